	.target	sm_90a

	.elftype	@"ET_EXEC"


//--------------------- .note.nv.tkinfo           --------------------------
	.section	.note.nv.tkinfo,"",@"SHT_NOTE"
	.sectionflags	@"SHF_NOTE_NV_TKINFO"
	.tkinfo
        /*0018*/ 	.word	0x00000002
        /*0030*/ 	.string	""
        /*0030*/ 	.string	"ptxas"
        /*0030*/ 	.string	"Cuda compilation tools, release 13.0, V13.0.88"
        /*0030*/ 	.string	"Build cuda_13.0.r13.0/compiler.36424714_0"
        /*0030*/ 	.string	"-arch sm_90a -m 64 "



//--------------------- .note.nv.cuinfo           --------------------------
	.section	.note.nv.cuinfo,"",@"SHT_NOTE"
	.sectionflags	@"SHF_NOTE_NV_CUINFO"
        /*0018*/ 	.short	0x0002
        /*001a*/ 	.short	0x005a
        /*001c*/ 	.short	0x0082
	.zero		2


//--------------------- .nv.info                  --------------------------
	.section	.nv.info,"",@"SHT_CUDA_INFO"
	.align	4


	//----- nvinfo : EIATTR_REGCOUNT
	.align		4
        /*0000*/ 	.byte	0x04, 0x2f
        /*0002*/ 	.short	(.L_12 - .L_11)
	.align		4
.L_11:
        /*0004*/ 	.word	index@(_ZN5flash16flash_fwd_kernelI23Flash_fwd_kernel_traitsILi192ELi64ELi64ELi4ELb0ELb0EN7cutlass6half_tE19Flash_kernel_traitsILi192ELi64ELi64ELi4ES3_EELb0ELb0ELb1ELb1ELb0ELb0ELb1ELb0EEEvNS_16Flash_fwd_paramsE)
        /*0008*/ 	.word	0x000000ff


	//----- nvinfo : EIATTR_FRAME_SIZE
	.align		4
.L_12:
        /*000c*/ 	.byte	0x04, 0x11
        /*000e*/ 	.short	(.L_14 - .L_13)
	.align		4
.L_13:
        /*0010*/ 	.word	index@(_ZN5flash16flash_fwd_kernelI23Flash_fwd_kernel_traitsILi192ELi64ELi64ELi4ELb0ELb0EN7cutlass6half_tE19Flash_kernel_traitsILi192ELi64ELi64ELi4ES3_EELb0ELb0ELb1ELb1ELb0ELb0ELb1ELb0EEEvNS_16Flash_fwd_paramsE)
        /*0014*/ 	.word	0x00000000


	//----- nvinfo : EIATTR_REGCOUNT
	.align		4
.L_14:
        /*0018*/ 	.byte	0x04, 0x2f
        /*001a*/ 	.short	(.L_16 - .L_15)
	.align		4
.L_15:
        /*001c*/ 	.word	index@(_ZN5flash16flash_fwd_kernelI23Flash_fwd_kernel_traitsILi192ELi64ELi64ELi4ELb0ELb0EN7cutlass6half_tE19Flash_kernel_traitsILi192ELi64ELi64ELi4ES3_EELb1ELb0ELb1ELb1ELb0ELb0ELb0ELb1EEEvNS_16Flash_fwd_paramsE)
        /*0020*/ 	.word	0x000000ff


	//----- nvinfo : EIATTR_FRAME_SIZE
	.align		4
.L_16:
        /*0024*/ 	.byte	0x04, 0x11
        /*0026*/ 	.short	(.L_18 - .L_17)
	.align		4
.L_17:
        /*0028*/ 	.word	index@(_ZN5flash16flash_fwd_kernelI23Flash_fwd_kernel_traitsILi192ELi64ELi64ELi4ELb0ELb0EN7cutlass6half_tE19Flash_kernel_traitsILi192ELi64ELi64ELi4ES3_EELb1ELb0ELb1ELb1ELb0ELb0ELb0ELb1EEEvNS_16Flash_fwd_paramsE)
        /*002c*/ 	.word	0x000000e0


	//----- nvinfo : EIATTR_REGCOUNT
	.align		4
.L_18:
        /*0030*/ 	.byte	0x04, 0x2f
        /*0032*/ 	.short	(.L_20 - .L_19)
	.align		4
.L_19:
        /*0034*/ 	.word	index@(_ZN5flash16flash_fwd_kernelI23Flash_fwd_kernel_traitsILi192ELi64ELi64ELi4ELb0ELb0EN7cutlass6half_tE19Flash_kernel_traitsILi192ELi64ELi64ELi4ES3_EELb0ELb0ELb1ELb0ELb0ELb0ELb1ELb0EEEvNS_16Flash_fwd_paramsE)
        /*0038*/ 	.word	0x000000ff


	//----- nvinfo : EIATTR_FRAME_SIZE
	.align		4
.L_20:
        /*003c*/ 	.byte	0x04, 0x11
        /*003e*/ 	.short	(.L_22 - .L_21)
	.align		4
.L_21:
        /*0040*/ 	.word	index@(_ZN5flash16flash_fwd_kernelI23Flash_fwd_kernel_traitsILi192ELi64ELi64ELi4ELb0ELb0EN7cutlass6half_tE19Flash_kernel_traitsILi192ELi64ELi64ELi4ES3_EELb0ELb0ELb1ELb0ELb0ELb0ELb1ELb0EEEvNS_16Flash_fwd_paramsE)
        /*0044*/ 	.word	0x00000000


	//----- nvinfo : EIATTR_REGCOUNT
	.align		4
.L_22:
        /*0048*/ 	.byte	0x04, 0x2f
        /*004a*/ 	.short	(.L_24 - .L_23)
	.align		4
.L_23:
        /*004c*/ 	.word	index@(_ZN5flash16flash_fwd_kernelI23Flash_fwd_kernel_traitsILi192ELi64ELi64ELi4ELb0ELb0EN7cutlass6half_tE19Flash_kernel_traitsILi192ELi64ELi64ELi4ES3_EELb1ELb0ELb1ELb0ELb0ELb0ELb0ELb1EEEvNS_16Flash_fwd_paramsE)
        /*0050*/ 	.word	0x000000ff


	//----- nvinfo : EIATTR_FRAME_SIZE
	.align		4
.L_24:
        /*0054*/ 	.byte	0x04, 0x11
        /*0056*/ 	.short	(.L_26 - .L_25)
	.align		4
.L_25:
        /*0058*/ 	.word	index@(_ZN5flash16flash_fwd_kernelI23Flash_fwd_kernel_traitsILi192ELi64ELi64ELi4ELb0ELb0EN7cutlass6half_tE19Flash_kernel_traitsILi192ELi64ELi64ELi4ES3_EELb1ELb0ELb1ELb0ELb0ELb0ELb0ELb1EEEvNS_16Flash_fwd_paramsE)
        /*005c*/ 	.word	0x000000c8


	//----- nvinfo : EIATTR_REGCOUNT
	.align		4
.L_26:
        /*0060*/ 	.byte	0x04, 0x2f
        /*0062*/ 	.short	(.L_28 - .L_27)
	.align		4
.L_27:
        /*0064*/ 	.word	index@(_ZN5flash16flash_fwd_kernelI23Flash_fwd_kernel_traitsILi192ELi64ELi64ELi4ELb0ELb0EN7cutlass6half_tE19Flash_kernel_traitsILi192ELi64ELi64ELi4ES3_EELb1ELb0ELb1ELb1ELb0ELb0ELb0ELb0EEEvNS_16Flash_fwd_paramsE)
        /*0068*/ 	.word	0x000000ff


	//----- nvinfo : EIATTR_FRAME_SIZE
	.align		4
.L_28:
        /*006c*/ 	.byte	0x04, 0x11
        /*006e*/ 	.short	(.L_30 - .L_29)
	.align		4
.L_29:
        /*0070*/ 	.word	index@(_ZN5flash16flash_fwd_kernelI23Flash_fwd_kernel_traitsILi192ELi64ELi64ELi4ELb0ELb0EN7cutlass6half_tE19Flash_kernel_traitsILi192ELi64ELi64ELi4ES3_EELb1ELb0ELb1ELb1ELb0ELb0ELb0ELb0EEEvNS_16Flash_fwd_paramsE)
        /*0074*/ 	.word	0x00000000


	//----- nvinfo : EIATTR_REGCOUNT
	.align		4
.L_30:
        /*0078*/ 	.byte	0x04, 0x2f
        /*007a*/ 	.short	(.L_32 - .L_31)
	.align		4
.L_31:
        /*007c*/ 	.word	index@(_ZN5flash16flash_fwd_kernelI23Flash_fwd_kernel_traitsILi192ELi64ELi64ELi4ELb0ELb0EN7cutlass6half_tE19Flash_kernel_traitsILi192ELi64ELi64ELi4ES3_EELb0ELb0ELb1ELb0ELb0ELb1ELb1ELb0EEEvNS_16Flash_fwd_paramsE)
        /*0080*/ 	.word	0x000000ff


	//----- nvinfo : EIATTR_FRAME_SIZE
	.align		4
.L_32:
        /*0084*/ 	.byte	0x04, 0x11
        /*0086*/ 	.short	(.L_34 - .L_33)
	.align		4
.L_33:
        /*0088*/ 	.word	index@(_ZN5flash16flash_fwd_kernelI23Flash_fwd_kernel_traitsILi192ELi64ELi64ELi4ELb0ELb0EN7cutlass6half_tE19Flash_kernel_traitsILi192ELi64ELi64ELi4ES3_EELb0ELb0ELb1ELb0ELb0ELb1ELb1ELb0EEEvNS_16Flash_fwd_paramsE)
        /*008c*/ 	.word	0x00000000


	//----- nvinfo : EIATTR_REGCOUNT
	.align		4
.L_34:
        /*0090*/ 	.byte	0x04, 0x2f
        /*0092*/ 	.short	(.L_36 - .L_35)
	.align		4
.L_35:
        /*0094*/ 	.word	index@(_ZN5flash16flash_fwd_kernelI23Flash_fwd_kernel_traitsILi192ELi64ELi64ELi4ELb0ELb0EN7cutlass6half_tE19Flash_kernel_traitsILi192ELi64ELi64ELi4ES3_EELb1ELb0ELb1ELb0ELb0ELb1ELb0ELb0EEEvNS_16Flash_fwd_paramsE)
        /*0098*/ 	.word	0x000000ff


	//----- nvinfo : EIATTR_FRAME_SIZE
	.align		4
.L_36:
        /*009c*/ 	.byte	0x04, 0x11
        /*009e*/ 	.short	(.L_38 - .L_37)
	.align		4
.L_37:
        /*00a0*/ 	.word	index@(_ZN5flash16flash_fwd_kernelI23Flash_fwd_kernel_traitsILi192ELi64ELi64ELi4ELb0ELb0EN7cutlass6half_tE19Flash_kernel_traitsILi192ELi64ELi64ELi4ES3_EELb1ELb0ELb1ELb0ELb0ELb1ELb0ELb0EEEvNS_16Flash_fwd_paramsE)
        /*00a4*/ 	.word	0x00000000


	//----- nvinfo : EIATTR_REGCOUNT
	.align		4
.L_38:
        /*00a8*/ 	.byte	0x04, 0x2f
        /*00aa*/ 	.short	(.L_40 - .L_39)
	.align		4
.L_39:
        /*00ac*/ 	.word	index@(_ZN5flash16flash_fwd_kernelI23Flash_fwd_kernel_traitsILi192ELi64ELi64ELi4ELb0ELb0EN7cutlass6half_tE19Flash_kernel_traitsILi192ELi64ELi64ELi4ES3_EELb0ELb0ELb0ELb1ELb0ELb0ELb1ELb0EEEvNS_16Flash_fwd_paramsE)
        /*00b0*/ 	.word	0x000000ff


	//----- nvinfo : EIATTR_FRAME_SIZE
	.align		4
.L_40:
        /*00b4*/ 	.byte	0x04, 0x11
        /*00b6*/ 	.short	(.L_42 - .L_41)
	.align		4
.L_41:
        /*00b8*/ 	.word	index@(_ZN5flash16flash_fwd_kernelI23Flash_fwd_kernel_traitsILi192ELi64ELi64ELi4ELb0ELb0EN7cutlass6half_tE19Flash_kernel_traitsILi192ELi64ELi64ELi4ES3_EELb0ELb0ELb0ELb1ELb0ELb0ELb1ELb0EEEvNS_16Flash_fwd_paramsE)
        /*00bc*/ 	.word	0x00000000


	//----- nvinfo : EIATTR_REGCOUNT
	.align		4
.L_42:
        /*00c0*/ 	.byte	0x04, 0x2f
        /*00c2*/ 	.short	(.L_44 - .L_43)
	.align		4
.L_43:
        /*00c4*/ 	.word	index@(_ZN5flash16flash_fwd_kernelI23Flash_fwd_kernel_traitsILi192ELi64ELi64ELi4ELb0ELb0EN7cutlass6half_tE19Flash_kernel_traitsILi192ELi64ELi64ELi4ES3_EELb1ELb0ELb0ELb1ELb0ELb0ELb0ELb1EEEvNS_16Flash_fwd_paramsE)
        /*00c8*/ 	.word	0x000000ff


	//----- nvinfo : EIATTR_FRAME_SIZE
	.align		4
.L_44:
        /*00cc*/ 	.byte	0x04, 0x11
        /*00ce*/ 	.short	(.L_46 - .L_45)
	.align		4
.L_45:
        /*00d0*/ 	.word	index@(_ZN5flash16flash_fwd_kernelI23Flash_fwd_kernel_traitsILi192ELi64ELi64ELi4ELb0ELb0EN7cutlass6half_tE19Flash_kernel_traitsILi192ELi64ELi64ELi4ES3_EELb1ELb0ELb0ELb1ELb0ELb0ELb0ELb1EEEvNS_16Flash_fwd_paramsE)
        /*00d4*/ 	.word	0x000000e0


	//----- nvinfo : EIATTR_REGCOUNT
	.align		4
.L_46:
        /*00d8*/ 	.byte	0x04, 0x2f
        /*00da*/ 	.short	(.L_48 - .L_47)
	.align		4
.L_47:
        /*00dc*/ 	.word	index@(_ZN5flash16flash_fwd_kernelI23Flash_fwd_kernel_traitsILi192ELi64ELi64ELi4ELb0ELb0EN7cutlass6half_tE19Flash_kernel_traitsILi192ELi64ELi64ELi4ES3_EELb0ELb0ELb0ELb0ELb0ELb0ELb1ELb0EEEvNS_16Flash_fwd_paramsE)
        /*00e0*/ 	.word	0x000000ff


	//----- nvinfo : EIATTR_FRAME_SIZE
	.align		4
.L_48:
        /*00e4*/ 	.byte	0x04, 0x11
        /*00e6*/ 	.short	(.L_50 - .L_49)
	.align		4
.L_49:
        /*00e8*/ 	.word	index@(_ZN5flash16flash_fwd_kernelI23Flash_fwd_kernel_traitsILi192ELi64ELi64ELi4ELb0ELb0EN7cutlass6half_tE19Flash_kernel_traitsILi192ELi64ELi64ELi4ES3_EELb0ELb0ELb0ELb0ELb0ELb0ELb1ELb0EEEvNS_16Flash_fwd_paramsE)
        /*00ec*/ 	.word	0x00000000


	//----- nvinfo : EIATTR_REGCOUNT
	.align		4
.L_50:
        /*00f0*/ 	.byte	0x04, 0x2f
        /*00f2*/ 	.short	(.L_52 - .L_51)
	.align		4
.L_51:
        /*00f4*/ 	.word	index@(_ZN5flash16flash_fwd_kernelI23Flash_fwd_kernel_traitsILi192ELi64ELi64ELi4ELb0ELb0EN7cutlass6half_tE19Flash_kernel_traitsILi192ELi64ELi64ELi4ES3_EELb1ELb0ELb0ELb0ELb0ELb0ELb0ELb1EEEvNS_16Flash_fwd_paramsE)
        /*00f8*/ 	.word	0x000000ff


	//----- nvinfo : EIATTR_FRAME_SIZE
	.align		4
.L_52:
        /*00fc*/ 	.byte	0x04, 0x11
        /*00fe*/ 	.short	(.L_54 - .L_53)
	.align		4
.L_53:
        /*0100*/ 	.word	index@(_ZN5flash16flash_fwd_kernelI23Flash_fwd_kernel_traitsILi192ELi64ELi64ELi4ELb0ELb0EN7cutlass6half_tE19Flash_kernel_traitsILi192ELi64ELi64ELi4ES3_EELb1ELb0ELb0ELb0ELb0ELb0ELb0ELb1EEEvNS_16Flash_fwd_paramsE)
        /*0104*/ 	.word	0x000000c0


	//----- nvinfo : EIATTR_REGCOUNT
	.align		4
.L_54:
        /*0108*/ 	.byte	0x04, 0x2f
        /*010a*/ 	.short	(.L_56 - .L_55)
	.align		4
.L_55:
        /*010c*/ 	.word	index@(_ZN5flash16flash_fwd_kernelI23Flash_fwd_kernel_traitsILi192ELi64ELi64ELi4ELb0ELb0EN7cutlass6half_tE19Flash_kernel_traitsILi192ELi64ELi64ELi4ES3_EELb1ELb0ELb0ELb1ELb0ELb0ELb0ELb0EEEvNS_16Flash_fwd_paramsE)
        /*0110*/ 	.word	0x000000f6


	//----- nvinfo : EIATTR_FRAME_SIZE
	.align		4
.L_56:
        /*0114*/ 	.byte	0x04, 0x11
        /*0116*/ 	.short	(.L_58 - .L_57)
	.align		4
.L_57:
        /*0118*/ 	.word	index@(_ZN5flash16flash_fwd_kernelI23Flash_fwd_kernel_traitsILi192ELi64ELi64ELi4ELb0ELb0EN7cutlass6half_tE19Flash_kernel_traitsILi192ELi64ELi64ELi4ES3_EELb1ELb0ELb0ELb1ELb0ELb0ELb0ELb0EEEvNS_16Flash_fwd_paramsE)
        /*011c*/ 	.word	0x00000000


	//----- nvinfo : EIATTR_REGCOUNT
	.align		4
.L_58:
        /*0120*/ 	.byte	0x04, 0x2f
        /*0122*/ 	.short	(.L_60 - .L_59)
	.align		4
.L_59:
        /*0124*/ 	.word	index@(_ZN5flash16flash_fwd_kernelI23Flash_fwd_kernel_traitsILi192ELi64ELi64ELi4ELb0ELb0EN7cutlass6half_tE19Flash_kernel_traitsILi192ELi64ELi64ELi4ES3_EELb0ELb0ELb0ELb0ELb0ELb1ELb1ELb0EEEvNS_16Flash_fwd_paramsE)
        /*0128*/ 	.word	0x000000ff


	//----- nvinfo : EIATTR_FRAME_SIZE
	.align		4
.L_60:
        /*012c*/ 	.byte	0x04, 0x11
        /*012e*/ 	.short	(.L_62 - .L_61)
	.align		4
.L_61:
        /*0130*/ 	.word	index@(_ZN5flash16flash_fwd_kernelI23Flash_fwd_kernel_traitsILi192ELi64ELi64ELi4ELb0ELb0EN7cutlass6half_tE19Flash_kernel_traitsILi192ELi64ELi64ELi4ES3_EELb0ELb0ELb0ELb0ELb0ELb1ELb1ELb0EEEvNS_16Flash_fwd_paramsE)
        /*0134*/ 	.word	0x00000000


	//----- nvinfo : EIATTR_REGCOUNT
	.align		4
.L_62:
        /*0138*/ 	.byte	0x04, 0x2f
        /*013a*/ 	.short	(.L_64 - .L_63)
	.align		4
.L_63:
        /*013c*/ 	.word	index@(_ZN5flash16flash_fwd_kernelI23Flash_fwd_kernel_traitsILi192ELi64ELi64ELi4ELb0ELb0EN7cutlass6half_tE19Flash_kernel_traitsILi192ELi64ELi64ELi4ES3_EELb1ELb0ELb0ELb0ELb0ELb1ELb0ELb0EEEvNS_16Flash_fwd_paramsE)
        /*0140*/ 	.word	0x000000e6


	//----- nvinfo : EIATTR_FRAME_SIZE
	.align		4
.L_64:
        /*0144*/ 	.byte	0x04, 0x11
        /*0146*/ 	.short	(.L_66 - .L_65)
	.align		4
.L_65:
        /*0148*/ 	.word	index@(_ZN5flash16flash_fwd_kernelI23Flash_fwd_kernel_traitsILi192ELi64ELi64ELi4ELb0ELb0EN7cutlass6half_tE19Flash_kernel_traitsILi192ELi64ELi64ELi4ES3_EELb1ELb0ELb0ELb0ELb0ELb1ELb0ELb0EEEvNS_16Flash_fwd_paramsE)
        /*014c*/ 	.word	0x00000000


	//----- nvinfo : EIATTR_REGCOUNT
	.align		4
.L_66:
        /*0150*/ 	.byte	0x04, 0x2f
        /*0152*/ 	.short	(.L_68 - .L_67)
	.align		4
.L_67:
        /*0154*/ 	.word	index@(_ZN5flash16flash_fwd_kernelI23Flash_fwd_kernel_traitsILi192ELi64ELi64ELi4ELb0ELb0EN7cutlass6half_tE19Flash_kernel_traitsILi192ELi64ELi64ELi4ES3_EELb1ELb0ELb1ELb0ELb0ELb0ELb0ELb0EEEvNS_16Flash_fwd_paramsE)
        /*0158*/ 	.word	0x000000ff


	//----- nvinfo : EIATTR_FRAME_SIZE
	.align		4
.L_68:
        /*015c*/ 	.byte	0x04, 0x11
        /*015e*/ 	.short	(.L_70 - .L_69)
	.align		4
.L_69:
        /*0160*/ 	.word	index@(_ZN5flash16flash_fwd_kernelI23Flash_fwd_kernel_traitsILi192ELi64ELi64ELi4ELb0ELb0EN7cutlass6half_tE19Flash_kernel_traitsILi192ELi64ELi64ELi4ES3_EELb1ELb0ELb1ELb0ELb0ELb0ELb0ELb0EEEvNS_16Flash_fwd_paramsE)
        /*0164*/ 	.word	0x00000000


	//----- nvinfo : EIATTR_REGCOUNT
	.align		4
.L_70:
        /*0168*/ 	.byte	0x04, 0x2f
        /*016a*/ 	.short	(.L_72 - .L_71)
	.align		4
.L_71:
        /*016c*/ 	.word	index@(_ZN5flash16flash_fwd_kernelI23Flash_fwd_kernel_traitsILi192ELi64ELi64ELi4ELb0ELb0EN7cutlass6half_tE19Flash_kernel_traitsILi192ELi64ELi64ELi4ES3_EELb1ELb0ELb0ELb0ELb0ELb0ELb0ELb0EEEvNS_16Flash_fwd_paramsE)
        /*0170*/ 	.word	0x000000fe


	//----- nvinfo : EIATTR_FRAME_SIZE
	.align		4
.L_72:
        /*0174*/ 	.byte	0x04, 0x11
        /*0176*/ 	.short	(.L_74 - .L_73)
	.align		4
.L_73:
        /*0178*/ 	.word	index@(_ZN5flash16flash_fwd_kernelI23Flash_fwd_kernel_traitsILi192ELi64ELi64ELi4ELb0ELb0EN7cutlass6half_tE19Flash_kernel_traitsILi192ELi64ELi64ELi4ES3_EELb1ELb0ELb0ELb0ELb0ELb0ELb0ELb0EEEvNS_16Flash_fwd_paramsE)
        /*017c*/ 	.word	0x00000000


	//----- nvinfo : EIATTR_REGCOUNT
	.align		4
.L_74:
        /*0180*/ 	.byte	0x04, 0x2f
        /*0182*/ 	.short	(.L_76 - .L_75)
	.align		4
.L_75:
        /*0184*/ 	.word	index@(_ZN5flash16flash_fwd_kernelI23Flash_fwd_kernel_traitsILi192ELi128ELi64ELi8ELb0ELb0EN7cutlass6half_tE19Flash_kernel_traitsILi192ELi128ELi64ELi8ES3_EELb0ELb0ELb1ELb1ELb0ELb0ELb1ELb0EEEvNS_16Flash_fwd_paramsE)
        /*0188*/ 	.word	0x000000ff


	//----- nvinfo : EIATTR_FRAME_SIZE
	.align		4
.L_76:
        /*018c*/ 	.byte	0x04, 0x11
        /*018e*/ 	.short	(.L_78 - .L_77)
	.align		4
.L_77:
        /*0190*/ 	.word	index@(_ZN5flash16flash_fwd_kernelI23Flash_fwd_kernel_traitsILi192ELi128ELi64ELi8ELb0ELb0EN7cutlass6half_tE19Flash_kernel_traitsILi192ELi128ELi64ELi8ES3_EELb0ELb0ELb1ELb1ELb0ELb0ELb1ELb0EEEvNS_16Flash_fwd_paramsE)
        /*0194*/ 	.word	0x00000000


	//----- nvinfo : EIATTR_REGCOUNT
	.align		4
.L_78:
        /*0198*/ 	.byte	0x04, 0x2f
        /*019a*/ 	.short	(.L_80 - .L_79)
	.align		4
.L_79:
        /*019c*/ 	.word	index@(_ZN5flash16flash_fwd_kernelI23Flash_fwd_kernel_traitsILi192ELi128ELi64ELi8ELb0ELb0EN7cutlass6half_tE19Flash_kernel_traitsILi192ELi128ELi64ELi8ES3_EELb0ELb0ELb1ELb1ELb0ELb0ELb0ELb0EEEvNS_16Flash_fwd_paramsE)
        /*01a0*/ 	.word	0x000000ff


	//----- nvinfo : EIATTR_FRAME_SIZE
	.align		4
.L_80:
        /*01a4*/ 	.byte	0x04, 0x11
        /*01a6*/ 	.short	(.L_82 - .L_81)
	.align		4
.L_81:
        /*01a8*/ 	.word	index@(_ZN5flash16flash_fwd_kernelI23Flash_fwd_kernel_traitsILi192ELi128ELi64ELi8ELb0ELb0EN7cutlass6half_tE19Flash_kernel_traitsILi192ELi128ELi64ELi8ES3_EELb0ELb0ELb1ELb1ELb0ELb0ELb0ELb0EEEvNS_16Flash_fwd_paramsE)
        /*01ac*/ 	.word	0x00000000


	//----- nvinfo : EIATTR_REGCOUNT
	.align		4
.L_82:
        /*01b0*/ 	.byte	0x04, 0x2f
        /*01b2*/ 	.short	(.L_84 - .L_83)
	.align		4
.L_83:
        /*01b4*/ 	.word	index@(_ZN5flash16flash_fwd_kernelI23Flash_fwd_kernel_traitsILi192ELi128ELi64ELi8ELb0ELb0EN7cutlass6half_tE19Flash_kernel_traitsILi192ELi128ELi64ELi8ES3_EELb0ELb0ELb1ELb0ELb0ELb0ELb1ELb0EEEvNS_16Flash_fwd_paramsE)
        /*01b8*/ 	.word	0x000000ff


	//----- nvinfo : EIATTR_FRAME_SIZE
	.align		4
.L_84:
        /*01bc*/ 	.byte	0x04, 0x11
        /*01be*/ 	.short	(.L_86 - .L_85)
	.align		4
.L_85:
        /*01c0*/ 	.word	index@(_ZN5flash16flash_fwd_kernelI23Flash_fwd_kernel_traitsILi192ELi128ELi64ELi8ELb0ELb0EN7cutlass6half_tE19Flash_kernel_traitsILi192ELi128ELi64ELi8ES3_EELb0ELb0ELb1ELb0ELb0ELb0ELb1ELb0EEEvNS_16Flash_fwd_paramsE)
        /*01c4*/ 	.word	0x00000000


	//----- nvinfo : EIATTR_REGCOUNT
	.align		4
.L_86:
        /*01c8*/ 	.byte	0x04, 0x2f
        /*01ca*/ 	.short	(.L_88 - .L_87)
	.align		4
.L_87:
        /*01cc*/ 	.word	index@(_ZN5flash16flash_fwd_kernelI23Flash_fwd_kernel_traitsILi192ELi128ELi64ELi8ELb0ELb0EN7cutlass6half_tE19Flash_kernel_traitsILi192ELi128ELi64ELi8ES3_EELb0ELb0ELb1ELb0ELb0ELb0ELb0ELb0EEEvNS_16Flash_fwd_paramsE)
        /*01d0*/ 	.word	0x000000ff


	//----- nvinfo : EIATTR_FRAME_SIZE
	.align		4
.L_88:
        /*01d4*/ 	.byte	0x04, 0x11
        /*01d6*/ 	.short	(.L_90 - .L_89)
	.align		4
.L_89:
        /*01d8*/ 	.word	index@(_ZN5flash16flash_fwd_kernelI23Flash_fwd_kernel_traitsILi192ELi128ELi64ELi8ELb0ELb0EN7cutlass6half_tE19Flash_kernel_traitsILi192ELi128ELi64ELi8ES3_EELb0ELb0ELb1ELb0ELb0ELb0ELb0ELb0EEEvNS_16Flash_fwd_paramsE)
        /*01dc*/ 	.word	0x00000000


	//----- nvinfo : EIATTR_REGCOUNT
	.align		4
.L_90:
        /*01e0*/ 	.byte	0x04, 0x2f
        /*01e2*/ 	.short	(.L_92 - .L_91)
	.align		4
.L_91:
        /*01e4*/ 	.word	index@(_ZN5flash16flash_fwd_kernelI23Flash_fwd_kernel_traitsILi192ELi128ELi64ELi8ELb0ELb0EN7cutlass6half_tE19Flash_kernel_traitsILi192ELi128ELi64ELi8ES3_EELb0ELb0ELb1ELb0ELb0ELb1ELb1ELb0EEEvNS_16Flash_fwd_paramsE)
        /*01e8*/ 	.word	0x000000ff


	//----- nvinfo : EIATTR_FRAME_SIZE
	.align		4
.L_92:
        /*01ec*/ 	.byte	0x04, 0x11
        /*01ee*/ 	.short	(.L_94 - .L_93)
	.align		4
.L_93:
        /*01f0*/ 	.word	index@(_ZN5flash16flash_fwd_kernelI23Flash_fwd_kernel_traitsILi192ELi128ELi64ELi8ELb0ELb0EN7cutlass6half_tE19Flash_kernel_traitsILi192ELi128ELi64ELi8ES3_EELb0ELb0ELb1ELb0ELb0ELb1ELb1ELb0EEEvNS_16Flash_fwd_paramsE)
        /*01f4*/ 	.word	0x00000000


	//----- nvinfo : EIATTR_REGCOUNT
	.align		4
.L_94:
        /*01f8*/ 	.byte	0x04, 0x2f
        /*01fa*/ 	.short	(.L_96 - .L_95)
	.align		4
.L_95:
        /*01fc*/ 	.word	index@(_ZN5flash16flash_fwd_kernelI23Flash_fwd_kernel_traitsILi192ELi128ELi64ELi8ELb0ELb0EN7cutlass6half_tE19Flash_kernel_traitsILi192ELi128ELi64ELi8ES3_EELb0ELb0ELb1ELb0ELb0ELb1ELb0ELb0EEEvNS_16Flash_fwd_paramsE)
        /*0200*/ 	.word	0x000000ff


	//----- nvinfo : EIATTR_FRAME_SIZE
	.align		4
.L_96:
        /*0204*/ 	.byte	0x04, 0x11
        /*0206*/ 	.short	(.L_98 - .L_97)
	.align		4
.L_97:
        /*0208*/ 	.word	index@(_ZN5flash16flash_fwd_kernelI23Flash_fwd_kernel_traitsILi192ELi128ELi64ELi8ELb0ELb0EN7cutlass6half_tE19Flash_kernel_traitsILi192ELi128ELi64ELi8ES3_EELb0ELb0ELb1ELb0ELb0ELb1ELb0ELb0EEEvNS_16Flash_fwd_paramsE)
        /*020c*/ 	.word	0x00000000


	//----- nvinfo : EIATTR_REGCOUNT
	.align		4
.L_98:
        /*0210*/ 	.byte	0x04, 0x2f
        /*0212*/ 	.short	(.L_100 - .L_99)
	.align		4
.L_99:
        /*0214*/ 	.word	index@(_ZN5flash16flash_fwd_kernelI23Flash_fwd_kernel_traitsILi192ELi128ELi64ELi8ELb0ELb0EN7cutlass6half_tE19Flash_kernel_traitsILi192ELi128ELi64ELi8ES3_EELb0ELb0ELb0ELb1ELb0ELb0ELb1ELb0EEEvNS_16Flash_fwd_paramsE)
        /*0218*/ 	.word	0x000000ff


	//----- nvinfo : EIATTR_FRAME_SIZE
	.align		4
.L_100:
        /*021c*/ 	.byte	0x04, 0x11
        /*021e*/ 	.short	(.L_102 - .L_101)
	.align		4
.L_101:
        /*0220*/ 	.word	index@(_ZN5flash16flash_fwd_kernelI23Flash_fwd_kernel_traitsILi192ELi128ELi64ELi8ELb0ELb0EN7cutlass6half_tE19Flash_kernel_traitsILi192ELi128ELi64ELi8ES3_EELb0ELb0ELb0ELb1ELb0ELb0ELb1ELb0EEEvNS_16Flash_fwd_paramsE)
        /*0224*/ 	.word	0x00000000


	//----- nvinfo : EIATTR_REGCOUNT
	.align		4
.L_102:
        /*0228*/ 	.byte	0x04, 0x2f
        /*022a*/ 	.short	(.L_104 - .L_103)
	.align		4
.L_103:
        /*022c*/ 	.word	index@(_ZN5flash16flash_fwd_kernelI23Flash_fwd_kernel_traitsILi192ELi128ELi64ELi8ELb0ELb0EN7cutlass6half_tE19Flash_kernel_traitsILi192ELi128ELi64ELi8ES3_EELb0ELb0ELb0ELb1ELb0ELb0ELb0ELb0EEEvNS_16Flash_fwd_paramsE)
        /*0230*/ 	.word	0x000000f4


	//----- nvinfo : EIATTR_FRAME_SIZE
	.align		4
.L_104:
        /*0234*/ 	.byte	0x04, 0x11
        /*0236*/ 	.short	(.L_106 - .L_105)
	.align		4
.L_105:
        /*0238*/ 	.word	index@(_ZN5flash16flash_fwd_kernelI23Flash_fwd_kernel_traitsILi192ELi128ELi64ELi8ELb0ELb0EN7cutlass6half_tE19Flash_kernel_traitsILi192ELi128ELi64ELi8ES3_EELb0ELb0ELb0ELb1ELb0ELb0ELb0ELb0EEEvNS_16Flash_fwd_paramsE)
        /*023c*/ 	.word	0x00000000


	//----- nvinfo : EIATTR_REGCOUNT
	.align		4
.L_106:
        /*0240*/ 	.byte	0x04, 0x2f
        /*0242*/ 	.short	(.L_108 - .L_107)
	.align		4
.L_107:
        /*0244*/ 	.word	index@(_ZN5flash16flash_fwd_kernelI23Flash_fwd_kernel_traitsILi192ELi128ELi64ELi8ELb0ELb0EN7cutlass6half_tE19Flash_kernel_traitsILi192ELi128ELi64ELi8ES3_EELb0ELb0ELb0ELb0ELb0ELb0ELb1ELb0EEEvNS_16Flash_fwd_paramsE)
        /*0248*/ 	.word	0x000000ff


	//----- nvinfo : EIATTR_FRAME_SIZE
	.align		4
.L_108:
        /*024c*/ 	.byte	0x04, 0x11
        /*024e*/ 	.short	(.L_110 - .L_109)
	.align		4
.L_109:
        /*0250*/ 	.word	index@(_ZN5flash16flash_fwd_kernelI23Flash_fwd_kernel_traitsILi192ELi128ELi64ELi8ELb0ELb0EN7cutlass6half_tE19Flash_kernel_traitsILi192ELi128ELi64ELi8ES3_EELb0ELb0ELb0ELb0ELb0ELb0ELb1ELb0EEEvNS_16Flash_fwd_paramsE)
        /*0254*/ 	.word	0x00000000


	//----- nvinfo : EIATTR_REGCOUNT
	.align		4
.L_110:
        /*0258*/ 	.byte	0x04, 0x2f
        /*025a*/ 	.short	(.L_112 - .L_111)
	.align		4
.L_111:
        /*025c*/ 	.word	index@(_ZN5flash16flash_fwd_kernelI23Flash_fwd_kernel_traitsILi192ELi128ELi64ELi8ELb0ELb0EN7cutlass6half_tE19Flash_kernel_traitsILi192ELi128ELi64ELi8ES3_EELb0ELb0ELb0ELb0ELb0ELb0ELb0ELb0EEEvNS_16Flash_fwd_paramsE)
        /*0260*/ 	.word	0x000000f2


	//----- nvinfo : EIATTR_FRAME_SIZE
	.align		4
.L_112:
        /*0264*/ 	.byte	0x04, 0x11
        /*0266*/ 	.short	(.L_114 - .L_113)
	.align		4
.L_113:
        /*0268*/ 	.word	index@(_ZN5flash16flash_fwd_kernelI23Flash_fwd_kernel_traitsILi192ELi128ELi64ELi8ELb0ELb0EN7cutlass6half_tE19Flash_kernel_traitsILi192ELi128ELi64ELi8ES3_EELb0ELb0ELb0ELb0ELb0ELb0ELb0ELb0EEEvNS_16Flash_fwd_paramsE)
        /*026c*/ 	.word	0x00000000


	//----- nvinfo : EIATTR_REGCOUNT
	.align		4
.L_114:
        /*0270*/ 	.byte	0x04, 0x2f
        /*0272*/ 	.short	(.L_116 - .L_115)
	.align		4
.L_115:
        /*0274*/ 	.word	index@(_ZN5flash16flash_fwd_kernelI23Flash_fwd_kernel_traitsILi192ELi128ELi64ELi8ELb0ELb0EN7cutlass6half_tE19Flash_kernel_traitsILi192ELi128ELi64ELi8ES3_EELb0ELb0ELb0ELb0ELb0ELb1ELb1ELb0EEEvNS_16Flash_fwd_paramsE)
        /*0278*/ 	.word	0x000000ff


	//----- nvinfo : EIATTR_FRAME_SIZE
	.align		4
.L_116:
        /*027c*/ 	.byte	0x04, 0x11
        /*027e*/ 	.short	(.L_118 - .L_117)
	.align		4
.L_117:
        /*0280*/ 	.word	index@(_ZN5flash16flash_fwd_kernelI23Flash_fwd_kernel_traitsILi192ELi128ELi64ELi8ELb0ELb0EN7cutlass6half_tE19Flash_kernel_traitsILi192ELi128ELi64ELi8ES3_EELb0ELb0ELb0ELb0ELb0ELb1ELb1ELb0EEEvNS_16Flash_fwd_paramsE)
        /*0284*/ 	.word	0x00000000


	//----- nvinfo : EIATTR_REGCOUNT
	.align		4
.L_118:
        /*0288*/ 	.byte	0x04, 0x2f
        /*028a*/ 	.short	(.L_120 - .L_119)
	.align		4
.L_119:
        /*028c*/ 	.word	index@(_ZN5flash16flash_fwd_kernelI23Flash_fwd_kernel_traitsILi192ELi128ELi64ELi8ELb0ELb0EN7cutlass6half_tE19Flash_kernel_traitsILi192ELi128ELi64ELi8ES3_EELb0ELb0ELb0ELb0ELb0ELb1ELb0ELb0EEEvNS_16Flash_fwd_paramsE)
        /*0290*/ 	.word	0x000000e4


	//----- nvinfo : EIATTR_FRAME_SIZE
	.align		4
.L_120:
        /*0294*/ 	.byte	0x04, 0x11
        /*0296*/ 	.short	(.L_122 - .L_121)
	.align		4
.L_121:
        /*0298*/ 	.word	index@(_ZN5flash16flash_fwd_kernelI23Flash_fwd_kernel_traitsILi192ELi128ELi64ELi8ELb0ELb0EN7cutlass6half_tE19Flash_kernel_traitsILi192ELi128ELi64ELi8ES3_EELb0ELb0ELb0ELb0ELb0ELb1ELb0ELb0EEEvNS_16Flash_fwd_paramsE)
        /*029c*/ 	.word	0x00000000


	//----- nvinfo : EIATTR_MIN_STACK_SIZE
	.align		4
.L_122:
        /*02a0*/ 	.byte	0x04, 0x12
        /*02a2*/ 	.short	(.L_124 - .L_123)
	.align		4
.L_123:
        /*02a4*/ 	.word	index@(_ZN5flash16flash_fwd_kernelI23Flash_fwd_kernel_traitsILi192ELi128ELi64ELi8ELb0ELb0EN7cutlass6half_tE19Flash_kernel_traitsILi192ELi128ELi64ELi8ES3_EELb0ELb0ELb0ELb0ELb0ELb1ELb0ELb0EEEvNS_16Flash_fwd_paramsE)
        /*02a8*/ 	.word	0x00000000


	//----- nvinfo : EIATTR_MIN_STACK_SIZE
	.align		4
.L_124:
        /*02ac*/ 	.byte	0x04, 0x12
        /*02ae*/ 	.short	(.L_126 - .L_125)
	.align		4
.L_125:
        /*02b0*/ 	.word	index@(_ZN5flash16flash_fwd_kernelI23Flash_fwd_kernel_traitsILi192ELi128ELi64ELi8ELb0ELb0EN7cutlass6half_tE19Flash_kernel_traitsILi192ELi128ELi64ELi8ES3_EELb0ELb0ELb0ELb0ELb0ELb1ELb1ELb0EEEvNS_16Flash_fwd_paramsE)
        /*02b4*/ 	.word	0x00000000


	//----- nvinfo : EIATTR_MIN_STACK_SIZE
	.align		4
.L_126:
        /*02b8*/ 	.byte	0x04, 0x12
        /*02ba*/ 	.short	(.L_128 - .L_127)
	.align		4
.L_127:
        /*02bc*/ 	.word	index@(_ZN5flash16flash_fwd_kernelI23Flash_fwd_kernel_traitsILi192ELi128ELi64ELi8ELb0ELb0EN7cutlass6half_tE19Flash_kernel_traitsILi192ELi128ELi64ELi8ES3_EELb0ELb0ELb0ELb0ELb0ELb0ELb0ELb0EEEvNS_16Flash_fwd_paramsE)
        /*02c0*/ 	.word	0x00000000


	//----- nvinfo : EIATTR_MIN_STACK_SIZE
	.align		4
.L_128:
        /*02c4*/ 	.byte	0x04, 0x12
        /*02c6*/ 	.short	(.L_130 - .L_129)
	.align		4
.L_129:
        /*02c8*/ 	.word	index@(_ZN5flash16flash_fwd_kernelI23Flash_fwd_kernel_traitsILi192ELi128ELi64ELi8ELb0ELb0EN7cutlass6half_tE19Flash_kernel_traitsILi192ELi128ELi64ELi8ES3_EELb0ELb0ELb0ELb0ELb0ELb0ELb1ELb0EEEvNS_16Flash_fwd_paramsE)
        /*02cc*/ 	.word	0x00000000


	//----- nvinfo : EIATTR_MIN_STACK_SIZE
	.align		4
.L_130:
        /*02d0*/ 	.byte	0x04, 0x12
        /*02d2*/ 	.short	(.L_132 - .L_131)
	.align		4
.L_131:
        /*02d4*/ 	.word	index@(_ZN5flash16flash_fwd_kernelI23Flash_fwd_kernel_traitsILi192ELi128ELi64ELi8ELb0ELb0EN7cutlass6half_tE19Flash_kernel_traitsILi192ELi128ELi64ELi8ES3_EELb0ELb0ELb0ELb1ELb0ELb0ELb0ELb0EEEvNS_16Flash_fwd_paramsE)
        /*02d8*/ 	.word	0x00000000


	//----- nvinfo : EIATTR_MIN_STACK_SIZE
	.align		4
.L_132:
        /*02dc*/ 	.byte	0x04, 0x12
        /*02de*/ 	.short	(.L_134 - .L_133)
	.align		4
.L_133:
        /*02e0*/ 	.word	index@(_ZN5flash16flash_fwd_kernelI23Flash_fwd_kernel_traitsILi192ELi128ELi64ELi8ELb0ELb0EN7cutlass6half_tE19Flash_kernel_traitsILi192ELi128ELi64ELi8ES3_EELb0ELb0ELb0ELb1ELb0ELb0ELb1ELb0EEEvNS_16Flash_fwd_paramsE)
        /*02e4*/ 	.word	0x00000000


	//----- nvinfo : EIATTR_MIN_STACK_SIZE
	.align		4
.L_134:
        /*02e8*/ 	.byte	0x04, 0x12
        /*02ea*/ 	.short	(.L_136 - .L_135)
	.align		4
.L_135:
        /*02ec*/ 	.word	index@(_ZN5flash16flash_fwd_kernelI23Flash_fwd_kernel_traitsILi192ELi128ELi64ELi8ELb0ELb0EN7cutlass6half_tE19Flash_kernel_traitsILi192ELi128ELi64ELi8ES3_EELb0ELb0ELb1ELb0ELb0ELb1ELb0ELb0EEEvNS_16Flash_fwd_paramsE)
        /*02f0*/ 	.word	0x00000000


	//----- nvinfo : EIATTR_MIN_STACK_SIZE
	.align		4
.L_136:
        /*02f4*/ 	.byte	0x04, 0x12
        /*02f6*/ 	.short	(.L_138 - .L_137)
	.align		4
.L_137:
        /*02f8*/ 	.word	index@(_ZN5flash16flash_fwd_kernelI23Flash_fwd_kernel_traitsILi192ELi128ELi64ELi8ELb0ELb0EN7cutlass6half_tE19Flash_kernel_traitsILi192ELi128ELi64ELi8ES3_EELb0ELb0ELb1ELb0ELb0ELb1ELb1ELb0EEEvNS_16Flash_fwd_paramsE)
        /*02fc*/ 	.word	0x00000000


	//----- nvinfo : EIATTR_MIN_STACK_SIZE
	.align		4
.L_138:
        /*0300*/ 	.byte	0x04, 0x12
        /*0302*/ 	.short	(.L_140 - .L_139)
	.align		4
.L_139:
        /*0304*/ 	.word	index@(_ZN5flash16flash_fwd_kernelI23Flash_fwd_kernel_traitsILi192ELi128ELi64ELi8ELb0ELb0EN7cutlass6half_tE19Flash_kernel_traitsILi192ELi128ELi64ELi8ES3_EELb0ELb0ELb1ELb0ELb0ELb0ELb0ELb0EEEvNS_16Flash_fwd_paramsE)
        /*0308*/ 	.word	0x00000000


	//----- nvinfo : EIATTR_MIN_STACK_SIZE
	.align		4
.L_140:
        /*030c*/ 	.byte	0x04, 0x12
        /*030e*/ 	.short	(.L_142 - .L_141)
	.align		4
.L_141:
        /*0310*/ 	.word	index@(_ZN5flash16flash_fwd_kernelI23Flash_fwd_kernel_traitsILi192ELi128ELi64ELi8ELb0ELb0EN7cutlass6half_tE19Flash_kernel_traitsILi192ELi128ELi64ELi8ES3_EELb0ELb0ELb1ELb0ELb0ELb0ELb1ELb0EEEvNS_16Flash_fwd_paramsE)
        /*0314*/ 	.word	0x00000000


	//----- nvinfo : EIATTR_MIN_STACK_SIZE
	.align		4
.L_142:
        /*0318*/ 	.byte	0x04, 0x12
        /*031a*/ 	.short	(.L_144 - .L_143)
	.align		4
.L_143:
        /*031c*/ 	.word	index@(_ZN5flash16flash_fwd_kernelI23Flash_fwd_kernel_traitsILi192ELi128ELi64ELi8ELb0ELb0EN7cutlass6half_tE19Flash_kernel_traitsILi192ELi128ELi64ELi8ES3_EELb0ELb0ELb1ELb1ELb0ELb0ELb0ELb0EEEvNS_16Flash_fwd_paramsE)
        /*0320*/ 	.word	0x00000000


	//----- nvinfo : EIATTR_MIN_STACK_SIZE
	.align		4
.L_144:
        /*0324*/ 	.byte	0x04, 0x12
        /*0326*/ 	.short	(.L_146 - .L_145)
	.align		4
.L_145:
        /*0328*/ 	.word	index@(_ZN5flash16flash_fwd_kernelI23Flash_fwd_kernel_traitsILi192ELi128ELi64ELi8ELb0ELb0EN7cutlass6half_tE19Flash_kernel_traitsILi192ELi128ELi64ELi8ES3_EELb0ELb0ELb1ELb1ELb0ELb0ELb1ELb0EEEvNS_16Flash_fwd_paramsE)
        /*032c*/ 	.word	0x00000000


	//----- nvinfo : EIATTR_MIN_STACK_SIZE
	.align		4
.L_146:
        /*0330*/ 	.byte	0x04, 0x12
        /*0332*/ 	.short	(.L_148 - .L_147)
	.align		4
.L_147:
        /*0334*/ 	.word	index@(_ZN5flash16flash_fwd_kernelI23Flash_fwd_kernel_traitsILi192ELi64ELi64ELi4ELb0ELb0EN7cutlass6half_tE19Flash_kernel_traitsILi192ELi64ELi64ELi4ES3_EELb1ELb0ELb0ELb0ELb0ELb0ELb0ELb0EEEvNS_16Flash_fwd_paramsE)
        /*0338*/ 	.word	0x00000000


	//----- nvinfo : EIATTR_MIN_STACK_SIZE
	.align		4
.L_148:
        /*033c*/ 	.byte	0x04, 0x12
        /*033e*/ 	.short	(.L_150 - .L_149)
	.align		4
.L_149:
        /*0340*/ 	.word	index@(_ZN5flash16flash_fwd_kernelI23Flash_fwd_kernel_traitsILi192ELi64ELi64ELi4ELb0ELb0EN7cutlass6half_tE19Flash_kernel_traitsILi192ELi64ELi64ELi4ES3_EELb1ELb0ELb1ELb0ELb0ELb0ELb0ELb0EEEvNS_16Flash_fwd_paramsE)
        /*0344*/ 	.word	0x00000000


	//----- nvinfo : EIATTR_MIN_STACK_SIZE
	.align		4
.L_150:
        /*0348*/ 	.byte	0x04, 0x12
        /*034a*/ 	.short	(.L_152 - .L_151)
	.align		4
.L_151:
        /*034c*/ 	.word	index@(_ZN5flash16flash_fwd_kernelI23Flash_fwd_kernel_traitsILi192ELi64ELi64ELi4ELb0ELb0EN7cutlass6half_tE19Flash_kernel_traitsILi192ELi64ELi64ELi4ES3_EELb1ELb0ELb0ELb0ELb0ELb1ELb0ELb0EEEvNS_16Flash_fwd_paramsE)
        /*0350*/ 	.word	0x00000000


	//----- nvinfo : EIATTR_MIN_STACK_SIZE
	.align		4
.L_152:
        /*0354*/ 	.byte	0x04, 0x12
        /*0356*/ 	.short	(.L_154 - .L_153)
	.align		4
.L_153:
        /*0358*/ 	.word	index@(_ZN5flash16flash_fwd_kernelI23Flash_fwd_kernel_traitsILi192ELi64ELi64ELi4ELb0ELb0EN7cutlass6half_tE19Flash_kernel_traitsILi192ELi64ELi64ELi4ES3_EELb0ELb0ELb0ELb0ELb0ELb1ELb1ELb0EEEvNS_16Flash_fwd_paramsE)
        /*035c*/ 	.word	0x00000000


	//----- nvinfo : EIATTR_MIN_STACK_SIZE
	.align		4
.L_154:
        /*0360*/ 	.byte	0x04, 0x12
        /*0362*/ 	.short	(.L_156 - .L_155)
	.align		4
.L_155:
        /*0364*/ 	.word	index@(_ZN5flash16flash_fwd_kernelI23Flash_fwd_kernel_traitsILi192ELi64ELi64ELi4ELb0ELb0EN7cutlass6half_tE19Flash_kernel_traitsILi192ELi64ELi64ELi4ES3_EELb1ELb0ELb0ELb1ELb0ELb0ELb0ELb0EEEvNS_16Flash_fwd_paramsE)
        /*0368*/ 	.word	0x00000000


	//----- nvinfo : EIATTR_MIN_STACK_SIZE
	.align		4
.L_156:
        /*036c*/ 	.byte	0x04, 0x12
        /*036e*/ 	.short	(.L_158 - .L_157)
	.align		4
.L_157:
        /*0370*/ 	.word	index@(_ZN5flash16flash_fwd_kernelI23Flash_fwd_kernel_traitsILi192ELi64ELi64ELi4ELb0ELb0EN7cutlass6half_tE19Flash_kernel_traitsILi192ELi64ELi64ELi4ES3_EELb1ELb0ELb0ELb0ELb0ELb0ELb0ELb1EEEvNS_16Flash_fwd_paramsE)
        /*0374*/ 	.word	0x000000c0


	//----- nvinfo : EIATTR_MIN_STACK_SIZE
	.align		4
.L_158:
        /*0378*/ 	.byte	0x04, 0x12
        /*037a*/ 	.short	(.L_160 - .L_159)
	.align		4
.L_159:
        /*037c*/ 	.word	index@(_ZN5flash16flash_fwd_kernelI23Flash_fwd_kernel_traitsILi192ELi64ELi64ELi4ELb0ELb0EN7cutlass6half_tE19Flash_kernel_traitsILi192ELi64ELi64ELi4ES3_EELb0ELb0ELb0ELb0ELb0ELb0ELb1ELb0EEEvNS_16Flash_fwd_paramsE)
        /*0380*/ 	.word	0x00000000


	//----- nvinfo : EIATTR_MIN_STACK_SIZE
	.align		4
.L_160:
        /*0384*/ 	.byte	0x04, 0x12
        /*0386*/ 	.short	(.L_162 - .L_161)
	.align		4
.L_161:
        /*0388*/ 	.word	index@(_ZN5flash16flash_fwd_kernelI23Flash_fwd_kernel_traitsILi192ELi64ELi64ELi4ELb0ELb0EN7cutlass6half_tE19Flash_kernel_traitsILi192ELi64ELi64ELi4ES3_EELb1ELb0ELb0ELb1ELb0ELb0ELb0ELb1EEEvNS_16Flash_fwd_paramsE)
        /*038c*/ 	.word	0x000000e0


	//----- nvinfo : EIATTR_MIN_STACK_SIZE
	.align		4
.L_162:
        /*0390*/ 	.byte	0x04, 0x12
        /*0392*/ 	.short	(.L_164 - .L_163)
	.align		4
.L_163:
        /*0394*/ 	.word	index@(_ZN5flash16flash_fwd_kernelI23Flash_fwd_kernel_traitsILi192ELi64ELi64ELi4ELb0ELb0EN7cutlass6half_tE19Flash_kernel_traitsILi192ELi64ELi64ELi4ES3_EELb0ELb0ELb0ELb1ELb0ELb0ELb1ELb0EEEvNS_16Flash_fwd_paramsE)
        /*0398*/ 	.word	0x00000000


	//----- nvinfo : EIATTR_MIN_STACK_SIZE
	.align		4
.L_164:
        /*039c*/ 	.byte	0x04, 0x12
        /*039e*/ 	.short	(.L_166 - .L_165)
	.align		4
.L_165:
        /*03a0*/ 	.word	index@(_ZN5flash16flash_fwd_kernelI23Flash_fwd_kernel_traitsILi192ELi64ELi64ELi4ELb0ELb0EN7cutlass6half_tE19Flash_kernel_traitsILi192ELi64ELi64ELi4ES3_EELb1ELb0ELb1ELb0ELb0ELb1ELb0ELb0EEEvNS_16Flash_fwd_paramsE)
        /*03a4*/ 	.word	0x00000000


	//----- nvinfo : EIATTR_MIN_STACK_SIZE
	.align		4
.L_166:
        /*03a8*/ 	.byte	0x04, 0x12
        /*03aa*/ 	.short	(.L_168 - .L_167)
	.align		4
.L_167:
        /*03ac*/ 	.word	index@(_ZN5flash16flash_fwd_kernelI23Flash_fwd_kernel_traitsILi192ELi64ELi64ELi4ELb0ELb0EN7cutlass6half_tE19Flash_kernel_traitsILi192ELi64ELi64ELi4ES3_EELb0ELb0ELb1ELb0ELb0ELb1ELb1ELb0EEEvNS_16Flash_fwd_paramsE)
        /*03b0*/ 	.word	0x00000000


	//----- nvinfo : EIATTR_MIN_STACK_SIZE
	.align		4
.L_168:
        /*03b4*/ 	.byte	0x04, 0x12
        /*03b6*/ 	.short	(.L_170 - .L_169)
	.align		4
.L_169:
        /*03b8*/ 	.word	index@(_ZN5flash16flash_fwd_kernelI23Flash_fwd_kernel_traitsILi192ELi64ELi64ELi4ELb0ELb0EN7cutlass6half_tE19Flash_kernel_traitsILi192ELi64ELi64ELi4ES3_EELb1ELb0ELb1ELb1ELb0ELb0ELb0ELb0EEEvNS_16Flash_fwd_paramsE)
        /*03bc*/ 	.word	0x00000000


	//----- nvinfo : EIATTR_MIN_STACK_SIZE
	.align		4
.L_170:
        /*03c0*/ 	.byte	0x04, 0x12
        /*03c2*/ 	.short	(.L_172 - .L_171)
	.align		4
.L_171:
        /*03c4*/ 	.word	index@(_ZN5flash16flash_fwd_kernelI23Flash_fwd_kernel_traitsILi192ELi64ELi64ELi4ELb0ELb0EN7cutlass6half_tE19Flash_kernel_traitsILi192ELi64ELi64ELi4ES3_EELb1ELb0ELb1ELb0ELb0ELb0ELb0ELb1EEEvNS_16Flash_fwd_paramsE)
        /*03c8*/ 	.word	0x000000c8


	//----- nvinfo : EIATTR_MIN_STACK_SIZE
	.align		4
.L_172:
        /*03cc*/ 	.byte	0x04, 0x12
        /*03ce*/ 	.short	(.L_174 - .L_173)
	.align		4
.L_173:
        /*03d0*/ 	.word	index@(_ZN5flash16flash_fwd_kernelI23Flash_fwd_kernel_traitsILi192ELi64ELi64ELi4ELb0ELb0EN7cutlass6half_tE19Flash_kernel_traitsILi192ELi64ELi64ELi4ES3_EELb0ELb0ELb1ELb0ELb0ELb0ELb1ELb0EEEvNS_16Flash_fwd_paramsE)
        /*03d4*/ 	.word	0x00000000


	//----- nvinfo : EIATTR_MIN_STACK_SIZE
	.align		4
.L_174:
        /*03d8*/ 	.byte	0x04, 0x12
        /*03da*/ 	.short	(.L_176 - .L_175)
	.align		4
.L_175:
        /*03dc*/ 	.word	index@(_ZN5flash16flash_fwd_kernelI23Flash_fwd_kernel_traitsILi192ELi64ELi64ELi4ELb0ELb0EN7cutlass6half_tE19Flash_kernel_traitsILi192ELi64ELi64ELi4ES3_EELb1ELb0ELb1ELb1ELb0ELb0ELb0ELb1EEEvNS_16Flash_fwd_paramsE)
        /*03e0*/ 	.word	0x000000e0


	//----- nvinfo : EIATTR_MIN_STACK_SIZE
	.align		4
.L_176:
        /*03e4*/ 	.byte	0x04, 0x12
        /*03e6*/ 	.short	(.L_178 - .L_177)
	.align		4
.L_177:
        /*03e8*/ 	.word	index@(_ZN5flash16flash_fwd_kernelI23Flash_fwd_kernel_traitsILi192ELi64ELi64ELi4ELb0ELb0EN7cutlass6half_tE19Flash_kernel_traitsILi192ELi64ELi64ELi4ES3_EELb0ELb0ELb1ELb1ELb0ELb0ELb1ELb0EEEvNS_16Flash_fwd_paramsE)
        /*03ec*/ 	.word	0x00000000
.L_178:


//--------------------- .nv.compat                --------------------------
	.section	.nv.compat,"",@"SHT_CUDA_COMPAT_INFO"
	.align	4
        /*0000*/ 	.byte	0x02, 0x09, 0x01, 0x00, 0x02, 0x02, 0x01, 0x00, 0x02, 0x05, 0x05, 0x00, 0x03, 0x07, 0x01, 0x01
        /*0010*/ 	.byte	0x02, 0x03, 0x00, 0x00, 0x02, 0x06, 0x01, 0x00, 0x04, 0x0b, 0x08, 0x00, 0x00, 0x00, 0x00, 0x00
        /*0020*/ 	.byte	0x00, 0x00, 0x00, 0x00


//--------------------- .nv.info._ZN5flash16flash_fwd_kernelI23Flash_fwd_kernel_traitsILi192ELi128ELi64ELi8ELb0ELb0EN7cutlass6half_tE19Flash_kernel_traitsILi192ELi128ELi64ELi8ES3_EELb0ELb0ELb0ELb0ELb0ELb1ELb0ELb0EEEvNS_16Flash_fwd_paramsE --------------------------
	.section	.nv.info._ZN5flash16flash_fwd_kernelI23Flash_fwd_kernel_traitsILi192ELi128ELi64ELi8ELb0ELb0EN7cutlass6half_tE19Flash_kernel_traitsILi192ELi128ELi64ELi8ES3_EELb0ELb0ELb0ELb0ELb0ELb1ELb0ELb0EEEvNS_16Flash_fwd_paramsE,"",@"SHT_CUDA_INFO"
	.sectionflags	@""
	.align	4


	//----- nvinfo : EIATTR_CUDA_API_VERSION
	.align		4
        /*0000*/ 	.byte	0x04, 0x37
        /*0002*/ 	.short	(.L_180 - .L_179)
.L_179:
        /*0004*/ 	.word	0x00000082


	//----- nvinfo : EIATTR_KPARAM_INFO
	.align		4
.L_180:
        /*0008*/ 	.byte	0x04, 0x17
        /*000a*/ 	.short	(.L_182 - .L_181)
.L_181:
        /*000c*/ 	.word	0x00000000
        /*0010*/ 	.short	0x0000
        /*0012*/ 	.short	0x0000
        /*0014*/ 	.byte	0x00, 0xf0, 0x41, 0x07


	//----- nvinfo : EIATTR_SPARSE_MMA_MASK
	.align		4
.L_182:
        /*0018*/ 	.byte	0x03, 0x50
        /*001a*/ 	.short	0x0000


	//----- nvinfo : EIATTR_MAXREG_COUNT
	.align		4
        /*001c*/ 	.byte	0x03, 0x1b
        /*001e*/ 	.short	0x00ff


	//----- nvinfo : EIATTR_NUM_BARRIERS
	.align		4
        /*0020*/ 	.byte	0x02, 0x4c
        /*0022*/ 	.byte	0x01
	.zero		1


	//----- nvinfo : EIATTR_MERCURY_ISA_VERSION
	.align		4
        /*0024*/ 	.byte	0x03, 0x5f
        /*0026*/ 	.short	0x0101


	//----- nvinfo : EIATTR_COOP_GROUP_MASK_REGIDS
	.align		4
        /*0028*/ 	.byte	0x04, 0x29
        /*002a*/ 	.short	(.L_184 - .L_183)


	//   ....[0]....
.L_183:
        /*002c*/ 	.word	0xffffffff


	//   ....[1]....
        /*0030*/ 	.word	0xffffffff


	//   ....[2]....
        /*0034*/ 	.word	0xffffffff


	//   ....[3]....
        /*0038*/ 	.word	0xffffffff


	//   ....[4]....
        /*003c*/ 	.word	0xffffffff


	//   ....[5]....
        /*0040*/ 	.word	0xffffffff


	//   ....[6]....
        /*0044*/ 	.word	0xffffffff


	//   ....[7]....
        /*0048*/ 	.word	0xffffffff


	//   ....[8]....
        /*004c*/ 	.word	0xffffffff


	//   ....[9]....
        /*0050*/ 	.word	0xffffffff


	//   ....[10]....
        /*0054*/ 	.word	0xffffffff


	//   ....[11]....
        /*0058*/ 	.word	0xffffffff


	//----- nvinfo : EIATTR_COOP_GROUP_INSTR_OFFSETS
	.align		4
.L_184:
        /*005c*/ 	.byte	0x04, 0x28
        /*005e*/ 	.short	(.L_186 - .L_185)


	//   ....[0]....
.L_185:
        /*0060*/ 	.word	0x00002940


	//   ....[1]....
        /*0064*/ 	.word	0x00002a60


	//   ....[2]....
        /*0068*/ 	.word	0x00002a90


	//   ....[3]....
        /*006c*/ 	.word	0x00002ba0


	//   ....[4]....
        /*0070*/ 	.word	0x00004b50


	//   ....[5]....
        /*0074*/ 	.word	0x00004b70


	//   ....[6]....
        /*0078*/ 	.word	0x00004bf0


	//   ....[7]....
        /*007c*/ 	.word	0x00004c00


	//   ....[8]....
        /*0080*/ 	.word	0x000062d0


	//   ....[9]....
        /*0084*/ 	.word	0x00006310


	//   ....[10]....
        /*0088*/ 	.word	0x00006370


	//   ....[11]....
        /*008c*/ 	.word	0x00006380


	//----- nvinfo : EIATTR_EXIT_INSTR_OFFSETS
	.align		4
.L_186:
        /*0090*/ 	.byte	0x04, 0x1c
        /*0092*/ 	.short	(.L_188 - .L_187)


	//   ....[0]....
.L_187:
        /*0094*/ 	.word	0x00000370


	//   ....[1]....
        /*0098*/ 	.word	0x00007d60


	//   ....[2]....
        /*009c*/ 	.word	0x00007e60


	//   ....[3]....
        /*00a0*/ 	.word	0x00008920


	//   ....[4]....
        /*00a4*/ 	.word	0x000089b0


	//----- nvinfo : EIATTR_CRS_STACK_SIZE
	.align		4
.L_188:
        /*00a8*/ 	.byte	0x04, 0x1e
        /*00aa*/ 	.short	(.L_190 - .L_189)
.L_189:
        /*00ac*/ 	.word	0x00000000


	//----- nvinfo : EIATTR_CBANK_PARAM_SIZE
	.align		4
.L_190:
        /*00b0*/ 	.byte	0x03, 0x19
        /*00b2*/ 	.short	0x01d0


	//----- nvinfo : EIATTR_PARAM_CBANK
	.align		4
        /*00b4*/ 	.byte	0x04, 0x0a
        /*00b6*/ 	.short	(.L_192 - .L_191)
	.align		4
.L_191:
        /*00b8*/ 	.word	index@(.nv.constant0._ZN5flash16flash_fwd_kernelI23Flash_fwd_kernel_traitsILi192ELi128ELi64ELi8ELb0ELb0EN7cutlass6half_tE19Flash_kernel_traitsILi192ELi128ELi64ELi8ES3_EELb0ELb0ELb0ELb0ELb0ELb1ELb0ELb0EEEvNS_16Flash_fwd_paramsE)
        /*00bc*/ 	.short	0x0210
        /*00be*/ 	.short	0x01d0


	//----- nvinfo : EIATTR_SW_WAR
	.align		4
.L_192:
        /*00c0*/ 	.byte	0x04, 0x36
        /*00c2*/ 	.short	(.L_194 - .L_193)
.L_193:
        /*00c4*/ 	.word	0x00000008
.L_194:


//--------------------- .nv.info._ZN5flash16flash_fwd_kernelI23Flash_fwd_kernel_traitsILi192ELi128ELi64ELi8ELb0ELb0EN7cutlass6half_tE19Flash_kernel_traitsILi192ELi128ELi64ELi8ES3_EELb0ELb0ELb0ELb0ELb0ELb1ELb1ELb0EEEvNS_16Flash_fwd_paramsE --------------------------
	.section	.nv.info._ZN5flash16flash_fwd_kernelI23Flash_fwd_kernel_traitsILi192ELi128ELi64ELi8ELb0ELb0EN7cutlass6half_tE19Flash_kernel_traitsILi192ELi128ELi64ELi8ES3_EELb0ELb0ELb0ELb0ELb0ELb1ELb1ELb0EEEvNS_16Flash_fwd_paramsE,"",@"SHT_CUDA_INFO"
	.sectionflags	@""
	.align	4


	//----- nvinfo : EIATTR_CUDA_API_VERSION
	.align		4
        /*0000*/ 	.byte	0x04, 0x37
        /*0002*/ 	.short	(.L_196 - .L_195)
.L_195:
        /*0004*/ 	.word	0x00000082


	//----- nvinfo : EIATTR_KPARAM_INFO
	.align		4
.L_196:
        /*0008*/ 	.byte	0x04, 0x17
        /*000a*/ 	.short	(.L_198 - .L_197)
.L_197:
        /*000c*/ 	.word	0x00000000
        /*0010*/ 	.short	0x0000
        /*0012*/ 	.short	0x0000
        /*0014*/ 	.byte	0x00, 0xf0, 0x41, 0x07


	//----- nvinfo : EIATTR_SPARSE_MMA_MASK
	.align		4
.L_198:
        /*0018*/ 	.byte	0x03, 0x50
        /*001a*/ 	.short	0x0000


	//----- nvinfo : EIATTR_MAXREG_COUNT
	.align		4
        /*001c*/ 	.byte	0x03, 0x1b
        /*001e*/ 	.short	0x00ff


	//----- nvinfo : EIATTR_NUM_BARRIERS
	.align		4
        /*0020*/ 	.byte	0x02, 0x4c
        /*0022*/ 	.byte	0x01
	.zero		1


	//----- nvinfo : EIATTR_MERCURY_ISA_VERSION
	.align		4
        /*0024*/ 	.byte	0x03, 0x5f
        /*0026*/ 	.short	0x0101


	//----- nvinfo : EIATTR_COOP_GROUP_MASK_REGIDS
	.align		4
        /*0028*/ 	.byte	0x04, 0x29
        /*002a*/ 	.short	(.L_200 - .L_199)


	//   ....[0]....
.L_199:
        /*002c*/ 	.word	0xffffffff


	//   ....[1]....
        /*0030*/ 	.word	0xffffffff


	//   ....[2]....
        /*0034*/ 	.word	0xffffffff


	//   ....[3]....
        /*0038*/ 	.word	0xffffffff


	//   ....[4]....
        /*003c*/ 	.word	0xffffffff


	//   ....[5]....
        /*0040*/ 	.word	0xffffffff


	//   ....[6]....
        /*0044*/ 	.word	0xffffffff


	//   ....[7]....
        /*0048*/ 	.word	0xffffffff


	//   ....[8]....
        /*004c*/ 	.word	0xffffffff


	//   ....[9]....
        /*0050*/ 	.word	0xffffffff


	//   ....[10]....
        /*0054*/ 	.word	0xffffffff


	//   ....[11]....
        /*0058*/ 	.word	0xffffffff


	//----- nvinfo : EIATTR_COOP_GROUP_INSTR_OFFSETS
	.align		4
.L_200:
        /*005c*/ 	.byte	0x04, 0x28
        /*005e*/ 	.short	(.L_202 - .L_201)


	//   ....[0]....
.L_201:
        /*0060*/ 	.word	0x00002d60


	//   ....[1]....
        /*0064*/ 	.word	0x00002e50


	//   ....[2]....
        /*0068*/ 	.word	0x00002e80


	//   ....[3]....
        /*006c*/ 	.word	0x00002fd0


	//   ....[4]....
        /*0070*/ 	.word	0x00005380


	//   ....[5]....
        /*0074*/ 	.word	0x000053c0


	//   ....[6]....
        /*0078*/ 	.word	0x00005460


	//   ....[7]....
        /*007c*/ 	.word	0x00005470


	//   ....[8]....
        /*0080*/ 	.word	0x00006b30


	//   ....[9]....
        /*0084*/ 	.word	0x00006b70


	//   ....[10]....
        /*0088*/ 	.word	0x00006bd0


	//   ....[11]....
        /*008c*/ 	.word	0x00006be0


	//----- nvinfo : EIATTR_EXIT_INSTR_OFFSETS
	.align		4
.L_202:
        /*0090*/ 	.byte	0x04, 0x1c
        /*0092*/ 	.short	(.L_204 - .L_203)


	//   ....[0]....
.L_203:
        /*0094*/ 	.word	0x00000370


	//   ....[1]....
        /*0098*/ 	.word	0x000085c0


	//   ....[2]....
        /*009c*/ 	.word	0x000086c0


	//   ....[3]....
        /*00a0*/ 	.word	0x00009180


	//   ....[4]....
        /*00a4*/ 	.word	0x00009210


	//----- nvinfo : EIATTR_CRS_STACK_SIZE
	.align		4
.L_204:
        /*00a8*/ 	.byte	0x04, 0x1e
        /*00aa*/ 	.short	(.L_206 - .L_205)
.L_205:
        /*00ac*/ 	.word	0x00000000


	//----- nvinfo : EIATTR_CBANK_PARAM_SIZE
	.align		4
.L_206:
        /*00b0*/ 	.byte	0x03, 0x19
        /*00b2*/ 	.short	0x01d0


	//----- nvinfo : EIATTR_PARAM_CBANK
	.align		4
        /*00b4*/ 	.byte	0x04, 0x0a
        /*00b6*/ 	.short	(.L_208 - .L_207)
	.align		4
.L_207:
        /*00b8*/ 	.word	index@(.nv.constant0._ZN5flash16flash_fwd_kernelI23Flash_fwd_kernel_traitsILi192ELi128ELi64ELi8ELb0ELb0EN7cutlass6half_tE19Flash_kernel_traitsILi192ELi128ELi64ELi8ES3_EELb0ELb0ELb0ELb0ELb0ELb1ELb1ELb0EEEvNS_16Flash_fwd_paramsE)
        /*00bc*/ 	.short	0x0210
        /*00be*/ 	.short	0x01d0


	//----- nvinfo : EIATTR_SW_WAR
	.align		4
.L_208:
        /*00c0*/ 	.byte	0x04, 0x36
        /*00c2*/ 	.short	(.L_210 - .L_209)
.L_209:
        /*00c4*/ 	.word	0x00000008
.L_210:


//--------------------- .nv.info._ZN5flash16flash_fwd_kernelI23Flash_fwd_kernel_traitsILi192ELi128ELi64ELi8ELb0ELb0EN7cutlass6half_tE19Flash_kernel_traitsILi192ELi128ELi64ELi8ES3_EELb0ELb0ELb0ELb0ELb0ELb0ELb0ELb0EEEvNS_16Flash_fwd_paramsE --------------------------
	.section	.nv.info._ZN5flash16flash_fwd_kernelI23Flash_fwd_kernel_traitsILi192ELi128ELi64ELi8ELb0ELb0EN7cutlass6half_tE19Flash_kernel_traitsILi192ELi128ELi64ELi8ES3_EELb0ELb0ELb0ELb0ELb0ELb0ELb0ELb0EEEvNS_16Flash_fwd_paramsE,"",@"SHT_CUDA_INFO"
	.sectionflags	@""
	.align	4


	//----- nvinfo : EIATTR_CUDA_API_VERSION
	.align		4
        /*0000*/ 	.byte	0x04, 0x37
        /*0002*/ 	.short	(.L_212 - .L_211)
.L_211:
        /*0004*/ 	.word	0x00000082


	//----- nvinfo : EIATTR_KPARAM_INFO
	.align		4
.L_212:
        /*0008*/ 	.byte	0x04, 0x17
        /*000a*/ 	.short	(.L_214 - .L_213)
.L_213:
        /*000c*/ 	.word	0x00000000
        /*0010*/ 	.short	0x0000
        /*0012*/ 	.short	0x0000
        /*0014*/ 	.byte	0x00, 0xf0, 0x41, 0x07


	//----- nvinfo : EIATTR_SPARSE_MMA_MASK
	.align		4
.L_214:
        /*0018*/ 	.byte	0x03, 0x50
        /*001a*/ 	.short	0x0000


	//----- nvinfo : EIATTR_MAXREG_COUNT
	.align		4
        /*001c*/ 	.byte	0x03, 0x1b
        /*001e*/ 	.short	0x00ff


	//----- nvinfo : EIATTR_NUM_BARRIERS
	.align		4
        /*0020*/ 	.byte	0x02, 0x4c
        /*0022*/ 	.byte	0x01
	.zero		1


	//----- nvinfo : EIATTR_MERCURY_ISA_VERSION
	.align		4
        /*0024*/ 	.byte	0x03, 0x5f
        /*0026*/ 	.short	0x0101


	//----- nvinfo : EIATTR_COOP_GROUP_MASK_REGIDS
	.align		4
        /*0028*/ 	.byte	0x04, 0x29
        /*002a*/ 	.short	(.L_216 - .L_215)


	//   ....[0]....
.L_215:
        /*002c*/ 	.word	0xffffffff


	//   ....[1]....
        /*0030*/ 	.word	0xffffffff


	//   ....[2]....
        /*0034*/ 	.word	0xffffffff


	//   ....[3]....
        /*0038*/ 	.word	0xffffffff


	//   ....[4]....
        /*003c*/ 	.word	0xffffffff


	//   ....[5]....
        /*0040*/ 	.word	0xffffffff


	//   ....[6]....
        /*0044*/ 	.word	0xffffffff


	//   ....[7]....
        /*0048*/ 	.word	0xffffffff


	//   ....[8]....
        /*004c*/ 	.word	0xffffffff


	//   ....[9]....
        /*0050*/ 	.word	0xffffffff


	//   ....[10]....
        /*0054*/ 	.word	0xffffffff


	//   ....[11]....
        /*0058*/ 	.word	0xffffffff


	//----- nvinfo : EIATTR_COOP_GROUP_INSTR_OFFSETS
	.align		4
.L_216:
        /*005c*/ 	.byte	0x04, 0x28
        /*005e*/ 	.short	(.L_218 - .L_217)


	//   ....[0]....
.L_217:
        /*0060*/ 	.word	0x00003880


	//   ....[1]....
        /*0064*/ 	.word	0x000038a0


	//   ....[2]....
        /*0068*/ 	.word	0x00003940


	//   ....[3]....
        /*006c*/ 	.word	0x00003950


	//   ....[4]....
        /*0070*/ 	.word	0x00005dd0


	//   ....[5]....
        /*0074*/ 	.word	0x00005df0


	//   ....[6]....
        /*0078*/ 	.word	0x00005e70


	//   ....[7]....
        /*007c*/ 	.word	0x00005e80


	//   ....[8]....
        /*0080*/ 	.word	0x00007550


	//   ....[9]....
        /*0084*/ 	.word	0x00007590


	//   ....[10]....
        /*0088*/ 	.word	0x000075f0


	//   ....[11]....
        /*008c*/ 	.word	0x00007600


	//----- nvinfo : EIATTR_EXIT_INSTR_OFFSETS
	.align		4
.L_218:
        /*0090*/ 	.byte	0x04, 0x1c
        /*0092*/ 	.short	(.L_220 - .L_219)


	//   ....[0]....
.L_219:
        /*0094*/ 	.word	0x00000370


	//   ....[1]....
        /*0098*/ 	.word	0x000090a0


	//   ....[2]....
        /*009c*/ 	.word	0x000091d0


	//   ....[3]....
        /*00a0*/ 	.word	0x000091f0


	//   ....[4]....
        /*00a4*/ 	.word	0x00009df0


	//   ....[5]....
        /*00a8*/ 	.word	0x00009e80


	//----- nvinfo : EIATTR_CRS_STACK_SIZE
	.align		4
.L_220:
        /*00ac*/ 	.byte	0x04, 0x1e
        /*00ae*/ 	.short	(.L_222 - .L_221)
.L_221:
        /*00b0*/ 	.word	0x00000000


	//----- nvinfo : EIATTR_CBANK_PARAM_SIZE
	.align		4
.L_222:
        /*00b4*/ 	.byte	0x03, 0x19
        /*00b6*/ 	.short	0x01d0


	//----- nvinfo : EIATTR_PARAM_CBANK
	.align		4
        /*00b8*/ 	.byte	0x04, 0x0a
        /*00ba*/ 	.short	(.L_224 - .L_223)
	.align		4
.L_223:
        /*00bc*/ 	.word	index@(.nv.constant0._ZN5flash16flash_fwd_kernelI23Flash_fwd_kernel_traitsILi192ELi128ELi64ELi8ELb0ELb0EN7cutlass6half_tE19Flash_kernel_traitsILi192ELi128ELi64ELi8ES3_EELb0ELb0ELb0ELb0ELb0ELb0ELb0ELb0EEEvNS_16Flash_fwd_paramsE)
        /*00c0*/ 	.short	0x0210
        /*00c2*/ 	.short	0x01d0


	//----- nvinfo : EIATTR_SW_WAR
	.align		4
.L_224:
        /*00c4*/ 	.byte	0x04, 0x36
        /*00c6*/ 	.short	(.L_226 - .L_225)
.L_225:
        /*00c8*/ 	.word	0x00000008
.L_226:


//--------------------- .nv.info._ZN5flash16flash_fwd_kernelI23Flash_fwd_kernel_traitsILi192ELi128ELi64ELi8ELb0ELb0EN7cutlass6half_tE19Flash_kernel_traitsILi192ELi128ELi64ELi8ES3_EELb0ELb0ELb0ELb0ELb0ELb0ELb1ELb0EEEvNS_16Flash_fwd_paramsE --------------------------
	.section	.nv.info._ZN5flash16flash_fwd_kernelI23Flash_fwd_kernel_traitsILi192ELi128ELi64ELi8ELb0ELb0EN7cutlass6half_tE19Flash_kernel_traitsILi192ELi128ELi64ELi8ES3_EELb0ELb0ELb0ELb0ELb0ELb0ELb1ELb0EEEvNS_16Flash_fwd_paramsE,"",@"SHT_CUDA_INFO"
	.sectionflags	@""
	.align	4


	//----- nvinfo : EIATTR_CUDA_API_VERSION
	.align		4
        /*0000*/ 	.byte	0x04, 0x37
        /*0002*/ 	.short	(.L_228 - .L_227)
.L_227:
        /*0004*/ 	.word	0x00000082


	//----- nvinfo : EIATTR_KPARAM_INFO
	.align		4
.L_228:
        /*0008*/ 	.byte	0x04, 0x17
        /*000a*/ 	.short	(.L_230 - .L_229)
.L_229:
        /*000c*/ 	.word	0x00000000
        /*0010*/ 	.short	0x0000
        /*0012*/ 	.short	0x0000
        /*0014*/ 	.byte	0x00, 0xf0, 0x41, 0x07


	//----- nvinfo : EIATTR_SPARSE_MMA_MASK
	.align		4
.L_230:
        /*0018*/ 	.byte	0x03, 0x50
        /*001a*/ 	.short	0x0000


	//----- nvinfo : EIATTR_MAXREG_COUNT
	.align		4
        /*001c*/ 	.byte	0x03, 0x1b
        /*001e*/ 	.short	0x00ff


	//----- nvinfo : EIATTR_NUM_BARRIERS
	.align		4
        /*0020*/ 	.byte	0x02, 0x4c
        /*0022*/ 	.byte	0x01
	.zero		1


	//----- nvinfo : EIATTR_MERCURY_ISA_VERSION
	.align		4
        /*0024*/ 	.byte	0x03, 0x5f
        /*0026*/ 	.short	0x0101


	//----- nvinfo : EIATTR_COOP_GROUP_MASK_REGIDS
	.align		4
        /*0028*/ 	.byte	0x04, 0x29
        /*002a*/ 	.short	(.L_232 - .L_231)


	//   ....[0]....
.L_231:
        /*002c*/ 	.word	0xffffffff


	//   ....[1]....
        /*0030*/ 	.word	0xffffffff


	//   ....[2]....
        /*0034*/ 	.word	0xffffffff


	//   ....[3]....
        /*0038*/ 	.word	0xffffffff


	//   ....[4]....
        /*003c*/ 	.word	0xffffffff


	//   ....[5]....
        /*0040*/ 	.word	0xffffffff


	//   ....[6]....
        /*0044*/ 	.word	0xffffffff


	//   ....[7]....
        /*0048*/ 	.word	0xffffffff


	//   ....[8]....
        /*004c*/ 	.word	0xffffffff


	//   ....[9]....
        /*0050*/ 	.word	0xffffffff


	//   ....[10]....
        /*0054*/ 	.word	0xffffffff


	//   ....[11]....
        /*0058*/ 	.word	0xffffffff


	//----- nvinfo : EIATTR_COOP_GROUP_INSTR_OFFSETS
	.align		4
.L_232:
        /*005c*/ 	.byte	0x04, 0x28
        /*005e*/ 	.short	(.L_234 - .L_233)


	//   ....[0]....
.L_233:
        /*0060*/ 	.word	0x00003c90


	//   ....[1]....
        /*0064*/ 	.word	0x00003cb0


	//   ....[2]....
        /*0068*/ 	.word	0x00003d50


	//   ....[3]....
        /*006c*/ 	.word	0x00003d60


	//   ....[4]....
        /*0070*/ 	.word	0x000065e0


	//   ....[5]....
        /*0074*/ 	.word	0x00006620


	//   ....[6]....
        /*0078*/ 	.word	0x000066b0


	//   ....[7]....
        /*007c*/ 	.word	0x000066c0


	//   ....[8]....
        /*0080*/ 	.word	0x00007d90


	//   ....[9]....
        /*0084*/ 	.word	0x00007dd0


	//   ....[10]....
        /*0088*/ 	.word	0x00007e30


	//   ....[11]....
        /*008c*/ 	.word	0x00007e40


	//----- nvinfo : EIATTR_EXIT_INSTR_OFFSETS
	.align		4
.L_234:
        /*0090*/ 	.byte	0x04, 0x1c
        /*0092*/ 	.short	(.L_236 - .L_235)


	//   ....[0]....
.L_235:
        /*0094*/ 	.word	0x00000370


	//   ....[1]....
        /*0098*/ 	.word	0x000098e0


	//   ....[2]....
        /*009c*/ 	.word	0x00009a10


	//   ....[3]....
        /*00a0*/ 	.word	0x00009a30


	//   ....[4]....
        /*00a4*/ 	.word	0x0000a630


	//   ....[5]....
        /*00a8*/ 	.word	0x0000a6c0


	//----- nvinfo : EIATTR_CRS_STACK_SIZE
	.align		4
.L_236:
        /*00ac*/ 	.byte	0x04, 0x1e
        /*00ae*/ 	.short	(.L_238 - .L_237)
.L_237:
        /*00b0*/ 	.word	0x00000000


	//----- nvinfo : EIATTR_CBANK_PARAM_SIZE
	.align		4
.L_238:
        /*00b4*/ 	.byte	0x03, 0x19
        /*00b6*/ 	.short	0x01d0


	//----- nvinfo : EIATTR_PARAM_CBANK
	.align		4
        /*00b8*/ 	.byte	0x04, 0x0a
        /*00ba*/ 	.short	(.L_240 - .L_239)
	.align		4
.L_239:
        /*00bc*/ 	.word	index@(.nv.constant0._ZN5flash16flash_fwd_kernelI23Flash_fwd_kernel_traitsILi192ELi128ELi64ELi8ELb0ELb0EN7cutlass6half_tE19Flash_kernel_traitsILi192ELi128ELi64ELi8ES3_EELb0ELb0ELb0ELb0ELb0ELb0ELb1ELb0EEEvNS_16Flash_fwd_paramsE)
        /*00c0*/ 	.short	0x0210
        /*00c2*/ 	.short	0x01d0


	//----- nvinfo : EIATTR_SW_WAR
	.align		4
.L_240:
        /*00c4*/ 	.byte	0x04, 0x36
        /*00c6*/ 	.short	(.L_242 - .L_241)
.L_241:
        /*00c8*/ 	.word	0x00000008
.L_242:


//--------------------- .nv.info._ZN5flash16flash_fwd_kernelI23Flash_fwd_kernel_traitsILi192ELi128ELi64ELi8ELb0ELb0EN7cutlass6half_tE19Flash_kernel_traitsILi192ELi128ELi64ELi8ES3_EELb0ELb0ELb0ELb1ELb0ELb0ELb0ELb0EEEvNS_16Flash_fwd_paramsE --------------------------
	.section	.nv.info._ZN5flash16flash_fwd_kernelI23Flash_fwd_kernel_traitsILi192ELi128ELi64ELi8ELb0ELb0EN7cutlass6half_tE19Flash_kernel_traitsILi192ELi128ELi64ELi8ES3_EELb0ELb0ELb0ELb1ELb0ELb0ELb0ELb0EEEvNS_16Flash_fwd_paramsE,"",@"SHT_CUDA_INFO"
	.sectionflags	@""
	.align	4


	//----- nvinfo : EIATTR_CUDA_API_VERSION
	.align		4
        /*0000*/ 	.byte	0x04, 0x37
        /*0002*/ 	.short	(.L_244 - .L_243)
.L_243:
        /*0004*/ 	.word	0x00000082


	//----- nvinfo : EIATTR_KPARAM_INFO
	.align		4
.L_244:
        /*0008*/ 	.byte	0x04, 0x17
        /*000a*/ 	.short	(.L_246 - .L_245)
.L_245:
        /*000c*/ 	.word	0x00000000
        /*0010*/ 	.short	0x0000
        /*0012*/ 	.short	0x0000
        /*0014*/ 	.byte	0x00, 0xf0, 0x41, 0x07


	//----- nvinfo : EIATTR_SPARSE_MMA_MASK
	.align		4
.L_246:
        /*0018*/ 	.byte	0x03, 0x50
        /*001a*/ 	.short	0x0000


	//----- nvinfo : EIATTR_MAXREG_COUNT
	.align		4
        /*001c*/ 	.byte	0x03, 0x1b
        /*001e*/ 	.short	0x00ff


	//----- nvinfo : EIATTR_NUM_BARRIERS
	.align		4
        /*0020*/ 	.byte	0x02, 0x4c
        /*0022*/ 	.byte	0x01
	.zero		1


	//----- nvinfo : EIATTR_MERCURY_ISA_VERSION
	.align		4
        /*0024*/ 	.byte	0x03, 0x5f
        /*0026*/ 	.short	0x0101


	//----- nvinfo : EIATTR_COOP_GROUP_MASK_REGIDS
	.align		4
        /*0028*/ 	.byte	0x04, 0x29
        /*002a*/ 	.short	(.L_248 - .L_247)


	//   ....[0]....
.L_247:
        /*002c*/ 	.word	0xffffffff


	//   ....[1]....
        /*0030*/ 	.word	0xffffffff


	//   ....[2]....
        /*0034*/ 	.word	0xffffffff


	//   ....[3]....
        /*0038*/ 	.word	0xffffffff


	//   ....[4]....
        /*003c*/ 	.word	0xffffffff


	//   ....[5]....
        /*0040*/ 	.word	0xffffffff


	//   ....[6]....
        /*0044*/ 	.word	0xffffffff


	//   ....[7]....
        /*0048*/ 	.word	0xffffffff


	//   ....[8]....
        /*004c*/ 	.word	0xffffffff


	//   ....[9]....
        /*0050*/ 	.word	0xffffffff


	//   ....[10]....
        /*0054*/ 	.word	0xffffffff


	//   ....[11]....
        /*0058*/ 	.word	0xffffffff


	//----- nvinfo : EIATTR_COOP_GROUP_INSTR_OFFSETS
	.align		4
.L_248:
        /*005c*/ 	.byte	0x04, 0x28
        /*005e*/ 	.short	(.L_250 - .L_249)


	//   ....[0]....
.L_249:
        /*0060*/ 	.word	0x00004210


	//   ....[1]....
        /*0064*/ 	.word	0x00004230


	//   ....[2]....
        /*0068*/ 	.word	0x000042d0


	//   ....[3]....
        /*006c*/ 	.word	0x000042e0


	//   ....[4]....
        /*0070*/ 	.word	0x00006e30


	//   ....[5]....
        /*0074*/ 	.word	0x00006e50


	//   ....[6]....
        /*0078*/ 	.word	0x00006ee0


	//   ....[7]....
        /*007c*/ 	.word	0x00006ef0


	//   ....[8]....
        /*0080*/ 	.word	0x000085d0


	//   ....[9]....
        /*0084*/ 	.word	0x00008610


	//   ....[10]....
        /*0088*/ 	.word	0x00008670


	//   ....[11]....
        /*008c*/ 	.word	0x00008680


	//----- nvinfo : EIATTR_EXIT_INSTR_OFFSETS
	.align		4
.L_250:
        /*0090*/ 	.byte	0x04, 0x1c
        /*0092*/ 	.short	(.L_252 - .L_251)


	//   ....[0]....
.L_251:
        /*0094*/ 	.word	0x00000370


	//   ....[1]....
        /*0098*/ 	.word	0x0000a150


	//   ....[2]....
        /*009c*/ 	.word	0x0000a280


	//   ....[3]....
        /*00a0*/ 	.word	0x0000a2a0


	//   ....[4]....
        /*00a4*/ 	.word	0x0000aeb0


	//   ....[5]....
        /*00a8*/ 	.word	0x0000af40


	//----- nvinfo : EIATTR_CRS_STACK_SIZE
	.align		4
.L_252:
        /*00ac*/ 	.byte	0x04, 0x1e
        /*00ae*/ 	.short	(.L_254 - .L_253)
.L_253:
        /*00b0*/ 	.word	0x00000000


	//----- nvinfo : EIATTR_CBANK_PARAM_SIZE
	.align		4
.L_254:
        /*00b4*/ 	.byte	0x03, 0x19
        /*00b6*/ 	.short	0x01d0


	//----- nvinfo : EIATTR_PARAM_CBANK
	.align		4
        /*00b8*/ 	.byte	0x04, 0x0a
        /*00ba*/ 	.short	(.L_256 - .L_255)
	.align		4
.L_255:
        /*00bc*/ 	.word	index@(.nv.constant0._ZN5flash16flash_fwd_kernelI23Flash_fwd_kernel_traitsILi192ELi128ELi64ELi8ELb0ELb0EN7cutlass6half_tE19Flash_kernel_traitsILi192ELi128ELi64ELi8ES3_EELb0ELb0ELb0ELb1ELb0ELb0ELb0ELb0EEEvNS_16Flash_fwd_paramsE)
        /*00c0*/ 	.short	0x0210
        /*00c2*/ 	.short	0x01d0


	//----- nvinfo : EIATTR_SW_WAR
	.align		4
.L_256:
        /*00c4*/ 	.byte	0x04, 0x36
        /*00c6*/ 	.short	(.L_258 - .L_257)
.L_257:
        /*00c8*/ 	.word	0x00000008
.L_258:


//--------------------- .nv.info._ZN5flash16flash_fwd_kernelI23Flash_fwd_kernel_traitsILi192ELi128ELi64ELi8ELb0ELb0EN7cutlass6half_tE19Flash_kernel_traitsILi192ELi128ELi64ELi8ES3_EELb0ELb0ELb0ELb1ELb0ELb0ELb1ELb0EEEvNS_16Flash_fwd_paramsE --------------------------
	.section	.nv.info._ZN5flash16flash_fwd_kernelI23Flash_fwd_kernel_traitsILi192ELi128ELi64ELi8ELb0ELb0EN7cutlass6half_tE19Flash_kernel_traitsILi192ELi128ELi64ELi8ES3_EELb0ELb0ELb0ELb1ELb0ELb0ELb1ELb0EEEvNS_16Flash_fwd_paramsE,"",@"SHT_CUDA_INFO"
	.sectionflags	@""
	.align	4


	//----- nvinfo : EIATTR_CUDA_API_VERSION
	.align		4
        /*0000*/ 	.byte	0x04, 0x37
        /*0002*/ 	.short	(.L_260 - .L_259)
.L_259:
        /*0004*/ 	.word	0x00000082


	//----- nvinfo : EIATTR_KPARAM_INFO
	.align		4
.L_260:
        /*0008*/ 	.byte	0x04, 0x17
        /*000a*/ 	.short	(.L_262 - .L_261)
.L_261:
        /*000c*/ 	.word	0x00000000
        /*0010*/ 	.short	0x0000
        /*0012*/ 	.short	0x0000
        /*0014*/ 	.byte	0x00, 0xf0, 0x41, 0x07


	//----- nvinfo : EIATTR_SPARSE_MMA_MASK
	.align		4
.L_262:
        /*0018*/ 	.byte	0x03, 0x50
        /*001a*/ 	.short	0x0000


	//----- nvinfo : EIATTR_MAXREG_COUNT
	.align		4
        /*001c*/ 	.byte	0x03, 0x1b
        /*001e*/ 	.short	0x00ff


	//----- nvinfo : EIATTR_NUM_BARRIERS
	.align		4
        /*0020*/ 	.byte	0x02, 0x4c
        /*0022*/ 	.byte	0x01
	.zero		1


	//----- nvinfo : EIATTR_MERCURY_ISA_VERSION
	.align		4
        /*0024*/ 	.byte	0x03, 0x5f
        /*0026*/ 	.short	0x0101


	//----- nvinfo : EIATTR_COOP_GROUP_MASK_REGIDS
	.align		4
        /*0028*/ 	.byte	0x04, 0x29
        /*002a*/ 	.short	(.L_264 - .L_263)


	//   ....[0]....
.L_263:
        /*002c*/ 	.word	0xffffffff


	//   ....[1]....
        /*0030*/ 	.word	0xffffffff


	//   ....[2]....
        /*0034*/ 	.word	0xffffffff


	//   ....[3]....
        /*0038*/ 	.word	0xffffffff


	//   ....[4]....
        /*003c*/ 	.word	0xffffffff


	//   ....[5]....
        /*0040*/ 	.word	0xffffffff


	//   ....[6]....
        /*0044*/ 	.word	0xffffffff


	//   ....[7]....
        /*0048*/ 	.word	0xffffffff


	//   ....[8]....
        /*004c*/ 	.word	0xffffffff


	//   ....[9]....
        /*0050*/ 	.word	0xffffffff


	//   ....[10]....
        /*0054*/ 	.word	0xffffffff


	//   ....[11]....
        /*0058*/ 	.word	0xffffffff


	//----- nvinfo : EIATTR_COOP_GROUP_INSTR_OFFSETS
	.align		4
.L_264:
        /*005c*/ 	.byte	0x04, 0x28
        /*005e*/ 	.short	(.L_266 - .L_265)


	//   ....[0]....
.L_265:
        /*0060*/ 	.word	0x00004610


	//   ....[1]....
        /*0064*/ 	.word	0x00004630


	//   ....[2]....
        /*0068*/ 	.word	0x000046d0


	//   ....[3]....
        /*006c*/ 	.word	0x000046e0


	//   ....[4]....
        /*0070*/ 	.word	0x00007640


	//   ....[5]....
        /*0074*/ 	.word	0x00007660


	//   ....[6]....
        /*0078*/ 	.word	0x000076f0


	//   ....[7]....
        /*007c*/ 	.word	0x00007700


	//   ....[8]....
        /*0080*/ 	.word	0x00008de0


	//   ....[9]....
        /*0084*/ 	.word	0x00008e20


	//   ....[10]....
        /*0088*/ 	.word	0x00008e80


	//   ....[11]....
        /*008c*/ 	.word	0x00008e90


	//----- nvinfo : EIATTR_EXIT_INSTR_OFFSETS
	.align		4
.L_266:
        /*0090*/ 	.byte	0x04, 0x1c
        /*0092*/ 	.short	(.L_268 - .L_267)


	//   ....[0]....
.L_267:
        /*0094*/ 	.word	0x00000370


	//   ....[1]....
        /*0098*/ 	.word	0x0000a960


	//   ....[2]....
        /*009c*/ 	.word	0x0000aa90


	//   ....[3]....
        /*00a0*/ 	.word	0x0000aab0


	//   ....[4]....
        /*00a4*/ 	.word	0x0000b6c0


	//   ....[5]....
        /*00a8*/ 	.word	0x0000b750


	//----- nvinfo : EIATTR_CRS_STACK_SIZE
	.align		4
.L_268:
        /*00ac*/ 	.byte	0x04, 0x1e
        /*00ae*/ 	.short	(.L_270 - .L_269)
.L_269:
        /*00b0*/ 	.word	0x00000000


	//----- nvinfo : EIATTR_CBANK_PARAM_SIZE
	.align		4
.L_270:
        /*00b4*/ 	.byte	0x03, 0x19
        /*00b6*/ 	.short	0x01d0


	//----- nvinfo : EIATTR_PARAM_CBANK
	.align		4
        /*00b8*/ 	.byte	0x04, 0x0a
        /*00ba*/ 	.short	(.L_272 - .L_271)
	.align		4
.L_271:
        /*00bc*/ 	.word	index@(.nv.constant0._ZN5flash16flash_fwd_kernelI23Flash_fwd_kernel_traitsILi192ELi128ELi64ELi8ELb0ELb0EN7cutlass6half_tE19Flash_kernel_traitsILi192ELi128ELi64ELi8ES3_EELb0ELb0ELb0ELb1ELb0ELb0ELb1ELb0EEEvNS_16Flash_fwd_paramsE)
        /*00c0*/ 	.short	0x0210
        /*00c2*/ 	.short	0x01d0


	//----- nvinfo : EIATTR_SW_WAR
	.align		4
.L_272:
        /*00c4*/ 	.byte	0x04, 0x36
        /*00c6*/ 	.short	(.L_274 - .L_273)
.L_273:
        /*00c8*/ 	.word	0x00000008
.L_274:


//--------------------- .nv.info._ZN5flash16flash_fwd_kernelI23Flash_fwd_kernel_traitsILi192ELi128ELi64ELi8ELb0ELb0EN7cutlass6half_tE19Flash_kernel_traitsILi192ELi128ELi64ELi8ES3_EELb0ELb0ELb1ELb0ELb0ELb1ELb0ELb0EEEvNS_16Flash_fwd_paramsE --------------------------
	.section	.nv.info._ZN5flash16flash_fwd_kernelI23Flash_fwd_kernel_traitsILi192ELi128ELi64ELi8ELb0ELb0EN7cutlass6half_tE19Flash_kernel_traitsILi192ELi128ELi64ELi8ES3_EELb0ELb0ELb1ELb0ELb0ELb1ELb0ELb0EEEvNS_16Flash_fwd_paramsE,"",@"SHT_CUDA_INFO"
	.sectionflags	@""
	.align	4


	//----- nvinfo : EIATTR_CUDA_API_VERSION
	.align		4
        /*0000*/ 	.byte	0x04, 0x37
        /*0002*/ 	.short	(.L_276 - .L_275)
.L_275:
        /*0004*/ 	.word	0x00000082


	//----- nvinfo : EIATTR_KPARAM_INFO
	.align		4
.L_276:
        /*0008*/ 	.byte	0x04, 0x17
        /*000a*/ 	.short	(.L_278 - .L_277)
.L_277:
        /*000c*/ 	.word	0x00000000
        /*0010*/ 	.short	0x0000
        /*0012*/ 	.short	0x0000
        /*0014*/ 	.byte	0x00, 0xf0, 0x41, 0x07


	//----- nvinfo : EIATTR_SPARSE_MMA_MASK
	.align		4
.L_278:
        /*0018*/ 	.byte	0x03, 0x50
        /*001a*/ 	.short	0x0000


	//----- nvinfo : EIATTR_MAXREG_COUNT
	.align		4
        /*001c*/ 	.byte	0x03, 0x1b
        /*001e*/ 	.short	0x00ff


	//----- nvinfo : EIATTR_NUM_BARRIERS
	.align		4
        /*0020*/ 	.byte	0x02, 0x4c
        /*0022*/ 	.byte	0x01
	.zero		1


	//----- nvinfo : EIATTR_MERCURY_ISA_VERSION
	.align		4
        /*0024*/ 	.byte	0x03, 0x5f
        /*0026*/ 	.short	0x0101


	//----- nvinfo : EIATTR_COOP_GROUP_MASK_REGIDS
	.align		4
        /*0028*/ 	.byte	0x04, 0x29
        /*002a*/ 	.short	(.L_280 - .L_279)


	//   ....[0]....
.L_279:
        /*002c*/ 	.word	0xffffffff


	//   ....[1]....
        /*0030*/ 	.word	0xffffffff


	//   ....[2]....
        /*0034*/ 	.word	0xffffffff


	//   ....[3]....
        /*0038*/ 	.word	0xffffffff


	//   ....[4]....
        /*003c*/ 	.word	0xffffffff


	//   ....[5]....
        /*0040*/ 	.word	0xffffffff


	//   ....[6]....
        /*0044*/ 	.word	0xffffffff


	//   ....[7]....
        /*0048*/ 	.word	0xffffffff


	//   ....[8]....
        /*004c*/ 	.word	0xffffffff


	//   ....[9]....
        /*0050*/ 	.word	0xffffffff


	//   ....[10]....
        /*0054*/ 	.word	0xffffffff


	//   ....[11]....
        /*0058*/ 	.word	0xffffffff


	//   ....[12]....
        /*005c*/ 	.word	0xffffffff


	//   ....[13]....
        /*0060*/ 	.word	0xffffffff


	//   ....[14]....
        /*0064*/ 	.word	0xffffffff


	//   ....[15]....
        /*0068*/ 	.word	0xffffffff


	//   ....[16]....
        /*006c*/ 	.word	0xffffffff


	//   ....[17]....
        /*0070*/ 	.word	0xffffffff


	//   ....[18]....
        /*0074*/ 	.word	0xffffffff


	//   ....[19]....
        /*0078*/ 	.word	0xffffffff


	//----- nvinfo : EIATTR_COOP_GROUP_INSTR_OFFSETS
	.align		4
.L_280:
        /*007c*/ 	.byte	0x04, 0x28
        /*007e*/ 	.short	(.L_282 - .L_281)


	//   ....[0]....
.L_281:
        /*0080*/ 	.word	0x00003ba0


	//   ....[1]....
        /*0084*/ 	.word	0x00003cd0


	//   ....[2]....
        /*0088*/ 	.word	0x00003d00


	//   ....[3]....
        /*008c*/ 	.word	0x00003e90


	//   ....[4]....
        /*0090*/ 	.word	0x000064a0


	//   ....[5]....
        /*0094*/ 	.word	0x00006570


	//   ....[6]....
        /*0098*/ 	.word	0x00006590


	//   ....[7]....
        /*009c*/ 	.word	0x000065c0


	//   ....[8]....
        /*00a0*/ 	.word	0x000092e0


	//   ....[9]....
        /*00a4*/ 	.word	0x00009390


	//   ....[10]....
        /*00a8*/ 	.word	0x000093b0


	//   ....[11]....
        /*00ac*/ 	.word	0x000093d0


	//   ....[12]....
        /*00b0*/ 	.word	0x0000c190


	//   ....[13]....
        /*00b4*/ 	.word	0x0000c280


	//   ....[14]....
        /*00b8*/ 	.word	0x0000c300


	//   ....[15]....
        /*00bc*/ 	.word	0x0000c310


	//   ....[16]....
        /*00c0*/ 	.word	0x0000da00


	//   ....[17]....
        /*00c4*/ 	.word	0x0000da40


	//   ....[18]....
        /*00c8*/ 	.word	0x0000dac0


	//   ....[19]....
        /*00cc*/ 	.word	0x0000dad0


	//----- nvinfo : EIATTR_EXIT_INSTR_OFFSETS
	.align		4
.L_282:
        /*00d0*/ 	.byte	0x04, 0x1c
        /*00d2*/ 	.short	(.L_284 - .L_283)


	//   ....[0]....
.L_283:
        /*00d4*/ 	.word	0x000004b0


	//   ....[1]....
        /*00d8*/ 	.word	0x00001120


	//   ....[2]....
        /*00dc*/ 	.word	0x000011b0


	//   ....[3]....
        /*00e0*/ 	.word	0x0000f4d0


	//   ....[4]....
        /*00e4*/ 	.word	0x0000f5d0


	//----- nvinfo : EIATTR_CRS_STACK_SIZE
	.align		4
.L_284:
        /*00e8*/ 	.byte	0x04, 0x1e
        /*00ea*/ 	.short	(.L_286 - .L_285)
.L_285:
        /*00ec*/ 	.word	0x00000000


	//----- nvinfo : EIATTR_CBANK_PARAM_SIZE
	.align		4
.L_286:
        /*00f0*/ 	.byte	0x03, 0x19
        /*00f2*/ 	.short	0x01d0


	//----- nvinfo : EIATTR_PARAM_CBANK
	.align		4
        /*00f4*/ 	.byte	0x04, 0x0a
        /*00f6*/ 	.short	(.L_288 - .L_287)
	.align		4
.L_287:
        /*00f8*/ 	.word	index@(.nv.constant0._ZN5flash16flash_fwd_kernelI23Flash_fwd_kernel_traitsILi192ELi128ELi64ELi8ELb0ELb0EN7cutlass6half_tE19Flash_kernel_traitsILi192ELi128ELi64ELi8ES3_EELb0ELb0ELb1ELb0ELb0ELb1ELb0ELb0EEEvNS_16Flash_fwd_paramsE)
        /*00fc*/ 	.short	0x0210
        /*00fe*/ 	.short	0x01d0


	//----- nvinfo : EIATTR_SW_WAR
	.align		4
.L_288:
        /*0100*/ 	.byte	0x04, 0x36
        /*0102*/ 	.short	(.L_290 - .L_289)
.L_289:
        /*0104*/ 	.word	0x00000008
.L_290:


//--------------------- .nv.info._ZN5flash16flash_fwd_kernelI23Flash_fwd_kernel_traitsILi192ELi128ELi64ELi8ELb0ELb0EN7cutlass6half_tE19Flash_kernel_traitsILi192ELi128ELi64ELi8ES3_EELb0ELb0ELb1ELb0ELb0ELb1ELb1ELb0EEEvNS_16Flash_fwd_paramsE --------------------------
	.section	.nv.info._ZN5flash16flash_fwd_kernelI23Flash_fwd_kernel_traitsILi192ELi128ELi64ELi8ELb0ELb0EN7cutlass6half_tE19Flash_kernel_traitsILi192ELi128ELi64ELi8ES3_EELb0ELb0ELb1ELb0ELb0ELb1ELb1ELb0EEEvNS_16Flash_fwd_paramsE,"",@"SHT_CUDA_INFO"
	.sectionflags	@""
	.align	4


	//----- nvinfo : EIATTR_CUDA_API_VERSION
	.align		4
        /*0000*/ 	.byte	0x04, 0x37
        /*0002*/ 	.short	(.L_292 - .L_291)
.L_291:
        /*0004*/ 	.word	0x00000082


	//----- nvinfo : EIATTR_KPARAM_INFO
	.align		4
.L_292:
        /*0008*/ 	.byte	0x04, 0x17
        /*000a*/ 	.short	(.L_294 - .L_293)
.L_293:
        /*000c*/ 	.word	0x00000000
        /*0010*/ 	.short	0x0000
        /*0012*/ 	.short	0x0000
        /*0014*/ 	.byte	0x00, 0xf0, 0x41, 0x07


	//----- nvinfo : EIATTR_SPARSE_MMA_MASK
	.align		4
.L_294:
        /*0018*/ 	.byte	0x03, 0x50
        /*001a*/ 	.short	0x0000


	//----- nvinfo : EIATTR_MAXREG_COUNT
	.align		4
        /*001c*/ 	.byte	0x03, 0x1b
        /*001e*/ 	.short	0x00ff


	//----- nvinfo : EIATTR_NUM_BARRIERS
	.align		4
        /*0020*/ 	.byte	0x02, 0x4c
        /*0022*/ 	.byte	0x01
	.zero		1


	//----- nvinfo : EIATTR_MERCURY_ISA_VERSION
	.align		4
        /*0024*/ 	.byte	0x03, 0x5f
        /*0026*/ 	.short	0x0101


	//----- nvinfo : EIATTR_COOP_GROUP_MASK_REGIDS
	.align		4
        /*0028*/ 	.byte	0x04, 0x29
        /*002a*/ 	.short	(.L_296 - .L_295)


	//   ....[0]....
.L_295:
        /*002c*/ 	.word	0xffffffff


	//   ....[1]....
        /*0030*/ 	.word	0xffffffff


	//   ....[2]....
        /*0034*/ 	.word	0xffffffff


	//   ....[3]....
        /*0038*/ 	.word	0xffffffff


	//   ....[4]....
        /*003c*/ 	.word	0xffffffff


	//   ....[5]....
        /*0040*/ 	.word	0xffffffff


	//   ....[6]....
        /*0044*/ 	.word	0xffffffff


	//   ....[7]....
        /*0048*/ 	.word	0xffffffff


	//   ....[8]....
        /*004c*/ 	.word	0xffffffff


	//   ....[9]....
        /*0050*/ 	.word	0xffffffff


	//   ....[10]....
        /*0054*/ 	.word	0xffffffff


	//   ....[11]....
        /*0058*/ 	.word	0xffffffff


	//   ....[12]....
        /*005c*/ 	.word	0xffffffff


	//   ....[13]....
        /*0060*/ 	.word	0xffffffff


	//   ....[14]....
        /*0064*/ 	.word	0xffffffff


	//   ....[15]....
        /*0068*/ 	.word	0xffffffff


	//   ....[16]....
        /*006c*/ 	.word	0xffffffff


	//   ....[17]....
        /*0070*/ 	.word	0xffffffff


	//   ....[18]....
        /*0074*/ 	.word	0xffffffff


	//   ....[19]....
        /*0078*/ 	.word	0xffffffff


	//----- nvinfo : EIATTR_COOP_GROUP_INSTR_OFFSETS
	.align		4
.L_296:
        /*007c*/ 	.byte	0x04, 0x28
        /*007e*/ 	.short	(.L_298 - .L_297)


	//   ....[0]....
.L_297:
        /*0080*/ 	.word	0x00003ff0


	//   ....[1]....
        /*0084*/ 	.word	0x000040f0


	//   ....[2]....
        /*0088*/ 	.word	0x00004120


	//   ....[3]....
        /*008c*/ 	.word	0x00004270


	//   ....[4]....
        /*0090*/ 	.word	0x00006cb0


	//   ....[5]....
        /*0094*/ 	.word	0x00006d70


	//   ....[6]....
        /*0098*/ 	.word	0x00006d90


	//   ....[7]....
        /*009c*/ 	.word	0x00006db0


	//   ....[8]....
        /*00a0*/ 	.word	0x00009ee0


	//   ....[9]....
        /*00a4*/ 	.word	0x00009fb0


	//   ....[10]....
        /*00a8*/ 	.word	0x00009fc0


	//   ....[11]....
        /*00ac*/ 	.word	0x00009ff0


	//   ....[12]....
        /*00b0*/ 	.word	0x0000d1b0


	//   ....[13]....
        /*00b4*/ 	.word	0x0000d2a0


	//   ....[14]....
        /*00b8*/ 	.word	0x0000d320


	//   ....[15]....
        /*00bc*/ 	.word	0x0000d330


	//   ....[16]....
        /*00c0*/ 	.word	0x0000ea20


	//   ....[17]....
        /*00c4*/ 	.word	0x0000ea60


	//   ....[18]....
        /*00c8*/ 	.word	0x0000eae0


	//   ....[19]....
        /*00cc*/ 	.word	0x0000eaf0


	//----- nvinfo : EIATTR_EXIT_INSTR_OFFSETS
	.align		4
.L_298:
        /*00d0*/ 	.byte	0x04, 0x1c
        /*00d2*/ 	.short	(.L_300 - .L_299)


	//   ....[0]....
.L_299:
        /*00d4*/ 	.word	0x000004b0


	//   ....[1]....
        /*00d8*/ 	.word	0x00001120


	//   ....[2]....
        /*00dc*/ 	.word	0x000011b0


	//   ....[3]....
        /*00e0*/ 	.word	0x000104f0


	//   ....[4]....
        /*00e4*/ 	.word	0x000105f0


	//----- nvinfo : EIATTR_CRS_STACK_SIZE
	.align		4
.L_300:
        /*00e8*/ 	.byte	0x04, 0x1e
        /*00ea*/ 	.short	(.L_302 - .L_301)
.L_301:
        /*00ec*/ 	.word	0x00000000


	//----- nvinfo : EIATTR_CBANK_PARAM_SIZE
	.align		4
.L_302:
        /*00f0*/ 	.byte	0x03, 0x19
        /*00f2*/ 	.short	0x01d0


	//----- nvinfo : EIATTR_PARAM_CBANK
	.align		4
        /*00f4*/ 	.byte	0x04, 0x0a
        /*00f6*/ 	.short	(.L_304 - .L_303)
	.align		4
.L_303:
        /*00f8*/ 	.word	index@(.nv.constant0._ZN5flash16flash_fwd_kernelI23Flash_fwd_kernel_traitsILi192ELi128ELi64ELi8ELb0ELb0EN7cutlass6half_tE19Flash_kernel_traitsILi192ELi128ELi64ELi8ES3_EELb0ELb0ELb1ELb0ELb0ELb1ELb1ELb0EEEvNS_16Flash_fwd_paramsE)
        /*00fc*/ 	.short	0x0210
        /*00fe*/ 	.short	0x01d0


	//----- nvinfo : EIATTR_SW_WAR
	.align		4
.L_304:
        /*0100*/ 	.byte	0x04, 0x36
        /*0102*/ 	.short	(.L_306 - .L_305)
.L_305:
        /*0104*/ 	.word	0x00000008
.L_306:


//--------------------- .nv.info._ZN5flash16flash_fwd_kernelI23Flash_fwd_kernel_traitsILi192ELi128ELi64ELi8ELb0ELb0EN7cutlass6half_tE19Flash_kernel_traitsILi192ELi128ELi64ELi8ES3_EELb0ELb0ELb1ELb0ELb0ELb0ELb0ELb0EEEvNS_16Flash_fwd_paramsE --------------------------
	.section	.nv.info._ZN5flash16flash_fwd_kernelI23Flash_fwd_kernel_traitsILi192ELi128ELi64ELi8ELb0ELb0EN7cutlass6half_tE19Flash_kernel_traitsILi192ELi128ELi64ELi8ES3_EELb0ELb0ELb1ELb0ELb0ELb0ELb0ELb0EEEvNS_16Flash_fwd_paramsE,"",@"SHT_CUDA_INFO"
	.sectionflags	@""
	.align	4


	//----- nvinfo : EIATTR_CUDA_API_VERSION
	.align		4
        /*0000*/ 	.byte	0x04, 0x37
        /*0002*/ 	.short	(.L_308 - .L_307)
.L_307:
        /*0004*/ 	.word	0x00000082


	//----- nvinfo : EIATTR_KPARAM_INFO
	.align		4
.L_308:
        /*0008*/ 	.byte	0x04, 0x17
        /*000a*/ 	.short	(.L_310 - .L_309)
.L_309:
        /*000c*/ 	.word	0x00000000
        /*0010*/ 	.short	0x0000
        /*0012*/ 	.short	0x0000
        /*0014*/ 	.byte	0x00, 0xf0, 0x41, 0x07


	//----- nvinfo : EIATTR_SPARSE_MMA_MASK
	.align		4
.L_310:
        /*0018*/ 	.byte	0x03, 0x50
        /*001a*/ 	.short	0x0000


	//----- nvinfo : EIATTR_MAXREG_COUNT
	.align		4
        /*001c*/ 	.byte	0x03, 0x1b
        /*001e*/ 	.short	0x00ff


	//----- nvinfo : EIATTR_NUM_BARRIERS
	.align		4
        /*0020*/ 	.byte	0x02, 0x4c
        /*0022*/ 	.byte	0x01
	.zero		1


	//----- nvinfo : EIATTR_MERCURY_ISA_VERSION
	.align		4
        /*0024*/ 	.byte	0x03, 0x5f
        /*0026*/ 	.short	0x0101


	//----- nvinfo : EIATTR_COOP_GROUP_MASK_REGIDS
	.align		4
        /*0028*/ 	.byte	0x04, 0x29
        /*002a*/ 	.short	(.L_312 - .L_311)


	//   ....[0]....
.L_311:
        /*002c*/ 	.word	0xffffffff


	//   ....[1]....
        /*0030*/ 	.word	0xffffffff


	//   ....[2]....
        /*0034*/ 	.word	0xffffffff


	//   ....[3]....
        /*0038*/ 	.word	0xffffffff


	//   ....[4]....
        /*003c*/ 	.word	0xffffffff


	//   ....[5]....
        /*0040*/ 	.word	0xffffffff


	//   ....[6]....
        /*0044*/ 	.word	0xffffffff


	//   ....[7]....
        /*0048*/ 	.word	0xffffffff


	//   ....[8]....
        /*004c*/ 	.word	0xffffffff


	//   ....[9]....
        /*0050*/ 	.word	0xffffffff


	//   ....[10]....
        /*0054*/ 	.word	0xffffffff


	//   ....[11]....
        /*0058*/ 	.word	0xffffffff


	//   ....[12]....
        /*005c*/ 	.word	0xffffffff


	//   ....[13]....
        /*0060*/ 	.word	0xffffffff


	//   ....[14]....
        /*0064*/ 	.word	0xffffffff


	//   ....[15]....
        /*0068*/ 	.word	0xffffffff


	//   ....[16]....
        /*006c*/ 	.word	0xffffffff


	//   ....[17]....
        /*0070*/ 	.word	0xffffffff


	//   ....[18]....
        /*0074*/ 	.word	0xffffffff


	//   ....[19]....
        /*0078*/ 	.word	0xffffffff


	//----- nvinfo : EIATTR_COOP_GROUP_INSTR_OFFSETS
	.align		4
.L_312:
        /*007c*/ 	.byte	0x04, 0x28
        /*007e*/ 	.short	(.L_314 - .L_313)


	//   ....[0]....
.L_313:
        /*0080*/ 	.word	0x00004c30


	//   ....[1]....
        /*0084*/ 	.word	0x00004c50


	//   ....[2]....
        /*0088*/ 	.word	0x00004cf0


	//   ....[3]....
        /*008c*/ 	.word	0x00004d00


	//   ....[4]....
        /*0090*/ 	.word	0x000078d0


	//   ....[5]....
        /*0094*/ 	.word	0x000078e0


	//   ....[6]....
        /*0098*/ 	.word	0x00007920


	//   ....[7]....
        /*009c*/ 	.word	0x00007930


	//   ....[8]....
        /*00a0*/ 	.word	0x0000aaf0


	//   ....[9]....
        /*00a4*/ 	.word	0x0000abd0


	//   ....[10]....
        /*00a8*/ 	.word	0x0000abe0


	//   ....[11]....
        /*00ac*/ 	.word	0x0000ac10


	//   ....[12]....
        /*00b0*/ 	.word	0x0000de70


	//   ....[13]....
        /*00b4*/ 	.word	0x0000df60


	//   ....[14]....
        /*00b8*/ 	.word	0x0000dfe0


	//   ....[15]....
        /*00bc*/ 	.word	0x0000dff0


	//   ....[16]....
        /*00c0*/ 	.word	0x0000f6e0


	//   ....[17]....
        /*00c4*/ 	.word	0x0000f720


	//   ....[18]....
        /*00c8*/ 	.word	0x0000f7a0


	//   ....[19]....
        /*00cc*/ 	.word	0x0000f7d0


	//----- nvinfo : EIATTR_EXIT_INSTR_OFFSETS
	.align		4
.L_314:
        /*00d0*/ 	.byte	0x04, 0x1c
        /*00d2*/ 	.short	(.L_316 - .L_315)


	//   ....[0]....
.L_315:
        /*00d4*/ 	.word	0x000004a0


	//   ....[1]....
        /*00d8*/ 	.word	0x00001250


	//   ....[2]....
        /*00dc*/ 	.word	0x000012e0


	//   ....[3]....
        /*00e0*/ 	.word	0x000112a0


	//   ....[4]....
        /*00e4*/ 	.word	0x000113d0


	//   ....[5]....
        /*00e8*/ 	.word	0x000113f0


	//----- nvinfo : EIATTR_CRS_STACK_SIZE
	.align		4
.L_316:
        /*00ec*/ 	.byte	0x04, 0x1e
        /*00ee*/ 	.short	(.L_318 - .L_317)
.L_317:
        /*00f0*/ 	.word	0x00000000


	//----- nvinfo : EIATTR_CBANK_PARAM_SIZE
	.align		4
.L_318:
        /*00f4*/ 	.byte	0x03, 0x19
        /*00f6*/ 	.short	0x01d0


	//----- nvinfo : EIATTR_PARAM_CBANK
	.align		4
        /*00f8*/ 	.byte	0x04, 0x0a
        /*00fa*/ 	.short	(.L_320 - .L_319)
	.align		4
.L_319:
        /*00fc*/ 	.word	index@(.nv.constant0._ZN5flash16flash_fwd_kernelI23Flash_fwd_kernel_traitsILi192ELi128ELi64ELi8ELb0ELb0EN7cutlass6half_tE19Flash_kernel_traitsILi192ELi128ELi64ELi8ES3_EELb0ELb0ELb1ELb0ELb0ELb0ELb0ELb0EEEvNS_16Flash_fwd_paramsE)
        /*0100*/ 	.short	0x0210
        /*0102*/ 	.short	0x01d0


	//----- nvinfo : EIATTR_SW_WAR
	.align		4
.L_320:
        /*0104*/ 	.byte	0x04, 0x36
        /*0106*/ 	.short	(.L_322 - .L_321)
.L_321:
        /*0108*/ 	.word	0x00000008
.L_322:


//--------------------- .nv.info._ZN5flash16flash_fwd_kernelI23Flash_fwd_kernel_traitsILi192ELi128ELi64ELi8ELb0ELb0EN7cutlass6half_tE19Flash_kernel_traitsILi192ELi128ELi64ELi8ES3_EELb0ELb0ELb1ELb0ELb0ELb0ELb1ELb0EEEvNS_16Flash_fwd_paramsE --------------------------
	.section	.nv.info._ZN5flash16flash_fwd_kernelI23Flash_fwd_kernel_traitsILi192ELi128ELi64ELi8ELb0ELb0EN7cutlass6half_tE19Flash_kernel_traitsILi192ELi128ELi64ELi8ES3_EELb0ELb0ELb1ELb0ELb0ELb0ELb1ELb0EEEvNS_16Flash_fwd_paramsE,"",@"SHT_CUDA_INFO"
	.sectionflags	@""
	.align	4


	//----- nvinfo : EIATTR_CUDA_API_VERSION
	.align		4
        /*0000*/ 	.byte	0x04, 0x37
        /*0002*/ 	.short	(.L_324 - .L_323)
.L_323:
        /*0004*/ 	.word	0x00000082


	//----- nvinfo : EIATTR_KPARAM_INFO
	.align		4
.L_324:
        /*0008*/ 	.byte	0x04, 0x17
        /*000a*/ 	.short	(.L_326 - .L_325)
.L_325:
        /*000c*/ 	.word	0x00000000
        /*0010*/ 	.short	0x0000
        /*0012*/ 	.short	0x0000
        /*0014*/ 	.byte	0x00, 0xf0, 0x41, 0x07


	//----- nvinfo : EIATTR_SPARSE_MMA_MASK
	.align		4
.L_326:
        /*0018*/ 	.byte	0x03, 0x50
        /*001a*/ 	.short	0x0000


	//----- nvinfo : EIATTR_MAXREG_COUNT
	.align		4
        /*001c*/ 	.byte	0x03, 0x1b
        /*001e*/ 	.short	0x00ff


	//----- nvinfo : EIATTR_NUM_BARRIERS
	.align		4
        /*0020*/ 	.byte	0x02, 0x4c
        /*0022*/ 	.byte	0x01
	.zero		1


	//----- nvinfo : EIATTR_MERCURY_ISA_VERSION
	.align		4
        /*0024*/ 	.byte	0x03, 0x5f
        /*0026*/ 	.short	0x0101


	//----- nvinfo : EIATTR_COOP_GROUP_MASK_REGIDS
	.align		4
        /*0028*/ 	.byte	0x04, 0x29
        /*002a*/ 	.short	(.L_328 - .L_327)


	//   ....[0]....
.L_327:
        /*002c*/ 	.word	0xffffffff


	//   ....[1]....
        /*0030*/ 	.word	0xffffffff


	//   ....[2]....
        /*0034*/ 	.word	0xffffffff


	//   ....[3]....
        /*0038*/ 	.word	0xffffffff


	//   ....[4]....
        /*003c*/ 	.word	0xffffffff


	//   ....[5]....
        /*0040*/ 	.word	0xffffffff


	//   ....[6]....
        /*0044*/ 	.word	0xffffffff


	//   ....[7]....
        /*0048*/ 	.word	0xffffffff


	//   ....[8]....
        /*004c*/ 	.word	0xffffffff


	//   ....[9]....
        /*0050*/ 	.word	0xffffffff


	//   ....[10]....
        /*0054*/ 	.word	0xffffffff


	//   ....[11]....
        /*0058*/ 	.word	0xffffffff


	//   ....[12]....
        /*005c*/ 	.word	0xffffffff


	//   ....[13]....
        /*0060*/ 	.word	0xffffffff


	//   ....[14]....
        /*0064*/ 	.word	0xffffffff


	//   ....[15]....
        /*0068*/ 	.word	0xffffffff


	//   ....[16]....
        /*006c*/ 	.word	0xffffffff


	//   ....[17]....
        /*0070*/ 	.word	0xffffffff


	//   ....[18]....
        /*0074*/ 	.word	0xffffffff


	//   ....[19]....
        /*0078*/ 	.word	0xffffffff


	//----- nvinfo : EIATTR_COOP_GROUP_INSTR_OFFSETS
	.align		4
.L_328:
        /*007c*/ 	.byte	0x04, 0x28
        /*007e*/ 	.short	(.L_330 - .L_329)


	//   ....[0]....
.L_329:
        /*0080*/ 	.word	0x00005040


	//   ....[1]....
        /*0084*/ 	.word	0x00005060


	//   ....[2]....
        /*0088*/ 	.word	0x00005100


	//   ....[3]....
        /*008c*/ 	.word	0x00005110


	//   ....[4]....
        /*0090*/ 	.word	0x000080c0


	//   ....[5]....
        /*0094*/ 	.word	0x000080d0


	//   ....[6]....
        /*0098*/ 	.word	0x00008110


	//   ....[7]....
        /*009c*/ 	.word	0x00008120


	//   ....[8]....
        /*00a0*/ 	.word	0x0000b770


	//   ....[9]....
        /*00a4*/ 	.word	0x0000b780


	//   ....[10]....
        /*00a8*/ 	.word	0x0000b7b0


	//   ....[11]....
        /*00ac*/ 	.word	0x0000b7c0


	//   ....[12]....
        /*00b0*/ 	.word	0x0000ee70


	//   ....[13]....
        /*00b4*/ 	.word	0x0000ef60


	//   ....[14]....
        /*00b8*/ 	.word	0x0000efe0


	//   ....[15]....
        /*00bc*/ 	.word	0x0000eff0


	//   ....[16]....
        /*00c0*/ 	.word	0x000106e0


	//   ....[17]....
        /*00c4*/ 	.word	0x00010720


	//   ....[18]....
        /*00c8*/ 	.word	0x000107a0


	//   ....[19]....
        /*00cc*/ 	.word	0x000107d0


	//----- nvinfo : EIATTR_EXIT_INSTR_OFFSETS
	.align		4
.L_330:
        /*00d0*/ 	.byte	0x04, 0x1c
        /*00d2*/ 	.short	(.L_332 - .L_331)


	//   ....[0]....
.L_331:
        /*00d4*/ 	.word	0x000004a0


	//   ....[1]....
        /*00d8*/ 	.word	0x00001250


	//   ....[2]....
        /*00dc*/ 	.word	0x000012e0


	//   ....[3]....
        /*00e0*/ 	.word	0x000122a0


	//   ....[4]....
        /*00e4*/ 	.word	0x000123d0


	//   ....[5]....
        /*00e8*/ 	.word	0x000123f0


	//----- nvinfo : EIATTR_CRS_STACK_SIZE
	.align		4
.L_332:
        /*00ec*/ 	.byte	0x04, 0x1e
        /*00ee*/ 	.short	(.L_334 - .L_333)
.L_333:
        /*00f0*/ 	.word	0x00000000


	//----- nvinfo : EIATTR_CBANK_PARAM_SIZE
	.align		4
.L_334:
        /*00f4*/ 	.byte	0x03, 0x19
        /*00f6*/ 	.short	0x01d0


	//----- nvinfo : EIATTR_PARAM_CBANK
	.align		4
        /*00f8*/ 	.byte	0x04, 0x0a
        /*00fa*/ 	.short	(.L_336 - .L_335)
	.align		4
.L_335:
        /*00fc*/ 	.word	index@(.nv.constant0._ZN5flash16flash_fwd_kernelI23Flash_fwd_kernel_traitsILi192ELi128ELi64ELi8ELb0ELb0EN7cutlass6half_tE19Flash_kernel_traitsILi192ELi128ELi64ELi8ES3_EELb0ELb0ELb1ELb0ELb0ELb0ELb1ELb0EEEvNS_16Flash_fwd_paramsE)
        /*0100*/ 	.short	0x0210
        /*0102*/ 	.short	0x01d0


	//----- nvinfo : EIATTR_SW_WAR
	.align		4
.L_336:
        /*0104*/ 	.byte	0x04, 0x36
        /*0106*/ 	.short	(.L_338 - .L_337)
.L_337:
        /*0108*/ 	.word	0x00000008
.L_338:


//--------------------- .nv.info._ZN5flash16flash_fwd_kernelI23Flash_fwd_kernel_traitsILi192ELi128ELi64ELi8ELb0ELb0EN7cutlass6half_tE19Flash_kernel_traitsILi192ELi128ELi64ELi8ES3_EELb0ELb0ELb1ELb1ELb0ELb0ELb0ELb0EEEvNS_16Flash_fwd_paramsE --------------------------
	.section	.nv.info._ZN5flash16flash_fwd_kernelI23Flash_fwd_kernel_traitsILi192ELi128ELi64ELi8ELb0ELb0EN7cutlass6half_tE19Flash_kernel_traitsILi192ELi128ELi64ELi8ES3_EELb0ELb0ELb1ELb1ELb0ELb0ELb0ELb0EEEvNS_16Flash_fwd_paramsE,"",@"SHT_CUDA_INFO"
	.sectionflags	@""
	.align	4


	//----- nvinfo : EIATTR_CUDA_API_VERSION
	.align		4
        /*0000*/ 	.byte	0x04, 0x37
        /*0002*/ 	.short	(.L_340 - .L_339)
.L_339:
        /*0004*/ 	.word	0x00000082


	//----- nvinfo : EIATTR_KPARAM_INFO
	.align		4
.L_340:
        /*0008*/ 	.byte	0x04, 0x17
        /*000a*/ 	.short	(.L_342 - .L_341)
.L_341:
        /*000c*/ 	.word	0x00000000
        /*0010*/ 	.short	0x0000
        /*0012*/ 	.short	0x0000
        /*0014*/ 	.byte	0x00, 0xf0, 0x41, 0x07


	//----- nvinfo : EIATTR_SPARSE_MMA_MASK
	.align		4
.L_342:
        /*0018*/ 	.byte	0x03, 0x50
        /*001a*/ 	.short	0x0000


	//----- nvinfo : EIATTR_MAXREG_COUNT
	.align		4
        /*001c*/ 	.byte	0x03, 0x1b
        /*001e*/ 	.short	0x00ff


	//----- nvinfo : EIATTR_NUM_BARRIERS
	.align		4
        /*0020*/ 	.byte	0x02, 0x4c
        /*0022*/ 	.byte	0x01
	.zero		1


	//----- nvinfo : EIATTR_MERCURY_ISA_VERSION
	.align		4
        /*0024*/ 	.byte	0x03, 0x5f
        /*0026*/ 	.short	0x0101


	//----- nvinfo : EIATTR_COOP_GROUP_MASK_REGIDS
	.align		4
        /*0028*/ 	.byte	0x04, 0x29
        /*002a*/ 	.short	(.L_344 - .L_343)


	//   ....[0]....
.L_343:
        /*002c*/ 	.word	0xffffffff


	//   ....[1]....
        /*0030*/ 	.word	0xffffffff


	//   ....[2]....
        /*0034*/ 	.word	0xffffffff


	//   ....[3]....
        /*0038*/ 	.word	0xffffffff


	//   ....[4]....
        /*003c*/ 	.word	0xffffffff


	//   ....[5]....
        /*0040*/ 	.word	0xffffffff


	//   ....[6]....
        /*0044*/ 	.word	0xffffffff


	//   ....[7]....
        /*0048*/ 	.word	0xffffffff


	//   ....[8]....
        /*004c*/ 	.word	0xffffffff


	//   ....[9]....
        /*0050*/ 	.word	0xffffffff


	//   ....[10]....
        /*0054*/ 	.word	0xffffffff


	//   ....[11]....
        /*0058*/ 	.word	0xffffffff


	//   ....[12]....
        /*005c*/ 	.word	0xffffffff


	//   ....[13]....
        /*0060*/ 	.word	0xffffffff


	//   ....[14]....
        /*0064*/ 	.word	0xffffffff


	//   ....[15]....
        /*0068*/ 	.word	0xffffffff


	//   ....[16]....
        /*006c*/ 	.word	0xffffffff


	//   ....[17]....
        /*0070*/ 	.word	0xffffffff


	//   ....[18]....
        /*0074*/ 	.word	0xffffffff


	//   ....[19]....
        /*0078*/ 	.word	0xffffffff


	//----- nvinfo : EIATTR_COOP_GROUP_INSTR_OFFSETS
	.align		4
.L_344:
        /*007c*/ 	.byte	0x04, 0x28
        /*007e*/ 	.short	(.L_346 - .L_345)


	//   ....[0]....
.L_345:
        /*0080*/ 	.word	0x000055e0


	//   ....[1]....
        /*0084*/ 	.word	0x00005600


	//   ....[2]....
        /*0088*/ 	.word	0x000056a0


	//   ....[3]....
        /*008c*/ 	.word	0x000056b0


	//   ....[4]....
        /*0090*/ 	.word	0x00008a80


	//   ....[5]....
        /*0094*/ 	.word	0x00008a90


	//   ....[6]....
        /*0098*/ 	.word	0x00008ad0


	//   ....[7]....
        /*009c*/ 	.word	0x00008ae0


	//   ....[8]....
        /*00a0*/ 	.word	0x0000c550


	//   ....[9]....
        /*00a4*/ 	.word	0x0000c560


	//   ....[10]....
        /*00a8*/ 	.word	0x0000c590


	//   ....[11]....
        /*00ac*/ 	.word	0x0000c5a0


	//   ....[12]....
        /*00b0*/ 	.word	0x00010040


	//   ....[13]....
        /*00b4*/ 	.word	0x000100f0


	//   ....[14]....
        /*00b8*/ 	.word	0x00010180


	//   ....[15]....
        /*00bc*/ 	.word	0x00010190


	//   ....[16]....
        /*00c0*/ 	.word	0x00011880


	//   ....[17]....
        /*00c4*/ 	.word	0x000118c0


	//   ....[18]....
        /*00c8*/ 	.word	0x00011940


	//   ....[19]....
        /*00cc*/ 	.word	0x00011970


	//----- nvinfo : EIATTR_EXIT_INSTR_OFFSETS
	.align		4
.L_346:
        /*00d0*/ 	.byte	0x04, 0x1c
        /*00d2*/ 	.short	(.L_348 - .L_347)


	//   ....[0]....
.L_347:
        /*00d4*/ 	.word	0x000004a0


	//   ....[1]....
        /*00d8*/ 	.word	0x00001250


	//   ....[2]....
        /*00dc*/ 	.word	0x000012e0


	//   ....[3]....
        /*00e0*/ 	.word	0x00013440


	//   ....[4]....
        /*00e4*/ 	.word	0x00013570


	//   ....[5]....
        /*00e8*/ 	.word	0x00013590


	//----- nvinfo : EIATTR_CRS_STACK_SIZE
	.align		4
.L_348:
        /*00ec*/ 	.byte	0x04, 0x1e
        /*00ee*/ 	.short	(.L_350 - .L_349)
.L_349:
        /*00f0*/ 	.word	0x00000000


	//----- nvinfo : EIATTR_CBANK_PARAM_SIZE
	.align		4
.L_350:
        /*00f4*/ 	.byte	0x03, 0x19
        /*00f6*/ 	.short	0x01d0


	//----- nvinfo : EIATTR_PARAM_CBANK
	.align		4
        /*00f8*/ 	.byte	0x04, 0x0a
        /*00fa*/ 	.short	(.L_352 - .L_351)
	.align		4
.L_351:
        /*00fc*/ 	.word	index@(.nv.constant0._ZN5flash16flash_fwd_kernelI23Flash_fwd_kernel_traitsILi192ELi128ELi64ELi8ELb0ELb0EN7cutlass6half_tE19Flash_kernel_traitsILi192ELi128ELi64ELi8ES3_EELb0ELb0ELb1ELb1ELb0ELb0ELb0ELb0EEEvNS_16Flash_fwd_paramsE)
        /*0100*/ 	.short	0x0210
        /*0102*/ 	.short	0x01d0


	//----- nvinfo : EIATTR_SW_WAR
	.align		4
.L_352:
        /*0104*/ 	.byte	0x04, 0x36
        /*0106*/ 	.short	(.L_354 - .L_353)
.L_353:
        /*0108*/ 	.word	0x00000008
.L_354:


//--------------------- .nv.info._ZN5flash16flash_fwd_kernelI23Flash_fwd_kernel_traitsILi192ELi128ELi64ELi8ELb0ELb0EN7cutlass6half_tE19Flash_kernel_traitsILi192ELi128ELi64ELi8ES3_EELb0ELb0ELb1ELb1ELb0ELb0ELb1ELb0EEEvNS_16Flash_fwd_paramsE --------------------------
	.section	.nv.info._ZN5flash16flash_fwd_kernelI23Flash_fwd_kernel_traitsILi192ELi128ELi64ELi8ELb0ELb0EN7cutlass6half_tE19Flash_kernel_traitsILi192ELi128ELi64ELi8ES3_EELb0ELb0ELb1ELb1ELb0ELb0ELb1ELb0EEEvNS_16Flash_fwd_paramsE,"",@"SHT_CUDA_INFO"
	.sectionflags	@""
	.align	4


	//----- nvinfo : EIATTR_CUDA_API_VERSION
	.align		4
        /*0000*/ 	.byte	0x04, 0x37
        /*0002*/ 	.short	(.L_356 - .L_355)
.L_355:
        /*0004*/ 	.word	0x00000082


	//----- nvinfo : EIATTR_KPARAM_INFO
	.align		4
.L_356:
        /*0008*/ 	.byte	0x04, 0x17
        /*000a*/ 	.short	(.L_358 - .L_357)
.L_357:
        /*000c*/ 	.word	0x00000000
        /*0010*/ 	.short	0x0000
        /*0012*/ 	.short	0x0000
        /*0014*/ 	.byte	0x00, 0xf0, 0x41, 0x07


	//----- nvinfo : EIATTR_SPARSE_MMA_MASK
	.align		4
.L_358:
        /*0018*/ 	.byte	0x03, 0x50
        /*001a*/ 	.short	0x0000


	//----- nvinfo : EIATTR_MAXREG_COUNT
	.align		4
        /*001c*/ 	.byte	0x03, 0x1b
        /*001e*/ 	.short	0x00ff


	//----- nvinfo : EIATTR_NUM_BARRIERS
	.align		4
        /*0020*/ 	.byte	0x02, 0x4c
        /*0022*/ 	.byte	0x01
	.zero		1


	//----- nvinfo : EIATTR_MERCURY_ISA_VERSION
	.align		4
        /*0024*/ 	.byte	0x03, 0x5f
        /*0026*/ 	.short	0x0101


	//----- nvinfo : EIATTR_COOP_GROUP_MASK_REGIDS
	.align		4
        /*0028*/ 	.byte	0x04, 0x29
        /*002a*/ 	.short	(.L_360 - .L_359)


	//   ....[0]....
.L_359:
        /*002c*/ 	.word	0xffffffff


	//   ....[1]....
        /*0030*/ 	.word	0xffffffff


	//   ....[2]....
        /*0034*/ 	.word	0xffffffff


	//   ....[3]....
        /*0038*/ 	.word	0xffffffff


	//   ....[4]....
        /*003c*/ 	.word	0xffffffff


	//   ....[5]....
        /*0040*/ 	.word	0xffffffff


	//   ....[6]....
        /*0044*/ 	.word	0xffffffff


	//   ....[7]....
        /*0048*/ 	.word	0xffffffff


	//   ....[8]....
        /*004c*/ 	.word	0xffffffff


	//   ....[9]....
        /*0050*/ 	.word	0xffffffff


	//   ....[10]....
        /*0054*/ 	.word	0xffffffff


	//   ....[11]....
        /*0058*/ 	.word	0xffffffff


	//   ....[12]....
        /*005c*/ 	.word	0xffffffff


	//   ....[13]....
        /*0060*/ 	.word	0xffffffff


	//   ....[14]....
        /*0064*/ 	.word	0xffffffff


	//   ....[15]....
        /*0068*/ 	.word	0xffffffff


	//   ....[16]....
        /*006c*/ 	.word	0xffffffff


	//   ....[17]....
        /*0070*/ 	.word	0xffffffff


	//   ....[18]....
        /*0074*/ 	.word	0xffffffff


	//   ....[19]....
        /*0078*/ 	.word	0xffffffff


	//----- nvinfo : EIATTR_COOP_GROUP_INSTR_OFFSETS
	.align		4
.L_360:
        /*007c*/ 	.byte	0x04, 0x28
        /*007e*/ 	.short	(.L_362 - .L_361)


	//   ....[0]....
.L_361:
        /*0080*/ 	.word	0x00005a10


	//   ....[1]....
        /*0084*/ 	.word	0x00005a30


	//   ....[2]....
        /*0088*/ 	.word	0x00005ad0


	//   ....[3]....
        /*008c*/ 	.word	0x00005ae0


	//   ....[4]....
        /*0090*/ 	.word	0x00009290


	//   ....[5]....
        /*0094*/ 	.word	0x000092a0


	//   ....[6]....
        /*0098*/ 	.word	0x000092e0


	//   ....[7]....
        /*009c*/ 	.word	0x000092f0


	//   ....[8]....
        /*00a0*/ 	.word	0x0000d170


	//   ....[9]....
        /*00a4*/ 	.word	0x0000d180


	//   ....[10]....
        /*00a8*/ 	.word	0x0000d1b0


	//   ....[11]....
        /*00ac*/ 	.word	0x0000d1c0


	//   ....[12]....
        /*00b0*/ 	.word	0x00011080


	//   ....[13]....
        /*00b4*/ 	.word	0x00011130


	//   ....[14]....
        /*00b8*/ 	.word	0x000111b0


	//   ....[15]....
        /*00bc*/ 	.word	0x000111c0


	//   ....[16]....
        /*00c0*/ 	.word	0x000128c0


	//   ....[17]....
        /*00c4*/ 	.word	0x00012900


	//   ....[18]....
        /*00c8*/ 	.word	0x00012980


	//   ....[19]....
        /*00cc*/ 	.word	0x000129b0


	//----- nvinfo : EIATTR_EXIT_INSTR_OFFSETS
	.align		4
.L_362:
        /*00d0*/ 	.byte	0x04, 0x1c
        /*00d2*/ 	.short	(.L_364 - .L_363)


	//   ....[0]....
.L_363:
        /*00d4*/ 	.word	0x000004a0


	//   ....[1]....
        /*00d8*/ 	.word	0x00001250


	//   ....[2]....
        /*00dc*/ 	.word	0x000012e0


	//   ....[3]....
        /*00e0*/ 	.word	0x00014480


	//   ....[4]....
        /*00e4*/ 	.word	0x000145b0


	//   ....[5]....
        /*00e8*/ 	.word	0x000145d0


	//----- nvinfo : EIATTR_CRS_STACK_SIZE
	.align		4
.L_364:
        /*00ec*/ 	.byte	0x04, 0x1e
        /*00ee*/ 	.short	(.L_366 - .L_365)
.L_365:
        /*00f0*/ 	.word	0x00000000


	//----- nvinfo : EIATTR_CBANK_PARAM_SIZE
	.align		4
.L_366:
        /*00f4*/ 	.byte	0x03, 0x19
        /*00f6*/ 	.short	0x01d0


	//----- nvinfo : EIATTR_PARAM_CBANK
	.align		4
        /*00f8*/ 	.byte	0x04, 0x0a
        /*00fa*/ 	.short	(.L_368 - .L_367)
	.align		4
.L_367:
        /*00fc*/ 	.word	index@(.nv.constant0._ZN5flash16flash_fwd_kernelI23Flash_fwd_kernel_traitsILi192ELi128ELi64ELi8ELb0ELb0EN7cutlass6half_tE19Flash_kernel_traitsILi192ELi128ELi64ELi8ES3_EELb0ELb0ELb1ELb1ELb0ELb0ELb1ELb0EEEvNS_16Flash_fwd_paramsE)
        /*0100*/ 	.short	0x0210
        /*0102*/ 	.short	0x01d0


	//----- nvinfo : EIATTR_SW_WAR
	.align		4
.L_368:
        /*0104*/ 	.byte	0x04, 0x36
        /*0106*/ 	.short	(.L_370 - .L_369)
.L_369:
        /*0108*/ 	.word	0x00000008
.L_370:


//--------------------- .nv.info._ZN5flash16flash_fwd_kernelI23Flash_fwd_kernel_traitsILi192ELi64ELi64ELi4ELb0ELb0EN7cutlass6half_tE19Flash_kernel_traitsILi192ELi64ELi64ELi4ES3_EELb1ELb0ELb0ELb0ELb0ELb0ELb0ELb0EEEvNS_16Flash_fwd_paramsE --------------------------
	.section	.nv.info._ZN5flash16flash_fwd_kernelI23Flash_fwd_kernel_traitsILi192ELi64ELi64ELi4ELb0ELb0EN7cutlass6half_tE19Flash_kernel_traitsILi192ELi64ELi64ELi4ES3_EELb1ELb0ELb0ELb0ELb0ELb0ELb0ELb0EEEvNS_16Flash_fwd_paramsE,"",@"SHT_CUDA_INFO"
	.sectionflags	@""
	.align	4


	//----- nvinfo : EIATTR_CUDA_API_VERSION
	.align		4
        /*0000*/ 	.byte	0x04, 0x37
        /*0002*/ 	.short	(.L_372 - .L_371)
.L_371:
        /*0004*/ 	.word	0x00000082


	//----- nvinfo : EIATTR_KPARAM_INFO
	.align		4
.L_372:
        /*0008*/ 	.byte	0x04, 0x17
        /*000a*/ 	.short	(.L_374 - .L_373)
.L_373:
        /*000c*/ 	.word	0x00000000
        /*0010*/ 	.short	0x0000
        /*0012*/ 	.short	0x0000
        /*0014*/ 	.byte	0x00, 0xf0, 0x41, 0x07


	//----- nvinfo : EIATTR_SPARSE_MMA_MASK
	.align		4
.L_374:
        /*0018*/ 	.byte	0x03, 0x50
        /*001a*/ 	.short	0x0000


	//----- nvinfo : EIATTR_MAXREG_COUNT
	.align		4
        /*001c*/ 	.byte	0x03, 0x1b
        /*001e*/ 	.short	0x00ff


	//----- nvinfo : EIATTR_NUM_BARRIERS
	.align		4
        /*0020*/ 	.byte	0x02, 0x4c
        /*0022*/ 	.byte	0x01
	.zero		1


	//----- nvinfo : EIATTR_MERCURY_ISA_VERSION
	.align		4
        /*0024*/ 	.byte	0x03, 0x5f
        /*0026*/ 	.short	0x0101


	//----- nvinfo : EIATTR_COOP_GROUP_MASK_REGIDS
	.align		4
        /*0028*/ 	.byte	0x04, 0x29
        /*002a*/ 	.short	(.L_376 - .L_375)


	//   ....[0]....
.L_375:
        /*002c*/ 	.word	0xffffffff


	//   ....[1]....
        /*0030*/ 	.word	0xffffffff


	//   ....[2]....
        /*0034*/ 	.word	0xffffffff


	//   ....[3]....
        /*0038*/ 	.word	0xffffffff


	//   ....[4]....
        /*003c*/ 	.word	0xffffffff


	//   ....[5]....
        /*0040*/ 	.word	0xffffffff


	//   ....[6]....
        /*0044*/ 	.word	0xffffffff


	//   ....[7]....
        /*0048*/ 	.word	0xffffffff


	//   ....[8]....
        /*004c*/ 	.word	0xffffffff


	//   ....[9]....
        /*0050*/ 	.word	0xffffffff


	//   ....[10]....
        /*0054*/ 	.word	0xffffffff


	//   ....[11]....
        /*0058*/ 	.word	0xffffffff


	//----- nvinfo : EIATTR_COOP_GROUP_INSTR_OFFSETS
	.align		4
.L_376:
        /*005c*/ 	.byte	0x04, 0x28
        /*005e*/ 	.short	(.L_378 - .L_377)


	//   ....[0]....
.L_377:
        /*0060*/ 	.word	0x000047d0


	//   ....[1]....
        /*0064*/ 	.word	0x00004800


	//   ....[2]....
        /*0068*/ 	.word	0x00004900


	//   ....[3]....
        /*006c*/ 	.word	0x00004930


	//   ....[4]....
        /*0070*/ 	.word	0x00007d20


	//   ....[5]....
        /*0074*/ 	.word	0x00007da0


	//   ....[6]....
        /*0078*/ 	.word	0x00007e60


	//   ....[7]....
        /*007c*/ 	.word	0x00007ec0


	//   ....[8]....
        /*0080*/ 	.word	0x00009e80


	//   ....[9]....
        /*0084*/ 	.word	0x00009ec0


	//   ....[10]....
        /*0088*/ 	.word	0x00009f00


	//   ....[11]....
        /*008c*/ 	.word	0x00009f10


	//----- nvinfo : EIATTR_EXIT_INSTR_OFFSETS
	.align		4
.L_378:
        /*0090*/ 	.byte	0x04, 0x1c
        /*0092*/ 	.short	(.L_380 - .L_379)


	//   ....[0]....
.L_379:
        /*0094*/ 	.word	0x00000530


	//   ....[1]....
        /*0098*/ 	.word	0x0000ba20


	//   ....[2]....
        /*009c*/ 	.word	0x0000bb50


	//   ....[3]....
        /*00a0*/ 	.word	0x0000bb70


	//   ....[4]....
        /*00a4*/ 	.word	0x0000c760


	//   ....[5]....
        /*00a8*/ 	.word	0x0000c7f0


	//----- nvinfo : EIATTR_CRS_STACK_SIZE
	.align		4
.L_380:
        /*00ac*/ 	.byte	0x04, 0x1e
        /*00ae*/ 	.short	(.L_382 - .L_381)
.L_381:
        /*00b0*/ 	.word	0x00000000


	//----- nvinfo : EIATTR_CBANK_PARAM_SIZE
	.align		4
.L_382:
        /*00b4*/ 	.byte	0x03, 0x19
        /*00b6*/ 	.short	0x01d0


	//----- nvinfo : EIATTR_PARAM_CBANK
	.align		4
        /*00b8*/ 	.byte	0x04, 0x0a
        /*00ba*/ 	.short	(.L_384 - .L_383)
	.align		4
.L_383:
        /*00bc*/ 	.word	index@(.nv.constant0._ZN5flash16flash_fwd_kernelI23Flash_fwd_kernel_traitsILi192ELi64ELi64ELi4ELb0ELb0EN7cutlass6half_tE19Flash_kernel_traitsILi192ELi64ELi64ELi4ES3_EELb1ELb0ELb0ELb0ELb0ELb0ELb0ELb0EEEvNS_16Flash_fwd_paramsE)
        /*00c0*/ 	.short	0x0210
        /*00c2*/ 	.short	0x01d0


	//----- nvinfo : EIATTR_SW_WAR
	.align		4
.L_384:
        /*00c4*/ 	.byte	0x04, 0x36
        /*00c6*/ 	.short	(.L_386 - .L_385)
.L_385:
        /*00c8*/ 	.word	0x00000008
.L_386:


//--------------------- .nv.info._ZN5flash16flash_fwd_kernelI23Flash_fwd_kernel_traitsILi192ELi64ELi64ELi4ELb0ELb0EN7cutlass6half_tE19Flash_kernel_traitsILi192ELi64ELi64ELi4ES3_EELb1ELb0ELb1ELb0ELb0ELb0ELb0ELb0EEEvNS_16Flash_fwd_paramsE --------------------------
	.section	.nv.info._ZN5flash16flash_fwd_kernelI23Flash_fwd_kernel_traitsILi192ELi64ELi64ELi4ELb0ELb0EN7cutlass6half_tE19Flash_kernel_traitsILi192ELi64ELi64ELi4ES3_EELb1ELb0ELb1ELb0ELb0ELb0ELb0ELb0EEEvNS_16Flash_fwd_paramsE,"",@"SHT_CUDA_INFO"
	.sectionflags	@""
	.align	4


	//----- nvinfo : EIATTR_CUDA_API_VERSION
	.align		4
        /*0000*/ 	.byte	0x04, 0x37
        /*0002*/ 	.short	(.L_388 - .L_387)
.L_387:
        /*0004*/ 	.word	0x00000082


	//----- nvinfo : EIATTR_KPARAM_INFO
	.align		4
.L_388:
        /*0008*/ 	.byte	0x04, 0x17
        /*000a*/ 	.short	(.L_390 - .L_389)
.L_389:
        /*000c*/ 	.word	0x00000000
        /*0010*/ 	.short	0x0000
        /*0012*/ 	.short	0x0000
        /*0014*/ 	.byte	0x00, 0xf0, 0x41, 0x07


	//----- nvinfo : EIATTR_SPARSE_MMA_MASK
	.align		4
.L_390:
        /*0018*/ 	.byte	0x03, 0x50
        /*001a*/ 	.short	0x0000


	//----- nvinfo : EIATTR_MAXREG_COUNT
	.align		4
        /*001c*/ 	.byte	0x03, 0x1b
        /*001e*/ 	.short	0x00ff


	//----- nvinfo : EIATTR_NUM_BARRIERS
	.align		4
        /*0020*/ 	.byte	0x02, 0x4c
        /*0022*/ 	.byte	0x01
	.zero		1


	//----- nvinfo : EIATTR_MERCURY_ISA_VERSION
	.align		4
        /*0024*/ 	.byte	0x03, 0x5f
        /*0026*/ 	.short	0x0101


	//----- nvinfo : EIATTR_COOP_GROUP_MASK_REGIDS
	.align		4
        /*0028*/ 	.byte	0x04, 0x29
        /*002a*/ 	.short	(.L_392 - .L_391)


	//   ....[0]....
.L_391:
        /*002c*/ 	.word	0xffffffff


	//   ....[1]....
        /*0030*/ 	.word	0xffffffff


	//   ....[2]....
        /*0034*/ 	.word	0xffffffff


	//   ....[3]....
        /*0038*/ 	.word	0xffffffff


	//   ....[4]....
        /*003c*/ 	.word	0xffffffff


	//   ....[5]....
        /*0040*/ 	.word	0xffffffff


	//   ....[6]....
        /*0044*/ 	.word	0xffffffff


	//   ....[7]....
        /*0048*/ 	.word	0xffffffff


	//   ....[8]....
        /*004c*/ 	.word	0xffffffff


	//   ....[9]....
        /*0050*/ 	.word	0xffffffff


	//   ....[10]....
        /*0054*/ 	.word	0xffffffff


	//   ....[11]....
        /*0058*/ 	.word	0xffffffff


	//   ....[12]....
        /*005c*/ 	.word	0xffffffff


	//   ....[13]....
        /*0060*/ 	.word	0xffffffff


	//   ....[14]....
        /*0064*/ 	.word	0xffffffff


	//   ....[15]....
        /*0068*/ 	.word	0xffffffff


	//----- nvinfo : EIATTR_COOP_GROUP_INSTR_OFFSETS
	.align		4
.L_392:
        /*006c*/ 	.byte	0x04, 0x28
        /*006e*/ 	.short	(.L_394 - .L_393)


	//   ....[0]....
.L_393:
        /*0070*/ 	.word	0x00005b60


	//   ....[1]....
        /*0074*/ 	.word	0x00005c10


	//   ....[2]....
        /*0078*/ 	.word	0x00005c90


	//   ....[3]....
        /*007c*/ 	.word	0x00005d40


	//   ....[4]....
        /*0080*/ 	.word	0x00009830


	//   ....[5]....
        /*0084*/ 	.word	0x000098f0


	//   ....[6]....
        /*0088*/ 	.word	0x00009950


	//   ....[7]....
        /*008c*/ 	.word	0x000099e0


	//   ....[8]....
        /*0090*/ 	.word	0x0000db40


	//   ....[9]....
        /*0094*/ 	.word	0x0000dc40


	//   ....[10]....
        /*0098*/ 	.word	0x0000dd50


	//   ....[11]....
        /*009c*/ 	.word	0x0000dd80


	//   ....[12]....
        /*00a0*/ 	.word	0x0000fd40


	//   ....[13]....
        /*00a4*/ 	.word	0x0000fd80


	//   ....[14]....
        /*00a8*/ 	.word	0x0000fde0


	//   ....[15]....
        /*00ac*/ 	.word	0x0000fdf0


	//----- nvinfo : EIATTR_EXIT_INSTR_OFFSETS
	.align		4
.L_394:
        /*00b0*/ 	.byte	0x04, 0x1c
        /*00b2*/ 	.short	(.L_396 - .L_395)


	//   ....[0]....
.L_395:
        /*00b4*/ 	.word	0x00000670


	//   ....[1]....
        /*00b8*/ 	.word	0x000013e0


	//   ....[2]....
        /*00bc*/ 	.word	0x00001470


	//   ....[3]....
        /*00c0*/ 	.word	0x00011920


	//   ....[4]....
        /*00c4*/ 	.word	0x00011a50


	//   ....[5]....
        /*00c8*/ 	.word	0x00011a70


	//----- nvinfo : EIATTR_CRS_STACK_SIZE
	.align		4
.L_396:
        /*00cc*/ 	.byte	0x04, 0x1e
        /*00ce*/ 	.short	(.L_398 - .L_397)
.L_397:
        /*00d0*/ 	.word	0x00000000


	//----- nvinfo : EIATTR_CBANK_PARAM_SIZE
	.align		4
.L_398:
        /*00d4*/ 	.byte	0x03, 0x19
        /*00d6*/ 	.short	0x01d0


	//----- nvinfo : EIATTR_PARAM_CBANK
	.align		4
        /*00d8*/ 	.byte	0x04, 0x0a
        /*00da*/ 	.short	(.L_400 - .L_399)
	.align		4
.L_399:
        /*00dc*/ 	.word	index@(.nv.constant0._ZN5flash16flash_fwd_kernelI23Flash_fwd_kernel_traitsILi192ELi64ELi64ELi4ELb0ELb0EN7cutlass6half_tE19Flash_kernel_traitsILi192ELi64ELi64ELi4ES3_EELb1ELb0ELb1ELb0ELb0ELb0ELb0ELb0EEEvNS_16Flash_fwd_paramsE)
        /*00e0*/ 	.short	0x0210
        /*00e2*/ 	.short	0x01d0


	//----- nvinfo : EIATTR_SW_WAR
	.align		4
.L_400:
        /*00e4*/ 	.byte	0x04, 0x36
        /*00e6*/ 	.short	(.L_402 - .L_401)
.L_401:
        /*00e8*/ 	.word	0x00000008
.L_402:


//--------------------- .nv.info._ZN5flash16flash_fwd_kernelI23Flash_fwd_kernel_traitsILi192ELi64ELi64ELi4ELb0ELb0EN7cutlass6half_tE19Flash_kernel_traitsILi192ELi64ELi64ELi4ES3_EELb1ELb0ELb0ELb0ELb0ELb1ELb0ELb0EEEvNS_16Flash_fwd_paramsE --------------------------
	.section	.nv.info._ZN5flash16flash_fwd_kernelI23Flash_fwd_kernel_traitsILi192ELi64ELi64ELi4ELb0ELb0EN7cutlass6half_tE19Flash_kernel_traitsILi192ELi64ELi64ELi4ES3_EELb1ELb0ELb0ELb0ELb0ELb1ELb0ELb0EEEvNS_16Flash_fwd_paramsE,"",@"SHT_CUDA_INFO"
	.sectionflags	@""
	.align	4


	//----- nvinfo : EIATTR_CUDA_API_VERSION
	.align		4
        /*0000*/ 	.byte	0x04, 0x37
        /*0002*/ 	.short	(.L_404 - .L_403)
.L_403:
        /*0004*/ 	.word	0x00000082


	//----- nvinfo : EIATTR_KPARAM_INFO
	.align		4
.L_404:
        /*0008*/ 	.byte	0x04, 0x17
        /*000a*/ 	.short	(.L_406 - .L_405)
.L_405:
        /*000c*/ 	.word	0x00000000
        /*0010*/ 	.short	0x0000
        /*0012*/ 	.short	0x0000
        /*0014*/ 	.byte	0x00, 0xf0, 0x41, 0x07


	//----- nvinfo : EIATTR_SPARSE_MMA_MASK
	.align		4
.L_406:
        /*0018*/ 	.byte	0x03, 0x50
        /*001a*/ 	.short	0x0000


	//----- nvinfo : EIATTR_MAXREG_COUNT
	.align		4
        /*001c*/ 	.byte	0x03, 0x1b
        /*001e*/ 	.short	0x00ff


	//----- nvinfo : EIATTR_NUM_BARRIERS
	.align		4
        /*0020*/ 	.byte	0x02, 0x4c
        /*0022*/ 	.byte	0x01
	.zero		1


	//----- nvinfo : EIATTR_MERCURY_ISA_VERSION
	.align		4
        /*0024*/ 	.byte	0x03, 0x5f
        /*0026*/ 	.short	0x0101


	//----- nvinfo : EIATTR_INT_WARP_WIDE_INSTR_OFFSETS
	.align		4
        /*0028*/ 	.byte	0x04, 0x31
        /*002a*/ 	.short	(.L_408 - .L_407)


	//   ....[0]....
.L_407:
        /*002c*/ 	.word	0x00001440


	//   ....[1]....
        /*0030*/ 	.word	0x000018e0


	//----- nvinfo : EIATTR_COOP_GROUP_MASK_REGIDS
	.align		4
.L_408:
        /*0034*/ 	.byte	0x04, 0x29
        /*0036*/ 	.short	(.L_410 - .L_409)


	//   ....[0]....
.L_409:
        /*0038*/ 	.word	0xffffffff


	//   ....[1]....
        /*003c*/ 	.word	0xffffffff


	//   ....[2]....
        /*0040*/ 	.word	0xffffffff


	//   ....[3]....
        /*0044*/ 	.word	0xffffffff


	//   ....[4]....
        /*0048*/ 	.word	0xffffffff


	//   ....[5]....
        /*004c*/ 	.word	0xffffffff


	//   ....[6]....
        /*0050*/ 	.word	0xffffffff


	//   ....[7]....
        /*0054*/ 	.word	0xffffffff


	//   ....[8]....
        /*0058*/ 	.word	0xffffffff


	//   ....[9]....
        /*005c*/ 	.word	0xffffffff


	//   ....[10]....
        /*0060*/ 	.word	0xffffffff


	//   ....[11]....
        /*0064*/ 	.word	0xffffffff


	//----- nvinfo : EIATTR_COOP_GROUP_INSTR_OFFSETS
	.align		4
.L_410:
        /*0068*/ 	.byte	0x04, 0x28
        /*006a*/ 	.short	(.L_412 - .L_411)


	//   ....[0]....
.L_411:
        /*006c*/ 	.word	0x000032a0


	//   ....[1]....
        /*0070*/ 	.word	0x00003430


	//   ....[2]....
        /*0074*/ 	.word	0x00003460


	//   ....[3]....
        /*0078*/ 	.word	0x000035e0


	//   ....[4]....
        /*007c*/ 	.word	0x00006050


	//   ....[5]....
        /*0080*/ 	.word	0x00006140


	//   ....[6]....
        /*0084*/ 	.word	0x00006170


	//   ....[7]....
        /*0088*/ 	.word	0x000061b0


	//   ....[8]....
        /*008c*/ 	.word	0x00008180


	//   ....[9]....
        /*0090*/ 	.word	0x000081c0


	//   ....[10]....
        /*0094*/ 	.word	0x00008220


	//   ....[11]....
        /*0098*/ 	.word	0x00008230


	//----- nvinfo : EIATTR_EXIT_INSTR_OFFSETS
	.align		4
.L_412:
        /*009c*/ 	.byte	0x04, 0x1c
        /*009e*/ 	.short	(.L_414 - .L_413)


	//   ....[0]....
.L_413:
        /*00a0*/ 	.word	0x000006c0


	//   ....[1]....
        /*00a4*/ 	.word	0x00009c50


	//   ....[2]....
        /*00a8*/ 	.word	0x00009d50


	//   ....[3]....
        /*00ac*/ 	.word	0x0000a830


	//   ....[4]....
        /*00b0*/ 	.word	0x0000a8c0


	//----- nvinfo : EIATTR_CRS_STACK_SIZE
	.align		4
.L_414:
        /*00b4*/ 	.byte	0x04, 0x1e
        /*00b6*/ 	.short	(.L_416 - .L_415)
.L_415:
        /*00b8*/ 	.word	0x00000000


	//----- nvinfo : EIATTR_CBANK_PARAM_SIZE
	.align		4
.L_416:
        /*00bc*/ 	.byte	0x03, 0x19
        /*00be*/ 	.short	0x01d0


	//----- nvinfo : EIATTR_PARAM_CBANK
	.align		4
        /*00c0*/ 	.byte	0x04, 0x0a
        /*00c2*/ 	.short	(.L_418 - .L_417)
	.align		4
.L_417:
        /*00c4*/ 	.word	index@(.nv.constant0._ZN5flash16flash_fwd_kernelI23Flash_fwd_kernel_traitsILi192ELi64ELi64ELi4ELb0ELb0EN7cutlass6half_tE19Flash_kernel_traitsILi192ELi64ELi64ELi4ES3_EELb1ELb0ELb0ELb0ELb0ELb1ELb0ELb0EEEvNS_16Flash_fwd_paramsE)
        /*00c8*/ 	.short	0x0210
        /*00ca*/ 	.short	0x01d0


	//----- nvinfo : EIATTR_SW_WAR
	.align		4
.L_418:
        /*00cc*/ 	.byte	0x04, 0x36
        /*00ce*/ 	.short	(.L_420 - .L_419)
.L_419:
        /*00d0*/ 	.word	0x00000008
.L_420:


//--------------------- .nv.info._ZN5flash16flash_fwd_kernelI23Flash_fwd_kernel_traitsILi192ELi64ELi64ELi4ELb0ELb0EN7cutlass6half_tE19Flash_kernel_traitsILi192ELi64ELi64ELi4ES3_EELb0ELb0ELb0ELb0ELb0ELb1ELb1ELb0EEEvNS_16Flash_fwd_paramsE --------------------------
	.section	.nv.info._ZN5flash16flash_fwd_kernelI23Flash_fwd_kernel_traitsILi192ELi64ELi64ELi4ELb0ELb0EN7cutlass6half_tE19Flash_kernel_traitsILi192ELi64ELi64ELi4ES3_EELb0ELb0ELb0ELb0ELb0ELb1ELb1ELb0EEEvNS_16Flash_fwd_paramsE,"",@"SHT_CUDA_INFO"
	.sectionflags	@""
	.align	4


	//----- nvinfo : EIATTR_CUDA_API_VERSION
	.align		4
        /*0000*/ 	.byte	0x04, 0x37
        /*0002*/ 	.short	(.L_422 - .L_421)
.L_421:
        /*0004*/ 	.word	0x00000082


	//----- nvinfo : EIATTR_KPARAM_INFO
	.align		4
.L_422:
        /*0008*/ 	.byte	0x04, 0x17
        /*000a*/ 	.short	(.L_424 - .L_423)
.L_423:
        /*000c*/ 	.word	0x00000000
        /*0010*/ 	.short	0x0000
        /*0012*/ 	.short	0x0000
        /*0014*/ 	.byte	0x00, 0xf0, 0x41, 0x07


	//----- nvinfo : EIATTR_SPARSE_MMA_MASK
	.align		4
.L_424:
        /*0018*/ 	.byte	0x03, 0x50
        /*001a*/ 	.short	0x0000


	//----- nvinfo : EIATTR_MAXREG_COUNT
	.align		4
        /*001c*/ 	.byte	0x03, 0x1b
        /*001e*/ 	.short	0x00ff


	//----- nvinfo : EIATTR_NUM_BARRIERS
	.align		4
        /*0020*/ 	.byte	0x02, 0x4c
        /*0022*/ 	.byte	0x01
	.zero		1


	//----- nvinfo : EIATTR_MERCURY_ISA_VERSION
	.align		4
        /*0024*/ 	.byte	0x03, 0x5f
        /*0026*/ 	.short	0x0101


	//----- nvinfo : EIATTR_COOP_GROUP_MASK_REGIDS
	.align		4
        /*0028*/ 	.byte	0x04, 0x29
        /*002a*/ 	.short	(.L_426 - .L_425)


	//   ....[0]....
.L_425:
        /*002c*/ 	.word	0xffffffff


	//   ....[1]....
        /*0030*/ 	.word	0xffffffff


	//   ....[2]....
        /*0034*/ 	.word	0xffffffff


	//   ....[3]....
        /*0038*/ 	.word	0xffffffff


	//   ....[4]....
        /*003c*/ 	.word	0xffffffff


	//   ....[5]....
        /*0040*/ 	.word	0xffffffff


	//   ....[6]....
        /*0044*/ 	.word	0xffffffff


	//   ....[7]....
        /*0048*/ 	.word	0xffffffff


	//   ....[8]....
        /*004c*/ 	.word	0xffffffff


	//   ....[9]....
        /*0050*/ 	.word	0xffffffff


	//   ....[10]....
        /*0054*/ 	.word	0xffffffff


	//   ....[11]....
        /*0058*/ 	.word	0xffffffff


	//----- nvinfo : EIATTR_COOP_GROUP_INSTR_OFFSETS
	.align		4
.L_426:
        /*005c*/ 	.byte	0x04, 0x28
        /*005e*/ 	.short	(.L_428 - .L_427)


	//   ....[0]....
.L_427:
        /*0060*/ 	.word	0x000031d0


	//   ....[1]....
        /*0064*/ 	.word	0x000032c0


	//   ....[2]....
        /*0068*/ 	.word	0x000032f0


	//   ....[3]....
        /*006c*/ 	.word	0x00003440


	//   ....[4]....
        /*0070*/ 	.word	0x00005950


	//   ....[5]....
        /*0074*/ 	.word	0x00005990


	//   ....[6]....
        /*0078*/ 	.word	0x00005a30


	//   ....[7]....
        /*007c*/ 	.word	0x00005a40


	//   ....[8]....
        /*0080*/ 	.word	0x00007100


	//   ....[9]....
        /*0084*/ 	.word	0x00007140


	//   ....[10]....
        /*0088*/ 	.word	0x000071a0


	//   ....[11]....
        /*008c*/ 	.word	0x000071b0


	//----- nvinfo : EIATTR_EXIT_INSTR_OFFSETS
	.align		4
.L_428:
        /*0090*/ 	.byte	0x04, 0x1c
        /*0092*/ 	.short	(.L_430 - .L_429)


	//   ....[0]....
.L_429:
        /*0094*/ 	.word	0x00000370


	//   ....[1]....
        /*0098*/ 	.word	0x00008b90


	//   ....[2]....
        /*009c*/ 	.word	0x00008c90


	//   ....[3]....
        /*00a0*/ 	.word	0x00009750


	//   ....[4]....
        /*00a4*/ 	.word	0x000097e0


	//----- nvinfo : EIATTR_CRS_STACK_SIZE
	.align		4
.L_430:
        /*00a8*/ 	.byte	0x04, 0x1e
        /*00aa*/ 	.short	(.L_432 - .L_431)
.L_431:
        /*00ac*/ 	.word	0x00000000


	//----- nvinfo : EIATTR_CBANK_PARAM_SIZE
	.align		4
.L_432:
        /*00b0*/ 	.byte	0x03, 0x19
        /*00b2*/ 	.short	0x01d0


	//----- nvinfo : EIATTR_PARAM_CBANK
	.align		4
        /*00b4*/ 	.byte	0x04, 0x0a
        /*00b6*/ 	.short	(.L_434 - .L_433)
	.align		4
.L_433:
        /*00b8*/ 	.word	index@(.nv.constant0._ZN5flash16flash_fwd_kernelI23Flash_fwd_kernel_traitsILi192ELi64ELi64ELi4ELb0ELb0EN7cutlass6half_tE19Flash_kernel_traitsILi192ELi64ELi64ELi4ES3_EELb0ELb0ELb0ELb0ELb0ELb1ELb1ELb0EEEvNS_16Flash_fwd_paramsE)
        /*00bc*/ 	.short	0x0210
        /*00be*/ 	.short	0x01d0


	//----- nvinfo : EIATTR_SW_WAR
	.align		4
.L_434:
        /*00c0*/ 	.byte	0x04, 0x36
        /*00c2*/ 	.short	(.L_436 - .L_435)
.L_435:
        /*00c4*/ 	.word	0x00000008
.L_436:


//--------------------- .nv.info._ZN5flash16flash_fwd_kernelI23Flash_fwd_kernel_traitsILi192ELi64ELi64ELi4ELb0ELb0EN7cutlass6half_tE19Flash_kernel_traitsILi192ELi64ELi64ELi4ES3_EELb1ELb0ELb0ELb1ELb0ELb0ELb0ELb0EEEvNS_16Flash_fwd_paramsE --------------------------
	.section	.nv.info._ZN5flash16flash_fwd_kernelI23Flash_fwd_kernel_traitsILi192ELi64ELi64ELi4ELb0ELb0EN7cutlass6half_tE19Flash_kernel_traitsILi192ELi64ELi64ELi4ES3_EELb1ELb0ELb0ELb1ELb0ELb0ELb0ELb0EEEvNS_16Flash_fwd_paramsE,"",@"SHT_CUDA_INFO"
	.sectionflags	@""
	.align	4


	//----- nvinfo : EIATTR_CUDA_API_VERSION
	.align		4
        /*0000*/ 	.byte	0x04, 0x37
        /*0002*/ 	.short	(.L_438 - .L_437)
.L_437:
        /*0004*/ 	.word	0x00000082


	//----- nvinfo : EIATTR_KPARAM_INFO
	.align		4
.L_438:
        /*0008*/ 	.byte	0x04, 0x17
        /*000a*/ 	.short	(.L_440 - .L_439)
.L_439:
        /*000c*/ 	.word	0x00000000
        /*0010*/ 	.short	0x0000
        /*0012*/ 	.short	0x0000
        /*0014*/ 	.byte	0x00, 0xf0, 0x41, 0x07


	//----- nvinfo : EIATTR_SPARSE_MMA_MASK
	.align		4
.L_440:
        /*0018*/ 	.byte	0x03, 0x50
        /*001a*/ 	.short	0x0000


	//----- nvinfo : EIATTR_MAXREG_COUNT
	.align		4
        /*001c*/ 	.byte	0x03, 0x1b
        /*001e*/ 	.short	0x00ff


	//----- nvinfo : EIATTR_NUM_BARRIERS
	.align		4
        /*0020*/ 	.byte	0x02, 0x4c
        /*0022*/ 	.byte	0x01
	.zero		1


	//----- nvinfo : EIATTR_MERCURY_ISA_VERSION
	.align		4
        /*0024*/ 	.byte	0x03, 0x5f
        /*0026*/ 	.short	0x0101


	//----- nvinfo : EIATTR_COOP_GROUP_MASK_REGIDS
	.align		4
        /*0028*/ 	.byte	0x04, 0x29
        /*002a*/ 	.short	(.L_442 - .L_441)


	//   ....[0]....
.L_441:
        /*002c*/ 	.word	0xffffffff


	//   ....[1]....
        /*0030*/ 	.word	0xffffffff


	//   ....[2]....
        /*0034*/ 	.word	0xffffffff


	//   ....[3]....
        /*0038*/ 	.word	0xffffffff


	//   ....[4]....
        /*003c*/ 	.word	0xffffffff


	//   ....[5]....
        /*0040*/ 	.word	0xffffffff


	//   ....[6]....
        /*0044*/ 	.word	0xffffffff


	//   ....[7]....
        /*0048*/ 	.word	0xffffffff


	//   ....[8]....
        /*004c*/ 	.word	0xffffffff


	//   ....[9]....
        /*0050*/ 	.word	0xffffffff


	//   ....[10]....
        /*0054*/ 	.word	0xffffffff


	//   ....[11]....
        /*0058*/ 	.word	0xffffffff


	//----- nvinfo : EIATTR_COOP_GROUP_INSTR_OFFSETS
	.align		4
.L_442:
        /*005c*/ 	.byte	0x04, 0x28
        /*005e*/ 	.short	(.L_444 - .L_443)


	//   ....[0]....
.L_443:
        /*0060*/ 	.word	0x000053f0


	//   ....[1]....
        /*0064*/ 	.word	0x00005430


	//   ....[2]....
        /*0068*/ 	.word	0x00005540


	//   ....[3]....
        /*006c*/ 	.word	0x00005560


	//   ....[4]....
        /*0070*/ 	.word	0x000090b0


	//   ....[5]....
        /*0074*/ 	.word	0x000091b0


	//   ....[6]....
        /*0078*/ 	.word	0x00009250


	//   ....[7]....
        /*007c*/ 	.word	0x000092b0


	//   ....[8]....
        /*0080*/ 	.word	0x0000b270


	//   ....[9]....
        /*0084*/ 	.word	0x0000b2b0


	//   ....[10]....
        /*0088*/ 	.word	0x0000b310


	//   ....[11]....
        /*008c*/ 	.word	0x0000b320


	//----- nvinfo : EIATTR_EXIT_INSTR_OFFSETS
	.align		4
.L_444:
        /*0090*/ 	.byte	0x04, 0x1c
        /*0092*/ 	.short	(.L_446 - .L_445)


	//   ....[0]....
.L_445:
        /*0094*/ 	.word	0x00000680


	//   ....[1]....
        /*0098*/ 	.word	0x0000ce60


	//   ....[2]....
        /*009c*/ 	.word	0x0000cf90


	//   ....[3]....
        /*00a0*/ 	.word	0x0000cfb0


	//   ....[4]....
        /*00a4*/ 	.word	0x0000dbb0


	//   ....[5]....
        /*00a8*/ 	.word	0x0000dc40


	//----- nvinfo : EIATTR_CRS_STACK_SIZE
	.align		4
.L_446:
        /*00ac*/ 	.byte	0x04, 0x1e
        /*00ae*/ 	.short	(.L_448 - .L_447)
.L_447:
        /*00b0*/ 	.word	0x00000000


	//----- nvinfo : EIATTR_CBANK_PARAM_SIZE
	.align		4
.L_448:
        /*00b4*/ 	.byte	0x03, 0x19
        /*00b6*/ 	.short	0x01d0


	//----- nvinfo : EIATTR_PARAM_CBANK
	.align		4
        /*00b8*/ 	.byte	0x04, 0x0a
        /*00ba*/ 	.short	(.L_450 - .L_449)
	.align		4
.L_449:
        /*00bc*/ 	.word	index@(.nv.constant0._ZN5flash16flash_fwd_kernelI23Flash_fwd_kernel_traitsILi192ELi64ELi64ELi4ELb0ELb0EN7cutlass6half_tE19Flash_kernel_traitsILi192ELi64ELi64ELi4ES3_EELb1ELb0ELb0ELb1ELb0ELb0ELb0ELb0EEEvNS_16Flash_fwd_paramsE)
        /*00c0*/ 	.short	0x0210
        /*00c2*/ 	.short	0x01d0


	//----- nvinfo : EIATTR_SW_WAR
	.align		4
.L_450:
        /*00c4*/ 	.byte	0x04, 0x36
        /*00c6*/ 	.short	(.L_452 - .L_451)
.L_451:
        /*00c8*/ 	.word	0x00000008
.L_452:


//--------------------- .nv.info._ZN5flash16flash_fwd_kernelI23Flash_fwd_kernel_traitsILi192ELi64ELi64ELi4ELb0ELb0EN7cutlass6half_tE19Flash_kernel_traitsILi192ELi64ELi64ELi4ES3_EELb1ELb0ELb0ELb0ELb0ELb0ELb0ELb1EEEvNS_16Flash_fwd_paramsE --------------------------
	.section	.nv.info._ZN5flash16flash_fwd_kernelI23Flash_fwd_kernel_traitsILi192ELi64ELi64ELi4ELb0ELb0EN7cutlass6half_tE19Flash_kernel_traitsILi192ELi64ELi64ELi4ES3_EELb1ELb0ELb0ELb0ELb0ELb0ELb0ELb1EEEvNS_16Flash_fwd_paramsE,"",@"SHT_CUDA_INFO"
	.sectionflags	@""
	.align	4


	//----- nvinfo : EIATTR_CUDA_API_VERSION
	.align		4
        /*0000*/ 	.byte	0x04, 0x37
        /*0002*/ 	.short	(.L_454 - .L_453)
.L_453:
        /*0004*/ 	.word	0x00000082


	//----- nvinfo : EIATTR_KPARAM_INFO
	.align		4
.L_454:
        /*0008*/ 	.byte	0x04, 0x17
        /*000a*/ 	.short	(.L_456 - .L_455)
.L_455:
        /*000c*/ 	.word	0x00000000
        /*0010*/ 	.short	0x0000
        /*0012*/ 	.short	0x0000
        /*0014*/ 	.byte	0x00, 0xf0, 0x41, 0x07


	//----- nvinfo : EIATTR_SPARSE_MMA_MASK
	.align		4
.L_456:
        /*0018*/ 	.byte	0x03, 0x50
        /*001a*/ 	.short	0x0000


	//----- nvinfo : EIATTR_MAXREG_COUNT
	.align		4
        /*001c*/ 	.byte	0x03, 0x1b
        /*001e*/ 	.short	0x00ff


	//----- nvinfo : EIATTR_NUM_BARRIERS
	.align		4
        /*0020*/ 	.byte	0x02, 0x4c
        /*0022*/ 	.byte	0x01
	.zero		1


	//----- nvinfo : EIATTR_ANNOTATIONS
	.align		4
        /*0024*/ 	.byte	0x04, 0x55
        /*0026*/ 	.short	(.L_458 - .L_457)


	//   ....[0]....
.L_457:
        /*0028*/ 	.word	0x00000001
        /*002c*/ 	.byte	0x40, 0x09, 0x00, 0x00, 0x01, 0x00, 0x00, 0x00, 0x20, 0x10, 0x00, 0x00, 0x01, 0x00, 0x00, 0x00
        /* <DEDUP_REMOVED lines=39> */
        /*02ac*/ 	.byte	0xb0, 0xe6, 0x00, 0x00


	//----- nvinfo : EIATTR_MERCURY_ISA_VERSION
	.align		4
.L_458:
        /*02b0*/ 	.byte	0x03, 0x5f
        /*02b2*/ 	.short	0x0101


	//----- nvinfo : EIATTR_COOP_GROUP_MASK_REGIDS
	.align		4
        /*02b4*/ 	.byte	0x04, 0x29
        /*02b6*/ 	.short	(.L_460 - .L_459)


	//   ....[0]....
.L_459:
        /*02b8*/ 	.word	0xffffffff


	//   ....[1]....
        /*02bc*/ 	.word	0xffffffff


	//   ....[2]....
        /*02c0*/ 	.word	0xffffffff


	//   ....[3]....
        /*02c4*/ 	.word	0xffffffff


	//   ....[4]....
        /*02c8*/ 	.word	0xffffffff


	//   ....[5]....
        /*02cc*/ 	.word	0xffffffff


	//   ....[6]....
        /*02d0*/ 	.word	0xffffffff


	//   ....[7]....
        /*02d4*/ 	.word	0xffffffff


	//   ....[8]....
        /*02d8*/ 	.word	0xffffffff


	//   ....[9]....
        /*02dc*/ 	.word	0xffffffff


	//   ....[10]....
        /*02e0*/ 	.word	0xffffffff


	//   ....[11]....
        /*02e4*/ 	.word	0xffffffff


	//----- nvinfo : EIATTR_COOP_GROUP_INSTR_OFFSETS
	.align		4
.L_460:
        /*02e8*/ 	.byte	0x04, 0x28
        /*02ea*/ 	.short	(.L_462 - .L_461)


	//   ....[0]....
.L_461:
        /*02ec*/ 	.word	0x00004d30


	//   ....[1]....
        /*02f0*/ 	.word	0x00004db0


	//   ....[2]....
        /*02f4*/ 	.word	0x00004dd0


	//   ....[3]....
        /*02f8*/ 	.word	0x00004ec0


	//   ....[4]....
        /*02fc*/ 	.word	0x00009e60


	//   ....[5]....
        /*0300*/ 	.word	0x00009f30


	//   ....[6]....
        /*0304*/ 	.word	0x00009fb0


	//   ....[7]....
        /*0308*/ 	.word	0x00009ff0


	//   ....[8]....
        /*030c*/ 	.word	0x0000d070


	//   ....[9]....
        /*0310*/ 	.word	0x0000d080


	//   ....[10]....
        /*0314*/ 	.word	0x0000d0b0


	//   ....[11]....
        /*0318*/ 	.word	0x0000d0c0


	//----- nvinfo : EIATTR_EXIT_INSTR_OFFSETS
	.align		4
.L_462:
        /*031c*/ 	.byte	0x04, 0x1c
        /*031e*/ 	.short	(.L_464 - .L_463)


	//   ....[0]....
.L_463:
        /*0320*/ 	.word	0x00000690


	//   ....[1]....
        /*0324*/ 	.word	0x0000ec40


	//   ....[2]....
        /*0328*/ 	.word	0x0000ed70


	//   ....[3]....
        /*032c*/ 	.word	0x0000ed90


	//   ....[4]....
        /*0330*/ 	.word	0x0000f9c0


	//   ....[5]....
        /*0334*/ 	.word	0x0000fa50


	//----- nvinfo : EIATTR_CRS_STACK_SIZE
	.align		4
.L_464:
        /*0338*/ 	.byte	0x04, 0x1e
        /*033a*/ 	.short	(.L_466 - .L_465)
.L_465:
        /*033c*/ 	.word	0x00000000


	//----- nvinfo : EIATTR_CBANK_PARAM_SIZE
	.align		4
.L_466:
        /*0340*/ 	.byte	0x03, 0x19
        /*0342*/ 	.short	0x01d0


	//----- nvinfo : EIATTR_PARAM_CBANK
	.align		4
        /*0344*/ 	.byte	0x04, 0x0a
        /*0346*/ 	.short	(.L_468 - .L_467)
	.align		4
.L_467:
        /*0348*/ 	.word	index@(.nv.constant0._ZN5flash16flash_fwd_kernelI23Flash_fwd_kernel_traitsILi192ELi64ELi64ELi4ELb0ELb0EN7cutlass6half_tE19Flash_kernel_traitsILi192ELi64ELi64ELi4ES3_EELb1ELb0ELb0ELb0ELb0ELb0ELb0ELb1EEEvNS_16Flash_fwd_paramsE)
        /*034c*/ 	.short	0x0210
        /*034e*/ 	.short	0x01d0


	//----- nvinfo : EIATTR_SW_WAR
	.align		4
.L_468:
        /*0350*/ 	.byte	0x04, 0x36
        /*0352*/ 	.short	(.L_470 - .L_469)
.L_469:
        /*0354*/ 	.word	0x00000008
.L_470:


//--------------------- .nv.info._ZN5flash16flash_fwd_kernelI23Flash_fwd_kernel_traitsILi192ELi64ELi64ELi4ELb0ELb0EN7cutlass6half_tE19Flash_kernel_traitsILi192ELi64ELi64ELi4ES3_EELb0ELb0ELb0ELb0ELb0ELb0ELb1ELb0EEEvNS_16Flash_fwd_paramsE --------------------------
	.section	.nv.info._ZN5flash16flash_fwd_kernelI23Flash_fwd_kernel_traitsILi192ELi64ELi64ELi4ELb0ELb0EN7cutlass6half_tE19Flash_kernel_traitsILi192ELi64ELi64ELi4ES3_EELb0ELb0ELb0ELb0ELb0ELb0ELb1ELb0EEEvNS_16Flash_fwd_paramsE,"",@"SHT_CUDA_INFO"
	.sectionflags	@""
	.align	4


	//----- nvinfo : EIATTR_CUDA_API_VERSION
	.align		4
        /*0000*/ 	.byte	0x04, 0x37
        /*0002*/ 	.short	(.L_472 - .L_471)
.L_471:
        /*0004*/ 	.word	0x00000082


	//----- nvinfo : EIATTR_KPARAM_INFO
	.align		4
.L_472:
        /*0008*/ 	.byte	0x04, 0x17
        /*000a*/ 	.short	(.L_474 - .L_473)
.L_473:
        /*000c*/ 	.word	0x00000000
        /*0010*/ 	.short	0x0000
        /*0012*/ 	.short	0x0000
        /*0014*/ 	.byte	0x00, 0xf0, 0x41, 0x07


	//----- nvinfo : EIATTR_SPARSE_MMA_MASK
	.align		4
.L_474:
        /*0018*/ 	.byte	0x03, 0x50
        /*001a*/ 	.short	0x0000


	//----- nvinfo : EIATTR_MAXREG_COUNT
	.align		4
        /*001c*/ 	.byte	0x03, 0x1b
        /*001e*/ 	.short	0x00ff


	//----- nvinfo : EIATTR_NUM_BARRIERS
	.align		4
        /*0020*/ 	.byte	0x02, 0x4c
        /*0022*/ 	.byte	0x01
	.zero		1


	//----- nvinfo : EIATTR_MERCURY_ISA_VERSION
	.align		4
        /*0024*/ 	.byte	0x03, 0x5f
        /*0026*/ 	.short	0x0101


	//----- nvinfo : EIATTR_COOP_GROUP_MASK_REGIDS
	.align		4
        /*0028*/ 	.byte	0x04, 0x29
        /*002a*/ 	.short	(.L_476 - .L_475)


	//   ....[0]....
.L_475:
        /*002c*/ 	.word	0xffffffff


	//   ....[1]....
        /*0030*/ 	.word	0xffffffff


	//   ....[2]....
        /*0034*/ 	.word	0xffffffff


	//   ....[3]....
        /*0038*/ 	.word	0xffffffff


	//   ....[4]....
        /*003c*/ 	.word	0xffffffff


	//   ....[5]....
        /*0040*/ 	.word	0xffffffff


	//   ....[6]....
        /*0044*/ 	.word	0xffffffff


	//   ....[7]....
        /*0048*/ 	.word	0xffffffff


	//   ....[8]....
        /*004c*/ 	.word	0xffffffff


	//   ....[9]....
        /*0050*/ 	.word	0xffffffff


	//   ....[10]....
        /*0054*/ 	.word	0xffffffff


	//   ....[11]....
        /*0058*/ 	.word	0xffffffff


	//----- nvinfo : EIATTR_COOP_GROUP_INSTR_OFFSETS
	.align		4
.L_476:
        /*005c*/ 	.byte	0x04, 0x28
        /*005e*/ 	.short	(.L_478 - .L_477)


	//   ....[0]....
.L_477:
        /*0060*/ 	.word	0x00004930


	//   ....[1]....
        /*0064*/ 	.word	0x00004950


	//   ....[2]....
        /*0068*/ 	.word	0x000049f0


	//   ....[3]....
        /*006c*/ 	.word	0x00004a00


	//   ....[4]....
        /*0070*/ 	.word	0x00007920


	//   ....[5]....
        /*0074*/ 	.word	0x00007960


	//   ....[6]....
        /*0078*/ 	.word	0x000079f0


	//   ....[7]....
        /*007c*/ 	.word	0x00007a00


	//   ....[8]....
        /*0080*/ 	.word	0x000090d0


	//   ....[9]....
        /*0084*/ 	.word	0x00009110


	//   ....[10]....
        /*0088*/ 	.word	0x00009170


	//   ....[11]....
        /*008c*/ 	.word	0x00009180


	//----- nvinfo : EIATTR_EXIT_INSTR_OFFSETS
	.align		4
.L_478:
        /*0090*/ 	.byte	0x04, 0x1c
        /*0092*/ 	.short	(.L_480 - .L_479)


	//   ....[0]....
.L_479:
        /*0094*/ 	.word	0x00000370


	//   ....[1]....
        /*0098*/ 	.word	0x0000ac40


	//   ....[2]....
        /*009c*/ 	.word	0x0000ad70


	//   ....[3]....
        /*00a0*/ 	.word	0x0000ad90


	//   ....[4]....
        /*00a4*/ 	.word	0x0000b990


	//   ....[5]....
        /*00a8*/ 	.word	0x0000ba20


	//----- nvinfo : EIATTR_CRS_STACK_SIZE
	.align		4
.L_480:
        /*00ac*/ 	.byte	0x04, 0x1e
        /*00ae*/ 	.short	(.L_482 - .L_481)
.L_481:
        /*00b0*/ 	.word	0x00000000


	//----- nvinfo : EIATTR_CBANK_PARAM_SIZE
	.align		4
.L_482:
        /*00b4*/ 	.byte	0x03, 0x19
        /*00b6*/ 	.short	0x01d0


	//----- nvinfo : EIATTR_PARAM_CBANK
	.align		4
        /*00b8*/ 	.byte	0x04, 0x0a
        /*00ba*/ 	.short	(.L_484 - .L_483)
	.align		4
.L_483:
        /*00bc*/ 	.word	index@(.nv.constant0._ZN5flash16flash_fwd_kernelI23Flash_fwd_kernel_traitsILi192ELi64ELi64ELi4ELb0ELb0EN7cutlass6half_tE19Flash_kernel_traitsILi192ELi64ELi64ELi4ES3_EELb0ELb0ELb0ELb0ELb0ELb0ELb1ELb0EEEvNS_16Flash_fwd_paramsE)
        /*00c0*/ 	.short	0x0210
        /*00c2*/ 	.short	0x01d0


	//----- nvinfo : EIATTR_SW_WAR
	.align		4
.L_484:
        /*00c4*/ 	.byte	0x04, 0x36
        /*00c6*/ 	.short	(.L_486 - .L_485)
.L_485:
        /*00c8*/ 	.word	0x00000008
.L_486:


//--------------------- .nv.info._ZN5flash16flash_fwd_kernelI23Flash_fwd_kernel_traitsILi192ELi64ELi64ELi4ELb0ELb0EN7cutlass6half_tE19Flash_kernel_traitsILi192ELi64ELi64ELi4ES3_EELb1ELb0ELb0ELb1ELb0ELb0ELb0ELb1EEEvNS_16Flash_fwd_paramsE --------------------------
	.section	.nv.info._ZN5flash16flash_fwd_kernelI23Flash_fwd_kernel_traitsILi192ELi64ELi64ELi4ELb0ELb0EN7cutlass6half_tE19Flash_kernel_traitsILi192ELi64ELi64ELi4ES3_EELb1ELb0ELb0ELb1ELb0ELb0ELb0ELb1EEEvNS_16Flash_fwd_paramsE,"",@"SHT_CUDA_INFO"
	.sectionflags	@""
	.align	4


	//----- nvinfo : EIATTR_CUDA_API_VERSION
	.align		4
        /*0000*/ 	.byte	0x04, 0x37
        /*0002*/ 	.short	(.L_488 - .L_487)
.L_487:
        /*0004*/ 	.word	0x00000082


	//----- nvinfo : EIATTR_KPARAM_INFO
	.align		4
.L_488:
        /*0008*/ 	.byte	0x04, 0x17
        /*000a*/ 	.short	(.L_490 - .L_489)
.L_489:
        /*000c*/ 	.word	0x00000000
        /*0010*/ 	.short	0x0000
        /*0012*/ 	.short	0x0000
        /*0014*/ 	.byte	0x00, 0xf0, 0x41, 0x07


	//----- nvinfo : EIATTR_SPARSE_MMA_MASK
	.align		4
.L_490:
        /*0018*/ 	.byte	0x03, 0x50
        /*001a*/ 	.short	0x0000


	//----- nvinfo : EIATTR_MAXREG_COUNT
	.align		4
        /*001c*/ 	.byte	0x03, 0x1b
        /*001e*/ 	.short	0x00ff


	//----- nvinfo : EIATTR_NUM_BARRIERS
	.align		4
        /*0020*/ 	.byte	0x02, 0x4c
        /*0022*/ 	.byte	0x01
	.zero		1


	//----- nvinfo : EIATTR_ANNOTATIONS
	.align		4
        /*0024*/ 	.byte	0x04, 0x55
        /*0026*/ 	.short	(.L_492 - .L_491)


	//   ....[0]....
.L_491:
        /* <DEDUP_REMOVED lines=49> */
        /*032c*/ 	.byte	0x10, 0xfb, 0x00, 0x00, 0x01, 0x00, 0x00, 0x00, 0x20, 0xfb, 0x00, 0x00


	//----- nvinfo : EIATTR_MERCURY_ISA_VERSION
	.align		4
.L_492:
        /*0338*/ 	.byte	0x03, 0x5f
        /*033a*/ 	.short	0x0101


	//----- nvinfo : EIATTR_COOP_GROUP_MASK_REGIDS
	.align		4
        /*033c*/ 	.byte	0x04, 0x29
        /*033e*/ 	.short	(.L_494 - .L_493)


	//   ....[0]....
.L_493:
        /*0340*/ 	.word	0xffffffff


	//   ....[1]....
        /*0344*/ 	.word	0xffffffff


	//   ....[2]....
        /*0348*/ 	.word	0xffffffff


	//   ....[3]....
        /*034c*/ 	.word	0xffffffff


	//   ....[4]....
        /*0350*/ 	.word	0xffffffff


	//   ....[5]....
        /*0354*/ 	.word	0xffffffff


	//   ....[6]....
        /*0358*/ 	.word	0xffffffff


	//   ....[7]....
        /*035c*/ 	.word	0xffffffff


	//   ....[8]....
        /*0360*/ 	.word	0xffffffff


	//   ....[9]....
        /*0364*/ 	.word	0xffffffff


	//   ....[10]....
        /*0368*/ 	.word	0xffffffff


	//   ....[11]....
        /*036c*/ 	.word	0xffffffff


	//----- nvinfo : EIATTR_COOP_GROUP_INSTR_OFFSETS
	.align		4
.L_494:
        /*0370*/ 	.byte	0x04, 0x28
        /*0372*/ 	.short	(.L_496 - .L_495)


	//   ....[0]....
.L_495:
        /*0374*/ 	.word	0x00005860


	//   ....[1]....
        /*0378*/ 	.word	0x000058c0


	//   ....[2]....
        /*037c*/ 	.word	0x00005910


	//   ....[3]....
        /*0380*/ 	.word	0x00005960


	//   ....[4]....
        /*0384*/ 	.word	0x0000b360


	//   ....[5]....
        /*0388*/ 	.word	0x0000b440


	//   ....[6]....
        /*038c*/ 	.word	0x0000b4d0


	//   ....[7]....
        /*0390*/ 	.word	0x0000b510


	//   ....[8]....
        /*0394*/ 	.word	0x0000e4e0


	//   ....[9]....
        /*0398*/ 	.word	0x0000e4f0


	//   ....[10]....
        /*039c*/ 	.word	0x0000e520


	//   ....[11]....
        /*03a0*/ 	.word	0x0000e530


	//----- nvinfo : EIATTR_EXIT_INSTR_OFFSETS
	.align		4
.L_496:
        /*03a4*/ 	.byte	0x04, 0x1c
        /*03a6*/ 	.short	(.L_498 - .L_497)


	//   ....[0]....
.L_497:
        /*03a8*/ 	.word	0x00000690


	//   ....[1]....
        /*03ac*/ 	.word	0x000100b0


	//   ....[2]....
        /*03b0*/ 	.word	0x000101e0


	//   ....[3]....
        /*03b4*/ 	.word	0x00010200


	//   ....[4]....
        /*03b8*/ 	.word	0x00010e40


	//   ....[5]....
        /*03bc*/ 	.word	0x00010ed0


	//----- nvinfo : EIATTR_CRS_STACK_SIZE
	.align		4
.L_498:
        /*03c0*/ 	.byte	0x04, 0x1e
        /*03c2*/ 	.short	(.L_500 - .L_499)
.L_499:
        /*03c4*/ 	.word	0x00000000


	//----- nvinfo : EIATTR_CBANK_PARAM_SIZE
	.align		4
.L_500:
        /*03c8*/ 	.byte	0x03, 0x19
        /*03ca*/ 	.short	0x01d0


	//----- nvinfo : EIATTR_PARAM_CBANK
	.align		4
        /*03cc*/ 	.byte	0x04, 0x0a
        /*03ce*/ 	.short	(.L_502 - .L_501)
	.align		4
.L_501:
        /*03d0*/ 	.word	index@(.nv.constant0._ZN5flash16flash_fwd_kernelI23Flash_fwd_kernel_traitsILi192ELi64ELi64ELi4ELb0ELb0EN7cutlass6half_tE19Flash_kernel_traitsILi192ELi64ELi64ELi4ES3_EELb1ELb0ELb0ELb1ELb0ELb0ELb0ELb1EEEvNS_16Flash_fwd_paramsE)
        /*03d4*/ 	.short	0x0210
        /*03d6*/ 	.short	0x01d0


	//----- nvinfo : EIATTR_SW_WAR
	.align		4
.L_502:
        /*03d8*/ 	.byte	0x04, 0x36
        /*03da*/ 	.short	(.L_504 - .L_503)
.L_503:
        /*03dc*/ 	.word	0x00000008
.L_504:


//--------------------- .nv.info._ZN5flash16flash_fwd_kernelI23Flash_fwd_kernel_traitsILi192ELi64ELi64ELi4ELb0ELb0EN7cutlass6half_tE19Flash_kernel_traitsILi192ELi64ELi64ELi4ES3_EELb0ELb0ELb0ELb1ELb0ELb0ELb1ELb0EEEvNS_16Flash_fwd_paramsE --------------------------
	.section	.nv.info._ZN5flash16flash_fwd_kernelI23Flash_fwd_kernel_traitsILi192ELi64ELi64ELi4ELb0ELb0EN7cutlass6half_tE19Flash_kernel_traitsILi192ELi64ELi64ELi4ES3_EELb0ELb0ELb0ELb1ELb0ELb0ELb1ELb0EEEvNS_16Flash_fwd_paramsE,"",@"SHT_CUDA_INFO"
	.sectionflags	@""
	.align	4


	//----- nvinfo : EIATTR_CUDA_API_VERSION
	.align		4
        /*0000*/ 	.byte	0x04, 0x37
        /*0002*/ 	.short	(.L_506 - .L_505)
.L_505:
        /*0004*/ 	.word	0x00000082


	//----- nvinfo : EIATTR_KPARAM_INFO
	.align		4
.L_506:
        /*0008*/ 	.byte	0x04, 0x17
        /*000a*/ 	.short	(.L_508 - .L_507)
.L_507:
        /*000c*/ 	.word	0x00000000
        /*0010*/ 	.short	0x0000
        /*0012*/ 	.short	0x0000
        /*0014*/ 	.byte	0x00, 0xf0, 0x41, 0x07


	//----- nvinfo : EIATTR_SPARSE_MMA_MASK
	.align		4
.L_508:
        /*0018*/ 	.byte	0x03, 0x50
        /*001a*/ 	.short	0x0000


	//----- nvinfo : EIATTR_MAXREG_COUNT
	.align		4
        /*001c*/ 	.byte	0x03, 0x1b
        /*001e*/ 	.short	0x00ff


	//----- nvinfo : EIATTR_NUM_BARRIERS
	.align		4
        /*0020*/ 	.byte	0x02, 0x4c
        /*0022*/ 	.byte	0x01
	.zero		1


	//----- nvinfo : EIATTR_MERCURY_ISA_VERSION
	.align		4
        /*0024*/ 	.byte	0x03, 0x5f
        /*0026*/ 	.short	0x0101


	//----- nvinfo : EIATTR_COOP_GROUP_MASK_REGIDS
	.align		4
        /*0028*/ 	.byte	0x04, 0x29
        /*002a*/ 	.short	(.L_510 - .L_509)


	//   ....[0]....
.L_509:
        /*002c*/ 	.word	0xffffffff


	//   ....[1]....
        /*0030*/ 	.word	0xffffffff


	//   ....[2]....
        /*0034*/ 	.word	0xffffffff


	//   ....[3]....
        /*0038*/ 	.word	0xffffffff


	//   ....[4]....
        /*003c*/ 	.word	0xffffffff


	//   ....[5]....
        /*0040*/ 	.word	0xffffffff


	//   ....[6]....
        /*0044*/ 	.word	0xffffffff


	//   ....[7]....
        /*0048*/ 	.word	0xffffffff


	//   ....[8]....
        /*004c*/ 	.word	0xffffffff


	//   ....[9]....
        /*0050*/ 	.word	0xffffffff


	//   ....[10]....
        /*0054*/ 	.word	0xffffffff


	//   ....[11]....
        /*0058*/ 	.word	0xffffffff


	//----- nvinfo : EIATTR_COOP_GROUP_INSTR_OFFSETS
	.align		4
.L_510:
        /*005c*/ 	.byte	0x04, 0x28
        /*005e*/ 	.short	(.L_512 - .L_511)


	//   ....[0]....
.L_511:
        /*0060*/ 	.word	0x000052b0


	//   ....[1]....
        /*0064*/ 	.word	0x000052d0


	//   ....[2]....
        /*0068*/ 	.word	0x00005370


	//   ....[3]....
        /*006c*/ 	.word	0x00005380


	//   ....[4]....
        /*0070*/ 	.word	0x00008950


	//   ....[5]....
        /*0074*/ 	.word	0x00008970


	//   ....[6]....
        /*0078*/ 	.word	0x00008a10


	//   ....[7]....
        /*007c*/ 	.word	0x00008a20


	//   ....[8]....
        /*0080*/ 	.word	0x0000a0f0


	//   ....[9]....
        /*0084*/ 	.word	0x0000a130


	//   ....[10]....
        /*0088*/ 	.word	0x0000a1c0


	//   ....[11]....
        /*008c*/ 	.word	0x0000a1d0


	//----- nvinfo : EIATTR_EXIT_INSTR_OFFSETS
	.align		4
.L_512:
        /*0090*/ 	.byte	0x04, 0x1c
        /*0092*/ 	.short	(.L_514 - .L_513)


	//   ....[0]....
.L_513:
        /*0094*/ 	.word	0x00000370


	//   ....[1]....
        /*0098*/ 	.word	0x0000bca0


	//   ....[2]....
        /*009c*/ 	.word	0x0000bdd0


	//   ....[3]....
        /*00a0*/ 	.word	0x0000bdf0


	//   ....[4]....
        /*00a4*/ 	.word	0x0000c9f0


	//   ....[5]....
        /*00a8*/ 	.word	0x0000ca80


	//----- nvinfo : EIATTR_CRS_STACK_SIZE
	.align		4
.L_514:
        /*00ac*/ 	.byte	0x04, 0x1e
        /*00ae*/ 	.short	(.L_516 - .L_515)
.L_515:
        /*00b0*/ 	.word	0x00000000


	//----- nvinfo : EIATTR_CBANK_PARAM_SIZE
	.align		4
.L_516:
        /*00b4*/ 	.byte	0x03, 0x19
        /*00b6*/ 	.short	0x01d0


	//----- nvinfo : EIATTR_PARAM_CBANK
	.align		4
        /*00b8*/ 	.byte	0x04, 0x0a
        /*00ba*/ 	.short	(.L_518 - .L_517)
	.align		4
.L_517:
        /*00bc*/ 	.word	index@(.nv.constant0._ZN5flash16flash_fwd_kernelI23Flash_fwd_kernel_traitsILi192ELi64ELi64ELi4ELb0ELb0EN7cutlass6half_tE19Flash_kernel_traitsILi192ELi64ELi64ELi4ES3_EELb0ELb0ELb0ELb1ELb0ELb0ELb1ELb0EEEvNS_16Flash_fwd_paramsE)
        /*00c0*/ 	.short	0x0210
        /*00c2*/ 	.short	0x01d0


	//----- nvinfo : EIATTR_SW_WAR
	.align		4
.L_518:
        /*00c4*/ 	.byte	0x04, 0x36
        /*00c6*/ 	.short	(.L_520 - .L_519)
.L_519:
        /*00c8*/ 	.word	0x00000008
.L_520:


//--------------------- .nv.info._ZN5flash16flash_fwd_kernelI23Flash_fwd_kernel_traitsILi192ELi64ELi64ELi4ELb0ELb0EN7cutlass6half_tE19Flash_kernel_traitsILi192ELi64ELi64ELi4ES3_EELb1ELb0ELb1ELb0ELb0ELb1ELb0ELb0EEEvNS_16Flash_fwd_paramsE --------------------------
	.section	.nv.info._ZN5flash16flash_fwd_kernelI23Flash_fwd_kernel_traitsILi192ELi64ELi64ELi4ELb0ELb0EN7cutlass6half_tE19Flash_kernel_traitsILi192ELi64ELi64ELi4ES3_EELb1ELb0ELb1ELb0ELb0ELb1ELb0ELb0EEEvNS_16Flash_fwd_paramsE,"",@"SHT_CUDA_INFO"
	.sectionflags	@""
	.align	4


	//----- nvinfo : EIATTR_CUDA_API_VERSION
	.align		4
        /*0000*/ 	.byte	0x04, 0x37
        /*0002*/ 	.short	(.L_522 - .L_521)
.L_521:
        /*0004*/ 	.word	0x00000082


	//----- nvinfo : EIATTR_KPARAM_INFO
	.align		4
.L_522:
        /*0008*/ 	.byte	0x04, 0x17
        /*000a*/ 	.short	(.L_524 - .L_523)
.L_523:
        /*000c*/ 	.word	0x00000000
        /*0010*/ 	.short	0x0000
        /*0012*/ 	.short	0x0000
        /*0014*/ 	.byte	0x00, 0xf0, 0x41, 0x07


	//----- nvinfo : EIATTR_SPARSE_MMA_MASK
	.align		4
.L_524:
        /*0018*/ 	.byte	0x03, 0x50
        /*001a*/ 	.short	0x0000


	//----- nvinfo : EIATTR_MAXREG_COUNT
	.align		4
        /*001c*/ 	.byte	0x03, 0x1b
        /*001e*/ 	.short	0x00ff


	//----- nvinfo : EIATTR_NUM_BARRIERS
	.align		4
        /*0020*/ 	.byte	0x02, 0x4c
        /*0022*/ 	.byte	0x01
	.zero		1


	//----- nvinfo : EIATTR_MERCURY_ISA_VERSION
	.align		4
        /*0024*/ 	.byte	0x03, 0x5f
        /*0026*/ 	.short	0x0101


	//----- nvinfo : EIATTR_INT_WARP_WIDE_INSTR_OFFSETS
	.align		4
        /*0028*/ 	.byte	0x04, 0x31
        /*002a*/ 	.short	(.L_526 - .L_525)


	//   ....[0]....
.L_525:
        /*002c*/ 	.word	0x000021a0


	//   ....[1]....
        /*0030*/ 	.word	0x000026c0


	//----- nvinfo : EIATTR_COOP_GROUP_MASK_REGIDS
	.align		4
.L_526:
        /*0034*/ 	.byte	0x04, 0x29
        /*0036*/ 	.short	(.L_528 - .L_527)


	//   ....[0]....
.L_527:
        /*0038*/ 	.word	0xffffffff


	//   ....[1]....
        /*003c*/ 	.word	0xffffffff


	//   ....[2]....
        /*0040*/ 	.word	0xffffffff


	//   ....[3]....
        /*0044*/ 	.word	0xffffffff


	//   ....[4]....
        /*0048*/ 	.word	0xffffffff


	//   ....[5]....
        /*004c*/ 	.word	0xffffffff


	//   ....[6]....
        /*0050*/ 	.word	0xffffffff


	//   ....[7]....
        /*0054*/ 	.word	0xffffffff


	//   ....[8]....
        /*0058*/ 	.word	0xffffffff


	//   ....[9]....
        /*005c*/ 	.word	0xffffffff


	//   ....[10]....
        /*0060*/ 	.word	0xffffffff


	//   ....[11]....
        /*0064*/ 	.word	0xffffffff


	//   ....[12]....
        /*0068*/ 	.word	0xffffffff


	//   ....[13]....
        /*006c*/ 	.word	0xffffffff


	//   ....[14]....
        /*0070*/ 	.word	0xffffffff


	//   ....[15]....
        /*0074*/ 	.word	0xffffffff


	//----- nvinfo : EIATTR_COOP_GROUP_INSTR_OFFSETS
	.align		4
.L_528:
        /*0078*/ 	.byte	0x04, 0x28
        /*007a*/ 	.short	(.L_530 - .L_529)


	//   ....[0]....
.L_529:
        /*007c*/ 	.word	0x00004210


	//   ....[1]....
        /*0080*/ 	.word	0x000044b0


	//   ....[2]....
        /*0084*/ 	.word	0x000044f0


	//   ....[3]....
        /*0088*/ 	.word	0x00004640


	//   ....[4]....
        /*008c*/ 	.word	0x00007680


	//   ....[5]....
        /*0090*/ 	.word	0x000077f0


	//   ....[6]....
        /*0094*/ 	.word	0x00007850


	//   ....[7]....
        /*0098*/ 	.word	0x00007900


	//   ....[8]....
        /*009c*/ 	.word	0x0000b120


	//   ....[9]....
        /*00a0*/ 	.word	0x0000b210


	//   ....[10]....
        /*00a4*/ 	.word	0x0000b270


	//   ....[11]....
        /*00a8*/ 	.word	0x0000b290


	//   ....[12]....
        /*00ac*/ 	.word	0x0000d280


	//   ....[13]....
        /*00b0*/ 	.word	0x0000d2c0


	//   ....[14]....
        /*00b4*/ 	.word	0x0000d320


	//   ....[15]....
        /*00b8*/ 	.word	0x0000d330


	//----- nvinfo : EIATTR_EXIT_INSTR_OFFSETS
	.align		4
.L_530:
        /*00bc*/ 	.byte	0x04, 0x1c
        /*00be*/ 	.short	(.L_532 - .L_531)


	//   ....[0]....
.L_531:
        /*00c0*/ 	.word	0x000006d0


	//   ....[1]....
        /*00c4*/ 	.word	0x00001320


	//   ....[2]....
        /*00c8*/ 	.word	0x000013b0


	//   ....[3]....
        /*00cc*/ 	.word	0x0000ed70


	//   ....[4]....
        /*00d0*/ 	.word	0x0000ee70


	//----- nvinfo : EIATTR_CRS_STACK_SIZE
	.align		4
.L_532:
        /*00d4*/ 	.byte	0x04, 0x1e
        /*00d6*/ 	.short	(.L_534 - .L_533)
.L_533:
        /*00d8*/ 	.word	0x00000000


	//----- nvinfo : EIATTR_CBANK_PARAM_SIZE
	.align		4
.L_534:
        /*00dc*/ 	.byte	0x03, 0x19
        /*00de*/ 	.short	0x01d0


	//----- nvinfo : EIATTR_PARAM_CBANK
	.align		4
        /*00e0*/ 	.byte	0x04, 0x0a
        /*00e2*/ 	.short	(.L_536 - .L_535)
	.align		4
.L_535:
        /*00e4*/ 	.word	index@(.nv.constant0._ZN5flash16flash_fwd_kernelI23Flash_fwd_kernel_traitsILi192ELi64ELi64ELi4ELb0ELb0EN7cutlass6half_tE19Flash_kernel_traitsILi192ELi64ELi64ELi4ES3_EELb1ELb0ELb1ELb0ELb0ELb1ELb0ELb0EEEvNS_16Flash_fwd_paramsE)
        /*00e8*/ 	.short	0x0210
        /*00ea*/ 	.short	0x01d0


	//----- nvinfo : EIATTR_SW_WAR
	.align		4
.L_536:
        /*00ec*/ 	.byte	0x04, 0x36
        /*00ee*/ 	.short	(.L_538 - .L_537)
.L_537:
        /*00f0*/ 	.word	0x00000008
.L_538:


//--------------------- .nv.info._ZN5flash16flash_fwd_kernelI23Flash_fwd_kernel_traitsILi192ELi64ELi64ELi4ELb0ELb0EN7cutlass6half_tE19Flash_kernel_traitsILi192ELi64ELi64ELi4ES3_EELb0ELb0ELb1ELb0ELb0ELb1ELb1ELb0EEEvNS_16Flash_fwd_paramsE --------------------------
	.section	.nv.info._ZN5flash16flash_fwd_kernelI23Flash_fwd_kernel_traitsILi192ELi64ELi64ELi4ELb0ELb0EN7cutlass6half_tE19Flash_kernel_traitsILi192ELi64ELi64ELi4ES3_EELb0ELb0ELb1ELb0ELb0ELb1ELb1ELb0EEEvNS_16Flash_fwd_paramsE,"",@"SHT_CUDA_INFO"
	.sectionflags	@""
	.align	4


	//----- nvinfo : EIATTR_CUDA_API_VERSION
	.align		4
        /*0000*/ 	.byte	0x04, 0x37
        /*0002*/ 	.short	(.L_540 - .L_539)
.L_539:
        /*0004*/ 	.word	0x00000082


	//----- nvinfo : EIATTR_KPARAM_INFO
	.align		4
.L_540:
        /*0008*/ 	.byte	0x04, 0x17
        /*000a*/ 	.short	(.L_542 - .L_541)
.L_541:
        /*000c*/ 	.word	0x00000000
        /*0010*/ 	.short	0x0000
        /*0012*/ 	.short	0x0000
        /*0014*/ 	.byte	0x00, 0xf0, 0x41, 0x07


	//----- nvinfo : EIATTR_SPARSE_MMA_MASK
	.align		4
.L_542:
        /*0018*/ 	.byte	0x03, 0x50
        /*001a*/ 	.short	0x0000


	//----- nvinfo : EIATTR_MAXREG_COUNT
	.align		4
        /*001c*/ 	.byte	0x03, 0x1b
        /*001e*/ 	.short	0x00ff


	//----- nvinfo : EIATTR_NUM_BARRIERS
	.align		4
        /*0020*/ 	.byte	0x02, 0x4c
        /*0022*/ 	.byte	0x01
	.zero		1


	//----- nvinfo : EIATTR_MERCURY_ISA_VERSION
	.align		4
        /*0024*/ 	.byte	0x03, 0x5f
        /*0026*/ 	.short	0x0101


	//----- nvinfo : EIATTR_INT_WARP_WIDE_INSTR_OFFSETS
	.align		4
        /*0028*/ 	.byte	0x04, 0x31
        /*002a*/ 	.short	(.L_544 - .L_543)


	//   ....[0]....
.L_543:
        /*002c*/ 	.word	0x00001f90


	//   ....[1]....
        /*0030*/ 	.word	0x000025d0


	//----- nvinfo : EIATTR_COOP_GROUP_MASK_REGIDS
	.align		4
.L_544:
        /*0034*/ 	.byte	0x04, 0x29
        /*0036*/ 	.short	(.L_546 - .L_545)


	//   ....[0]....
.L_545:
        /*0038*/ 	.word	0xffffffff


	//   ....[1]....
        /*003c*/ 	.word	0xffffffff


	//   ....[2]....
        /*0040*/ 	.word	0xffffffff


	//   ....[3]....
        /*0044*/ 	.word	0xffffffff


	//   ....[4]....
        /*0048*/ 	.word	0xffffffff


	//   ....[5]....
        /*004c*/ 	.word	0xffffffff


	//   ....[6]....
        /*0050*/ 	.word	0xffffffff


	//   ....[7]....
        /*0054*/ 	.word	0xffffffff


	//   ....[8]....
        /*0058*/ 	.word	0xffffffff


	//   ....[9]....
        /*005c*/ 	.word	0xffffffff


	//   ....[10]....
        /*0060*/ 	.word	0xffffffff


	//   ....[11]....
        /*0064*/ 	.word	0xffffffff


	//   ....[12]....
        /*0068*/ 	.word	0xffffffff


	//   ....[13]....
        /*006c*/ 	.word	0xffffffff


	//   ....[14]....
        /*0070*/ 	.word	0xffffffff


	//   ....[15]....
        /*0074*/ 	.word	0xffffffff


	//----- nvinfo : EIATTR_COOP_GROUP_INSTR_OFFSETS
	.align		4
.L_546:
        /*0078*/ 	.byte	0x04, 0x28
        /*007a*/ 	.short	(.L_548 - .L_547)


	//   ....[0]....
.L_547:
        /*007c*/ 	.word	0x00004570


	//   ....[1]....
        /*0080*/ 	.word	0x000045c0


	//   ....[2]....
        /*0084*/ 	.word	0x000046e0


	//   ....[3]....
        /*0088*/ 	.word	0x00004730


	//   ....[4]....
        /*008c*/ 	.word	0x000072d0


	//   ....[5]....
        /*0090*/ 	.word	0x00007390


	//   ....[6]....
        /*0094*/ 	.word	0x000073b0


	//   ....[7]....
        /*0098*/ 	.word	0x000073d0


	//   ....[8]....
        /*009c*/ 	.word	0x0000a6f0


	//   ....[9]....
        /*00a0*/ 	.word	0x0000a7e0


	//   ....[10]....
        /*00a4*/ 	.word	0x0000a860


	//   ....[11]....
        /*00a8*/ 	.word	0x0000a870


	//   ....[12]....
        /*00ac*/ 	.word	0x0000bf60


	//   ....[13]....
        /*00b0*/ 	.word	0x0000bfa0


	//   ....[14]....
        /*00b4*/ 	.word	0x0000c030


	//   ....[15]....
        /*00b8*/ 	.word	0x0000c050


	//----- nvinfo : EIATTR_EXIT_INSTR_OFFSETS
	.align		4
.L_548:
        /*00bc*/ 	.byte	0x04, 0x1c
        /*00be*/ 	.short	(.L_550 - .L_549)


	//   ....[0]....
.L_549:
        /*00c0*/ 	.word	0x000004b0


	//   ....[1]....
        /*00c4*/ 	.word	0x00001120


	//   ....[2]....
        /*00c8*/ 	.word	0x000011b0


	//   ....[3]....
        /*00cc*/ 	.word	0x0000da30


	//   ....[4]....
        /*00d0*/ 	.word	0x0000db30


	//----- nvinfo : EIATTR_CRS_STACK_SIZE
	.align		4
.L_550:
        /*00d4*/ 	.byte	0x04, 0x1e
        /*00d6*/ 	.short	(.L_552 - .L_551)
.L_551:
        /*00d8*/ 	.word	0x00000000


	//----- nvinfo : EIATTR_CBANK_PARAM_SIZE
	.align		4
.L_552:
        /*00dc*/ 	.byte	0x03, 0x19
        /*00de*/ 	.short	0x01d0


	//----- nvinfo : EIATTR_PARAM_CBANK
	.align		4
        /*00e0*/ 	.byte	0x04, 0x0a
        /*00e2*/ 	.short	(.L_554 - .L_553)
	.align		4
.L_553:
        /*00e4*/ 	.word	index@(.nv.constant0._ZN5flash16flash_fwd_kernelI23Flash_fwd_kernel_traitsILi192ELi64ELi64ELi4ELb0ELb0EN7cutlass6half_tE19Flash_kernel_traitsILi192ELi64ELi64ELi4ES3_EELb0ELb0ELb1ELb0ELb0ELb1ELb1ELb0EEEvNS_16Flash_fwd_paramsE)
        /*00e8*/ 	.short	0x0210
        /*00ea*/ 	.short	0x01d0


	//----- nvinfo : EIATTR_SW_WAR
	.align		4
.L_554:
        /*00ec*/ 	.byte	0x04, 0x36
        /*00ee*/ 	.short	(.L_556 - .L_555)
.L_555:
        /*00f0*/ 	.word	0x00000008
.L_556:


//--------------------- .nv.info._ZN5flash16flash_fwd_kernelI23Flash_fwd_kernel_traitsILi192ELi64ELi64ELi4ELb0ELb0EN7cutlass6half_tE19Flash_kernel_traitsILi192ELi64ELi64ELi4ES3_EELb1ELb0ELb1ELb1ELb0ELb0ELb0ELb0EEEvNS_16Flash_fwd_paramsE --------------------------
	.section	.nv.info._ZN5flash16flash_fwd_kernelI23Flash_fwd_kernel_traitsILi192ELi64ELi64ELi4ELb0ELb0EN7cutlass6half_tE19Flash_kernel_traitsILi192ELi64ELi64ELi4ES3_EELb1ELb0ELb1ELb1ELb0ELb0ELb0ELb0EEEvNS_16Flash_fwd_paramsE,"",@"SHT_CUDA_INFO"
	.sectionflags	@""
	.align	4


	//----- nvinfo : EIATTR_CUDA_API_VERSION
	.align		4
        /*0000*/ 	.byte	0x04, 0x37
        /*0002*/ 	.short	(.L_558 - .L_557)
.L_557:
        /*0004*/ 	.word	0x00000082


	//----- nvinfo : EIATTR_KPARAM_INFO
	.align		4
.L_558:
        /*0008*/ 	.byte	0x04, 0x17
        /*000a*/ 	.short	(.L_560 - .L_559)
.L_559:
        /*000c*/ 	.word	0x00000000
        /*0010*/ 	.short	0x0000
        /*0012*/ 	.short	0x0000
        /*0014*/ 	.byte	0x00, 0xf0, 0x41, 0x07


	//----- nvinfo : EIATTR_SPARSE_MMA_MASK
	.align		4
.L_560:
        /*0018*/ 	.byte	0x03, 0x50
        /*001a*/ 	.short	0x0000


	//----- nvinfo : EIATTR_MAXREG_COUNT
	.align		4
        /*001c*/ 	.byte	0x03, 0x1b
        /*001e*/ 	.short	0x00ff


	//----- nvinfo : EIATTR_NUM_BARRIERS
	.align		4
        /*0020*/ 	.byte	0x02, 0x4c
        /*0022*/ 	.byte	0x01
	.zero		1


	//----- nvinfo : EIATTR_MERCURY_ISA_VERSION
	.align		4
        /*0024*/ 	.byte	0x03, 0x5f
        /*0026*/ 	.short	0x0101


	//----- nvinfo : EIATTR_COOP_GROUP_MASK_REGIDS
	.align		4
        /*0028*/ 	.byte	0x04, 0x29
        /*002a*/ 	.short	(.L_562 - .L_561)


	//   ....[0]....
.L_561:
        /*002c*/ 	.word	0xffffffff


	//   ....[1]....
        /*0030*/ 	.word	0xffffffff


	//   ....[2]....
        /*0034*/ 	.word	0xffffffff


	//   ....[3]....
        /*0038*/ 	.word	0xffffffff


	//   ....[4]....
        /*003c*/ 	.word	0xffffffff


	//   ....[5]....
        /*0040*/ 	.word	0xffffffff


	//   ....[6]....
        /*0044*/ 	.word	0xffffffff


	//   ....[7]....
        /*0048*/ 	.word	0xffffffff


	//   ....[8]....
        /*004c*/ 	.word	0xffffffff


	//   ....[9]....
        /*0050*/ 	.word	0xffffffff


	//   ....[10]....
        /*0054*/ 	.word	0xffffffff


	//   ....[11]....
        /*0058*/ 	.word	0xffffffff


	//   ....[12]....
        /*005c*/ 	.word	0xffffffff


	//   ....[13]....
        /*0060*/ 	.word	0xffffffff


	//   ....[14]....
        /*0064*/ 	.word	0xffffffff


	//   ....[15]....
        /*0068*/ 	.word	0xffffffff


	//----- nvinfo : EIATTR_COOP_GROUP_INSTR_OFFSETS
	.align		4
.L_562:
        /*006c*/ 	.byte	0x04, 0x28
        /*006e*/ 	.short	(.L_564 - .L_563)


	//   ....[0]....
.L_563:
        /*0070*/ 	.word	0x00006590


	//   ....[1]....
        /*0074*/ 	.word	0x000065c0


	//   ....[2]....
        /*0078*/ 	.word	0x00006700


	//   ....[3]....
        /*007c*/ 	.word	0x000067f0


	//   ....[4]....
        /*0080*/ 	.word	0x0000aaa0


	//   ....[5]....
        /*0084*/ 	.word	0x0000aac0


	//   ....[6]....
        /*0088*/ 	.word	0x0000ab40


	//   ....[7]....
        /*008c*/ 	.word	0x0000ab70


	//   ....[8]....
        /*0090*/ 	.word	0x0000f5a0


	//   ....[9]....
        /*0094*/ 	.word	0x0000f650


	//   ....[10]....
        /*0098*/ 	.word	0x0000f770


	//   ....[11]....
        /*009c*/ 	.word	0x0000f790


	//   ....[12]....
        /*00a0*/ 	.word	0x00011790


	//   ....[13]....
        /*00a4*/ 	.word	0x000117d0


	//   ....[14]....
        /*00a8*/ 	.word	0x00011830


	//   ....[15]....
        /*00ac*/ 	.word	0x00011840


	//----- nvinfo : EIATTR_EXIT_INSTR_OFFSETS
	.align		4
.L_564:
        /*00b0*/ 	.byte	0x04, 0x1c
        /*00b2*/ 	.short	(.L_566 - .L_565)


	//   ....[0]....
.L_565:
        /*00b4*/ 	.word	0x000006b0


	//   ....[1]....
        /*00b8*/ 	.word	0x00001430


	//   ....[2]....
        /*00bc*/ 	.word	0x000014c0


	//   ....[3]....
        /*00c0*/ 	.word	0x00013370


	//   ....[4]....
        /*00c4*/ 	.word	0x000134a0


	//   ....[5]....
        /*00c8*/ 	.word	0x000134c0


	//----- nvinfo : EIATTR_CRS_STACK_SIZE
	.align		4
.L_566:
        /*00cc*/ 	.byte	0x04, 0x1e
        /*00ce*/ 	.short	(.L_568 - .L_567)
.L_567:
        /*00d0*/ 	.word	0x00000000


	//----- nvinfo : EIATTR_CBANK_PARAM_SIZE
	.align		4
.L_568:
        /*00d4*/ 	.byte	0x03, 0x19
        /*00d6*/ 	.short	0x01d0


	//----- nvinfo : EIATTR_PARAM_CBANK
	.align		4
        /*00d8*/ 	.byte	0x04, 0x0a
        /*00da*/ 	.short	(.L_570 - .L_569)
	.align		4
.L_569:
        /*00dc*/ 	.word	index@(.nv.constant0._ZN5flash16flash_fwd_kernelI23Flash_fwd_kernel_traitsILi192ELi64ELi64ELi4ELb0ELb0EN7cutlass6half_tE19Flash_kernel_traitsILi192ELi64ELi64ELi4ES3_EELb1ELb0ELb1ELb1ELb0ELb0ELb0ELb0EEEvNS_16Flash_fwd_paramsE)
        /*00e0*/ 	.short	0x0210
        /*00e2*/ 	.short	0x01d0


	//----- nvinfo : EIATTR_SW_WAR
	.align		4
.L_570:
        /*00e4*/ 	.byte	0x04, 0x36
        /*00e6*/ 	.short	(.L_572 - .L_571)
.L_571:
        /*00e8*/ 	.word	0x00000008
.L_572:


//--------------------- .nv.info._ZN5flash16flash_fwd_kernelI23Flash_fwd_kernel_traitsILi192ELi64ELi64ELi4ELb0ELb0EN7cutlass6half_tE19Flash_kernel_traitsILi192ELi64ELi64ELi4ES3_EELb1ELb0ELb1ELb0ELb0ELb0ELb0ELb1EEEvNS_16Flash_fwd_paramsE --------------------------
	.section	.nv.info._ZN5flash16flash_fwd_kernelI23Flash_fwd_kernel_traitsILi192ELi64ELi64ELi4ELb0ELb0EN7cutlass6half_tE19Flash_kernel_traitsILi192ELi64ELi64ELi4ES3_EELb1ELb0ELb1ELb0ELb0ELb0ELb0ELb1EEEvNS_16Flash_fwd_paramsE,"",@"SHT_CUDA_INFO"
	.sectionflags	@""
	.align	4


	//----- nvinfo : EIATTR_CUDA_API_VERSION
	.align		4
        /*0000*/ 	.byte	0x04, 0x37
        /*0002*/ 	.short	(.L_574 - .L_573)
.L_573:
        /*0004*/ 	.word	0x00000082


	//----- nvinfo : EIATTR_KPARAM_INFO
	.align		4
.L_574:
        /*0008*/ 	.byte	0x04, 0x17
        /*000a*/ 	.short	(.L_576 - .L_575)
.L_575:
        /*000c*/ 	.word	0x00000000
        /*0010*/ 	.short	0x0000
        /*0012*/ 	.short	0x0000
        /*0014*/ 	.byte	0x00, 0xf0, 0x41, 0x07


	//----- nvinfo : EIATTR_SPARSE_MMA_MASK
	.align		4
.L_576:
        /*0018*/ 	.byte	0x03, 0x50
        /*001a*/ 	.short	0x0000


	//----- nvinfo : EIATTR_MAXREG_COUNT
	.align		4
        /*001c*/ 	.byte	0x03, 0x1b
        /*001e*/ 	.short	0x00ff


	//----- nvinfo : EIATTR_NUM_BARRIERS
	.align		4
        /*0020*/ 	.byte	0x02, 0x4c
        /*0022*/ 	.byte	0x01
	.zero		1


	//----- nvinfo : EIATTR_ANNOTATIONS
	.align		4
        /*0024*/ 	.byte	0x04, 0x55
        /*0026*/ 	.short	(.L_578 - .L_577)


	//   ....[0]....
.L_577:
        /* <DEDUP_REMOVED lines=68> */


	//----- nvinfo : EIATTR_MERCURY_ISA_VERSION
	.align		4
.L_578:
        /*0450*/ 	.byte	0x03, 0x5f
        /*0452*/ 	.short	0x0101


	//----- nvinfo : EIATTR_COOP_GROUP_MASK_REGIDS
	.align		4
        /*0454*/ 	.byte	0x04, 0x29
        /*0456*/ 	.short	(.L_580 - .L_579)


	//   ....[0]....
.L_579:
        /*0458*/ 	.word	0xffffffff


	//   ....[1]....
        /*045c*/ 	.word	0xffffffff


	//   ....[2]....
        /*0460*/ 	.word	0xffffffff


	//   ....[3]....
        /*0464*/ 	.word	0xffffffff


	//   ....[4]....
        /*0468*/ 	.word	0xffffffff


	//   ....[5]....
        /*046c*/ 	.word	0xffffffff


	//   ....[6]....
        /*0470*/ 	.word	0xffffffff


	//   ....[7]....
        /*0474*/ 	.word	0xffffffff


	//   ....[8]....
        /*0478*/ 	.word	0xffffffff


	//   ....[9]....
        /*047c*/ 	.word	0xffffffff


	//   ....[10]....
        /*0480*/ 	.word	0xffffffff


	//   ....[11]....
        /*0484*/ 	.word	0xffffffff


	//   ....[12]....
        /*0488*/ 	.word	0xffffffff


	//   ....[13]....
        /*048c*/ 	.word	0xffffffff


	//   ....[14]....
        /*0490*/ 	.word	0xffffffff


	//   ....[15]....
        /*0494*/ 	.word	0xffffffff


	//----- nvinfo : EIATTR_COOP_GROUP_INSTR_OFFSETS
	.align		4
.L_580:
        /*0498*/ 	.byte	0x04, 0x28
        /*049a*/ 	.short	(.L_582 - .L_581)


	//   ....[0]....
.L_581:
        /*049c*/ 	.word	0x00005e40


	//   ....[1]....
        /*04a0*/ 	.word	0x00005e60


	//   ....[2]....
        /*04a4*/ 	.word	0x00005f30


	//   ....[3]....
        /*04a8*/ 	.word	0x00006090


	//   ....[4]....
        /*04ac*/ 	.word	0x0000b610


	//   ....[5]....
        /*04b0*/ 	.word	0x0000b6a0


	//   ....[6]....
        /*04b4*/ 	.word	0x0000b6e0


	//   ....[7]....
        /*04b8*/ 	.word	0x0000b7f0


	//   ....[8]....
        /*04bc*/ 	.word	0x00011b00


	//   ....[9]....
        /*04c0*/ 	.word	0x00011b90


	//   ....[10]....
        /*04c4*/ 	.word	0x00011c80


	//   ....[11]....
        /*04c8*/ 	.word	0x00011cd0


	//   ....[12]....
        /*04cc*/ 	.word	0x00014e80


	//   ....[13]....
        /*04d0*/ 	.word	0x00014eb0


	//   ....[14]....
        /*04d4*/ 	.word	0x00015300


	//   ....[15]....
        /*04d8*/ 	.word	0x00015320


	//----- nvinfo : EIATTR_EXIT_INSTR_OFFSETS
	.align		4
.L_582:
        /*04dc*/ 	.byte	0x04, 0x1c
        /*04de*/ 	.short	(.L_584 - .L_583)


	//   ....[0]....
.L_583:
        /*04e0*/ 	.word	0x00000680


	//   ....[1]....
        /*04e4*/ 	.word	0x00001450


	//   ....[2]....
        /*04e8*/ 	.word	0x000014e0


	//   ....[3]....
        /*04ec*/ 	.word	0x00016a90


	//   ....[4]....
        /*04f0*/ 	.word	0x00016bc0


	//   ....[5]....
        /*04f4*/ 	.word	0x00016be0


	//----- nvinfo : EIATTR_CRS_STACK_SIZE
	.align		4
.L_584:
        /*04f8*/ 	.byte	0x04, 0x1e
        /*04fa*/ 	.short	(.L_586 - .L_585)
.L_585:
        /*04fc*/ 	.word	0x00000000


	//----- nvinfo : EIATTR_CBANK_PARAM_SIZE
	.align		4
.L_586:
        /*0500*/ 	.byte	0x03, 0x19
        /*0502*/ 	.short	0x01d0


	//----- nvinfo : EIATTR_PARAM_CBANK
	.align		4
        /*0504*/ 	.byte	0x04, 0x0a
        /*0506*/ 	.short	(.L_588 - .L_587)
	.align		4
.L_587:
        /*0508*/ 	.word	index@(.nv.constant0._ZN5flash16flash_fwd_kernelI23Flash_fwd_kernel_traitsILi192ELi64ELi64ELi4ELb0ELb0EN7cutlass6half_tE19Flash_kernel_traitsILi192ELi64ELi64ELi4ES3_EELb1ELb0ELb1ELb0ELb0ELb0ELb0ELb1EEEvNS_16Flash_fwd_paramsE)
        /*050c*/ 	.short	0x0210
        /*050e*/ 	.short	0x01d0


	//----- nvinfo : EIATTR_SW_WAR
	.align		4
.L_588:
        /*0510*/ 	.byte	0x04, 0x36
        /*0512*/ 	.short	(.L_590 - .L_589)
.L_589:
        /*0514*/ 	.word	0x00000008
.L_590:


//--------------------- .nv.info._ZN5flash16flash_fwd_kernelI23Flash_fwd_kernel_traitsILi192ELi64ELi64ELi4ELb0ELb0EN7cutlass6half_tE19Flash_kernel_traitsILi192ELi64ELi64ELi4ES3_EELb0ELb0ELb1ELb0ELb0ELb0ELb1ELb0EEEvNS_16Flash_fwd_paramsE --------------------------
	.section	.nv.info._ZN5flash16flash_fwd_kernelI23Flash_fwd_kernel_traitsILi192ELi64ELi64ELi4ELb0ELb0EN7cutlass6half_tE19Flash_kernel_traitsILi192ELi64ELi64ELi4ES3_EELb0ELb0ELb1ELb0ELb0ELb0ELb1ELb0EEEvNS_16Flash_fwd_paramsE,"",@"SHT_CUDA_INFO"
	.sectionflags	@""
	.align	4


	//----- nvinfo : EIATTR_CUDA_API_VERSION
	.align		4
        /*0000*/ 	.byte	0x04, 0x37
        /*0002*/ 	.short	(.L_592 - .L_591)
.L_591:
        /*0004*/ 	.word	0x00000082


	//----- nvinfo : EIATTR_KPARAM_INFO
	.align		4
.L_592:
        /*0008*/ 	.byte	0x04, 0x17
        /*000a*/ 	.short	(.L_594 - .L_593)
.L_593:
        /*000c*/ 	.word	0x00000000
        /*0010*/ 	.short	0x0000
        /*0012*/ 	.short	0x0000
        /*0014*/ 	.byte	0x00, 0xf0, 0x41, 0x07


	//----- nvinfo : EIATTR_SPARSE_MMA_MASK
	.align		4
.L_594:
        /*0018*/ 	.byte	0x03, 0x50
        /*001a*/ 	.short	0x0000


	//----- nvinfo : EIATTR_MAXREG_COUNT
	.align		4
        /*001c*/ 	.byte	0x03, 0x1b
        /*001e*/ 	.short	0x00ff


	//----- nvinfo : EIATTR_NUM_BARRIERS
	.align		4
        /*0020*/ 	.byte	0x02, 0x4c
        /*0022*/ 	.byte	0x01
	.zero		1


	//----- nvinfo : EIATTR_MERCURY_ISA_VERSION
	.align		4
        /*0024*/ 	.byte	0x03, 0x5f
        /*0026*/ 	.short	0x0101


	//----- nvinfo : EIATTR_COOP_GROUP_MASK_REGIDS
	.align		4
        /*0028*/ 	.byte	0x04, 0x29
        /*002a*/ 	.short	(.L_596 - .L_595)


	//   ....[0]....
.L_595:
        /*002c*/ 	.word	0xffffffff


	//   ....[1]....
        /*0030*/ 	.word	0xffffffff


	//   ....[2]....
        /*0034*/ 	.word	0xffffffff


	//   ....[3]....
        /*0038*/ 	.word	0xffffffff


	//   ....[4]....
        /*003c*/ 	.word	0xffffffff


	//   ....[5]....
        /*0040*/ 	.word	0xffffffff


	//   ....[6]....
        /*0044*/ 	.word	0xffffffff


	//   ....[7]....
        /*0048*/ 	.word	0xffffffff


	//   ....[8]....
        /*004c*/ 	.word	0xffffffff


	//   ....[9]....
        /*0050*/ 	.word	0xffffffff


	//   ....[10]....
        /*0054*/ 	.word	0xffffffff


	//   ....[11]....
        /*0058*/ 	.word	0xffffffff


	//   ....[12]....
        /*005c*/ 	.word	0xffffffff


	//   ....[13]....
        /*0060*/ 	.word	0xffffffff


	//   ....[14]....
        /*0064*/ 	.word	0xffffffff


	//   ....[15]....
        /*0068*/ 	.word	0xffffffff


	//----- nvinfo : EIATTR_COOP_GROUP_INSTR_OFFSETS
	.align		4
.L_596:
        /*006c*/ 	.byte	0x04, 0x28
        /*006e*/ 	.short	(.L_598 - .L_597)


	//   ....[0]....
.L_597:
        /*0070*/ 	.word	0x00005d40


	//   ....[1]....
        /*0074*/ 	.word	0x00005d60


	//   ....[2]....
        /*0078*/ 	.word	0x00005e00


	//   ....[3]....
        /*007c*/ 	.word	0x00005e10


	//   ....[4]....
        /*0080*/ 	.word	0x00009450


	//   ....[5]....
        /*0084*/ 	.word	0x00009460


	//   ....[6]....
        /*0088*/ 	.word	0x00009490


	//   ....[7]....
        /*008c*/ 	.word	0x000094a0


	//   ....[8]....
        /*0090*/ 	.word	0x0000d160


	//   ....[9]....
        /*0094*/ 	.word	0x0000d250


	//   ....[10]....
        /*0098*/ 	.word	0x0000d2b0


	//   ....[11]....
        /*009c*/ 	.word	0x0000d2c0


	//   ....[12]....
        /*00a0*/ 	.word	0x0000e9d0


	//   ....[13]....
        /*00a4*/ 	.word	0x0000ea10


	//   ....[14]....
        /*00a8*/ 	.word	0x0000ea90


	//   ....[15]....
        /*00ac*/ 	.word	0x0000eaa0


	//----- nvinfo : EIATTR_EXIT_INSTR_OFFSETS
	.align		4
.L_598:
        /*00b0*/ 	.byte	0x04, 0x1c
        /*00b2*/ 	.short	(.L_600 - .L_599)


	//   ....[0]....
.L_599:
        /*00b4*/ 	.word	0x000004b0


	//   ....[1]....
        /*00b8*/ 	.word	0x00001250


	//   ....[2]....
        /*00bc*/ 	.word	0x000012e0


	//   ....[3]....
        /*00c0*/ 	.word	0x00010590


	//   ....[4]....
        /*00c4*/ 	.word	0x000106c0


	//   ....[5]....
        /*00c8*/ 	.word	0x000106e0


	//----- nvinfo : EIATTR_CRS_STACK_SIZE
	.align		4
.L_600:
        /*00cc*/ 	.byte	0x04, 0x1e
        /*00ce*/ 	.short	(.L_602 - .L_601)
.L_601:
        /*00d0*/ 	.word	0x00000000


	//----- nvinfo : EIATTR_CBANK_PARAM_SIZE
	.align		4
.L_602:
        /*00d4*/ 	.byte	0x03, 0x19
        /*00d6*/ 	.short	0x01d0


	//----- nvinfo : EIATTR_PARAM_CBANK
	.align		4
        /*00d8*/ 	.byte	0x04, 0x0a
        /*00da*/ 	.short	(.L_604 - .L_603)
	.align		4
.L_603:
        /*00dc*/ 	.word	index@(.nv.constant0._ZN5flash16flash_fwd_kernelI23Flash_fwd_kernel_traitsILi192ELi64ELi64ELi4ELb0ELb0EN7cutlass6half_tE19Flash_kernel_traitsILi192ELi64ELi64ELi4ES3_EELb0ELb0ELb1ELb0ELb0ELb0ELb1ELb0EEEvNS_16Flash_fwd_paramsE)
        /*00e0*/ 	.short	0x0210
        /*00e2*/ 	.short	0x01d0


	//----- nvinfo : EIATTR_SW_WAR
	.align		4
.L_604:
        /*00e4*/ 	.byte	0x04, 0x36
        /*00e6*/ 	.short	(.L_606 - .L_605)
.L_605:
        /*00e8*/ 	.word	0x00000008
.L_606:


//--------------------- .nv.info._ZN5flash16flash_fwd_kernelI23Flash_fwd_kernel_traitsILi192ELi64ELi64ELi4ELb0ELb0EN7cutlass6half_tE19Flash_kernel_traitsILi192ELi64ELi64ELi4ES3_EELb1ELb0ELb1ELb1ELb0ELb0ELb0ELb1EEEvNS_16Flash_fwd_paramsE --------------------------
	.section	.nv.info._ZN5flash16flash_fwd_kernelI23Flash_fwd_kernel_traitsILi192ELi64ELi64ELi4ELb0ELb0EN7cutlass6half_tE19Flash_kernel_traitsILi192ELi64ELi64ELi4ES3_EELb1ELb0ELb1ELb1ELb0ELb0ELb0ELb1EEEvNS_16Flash_fwd_paramsE,"",@"SHT_CUDA_INFO"
	.sectionflags	@""
	.align	4


	//----- nvinfo : EIATTR_CUDA_API_VERSION
	.align		4
        /*0000*/ 	.byte	0x04, 0x37
        /*0002*/ 	.short	(.L_608 - .L_607)
.L_607:
        /*0004*/ 	.word	0x00000082


	//----- nvinfo : EIATTR_KPARAM_INFO
	.align		4
.L_608:
        /*0008*/ 	.byte	0x04, 0x17
        /*000a*/ 	.short	(.L_610 - .L_609)
.L_609:
        /*000c*/ 	.word	0x00000000
        /*0010*/ 	.short	0x0000
        /*0012*/ 	.short	0x0000
        /*0014*/ 	.byte	0x00, 0xf0, 0x41, 0x07


	//----- nvinfo : EIATTR_SPARSE_MMA_MASK
	.align		4
.L_610:
        /*0018*/ 	.byte	0x03, 0x50
        /*001a*/ 	.short	0x0000


	//----- nvinfo : EIATTR_MAXREG_COUNT
	.align		4
        /*001c*/ 	.byte	0x03, 0x1b
        /*001e*/ 	.short	0x00ff


	//----- nvinfo : EIATTR_NUM_BARRIERS
	.align		4
        /*0020*/ 	.byte	0x02, 0x4c
        /*0022*/ 	.byte	0x01
	.zero		1


	//----- nvinfo : EIATTR_ANNOTATIONS
	.align		4
        /*0024*/ 	.byte	0x04, 0x55
        /*0026*/ 	.short	(.L_612 - .L_611)


	//   ....[0]....
.L_611:
        /* <DEDUP_REMOVED lines=68> */


	//----- nvinfo : EIATTR_MERCURY_ISA_VERSION
	.align		4
.L_612:
        /*0450*/ 	.byte	0x03, 0x5f
        /*0452*/ 	.short	0x0101


	//----- nvinfo : EIATTR_COOP_GROUP_MASK_REGIDS
	.align		4
        /*0454*/ 	.byte	0x04, 0x29
        /*0456*/ 	.short	(.L_614 - .L_613)


	//   ....[0]....
.L_613:
        /*0458*/ 	.word	0xffffffff


	//   ....[1]....
        /*045c*/ 	.word	0xffffffff


	//   ....[2]....
        /*0460*/ 	.word	0xffffffff


	//   ....[3]....
        /*0464*/ 	.word	0xffffffff


	//   ....[4]....
        /*0468*/ 	.word	0xffffffff


	//   ....[5]....
        /*046c*/ 	.word	0xffffffff


	//   ....[6]....
        /*0470*/ 	.word	0xffffffff


	//   ....[7]....
        /*0474*/ 	.word	0xffffffff


	//   ....[8]....
        /*0478*/ 	.word	0xffffffff


	//   ....[9]....
        /*047c*/ 	.word	0xffffffff


	//   ....[10]....
        /*0480*/ 	.word	0xffffffff


	//   ....[11]....
        /*0484*/ 	.word	0xffffffff


	//   ....[12]....
        /*0488*/ 	.word	0xffffffff


	//   ....[13]....
        /*048c*/ 	.word	0xffffffff


	//   ....[14]....
        /*0490*/ 	.word	0xffffffff


	//   ....[15]....
        /*0494*/ 	.word	0xffffffff


	//----- nvinfo : EIATTR_COOP_GROUP_INSTR_OFFSETS
	.align		4
.L_614:
        /*0498*/ 	.byte	0x04, 0x28
        /*049a*/ 	.short	(.L_616 - .L_615)


	//   ....[0]....
.L_615:
        /*049c*/ 	.word	0x00006900


	//   ....[1]....
        /*04a0*/ 	.word	0x000069e0


	//   ....[2]....
        /*04a4*/ 	.word	0x00006b60


	//   ....[3]....
        /*04a8*/ 	.word	0x00006c50


	//   ....[4]....
        /*04ac*/ 	.word	0x0000cbd0


	//   ....[5]....
        /*04b0*/ 	.word	0x0000cc30


	//   ....[6]....
        /*04b4*/ 	.word	0x0000cc50


	//   ....[7]....
        /*04b8*/ 	.word	0x0000cd10


	//   ....[8]....
        /*04bc*/ 	.word	0x00013410


	//   ....[9]....
        /*04c0*/ 	.word	0x00013490


	//   ....[10]....
        /*04c4*/ 	.word	0x00013560


	//   ....[11]....
        /*04c8*/ 	.word	0x000135b0


	//   ....[12]....
        /*04cc*/ 	.word	0x000167c0


	//   ....[13]....
        /*04d0*/ 	.word	0x000167f0


	//   ....[14]....
        /*04d4*/ 	.word	0x00016c40


	//   ....[15]....
        /*04d8*/ 	.word	0x00016c60


	//----- nvinfo : EIATTR_EXIT_INSTR_OFFSETS
	.align		4
.L_616:
        /*04dc*/ 	.byte	0x04, 0x1c
        /*04de*/ 	.short	(.L_618 - .L_617)


	//   ....[0]....
.L_617:
        /*04e0*/ 	.word	0x00000680


	//   ....[1]....
        /*04e4*/ 	.word	0x00001450


	//   ....[2]....
        /*04e8*/ 	.word	0x000014e0


	//   ....[3]....
        /*04ec*/ 	.word	0x000183d0


	//   ....[4]....
        /*04f0*/ 	.word	0x00018500


	//   ....[5]....
        /*04f4*/ 	.word	0x00018520


	//----- nvinfo : EIATTR_CRS_STACK_SIZE
	.align		4
.L_618:
        /*04f8*/ 	.byte	0x04, 0x1e
        /*04fa*/ 	.short	(.L_620 - .L_619)
.L_619:
        /*04fc*/ 	.word	0x00000000


	//----- nvinfo : EIATTR_CBANK_PARAM_SIZE
	.align		4
.L_620:
        /*0500*/ 	.byte	0x03, 0x19
        /*0502*/ 	.short	0x01d0


	//----- nvinfo : EIATTR_PARAM_CBANK
	.align		4
        /*0504*/ 	.byte	0x04, 0x0a
        /*0506*/ 	.short	(.L_622 - .L_621)
	.align		4
.L_621:
        /*0508*/ 	.word	index@(.nv.constant0._ZN5flash16flash_fwd_kernelI23Flash_fwd_kernel_traitsILi192ELi64ELi64ELi4ELb0ELb0EN7cutlass6half_tE19Flash_kernel_traitsILi192ELi64ELi64ELi4ES3_EELb1ELb0ELb1ELb1ELb0ELb0ELb0ELb1EEEvNS_16Flash_fwd_paramsE)
        /*050c*/ 	.short	0x0210
        /*050e*/ 	.short	0x01d0


	//----- nvinfo : EIATTR_SW_WAR
	.align		4
.L_622:
        /*0510*/ 	.byte	0x04, 0x36
        /*0512*/ 	.short	(.L_624 - .L_623)
.L_623:
        /*0514*/ 	.word	0x00000008
.L_624:


//--------------------- .nv.info._ZN5flash16flash_fwd_kernelI23Flash_fwd_kernel_traitsILi192ELi64ELi64ELi4ELb0ELb0EN7cutlass6half_tE19Flash_kernel_traitsILi192ELi64ELi64ELi4ES3_EELb0ELb0ELb1ELb1ELb0ELb0ELb1ELb0EEEvNS_16Flash_fwd_paramsE --------------------------
	.section	.nv.info._ZN5flash16flash_fwd_kernelI23Flash_fwd_kernel_traitsILi192ELi64ELi64ELi4ELb0ELb0EN7cutlass6half_tE19Flash_kernel_traitsILi192ELi64ELi64ELi4ES3_EELb0ELb0ELb1ELb1ELb0ELb0ELb1ELb0EEEvNS_16Flash_fwd_paramsE,"",@"SHT_CUDA_INFO"
	.sectionflags	@""
	.align	4


	//----- nvinfo : EIATTR_CUDA_API_VERSION
	.align		4
        /*0000*/ 	.byte	0x04, 0x37
        /*0002*/ 	.short	(.L_626 - .L_625)
.L_625:
        /*0004*/ 	.word	0x00000082


	//----- nvinfo : EIATTR_KPARAM_INFO
	.align		4
.L_626:
        /*0008*/ 	.byte	0x04, 0x17
        /*000a*/ 	.short	(.L_628 - .L_627)
.L_627:
        /*000c*/ 	.word	0x00000000
        /*0010*/ 	.short	0x0000
        /*0012*/ 	.short	0x0000
        /*0014*/ 	.byte	0x00, 0xf0, 0x41, 0x07


	//----- nvinfo : EIATTR_SPARSE_MMA_MASK
	.align		4
.L_628:
        /*0018*/ 	.byte	0x03, 0x50
        /*001a*/ 	.short	0x0000


	//----- nvinfo : EIATTR_MAXREG_COUNT
	.align		4
        /*001c*/ 	.byte	0x03, 0x1b
        /*001e*/ 	.short	0x00ff


	//----- nvinfo : EIATTR_NUM_BARRIERS
	.align		4
        /*0020*/ 	.byte	0x02, 0x4c
        /*0022*/ 	.byte	0x01
	.zero		1


	//----- nvinfo : EIATTR_MERCURY_ISA_VERSION
	.align		4
        /*0024*/ 	.byte	0x03, 0x5f
        /*0026*/ 	.short	0x0101


	//----- nvinfo : EIATTR_COOP_GROUP_MASK_REGIDS
	.align		4
        /*0028*/ 	.byte	0x04, 0x29
        /*002a*/ 	.short	(.L_630 - .L_629)


	//   ....[0]....
.L_629:
        /*002c*/ 	.word	0xffffffff


	//   ....[1]....
        /*0030*/ 	.word	0xffffffff


	//   ....[2]....
        /*0034*/ 	.word	0xffffffff


	//   ....[3]....
        /*0038*/ 	.word	0xffffffff


	//   ....[4]....
        /*003c*/ 	.word	0xffffffff


	//   ....[5]....
        /*0040*/ 	.word	0xffffffff


	//   ....[6]....
        /*0044*/ 	.word	0xffffffff


	//   ....[7]....
        /*0048*/ 	.word	0xffffffff


	//   ....[8]....
        /*004c*/ 	.word	0xffffffff


	//   ....[9]....
        /*0050*/ 	.word	0xffffffff


	//   ....[10]....
        /*0054*/ 	.word	0xffffffff


	//   ....[11]....
        /*0058*/ 	.word	0xffffffff


	//   ....[12]....
        /*005c*/ 	.word	0xffffffff


	//   ....[13]....
        /*0060*/ 	.word	0xffffffff


	//   ....[14]....
        /*0064*/ 	.word	0xffffffff


	//   ....[15]....
        /*0068*/ 	.word	0xffffffff


	//----- nvinfo : EIATTR_COOP_GROUP_INSTR_OFFSETS
	.align		4
.L_630:
        /*006c*/ 	.byte	0x04, 0x28
        /*006e*/ 	.short	(.L_632 - .L_631)


	//   ....[0]....
.L_631:
        /*0070*/ 	.word	0x000066e0


	//   ....[1]....
        /*0074*/ 	.word	0x00006700


	//   ....[2]....
        /*0078*/ 	.word	0x000067a0


	//   ....[3]....
        /*007c*/ 	.word	0x000067b0


	//   ....[4]....
        /*0080*/ 	.word	0x0000a5e0


	//   ....[5]....
        /*0084*/ 	.word	0x0000a5f0


	//   ....[6]....
        /*0088*/ 	.word	0x0000a620


	//   ....[7]....
        /*008c*/ 	.word	0x0000a630


	//   ....[8]....
        /*0090*/ 	.word	0x0000eb30


	//   ....[9]....
        /*0094*/ 	.word	0x0000ebe0


	//   ....[10]....
        /*0098*/ 	.word	0x0000ec10


	//   ....[11]....
        /*009c*/ 	.word	0x0000ec40


	//   ....[12]....
        /*00a0*/ 	.word	0x00010370


	//   ....[13]....
        /*00a4*/ 	.word	0x000103b0


	//   ....[14]....
        /*00a8*/ 	.word	0x00010430


	//   ....[15]....
        /*00ac*/ 	.word	0x00010440


	//----- nvinfo : EIATTR_EXIT_INSTR_OFFSETS
	.align		4
.L_632:
        /*00b0*/ 	.byte	0x04, 0x1c
        /*00b2*/ 	.short	(.L_634 - .L_633)


	//   ....[0]....
.L_633:
        /*00b4*/ 	.word	0x000004b0


	//   ....[1]....
        /*00b8*/ 	.word	0x00001250


	//   ....[2]....
        /*00bc*/ 	.word	0x000012e0


	//   ....[3]....
        /*00c0*/ 	.word	0x00011f30


	//   ....[4]....
        /*00c4*/ 	.word	0x00012060


	//   ....[5]....
        /*00c8*/ 	.word	0x00012080


	//----- nvinfo : EIATTR_CRS_STACK_SIZE
	.align		4
.L_634:
        /*00cc*/ 	.byte	0x04, 0x1e
        /*00ce*/ 	.short	(.L_636 - .L_635)
.L_635:
        /*00d0*/ 	.word	0x00000000


	//----- nvinfo : EIATTR_CBANK_PARAM_SIZE
	.align		4
.L_636:
        /*00d4*/ 	.byte	0x03, 0x19
        /*00d6*/ 	.short	0x01d0


	//----- nvinfo : EIATTR_PARAM_CBANK
	.align		4
        /*00d8*/ 	.byte	0x04, 0x0a
        /*00da*/ 	.short	(.L_638 - .L_637)
	.align		4
.L_637:
        /*00dc*/ 	.word	index@(.nv.constant0._ZN5flash16flash_fwd_kernelI23Flash_fwd_kernel_traitsILi192ELi64ELi64ELi4ELb0ELb0EN7cutlass6half_tE19Flash_kernel_traitsILi192ELi64ELi64ELi4ES3_EELb0ELb0ELb1ELb1ELb0ELb0ELb1ELb0EEEvNS_16Flash_fwd_paramsE)
        /*00e0*/ 	.short	0x0210
        /*00e2*/ 	.short	0x01d0


	//----- nvinfo : EIATTR_SW_WAR
	.align		4
.L_638:
        /*00e4*/ 	.byte	0x04, 0x36
        /*00e6*/ 	.short	(.L_640 - .L_639)
.L_639:
        /*00e8*/ 	.word	0x00000008
.L_640:


//--------------------- .nv.callgraph             --------------------------
	.section	.nv.callgraph,"",@"SHT_CUDA_CALLGRAPH"
	.align	4
	.sectionentsize	8
	.align		4
        /*0000*/ 	.word	0x00000000
	.align		4
        /*0004*/ 	.word	0xffffffff
	.align		4
        /*0008*/ 	.word	0x00000000
	.align		4
        /*000c*/ 	.word	0xfffffffe
	.align		4
        /*0010*/ 	.word	0x00000000
	.align		4
        /*0014*/ 	.word	0xfffffffd
	.align		4
        /*0018*/ 	.word	0x00000000
	.align		4
        /*001c*/ 	.word	0xfffffffc


//--------------------- .nv.constant4             --------------------------
	.section	.nv.constant4,"a",@progbits
	.align	8
	.align		8
.nv.constant4:
        /*0000*/ 	.dword	_ZN66_INTERNAL_d401c04c_30_flash_fwd_hdim192_fp16_sm80_cu_9949e2e8_35274cuda3std3__45__cpo5beginE
	.align		8
        /*0008*/ 	.dword	_ZN66_INTERNAL_d401c04c_30_flash_fwd_hdim192_fp16_sm80_cu_9949e2e8_35274cuda3std3__45__cpo3endE
	.align		8
        /*0010*/ 	.dword	_ZN66_INTERNAL_d401c04c_30_flash_fwd_hdim192_fp16_sm80_cu_9949e2e8_35274cuda3std3__45__cpo6cbeginE
	.align		8
        /*0018*/ 	.dword	_ZN66_INTERNAL_d401c04c_30_flash_fwd_hdim192_fp16_sm80_cu_9949e2e8_35274cuda3std3__45__cpo4cendE
	.align		8
        /*0020*/ 	.dword	_ZN66_INTERNAL_d401c04c_30_flash_fwd_hdim192_fp16_sm80_cu_9949e2e8_35274cuda3std3__468_GLOBAL__N__d401c04c_30_flash_fwd_hdim192_fp16_sm80_cu_9949e2e8_35276ignoreE
	.align		8
        /*0028*/ 	.dword	_ZN66_INTERNAL_d401c04c_30_flash_fwd_hdim192_fp16_sm80_cu_9949e2e8_35274cuda3std3__419piecewise_constructE
	.align		8
        /*0030*/ 	.dword	_ZN66_INTERNAL_d401c04c_30_flash_fwd_hdim192_fp16_sm80_cu_9949e2e8_35274cuda3std3__48in_placeE
	.align		8
        /*0038*/ 	.dword	_ZN66_INTERNAL_d401c04c_30_flash_fwd_hdim192_fp16_sm80_cu_9949e2e8_35274cuda3std6ranges3__45__cpo4swapE
	.align		8
        /*0040*/ 	.dword	_ZN66_INTERNAL_d401c04c_30_flash_fwd_hdim192_fp16_sm80_cu_9949e2e8_35274cuda3std6ranges3__45__cpo9iter_moveE
	.align		8
        /*0048*/ 	.dword	_ZN66_INTERNAL_d401c04c_30_flash_fwd_hdim192_fp16_sm80_cu_9949e2e8_35274cute7productE
	.align		8
        /*0050*/ 	.dword	_ZN66_INTERNAL_d401c04c_30_flash_fwd_hdim192_fp16_sm80_cu_9949e2e8_35274cute1_E


//--------------------- .text._ZN5flash16flash_fwd_kernelI23Flash_fwd_kernel_traitsILi192ELi128ELi64ELi8ELb0ELb0EN7cutlass6half_tE19Flash_kernel_traitsILi192ELi128ELi64ELi8ES3_EELb0ELb0ELb0ELb0ELb0ELb1ELb0ELb0EEEvNS_16Flash_fwd_paramsE --------------------------
	.section	.text._ZN5flash16flash_fwd_kernelI23Flash_fwd_kernel_traitsILi192ELi128ELi64ELi8ELb0ELb0EN7cutlass6half_tE19Flash_kernel_traitsILi192ELi128ELi64ELi8ES3_EELb0ELb0ELb0ELb0ELb0ELb1ELb0ELb0EEEvNS_16Flash_fwd_paramsE,"ax",@progbits
	.align	128
        .global         _ZN5flash16flash_fwd_kernelI23Flash_fwd_kernel_traitsILi192ELi128ELi64ELi8ELb0ELb0EN7cutlass6half_tE19Flash_kernel_traitsILi192ELi128ELi64ELi8ES3_EELb0ELb0ELb0ELb0ELb0ELb1ELb0ELb0EEEvNS_16Flash_fwd_paramsE
        .type           _ZN5flash16flash_fwd_kernelI23Flash_fwd_kernel_traitsILi192ELi128ELi64ELi8ELb0ELb0EN7cutlass6half_tE19Flash_kernel_traitsILi192ELi128ELi64ELi8ES3_EELb0ELb0ELb0ELb0ELb0ELb1ELb0ELb0EEEvNS_16Flash_fwd_paramsE,@function
        .size           _ZN5flash16flash_fwd_kernelI23Flash_fwd_kernel_traitsILi192ELi128ELi64ELi8ELb0ELb0EN7cutlass6half_tE19Flash_kernel_traitsILi192ELi128ELi64ELi8ES3_EELb0ELb0ELb0ELb0ELb0ELb1ELb0ELb0EEEvNS_16Flash_fwd_paramsE,(.L_x_1508 - _ZN5flash16flash_fwd_kernelI23Flash_fwd_kernel_traitsILi192ELi128ELi64ELi8ELb0ELb0EN7cutlass6half_tE19Flash_kernel_traitsILi192ELi128ELi64ELi8ES3_EELb0ELb0ELb0ELb0ELb0ELb1ELb0ELb0EEEvNS_16Flash_fwd_paramsE)
        .other          _ZN5flash16flash_fwd_kernelI23Flash_fwd_kernel_traitsILi192ELi128ELi64ELi8ELb0ELb0EN7cutlass6half_tE19Flash_kernel_traitsILi192ELi128ELi64ELi8ES3_EELb0ELb0ELb0ELb0ELb0ELb1ELb0ELb0EEEvNS_16Flash_fwd_paramsE,@"STO_CUDA_ENTRY STV_DEFAULT"
_ZN5flash16flash_fwd_kernelI23Flash_fwd_kernel_traitsILi192ELi128ELi64ELi8ELb0ELb0EN7cutlass6half_tE19Flash_kernel_traitsILi192ELi128ELi64ELi8ES3_EELb0ELb0ELb0ELb0ELb0ELb1ELb0ELb0EEEvNS_16Flash_fwd_paramsE:
.text._ZN5flash16flash_fwd_kernelI23Flash_fwd_kernel_traitsILi192ELi128ELi64ELi8ELb0ELb0EN7cutlass6half_tE19Flash_kernel_traitsILi192ELi128ELi64ELi8ES3_EELb0ELb0ELb0ELb0ELb0ELb1ELb0ELb0EEEvNS_16Flash_fwd_paramsE:
[----:B------:R-:W-:Y:S08]  /*0000*/  LDC R1, c[0x0][0x28] ;  /* 0x00000a00ff017b82 */ /* 0x000ff00000000800 */
[----:B------:R-:W1:Y:S01]  /*0010*/  LDC.64 R2, c[0x0][0x300] ;  /* 0x0000c000ff027b82 */ /* 0x000e620000000a00 */
[----:B------:R-:W2:Y:S01]  /*0020*/  S2R R17, SR_CTAID.Y ;  /* 0x0000000000117919 */ /* 0x000ea20000002600 */
[----:B------:R-:W-:Y:S01]  /*0030*/  ULDC.64 UR4, c[0x0][0x2f0] ;  /* 0x0000bc0000047ab9 */ /* 0x000fe20000000a00 */
[----:B------:R-:W-:Y:S01]  /*0040*/  IMAD.MOV.U32 R207, RZ, RZ, -0x1 ;  /* 0xffffffffffcf7424 */ /* 0x000fe200078e00ff */
[----:B------:R-:W-:Y:S01]  /*0050*/  ISETP.NE.U32.AND P2, PT, RZ, UR4, PT ;  /* 0x00000004ff007c0c */ /* 0x000fe2000bf45070 */
[----:B------:R-:W-:-:S03]  /*0060*/  ULDC.64 UR14, c[0x0][0x208] ;  /* 0x00008200000e7ab9 */ /* 0x000fc60000000a00 */
[----:B------:R-:W2:Y:S01]  /*0070*/  LDC.64 R6, c[0x0][0x2f0] ;  /* 0x0000bc00ff067b82 */ /* 0x000ea20000000a00 */
[----:B------:R-:W-:-:S07]  /*0080*/  ISETP.NE.AND.EX P2, PT, RZ, UR5, PT, P2 ;  /* 0x00000005ff007c0c */ /* 0x000fce000bf45320 */
[----:B------:R-:W3:Y:S01]  /*0090*/  LDC.U8 R0, c[0x0][0x3c2] ;  /* 0x0000f080ff007b82 */ /* 0x000ee20000000000 */
[----:B-1----:R-:W-:-:S07]  /*00a0*/  ISETP.NE.U32.AND P1, PT, R2, RZ, PT ;  /* 0x000000ff0200720c */ /* 0x002fce0003f25070 */
[----:B------:R-:W1:Y:S01]  /*00b0*/  LDC.64 R4, c[0x0][0x2f8] ;  /* 0x0000be00ff047b82 */ /* 0x000e620000000a00 */
[----:B------:R-:W-:Y:S01]  /*00c0*/  ISETP.NE.AND.EX P1, PT, R3, RZ, PT, P1 ;  /* 0x000000ff0300720c */ /* 0x000fe20003f25310 */
[----:B--2---:R-:W-:-:S06]  /*00d0*/  IMAD.WIDE R8, R17, 0x4, R6 ;  /* 0x0000000411087825 */ /* 0x004fcc00078e0206 */
[----:B------:R-:W2:Y:S01]  /*00e0*/  LDC.64 R10, c[0x0][0x2f8] ;  /* 0x0000be00ff0a7b82 */ /* 0x000ea20000000a00 */
[----:B------:R-:W4:Y:S04]  /*00f0*/  @P2 LDG.E R207, desc[UR14][R8.64] ;  /* 0x0000000e08cf2981 */ /* 0x000f28000c1e1900 */
[----:B------:R2:W4:Y:S03]  /*0100*/  @P2 LDG.E R210, desc[UR14][R8.64+0x4] ;  /* 0x0000040e08d22981 */ /* 0x000526000c1e1900 */
[----:B------:R-:W3:Y:S01]  /*0110*/  @P1 LDC.64 R6, c[0x0][0x300] ;  /* 0x0000c000ff061b82 */ /* 0x000ee20000000a00 */
[----:B------:R-:W-:Y:S02]  /*0120*/  IMAD.MOV.U32 R20, RZ, RZ, RZ ;  /* 0x000000ffff147224 */ /* 0x000fe400078e00ff */
[----:B---3--:R-:W-:-:S05]  /*0130*/  @P1 IMAD.WIDE R6, R17, 0x4, R6 ;  /* 0x0000000411061825 */ /* 0x008fca00078e0206 */
[----:B------:R3:W5:Y:S01]  /*0140*/  @P1 LDG.E R20, desc[UR14][R6.64] ;  /* 0x0000000e06141981 */ /* 0x000762000c1e1900 */
[----:B------:R-:W-:Y:S02]  /*0150*/  ISETP.NE.AND P3, PT, R0, RZ, PT ;  /* 0x000000ff0000720c */ /* 0x000fe40003f65270 */
[----:B-1----:R-:W-:-:S04]  /*0160*/  ISETP.EQ.U32.AND P0, PT, R4, RZ, PT ;  /* 0x000000ff0400720c */ /* 0x002fc80003f02070 */
[----:B------:R-:W-:Y:S01]  /*0170*/  ISETP.EQ.OR.EX P0, PT, R5, RZ, !P3, P0 ;  /* 0x000000ff0500720c */ /* 0x000fe20005f02700 */
[----:B------:R-:W-:Y:S02]  /*0180*/  IMAD.MOV.U32 R3, RZ, RZ, -0x1 ;  /* 0xffffffffff037424 */ /* 0x000fe400078e00ff */
[----:B--2---:R-:W-:Y:S01]  /*0190*/  IMAD.WIDE R10, R17, 0x4, R10 ;  /* 0x00000004110a7825 */ /* 0x004fe200078e020a */
[----:B------:R-:W1:Y:S01]  /*01a0*/  S2R R208, SR_CTAID.X ;  /* 0x0000000000d07919 */ /* 0x000e620000002500 */
[----:B------:R-:W2:Y:S01]  /*01b0*/  S2R R9, SR_CTAID.Z ;  /* 0x0000000000097919 */ /* 0x000ea20000002700 */
[----:B------:R-:W1:Y:S07]  /*01c0*/  S2R R86, SR_TID.X ;  /* 0x0000000000567919 */ /* 0x000e6e0000002100 */
[----:B------:R3:W5:Y:S01]  /*01d0*/  @!P0 LDG.E R3, desc[UR14][R10.64] ;  /* 0x0000000e0a038981 */ /* 0x000762000c1e1900 */
[----:B------:R-:W-:-:S04]  /*01e0*/  ISETP.NE.U32.AND P0, PT, R4, RZ, PT ;  /* 0x000000ff0400720c */ /* 0x000fc80003f05070 */
[----:B------:R-:W-:Y:S01]  /*01f0*/  ISETP.NE.AND.EX P0, PT, R5, RZ, PT, P0 ;  /* 0x000000ff0500720c */ /* 0x000fe20003f05300 */
[----:B----4-:R-:W-:-:S06]  /*0200*/  @P2 IMAD.IADD R210, R210, 0x1, -R207 ;  /* 0x00000001d2d22824 */ /* 0x010fcc00078e0acf */
[----:B------:R-:W4:Y:S06]  /*0210*/  @!P2 LDC R210, c[0x0][0x2c4] ;  /* 0x0000b100ffd2ab82 */ /* 0x000f2c0000000800 */
[----:B-123--:R-:W-:Y:S05]  /*0220*/  @!P0 BRA `(.L_x_0) ;  /* 0x0000000000108947 */ /* 0x00efea0003800000 */
[----:B------:R-:W2:Y:S02]  /*0230*/  @P3 LDG.E R0, desc[UR14][R10.64+0x4] ;  /* 0x0000040e0a003981 */ /* 0x000ea4000c1e1900 */
[----:B--2--5:R-:W-:-:S06]  /*0240*/  @P3 IADD3 R7, R0, -R3, RZ ;  /* 0x8000000300073210 */ /* 0x024fcc0007ffe0ff */
[----:B------:R2:W5:Y:S01]  /*0250*/  @!P3 LDG.E R7, desc[UR14][R10.64] ;  /* 0x0000000e0a07b981 */ /* 0x000562000c1e1900 */
[----:B------:R-:W-:Y:S05]  /*0260*/  BRA `(.L_x_1) ;  /* 0x0000000000047947 */ /* 0x000fea0003800000 */
.L_x_0:
[----:B------:R-:W1:Y:S02]  /*0270*/  LDC R7, c[0x0][0x2c8] ;  /* 0x0000b200ff077b82 */ /* 0x000e640000000800 */
.L_x_1:
[----:B------:R-:W3:Y:S02]  /*0280*/  LDC.64 R4, c[0x0][0x308] ;  /* 0x0000c200ff047b82 */ /* 0x000ee40000000a00 */
[----:B---3--:R-:W-:-:S04]  /*0290*/  ISETP.NE.U32.AND P2, PT, R4, RZ, PT ;  /* 0x000000ff0400720c */ /* 0x008fc80003f45070 */
[----:B------:R-:W-:-:S13]  /*02a0*/  ISETP.NE.AND.EX P2, PT, R5, RZ, PT, P2 ;  /* 0x000000ff0500720c */ /* 0x000fda0003f45320 */
[----:B------:R-:W3:Y:S08]  /*02b0*/  @P2 LDC.64 R4, c[0x0][0x308] ;  /* 0x0000c200ff042b82 */ /* 0x000ef00000000a00 */
[----:B------:R-:W1:Y:S01]  /*02c0*/  @!P2 LDC R0, c[0x0][0x2cc] ;  /* 0x0000b300ff00ab82 */ /* 0x000e620000000800 */
[----:B---3--:R-:W-:-:S07]  /*02d0*/  @P2 IMAD.WIDE R12, R17, 0x4, R4 ;  /* 0x00000004110c2825 */ /* 0x008fce00078e0204 */
[----:B------:R-:W3:Y:S01]  /*02e0*/  @!P2 LDC.64 R4, c[0x0][0x318] ;  /* 0x0000c600ff04ab82 */ /* 0x000ee20000000a00 */
[----:B------:R-:W3:Y:S01]  /*02f0*/  @P2 LDG.E R13, desc[UR14][R12.64] ;  /* 0x0000000e0c0d2981 */ /* 0x000ee2000c1e1900 */
[----:B--2---:R-:W-:-:S05]  /*0300*/  IMAD.SHL.U32 R11, R208, 0x80, RZ ;  /* 0x00000080d00b7824 */ /* 0x004fca00078e00ff */
[----:B----4-:R-:W-:Y:S02]  /*0310*/  ISETP.GT.AND P0, PT, R210, R11, PT ;  /* 0x0000000bd200720c */ /* 0x010fe40003f04270 */
[----:B---3--:R-:W-:-:S04]  /*0320*/  @!P2 ISETP.NE.U32.AND P1, PT, R4, RZ, PT ;  /* 0x000000ff0400a20c */ /* 0x008fc80003f25070 */
[----:B------:R-:W-:-:S04]  /*0330*/  @!P2 ISETP.NE.AND.EX P1, PT, R5, RZ, PT, P1 ;  /* 0x000000ff0500a20c */ /* 0x000fc80003f25310 */
[----:B-1----:R-:W-:Y:S01]  /*0340*/  @!P2 SEL R0, R0, RZ, P1 ;  /* 0x000000ff0000a207 */ /* 0x002fe20000800000 */
[----:B-----5:R-:W-:-:S03]  /*0350*/  @P2 IMAD.IADD R84, R13, 0x1, -R20 ;  /* 0x000000010d542824 */ /* 0x020fc600078e0a14 */
[----:B------:R-:W-:Y:S01]  /*0360*/  @!P2 IADD3 R84, R0, R7, -R20 ;  /* 0x000000070054a210 */ /* 0x000fe20007ffe814 */
[----:B------:R-:W-:Y:S06]  /*0370*/  @!P0 EXIT ;  /* 0x000000000000894d */ /* 0x000fec0003800000 */
[C---:B------:R-:W-:Y:S01]  /*0380*/  ISETP.GE.AND P0, PT, R84.reuse, 0x1, PT ;  /* 0x000000015400780c */ /* 0x040fe20003f06270 */
[----:B------:R-:W-:-:S05]  /*0390*/  VIADD R5, R84, 0x3f ;  /* 0x0000003f54057836 */ /* 0x000fca0000000000 */
[----:B------:R-:W-:-:S04]  /*03a0*/  SHF.R.S32.HI R2, RZ, 0x1f, R5 ;  /* 0x0000001fff027819 */ /* 0x000fc80000011405 */
[----:B------:R-:W-:-:S03]  /*03b0*/  LEA.HI R2, R2, R5, RZ, 0x6 ;  /* 0x0000000502027211 */ /* 0x000fc600078f30ff */
[----:B------:R-:W-:Y:S05]  /*03c0*/  @!P0 BRA `(.L_x_2) ;  /* 0x0000007800a88947 */ /* 0x000fea0003800000 */
[----:B------:R-:W1:Y:S01]  /*03d0*/  LDC R24, c[0x0][0x278] ;  /* 0x00009e00ff187b82 */ /* 0x000e620000000800 */
[----:B------:R-:W-:Y:S01]  /*03e0*/  ISETP.NE.AND P4, PT, R207, -0x1, PT ;  /* 0xffffffffcf00780c */ /* 0x000fe20003f85270 */
[----:B------:R-:W-:Y:S01]  /*03f0*/  IMAD.IADD R204, R210, 0x1, -R11 ;  /* 0x00000001d2cc7824 */ /* 0x000fe200078e0a0b */
[----:B------:R-:W-:Y:S01]  /*0400*/  SHF.R.S32.HI R15, RZ, 0x1f, R86 ;  /* 0x0000001fff0f7819 */ /* 0x000fe20000011456 */
[----:B------:R-:W-:Y:S01]  /*0410*/  ULDC.64 UR4, c[0x0][0x258] ;  /* 0x0000960000047ab9 */ /* 0x000fe20000000a00 */
[----:B------:R-:W-:Y:S02]  /*0420*/  LEA.HI.SX32 R87, R2, 0xffffffff, 0x1a ;  /* 0xffffffff02577811 */ /* 0x000fe400078fd2ff */
[CC--:B------:R-:W-:Y:S01]  /*0430*/  LEA.HI R19, R15.reuse, R86.reuse, RZ, 0x3 ;  /* 0x000000560f137211 */ /* 0x0c0fe200078f18ff */
[----:B------:R-:W2:Y:S01]  /*0440*/  S2UR UR6, SR_CgaCtaId ;  /* 0x00000000000679c3 */ /* 0x000ea20000008800 */
[----:B------:R-:W-:Y:S01]  /*0450*/  LEA.HI R31, R15, R86, RZ, 0x6 ;  /* 0x000000560f1f7211 */ /* 0x000fe200078f30ff */
[----:B------:R-:W-:Y:S01]  /*0460*/  IMAD R14, R87, -0x40, R84 ;  /* 0xffffffc0570e7824 */ /* 0x000fe200078e0254 */
[----:B------:R-:W-:-:S02]  /*0470*/  SHF.R.S32.HI R18, RZ, 0x3, R19 ;  /* 0x00000003ff127819 */ /* 0x000fc40000011413 */
[----:B------:R-:W-:Y:S01]  /*0480*/  LOP3.LUT R19, R19, 0xfffffff8, RZ, 0xc0, !PT ;  /* 0xfffffff813137812 */ /* 0x000fe200078ec0ff */
[----:B------:R-:W-:Y:S01]  /*0490*/  IMAD.SHL.U32 R31, R31, 0x8, RZ ;  /* 0x000000081f1f7824 */ /* 0x000fe200078e00ff */
[----:B------:R-:W-:Y:S01]  /*04a0*/  @!P4 SHF.R.S32.HI R11, RZ, 0x1f, R17 ;  /* 0x0000001fff0bc819 */ /* 0x000fe20000011411 */
[----:B------:R-:W3:Y:S01]  /*04b0*/  @!P4 LDC.64 R6, c[0x0][0x228] ;  /* 0x00008a00ff06cb82 */ /* 0x000ee20000000a00 */
[C---:B------:R-:W-:Y:S01]  /*04c0*/  VIADD R21, R18.reuse, 0x20 ;  /* 0x0000002012157836 */ /* 0x040fe20000000000 */
[C---:B------:R-:W-:Y:S01]  /*04d0*/  ISETP.GE.AND P2, PT, R18.reuse, R204, PT ;  /* 0x000000cc1200720c */ /* 0x040fe20003f46270 */
[----:B------:R-:W-:-:S03]  /*04e0*/  IMAD.SHL.U32 R29, R18, 0x40, RZ ;  /* 0x00000040121d7824 */ /* 0x000fc600078e00ff */
[----:B------:R-:W-:Y:S02]  /*04f0*/  ISETP.GE.AND P3, PT, R21, R204, PT ;  /* 0x000000cc1500720c */ /* 0x000fe40003f66270 */
[----:B-1----:R-:W-:Y:S01]  /*0500*/  IABS R8, R24 ;  /* 0x0000001800087213 */ /* 0x002fe20000000000 */
[----:B------:R-:W1:Y:S01]  /*0510*/  @P4 LDC.64 R4, c[0x0][0x240] ;  /* 0x00009000ff044b82 */ /* 0x000e620000000a00 */
[----:B------:R-:W-:Y:S02]  /*0520*/  LOP3.LUT R29, R29, 0x1c0, RZ, 0xc0, !PT ;  /* 0x000001c01d1d7812 */ /* 0x000fe400078ec0ff */
[----:B------:R-:W4:Y:S02]  /*0530*/  I2F.RP R0, R8 ;  /* 0x0000000800007306 */ /* 0x000f240000209400 */
[----:B------:R-:W-:-:S05]  /*0540*/  SHF.R.U32.HI R16, RZ, 0x3, R29 ;  /* 0x00000003ff107819 */ /* 0x000fca000001161d */
[----:B------:R-:W5:Y:S01]  /*0550*/  @!P3 S2R R25, SR_CgaCtaId ;  /* 0x000000000019b919 */ /* 0x000f620000008800 */
[----:B---3--:R-:W-:Y:S01]  /*0560*/  @!P4 IMAD R10, R11, R6, RZ ;  /* 0x000000060b0ac224 */ /* 0x008fe200078e02ff */
[----:B----4-:R3:W4:Y:S03]  /*0570*/  MUFU.RCP R22, R0 ;  /* 0x0000000000167308 */ /* 0x0107260000001000 */
[----:B------:R-:W-:Y:S01]  /*0580*/  @!P4 IMAD R7, R17, R7, R10 ;  /* 0x000000071107c224 */ /* 0x000fe200078e020a */
[----:B------:R-:W-:Y:S01]  /*0590*/  SHF.R.S32.HI R10, RZ, 0x1f, R9 ;  /* 0x0000001fff0a7819 */ /* 0x000fe20000011409 */
[----:B-1----:R-:W-:-:S04]  /*05a0*/  @P4 IMAD.WIDE.U32 R26, R207, R4, RZ ;  /* 0x00000004cf1a4225 */ /* 0x002fc800078e00ff */
[----:B------:R-:W-:Y:S02]  /*05b0*/  @P4 IMAD R5, R207, R5, R27 ;  /* 0x00000005cf054224 */ /* 0x000fe400078e021b */
[----:B------:R-:W-:Y:S02]  /*05c0*/  @P4 IMAD.MOV.U32 R4, RZ, RZ, R26 ;  /* 0x000000ffff044224 */ /* 0x000fe400078e001a */
[----:B------:R-:W-:Y:S02]  /*05d0*/  VIADD R27, R18, 0x40 ;  /* 0x00000040121b7836 */ /* 0x000fe40000000000 */
[----:B------:R-:W-:Y:S01]  /*05e0*/  IMAD R10, R10, UR4, RZ ;  /* 0x000000040a0a7c24 */ /* 0x000fe2000f8e02ff */
[----:B---3--:R-:W-:Y:S01]  /*05f0*/  IABS R0, R9 ;  /* 0x0000000900007213 */ /* 0x008fe20000000000 */
[----:B----4-:R-:W-:Y:S01]  /*0600*/  VIADD R22, R22, 0xffffffe ;  /* 0x0ffffffe16167836 */ /* 0x010fe20000000000 */
[----:B------:R-:W-:Y:S01]  /*0610*/  ISETP.GE.AND P1, PT, R27, R204, PT ;  /* 0x000000cc1b00720c */ /* 0x000fe20003f26270 */
[----:B------:R-:W-:-:S02]  /*0620*/  IMAD R27, R9, UR5, R10 ;  /* 0x00000005091b7c24 */ /* 0x000fc4000f8e020a */
[----:B------:R-:W1:Y:S02]  /*0630*/  F2I.FTZ.U32.TRUNC.NTZ R23, R22 ;  /* 0x0000001600177305 */ /* 0x000e64000021f000 */
[----:B-1----:R-:W-:Y:S02]  /*0640*/  IMAD.MOV R13, RZ, RZ, -R23 ;  /* 0x000000ffff0d7224 */ /* 0x002fe400078e0a17 */
[----:B------:R-:W-:Y:S02]  /*0650*/  IMAD.MOV.U32 R22, RZ, RZ, RZ ;  /* 0x000000ffff167224 */ /* 0x000fe400078e00ff */
[----:B------:R-:W-:-:S04]  /*0660*/  IMAD R13, R13, R8, RZ ;  /* 0x000000080d0d7224 */ /* 0x000fc800078e02ff */
[----:B------:R-:W-:-:S04]  /*0670*/  IMAD.HI.U32 R13, R23, R13, R22 ;  /* 0x0000000d170d7227 */ /* 0x000fc800078e0016 */
[----:B------:R-:W-:Y:S02]  /*0680*/  VIADD R23, R18, 0x60 ;  /* 0x0000006012177836 */ /* 0x000fe40000000000 */
[----:B------:R-:W-:-:S03]  /*0690*/  IMAD.HI.U32 R212, R13, R0, RZ ;  /* 0x000000000dd47227 */ /* 0x000fc600078e00ff */
[----:B------:R-:W-:Y:S01]  /*06a0*/  ISETP.GE.AND P0, PT, R23, R204, PT ;  /* 0x000000cc1700720c */ /* 0x000fe20003f06270 */
[----:B------:R-:W-:Y:S02]  /*06b0*/  IMAD.MOV R11, RZ, RZ, -R212 ;  /* 0x000000ffff0b7224 */ /* 0x000fe400078e0ad4 */
[----:B------:R-:W-:-:S04]  /*06c0*/  @!P4 IMAD.WIDE.U32 R12, R17, R6, RZ ;  /* 0x00000006110cc225 */ /* 0x000fc800078e00ff */
[----:B------:R-:W-:Y:S02]  /*06d0*/  IMAD R11, R8, R11, R0 ;  /* 0x0000000b080b7224 */ /* 0x000fe400078e0200 */
[----:B------:R-:W-:Y:S02]  /*06e0*/  @!P4 IMAD.IADD R5, R13, 0x1, R7 ;  /* 0x000000010d05c824 */ /* 0x000fe400078e0207 */
[----:B------:R-:W-:Y:S01]  /*06f0*/  IMAD.IADD R0, R86, 0x1, -R19 ;  /* 0x0000000156007824 */ /* 0x000fe200078e0a13 */
[----:B------:R-:W-:Y:S01]  /*0700*/  ISETP.GT.U32.AND P6, PT, R8, R11, PT ;  /* 0x0000000b0800720c */ /* 0x000fe20003fc4070 */
[----:B------:R-:W1:Y:S01]  /*0710*/  @!P2 LDC.64 R6, c[0x0][0x240] ;  /* 0x00009000ff06ab82 */ /* 0x000e620000000a00 */
[----:B------:R-:W-:Y:S01]  /*0720*/  @!P4 IMAD.MOV.U32 R4, RZ, RZ, R12 ;  /* 0x000000ffff04c224 */ /* 0x000fe200078e000c */
[----:B------:R-:W-:Y:S02]  /*0730*/  @!P3 MOV R12, 0x400 ;  /* 0x00000400000cb802 */ /* 0x000fe40000000f00 */
[----:B------:R-:W-:-:S02]  /*0740*/  SHF.L.U32 R22, R0, 0x3, RZ ;  /* 0x0000000300167819 */ /* 0x000fc400000006ff */
[----:B-----5:R-:W-:Y:S02]  /*0750*/  @!P3 LEA R25, R25, R12, 0x18 ;  /* 0x0000000c1919b211 */ /* 0x020fe400078ec0ff */
[----:B------:R-:W-:Y:S02]  /*0760*/  SHF.R.S32.HI R23, RZ, 0x1f, R22 ;  /* 0x0000001fff177819 */ /* 0x000fe40000011416 */
[----:B------:R-:W-:Y:S02]  /*0770*/  IADD3 R4, P4, R22, R4, RZ ;  /* 0x0000000416047210 */ /* 0x000fe40007f9e0ff */
[----:B------:R-:W-:Y:S01]  /*0780*/  @!P6 IMAD.IADD R11, R11, 0x1, -R8 ;  /* 0x000000010b0be824 */ /* 0x000fe200078e0a08 */
[----:B------:R-:W-:Y:S01]  /*0790*/  LOP3.LUT R19, R29, 0x38, R22, 0xf8, !PT ;  /* 0x000000381d137812 */ /* 0x000fe200078ef816 */
[----:B------:R-:W-:Y:S01]  /*07a0*/  @!P6 VIADD R212, R212, 0x1 ;  /* 0x00000001d4d4e836 */ /* 0x000fe20000000000 */
[----:B------:R-:W-:Y:S02]  /*07b0*/  IADD3.X R5, R23, R5, RZ, P4, !PT ;  /* 0x0000000517057210 */ /* 0x000fe400027fe4ff */
[----:B------:R-:W-:-:S02]  /*07c0*/  LOP3.LUT R16, R19, R16, RZ, 0x3c, !PT ;  /* 0x0000001013107212 */ /* 0x000fc400078e3cff */
[----:B------:R-:W-:Y:S01]  /*07d0*/  ISETP.GE.U32.AND P4, PT, R11, R8, PT ;  /* 0x000000080b00720c */ /* 0x000fe20003f86070 */
[C---:B------:R-:W-:Y:S01]  /*07e0*/  IMAD.WIDE.U32 R12, R9.reuse, UR4, R4 ;  /* 0x00000004090c7c25 */ /* 0x040fe2000f8e0004 */
[--C-:B------:R-:W-:Y:S01]  /*07f0*/  SHF.R.S32.HI R19, RZ, 0x1f, R18.reuse ;  /* 0x0000001fff137819 */ /* 0x100fe20000011412 */
[----:B------:R-:W3:Y:S01]  /*0800*/  @!P2 LDC.64 R10, c[0x0][0x210] ;  /* 0x00008400ff0aab82 */ /* 0x000ee20000000a00 */
[----:B------:R-:W-:Y:S01]  /*0810*/  LOP3.LUT R9, R9, R24, RZ, 0x3c, !PT ;  /* 0x0000001809097212 */ /* 0x000fe200078e3cff */
[----:B------:R-:W-:Y:S01]  /*0820*/  IMAD.IADD R27, R13, 0x1, R27 ;  /* 0x000000010d1b7824 */ /* 0x000fe200078e021b */
[----:B------:R-:W-:Y:S01]  /*0830*/  LOP3.LUT R16, R16, 0xfffffe00, R31, 0xf8, !PT ;  /* 0xfffffe0010107812 */ /* 0x000fe200078ef81f */
[----:B------:R-:W-:Y:S01]  /*0840*/  IMAD.WIDE R28, R208, 0x80, R18 ;  /* 0x00000080d01c7825 */ /* 0x000fe200078e0212 */
[----:B------:R-:W-:Y:S01]  /*0850*/  ISETP.GE.AND P5, PT, R9, RZ, PT ;  /* 0x000000ff0900720c */ /* 0x000fe20003fa6270 */
[----:B------:R-:W-:Y:S01]  /*0860*/  UMOV UR4, 0x400 ;  /* 0x0000040000047882 */ /* 0x000fe20000000000 */
[----:B------:R-:W-:Y:S01]  /*0870*/  ISETP.NE.AND P6, PT, R24, RZ, PT ;  /* 0x000000ff1800720c */ /* 0x000fe20003fc5270 */
[----:B------:R-:W4:Y:S01]  /*0880*/  @!P3 LDC.64 R4, c[0x0][0x240] ;  /* 0x00009000ff04bb82 */ /* 0x000f220000000a00 */
[----:B-1----:R-:W-:Y:S01]  /*0890*/  @!P2 IMAD R8, R29, R6, RZ ;  /* 0x000000061d08a224 */ /* 0x002fe200078e02ff */
[----:B--2---:R-:W-:Y:S01]  /*08a0*/  ULEA UR4, UR6, UR4, 0x18 ;  /* 0x0000000406047291 */ /* 0x004fe2000f8ec03f */
[----:B------:R-:W-:-:S02]  /*08b0*/  @!P2 IMAD.MOV.U32 R26, RZ, RZ, R12 ;  /* 0x000000ffff1aa224 */ /* 0x000fc400078e000c */
[----:B------:R-:W-:Y:S02]  /*08c0*/  @!P2 IMAD R7, R28, R7, R8 ;  /* 0x000000071c07a224 */ /* 0x000fe400078e0208 */
[----:B------:R-:W-:Y:S01]  /*08d0*/  @P4 VIADD R212, R212, 0x1 ;  /* 0x00000001d4d44836 */ /* 0x000fe20000000000 */
[----:B------:R-:W1:Y:S01]  /*08e0*/  @!P3 LDC.64 R8, c[0x0][0x210] ;  /* 0x00008400ff08bb82 */ /* 0x000e620000000a00 */
[C---:B------:R-:W-:Y:S01]  /*08f0*/  @!P2 IMAD.WIDE.U32 R34, R28.reuse, R6, R26 ;  /* 0x000000061c22a225 */ /* 0x040fe200078e001a */
[----:B------:R-:W-:Y:S02]  /*0900*/  @!P3 IADD3 R30, P4, R28, 0x20, RZ ;  /* 0x000000201c1eb810 */ /* 0x000fe40007f9e0ff */
[----:B------:R-:W-:Y:S01]  /*0910*/  LEA R209, R16, UR4, 0x1 ;  /* 0x0000000410d17c11 */ /* 0x000fe2000f8e08ff */
[----:B------:R-:W-:Y:S01]  /*0920*/  @!P2 IMAD.IADD R32, R35, 0x1, R7 ;  /* 0x000000012320a824 */ /* 0x000fe200078e0207 */
[----:B------:R-:W-:Y:S01]  /*0930*/  @!P3 IADD3.X R31, RZ, R29, RZ, P4, !PT ;  /* 0x0000001dff1fb210 */ /* 0x000fe200027fe4ff */
[----:B------:R-:W-:Y:S01]  /*0940*/  @!P3 IMAD.MOV.U32 R33, RZ, RZ, R27 ;  /* 0x000000ffff21b224 */ /* 0x000fe200078e001b */
[----:B---3--:R-:W-:Y:S01]  /*0950*/  @!P2 LEA R10, P4, R34, R10, 0x1 ;  /* 0x0000000a220aa211 */ /* 0x008fe200078808ff */
[----:B------:R-:W2:Y:S01]  /*0960*/  @!P1 LDC.64 R6, c[0x0][0x240] ;  /* 0x00009000ff069b82 */ /* 0x000ea20000000a00 */
[----:B------:R-:W-:Y:S01]  /*0970*/  @!P5 IMAD.MOV R212, RZ, RZ, -R212 ;  /* 0x000000ffffd4d224 */ /* 0x000fe200078e0ad4 */
[----:B------:R-:W-:-:S02]  /*0980*/  @!P6 LOP3.LUT R212, RZ, R24, RZ, 0x33, !PT ;  /* 0x00000018ffd4e212 */ /* 0x000fc400078e33ff */
[----:B------:R-:W-:Y:S01]  /*0990*/  @!P2 LEA.HI.X R11, R34, R11, R32, 0x1, P4 ;  /* 0x0000000b220ba211 */ /* 0x000fe200020f0c20 */
[----:B------:R-:W-:Y:S01]  /*09a0*/  @!P3 IMAD.MOV.U32 R32, RZ, RZ, R12 ;  /* 0x000000ffff20b224 */ /* 0x000fe200078e000c */
[----:B------:R-:W-:Y:S01]  /*09b0*/  ISETP.GE.AND P6, PT, R18, R14, PT ;  /* 0x0000000e1200720c */ /* 0x000fe20003fc6270 */
[----:B----4-:R-:W-:Y:S01]  /*09c0*/  @!P3 IMAD R31, R31, R4, RZ ;  /* 0x000000041f1fb224 */ /* 0x010fe200078e02ff */
[----:B------:R-:W-:Y:S01]  /*09d0*/  ISETP.GE.AND P5, PT, R21, R14, PT ;  /* 0x0000000e1500720c */ /* 0x000fe20003fa6270 */
[----:B------:R-:W-:Y:S01]  /*09e0*/  @!PT LDS RZ, [RZ] ;  /* 0x00000000fffff984 */ /* 0x000fe20000000800 */
[----:B------:R-:W-:Y:S01]  /*09f0*/  @!PT LDS RZ, [RZ] ;  /* 0x00000000fffff984 */ /* 0x000fe20000000800 */
[----:B------:R-:W-:Y:S01]  /*0a00*/  @!PT LDS RZ, [RZ] ;  /* 0x00000000fffff984 */ /* 0x000fe20000000800 */
[----:B------:R-:W-:Y:S02]  /*0a10*/  @!P2 LDGSTS.E.BYPASS.LTC128B.128 [R209], desc[UR14][R10.64] ;  /* 0x000000000ad1afae */ /* 0x000fe4000b901d4e */
[C---:B------:R-:W-:Y:S02]  /*0a20*/  @!P3 IMAD R5, R30.reuse, R5, R31 ;  /* 0x000000051e05b224 */ /* 0x040fe400078e021f */
[----:B------:R-:W-:Y:S01]  /*0a30*/  @!P3 IMAD.WIDE.U32 R30, R30, R4, R32 ;  /* 0x000000041e1eb225 */ /* 0x000fe200078e0020 */
[----:B------:R-:W-:Y:S03]  /*0a40*/  @!P2 LDGSTS.E.BYPASS.LTC128B.128 [R209+0x4000], desc[UR14][R10.64+0x80] ;  /* 0x040000800ad1afae */ /* 0x000fe6000b901d4e */
[----:B------:R-:W-:Y:S01]  /*0a50*/  @!P3 IMAD.IADD R24, R31, 0x1, R5 ;  /* 0x000000011f18b824 */ /* 0x000fe200078e0205 */
[----:B------:R3:W-:Y:S01]  /*0a60*/  @!P2 LDGSTS.E.BYPASS.LTC128B.128 [R209+0x8000], desc[UR14][R10.64+0x100] ;  /* 0x080001000ad1afae */ /* 0x0007e2000b901d4e */
[----:B------:R-:W4:Y:S01]  /*0a70*/  @!P1 LDC.64 R4, c[0x0][0x210] ;  /* 0x00008400ff049b82 */ /* 0x000f220000000a00 */
[----:B-1----:R-:W-:Y:S01]  /*0a80*/  @!P3 LEA R36, P4, R30, R8, 0x1 ;  /* 0x000000081e24b211 */ /* 0x002fe200078808ff */
[----:B------:R-:W-:Y:S01]  /*0a90*/  @!P3 IMAD R32, R16, 0x2, R25 ;  /* 0x000000021020b824 */ /* 0x000fe200078e0219 */
[----:B------:R-:W-:Y:S01]  /*0aa0*/  @!P1 IADD3 R34, P2, R28, 0x40, RZ ;  /* 0x000000401c229810 */ /* 0x000fe20007f5e0ff */
[----:B------:R-:W1:Y:S01]  /*0ab0*/  @!P1 S2R R33, SR_CgaCtaId ;  /* 0x0000000000219919 */ /* 0x000e620000008800 */
[----:B------:R-:W-:-:S02]  /*0ac0*/  @!P3 LEA.HI.X R37, R30, R9, R24, 0x1, P4 ;  /* 0x000000091e25b211 */ /* 0x000fc400020f0c18 */
[----:B------:R-:W-:Y:S01]  /*0ad0*/  @!P1 MOV R8, R12 ;  /* 0x0000000c00089202 */ /* 0x000fe20000000f00 */
[----:B------:R-:W-:Y:S01]  /*0ae0*/  @!P1 IMAD.X R9, RZ, RZ, R29, P2 ;  /* 0x000000ffff099224 */ /* 0x000fe200010e061d */
[----:B------:R-:W-:Y:S01]  /*0af0*/  ISETP.NE.AND P2, PT, R3, -0x1, PT ;  /* 0xffffffff0300780c */ /* 0x000fe20003f45270 */
[----:B------:R-:W5:Y:S02]  /*0b00*/  @!P6 S2R R31, SR_CgaCtaId ;  /* 0x00000000001fe919 */ /* 0x000f640000008800 */
[----:B--2---:R-:W-:Y:S01]  /*0b10*/  @!P1 IMAD R9, R9, R6, RZ ;  /* 0x0000000609099224 */ /* 0x004fe200078e02ff */
[----:B------:R-:W2:Y:S03]  /*0b20*/  @!P0 S2R R24, SR_CgaCtaId ;  /* 0x0000000000188919 */ /* 0x000ea60000008800 */
[C---:B------:R-:W-:Y:S01]  /*0b30*/  @!P1 IMAD R30, R34.reuse, R7, R9 ;  /* 0x00000007221e9224 */ /* 0x040fe200078e0209 */
[----:B------:R-:W-:Y:S01]  /*0b40*/  LEA.HI R7, R15, R86, RZ, 0x4 ;  /* 0x000000560f077211 */ /* 0x000fe200078f20ff */
[----:B------:R-:W-:Y:S01]  /*0b50*/  @!P1 IMAD.MOV.U32 R9, RZ, RZ, R27 ;  /* 0x000000ffff099224 */ /* 0x000fe200078e001b */
[----:B------:R-:W2:Y:S01]  /*0b60*/  @!P5 S2R R25, SR_CgaCtaId ;  /* 0x000000000019d919 */ /* 0x000ea20000008800 */
[----:B------:R-:W-:Y:S01]  /*0b70*/  @!P1 IMAD.WIDE.U32 R34, R34, R6, R8 ;  /* 0x0000000622229225 */ /* 0x000fe200078e0008 */
[----:B------:R-:W-:Y:S01]  /*0b80*/  @!P3 LDGSTS.E.BYPASS.LTC128B.128 [R32+0x1000], desc[UR14][R36.64] ;  /* 0x010000002420bfae */ /* 0x000fe2000b901d4e */
[----:B------:R-:W-:Y:S01]  /*0b90*/  SHF.R.S32.HI R6, RZ, 0x4, R7 ;  /* 0x00000004ff067819 */ /* 0x000fe20000011407 */
[----:B------:R-:W1:Y:S01]  /*0ba0*/  @P2 LDC.64 R134, c[0x0][0x250] ;  /* 0x00009400ff862b82 */ /* 0x000e620000000a00 */
[----:B------:R-:W-:Y:S01]  /*0bb0*/  @!P1 IMAD.IADD R30, R35, 0x1, R30 ;  /* 0x00000001231e9824 */ /* 0x000fe200078e021e */
[----:B------:R-:W-:Y:S04]  /*0bc0*/  @!P3 LDGSTS.E.BYPASS.LTC128B.128 [R32+0x5000], desc[UR14][R36.64+0x80] ;  /* 0x050000802420bfae */ /* 0x000fe8000b901d4e */
[----:B------:R2:W-:Y:S01]  /*0bd0*/  @!P3 LDGSTS.E.BYPASS.LTC128B.128 [R32+0x9000], desc[UR14][R36.64+0x100] ;  /* 0x090001002420bfae */ /* 0x0005e2000b901d4e */
[----:B------:R-:W-:Y:S01]  /*0be0*/  @!P0 IADD3 R8, P3, R28, 0x60, RZ ;  /* 0x000000601c088810 */ /* 0x000fe20007f7e0ff */
[----:B---3--:R-:W3:Y:S01]  /*0bf0*/  @P2 LDC.64 R10, c[0x0][0x248] ;  /* 0x00009200ff0a2b82 */ /* 0x008ee20000000a00 */
[----:B----4-:R-:W-:-:S02]  /*0c00*/  @!P1 LEA R28, P4, R34, R4, 0x1 ;  /* 0x00000004221c9211 */ /* 0x010fc400078808ff */
[----:B------:R-:W-:Y:S01]  /*0c10*/  LEA.HI R4, R7, R6, RZ, 0x1 ;  /* 0x0000000607047211 */ /* 0x000fe200078f08ff */
[----:B------:R-:W-:Y:S01]  /*0c20*/  @!P0 IMAD.X R9, RZ, RZ, R29, P3 ;  /* 0x000000ffff098224 */ /* 0x000fe200018e061d */
[----:B------:R-:W-:Y:S02]  /*0c30*/  @!P1 LEA.HI.X R29, R34, R5, R30, 0x1, P4 ;  /* 0x00000005221d9211 */ /* 0x000fe400020f0c1e */
[----:B------:R-:W-:Y:S02]  /*0c40*/  LOP3.LUT R201, R4, 0xfffffffe, RZ, 0xc0, !PT ;  /* 0xfffffffe04c97812 */ /* 0x000fe400078ec0ff */
[----:B------:R-:W4:Y:S01]  /*0c50*/  @!P0 LDC.64 R4, c[0x0][0x240] ;  /* 0x00009000ff048b82 */ /* 0x000f220000000a00 */
[-C--:B------:R-:W-:Y:S02]  /*0c60*/  ISETP.GE.AND P4, PT, R18, R14.reuse, PT ;  /* 0x0000000e1200720c */ /* 0x080fe40003f86270 */
[----:B------:R-:W-:Y:S01]  /*0c70*/  ISETP.GE.AND P3, PT, R21, R14, PT ;  /* 0x0000000e1500720c */ /* 0x000fe20003f66270 */
[----:B------:R-:W-:Y:S01]  /*0c80*/  IMAD.IADD R201, R6, 0x1, -R201 ;  /* 0x0000000106c97824 */ /* 0x000fe200078e0ac9 */
[----:B------:R-:W-:Y:S01]  /*0c90*/  @!P1 MOV R14, 0x400 ;  /* 0x00000400000e9802 */ /* 0x000fe20000000f00 */
[----:B------:R-:W-:Y:S01]  /*0ca0*/  @P2 IMAD.IADD R6, R20, 0x1, R3 ;  /* 0x0000000114062824 */ /* 0x000fe200078e0203 */
[----:B------:R-:W-:-:S02]  /*0cb0*/  LOP3.LUT R7, R7, 0xfffffff0, RZ, 0xc0, !PT ;  /* 0xfffffff007077812 */ /* 0x000fc400078ec0ff */
[----:B------:R-:W-:Y:S01]  /*0cc0*/  @!P6 MOV R30, 0x400 ;  /* 0x00000400001ee802 */ /* 0x000fe20000000f00 */
[----:B-1----:R-:W-:Y:S01]  /*0cd0*/  @P2 IMAD.WIDE.U32 R38, R6, R134, RZ ;  /* 0x0000008606262225 */ /* 0x002fe200078e00ff */
[----:B------:R-:W-:Y:S02]  /*0ce0*/  @!P1 LEA R33, R33, R14, 0x18 ;  /* 0x0000000e21219211 */ /* 0x000fe400078ec0ff */
[----:B------:R-:W-:Y:S01]  /*0cf0*/  IADD3 R34, -R7, R86, RZ ;  /* 0x0000005607227210 */ /* 0x000fe20007ffe1ff */
[----:B------:R-:W-:Y:S01]  /*0d00*/  @P2 IMAD.IADD R14, R20, 0x1, R3 ;  /* 0x00000001140e2824 */ /* 0x000fe200078e0203 */
[----:B-----5:R-:W-:Y:S01]  /*0d10*/  @!P6 LEA R31, R31, R30, 0x18 ;  /* 0x0000001e1f1fe211 */ /* 0x020fe200078ec0ff */
[----:B------:R-:W-:Y:S01]  /*0d20*/  @P2 IMAD R3, R6, R135, RZ ;  /* 0x0000008706032224 */ /* 0x000fe200078e02ff */
[----:B------:R-:W-:Y:S01]  /*0d30*/  @!P0 MOV R21, 0x400 ;  /* 0x0000040000158802 */ /* 0x000fe20000000f00 */
[C---:B---3--:R-:W-:Y:S01]  /*0d40*/  @P2 IMAD R30, R14.reuse, R11, RZ ;  /* 0x0000000b0e1e2224 */ /* 0x048fe200078e02ff */
[----:B------:R-:W-:Y:S01]  /*0d50*/  @!P5 MOV R6, 0x400 ;  /* 0x000004000006d802 */ /* 0x000fe20000000f00 */
[----:B--2---:R-:W-:Y:S01]  /*0d60*/  @P2 IMAD.WIDE.U32 R36, R14, R10, RZ ;  /* 0x0000000a0e242225 */ /* 0x004fe200078e00ff */
[----:B------:R-:W-:-:S02]  /*0d70*/  SHF.R.S32.HI R7, RZ, 0x1f, R34 ;  /* 0x0000001fff077819 */ /* 0x000fc40000011422 */
[----:B------:R-:W-:Y:S01]  /*0d80*/  @!P0 LEA R21, R24, R21, 0x18 ;  /* 0x0000001518158211 */ /* 0x000fe200078ec0ff */
[----:B------:R-:W-:Y:S01]  /*0d90*/  @P2 IMAD.IADD R3, R39, 0x1, R3 ;  /* 0x0000000127032824 */ /* 0x000fe200078e0203 */
[----:B------:R-:W-:Y:S01]  /*0da0*/  @!P5 LEA R25, R25, R6, 0x18 ;  /* 0x000000061919d211 */ /* 0x000fe200078ec0ff */
[----:B------:R-:W-:Y:S01]  /*0db0*/  @P2 IMAD.MOV.U32 R24, RZ, RZ, R38 ;  /* 0x000000ffff182224 */ /* 0x000fe200078e0026 */
[----:B------:R-:W-:Y:S01]  /*0dc0*/  LEA.HI R14, R7, R34, RZ, 0x3 ;  /* 0x00000022070e7211 */ /* 0x000fe200078f18ff */
[----:B------:R-:W-:Y:S02]  /*0dd0*/  @P2 IMAD.IADD R30, R37, 0x1, R30 ;  /* 0x00000001251e2824 */ /* 0x000fe400078e021e */
[----:B------:R-:W-:Y:S01]  /*0de0*/  @P2 IMAD.MOV.U32 R32, RZ, RZ, R36 ;  /* 0x000000ffff202224 */ /* 0x000fe200078e0024 */
[----:B----4-:R-:W-:Y:S06]  /*0df0*/  @P2 BRA `(.L_x_3) ;  /* 0x0000000000342947 */ /* 0x010fec0003800000 */
[----:B------:R-:W1:Y:S01]  /*0e00*/  LDC.64 R10, c[0x0][0x248] ;  /* 0x00009200ff0a7b82 */ /* 0x000e620000000a00 */
[----:B------:R-:W-:-:S07]  /*0e10*/  SHF.R.S32.HI R35, RZ, 0x1f, R20 ;  /* 0x0000001fff237819 */ /* 0x000fce0000011414 */
[----:B------:R-:W2:Y:S01]  /*0e20*/  LDC.64 R6, c[0x0][0x230] ;  /* 0x00008c00ff067b82 */ /* 0x000ea20000000a00 */
[-C--:B-1----:R-:W-:Y:S01]  /*0e30*/  IMAD R30, R35, R10.reuse, RZ ;  /* 0x0000000a231e7224 */ /* 0x082fe200078e02ff */
[----:B------:R-:W-:Y:S01]  /*0e40*/  SHF.R.S32.HI R35, RZ, 0x1f, R17 ;  /* 0x0000001fff237819 */ /* 0x000fe20000011411 */
[----:B------:R-:W-:-:S04]  /*0e50*/  IMAD.WIDE.U32 R36, R20, R10, RZ ;  /* 0x0000000a14247225 */ /* 0x000fc800078e00ff */
[----:B------:R-:W-:Y:S02]  /*0e60*/  IMAD R30, R20, R11, R30 ;  /* 0x0000000b141e7224 */ /* 0x000fe400078e021e */
[----:B--2---:R-:W-:-:S03]  /*0e70*/  IMAD R32, R35, R6, RZ ;  /* 0x0000000623207224 */ /* 0x004fc600078e02ff */
[----:B------:R-:W-:Y:S01]  /*0e80*/  IADD3 R37, R37, R30, RZ ;  /* 0x0000001e25257210 */ /* 0x000fe20007ffe0ff */
[C---:B------:R-:W-:Y:S02]  /*0e90*/  IMAD R7, R17.reuse, R7, R32 ;  /* 0x0000000711077224 */ /* 0x040fe400078e0220 */
[----:B------:R-:W-:-:S05]  /*0ea0*/  IMAD.WIDE.U32 R36, R17, R6, R36 ;  /* 0x0000000611247225 */ /* 0x000fca00078e0024 */
[----:B------:R-:W-:Y:S02]  /*0eb0*/  IADD3 R30, R37, R7, RZ ;  /* 0x00000007251e7210 */ /* 0x000fe40007ffe0ff */
[----:B------:R-:W-:Y:S02]  /*0ec0*/  MOV R32, R36 ;  /* 0x0000002400207202 */ /* 0x000fe40000000f00 */
.L_x_3:
[----:B------:R-:W-:Y:S05]  /*0ed0*/  @P2 BRA `(.L_x_4) ;  /* 0x0000000000342947 */ /* 0x000fea0003800000 */
        /* <DEDUP_REMOVED lines=12> */
[----:B------:R-:W-:-:S07]  /*0fa0*/  MOV R24, R36 ;  /* 0x0000002400187202 */ /* 0x000fce0000000f00 */
.L_x_4:
[-C--:B------:R-:W-:Y:S01]  /*0fb0*/  IMAD R6, R19, R10.reuse, RZ ;  /* 0x0000000a13067224 */ /* 0x080fe200078e02ff */
[----:B------:R-:W-:Y:S01]  /*0fc0*/  ULDC.64 UR6, c[0x0][0x260] ;  /* 0x0000980000067ab9 */ /* 0x000fe20000000a00 */
[----:B------:R-:W-:Y:S01]  /*0fd0*/  IMAD.WIDE.U32 R36, R18, R10, R22 ;  /* 0x0000000a12247225 */ /* 0x000fe200078e0016 */
[----:B------:R-:W-:Y:S02]  /*0fe0*/  SHF.L.U64.HI R205, R10, 0x6, R11 ;  /* 0x000000060acd7819 */ /* 0x000fe4000001020b */
[----:B------:R-:W-:Y:S01]  /*0ff0*/  SHF.R.S32.HI R17, RZ, 0x1f, R87 ;  /* 0x0000001fff117819 */ /* 0x000fe20000011457 */
[----:B------:R-:W-:Y:S01]  /*1000*/  IMAD R13, R18, R11, R6 ;  /* 0x0000000b120d7224 */ /* 0x000fe200078e0206 */
[----:B------:R-:W-:Y:S01]  /*1010*/  IADD3 R214, P2, R32, R36, RZ ;  /* 0x0000002420d67210 */ /* 0x000fe20007f5e0ff */
[----:B------:R-:W-:Y:S01]  /*1020*/  @!P0 IMAD.MOV.U32 R26, RZ, RZ, R12 ;  /* 0x000000ffff1a8224 */ /* 0x000fe200078e000c */
[----:B------:R-:W-:Y:S01]  /*1030*/  LOP3.LUT R7, R14, 0xfffffff8, RZ, 0xc0, !PT ;  /* 0xfffffff80e077812 */ /* 0x000fe200078ec0ff */
[----:B------:R-:W-:Y:S01]  /*1040*/  @!P0 IMAD R6, R9, R4, RZ ;  /* 0x0000000409068224 */ /* 0x000fe200078e02ff */
[----:B------:R-:W-:Y:S01]  /*1050*/  IADD3.X R215, R30, R37, R13, P2, !PT ;  /* 0x000000251ed77210 */ /* 0x000fe200017fe40d */
[----:B------:R-:W-:Y:S01]  /*1060*/  @!P6 IMAD R20, R16, 0x2, R31 ;  /* 0x000000021014e824 */ /* 0x000fe200078e021f */
[----:B------:R-:W1:Y:S01]  /*1070*/  @!P0 LDC.64 R12, c[0x0][0x210] ;  /* 0x00008400ff0c8b82 */ /* 0x000e620000000a00 */
[C---:B------:R-:W-:Y:S01]  /*1080*/  @!P0 IMAD R6, R8.reuse, R5, R6 ;  /* 0x0000000508068224 */ /* 0x040fe200078e0206 */
[----:B------:R-:W-:Y:S01]  /*1090*/  LEA.HI R15, R15, R86, RZ, 0x5 ;  /* 0x000000560f0f7211 */ /* 0x000fe200078f28ff */
[----:B------:R-:W-:-:S04]  /*10a0*/  @!P0 IMAD.WIDE.U32 R30, R8, R4, R26 ;  /* 0x00000004081e8225 */ /* 0x000fc800078e001a */
[C---:B------:R-:W-:Y:S01]  /*10b0*/  @!P1 IMAD R33, R16.reuse, 0x2, R33 ;  /* 0x0000000210219824 */ /* 0x040fe200078e0221 */
[----:B------:R-:W2:Y:S01]  /*10c0*/  @!P6 LDC.64 R8, c[0x0][0x218] ;  /* 0x00008600ff08eb82 */ /* 0x000ea20000000a00 */
[C---:B------:R-:W-:Y:S02]  /*10d0*/  @!P0 IMAD R21, R16.reuse, 0x2, R21 ;  /* 0x0000000210158824 */ /* 0x040fe400078e0215 */
[----:B------:R-:W-:Y:S01]  /*10e0*/  @!P5 IMAD R16, R16, 0x2, R25 ;  /* 0x000000021010d824 */ /* 0x000fe200078e0219 */
[----:B------:R-:W-:Y:S01]  /*10f0*/  SHF.R.S32.HI R25, RZ, 0x1f, R212 ;  /* 0x0000001fff197819 */ /* 0x000fe200000114d4 */
[-C--:B------:R-:W-:Y:S01]  /*1100*/  IMAD.WIDE.U32 R26, R18, R134.reuse, R22 ;  /* 0x00000086121a7225 */ /* 0x080fe200078e0016 */
[----:B------:R-:W-:Y:S01]  /*1110*/  @!PT LDS RZ, [RZ] ;  /* 0x00000000fffff984 */ /* 0x000fe20000000800 */
[----:B------:R-:W-:Y:S01]  /*1120*/  @!PT LDS RZ, [RZ] ;  /* 0x00000000fffff984 */ /* 0x000fe20000000800 */
[----:B------:R-:W-:Y:S01]  /*1130*/  @!PT LDS RZ, [RZ] ;  /* 0x00000000fffff984 */ /* 0x000fe20000000800 */
[----:B------:R-:W-:Y:S02]  /*1140*/  @!P1 LDGSTS.E.BYPASS.LTC128B.128 [R33+0x2000], desc[UR14][R28.64] ;  /* 0x020000001c219fae */ /* 0x000fe4000b901d4e */
[----:B------:R-:W3:Y:S01]  /*1150*/  @!P5 LDC.64 R4, c[0x0][0x218] ;  /* 0x00008600ff04db82 */ /* 0x000ee20000000a00 */
[----:B------:R-:W-:Y:S01]  /*1160*/  IMAD R217, R25, UR6, RZ ;  /* 0x0000000619d97c24 */ /* 0x000fe2000f8e02ff */
[----:B------:R-:W-:Y:S01]  /*1170*/  @!P1 LDGSTS.E.BYPASS.LTC128B.128 [R33+0x6000], desc[UR14][R28.64+0x80] ;  /* 0x060000801c219fae */ /* 0x000fe2000b901d4e */
[----:B------:R-:W-:-:S02]  /*1180*/  IMAD R22, R19, R134, RZ ;  /* 0x0000008613167224 */ /* 0x000fc400078e02ff */
[C---:B------:R-:W-:Y:S01]  /*1190*/  IMAD R217, R212.reuse, UR7, R217 ;  /* 0x00000007d4d97c24 */ /* 0x040fe2000f8e02d9 */
[----:B------:R1:W-:Y:S01]  /*11a0*/  @!P1 LDGSTS.E.BYPASS.LTC128B.128 [R33+0xa000], desc[UR14][R28.64+0x100] ;  /* 0x0a0001001c219fae */ /* 0x0003e2000b901d4e */
[----:B------:R-:W-:Y:S01]  /*11b0*/  IMAD.WIDE.U32 R214, R212, UR6, R214 ;  /* 0x00000006d4d67c25 */ /* 0x000fe2000f8e00d6 */
[----:B------:R-:W-:Y:S01]  /*11c0*/  IADD3 R26, P1, R24, R26, RZ ;  /* 0x0000001a181a7210 */ /* 0x000fe20007f3e0ff */
[----:B------:R-:W-:Y:S02]  /*11d0*/  ULDC.64 UR6, c[0x0][0x268] ;  /* 0x00009a0000067ab9 */ /* 0x000fe40000000a00 */
[----:B------:R-:W-:Y:S02]  /*11e0*/  IMAD R22, R18, R135, R22 ;  /* 0x0000008712167224 */ /* 0x000fe400078e0216 */
[----:B------:R-:W-:Y:S02]  /*11f0*/  @!P0 IMAD.IADD R6, R31, 0x1, R6 ;  /* 0x000000011f068824 */ /* 0x000fe400078e0206 */
[C---:B------:R-:W-:Y:S01]  /*1200*/  IMAD.SHL.U32 R206, R10.reuse, 0x40, RZ ;  /* 0x000000400ace7824 */ /* 0x040fe200078e00ff */
[----:B------:R-:W-:Y:S01]  /*1210*/  IADD3.X R27, R3, R27, R22, P1, !PT ;  /* 0x0000001b031b7210 */ /* 0x000fe20000ffe416 */
[----:B------:R-:W-:Y:S01]  /*1220*/  IMAD.IADD R217, R215, 0x1, R217 ;  /* 0x00000001d7d97824 */ /* 0x000fe200078e02d9 */
[----:B------:R-:W-:Y:S01]  /*1230*/  SHF.L.U64.HI R3, R10, 0x5, R11 ;  /* 0x000000050a037819 */ /* 0x000fe2000001020b */
[----:B------:R-:W-:-:S02]  /*1240*/  IMAD.MOV.U32 R216, RZ, RZ, R214 ;  /* 0x000000ffffd87224 */ /* 0x000fc400078e00d6 */
[----:B------:R-:W-:Y:S02]  /*1250*/  IMAD R203, R25, UR6, RZ ;  /* 0x0000000619cb7c24 */ /* 0x000fe4000f8e02ff */
[----:B------:R-:W-:-:S04]  /*1260*/  IMAD.WIDE.U32 R22, R87, R206, R216 ;  /* 0x000000ce57167225 */ /* 0x000fc800078e00d8 */
[C---:B------:R-:W-:Y:S02]  /*1270*/  IMAD R203, R212.reuse, UR7, R203 ;  /* 0x00000007d4cb7c24 */ /* 0x040fe4000f8e02cb */
[----:B------:R-:W-:Y:S01]  /*1280*/  IMAD.WIDE.U32 R212, R212, UR6, R26 ;  /* 0x00000006d4d47c25 */ /* 0x000fe2000f8e001a */
[----:B-1----:R-:W-:-:S03]  /*1290*/  @!P0 LEA R28, P2, R30, R12, 0x1 ;  /* 0x0000000c1e1c8211 */ /* 0x002fc600078408ff */
[----:B------:R-:W-:Y:S02]  /*12a0*/  IMAD R12, R205, R87, RZ ;  /* 0x00000057cd0c7224 */ /* 0x000fe400078e02ff */
[----:B------:R-:W-:Y:S01]  /*12b0*/  IMAD.IADD R7, R34, 0x1, -R7 ;  /* 0x0000000122077824 */ /* 0x000fe200078e0a07 */
[----:B------:R-:W-:Y:S01]  /*12c0*/  @!P0 LEA.HI.X R29, R30, R13, R6, 0x1, P2 ;  /* 0x0000000d1e1d8211 */ /* 0x000fe200010f0c06 */
[----:B------:R-:W-:Y:S02]  /*12d0*/  IMAD R12, R17, R206, R12 ;  /* 0x000000ce110c7224 */ /* 0x000fe400078e020c */
[----:B------:R-:W-:Y:S02]  /*12e0*/  IMAD.SHL.U32 R6, R10, 0x20, RZ ;  /* 0x000000200a067824 */ /* 0x000fe400078e00ff */
[----:B------:R-:W-:Y:S01]  /*12f0*/  IMAD.IADD R10, R23, 0x1, R12 ;  /* 0x00000001170a7824 */ /* 0x000fe200078e020c */
[----:B--2---:R-:W-:Y:S01]  /*1300*/  @!P6 LEA R12, P2, R22, R8, 0x1 ;  /* 0x00000008160ce211 */ /* 0x004fe200078408ff */
[----:B------:R-:W-:Y:S01]  /*1310*/  @!P0 LDGSTS.E.BYPASS.LTC128B.128 [R21+0x3000], desc[UR14][R28.64] ;  /* 0x030000001c158fae */ /* 0x000fe2000b901d4e */
[----:B------:R-:W-:Y:S01]  /*1320*/  @!P5 IADD3 R8, P1, R6, R22, RZ ;  /* 0x000000160608d210 */ /* 0x000fe20007f3e0ff */
[----:B------:R-:W-:Y:S01]  /*1330*/  IMAD R24, R17, R134, RZ ;  /* 0x0000008611187224 */ /* 0x000fe200078e02ff */
[----:B------:R-:W-:Y:S01]  /*1340*/  @!P6 LEA.HI.X R13, R22, R9, R10, 0x1, P2 ;  /* 0x00000009160de211 */ /* 0x000fe200010f0c0a */
[----:B------:R-:W-:Y:S01]  /*1350*/  @!P0 LDGSTS.E.BYPASS.LTC128B.128 [R21+0x7000], desc[UR14][R28.64+0x80] ;  /* 0x070000801c158fae */ /* 0x000fe2000b901d4e */
[----:B------:R-:W-:-:S02]  /*1360*/  IMAD.SHL.U32 R22, R18, 0x8, RZ ;  /* 0x0000000812167824 */ /* 0x000fc400078e00ff */
[----:B------:R-:W-:Y:S01]  /*1370*/  @!P5 IMAD.X R10, R3, 0x1, R10, P1 ;  /* 0x00000001030ad824 */ /* 0x000fe200008e060a */
[----:B---3--:R-:W-:Y:S01]  /*1380*/  @!P5 LEA R26, P1, R8, R4, 0x1 ;  /* 0x00000004081ad211 */ /* 0x008fe200078208ff */
[----:B------:R1:W-:Y:S01]  /*1390*/  @!P0 LDGSTS.E.BYPASS.LTC128B.128 [R21+0xb000], desc[UR14][R28.64+0x100] ;  /* 0x0b0001001c158fae */ /* 0x0003e2000b901d4e */
[----:B------:R-:W-:Y:S02]  /*13a0*/  IMAD.SHL.U32 R4, R0, 0x40, RZ ;  /* 0x0000004000047824 */ /* 0x000fe400078e00ff */
[----:B------:R-:W-:Y:S01]  /*13b0*/  @!P5 LEA.HI.X R27, R8, R5, R10, 0x1, P1 ;  /* 0x00000005081bd211 */ /* 0x000fe200008f0c0a */
[----:B------:R-:W-:Y:S01]  /*13c0*/  @!P6 LDGSTS.E.BYPASS.LTC128B.128 [R20+0xc000], desc[UR14][R12.64] ;  /* 0x0c0000000c14efae */ /* 0x000fe2000b901d4e */
[----:B------:R-:W2:Y:S01]  /*13d0*/  @!P4 LDC.64 R10, c[0x0][0x220] ;  /* 0x00008800ff0acb82 */ /* 0x000ea20000000a00 */
[C---:B------:R-:W-:Y:S02]  /*13e0*/  IMAD.WIDE.U32 R18, R87.reuse, R134, RZ ;  /* 0x0000008657127225 */ /* 0x040fe400078e00ff */
[----:B------:R-:W-:Y:S02]  /*13f0*/  @!P6 LDGSTS.E.BYPASS.LTC128B.128 [R20+0xe000], desc[UR14][R12.64+0x80] ;  /* 0x0e0000800c14efae */ /* 0x000fe4000b901d4e */
[----:B------:R-:W-:-:S02]  /*1400*/  IMAD R5, R87, R135, R24 ;  /* 0x0000008757057224 */ /* 0x000fc400078e0218 */
[----:B------:R3:W-:Y:S01]  /*1410*/  @!P6 LDGSTS.E.BYPASS.LTC128B.128 [R20+0x10000], desc[UR14][R12.64+0x100] ;  /* 0x100001000c14efae */ /* 0x0007e2000b901d4e */
[----:B------:R-:W4:Y:S01]  /*1420*/  @!P3 LDC.64 R8, c[0x0][0x220] ;  /* 0x00008800ff08bb82 */ /* 0x000f220000000a00 */
[----:B------:R-:W-:Y:S02]  /*1430*/  IMAD.IADD R203, R213, 0x1, R203 ;  /* 0x00000001d5cb7824 */ /* 0x000fe400078e02cb */
[----:B------:R-:W-:Y:S01]  /*1440*/  @!P5 LDGSTS.E.BYPASS.LTC128B.128 [R16+0xd000], desc[UR14][R26.64] ;  /* 0x0d0000001a10dfae */ /* 0x000fe2000b901d4e */
[----:B------:R-:W-:Y:S01]  /*1450*/  IMAD.SHL.U32 R85, R14, 0x40, RZ ;  /* 0x000000400e557824 */ /* 0x000fe200078e00ff */
[----:B------:R-:W-:Y:S02]  /*1460*/  SHF.R.S32.HI R14, RZ, 0x5, R15 ;  /* 0x00000005ff0e7819 */ /* 0x000fe4000001140f */
[----:B------:R-:W-:Y:S02]  /*1470*/  @!P5 LDGSTS.E.BYPASS.LTC128B.128 [R16+0xf000], desc[UR14][R26.64+0x80] ;  /* 0x0f0000801a10dfae */ /* 0x000fe4000b901d4e */
[----:B------:R-:W-:-:S02]  /*1480*/  LOP3.LUT R85, R85, 0xfffffe00, RZ, 0xc0, !PT ;  /* 0xfffffe0055557812 */ /* 0x000fc400078ec0ff */
[----:B------:R5:W-:Y:S01]  /*1490*/  @!P5 LDGSTS.E.BYPASS.LTC128B.128 [R16+0x11000], desc[UR14][R26.64+0x100] ;  /* 0x110001001a10dfae */ /* 0x000be2000b901d4e */
[----:B-1----:R-:W-:-:S03]  /*14a0*/  LOP3.LUT R21, R4, 0x1c0, RZ, 0xc0, !PT ;  /* 0x000001c004157812 */ /* 0x002fc600078ec0ff */
[----:B------:R-:W0:Y:S01]  /*14b0*/  LDGDEPBAR ;  /* 0x00000000000079af */ /* 0x000e220000000000 */
[----:B------:R-:W-:Y:S01]  /*14c0*/  IMAD.SHL.U32 R4, R7, 0x40, RZ ;  /* 0x0000004007047824 */ /* 0x000fe200078e00ff */
[----:B------:R-:W-:-:S04]  /*14d0*/  LOP3.LUT R17, R21, 0x8, R22, 0xf8, !PT ;  /* 0x0000000815117812 */ /* 0x000fc800078ef816 */
[----:B------:R-:W-:Y:S01]  /*14e0*/  LOP3.LUT R4, R4, 0x1c0, RZ, 0xc0, !PT ;  /* 0x000001c004047812 */ /* 0x000fe200078ec0ff */
[----:B---3--:R-:W-:Y:S02]  /*14f0*/  IMAD.SHL.U32 R13, R201, 0x8, RZ ;  /* 0x00000008c90d7824 */ /* 0x008fe400078e00ff */
[----:B------:R-:W-:Y:S01]  /*1500*/  IMAD.IADD R12, R19, 0x1, R5 ;  /* 0x00000001130c7824 */ /* 0x000fe200078e0205 */
[----:B------:R-:W-:Y:S02]  /*1510*/  LEA R5, P0, R18, R212, 0x6 ;  /* 0x000000d412057211 */ /* 0x000fe400078030ff */
[----:B------:R-:W-:Y:S02]  /*1520*/  LOP3.LUT R13, R4, 0x8, R13, 0xf8, !PT ;  /* 0x00000008040d7812 */ /* 0x000fe400078ef80d */
[----:B------:R-:W-:Y:S02]  /*1530*/  LEA.HI.X R12, R18, R203, R12, 0x6, P0 ;  /* 0x000000cb120c7211 */ /* 0x000fe400000f340c */
[----:B------:R-:W-:-:S02]  /*1540*/  SHF.R.U32.HI R4, RZ, 0x3, R4 ;  /* 0x00000003ff047819 */ /* 0x000fc40000011604 */
[----:B--2---:R-:W-:Y:S01]  /*1550*/  @!P4 LEA R18, P0, R5, R10, 0x1 ;  /* 0x0000000a0512c211 */ /* 0x004fe200078008ff */
[----:B------:R-:W-:-:S04]  /*1560*/  DEPBAR.LE SB0, 0x0 ;  /* 0x000080000000791a */ /* 0x000fc80000000000 */
[----:B------:R-:W-:Y:S01]  /*1570*/  BAR.SYNC.DEFER_BLOCKING 0x0 ;  /* 0x0000000000007b1d */ /* 0x000fe20000010000 */
[----:B-----5:R-:W-:Y:S02]  /*1580*/  SHF.R.U32.HI R16, RZ, 0x3, R21 ;  /* 0x00000003ff107819 */ /* 0x020fe40000011615 */
[----:B------:R-:W-:Y:S02]  /*1590*/  @!P3 LEA R10, P1, R134, R5, 0x5 ;  /* 0x00000005860ab211 */ /* 0x000fe400078228ff */
[----:B------:R-:W-:Y:S02]  /*15a0*/  LOP3.LUT R16, R17, R16, RZ, 0x3c, !PT ;  /* 0x0000001011107212 */ /* 0x000fe400078e3cff */
[----:B------:R-:W-:Y:S02]  /*15b0*/  LOP3.LUT R4, R13, R4, RZ, 0x3c, !PT ;  /* 0x000000040d047212 */ /* 0x000fe400078e3cff */
[----:B------:R-:W-:Y:S01]  /*15c0*/  @!P4 LEA.HI.X R19, R5, R11, R12, 0x1, P0 ;  /* 0x0000000b0513c211 */ /* 0x000fe200000f0c0c */
[----:B------:R-:W-:Y:S01]  /*15d0*/  IMAD R5, R14, 0x400, R85 ;  /* 0x000004000e057824 */ /* 0x000fe200078e0255 */
[----:B----4-:R-:W-:Y:S01]  /*15e0*/  @!P3 LEA R8, P0, R10, R8, 0x1 ;  /* 0x000000080a08b211 */ /* 0x010fe200078008ff */
[----:B------:R-:W-:Y:S01]  /*15f0*/  IMAD R201, R201, 0x200, R16 ;  /* 0x00000200c9c97824 */ /* 0x000fe200078e0210 */
[----:B------:R-:W-:Y:S01]  /*1600*/  @!P3 LEA.HI.X R12, R134, R12, R135, 0x5, P1 ;  /* 0x0000000c860cb211 */ /* 0x000fe200008f2c87 */
[----:B------:R-:W-:Y:S01]  /*1610*/  IMAD.IADD R202, R4, 0x1, R5 ;  /* 0x0000000104ca7824 */ /* 0x000fe200078e0205 */
[----:B------:R-:W-:Y:S01]  /*1620*/  R2P PR, R7, 0x6 ;  /* 0x0000000607007804 */ /* 0x000fe20000000000 */
[----:B------:R-:W-:Y:S01]  /*1630*/  IMAD.MOV.U32 R7, RZ, RZ, 0x10 ;  /* 0x00000010ff077424 */ /* 0x000fe200078e00ff */
[----:B------:R-:W-:Y:S01]  /*1640*/  @!P3 LEA.HI.X R9, R10, R9, R12, 0x1, P0 ;  /* 0x000000090a09b211 */ /* 0x000fe200000f0c0c */
[----:B------:R-:W-:Y:S01]  /*1650*/  IMAD.MOV.U32 R5, RZ, RZ, 0x20 ;  /* 0x00000020ff057424 */ /* 0x000fe200078e00ff */
[----:B------:R-:W-:-:S02]  /*1660*/  LEA R201, R201, UR4, 0x1 ;  /* 0x00000004c9c97c11 */ /* 0x000fc4000f8e08ff */
[----:B------:R-:W-:Y:S02]  /*1670*/  LEA R202, R202, UR4, 0x1 ;  /* 0x00000004caca7c11 */ /* 0x000fe4000f8e08ff */
[----:B------:R-:W-:Y:S01]  /*1680*/  SEL R7, R7, 0xfffffff0, !P1 ;  /* 0xfffffff007077807 */ /* 0x000fe20004800000 */
[----:B------:R-:W-:Y:S01]  /*1690*/  @P4 STS.128 [R209+0x12000], RZ ;  /* 0x012000ffd1004388 */ /* 0x000fe20000000c00 */
[----:B------:R-:W-:Y:S01]  /*16a0*/  SEL R5, R5, 0xffffffe0, !P2 ;  /* 0xffffffe005057807 */ /* 0x000fe20005000000 */
[C---:B------:R-:W-:Y:S01]  /*16b0*/  VIADD R199, R201.reuse, 0xc020 ;  /* 0x0000c020c9c77836 */ /* 0x040fe20000000000 */
[----:B------:R-:W-:Y:S01]  /*16c0*/  R2P PR, R0, 0x6 ;  /* 0x0000000600007804 */ /* 0x000fe20000000000 */
[----:B------:R-:W-:Y:S01]  /*16d0*/  @P4 STS.128 [R209+0x14000], RZ ;  /* 0x014000ffd1004388 */ /* 0x000fe20000000c00 */
[----:B------:R-:W-:Y:S02]  /*16e0*/  VIADD R0, R201, 0xc000 ;  /* 0x0000c000c9007836 */ /* 0x000fe40000000000 */
[--C-:B------:R-:W-:Y:S01]  /*16f0*/  IMAD R200, R7, 0x2, R202.reuse ;  /* 0x0000000207c87824 */ /* 0x100fe200078e02ca */
[----:B------:R-:W-:Y:S01]  /*1700*/  @P4 STS.128 [R209+0x16000], RZ ;  /* 0x016000ffd1004388 */ /* 0x000fe20000000c00 */
[----:B------:R-:W-:-:S02]  /*1710*/  IMAD R198, R5, 0x2, R202 ;  /* 0x0000000205c67824 */ /* 0x000fc400078e02ca */
[----:B------:R-:W-:Y:S01]  /*1720*/  IMAD R197, R5, 0x2, R200 ;  /* 0x0000000205c57824 */ /* 0x000fe200078e02c8 */
[----:B------:R-:W-:Y:S01]  /*1730*/  @!PT LDS RZ, [RZ] ;  /* 0x00000000fffff984 */ /* 0x000fe20000000800 */
[----:B------:R-:W-:Y:S01]  /*1740*/  @!PT LDS RZ, [RZ] ;  /* 0x00000000fffff984 */ /* 0x000fe20000000800 */
[----:B------:R-:W-:Y:S01]  /*1750*/  @!PT LDS RZ, [RZ] ;  /* 0x00000000fffff984 */ /* 0x000fe20000000800 */
[----:B------:R-:W-:Y:S04]  /*1760*/  @!P4 LDGSTS.E.BYPASS.LTC128B.128 [R209+0x12000], desc[UR14][R18.64] ;  /* 0x1200000012d1cfae */ /* 0x000fe8000b901d4e */
[----:B------:R-:W-:Y:S01]  /*1770*/  @!P4 LDGSTS.E.BYPASS.LTC128B.128 [R209+0x14000], desc[UR14][R18.64+0x80] ;  /* 0x1400008012d1cfae */ /* 0x000fe2000b901d4e */
[----:B------:R-:W-:Y:S02]  /*1780*/  @P1 VIADD R199, R0, 0xffffffe0 ;  /* 0xffffffe000c71836 */ /* 0x000fe40000000000 */
[----:B------:R-:W-:Y:S01]  /*1790*/  IMAD.MOV.U32 R0, RZ, RZ, 0x40 ;  /* 0x00000040ff007424 */ /* 0x000fe200078e00ff */
[----:B------:R1:W-:Y:S04]  /*17a0*/  @!P4 LDGSTS.E.BYPASS.LTC128B.128 [R209+0x16000], desc[UR14][R18.64+0x100] ;  /* 0x1600010012d1cfae */ /* 0x0003e8000b901d4e */
[----:B------:R-:W-:Y:S01]  /*17b0*/  @P3 STS.128 [R209+0x13000], RZ ;  /* 0x013000ffd1003388 */ /* 0x000fe20000000c00 */
[----:B------:R-:W-:-:S03]  /*17c0*/  SEL R0, R0, 0xffffffc0, !P2 ;  /* 0xffffffc000007807 */ /* 0x000fc60005000000 */
[----:B------:R-:W-:Y:S02]  /*17d0*/  @P3 STS.128 [R209+0x15000], RZ ;  /* 0x015000ffd1003388 */ /* 0x000fe40000000c00 */
[----:B------:R-:W-:Y:S02]  /*17e0*/  IMAD.IADD R195, R201, 0x1, R0 ;  /* 0x00000001c9c37824 */ /* 0x000fe400078e0200 */
[----:B------:R-:W-:Y:S01]  /*17f0*/  @P3 STS.128 [R209+0x17000], RZ ;  /* 0x017000ffd1003388 */ /* 0x000fe20000000c00 */
[----:B------:R-:W-:Y:S02]  /*1800*/  IMAD.IADD R188, R0, 0x1, R199 ;  /* 0x0000000100bc7824 */ /* 0x000fe400078e02c7 */
[----:B------:R-:W-:Y:S01]  /*1810*/  IMAD.SHL.U32 R0, R86, 0x2, RZ ;  /* 0x0000000256007824 */ /* 0x000fe200078e00ff */
[----:B------:R-:W-:Y:S01]  /*1820*/  @!PT LDS RZ, [RZ] ;  /* 0x00000000fffff984 */ /* 0x000fe20000000800 */
[----:B------:R-:W-:Y:S01]  /*1830*/  @!PT LDS RZ, [RZ] ;  /* 0x00000000fffff984 */ /* 0x000fe20000000800 */
[----:B------:R-:W-:Y:S01]  /*1840*/  @!PT LDS RZ, [RZ] ;  /* 0x00000000fffff984 */ /* 0x000fe20000000800 */
[----:B------:R-:W-:Y:S04]  /*1850*/  @!P3 LDGSTS.E.BYPASS.LTC128B.128 [R209+0x13000], desc[UR14][R8.64] ;  /* 0x1300000008d1bfae */ /* 0x000fe8000b901d4e */
[----:B------:R-:W-:Y:S01]  /*1860*/  @!P3 LDGSTS.E.BYPASS.LTC128B.128 [R209+0x15000], desc[UR14][R8.64+0x80] ;  /* 0x1500008008d1bfae */ /* 0x000fe2000b901d4e */
[----:B------:R-:W-:-:S03]  /*1870*/  LOP3.LUT R0, R0, 0x6, RZ, 0xc0, !PT ;  /* 0x0000000600007812 */ /* 0x000fc600078ec0ff */
[----:B------:R2:W-:Y:S02]  /*1880*/  @!P3 LDGSTS.E.BYPASS.LTC128B.128 [R209+0x17000], desc[UR14][R8.64+0x100] ;  /* 0x1700010008d1bfae */ /* 0x0005e4000b901d4e */
[----:B------:R-:W-:Y:S02]  /*1890*/  IMAD R87, R87, 0x40, R0 ;  /* 0x0000004057577824 */ /* 0x000fe400078e0200 */
[----:B------:R-:W-:Y:S03]  /*18a0*/  LDSM.16.M88.4 R72, [R202] ;  /* 0x00000000ca48783b */ /* 0x000fe60000000200 */
[C---:B------:R-:W-:Y:S01]  /*18b0*/  ISETP.GE.AND P4, PT, R87.reuse, R84, PT ;  /* 0x000000545700720c */ /* 0x040fe20003f86270 */
[----:B------:R-:W3:Y:S04]  /*18c0*/  LDSM.16.M88.4 R24, [R201+0xc000] ;  /* 0x00c00000c918783b */ /* 0x000ee80000000200 */
[----:B-1----:R-:W1:Y:S04]  /*18d0*/  LDSM.16.M88.4 R16, [R201+0xc800] ;  /* 0x00c80000c910783b */ /* 0x002e680000000200 */
[----:B------:R-:W4:Y:S04]  /*18e0*/  LDSM.16.M88.4 R60, [R201+0xd000] ;  /* 0x00d00000c93c783b */ /* 0x000f280000000200 */
[----:B------:R-:W5:Y:S04]  /*18f0*/  LDSM.16.M88.4 R12, [R201+0xd800] ;  /* 0x00d80000c90c783b */ /* 0x000f680000000200 */
[----:B------:R-:W-:Y:S04]  /*1900*/  LDSM.16.M88.4 R32, [R200] ;  /* 0x00000000c820783b */ /* 0x000fe80000000200 */
[----:B------:R-:W5:Y:S04]  /*1910*/  LDSM.16.M88.4 R68, [R199] ;  /* 0x00000000c744783b */ /* 0x000f680000000200 */
[----:B--2---:R-:W2:Y:S04]  /*1920*/  LDSM.16.M88.4 R8, [R199+0x800] ;  /* 0x00080000c708783b */ /* 0x004ea80000000200 */
[----:B------:R-:W2:Y:S04]  /*1930*/  LDSM.16.M88.4 R40, [R199+0x1000] ;  /* 0x00100000c728783b */ /* 0x000ea80000000200 */
[----:B------:R-:W2:Y:S04]  /*1940*/  LDSM.16.M88.4 R48, [R199+0x1800] ;  /* 0x00180000c730783b */ /* 0x000ea80000000200 */
[----:B------:R-:W-:Y:S01]  /*1950*/  LDSM.16.M88.4 R52, [R198] ;  /* 0x00000000c634783b */ /* 0x000fe20000000200 */
[C---:B---3--:R-:W-:Y:S03]  /*1960*/  HMMA.16816.F32 R28, R72.reuse, R24, RZ ;  /* 0x00000018481c723c */ /* 0x048fe600000018ff */
[----:B------:R-:W3:Y:S04]  /*1970*/  LDSM.16.M88.4 R44, [R195+0xc000] ;  /* 0x00c00000c32c783b */ /* 0x000ee80000000200 */
[----:B------:R-:W3:Y:S01]  /*1980*/  LDSM.16.M88.4 R36, [R195+0xc800] ;  /* 0x00c80000c324783b */ /* 0x000ee20000000200 */
[C---:B------:R-:W-:Y:S03]  /*1990*/  HMMA.16816.F32 R24, R72.reuse, R26, RZ ;  /* 0x0000001a4818723c */ /* 0x040fe600000018ff */
[----:B------:R-:W-:Y:S03]  /*19a0*/  LDSM.16.M88.4 R76, [R195+0xd800] ;  /* 0x00d80000c34c783b */ /* 0x000fe60000000200 */
[C---:B-1----:R-:W-:Y:S01]  /*19b0*/  HMMA.16816.F32 R20, R72.reuse, R16, RZ ;  /* 0x000000104814723c */ /* 0x042fe200000018ff */
[----:B------:R-:W-:Y:S04]  /*19c0*/  LDSM.16.M88.4 R80, [R201+0xf000] ;  /* 0x00f00000c950783b */ /* 0x000fe80000000200 */
[----:B------:R-:W0:Y:S01]  /*19d0*/  LDGDEPBAR ;  /* 0x00000000000079af */ /* 0x000e220000000000 */
[C---:B------:R-:W-:Y:S06]  /*19e0*/  HMMA.16816.F32 R16, R72.reuse, R18, RZ ;  /* 0x000000124810723c */ /* 0x040fec00000018ff */
[C---:B----4-:R-:W-:Y:S06]  /*19f0*/  HMMA.16816.F32 R64, R72.reuse, R60, RZ ;  /* 0x0000003c4840723c */ /* 0x050fec00000018ff */
[C---:B------:R-:W-:Y:S06]  /*1a00*/  HMMA.16816.F32 R60, R72.reuse, R62, RZ ;  /* 0x0000003e483c723c */ /* 0x040fec00000018ff */
[C---:B-----5:R-:W-:Y:S06]  /*1a10*/  HMMA.16816.F32 R56, R72.reuse, R12, RZ ;  /* 0x0000000c4838723c */ /* 0x060fec00000018ff */
[----:B------:R-:W-:Y:S01]  /*1a20*/  HMMA.16816.F32 R72, R72, R14, RZ ;  /* 0x0000000e4848723c */ /* 0x000fe200000018ff */
[----:B------:R-:W1:Y:S05]  /*1a30*/  LDSM.16.M88.4 R12, [R195+0xd000] ;  /* 0x00d00000c30c783b */ /* 0x000e6a0000000200 */
[C---:B------:R-:W-:Y:S06]  /*1a40*/  HMMA.16816.F32 R28, R32.reuse, R68, R28 ;  /* 0x00000044201c723c */ /* 0x040fec000000181c */
[C---:B------:R-:W-:Y:S01]  /*1a50*/  HMMA.16816.F32 R24, R32.reuse, R70, R24 ;  /* 0x000000462018723c */ /* 0x040fe20000001818 */
[----:B------:R-:W-:Y:S05]  /*1a60*/  LDSM.16.M88.4 R68, [R188] ;  /* 0x00000000bc44783b */ /* 0x000fea0000000200 */
[C---:B--2---:R-:W-:Y:S06]  /*1a70*/  HMMA.16816.F32 R20, R32.reuse, R8, R20 ;  /* 0x000000082014723c */ /* 0x044fec0000001814 */
[C---:B------:R-:W-:Y:S01]  /*1a80*/  HMMA.16816.F32 R16, R32.reuse, R10, R16 ;  /* 0x0000000a2010723c */ /* 0x040fe20000001810 */
[----:B------:R-:W2:Y:S05]  /*1a90*/  LDSM.16.M88.4 R8, [R197] ;  /* 0x00000000c508783b */ /* 0x000eaa0000000200 */
[C---:B------:R-:W-:Y:S06]  /*1aa0*/  HMMA.16816.F32 R64, R32.reuse, R40, R64 ;  /* 0x000000282040723c */ /* 0x040fec0000001840 */
[C---:B------:R-:W-:Y:S01]  /*1ab0*/  HMMA.16816.F32 R60, R32.reuse, R42, R60 ;  /* 0x0000002a203c723c */ /* 0x040fe2000000183c */
[----:B------:R-:W4:Y:S05]  /*1ac0*/  LDSM.16.M88.4 R40, [R188+0x800] ;  /* 0x00080000bc28783b */ /* 0x000f2a0000000200 */
[C---:B------:R-:W-:Y:S06]  /*1ad0*/  HMMA.16816.F32 R56, R32.reuse, R48, R56 ;  /* 0x000000302038723c */ /* 0x040fec0000001838 */
[----:B------:R-:W-:Y:S01]  /*1ae0*/  HMMA.16816.F32 R72, R32, R50, R72 ;  /* 0x000000322048723c */ /* 0x000fe20000001848 */
[----:B------:R-:W5:Y:S04]  /*1af0*/  LDSM.16.M88.4 R32, [R188+0x1000] ;  /* 0x00100000bc20783b */ /* 0x000f680000000200 */
[----:B------:R-:W-:Y:S01]  /*1b00*/  LDSM.16.M88.4 R48, [R202+0x4000] ;  /* 0x00400000ca30783b */ /* 0x000fe20000000200 */
[C---:B---3--:R-:W-:Y:S06]  /*1b10*/  HMMA.16816.F32 R28, R52.reuse, R44, R28 ;  /* 0x0000002c341c723c */ /* 0x048fec000000181c */
[C---:B------:R-:W-:Y:S01]  /*1b20*/  HMMA.16816.F32 R24, R52.reuse, R46, R24 ;  /* 0x0000002e3418723c */ /* 0x040fe20000001818 */
[----:B------:R-:W3:Y:S05]  /*1b30*/  LDSM.16.M88.4 R44, [R188+0x1800] ;  /* 0x00180000bc2c783b */ /* 0x000eea0000000200 */
[C---:B------:R-:W-:Y:S06]  /*1b40*/  HMMA.16816.F32 R20, R52.reuse, R36, R20 ;  /* 0x000000243414723c */ /* 0x040fec0000001814 */
[C---:B------:R-:W-:Y:S01]  /*1b50*/  HMMA.16816.F32 R16, R52.reuse, R38, R16 ;  /* 0x000000263410723c */ /* 0x040fe20000001810 */
[----:B------:R-:W3:Y:S05]  /*1b60*/  LDSM.16.M88.4 R36, [R201+0xe000] ;  /* 0x00e00000c924783b */ /* 0x000eea0000000200 */
[C---:B-1----:R-:W-:Y:S06]  /*1b70*/  HMMA.16816.F32 R64, R52.reuse, R12, R64 ;  /* 0x0000000c3440723c */ /* 0x042fec0000001840 */
[C---:B------:R-:W-:Y:S01]  /*1b80*/  HMMA.16816.F32 R60, R52.reuse, R14, R60 ;  /* 0x0000000e343c723c */ /* 0x040fe2000000183c */
[----:B------:R-:W1:Y:S05]  /*1b90*/  LDSM.16.M88.4 R12, [R201+0xe800] ;  /* 0x00e80000c90c783b */ /* 0x000e6a0000000200 */
[C---:B------:R-:W-:Y:S06]  /*1ba0*/  HMMA.16816.F32 R56, R52.reuse, R76, R56 ;  /* 0x0000004c3438723c */ /* 0x040fec0000001838 */
[----:B------:R-:W-:Y:S01]  /*1bb0*/  HMMA.16816.F32 R52, R52, R78, R72 ;  /* 0x0000004e3434723c */ /* 0x000fe20000001848 */
[----:B------:R-:W1:Y:S04]  /*1bc0*/  LDSM.16.M88.4 R76, [R201+0xf800] ;  /* 0x00f80000c94c783b */ /* 0x000e680000000200 */
[----:B------:R-:W-:Y:S01]  /*1bd0*/  LDSM.16.M88.4 R72, [R199+0x3800] ;  /* 0x00380000c748783b */ /* 0x000fe20000000200 */
[C---:B--2---:R-:W-:Y:S06]  /*1be0*/  HMMA.16816.F32 R28, R8.reuse, R68, R28 ;  /* 0x00000044081c723c */ /* 0x044fec000000181c */
[C---:B------:R-:W-:Y:S01]  /*1bf0*/  HMMA.16816.F32 R24, R8.reuse, R70, R24 ;  /* 0x000000460818723c */ /* 0x040fe20000001818 */
[----:B------:R-:W-:Y:S05]  /*1c00*/  LDSM.16.M88.4 R68, [R200+0x4000] ;  /* 0x00400000c844783b */ /* 0x000fea0000000200 */
[C---:B----4-:R-:W-:Y:S06]  /*1c10*/  HMMA.16816.F32 R20, R8.reuse, R40, R20 ;  /* 0x000000280814723c */ /* 0x050fec0000001814 */
[C---:B------:R-:W-:Y:S01]  /*1c20*/  HMMA.16816.F32 R16, R8.reuse, R42, R16 ;  /* 0x0000002a0810723c */ /* 0x040fe20000001810 */
[----:B------:R-:W2:Y:S05]  /*1c30*/  LDSM.16.M88.4 R40, [R199+0x2000] ;  /* 0x00200000c728783b */ /* 0x000eaa0000000200 */
[C---:B-----5:R-:W-:Y:S06]  /*1c40*/  HMMA.16816.F32 R64, R8.reuse, R32, R64 ;  /* 0x000000200840723c */ /* 0x060fec0000001840 */
[C---:B------:R-:W-:Y:S01]  /*1c50*/  HMMA.16816.F32 R60, R8.reuse, R34, R60 ;  /* 0x00000022083c723c */ /* 0x040fe2000000183c */
[----:B------:R-:W4:Y:S05]  /*1c60*/  LDSM.16.M88.4 R32, [R199+0x2800] ;  /* 0x00280000c720783b */ /* 0x000f2a0000000200 */
[C---:B---3--:R-:W-:Y:S06]  /*1c70*/  HMMA.16816.F32 R56, R8.reuse, R44, R56 ;  /* 0x0000002c0838723c */ /* 0x048fec0000001838 */
[----:B------:R-:W-:Y:S01]  /*1c80*/  HMMA.16816.F32 R52, R8, R46, R52 ;  /* 0x0000002e0834723c */ /* 0x000fe20000001834 */
[----:B------:R-:W3:Y:S04]  /*1c90*/  LDSM.16.M88.4 R8, [R199+0x3000] ;  /* 0x00300000c708783b */ /* 0x000ee80000000200 */
[----:B------:R-:W-:Y:S01]  /*1ca0*/  LDSM.16.M88.4 R44, [R195+0xe000] ;  /* 0x00e00000c32c783b */ /* 0x000fe20000000200 */
[C---:B------:R-:W-:Y:S06]  /*1cb0*/  HMMA.16816.F32 R28, R48.reuse, R36, R28 ;  /* 0x00000024301c723c */ /* 0x040fec000000181c */
[C---:B------:R-:W-:Y:S01]  /*1cc0*/  HMMA.16816.F32 R24, R48.reuse, R38, R24 ;  /* 0x000000263018723c */ /* 0x040fe20000001818 */
[----:B------:R-:W5:Y:S05]  /*1cd0*/  LDSM.16.M88.4 R36, [R198+0x4000] ;  /* 0x00400000c624783b */ /* 0x000f6a0000000200 */
[C---:B-1----:R-:W-:Y:S06]  /*1ce0*/  HMMA.16816.F32 R20, R48.reuse, R12, R20 ;  /* 0x0000000c3014723c */ /* 0x042fec0000001814 */
[C---:B------:R-:W-:Y:S01]  /*1cf0*/  HMMA.16816.F32 R16, R48.reuse, R14, R16 ;  /* 0x0000000e3010723c */ /* 0x040fe20000001810 */
[----:B------:R-:W1:Y:S05]  /*1d00*/  LDSM.16.M88.4 R12, [R195+0xe800] ;  /* 0x00e80000c30c783b */ /* 0x000e6a0000000200 */
[C---:B------:R-:W-:Y:S06]  /*1d10*/  HMMA.16816.F32 R64, R48.reuse, R80, R64 ;  /* 0x000000503040723c */ /* 0x040fec0000001840 */
[C---:B------:R-:W-:Y:S01]  /*1d20*/  HMMA.16816.F32 R60, R48.reuse, R82, R60 ;  /* 0x00000052303c723c */ /* 0x040fe2000000183c */
[----:B------:R-:W-:Y:S05]  /*1d30*/  LDSM.16.M88.4 R80, [R199+0x4800] ;  /* 0x00480000c750783b */ /* 0x000fea0000000200 */
[C---:B------:R-:W-:Y:S06]  /*1d40*/  HMMA.16816.F32 R56, R48.reuse, R76, R56 ;  /* 0x0000004c3038723c */ /* 0x040fec0000001838 */
[----:B------:R-:W-:Y:S01]  /*1d50*/  HMMA.16816.F32 R52, R48, R78, R52 ;  /* 0x0000004e3034723c */ /* 0x000fe20000001834 */
[----:B------:R-:W1:Y:S04]  /*1d60*/  LDSM.16.M88.4 R76, [R195+0xf000] ;  /* 0x00f00000c34c783b */ /* 0x000e680000000200 */
[----:B------:R-:W-:Y:S01]  /*1d70*/  LDSM.16.M88.4 R48, [R197+0x4000] ;  /* 0x00400000c530783b */ /* 0x000fe20000000200 */
[C---:B--2---:R-:W-:Y:S06]  /*1d80*/  HMMA.16816.F32 R28, R68.reuse, R40, R28 ;  /* 0x00000028441c723c */ /* 0x044fec000000181c */
[C---:B------:R-:W-:Y:S01]  /*1d90*/  HMMA.16816.F32 R24, R68.reuse, R42, R24 ;  /* 0x0000002a4418723c */ /* 0x040fe20000001818 */
[----:B------:R-:W2:Y:S05]  /*1da0*/  LDSM.16.M88.4 R40, [R195+0xf800] ;  /* 0x00f80000c328783b */ /* 0x000eaa0000000200 */
[C---:B----4-:R-:W-:Y:S06]  /*1db0*/  HMMA.16816.F32 R20, R68.reuse, R32, R20 ;  /* 0x000000204414723c */ /* 0x050fec0000001814 */
[C---:B------:R-:W-:Y:S01]  /*1dc0*/  HMMA.16816.F32 R16, R68.reuse, R34, R16 ;  /* 0x000000224410723c */ /* 0x040fe20000001810 */
[----:B------:R-:W4:Y:S05]  /*1dd0*/  LDSM.16.M88.4 R32, [R188+0x2000] ;  /* 0x00200000bc20783b */ /* 0x000f2a0000000200 */
[C---:B---3--:R-:W-:Y:S06]  /*1de0*/  HMMA.16816.F32 R64, R68.reuse, R8, R64 ;  /* 0x000000084440723c */ /* 0x048fec0000001840 */
[C---:B------:R-:W-:Y:S01]  /*1df0*/  HMMA.16816.F32 R60, R68.reuse, R10, R60 ;  /* 0x0000000a443c723c */ /* 0x040fe2000000183c */
[----:B------:R-:W3:Y:S05]  /*1e00*/  LDSM.16.M88.4 R8, [R188+0x2800] ;  /* 0x00280000bc08783b */ /* 0x000eea0000000200 */
[C---:B------:R-:W-:Y:S06]  /*1e10*/  HMMA.16816.F32 R56, R68.reuse, R72, R56 ;  /* 0x000000484438723c */ /* 0x040fec0000001838 */
[----:B------:R-:W-:Y:S01]  /*1e20*/  HMMA.16816.F32 R52, R68, R74, R52 ;  /* 0x0000004a4434723c */ /* 0x000fe20000001834 */
[----:B------:R-:W3:Y:S04]  /*1e30*/  LDSM.16.M88.4 R72, [R188+0x3000] ;  /* 0x00300000bc48783b */ /* 0x000ee80000000200 */
[----:B------:R-:W3:Y:S01]  /*1e40*/  LDSM.16.M88.4 R68, [R188+0x3800] ;  /* 0x00380000bc44783b */ /* 0x000ee20000000200 */
[C---:B-----5:R-:W-:Y:S06]  /*1e50*/  HMMA.16816.F32 R28, R36.reuse, R44, R28 ;  /* 0x0000002c241c723c */ /* 0x060fec000000181c */
[C---:B------:R-:W-:Y:S01]  /*1e60*/  HMMA.16816.F32 R24, R36.reuse, R46, R24 ;  /* 0x0000002e2418723c */ /* 0x040fe20000001818 */
[----:B------:R-:W-:Y:S05]  /*1e70*/  LDSM.16.M88.4 R44, [R201+0x10000] ;  /* 0x01000000c92c783b */ /* 0x000fea0000000200 */
[C---:B-1----:R-:W-:Y:S06]  /*1e80*/  HMMA.16816.F32 R20, R36.reuse, R12, R20 ;  /* 0x0000000c2414723c */ /* 0x042fec0000001814 */
[C---:B------:R-:W-:Y:S01]  /*1e90*/  HMMA.16816.F32 R16, R36.reuse, R14, R16 ;  /* 0x0000000e2410723c */ /* 0x040fe20000001810 */
[----:B------:R-:W1:Y:S05]  /*1ea0*/  LDSM.16.M88.4 R12, [R202+0x8000] ;  /* 0x00800000ca0c783b */ /* 0x000e6a0000000200 */
[C---:B------:R-:W-:Y:S06]  /*1eb0*/  HMMA.16816.F32 R64, R36.reuse, R76, R64 ;  /* 0x0000004c2440723c */ /* 0x040fec0000001840 */
[C---:B------:R-:W-:Y:S01]  /*1ec0*/  HMMA.16816.F32 R60, R36.reuse, R78, R60 ;  /* 0x0000004e243c723c */ /* 0x040fe2000000183c */
[----:B------:R-:W-:Y:S05]  /*1ed0*/  LDSM.16.M88.4 R76, [R200+0x8000] ;  /* 0x00800000c84c783b */ /* 0x000fea0000000200 */
[C---:B--2---:R-:W-:Y:S06]  /*1ee0*/  HMMA.16816.F32 R56, R36.reuse, R40, R56 ;  /* 0x000000282438723c */ /* 0x044fec0000001838 */
[----:B------:R-:W-:Y:S01]  /*1ef0*/  HMMA.16816.F32 R52, R36, R42, R52 ;  /* 0x0000002a2434723c */ /* 0x000fe20000001834 */
[----:B------:R-:W2:Y:S04]  /*1f00*/  LDSM.16.M88.4 R40, [R201+0x10800] ;  /* 0x01080000c928783b */ /* 0x000ea80000000200 */
[----:B------:R-:W5:Y:S01]  /*1f10*/  LDSM.16.M88.4 R36, [R201+0x11000] ;  /* 0x01100000c924783b */ /* 0x000f620000000200 */
[C---:B----4-:R-:W-:Y:S06]  /*1f20*/  HMMA.16816.F32 R28, R48.reuse, R32, R28 ;  /* 0x00000020301c723c */ /* 0x050fec000000181c */
[C---:B------:R-:W-:Y:S01]  /*1f30*/  HMMA.16816.F32 R24, R48.reuse, R34, R24 ;  /* 0x000000223018723c */ /* 0x040fe20000001818 */
[----:B------:R-:W4:Y:S05]  /*1f40*/  LDSM.16.M88.4 R32, [R201+0x11800] ;  /* 0x01180000c920783b */ /* 0x000f2a0000000200 */
[C---:B---3--:R-:W-:Y:S06]  /*1f50*/  HMMA.16816.F32 R20, R48.reuse, R8, R20 ;  /* 0x000000083014723c */ /* 0x048fec0000001814 */
[C---:B------:R-:W-:Y:S01]  /*1f60*/  HMMA.16816.F32 R16, R48.reuse, R10, R16 ;  /* 0x0000000a3010723c */ /* 0x040fe20000001810 */
[----:B------:R-:W3:Y:S05]  /*1f70*/  LDSM.16.M88.4 R8, [R199+0x4000] ;  /* 0x00400000c708783b */ /* 0x000eea0000000200 */
[C---:B------:R-:W-:Y:S06]  /*1f80*/  HMMA.16816.F32 R64, R48.reuse, R72, R64 ;  /* 0x000000483040723c */ /* 0x040fec0000001840 */
[C---:B------:R-:W-:Y:S01]  /*1f90*/  HMMA.16816.F32 R60, R48.reuse, R74, R60 ;  /* 0x0000004a303c723c */ /* 0x040fe2000000183c */
[----:B------:R-:W3:Y:S05]  /*1fa0*/  LDSM.16.M88.4 R72, [R199+0x5000] ;  /* 0x00500000c748783b */ /* 0x000eea0000000200 */
[C---:B------:R-:W-:Y:S06]  /*1fb0*/  HMMA.16816.F32 R56, R48.reuse, R68, R56 ;  /* 0x000000443038723c */ /* 0x040fec0000001838 */
[----:B------:R-:W-:Y:S01]  /*1fc0*/  HMMA.16816.F32 R52, R48, R70, R52 ;  /* 0x000000463034723c */ /* 0x000fe20000001834 */
[----:B------:R-:W3:Y:S04]  /*1fd0*/  LDSM.16.M88.4 R68, [R199+0x5800] ;  /* 0x00580000c744783b */ /* 0x000ee80000000200 */
[----:B------:R-:W-:Y:S01]  /*1fe0*/  LDSM.16.M88.4 R48, [R198+0x8000] ;  /* 0x00800000c630783b */ /* 0x000fe20000000200 */
[C---:B-1----:R-:W-:Y:S06]  /*1ff0*/  HMMA.16816.F32 R28, R12.reuse, R44, R28 ;  /* 0x0000002c0c1c723c */ /* 0x042fec000000181c */
[C---:B------:R-:W-:Y:S01]  /*2000*/  HMMA.16816.F32 R24, R12.reuse, R46, R24 ;  /* 0x0000002e0c18723c */ /* 0x040fe20000001818 */
[----:B------:R-:W1:Y:S05]  /*2010*/  LDSM.16.M88.4 R44, [R195+0x10000] ;  /* 0x01000000c32c783b */ /* 0x000e6a0000000200 */
[C---:B--2---:R-:W-:Y:S06]  /*2020*/  HMMA.16816.F32 R20, R12.reuse, R40, R20 ;  /* 0x000000280c14723c */ /* 0x044fec0000001814 */
[C---:B-----5:R-:W-:Y:S06]  /*2030*/  HMMA.16816.F32 R64, R12.reuse, R36, R64 ;  /* 0x000000240c40723c */ /* 0x060fec0000001840 */
[C---:B------:R-:W-:Y:S01]  /*2040*/  HMMA.16816.F32 R60, R12.reuse, R38, R60 ;  /* 0x000000260c3c723c */ /* 0x040fe2000000183c */
[----:B------:R-:W-:Y:S05]  /*2050*/  LDSM.16.M88.4 R36, [R195+0x11000] ;  /* 0x01100000c324783b */ /* 0x000fea0000000200 */
[C---:B------:R-:W-:Y:S01]  /*2060*/  HMMA.16816.F32 R16, R12.reuse, R42, R16 ;  /* 0x0000002a0c10723c */ /* 0x040fe20000001810 */
[----:B------:R-:W2:Y:S05]  /*2070*/  LDSM.16.M88.4 R40, [R195+0x10800] ;  /* 0x01080000c328783b */ /* 0x000eaa0000000200 */
[----:B----4-:R-:W-:Y:S06]  /*2080*/  HMMA.16816.F32 R56, R12, R32, R56 ;  /* 0x000000200c38723c */ /* 0x010fec0000001838 */
[C---:B---3--:R-:W-:Y:S06]  /*2090*/  HMMA.16816.F32 R28, R76.reuse, R8, R28 ;  /* 0x000000084c1c723c */ /* 0x048fec000000181c */
[----:B------:R-:W-:Y:S01]  /*20a0*/  HMMA.16816.F32 R24, R76, R10, R24 ;  /* 0x0000000a4c18723c */ /* 0x000fe20000001818 */
[----:B------:R-:W-:Y:S05]  /*20b0*/  LDSM.16.M88.4 R8, [R188+0x4000] ;  /* 0x00400000bc08783b */ /* 0x000fea0000000200 */
[----:B------:R-:W-:Y:S01]  /*20c0*/  HMMA.16816.F32 R52, R12, R34, R52 ;  /* 0x000000220c34723c */ /* 0x000fe20000001834 */
[----:B------:R-:W3:Y:S04]  /*20d0*/  LDSM.16.M88.4 R12, [R197+0x8000] ;  /* 0x00800000c50c783b */ /* 0x000ee80000000200 */
[----:B------:R-:W-:Y:S01]  /*20e0*/  LDSM.16.M88.4 R32, [R195+0x11800] ;  /* 0x01180000c320783b */ /* 0x000fe20000000200 */
[C---:B------:R-:W-:Y:S06]  /*20f0*/  HMMA.16816.F32 R20, R76.reuse, R80, R20 ;  /* 0x000000504c14723c */ /* 0x040fec0000001814 */
[C---:B------:R-:W-:Y:S06]  /*2100*/  HMMA.16816.F32 R64, R76.reuse, R72, R64 ;  /* 0x000000484c40723c */ /* 0x040fec0000001840 */
[C---:B------:R-:W-:Y:S06]  /*2110*/  HMMA.16816.F32 R60, R76.reuse, R74, R60 ;  /* 0x0000004a4c3c723c */ /* 0x040fec000000183c */
[C---:B------:R-:W-:Y:S01]  /*2120*/  HMMA.16816.F32 R72, R76.reuse, R68, R56 ;  /* 0x000000444c48723c */ /* 0x040fe20000001838 */
[----:B------:R-:W4:Y:S05]  /*2130*/  LDSM.16.M88.4 R56, [R188+0x4800] ;  /* 0x00480000bc38783b */ /* 0x000f2a0000000200 */
[----:B------:R-:W-:Y:S06]  /*2140*/  HMMA.16816.F32 R16, R76, R82, R16 ;  /* 0x000000524c10723c */ /* 0x000fec0000001810 */
[C---:B-1----:R-:W-:Y:S06]  /*2150*/  HMMA.16816.F32 R28, R48.reuse, R44, R28 ;  /* 0x0000002c301c723c */ /* 0x042fec000000181c */
[C---:B------:R-:W-:Y:S06]  /*2160*/  HMMA.16816.F32 R24, R48.reuse, R46, R24 ;  /* 0x0000002e3018723c */ /* 0x040fec0000001818 */
[C---:B--2---:R-:W-:Y:S06]  /*2170*/  HMMA.16816.F32 R20, R48.reuse, R40, R20 ;  /* 0x000000283014723c */ /* 0x044fec0000001814 */
[----:B------:R-:W-:Y:S01]  /*2180*/  HMMA.16816.F32 R64, R48, R36, R64 ;  /* 0x000000243040723c */ /* 0x000fe20000001840 */
[----:B------:R-:W-:-:S05]  /*2190*/  VIADD R41, R87, 0x11 ;  /* 0x0000001157297836 */ /* 0x000fca0000000000 */
[----:B------:R-:W-:Y:S01]  /*21a0*/  HMMA.16816.F32 R60, R48, R38, R60 ;  /* 0x00000026303c723c */ /* 0x000fe2000000183c */
[----:B------:R-:W1:Y:S01]  /*21b0*/  LDSM.16.M88.4 R36, [R188+0x5000] ;  /* 0x00500000bc24783b */ /* 0x000e620000000200 */
[----:B------:R-:W-:Y:S01]  /*21c0*/  ISETP.GE.AND P6, PT, R41, R84, PT ;  /* 0x000000542900720c */ /* 0x000fe20003fc6270 */
[----:B------:R-:W-:-:S03]  /*21d0*/  VIADD R41, R87, 0x20 ;  /* 0x0000002057297836 */ /* 0x000fc60000000000 */
[----:B------:R-:W-:Y:S06]  /*21e0*/  HMMA.16816.F32 R16, R48, R42, R16 ;  /* 0x0000002a3010723c */ /* 0x000fec0000001810 */
[----:B------:R-:W-:Y:S01]  /*21f0*/  HMMA.16816.F32 R52, R76, R70, R52 ;  /* 0x000000464c34723c */ /* 0x000fe20000001834 */
[----:B------:R-:W-:-:S05]  /*2200*/  VIADD R43, R87, 0x19 ;  /* 0x00000019572b7836 */ /* 0x000fca0000000000 */
[C---:B---3--:R-:W-:Y:S06]  /*2210*/  HMMA.16816.F32 R28, R12.reuse, R8, R28 ;  /* 0x000000080c1c723c */ /* 0x048fec000000181c */
[----:B------:R-:W-:Y:S01]  /*2220*/  HMMA.16816.F32 R24, R12, R10, R24 ;  /* 0x0000000a0c18723c */ /* 0x000fe20000001818 */
[----:B------:R-:W-:-:S05]  /*2230*/  VIADD R9, R87, 0x9 ;  /* 0x0000000957097836 */ /* 0x000fca0000000000 */
[----:B------:R-:W-:Y:S01]  /*2240*/  ISETP.GE.AND P2, PT, R9, R84, PT ;  /* 0x000000540900720c */ /* 0x000fe20003f46270 */
[C---:B------:R-:W-:Y:S01]  /*2250*/  VIADD R11, R87.reuse, 0x8 ;  /* 0x00000008570b7836 */ /* 0x040fe20000000000 */
[----:B----4-:R-:W-:Y:S01]  /*2260*/  HMMA.16816.F32 R20, R12, R56, R20 ;  /* 0x000000380c14723c */ /* 0x010fe20000001814 */
[----:B------:R-:W-:-:S03]  /*2270*/  VIADD R9, R87, 0x10 ;  /* 0x0000001057097836 */ /* 0x000fc60000000000 */
[-C--:B------:R-:W-:Y:S02]  /*2280*/  ISETP.GE.AND P0, PT, R11, R84.reuse, PT ;  /* 0x000000540b00720c */ /* 0x080fe40003f06270 */
[----:B------:R-:W-:Y:S01]  /*2290*/  ISETP.GE.AND P1, PT, R9, R84, PT ;  /* 0x000000540900720c */ /* 0x000fe20003f26270 */
[----:B------:R-:W-:Y:S01]  /*22a0*/  HMMA.16816.F32 R72, R48, R32, R72 ;  /* 0x000000203048723c */ /* 0x000fe20000001848 */
[----:B------:R-:W2:Y:S01]  /*22b0*/  LDSM.16.M88.4 R8, [R188+0x5800] ;  /* 0x00580000bc08783b */ /* 0x000ea20000000200 */
[----:B------:R-:W-:-:S04]  /*22c0*/  DEPBAR.LE SB0, 0x0 ;  /* 0x000080000000791a */ /* 0x000fc80000000000 */
[----:B------:R-:W-:Y:S01]  /*22d0*/  HMMA.16816.F32 R16, R12, R58, R16 ;  /* 0x0000003a0c10723c */ /* 0x000fe20000001810 */
[----:B------:R-:W-:Y:S01]  /*22e0*/  VIADD R33, R87, 0x1 ;  /* 0x0000000157217836 */ /* 0x000fe20000000000 */
[----:B------:R-:W-:Y:S02]  /*22f0*/  FSEL R28, R28, -INF , !P4 ;  /* 0xff8000001c1c7808 */ /* 0x000fe40006000000 */
[----:B------:R-:W-:Y:S01]  /*2300*/  FSEL R27, R27, -INF , !P2 ;  /* 0xff8000001b1b7808 */ /* 0x000fe20005000000 */
[----:B------:R-:W-:Y:S01]  /*2310*/  BAR.SYNC.DEFER_BLOCKING 0x0 ;  /* 0x0000000000007b1d */ /* 0x000fe20000010000 */
[----:B------:R-:W-:Y:S01]  /*2320*/  ISETP.GE.AND P3, PT, R33, R84, PT ;  /* 0x000000542100720c */ /* 0x000fe20003f66270 */
[----:B------:R-:W-:Y:S01]  /*2330*/  VIADD R33, R87, 0x18 ;  /* 0x0000001857217836 */ /* 0x000fe20000000000 */
[----:B------:R-:W-:Y:S01]  /*2340*/  HMMA.16816.F32 R52, R48, R34, R52 ;  /* 0x000000223034723c */ /* 0x000fe20000001834 */
[----:B------:R-:W-:Y:S02]  /*2350*/  FSEL R24, R24, -INF , !P0 ;  /* 0xff80000018187808 */ /* 0x000fe40004000000 */
[----:B------:R-:W-:-:S02]  /*2360*/  FSEL R23, R23, -INF , !P6 ;  /* 0xff80000017177808 */ /* 0x000fc40007000000 */
[-C--:B------:R-:W-:Y:S01]  /*2370*/  ISETP.GE.AND P5, PT, R33, R84.reuse, PT ;  /* 0x000000542100720c */ /* 0x080fe20003fa6270 */
[C---:B-1----:R-:W-:Y:S01]  /*2380*/  HMMA.16816.F32 R64, R12.reuse, R36, R64 ;  /* 0x000000240c40723c */ /* 0x042fe20000001840 */
[----:B------:R-:W-:Y:S01]  /*2390*/  VIADD R35, R87, 0x28 ;  /* 0x0000002857237836 */ /* 0x000fe20000000000 */
[----:B------:R-:W-:Y:S02]  /*23a0*/  FSEL R33, R30, -INF , !P4 ;  /* 0xff8000001e217808 */ /* 0x000fe40006000000 */
[----:B------:R-:W-:Y:S02]  /*23b0*/  FSEL R30, R29, -INF , !P3 ;  /* 0xff8000001d1e7808 */ /* 0x000fe40005800000 */
[----:B------:R-:W-:Y:S01]  /*23c0*/  FSEL R29, R26, -INF , !P0 ;  /* 0xff8000001a1d7808 */ /* 0x000fe20004000000 */
[----:B------:R-:W-:Y:S01]  /*23d0*/  HMMA.16816.F32 R60, R12, R38, R60 ;  /* 0x000000260c3c723c */ /* 0x000fe2000000183c */
[----:B------:R-:W-:Y:S02]  /*23e0*/  FSEL R26, R25, -INF , !P2 ;  /* 0xff800000191a7808 */ /* 0x000fe40005000000 */
[----:B------:R-:W-:Y:S01]  /*23f0*/  ISETP.GE.AND P2, PT, R35, R84, PT ;  /* 0x000000542300720c */ /* 0x000fe20003f46270 */
[----:B------:R-:W-:Y:S01]  /*2400*/  VIADD R35, R87, 0x29 ;  /* 0x0000002957237836 */ /* 0x000fe20000000000 */
[----:B------:R-:W-:-:S02]  /*2410*/  FSEL R25, R22, -INF , !P1 ;  /* 0xff80000016197808 */ /* 0x000fc40004800000 */
[----:B------:R-:W-:Y:S02]  /*2420*/  FSEL R22, R20, -INF , !P1 ;  /* 0xff80000014167808 */ /* 0x000fe40004800000 */
[----:B------:R-:W-:Y:S01]  /*2430*/  ISETP.GE.AND P1, PT, R35, R84, PT ;  /* 0x000000542300720c */ /* 0x000fe20003f26270 */
[----:B------:R-:W-:Y:S01]  /*2440*/  VIADD R35, R87, 0x30 ;  /* 0x0000003057237836 */ /* 0x000fe20000000000 */
[----:B------:R-:W-:Y:S02]  /*2450*/  FMNMX.FTZ R37, R28, R30, !PT ;  /* 0x0000001e1c257209 */ /* 0x000fe40007810000 */
[----:B------:R-:W-:Y:S01]  /*2460*/  FSEL R20, R21, -INF , !P6 ;  /* 0xff80000015147808 */ /* 0x000fe20007000000 */
[C---:B--2---:R-:W-:Y:S01]  /*2470*/  HMMA.16816.F32 R72, R12.reuse, R8, R72 ;  /* 0x000000080c48723c */ /* 0x044fe20000001848 */
[----:B------:R-:W-:Y:S02]  /*2480*/  FMNMX.FTZ R21, R24, R37, !PT ;  /* 0x0000002518157209 */ /* 0x000fe40007810000 */
[----:B------:R-:W-:Y:S01]  /*2490*/  ISETP.GE.AND P6, PT, R35, R84, PT ;  /* 0x000000542300720c */ /* 0x000fe20003fc6270 */
[----:B------:R-:W-:Y:S01]  /*24a0*/  VIADD R35, R87, 0x31 ;  /* 0x0000003157237836 */ /* 0x000fe20000000000 */
[----:B------:R-:W-:Y:S01]  /*24b0*/  FMNMX.FTZ R37, R26, R21, !PT ;  /* 0x000000151a257209 */ /* 0x000fe20007810000 */
[----:B------:R-:W-:Y:S01]  /*24c0*/  HMMA.16816.F32 R52, R12, R10, R52 ;  /* 0x0000000a0c34723c */ /* 0x000fe20000001834 */
[----:B------:R-:W-:-:S02]  /*24d0*/  FSEL R21, R18, -INF , !P5 ;  /* 0xff80000012157808 */ /* 0x000fc40006800000 */
[----:B------:R-:W-:Y:S02]  /*24e0*/  FSEL R16, R16, -INF , !P5 ;  /* 0xff80000010107808 */ /* 0x000fe40006800000 */
[-C--:B------:R-:W-:Y:S02]  /*24f0*/  ISETP.GE.AND P5, PT, R35, R84.reuse, PT ;  /* 0x000000542300720c */ /* 0x080fe40003fa6270 */
[----:B------:R-:W-:Y:S01]  /*2500*/  FMNMX.FTZ R35, R22, R37, !PT ;  /* 0x0000002516237209 */ /* 0x000fe20007810000 */
[----:B------:R-:W-:Y:S01]  /*2510*/  VIADD R37, R87, 0x38 ;  /* 0x0000003857257836 */ /* 0x000fe20000000000 */
[----:B------:R-:W-:Y:S02]  /*2520*/  ISETP.GE.AND P4, PT, R43, R84, PT ;  /* 0x000000542b00720c */ /* 0x000fe40003f86270 */
[----:B------:R-:W-:Y:S02]  /*2530*/  FMNMX.FTZ R35, R20, R35, !PT ;  /* 0x0000002314237209 */ /* 0x000fe40007810000 */
[----:B------:R-:W-:-:S02]  /*2540*/  FSEL R31, R31, -INF , !P3 ;  /* 0xff8000001f1f7808 */ /* 0x000fc40005800000 */
[-C--:B------:R-:W-:Y:S01]  /*2550*/  ISETP.GE.AND P3, PT, R41, R84.reuse, PT ;  /* 0x000000542900720c */ /* 0x080fe20003f66270 */
[----:B------:R-:W-:Y:S01]  /*2560*/  VIADD R41, R87, 0x21 ;  /* 0x0000002157297836 */ /* 0x000fe20000000000 */
[----:B------:R-:W-:Y:S01]  /*2570*/  FSEL R0, R17, -INF , !P4 ;  /* 0xff80000011007808 */ /* 0x000fe20006000000 */
[----:B------:R-:W-:Y:S01]  /*2580*/  VIADD R87, R87, 0x39 ;  /* 0x0000003957577836 */ /* 0x000fe20000000000 */
[----:B------:R-:W-:Y:S02]  /*2590*/  FMNMX.FTZ R11, R16, R35, !PT ;  /* 0x00000023100b7209 */ /* 0x000fe40007810000 */
[----:B------:R-:W-:Y:S02]  /*25a0*/  FMNMX.FTZ R8, R33, R31, !PT ;  /* 0x0000001f21087209 */ /* 0x000fe40007810000 */
[----:B------:R-:W-:Y:S02]  /*25b0*/  ISETP.GE.AND P0, PT, R41, R84, PT ;  /* 0x000000542900720c */ /* 0x000fe40003f06270 */
[----:B------:R-:W-:-:S02]  /*25c0*/  FSEL R158, R64, -INF , !P3 ;  /* 0xff800000409e7808 */ /* 0x000fc40005800000 */
[----:B------:R-:W-:Y:S02]  /*25d0*/  FMNMX.FTZ R11, R0, R11, !PT ;  /* 0x0000000b000b7209 */ /* 0x000fe40007810000 */
[----:B------:R-:W-:Y:S02]  /*25e0*/  FMNMX.FTZ R8, R29, R8, !PT ;  /* 0x000000081d087209 */ /* 0x000fe40007810000 */
[----:B------:R-:W-:Y:S02]  /*25f0*/  FSEL R160, R65, -INF , !P0 ;  /* 0xff80000041a07808 */ /* 0x000fe40004000000 */
[----:B------:R-:W-:Y:S02]  /*2600*/  FMNMX.FTZ R11, R158, R11, !PT ;  /* 0x0000000b9e0b7209 */ /* 0x000fe40007810000 */
[----:B------:R-:W-:Y:S02]  /*2610*/  FMNMX.FTZ R8, R27, R8, !PT ;  /* 0x000000081b087209 */ /* 0x000fe40007810000 */
[----:B------:R-:W-:-:S02]  /*2620*/  FSEL R142, R60, -INF , !P2 ;  /* 0xff8000003c8e7808 */ /* 0x000fc40005000000 */
[----:B------:R-:W-:Y:S02]  /*2630*/  FMNMX.FTZ R11, R160, R11, !PT ;  /* 0x0000000ba00b7209 */ /* 0x000fe40007810000 */
[----:B------:R-:W-:Y:S02]  /*2640*/  FMNMX.FTZ R8, R25, R8, !PT ;  /* 0x0000000819087209 */ /* 0x000fe40007810000 */
[----:B------:R-:W-:Y:S02]  /*2650*/  FSEL R140, R61, -INF , !P1 ;  /* 0xff8000003d8c7808 */ /* 0x000fe40004800000 */
[----:B------:R-:W-:Y:S02]  /*2660*/  FMNMX.FTZ R11, R142, R11, !PT ;  /* 0x0000000b8e0b7209 */ /* 0x000fe40007810000 */
[----:B------:R-:W-:Y:S02]  /*2670*/  FMNMX.FTZ R8, R23, R8, !PT ;  /* 0x0000000817087209 */ /* 0x000fe40007810000 */
[----:B------:R-:W-:-:S02]  /*2680*/  FSEL R163, R67, -INF , !P0 ;  /* 0xff80000043a37808 */ /* 0x000fc40004000000 */
[----:B------:R-:W-:Y:S02]  /*2690*/  FSEL R174, R72, -INF , !P6 ;  /* 0xff80000048ae7808 */ /* 0x000fe40007000000 */
[----:B------:R-:W-:Y:S02]  /*26a0*/  FMNMX.FTZ R11, R140, R11, !PT ;  /* 0x0000000b8c0b7209 */ /* 0x000fe40007810000 */
[----:B------:R-:W-:Y:S02]  /*26b0*/  ISETP.GE.AND P0, PT, R84, 0x41, PT ;  /* 0x000000415400780c */ /* 0x000fe40003f06270 */
[----:B------:R-:W-:Y:S02]  /*26c0*/  FSEL R9, R19, -INF , !P4 ;  /* 0xff80000013097808 */ /* 0x000fe40006000000 */
[----:B------:R-:W-:Y:S02]  /*26d0*/  FMNMX.FTZ R8, R21, R8, !PT ;  /* 0x0000000815087209 */ /* 0x000fe40007810000 */
[----:B------:R-:W-:-:S02]  /*26e0*/  ISETP.GE.AND P4, PT, R37, R84, PT ;  /* 0x000000542500720c */ /* 0x000fc40003f86270 */
[----:B------:R-:W-:Y:S02]  /*26f0*/  FSEL R172, R73, -INF , !P5 ;  /* 0xff80000049ac7808 */ /* 0x000fe40006800000 */
[----:B------:R-:W-:Y:S02]  /*2700*/  FMNMX.FTZ R11, R174, R11, !PT ;  /* 0x0000000bae0b7209 */ /* 0x000fe40007810000 */
[----:B------:R-:W-:Y:S02]  /*2710*/  FSEL R179, R66, -INF , !P3 ;  /* 0xff80000042b37808 */ /* 0x000fe40005800000 */
        /* <DEDUP_REMOVED lines=10> */
[----:B------:R-:W-:Y:S01]  /*27c0*/  FMNMX.FTZ R8, R168, R11, !PT ;  /* 0x0000000ba8087209 */ /* 0x000fe20007810000 */
[----:B------:R-:W-:Y:S06]  /*27d0*/  @!P0 BRA `(.L_x_5) ;  /* 0x0000000000548947 */ /* 0x000fec0003800000 */
[----:B------:R-:W-:Y:S01]  /*27e0*/  LEA.HI.SX32 R13, R2, 0xfffffffe, 0x1a ;  /* 0xfffffffe020d7811 */ /* 0x000fe200078fd2ff */
[----:B------:R-:W-:-:S03]  /*27f0*/  ULDC.64 UR6, c[0x0][0x218] ;  /* 0x0000860000067ab9 */ /* 0x000fc60000000a00 */
[----:B------:R-:W-:Y:S01]  /*2800*/  SHF.R.S32.HI R10, RZ, 0x1f, R13 ;  /* 0x0000001fff0a7819 */ /* 0x000fe2000001140d */
[----:B------:R-:W-:Y:S02]  /*2810*/  IMAD R11, R205, R13, RZ ;  /* 0x0000000dcd0b7224 */ /* 0x000fe400078e02ff */
[----:B------:R-:W-:-:S04]  /*2820*/  IMAD.WIDE.U32 R14, R13, R206, R216 ;  /* 0x000000ce0d0e7225 */ /* 0x000fc800078e00d8 */
[----:B------:R-:W-:Y:S01]  /*2830*/  IMAD R10, R10, R206, R11 ;  /* 0x000000ce0a0a7224 */ /* 0x000fe200078e020b */
[----:B------:R-:W-:-:S03]  /*2840*/  LEA R18, P2, R14, UR6, 0x1 ;  /* 0x000000060e127c11 */ /* 0x000fc6000f8408ff */
[----:B------:R-:W-:Y:S01]  /*2850*/  IMAD.IADD R10, R15, 0x1, R10 ;  /* 0x000000010f0a7824 */ /* 0x000fe200078e020a */
[----:B------:R-:W-:-:S04]  /*2860*/  LEA R34, P1, R6, R18, 0x1 ;  /* 0x0000001206227211 */ /* 0x000fc800078208ff */
[----:B------:R-:W-:-:S04]  /*2870*/  LEA.HI.X R19, R14, UR7, R10, 0x1, P2 ;  /* 0x000000070e137c11 */ /* 0x000fc800090f0c0a */
[----:B------:R-:W-:Y:S01]  /*2880*/  LEA.HI.X R35, R6, R19, R3, 0x1, P1 ;  /* 0x0000001306237211 */ /* 0x000fe200008f0c03 */
[----:B------:R-:W-:Y:S01]  /*2890*/  @!PT LDS RZ, [RZ] ;  /* 0x00000000fffff984 */ /* 0x000fe20000000800 */
[----:B------:R-:W-:Y:S01]  /*28a0*/  @!PT LDS RZ, [RZ] ;  /* 0x00000000fffff984 */ /* 0x000fe20000000800 */
[----:B------:R-:W-:Y:S01]  /*28b0*/  @!PT LDS RZ, [RZ] ;  /* 0x00000000fffff984 */ /* 0x000fe20000000800 */
[----:B------:R1:W-:Y:S04]  /*28c0*/  LDGSTS.E.BYPASS.LTC128B.128 [R209+0xc000], desc[UR14][R18.64] ;  /* 0x0c00000012d17fae */ /* 0x0003e8000b901d4e */
[----:B------:R1:W-:Y:S04]  /*28d0*/  LDGSTS.E.BYPASS.LTC128B.128 [R209+0xe000], desc[UR14][R18.64+0x80] ;  /* 0x0e00008012d17fae */ /* 0x0003e8000b901d4e */
[----:B------:R1:W-:Y:S04]  /*28e0*/  LDGSTS.E.BYPASS.LTC128B.128 [R209+0x10000], desc[UR14][R18.64+0x100] ;  /* 0x1000010012d17fae */ /* 0x0003e8000b901d4e */
[----:B------:R1:W-:Y:S04]  /*28f0*/  LDGSTS.E.BYPASS.LTC128B.128 [R209+0xd000], desc[UR14][R34.64] ;  /* 0x0d00000022d17fae */ /* 0x0003e8000b901d4e */
[----:B------:R1:W-:Y:S04]  /*2900*/  LDGSTS.E.BYPASS.LTC128B.128 [R209+0xf000], desc[UR14][R34.64+0x80] ;  /* 0x0f00008022d17fae */ /* 0x0003e8000b901d4e */
[----:B------:R1:W-:Y:S04]  /*2910*/  LDGSTS.E.BYPASS.LTC128B.128 [R209+0x11000], desc[UR14][R34.64+0x100] ;  /* 0x1100010022d17fae */ /* 0x0003e8000b901d4e */
[----:B------:R-:W0:Y:S02]  /*2920*/  LDGDEPBAR ;  /* 0x00000000000079af */ /* 0x000e240000000000 */
.L_x_5:
[----:B------:R-:W-:Y:S01]  /*2930*/  FMNMX.FTZ R6, R177, R12, !PT ;  /* 0x0000000cb1067209 */ /* 0x000fe20007810000 */
[----:B------:R-:W2:Y:S01]  /*2940*/  SHFL.BFLY PT, R3, R8, 0x2, 0x1f ;  /* 0x0c401f0008037f89 */ /* 0x000ea200000e0000 */
[----:B------:R-:W-:Y:S01]  /*2950*/  FSEL R173, R74, -INF , !P6 ;  /* 0xff8000004aad7808 */ /* 0x000fe20007000000 */
[----:B------:R-:W-:Y:S01]  /*2960*/  ULDC UR5, c[0x0][0x2ec] ;  /* 0x0000bb0000057ab9 */ /* 0x000fe20000000800 */
[----:B------:R-:W-:Y:S02]  /*2970*/  FMNMX.FTZ R6, R169, R6, !PT ;  /* 0x00000006a9067209 */ /* 0x000fe40007810000 */
[----:B------:R-:W-:Y:S02]  /*2980*/  FSEL R171, R75, -INF , !P5 ;  /* 0xff8000004bab7808 */ /* 0x000fe40006800000 */
[----:B------:R-:W-:Y:S02]  /*2990*/  FMNMX.FTZ R6, R173, R6, !PT ;  /* 0x00000006ad067209 */ /* 0x000fe40007810000 */
[----:B------:R-:W-:-:S02]  /*29a0*/  FSEL R167, R54, -INF , !P4 ;  /* 0xff80000036a77808 */ /* 0x000fc40006000000 */
[----:B------:R-:W-:Y:S02]  /*29b0*/  FMNMX.FTZ R6, R171, R6, !PT ;  /* 0x00000006ab067209 */ /* 0x000fe40007810000 */
[----:B------:R-:W-:Y:S02]  /*29c0*/  FSEL R165, R55, -INF , !P3 ;  /* 0xff80000037a57808 */ /* 0x000fe40005800000 */
[----:B------:R-:W-:Y:S02]  /*29d0*/  FMNMX.FTZ R6, R167, R6, !PT ;  /* 0x00000006a7067209 */ /* 0x000fe40007810000 */
[----:B------:R-:W-:Y:S02]  /*29e0*/  IADD3 R196, R85, R4, RZ ;  /* 0x0000000455c47210 */ /* 0x000fe40007ffe0ff */
[----:B------:R-:W-:Y:S02]  /*29f0*/  FMNMX.FTZ R10, R165, R6, !PT ;  /* 0x00000006a50a7209 */ /* 0x000fe40007810000 */
[----:B------:R-:W-:-:S02]  /*2a00*/  LEA R196, R196, UR4, 0x1 ;  /* 0x00000004c4c47c11 */ /* 0x000fc4000f8e08ff */
[----:B------:R-:W-:Y:S02]  /*2a10*/  IADD3 R191, R199, 0x800, RZ ;  /* 0x00000800c7bf7810 */ /* 0x000fe40007ffe0ff */
[----:B--2---:R-:W-:Y:S01]  /*2a20*/  FMNMX.FTZ R11, R8, R3, !PT ;  /* 0x00000003080b7209 */ /* 0x004fe20007810000 */
[----:B------:R-:W-:Y:S01]  /*2a30*/  LDSM.16.MT88.4 R124, [R196+0x12000] ;  /* 0x01200000c47c783b */ /* 0x000fe20000004200 */
[-C--:B------:R-:W-:Y:S02]  /*2a40*/  LEA R194, R7, R196.reuse, 0x1 ;  /* 0x000000c407c27211 */ /* 0x080fe400078e08ff */
[C---:B------:R-:W-:Y:S01]  /*2a50*/  LEA R193, R5.reuse, R196, 0x1 ;  /* 0x000000c405c17211 */ /* 0x040fe200078e08ff */
[----:B------:R-:W2:Y:S01]  /*2a60*/  SHFL.BFLY PT, R3, R10, 0x2, 0x1f ;  /* 0x0c401f000a037f89 */ /* 0x000ea200000e0000 */
[----:B------:R-:W-:Y:S02]  /*2a70*/  LEA R192, R5, R194, 0x1 ;  /* 0x000000c205c07211 */ /* 0x000fe400078e08ff */
[C---:B------:R-:W-:Y:S01]  /*2a80*/  IADD3 R190, R199.reuse, 0x1000, RZ ;  /* 0x00001000c7be7810 */ /* 0x040fe20007ffe0ff */
[----:B------:R-:W3:Y:S01]  /*2a90*/  SHFL.BFLY PT, R132, R11, 0x1, 0x1f ;  /* 0x0c201f000b847f89 */ /* 0x000ee200000e0000 */
[----:B------:R-:W-:-:S02]  /*2aa0*/  IADD3 R189, R199, 0x1800, RZ ;  /* 0x00001800c7bd7810 */ /* 0x000fc40007ffe0ff */
[C---:B------:R-:W-:Y:S01]  /*2ab0*/  IADD3 R187, R199.reuse, 0x2000, RZ ;  /* 0x00002000c7bb7810 */ /* 0x040fe20007ffe0ff */
[----:B------:R-:W-:Y:S01]  /*2ac0*/  LDSM.16.MT88.4 R40, [R194+0x12000] ;  /* 0x01200000c228783b */ /* 0x000fe20000004200 */
[C---:B------:R-:W-:Y:S02]  /*2ad0*/  IADD3 R186, R199.reuse, 0x2800, RZ ;  /* 0x00002800c7ba7810 */ /* 0x040fe40007ffe0ff */
[C---:B------:R-:W-:Y:S01]  /*2ae0*/  IADD3 R185, R199.reuse, 0x3000, RZ ;  /* 0x00003000c7b97810 */ /* 0x040fe20007ffe0ff */
[----:B------:R-:W-:Y:S01]  /*2af0*/  LDSM.16.MT88.4 R48, [R193+0x12000] ;  /* 0x01200000c130783b */ /* 0x000fe20000004200 */
[C---:B------:R-:W-:Y:S02]  /*2b00*/  IADD3 R184, R199.reuse, 0x3800, RZ ;  /* 0x00003800c7b87810 */ /* 0x040fe40007ffe0ff */
[C---:B------:R-:W-:Y:S01]  /*2b10*/  IADD3 R183, R199.reuse, 0x4000, RZ ;  /* 0x00004000c7b77810 */ /* 0x040fe20007ffe0ff */
[----:B------:R-:W-:Y:S01]  /*2b20*/  LDSM.16.MT88.4 R56, [R192+0x12000] ;  /* 0x01200000c038783b */ /* 0x000fe20000004200 */
[----:B------:R-:W-:-:S02]  /*2b30*/  IADD3 R182, R199, 0x4800, RZ ;  /* 0x00004800c7b67810 */ /* 0x000fc40007ffe0ff */
[C---:B------:R-:W-:Y:S01]  /*2b40*/  IADD3 R181, R199.reuse, 0x5000, RZ ;  /* 0x00005000c7b57810 */ /* 0x040fe20007ffe0ff */
[----:B------:R-:W-:Y:S01]  /*2b50*/  LDSM.16.MT88.4 R64, [R196+0x14000] ;  /* 0x01400000c440783b */ /* 0x000fe20000004200 */
[----:B------:R-:W-:Y:S02]  /*2b60*/  IADD3 R180, R199, 0x5800, RZ ;  /* 0x00005800c7b47810 */ /* 0x000fe40007ffe0ff */
[----:B--2---:R-:W-:Y:S01]  /*2b70*/  FMNMX.FTZ R6, R10, R3, !PT ;  /* 0x000000030a067209 */ /* 0x004fe20007810000 */
[----:B------:R-:W-:Y:S01]  /*2b80*/  LDSM.16.MT88.4 R72, [R194+0x14000] ;  /* 0x01400000c248783b */ /* 0x000fe20000004200 */
[----:B---3--:R-:W-:-:S03]  /*2b90*/  FMNMX.FTZ R132, R11, R132, !PT ;  /* 0x000000840b847209 */ /* 0x008fc60007810000 */
[----:B------:R-:W2:Y:S01]  /*2ba0*/  SHFL.BFLY PT, R3, R6, 0x1, 0x1f ;  /* 0x0c201f0006037f89 */ /* 0x000ea200000e0000 */
[C---:B------:R-:W-:Y:S01]  /*2bb0*/  FSETP.NEU.FTZ.AND P1, PT, R132.reuse, -INF , PT ;  /* 0xff8000008400780b */ /* 0x040fe20003f3d000 */
[----:B------:R-:W-:Y:S02]  /*2bc0*/  FMUL.FTZ R175, R132, UR5 ;  /* 0x0000000584af7c20 */ /* 0x000fe40008410000 */
[----:B------:R-:W3:Y:S03]  /*2bd0*/  LDSM.16.MT88.4 R80, [R193+0x14000] ;  /* 0x01400000c150783b */ /* 0x000ee60000004200 */
[----:B------:R-:W-:Y:S01]  /*2be0*/  FSEL R175, R175, RZ, P1 ;  /* 0x000000ffafaf7208 */ /* 0x000fe20000800000 */
[----:B------:R-:W4:Y:S04]  /*2bf0*/  LDSM.16.MT88.4 R88, [R192+0x14000] ;  /* 0x01400000c058783b */ /* 0x000f280000004200 */
[----:B------:R-:W5:Y:S01]  /*2c00*/  LDSM.16.MT88.4 R96, [R196+0x16000] ;  /* 0x01600000c460783b */ /* 0x000f620000004200 */
[--C-:B------:R-:W-:Y:S01]  /*2c10*/  FFMA.FTZ R145, R16, UR5, -R175.reuse ;  /* 0x0000000510917c23 */ /* 0x100fe200080108af */
[--C-:B------:R-:W-:Y:S01]  /*2c20*/  FFMA.FTZ R155, R28, UR5, -R175.reuse ;  /* 0x000000051c9b7c23 */ /* 0x100fe200080108af */
[--C-:B------:R-:W-:Y:S01]  /*2c30*/  FFMA.FTZ R154, R30, UR5, -R175.reuse ;  /* 0x000000051e9a7c23 */ /* 0x100fe200080108af */
[----:B------:R-:W5:Y:S01]  /*2c40*/  LDSM.16.MT88.4 R104, [R194+0x16000] ;  /* 0x01600000c268783b */ /* 0x000f620000004200 */
[--C-:B------:R-:W-:Y:S01]  /*2c50*/  FFMA.FTZ R153, R24, UR5, -R175.reuse ;  /* 0x0000000518997c23 */ /* 0x100fe200080108af */
[--C-:B------:R-:W-:Y:S01]  /*2c60*/  FFMA.FTZ R150, R26, UR5, -R175.reuse ;  /* 0x000000051a967c23 */ /* 0x100fe200080108af */
[--C-:B------:R-:W-:Y:S01]  /*2c70*/  FFMA.FTZ R144, R0, UR5, -R175.reuse ;  /* 0x0000000500907c23 */ /* 0x100fe200080108af */
[----:B------:R-:W5:Y:S01]  /*2c80*/  LDSM.16.MT88.4 R108, [R193+0x16000] ;  /* 0x01600000c16c783b */ /* 0x000f620000004200 */
[----:B------:R-:W-:Y:S01]  /*2c90*/  MUFU.EX2 R155, R155 ;  /* 0x0000009b009b7308 */ /* 0x000fe20000000800 */
[----:B--2---:R-:W-:Y:S01]  /*2ca0*/  FMNMX.FTZ R3, R6, R3, !PT ;  /* 0x0000000306037209 */ /* 0x004fe20007810000 */
[--C-:B------:R-:W-:Y:S01]  /*2cb0*/  FFMA.FTZ R148, R22, UR5, -R175.reuse ;  /* 0x0000000516947c23 */ /* 0x100fe200080108af */
[----:B-1----:R-:W1:Y:S01]  /*2cc0*/  LDSM.16.MT88.4 R16, [R192+0x16000] ;  /* 0x01600000c010783b */ /* 0x002e620000004200 */
[--C-:B------:R-:W-:Y:S01]  /*2cd0*/  FFMA.FTZ R147, R20, UR5, -R175.reuse ;  /* 0x0000000514937c23 */ /* 0x100fe200080108af */
[C---:B------:R-:W-:Y:S01]  /*2ce0*/  FSETP.NEU.FTZ.AND P1, PT, R3.reuse, -INF , PT ;  /* 0xff8000000300780b */ /* 0x040fe20003f3d000 */
[----:B------:R-:W-:Y:S01]  /*2cf0*/  FMUL.FTZ R166, R3, UR5 ;  /* 0x0000000503a67c20 */ /* 0x000fe20008410000 */
[----:B------:R-:W2:Y:S01]  /*2d00*/  LDSM.16.MT88.4 R12, [R193+0x12800] ;  /* 0x01280000c10c783b */ /* 0x000ea20000004200 */
[----:B------:R-:W3:Y:S01]  /*2d10*/  MUFU.EX2 R154, R154 ;  /* 0x0000009a009a7308 */ /* 0x000ee20000000800 */
[--C-:B------:R-:W-:Y:S01]  /*2d20*/  FFMA.FTZ R159, R160, UR5, -R175.reuse ;  /* 0x00000005a09f7c23 */ /* 0x100fe200080108af */
[--C-:B------:R-:W-:Y:S01]  /*2d30*/  FFMA.FTZ R158, R158, UR5, -R175.reuse ;  /* 0x000000059e9e7c23 */ /* 0x100fe200080108af */
[----:B------:R-:W-:Y:S01]  /*2d40*/  FSEL R166, R166, RZ, P1 ;  /* 0x000000ffa6a67208 */ /* 0x000fe20000800000 */
[----:B------:R-:W-:Y:S01]  /*2d50*/  LDSM.16.MT88.4 R4, [R193+0x14800] ;  /* 0x01480000c104783b */ /* 0x000fe20000004200 */
[--C-:B------:R-:W-:Y:S01]  /*2d60*/  FFMA.FTZ R160, R142, UR5, -R175.reuse ;  /* 0x000000058ea07c23 */ /* 0x100fe200080108af */
[--C-:B------:R-:W-:Y:S01]  /*2d70*/  FFMA.FTZ R161, R140, UR5, -R175.reuse ;  /* 0x000000058ca17c23 */ /* 0x100fe200080108af */
[--C-:B------:R-:W-:Y:S01]  /*2d80*/  FFMA.FTZ R223, R168, UR5, -R175.reuse ;  /* 0x00000005a8df7c23 */ /* 0x100fe200080108af */
[--C-:B------:R-:W-:Y:S01]  /*2d90*/  FFMA.FTZ R156, R33, UR5, -R166.reuse ;  /* 0x00000005219c7c23 */ /* 0x100fe200080108a6 */
[--C-:B------:R-:W-:Y:S01]  /*2da0*/  FFMA.FTZ R157, R31, UR5, -R166.reuse ;  /* 0x000000051f9d7c23 */ /* 0x100fe200080108a6 */
[--C-:B------:R-:W-:Y:S01]  /*2db0*/  FFMA.FTZ R152, R29, UR5, -R166.reuse ;  /* 0x000000051d987c23 */ /* 0x100fe200080108a6 */
[--C-:B------:R-:W-:Y:S01]  /*2dc0*/  FFMA.FTZ R151, R27, UR5, -R166.reuse ;  /* 0x000000051b977c23 */ /* 0x100fe200080108a6 */
[----:B------:R-:W-:Y:S01]  /*2dd0*/  MUFU.EX2 R153, R153 ;  /* 0x0000009900997308 */ /* 0x000fe20000000800 */
[--C-:B------:R-:W-:Y:S01]  /*2de0*/  FFMA.FTZ R0, R9, UR5, -R166.reuse ;  /* 0x0000000509007c23 */ /* 0x100fe200080108a6 */
[--C-:B------:R-:W-:Y:S01]  /*2df0*/  FFMA.FTZ R149, R25, UR5, -R166.reuse ;  /* 0x0000000519957c23 */ /* 0x100fe200080108a6 */
[----:B------:R-:W2:Y:S01]  /*2e00*/  LDSM.16.MT88.4 R8, [R194+0x14800] ;  /* 0x01480000c208783b */ /* 0x000ea20000004200 */
[--C-:B------:R-:W-:Y:S01]  /*2e10*/  FFMA.FTZ R146, R23, UR5, -R166.reuse ;  /* 0x0000000517927c23 */ /* 0x100fe200080108a6 */
[----:B---3--:R-:W-:Y:S01]  /*2e20*/  F2FP.F16.F32.PACK_AB R112, R154, R155 ;  /* 0x0000009b9a70723e */ /* 0x008fe200000000ff */
[--C-:B------:R-:W-:Y:S01]  /*2e30*/  FFMA.FTZ R133, R21, UR5, -R166.reuse ;  /* 0x0000000515857c23 */ /* 0x100fe200080108a6 */
[----:B------:R-:W-:Y:S01]  /*2e40*/  LDSM.16.MT88.4 R24, [R192+0x12800] ;  /* 0x01280000c018783b */ /* 0x000fe20000004200 */
[----:B------:R-:W3:Y:S01]  /*2e50*/  MUFU.EX2 R150, R150 ;  /* 0x0000009600967308 */ /* 0x000ee20000000800 */
[--C-:B------:R-:W-:Y:S01]  /*2e60*/  FFMA.FTZ R162, R179, UR5, -R166.reuse ;  /* 0x00000005b3a27c23 */ /* 0x100fe200080108a6 */
[--C-:B------:R-:W-:Y:S01]  /*2e70*/  FFMA.FTZ R163, R163, UR5, -R166.reuse ;  /* 0x00000005a3a37c23 */ /* 0x100fe200080108a6 */
[----:B------:R-:W-:Y:S01]  /*2e80*/  LDSM.16.MT88.4 R20, [R196+0x14800] ;  /* 0x01480000c414783b */ /* 0x000fe20000004200 */
[--C-:B------:R-:W-:Y:S01]  /*2e90*/  FFMA.FTZ R164, R177, UR5, -R166.reuse ;  /* 0x00000005b1a47c23 */ /* 0x100fe200080108a6 */
[--C-:B------:R-:W-:Y:S01]  /*2ea0*/  FFMA.FTZ R169, R169, UR5, -R166.reuse ;  /* 0x00000005a9a97c23 */ /* 0x100fe200080108a6 */
[--C-:B------:R-:W-:Y:S01]  /*2eb0*/  FFMA.FTZ R168, R173, UR5, -R166.reuse ;  /* 0x00000005ada87c23 */ /* 0x100fe200080108a6 */
[----:B------:R-:W-:Y:S01]  /*2ec0*/  LDSM.16.MT88.4 R32, [R196+0x12800] ;  /* 0x01280000c420783b */ /* 0x000fe20000004200 */
[----:B------:R-:W-:Y:S01]  /*2ed0*/  MUFU.EX2 R156, R156 ;  /* 0x0000009c009c7308 */ /* 0x000fe20000000800 */
[--C-:B------:R-:W-:Y:S01]  /*2ee0*/  FFMA.FTZ R171, R171, UR5, -R166.reuse ;  /* 0x00000005abab7c23 */ /* 0x100fe200080108a6 */
[--C-:B------:R-:W-:Y:S01]  /*2ef0*/  FFMA.FTZ R167, R167, UR5, -R166.reuse ;  /* 0x00000005a7a77c23 */ /* 0x100fe200080108a6 */
[----:B------:R-:W-:Y:S01]  /*2f00*/  LDSM.16.MT88.4 R28, [R194+0x12800] ;  /* 0x01280000c21c783b */ /* 0x000fe20000004200 */
[--C-:B------:R-:W-:Y:S01]  /*2f10*/  FFMA.FTZ R174, R174, UR5, -R175.reuse ;  /* 0x00000005aeae7c23 */ /* 0x100fe200080108af */
[--C-:B------:R-:W-:Y:S01]  /*2f20*/  FFMA.FTZ R177, R172, UR5, -R175.reuse ;  /* 0x00000005acb17c23 */ /* 0x100fe200080108af */
[----:B------:R-:W-:Y:S01]  /*2f30*/  FFMA.FTZ R170, R170, UR5, -R175 ;  /* 0x00000005aaaa7c23 */ /* 0x000fe200080108af */
[----:B------:R-:W-:Y:S01]  /*2f40*/  LDSM.16.MT88.4 R140, [R192+0x16800] ;  /* 0x01680000c08c783b */ /* 0x000fe20000004200 */
[----:B------:R-:W4:Y:S01]  /*2f50*/  MUFU.EX2 R157, R157 ;  /* 0x0000009d009d7308 */ /* 0x000f220000000800 */
[----:B---3--:R-:W-:Y:S01]  /*2f60*/  F2FP.F16.F32.PACK_AB R114, R150, R153 ;  /* 0x000000999672723e */ /* 0x008fe200000000ff */
[----:B------:R-:W-:Y:S01]  /*2f70*/  FFMA.FTZ R166, R165, UR5, -R166 ;  /* 0x00000005a5a67c23 */ /* 0x000fe200080108a6 */
[----:B------:R-:W-:-:S04]  /*2f80*/  FADD.FTZ R154, R155, R154 ;  /* 0x0000009a9b9a7221 */ /* 0x000fc80000010000 */
[----:B------:R-:W-:Y:S01]  /*2f90*/  FADD.FTZ R153, R153, R154 ;  /* 0x0000009a99997221 */ /* 0x000fe20000010000 */
[----:B------:R-:W-:Y:S03]  /*2fa0*/  MUFU.EX2 R152, R152 ;  /* 0x0000009800987308 */ /* 0x000fe60000000800 */
[----:B------:R-:W-:-:S05]  /*2fb0*/  FADD.FTZ R153, R150, R153 ;  /* 0x0000009996997221 */ /* 0x000fca0000010000 */
[----:B------:R-:W3:Y:S01]  /*2fc0*/  MUFU.EX2 R151, R151 ;  /* 0x0000009700977308 */ /* 0x000ee20000000800 */
[----:B----4-:R-:W-:Y:S01]  /*2fd0*/  F2FP.F16.F32.PACK_AB R113, R157, R156 ;  /* 0x0000009c9d71723e */ /* 0x010fe200000000ff */
[----:B------:R-:W-:-:S06]  /*2fe0*/  FADD.FTZ R157, R156, R157 ;  /* 0x0000009d9c9d7221 */ /* 0x000fcc0000010000 */
[----:B------:R-:W-:Y:S08]  /*2ff0*/  MUFU.EX2 R148, R148 ;  /* 0x0000009400947308 */ /* 0x000ff00000000800 */
[----:B------:R-:W4:Y:S01]  /*3000*/  MUFU.EX2 R147, R147 ;  /* 0x0000009300937308 */ /* 0x000f220000000800 */
[----:B---3--:R-:W-:Y:S01]  /*3010*/  F2FP.F16.F32.PACK_AB R115, R151, R152 ;  /* 0x000000989773723e */ /* 0x008fe200000000ff */
[----:B------:R-:W-:-:S04]  /*3020*/  FADD.FTZ R152, R152, R157 ;  /* 0x0000009d98987221 */ /* 0x000fc80000010000 */
[----:B------:R-:W-:Y:S02]  /*3030*/  FADD.FTZ R152, R151, R152 ;  /* 0x0000009897987221 */ /* 0x000fe40000010000 */
[C---:B------:R-:W-:Y:S01]  /*3040*/  HMMA.16816.F32 R128, R112.reuse, R124, RZ ;  /* 0x0000007c7080723c */ /* 0x040fe200000018ff */
[----:B------:R-:W-:Y:S05]  /*3050*/  MUFU.EX2 R145, R145 ;  /* 0x0000009100917308 */ /* 0x000fea0000000800 */
[C---:B------:R-:W-:Y:S03]  /*3060*/  HMMA.16816.F32 R36, R112.reuse, R40, RZ ;  /* 0x000000287024723c */ /* 0x040fe600000018ff */
[----:B------:R-:W3:Y:S01]  /*3070*/  MUFU.EX2 R144, R144 ;  /* 0x0000009000907308 */ /* 0x000ee20000000800 */
[C---:B----4-:R-:W-:Y:S01]  /*3080*/  F2FP.F16.F32.PACK_AB R136, R147.reuse, R148 ;  /* 0x000000949388723e */ /* 0x050fe200000000ff */
[----:B------:R-:W-:Y:S01]  /*3090*/  FADD.FTZ R148, R148, R153 ;  /* 0x0000009994947221 */ /* 0x000fe20000010000 */
[----:B------:R-:W-:Y:S03]  /*30a0*/  HMMA.16816.F32 R44, R112, R48, RZ ;  /* 0x00000030702c723c */ /* 0x000fe600000018ff */
[----:B------:R-:W-:-:S02]  /*30b0*/  FADD.FTZ R148, R147, R148 ;  /* 0x0000009493947221 */ /* 0x000fc40000010000 */
[----:B------:R-:W-:Y:S01]  /*30c0*/  MUFU.EX2 R149, R149 ;  /* 0x0000009500957308 */ /* 0x000fe20000000800 */
[C---:B------:R-:W-:Y:S06]  /*30d0*/  HMMA.16816.F32 R52, R112.reuse, R56, RZ ;  /* 0x000000387034723c */ /* 0x040fec00000018ff */
[----:B------:R-:W-:Y:S01]  /*30e0*/  HMMA.16816.F32 R60, R112, R64, RZ ;  /* 0x00000040703c723c */ /* 0x000fe200000018ff */
[----:B------:R-:W4:Y:S01]  /*30f0*/  MUFU.EX2 R146, R146 ;  /* 0x0000009200927308 */ /* 0x000f220000000800 */
[----:B---3--:R-:W-:-:S04]  /*3100*/  F2FP.F16.F32.PACK_AB R138, R144, R145 ;  /* 0x00000091908a723e */ /* 0x008fc800000000ff */
[C---:B------:R-:W-:Y:S03]  /*3110*/  HMMA.16816.F32 R68, R112.reuse, R72, RZ ;  /* 0x000000487044723c */ /* 0x040fe600000018ff */
[----:B------:R-:W-:Y:S03]  /*3120*/  MUFU.EX2 R133, R133 ;  /* 0x0000008500857308 */ /* 0x000fe60000000800 */
[C---:B------:R-:W-:Y:S05]  /*3130*/  HMMA.16816.F32 R76, R112.reuse, R80, RZ ;  /* 0x00000050704c723c */ /* 0x040fea00000018ff */
[----:B------:R-:W3:Y:S01]  /*3140*/  MUFU.EX2 R0, R0 ;  /* 0x0000000000007308 */ /* 0x000ee20000000800 */
[----:B------:R-:W-:Y:S01]  /*3150*/  HMMA.16816.F32 R84, R112, R88, RZ ;  /* 0x000000587054723c */ /* 0x000fe200000018ff */
[----:B----4-:R-:W-:Y:S01]  /*3160*/  F2FP.F16.F32.PACK_AB R137, R146, R149 ;  /* 0x000000959289723e */ /* 0x010fe200000000ff */
[----:B------:R-:W-:-:S04]  /*3170*/  FADD.FTZ R149, R149, R152 ;  /* 0x0000009895957221 */ /* 0x000fc80000010000 */
[----:B-----5:R-:W-:Y:S01]  /*3180*/  HMMA.16816.F32 R92, R112, R96, RZ ;  /* 0x00000060705c723c */ /* 0x020fe200000018ff */
[----:B------:R-:W-:Y:S01]  /*3190*/  MUFU.EX2 R158, R158 ;  /* 0x0000009e009e7308 */ /* 0x000fe20000000800 */
[----:B------:R-:W-:-:S04]  /*31a0*/  FADD.FTZ R146, R146, R149 ;  /* 0x0000009592927221 */ /* 0x000fc80000010000 */
[C---:B------:R-:W-:Y:S03]  /*31b0*/  HMMA.16816.F32 R100, R112.reuse, R104, RZ ;  /* 0x000000687064723c */ /* 0x040fe600000018ff */
[----:B------:R-:W4:Y:S01]  /*31c0*/  MUFU.EX2 R159, R159 ;  /* 0x0000009f009f7308 */ /* 0x000f220000000800 */
[----:B---3--:R-:W-:Y:S02]  /*31d0*/  F2FP.F16.F32.PACK_AB R139, R0, R133 ;  /* 0x00000085008b723e */ /* 0x008fe400000000ff */
[C---:B------:R-:W-:Y:S05]  /*31e0*/  HMMA.16816.F32 R120, R112.reuse, R108, RZ ;  /* 0x0000006c7078723c */ /* 0x040fea00000018ff */
[----:B------:R-:W-:Y:S01]  /*31f0*/  MUFU.EX2 R160, R160 ;  /* 0x000000a000a07308 */ /* 0x000fe20000000800 */
[C---:B------:R-:W-:Y:S06]  /*3200*/  HMMA.16816.F32 R124, R112.reuse, R126, RZ ;  /* 0x0000007e707c723c */ /* 0x040fec00000018ff */
[C---:B------:R-:W-:Y:S01]  /*3210*/  HMMA.16816.F32 R40, R112.reuse, R42, RZ ;  /* 0x0000002a7028723c */ /* 0x040fe200000018ff */
[----:B------:R-:W-:Y:S05]  /*3220*/  MUFU.EX2 R161, R161 ;  /* 0x000000a100a17308 */ /* 0x000fea0000000800 */
[C---:B------:R-:W-:Y:S03]  /*3230*/  HMMA.16816.F32 R48, R112.reuse, R50, RZ ;  /* 0x000000327030723c */ /* 0x040fe600000018ff */
[----:B------:R-:W-:Y:S03]  /*3240*/  MUFU.EX2 R162, R162 ;  /* 0x000000a200a27308 */ /* 0x000fe60000000800 */
[C---:B------:R-:W-:Y:S05]  /*3250*/  HMMA.16816.F32 R56, R112.reuse, R58, RZ ;  /* 0x0000003a7038723c */ /* 0x040fea00000018ff */
[----:B------:R-:W3:Y:S01]  /*3260*/  MUFU.EX2 R163, R163 ;  /* 0x000000a300a37308 */ /* 0x000ee20000000800 */
[C---:B------:R-:W-:Y:S06]  /*3270*/  HMMA.16816.F32 R64, R112.reuse, R66, RZ ;  /* 0x000000427040723c */ /* 0x040fec00000018ff */
[C---:B------:R-:W-:Y:S01]  /*3280*/  HMMA.16816.F32 R72, R112.reuse, R74, RZ ;  /* 0x0000004a7048723c */ /* 0x040fe200000018ff */
[----:B------:R-:W-:Y:S05]  /*3290*/  MUFU.EX2 R164, R164 ;  /* 0x000000a400a47308 */ /* 0x000fea0000000800 */
[C---:B------:R-:W-:Y:S03]  /*32a0*/  HMMA.16816.F32 R80, R112.reuse, R82, RZ ;  /* 0x000000527050723c */ /* 0x040fe600000018ff */
[----:B------:R-:W5:Y:S03]  /*32b0*/  MUFU.EX2 R169, R169 ;  /* 0x000000a900a97308 */ /* 0x000f660000000800 */
[C---:B------:R-:W-:Y:S05]  /*32c0*/  HMMA.16816.F32 R88, R112.reuse, R90, RZ ;  /* 0x0000005a7058723c */ /* 0x040fea00000018ff */
[----:B------:R-:W-:Y:S01]  /*32d0*/  MUFU.EX2 R174, R174 ;  /* 0x000000ae00ae7308 */ /* 0x000fe20000000800 */
[C---:B------:R-:W-:Y:S06]  /*32e0*/  HMMA.16816.F32 R96, R112.reuse, R98, RZ ;  /* 0x000000627060723c */ /* 0x040fec00000018ff */
[C---:B------:R-:W-:Y:S01]  /*32f0*/  HMMA.16816.F32 R104, R112.reuse, R106, RZ ;  /* 0x0000006a7068723c */ /* 0x040fe200000018ff */
[----:B------:R-:W5:Y:S05]  /*3300*/  MUFU.EX2 R177, R177 ;  /* 0x000000b100b17308 */ /* 0x000f6a0000000800 */
[C---:B------:R-:W-:Y:S03]  /*3310*/  HMMA.16816.F32 R108, R112.reuse, R110, RZ ;  /* 0x0000006e706c723c */ /* 0x040fe600000018ff */
[----:B------:R-:W-:Y:S03]  /*3320*/  MUFU.EX2 R170, R170 ;  /* 0x000000aa00aa7308 */ /* 0x000fe60000000800 */
[C---:B-1----:R-:W-:Y:S05]  /*3330*/  HMMA.16816.F32 R116, R112.reuse, R16, RZ ;  /* 0x000000107074723c */ /* 0x042fea00000018ff */
[----:B------:R-:W-:Y:S01]  /*3340*/  MUFU.EX2 R223, R223 ;  /* 0x000000df00df7308 */ /* 0x000fe20000000800 */
[----:B------:R-:W-:Y:S01]  /*3350*/  HMMA.16816.F32 R112, R112, R18, RZ ;  /* 0x000000127070723c */ /* 0x000fe200000018ff */
[----:B------:R-:W1:Y:S05]  /*3360*/  LDSM.16.MT88.4 R16, [R192+0x14800] ;  /* 0x01480000c010783b */ /* 0x000e6a0000004200 */
[C---:B--2---:R-:W-:Y:S01]  /*3370*/  HMMA.16816.F32 R44, R136.reuse, R12, R44 ;  /* 0x0000000c882c723c */ /* 0x044fe2000000182c */
[----:B------:R-:W-:Y:S05]  /*3380*/  MUFU.EX2 R168, R168 ;  /* 0x000000a800a87308 */ /* 0x000fea0000000800 */
[C---:B------:R-:W-:Y:S01]  /*3390*/  HMMA.16816.F32 R48, R136.reuse, R14, R48 ;  /* 0x0000000e8830723c */ /* 0x040fe20000001830 */
[----:B------:R-:W2:Y:S02]  /*33a0*/  LDSM.16.MT88.4 R12, [R196+0x16800] ;  /* 0x01680000c40c783b */ /* 0x000ea40000004200 */
[----:B------:R-:W5:Y:S03]  /*33b0*/  MUFU.EX2 R171, R171 ;  /* 0x000000ab00ab7308 */ /* 0x000f660000000800 */
[C---:B------:R-:W-:Y:S05]  /*33c0*/  HMMA.16816.F32 R68, R136.reuse, R8, R68 ;  /* 0x000000088844723c */ /* 0x040fea0000001844 */
[----:B------:R-:W-:Y:S01]  /*33d0*/  MUFU.EX2 R167, R167 ;  /* 0x000000a700a77308 */ /* 0x000fe20000000800 */
[C---:B------:R-:W-:Y:S01]  /*33e0*/  HMMA.16816.F32 R72, R136.reuse, R10, R72 ;  /* 0x0000000a8848723c */ /* 0x040fe20000001848 */
[----:B------:R-:W4:Y:S05]  /*33f0*/  LDSM.16.MT88.4 R8, [R194+0x16800] ;  /* 0x01680000c208783b */ /* 0x000f2a0000004200 */
[C---:B------:R-:W-:Y:S01]  /*3400*/  HMMA.16816.F32 R76, R136.reuse, R4, R76 ;  /* 0x00000004884c723c */ /* 0x040fe2000000184c */
[----:B------:R-:W5:Y:S05]  /*3410*/  MUFU.EX2 R166, R166 ;  /* 0x000000a600a67308 */ /* 0x000f6a0000000800 */
[C---:B------:R-:W-:Y:S01]  /*3420*/  HMMA.16816.F32 R80, R136.reuse, R6, R80 ;  /* 0x000000068850723c */ /* 0x040fe20000001850 */
[----:B------:R-:W3:Y:S05]  /*3430*/  LDSM.16.MT88.4 R4, [R193+0x16800] ;  /* 0x01680000c104783b */ /* 0x000eea0000004200 */
[C---:B-1----:R-:W-:Y:S06]  /*3440*/  HMMA.16816.F32 R84, R136.reuse, R16, R84 ;  /* 0x000000108854723c */ /* 0x042fec0000001854 */
[C---:B------:R-:W-:Y:S01]  /*3450*/  HMMA.16816.F32 R88, R136.reuse, R18, R88 ;  /* 0x000000128858723c */ /* 0x040fe20000001858 */
[----:B------:R-:W1:Y:S05]  /*3460*/  LDSM.16.MT88.4 R16, [R193+0x13000] ;  /* 0x01300000c110783b */ /* 0x000e6a0000004200 */
[C---:B------:R-:W-:Y:S06]  /*3470*/  HMMA.16816.F32 R52, R136.reuse, R24, R52 ;  /* 0x000000188834723c */ /* 0x040fec0000001834 */
[C---:B------:R-:W-:Y:S01]  /*3480*/  HMMA.16816.F32 R56, R136.reuse, R26, R56 ;  /* 0x0000001a8838723c */ /* 0x040fe20000001838 */
[----:B------:R-:W1:Y:S05]  /*3490*/  LDSM.16.MT88.4 R24, [R196+0x13000] ;  /* 0x01300000c418783b */ /* 0x000e6a0000004200 */
[C---:B------:R-:W-:Y:S06]  /*34a0*/  HMMA.16816.F32 R60, R136.reuse, R20, R60 ;  /* 0x00000014883c723c */ /* 0x040fec000000183c */
[C---:B------:R-:W-:Y:S01]  /*34b0*/  HMMA.16816.F32 R64, R136.reuse, R22, R64 ;  /* 0x000000168840723c */ /* 0x040fe20000001840 */
[----:B------:R-:W1:Y:S05]  /*34c0*/  LDSM.16.MT88.4 R20, [R196+0x15000] ;  /* 0x01500000c414783b */ /* 0x000e6a0000004200 */
[C---:B--2---:R-:W-:Y:S06]  /*34d0*/  HMMA.16816.F32 R92, R136.reuse, R12, R92 ;  /* 0x0000000c885c723c */ /* 0x044fec000000185c */
[C---:B------:R-:W-:Y:S01]  /*34e0*/  HMMA.16816.F32 R96, R136.reuse, R14, R96 ;  /* 0x0000000e8860723c */ /* 0x040fe20000001860 */
[----:B------:R-:W2:Y:S05]  /*34f0*/  LDSM.16.MT88.4 R12, [R194+0x15000] ;  /* 0x01500000c20c783b */ /* 0x000eaa0000004200 */
[C---:B----4-:R-:W-:Y:S06]  /*3500*/  HMMA.16816.F32 R100, R136.reuse, R8, R100 ;  /* 0x000000088864723c */ /* 0x050fec0000001864 */
[C---:B------:R-:W-:Y:S01]  /*3510*/  HMMA.16816.F32 R104, R136.reuse, R10, R104 ;  /* 0x0000000a8868723c */ /* 0x040fe20000001868 */
[----:B------:R-:W4:Y:S05]  /*3520*/  LDSM.16.MT88.4 R8, [R193+0x15000] ;  /* 0x01500000c108783b */ /* 0x000f2a0000004200 */
[C---:B---3--:R-:W-:Y:S06]  /*3530*/  HMMA.16816.F32 R120, R136.reuse, R4, R120 ;  /* 0x000000048878723c */ /* 0x048fec0000001878 */
[----:B------:R-:W-:Y:S01]  /*3540*/  HMMA.16816.F32 R108, R136, R6, R108 ;  /* 0x00000006886c723c */ /* 0x000fe2000000186c */
[----:B------:R-:W-:-:S02]  /*3550*/  F2FP.F16.F32.PACK_AB R4, R159, R158 ;  /* 0x0000009e9f04723e */ /* 0x000fc400000000ff */
[----:B------:R-:W-:-:S03]  /*3560*/  F2FP.F16.F32.PACK_AB R5, R163, R162 ;  /* 0x000000a2a305723e */ /* 0x000fc600000000ff */
[----:B------:R-:W-:Y:S01]  /*3570*/  HMMA.16816.F32 R128, R136, R32, R128 ;  /* 0x000000208880723c */ /* 0x000fe20000001880 */
[----:B------:R-:W-:Y:S02]  /*3580*/  F2FP.F16.F32.PACK_AB R6, R161, R160 ;  /* 0x000000a0a106723e */ /* 0x000fe400000000ff */
[----:B-----5:R-:W-:-:S03]  /*3590*/  F2FP.F16.F32.PACK_AB R7, R169, R164 ;  /* 0x000000a4a907723e */ /* 0x020fc600000000ff */
[----:B------:R-:W-:Y:S01]  /*35a0*/  HMMA.16816.F32 R124, R136, R34, R124 ;  /* 0x00000022887c723c */ /* 0x000fe2000000187c */
[----:B------:R-:W-:Y:S05]  /*35b0*/  LDSM.16.MT88.4 R32, [R194+0x13000] ;  /* 0x01300000c220783b */ /* 0x000fea0000004200 */
[C---:B-1----:R-:W-:Y:S06]  /*35c0*/  HMMA.16816.F32 R44, R4.reuse, R16, R44 ;  /* 0x00000010042c723c */ /* 0x042fec000000182c */
[----:B------:R-:W-:Y:S01]  /*35d0*/  HMMA.16816.F32 R48, R4, R18, R48 ;  /* 0x000000120430723c */ /* 0x000fe20000001830 */
[----:B------:R-:W1:Y:S05]  /*35e0*/  LDSM.16.MT88.4 R16, [R196+0x17000] ;  /* 0x01700000c410783b */ /* 0x000e6a0000004200 */
[C---:B------:R-:W-:Y:S06]  /*35f0*/  HMMA.16816.F32 R36, R136.reuse, R28, R36 ;  /* 0x0000001c8824723c */ /* 0x040fec0000001824 */
[----:B------:R-:W-:Y:S01]  /*3600*/  HMMA.16816.F32 R40, R136, R30, R40 ;  /* 0x0000001e8828723c */ /* 0x000fe20000001828 */
[----:B------:R-:W3:Y:S05]  /*3610*/  LDSM.16.MT88.4 R28, [R192+0x13000] ;  /* 0x01300000c01c783b */ /* 0x000eea0000004200 */
[C---:B------:R-:W-:Y:S06]  /*3620*/  HMMA.16816.F32 R128, R4.reuse, R24, R128 ;  /* 0x000000180480723c */ /* 0x040fec0000001880 */
[C---:B------:R-:W-:Y:S01]  /*3630*/  HMMA.16816.F32 R124, R4.reuse, R26, R124 ;  /* 0x0000001a047c723c */ /* 0x040fe2000000187c */
[----:B------:R-:W5:Y:S05]  /*3640*/  LDSM.16.MT88.4 R24, [R192+0x15000] ;  /* 0x01500000c018783b */ /* 0x000f6a0000004200 */
[C---:B------:R-:W-:Y:S06]  /*3650*/  HMMA.16816.F32 R60, R4.reuse, R20, R60 ;  /* 0x00000014043c723c */ /* 0x040fec000000183c */
[C---:B------:R-:W-:Y:S01]  /*3660*/  HMMA.16816.F32 R64, R4.reuse, R22, R64 ;  /* 0x000000160440723c */ /* 0x040fe20000001840 */
[----:B------:R-:W-:Y:S05]  /*3670*/  LDSM.16.MT88.4 R20, [R192+0x17000] ;  /* 0x01700000c014783b */ /* 0x000fea0000004200 */
[C---:B--2---:R-:W-:Y:S06]  /*3680*/  HMMA.16816.F32 R68, R4.reuse, R12, R68 ;  /* 0x0000000c0444723c */ /* 0x044fec0000001844 */
[C---:B------:R-:W-:Y:S01]  /*3690*/  HMMA.16816.F32 R72, R4.reuse, R14, R72 ;  /* 0x0000000e0448723c */ /* 0x040fe20000001848 */
[----:B------:R-:W2:Y:S05]  /*36a0*/  LDSM.16.MT88.4 R12, [R194+0x17000] ;  /* 0x01700000c20c783b */ /* 0x000eaa0000004200 */
[C---:B----4-:R-:W-:Y:S06]  /*36b0*/  HMMA.16816.F32 R76, R4.reuse, R8, R76 ;  /* 0x00000008044c723c */ /* 0x050fec000000184c */
[C---:B------:R-:W-:Y:S01]  /*36c0*/  HMMA.16816.F32 R80, R4.reuse, R10, R80 ;  /* 0x0000000a0450723c */ /* 0x040fe20000001850 */
[----:B------:R-:W4:Y:S05]  /*36d0*/  LDSM.16.MT88.4 R8, [R193+0x17000] ;  /* 0x01700000c108783b */ /* 0x000f2a0000004200 */
[C---:B-1----:R-:W-:Y:S06]  /*36e0*/  HMMA.16816.F32 R92, R4.reuse, R16, R92 ;  /* 0x00000010045c723c */ /* 0x042fec000000185c */
[----:B------:R-:W-:Y:S01]  /*36f0*/  HMMA.16816.F32 R96, R4, R18, R96 ;  /* 0x000000120460723c */ /* 0x000fe20000001860 */
[----:B------:R-:W1:Y:S05]  /*3700*/  LDSM.16.MT88.4 R16, [R196+0x13800] ;  /* 0x01380000c410783b */ /* 0x000e6a0000004200 */
[C---:B------:R-:W-:Y:S06]  /*3710*/  HMMA.16816.F32 R116, R136.reuse, R140, R116 ;  /* 0x0000008c8874723c */ /* 0x040fec0000001874 */
[----:B------:R-:W-:Y:S01]  /*3720*/  HMMA.16816.F32 R112, R136, R142, R112 ;  /* 0x0000008e8870723c */ /* 0x000fe20000001870 */
[----:B------:R-:W-:Y:S04]  /*3730*/  LDSM.16.MT88.4 R140, [R194+0x13800] ;  /* 0x01380000c28c783b */ /* 0x000fe80000004200 */
[----:B------:R-:W-:Y:S01]  /*3740*/  LDSM.16.MT88.4 R136, [R193+0x13800] ;  /* 0x01380000c188783b */ /* 0x000fe20000004200 */
[C---:B------:R-:W-:Y:S06]  /*3750*/  HMMA.16816.F32 R36, R4.reuse, R32, R36 ;  /* 0x000000200424723c */ /* 0x040fec0000001824 */
[C---:B------:R-:W-:Y:S01]  /*3760*/  HMMA.16816.F32 R40, R4.reuse, R34, R40 ;  /* 0x000000220428723c */ /* 0x040fe20000001828 */
[----:B------:R-:W-:Y:S05]  /*3770*/  LDSM.16.MT88.4 R32, [R196+0x15800] ;  /* 0x01580000c420783b */ /* 0x000fea0000004200 */
[C---:B---3--:R-:W-:Y:S06]  /*3780*/  HMMA.16816.F32 R52, R4.reuse, R28, R52 ;  /* 0x0000001c0434723c */ /* 0x048fec0000001834 */
[C---:B------:R-:W-:Y:S01]  /*3790*/  HMMA.16816.F32 R56, R4.reuse, R30, R56 ;  /* 0x0000001e0438723c */ /* 0x040fe20000001838 */
[----:B------:R-:W-:Y:S05]  /*37a0*/  LDSM.16.MT88.4 R28, [R194+0x15800] ;  /* 0x01580000c21c783b */ /* 0x000fea0000004200 */
[C---:B-----5:R-:W-:Y:S06]  /*37b0*/  HMMA.16816.F32 R84, R4.reuse, R24, R84 ;  /* 0x000000180454723c */ /* 0x060fec0000001854 */
[C---:B------:R-:W-:Y:S01]  /*37c0*/  HMMA.16816.F32 R88, R4.reuse, R26, R88 ;  /* 0x0000001a0458723c */ /* 0x040fe20000001858 */
[----:B------:R-:W-:Y:S05]  /*37d0*/  LDSM.16.MT88.4 R24, [R193+0x15800] ;  /* 0x01580000c118783b */ /* 0x000fea0000004200 */
[C---:B--2---:R-:W-:Y:S06]  /*37e0*/  HMMA.16816.F32 R100, R4.reuse, R12, R100 ;  /* 0x0000000c0464723c */ /* 0x044fec0000001864 */
[C---:B------:R-:W-:Y:S01]  /*37f0*/  HMMA.16816.F32 R104, R4.reuse, R14, R104 ;  /* 0x0000000e0468723c */ /* 0x040fe20000001868 */
[----:B------:R-:W2:Y:S05]  /*3800*/  LDSM.16.MT88.4 R12, [R192+0x13800] ;  /* 0x01380000c00c783b */ /* 0x000eaa0000004200 */
[C---:B----4-:R-:W-:Y:S06]  /*3810*/  HMMA.16816.F32 R120, R4.reuse, R8, R120 ;  /* 0x000000080478723c */ /* 0x050fec0000001878 */
[C---:B------:R-:W-:Y:S01]  /*3820*/  HMMA.16816.F32 R108, R4.reuse, R10, R108 ;  /* 0x0000000a046c723c */ /* 0x040fe2000000186c */
[----:B------:R-:W3:Y:S05]  /*3830*/  LDSM.16.MT88.4 R8, [R192+0x15800] ;  /* 0x01580000c008783b */ /* 0x000eea0000004200 */
[C---:B------:R-:W-:Y:S06]  /*3840*/  HMMA.16816.F32 R116, R4.reuse, R20, R116 ;  /* 0x000000140474723c */ /* 0x040fec0000001874 */
[----:B------:R-:W-:Y:S01]  /*3850*/  HMMA.16816.F32 R112, R4, R22, R112 ;  /* 0x000000160470723c */ /* 0x000fe20000001870 */
[----:B------:R-:W-:Y:S06]  /*3860*/  LDSM.16.MT88.4 R20, [R196+0x17800] ;  /* 0x01780000c414783b */ /* 0x000fec0000004200 */
[----:B------:R-:W-:-:S02]  /*3870*/  F2FP.F16.F32.PACK_AB R4, R177, R174 ;  /* 0x000000aeb104723e */ /* 0x000fc400000000ff */
[----:B------:R-:W-:Y:S02]  /*3880*/  F2FP.F16.F32.PACK_AB R5, R171, R168 ;  /* 0x000000a8ab05723e */ /* 0x000fe400000000ff */
[----:B------:R-:W-:Y:S02]  /*3890*/  F2FP.F16.F32.PACK_AB R6, R223, R170 ;  /* 0x000000aadf06723e */ /* 0x000fe400000000ff */
[----:B------:R-:W-:-:S07]  /*38a0*/  F2FP.F16.F32.PACK_AB R7, R166, R167 ;  /* 0x000000a7a607723e */ /* 0x000fce00000000ff */
[C---:B-1----:R-:W-:Y:S06]  /*38b0*/  HMMA.16816.F32 R128, R4.reuse, R16, R128 ;  /* 0x000000100480723c */ /* 0x042fec0000001880 */
[C---:B------:R-:W-:Y:S01]  /*38c0*/  HMMA.16816.F32 R124, R4.reuse, R18, R124 ;  /* 0x00000012047c723c */ /* 0x040fe2000000187c */
[----:B------:R-:W1:Y:S05]  /*38d0*/  LDSM.16.MT88.4 R16, [R194+0x17800] ;  /* 0x01780000c210783b */ /* 0x000e6a0000004200 */
[C---:B--2---:R-:W-:Y:S06]  /*38e0*/  HMMA.16816.F32 R52, R4.reuse, R12, R52 ;  /* 0x0000000c0434723c */ /* 0x044fec0000001834 */
[C---:B------:R-:W-:Y:S01]  /*38f0*/  HMMA.16816.F32 R56, R4.reuse, R14, R56 ;  /* 0x0000000e0438723c */ /* 0x040fe20000001838 */
[----:B------:R-:W2:Y:S05]  /*3900*/  LDSM.16.MT88.4 R12, [R193+0x17800] ;  /* 0x01780000c10c783b */ /* 0x000eaa0000004200 */
[C---:B---3--:R-:W-:Y:S06]  /*3910*/  HMMA.16816.F32 R84, R4.reuse, R8, R84 ;  /* 0x000000080454723c */ /* 0x048fec0000001854 */
[C---:B------:R-:W-:Y:S01]  /*3920*/  HMMA.16816.F32 R88, R4.reuse, R10, R88 ;  /* 0x0000000a0458723c */ /* 0x040fe20000001858 */
[----:B------:R-:W3:Y:S05]  /*3930*/  LDSM.16.MT88.4 R8, [R192+0x17800] ;  /* 0x01780000c008783b */ /* 0x000eea0000004200 */
[C---:B------:R-:W-:Y:S06]  /*3940*/  HMMA.16816.F32 R36, R4.reuse, R140, R36 ;  /* 0x0000008c0424723c */ /* 0x040fec0000001824 */
[C---:B------:R-:W-:Y:S06]  /*3950*/  HMMA.16816.F32 R40, R4.reuse, R142, R40 ;  /* 0x0000008e0428723c */ /* 0x040fec0000001828 */
[C---:B-1----:R-:W-:Y:S06]  /*3960*/  HMMA.16816.F32 R100, R4.reuse, R16, R100 ;  /* 0x000000100464723c */ /* 0x042fec0000001864 */
[----:B------:R-:W-:Y:S01]  /*3970*/  HMMA.16816.F32 R104, R4, R18, R104 ;  /* 0x000000120468723c */ /* 0x000fe20000001868 */
[----:B------:R-:W-:-:S04]  /*3980*/  FADD.FTZ R17, R145, R148 ;  /* 0x0000009491117221 */ /* 0x000fc80000010000 */
[----:B------:R-:W-:Y:S01]  /*3990*/  FADD.FTZ R17, R144, R17 ;  /* 0x0000001190117221 */ /* 0x000fe20000010000 */
[C---:B------:R-:W-:Y:S01]  /*39a0*/  HMMA.16816.F32 R44, R4.reuse, R136, R44 ;  /* 0x00000088042c723c */ /* 0x040fe2000000182c */
[----:B------:R-:W-:Y:S02]  /*39b0*/  FADD.FTZ R19, R133, R146 ;  /* 0x0000009285137221 */ /* 0x000fe40000010000 */
[----:B------:R-:W-:Y:S02]  /*39c0*/  FADD.FTZ R158, R158, R17 ;  /* 0x000000119e9e7221 */ /* 0x000fe40000010000 */
[----:B------:R-:W-:Y:S01]  /*39d0*/  FADD.FTZ R19, R0, R19 ;  /* 0x0000001300137221 */ /* 0x000fe20000010000 */
[----:B------:R-:W-:Y:S01]  /*39e0*/  HMMA.16816.F32 R48, R4, R138, R48 ;  /* 0x0000008a0430723c */ /* 0x000fe20000001830 */
[----:B------:R-:W-:Y:S02]  /*39f0*/  FADD.FTZ R159, R159, R158 ;  /* 0x0000009e9f9f7221 */ /* 0x000fe40000010000 */
[----:B------:R-:W-:-:S02]  /*3a00*/  FADD.FTZ R162, R162, R19 ;  /* 0x00000013a2a27221 */ /* 0x000fc40000010000 */
        /* <DEDUP_REMOVED lines=15> */
[----:B------:R-:W-:-:S03]  /*3b00*/  FADD.FTZ R167, R167, R0 ;  /* 0x00000000a7a77221 */ /* 0x000fc60000010000 */
[----:B------:R-:W-:Y:S01]  /*3b10*/  HMMA.16816.F32 R76, R4, R24, R76 ;  /* 0x00000018044c723c */ /* 0x000fe2000000184c */
[----:B------:R-:W-:-:S05]  /*3b20*/  FADD.FTZ R221, R166, R167 ;  /* 0x000000a7a6dd7221 */ /* 0x000fca0000010000 */
[C---:B------:R-:W-:Y:S06]  /*3b30*/  HMMA.16816.F32 R80, R4.reuse, R26, R80 ;  /* 0x0000001a0450723c */ /* 0x040fec0000001850 */
[C---:B------:R-:W-:Y:S06]  /*3b40*/  HMMA.16816.F32 R92, R4.reuse, R20, R92 ;  /* 0x00000014045c723c */ /* 0x040fec000000185c */
[C---:B------:R-:W-:Y:S06]  /*3b50*/  HMMA.16816.F32 R96, R4.reuse, R22, R96 ;  /* 0x000000160460723c */ /* 0x040fec0000001860 */
[C---:B--2---:R-:W-:Y:S06]  /*3b60*/  HMMA.16816.F32 R120, R4.reuse, R12, R120 ;  /* 0x0000000c0478723c */ /* 0x044fec0000001878 */
[C---:B------:R-:W-:Y:S06]  /*3b70*/  HMMA.16816.F32 R108, R4.reuse, R14, R108 ;  /* 0x0000000e046c723c */ /* 0x040fec000000186c */
[C---:B---3--:R-:W-:Y:S06]  /*3b80*/  HMMA.16816.F32 R116, R4.reuse, R8, R116 ;  /* 0x000000080474723c */ /* 0x048fec0000001874 */
[----:B------:R-:W-:Y:S01]  /*3b90*/  HMMA.16816.F32 R112, R4, R10, R112 ;  /* 0x0000000a0470723c */ /* 0x000fe20000001870 */
[----:B------:R-:W-:-:S08]  /*3ba0*/  NOP ;  /* 0x0000000000007918 */ /* 0x000fd00000000000 */
[----:B------:R-:W-:-:S15]  /*3bb0*/  @!P0 BRA `(.L_x_6) ;  /* 0x0000002400c48947 */ /* 0x000fde0003800000 */
[C---:B------:R-:W-:Y:S01]  /*3bc0*/  SHF.L.U64.HI R211, R134.reuse, 0x6, R135 ;  /* 0x0000000686d37819 */ /* 0x040fe20000010287 */
[----:B------:R-:W-:Y:S01]  /*3bd0*/  IMAD.SHL.U32 R218, R134, 0x40, RZ ;  /* 0x0000004086da7824 */ /* 0x000fe200078e00ff */
[----:B------:R-:W-:Y:S01]  /*3be0*/  LEA.HI.SX32 R219, R2, 0xfffffffe, 0x1a ;  /* 0xfffffffe02db7811 */ /* 0x000fe200078fd2ff */
[----:B------:R-:W-:Y:S01]  /*3bf0*/  IMAD.MOV.U32 R133, RZ, RZ, R132 ;  /* 0x000000ffff857224 */ /* 0x000fe200078e0084 */
[----:B------:R-:W-:Y:S01]  /*3c00*/  MOV R0, R3 ;  /* 0x0000000300007202 */ /* 0x000fe20000000f00 */
[----:B------:R-:W-:Y:S01]  /*3c10*/  ULDC UR4, c[0x0][0x2ec] ;  /* 0x0000bb0000047ab9 */ /* 0x000fe20000000800 */
[----:B------:R-:W-:Y:S01]  /*3c20*/  ULDC.64 UR12, c[0x0][0x250] ;  /* 0x00009400000c7ab9 */ /* 0x000fe20000000a00 */
[----:B------:R-:W-:Y:S01]  /*3c30*/  ULDC.64 UR6, c[0x0][0x218] ;  /* 0x0000860000067ab9 */ /* 0x000fe20000000a00 */
[----:B------:R-:W-:Y:S01]  /*3c40*/  ULDC.64 UR8, c[0x0][0x248] ;  /* 0x0000920000087ab9 */ /* 0x000fe20000000a00 */
[----:B------:R-:W-:Y:S01]  /*3c50*/  ULDC.64 UR10, c[0x0][0x220] ;  /* 0x00008800000a7ab9 */ /* 0x000fe20000000a00 */
[----:B------:R-:W-:Y:S05]  /*3c60*/  BRA `(.L_x_7) ;  /* 0x00000000005c7947 */ /* 0x000fea0003800000 */
.L_x_9:
[----:B------:R-:W-:Y:S04]  /*3c70*/  VIADD R132, R219, 0xffffffff ;  /* 0xffffffffdb847836 */ /* 0x000fe80000000000 */
[C---:B------:R-:W-:Y:S01]  /*3c80*/  IMAD.WIDE.U32 R134, R132.reuse, UR8, RZ ;  /* 0x0000000884867c25 */ /* 0x040fe2000f8e00ff */
[----:B------:R-:W-:Y:S05]  /*3c90*/  SHF.R.S32.HI R3, RZ, 0x1f, R132 ;  /* 0x0000001fff037819 */ /* 0x000fea0000011484 */
[----:B------:R-:W-:Y:S04]  /*3ca0*/  IMAD R3, R3, UR8, RZ ;  /* 0x0000000803037c24 */ /* 0x000fe8000f8e02ff */
[----:B------:R-:W-:Y:S01]  /*3cb0*/  IMAD R3, R132, UR9, R3 ;  /* 0x0000000984037c24 */ /* 0x000fe2000f8e0203 */
[----:B------:R-:W-:Y:S03]  /*3cc0*/  LEA R132, P1, R134, R214, 0x6 ;  /* 0x000000d686847211 */ /* 0x000fe600078230ff */
[----:B------:R-:W-:Y:S01]  /*3cd0*/  IMAD.IADD R3, R135, 0x1, R3 ;  /* 0x0000000187037824 */ /* 0x000fe200078e0203 */
[----:B------:R-:W-:Y:S04]  /*3ce0*/  LEA R136, P2, R132, UR6, 0x1 ;  /* 0x0000000684887c11 */ /* 0x000fe8000f8408ff */
[----:B------:R-:W-:Y:S02]  /*3cf0*/  LEA.HI.X R3, R134, R217, R3, 0x6, P1 ;  /* 0x000000d986037211 */ /* 0x000fe400008f3403 */
[----:B------:R-:W-:Y:S02]  /*3d00*/  IADD3 R134, P1, R206, R136, RZ ;  /* 0x00000088ce867210 */ /* 0x000fe40007f3e0ff */
[----:B------:R-:W-:Y:S05]  /*3d10*/  LEA.HI.X R137, R132, UR7, R3, 0x1, P2 ;  /* 0x0000000784897c11 */ /* 0x000fea00090f0c03 */
[----:B------:R-:W-:Y:S01]  /*3d20*/  @!PT LDS RZ, [RZ] ;  /* 0x00000000fffff984 */ /* 0x000fe20000000800 */
[----:B------:R-:W-:Y:S01]  /*3d30*/  @!PT LDS RZ, [RZ] ;  /* 0x00000000fffff984 */ /* 0x000fe20000000800 */
[----:B------:R-:W-:Y:S01]  /*3d40*/  @!PT LDS RZ, [RZ] ;  /* 0x00000000fffff984 */ /* 0x000fe20000000800 */
[----:B------:R1:W-:Y:S01]  /*3d50*/  LDGSTS.E.BYPASS.LTC128B.128 [R209+0xc000], desc[UR14][R136.64] ;  /* 0x0c00000088d17fae */ /* 0x0003e2000b901d4e */
[----:B------:R-:W-:Y:S03]  /*3d60*/  IMAD.X R135, R205, 0x1, R137, P1 ;  /* 0x00000001cd877824 */ /* 0x000fe600008e0689 */
[----:B------:R1:W-:Y:S04]  /*3d70*/  LDGSTS.E.BYPASS.LTC128B.128 [R209+0xe000], desc[UR14][R136.64+0x80] ;  /* 0x0e00008088d17fae */ /* 0x0003e8000b901d4e */
[----:B------:R1:W-:Y:S04]  /*3d80*/  LDGSTS.E.BYPASS.LTC128B.128 [R209+0x10000], desc[UR14][R136.64+0x100] ;  /* 0x1000010088d17fae */ /* 0x0003e8000b901d4e */
[----:B------:R1:W-:Y:S04]  /*3d90*/  LDGSTS.E.BYPASS.LTC128B.128 [R209+0xd000], desc[UR14][R134.64] ;  /* 0x0d00000086d17fae */ /* 0x0003e8000b901d4e */
[----:B------:R1:W-:Y:S04]  /*3da0*/  LDGSTS.E.BYPASS.LTC128B.128 [R209+0xf000], desc[UR14][R134.64+0x80] ;  /* 0x0f00008086d17fae */ /* 0x0003e8000b901d4e */
[----:B------:R1:W-:Y:S04]  /*3db0*/  LDGSTS.E.BYPASS.LTC128B.128 [R209+0x11000], desc[UR14][R134.64+0x100] ;  /* 0x1100010086d17fae */ /* 0x0003e8000b901d4e */
[----:B------:R-:W0:Y:S01]  /*3dc0*/  LDGDEPBAR ;  /* 0x00000000000079af */ /* 0x000e220000000000 */
[----:B------:R-:W-:Y:S05]  /*3dd0*/  BRA `(.L_x_8) ;  /* 0x0000000c00587947 */ /* 0x000fea0003800000 */
.L_x_7:
[----:B------:R-:W-:Y:S01]  /*3de0*/  SHF.R.S32.HI R2, RZ, 0x1f, R219 ;  /* 0x0000001fff027819 */ /* 0x000fe200000114db */
[----:B------:R-:W-:Y:S04]  /*3df0*/  DEPBAR.LE SB0, 0x0 ;  /* 0x000080000000791a */ /* 0x000fe80000000000 */
[----:B------:R-:W-:Y:S01]  /*3e00*/  BAR.SYNC.DEFER_BLOCKING 0x0 ;  /* 0x0000000000007b1d */ /* 0x000fe20000010000 */
[----:B------:R-:W-:Y:S02]  /*3e10*/  IMAD R2, R2, UR12, RZ ;  /* 0x0000000c02027c24 */ /* 0x000fe4000f8e02ff */
[C---:B------:R-:W-:Y:S04]  /*3e20*/  IMAD.WIDE.U32 R134, R219.reuse, UR12, RZ ;  /* 0x0000000cdb867c25 */ /* 0x040fe8000f8e00ff */
[----:B------:R-:W-:Y:S01]  /*3e30*/  IMAD R2, R219, UR13, R2 ;  /* 0x0000000ddb027c24 */ /* 0x000fe2000f8e0202 */
[C---:B------:R-:W-:Y:S03]  /*3e40*/  LEA R3, P0, R134.reuse, R212, 0x6 ;  /* 0x000000d486037211 */ /* 0x040fe600078030ff */
[----:B------:R-:W-:Y:S01]  /*3e50*/  IMAD.IADD R2, R135, 0x1, R2 ;  /* 0x0000000187027824 */ /* 0x000fe200078e0202 */
[C---:B------:R-:W-:Y:S04]  /*3e60*/  LEA R224, P1, R3.reuse, UR10, 0x1 ;  /* 0x0000000a03e07c11 */ /* 0x040fe8000f8208ff */
[----:B------:R-:W-:Y:S02]  /*3e70*/  LEA.HI.X R2, R134, R203, R2, 0x6, P0 ;  /* 0x000000cb86027211 */ /* 0x000fe400000f3402 */
[----:B------:R-:W-:Y:S02]  /*3e80*/  IADD3 R134, P0, R218, R224, RZ ;  /* 0x000000e0da867210 */ /* 0x000fe40007f1e0ff */
[----:B------:R-:W-:Y:S05]  /*3e90*/  LEA.HI.X R225, R3, UR11, R2, 0x1, P1 ;  /* 0x0000000b03e17c11 */ /* 0x000fea00088f0c02 */
[----:B------:R-:W-:Y:S01]  /*3ea0*/  @!PT LDS RZ, [RZ] ;  /* 0x00000000fffff984 */ /* 0x000fe20000000800 */
[----:B------:R-:W-:Y:S01]  /*3eb0*/  @!PT LDS RZ, [RZ] ;  /* 0x00000000fffff984 */ /* 0x000fe20000000800 */
[----:B------:R-:W-:Y:S01]  /*3ec0*/  @!PT LDS RZ, [RZ] ;  /* 0x00000000fffff984 */ /* 0x000fe20000000800 */
[----:B------:R-:W-:Y:S01]  /*3ed0*/  LDGSTS.E.BYPASS.LTC128B.128 [R209+0x12000], desc[UR14][R224.64] ;  /* 0x12000000e0d17fae */ /* 0x000fe2000b901d4e */
[----:B------:R-:W-:Y:S01]  /*3ee0*/  IMAD.X R135, R211, 0x1, R225, P0 ;  /* 0x00000001d3877824 */ /* 0x000fe200000e06e1 */
[----:B------:R-:W-:Y:S02]  /*3ef0*/  ISETP.GT.AND P0, PT, R219, RZ, PT ;  /* 0x000000ffdb00720c */ /* 0x000fe40003f04270 */
[----:B------:R-:W-:Y:S04]  /*3f00*/  LDGSTS.E.BYPASS.LTC128B.128 [R209+0x14000], desc[UR14][R224.64+0x80] ;  /* 0x14000080e0d17fae */ /* 0x000fe8000b901d4e */
[----:B------:R-:W-:Y:S04]  /*3f10*/  LDGSTS.E.BYPASS.LTC128B.128 [R209+0x16000], desc[UR14][R224.64+0x100] ;  /* 0x16000100e0d17fae */ /* 0x000fe8000b901d4e */
[----:B------:R-:W-:Y:S04]  /*3f20*/  LDGSTS.E.BYPASS.LTC128B.128 [R209+0x13000], desc[UR14][R134.64] ;  /* 0x1300000086d17fae */ /* 0x000fe8000b901d4e */
[----:B------:R-:W-:Y:S04]  /*3f30*/  LDGSTS.E.BYPASS.LTC128B.128 [R209+0x15000], desc[UR14][R134.64+0x80] ;  /* 0x1500008086d17fae */ /* 0x000fe8000b901d4e */
[----:B------:R1:W-:Y:S04]  /*3f40*/  LDGSTS.E.BYPASS.LTC128B.128 [R209+0x17000], desc[UR14][R134.64+0x100] ;  /* 0x1700010086d17fae */ /* 0x0003e8000b901d4e */
[----:B------:R-:W-:Y:S04]  /*3f50*/  LDSM.16.M88.4 R136, [R202] ;  /* 0x00000000ca88783b */ /* 0x000fe80000000200 */
[----:B------:R-:W2:Y:S04]  /*3f60*/  LDSM.16.M88.4 R140, [R201+0xc000] ;  /* 0x00c00000c98c783b */ /* 0x000ea80000000200 */
[----:B------:R-:W3:Y:S04]  /*3f70*/  LDSM.16.M88.4 R144, [R201+0xc800] ;  /* 0x00c80000c990783b */ /* 0x000ee80000000200 */
[----:B------:R-:W4:Y:S04]  /*3f80*/  LDSM.16.M88.4 R148, [R201+0xd000] ;  /* 0x00d00000c994783b */ /* 0x000f280000000200 */
[----:B------:R-:W5:Y:S04]  /*3f90*/  LDSM.16.M88.4 R152, [R201+0xd800] ;  /* 0x00d80000c998783b */ /* 0x000f680000000200 */
[----:B------:R-:W0:Y:S04]  /*3fa0*/  LDGDEPBAR ;  /* 0x00000000000079af */ /* 0x000e280000000000 */
[----:B------:R-:W-:Y:S04]  /*3fb0*/  LDSM.16.M88.4 R156, [R200] ;  /* 0x00000000c89c783b */ /* 0x000fe80000000200 */
[----:B------:R-:W1:Y:S04]  /*3fc0*/  LDSM.16.M88.4 R160, [R199] ;  /* 0x00000000c7a0783b */ /* 0x000e680000000200 */
[----:B------:R-:W1:Y:S04]  /*3fd0*/  LDSM.16.M88.4 R164, [R191] ;  /* 0x00000000bfa4783b */ /* 0x000e680000000200 */
[----:B------:R-:W1:Y:S04]  /*3fe0*/  LDSM.16.M88.4 R168, [R190] ;  /* 0x00000000bea8783b */ /* 0x000e680000000200 */
[----:B------:R-:W-:Y:S01]  /*3ff0*/  LDSM.16.M88.4 R172, [R195+0xc000] ;  /* 0x00c00000c3ac783b */ /* 0x000fe20000000200 */
[C---:B--2---:R-:W-:Y:S03]  /*4000*/  HMMA.16816.F32 R4, R136.reuse, R140, RZ ;  /* 0x0000008c8804723c */ /* 0x044fe600000018ff */
[----:B------:R-:W-:Y:S03]  /*4010*/  LDSM.16.M88.4 R176, [R195+0xc800] ;  /* 0x00c80000c3b0783b */ /* 0x000fe60000000200 */
[C---:B------:R-:W-:Y:S01]  /*4020*/  HMMA.16816.F32 R8, R136.reuse, R142, RZ ;  /* 0x0000008e8808723c */ /* 0x040fe200000018ff */
[----:B------:R-:W2:Y:S05]  /*4030*/  LDSM.16.M88.4 R140, [R189] ;  /* 0x00000000bd8c783b */ /* 0x000eaa0000000200 */
[C---:B---3--:R-:W-:Y:S06]  /*4040*/  HMMA.16816.F32 R12, R136.reuse, R144, RZ ;  /* 0x00000090880c723c */ /* 0x048fec00000018ff */
[C---:B------:R-:W-:Y:S01]  /*4050*/  HMMA.16816.F32 R16, R136.reuse, R146, RZ ;  /* 0x000000928810723c */ /* 0x040fe200000018ff */
[----:B------:R-:W3:Y:S05]  /*4060*/  LDSM.16.M88.4 R144, [R198] ;  /* 0x00000000c690783b */ /* 0x000eea0000000200 */
[C---:B----4-:R-:W-:Y:S06]  /*4070*/  HMMA.16816.F32 R20, R136.reuse, R148, RZ ;  /* 0x000000948814723c */ /* 0x050fec00000018ff */
[C---:B------:R-:W-:Y:S01]  /*4080*/  HMMA.16816.F32 R24, R136.reuse, R150, RZ ;  /* 0x000000968818723c */ /* 0x040fe200000018ff */
[----:B------:R-:W4:Y:S05]  /*4090*/  LDSM.16.M88.4 R148, [R195+0xd000] ;  /* 0x00d00000c394783b */ /* 0x000f2a0000000200 */
[C---:B-----5:R-:W-:Y:S06]  /*40a0*/  HMMA.16816.F32 R28, R136.reuse, R152, RZ ;  /* 0x00000098881c723c */ /* 0x060fec00000018ff */
[----:B------:R-:W-:Y:S01]  /*40b0*/  HMMA.16816.F32 R32, R136, R154, RZ ;  /* 0x0000009a8820723c */ /* 0x000fe200000018ff */
[----:B------:R-:W5:Y:S04]  /*40c0*/  LDSM.16.M88.4 R136, [R195+0xd800] ;  /* 0x00d80000c388783b */ /* 0x000f680000000200 */
[----:B------:R-:W-:Y:S01]  /*40d0*/  LDSM.16.M88.4 R152, [R197] ;  /* 0x00000000c598783b */ /* 0x000fe20000000200 */
[C---:B-1----:R-:W-:Y:S06]  /*40e0*/  HMMA.16816.F32 R4, R156.reuse, R160, R4 ;  /* 0x000000a09c04723c */ /* 0x042fec0000001804 */
[C---:B------:R-:W-:Y:S01]  /*40f0*/  HMMA.16816.F32 R8, R156.reuse, R162, R8 ;  /* 0x000000a29c08723c */ /* 0x040fe20000001808 */
[----:B------:R-:W1:Y:S05]  /*4100*/  LDSM.16.M88.4 R160, [R188] ;  /* 0x00000000bca0783b */ /* 0x000e6a0000000200 */
[C---:B------:R-:W-:Y:S06]  /*4110*/  HMMA.16816.F32 R12, R156.reuse, R164, R12 ;  /* 0x000000a49c0c723c */ /* 0x040fec000000180c */
[C---:B------:R-:W-:Y:S01]  /*4120*/  HMMA.16816.F32 R16, R156.reuse, R166, R16 ;  /* 0x000000a69c10723c */ /* 0x040fe20000001810 */
[----:B------:R-:W1:Y:S05]  /*4130*/  LDSM.16.M88.4 R164, [R188+0x800] ;  /* 0x00080000bca4783b */ /* 0x000e6a0000000200 */
[C---:B------:R-:W-:Y:S06]  /*4140*/  HMMA.16816.F32 R20, R156.reuse, R168, R20 ;  /* 0x000000a89c14723c */ /* 0x040fec0000001814 */
[C---:B------:R-:W-:Y:S01]  /*4150*/  HMMA.16816.F32 R24, R156.reuse, R170, R24 ;  /* 0x000000aa9c18723c */ /* 0x040fe20000001818 */
[----:B------:R-:W1:Y:S05]  /*4160*/  LDSM.16.M88.4 R168, [R188+0x1000] ;  /* 0x00100000bca8783b */ /* 0x000e6a0000000200 */
[C---:B--2---:R-:W-:Y:S06]  /*4170*/  HMMA.16816.F32 R28, R156.reuse, R140, R28 ;  /* 0x0000008c9c1c723c */ /* 0x044fec000000181c */
[----:B------:R-:W-:Y:S01]  /*4180*/  HMMA.16816.F32 R32, R156, R142, R32 ;  /* 0x0000008e9c20723c */ /* 0x000fe20000001820 */
[----:B------:R-:W2:Y:S04]  /*4190*/  LDSM.16.M88.4 R140, [R188+0x1800] ;  /* 0x00180000bc8c783b */ /* 0x000ea80000000200 */
[----:B------:R-:W-:Y:S01]  /*41a0*/  LDSM.16.M88.4 R156, [R202+0x4000] ;  /* 0x00400000ca9c783b */ /* 0x000fe20000000200 */
[C---:B---3--:R-:W-:Y:S06]  /*41b0*/  HMMA.16816.F32 R4, R144.reuse, R172, R4 ;  /* 0x000000ac9004723c */ /* 0x048fec0000001804 */
[C---:B------:R-:W-:Y:S01]  /*41c0*/  HMMA.16816.F32 R8, R144.reuse, R174, R8 ;  /* 0x000000ae9008723c */ /* 0x040fe20000001808 */
[----:B------:R-:W3:Y:S05]  /*41d0*/  LDSM.16.M88.4 R172, [R201+0xe000] ;  /* 0x00e00000c9ac783b */ /* 0x000eea0000000200 */
[C---:B------:R-:W-:Y:S06]  /*41e0*/  HMMA.16816.F32 R12, R144.reuse, R176, R12 ;  /* 0x000000b0900c723c */ /* 0x040fec000000180c */
[C---:B------:R-:W-:Y:S01]  /*41f0*/  HMMA.16816.F32 R16, R144.reuse, R178, R16 ;  /* 0x000000b29010723c */ /* 0x040fe20000001810 */
[----:B------:R-:W3:Y:S05]  /*4200*/  LDSM.16.M88.4 R176, [R201+0xe800] ;  /* 0x00e80000c9b0783b */ /* 0x000eea0000000200 */
[C---:B----4-:R-:W-:Y:S06]  /*4210*/  HMMA.16816.F32 R20, R144.reuse, R148, R20 ;  /* 0x000000949014723c */ /* 0x050fec0000001814 */
[C---:B------:R-:W-:Y:S01]  /*4220*/  HMMA.16816.F32 R24, R144.reuse, R150, R24 ;  /* 0x000000969018723c */ /* 0x040fe20000001818 */
[----:B------:R-:W4:Y:S05]  /*4230*/  LDSM.16.M88.4 R148, [R201+0xf000] ;  /* 0x00f00000c994783b */ /* 0x000f2a0000000200 */
[C---:B-----5:R-:W-:Y:S06]  /*4240*/  HMMA.16816.F32 R28, R144.reuse, R136, R28 ;  /* 0x00000088901c723c */ /* 0x060fec000000181c */
[----:B------:R-:W-:Y:S01]  /*4250*/  HMMA.16816.F32 R32, R144, R138, R32 ;  /* 0x0000008a9020723c */ /* 0x000fe20000001820 */
[----:B------:R-:W5:Y:S04]  /*4260*/  LDSM.16.M88.4 R136, [R201+0xf800] ;  /* 0x00f80000c988783b */ /* 0x000f680000000200 */
[----:B------:R-:W-:Y:S01]  /*4270*/  LDSM.16.M88.4 R144, [R200+0x4000] ;  /* 0x00400000c890783b */ /* 0x000fe20000000200 */
[C---:B-1----:R-:W-:Y:S06]  /*4280*/  HMMA.16816.F32 R4, R152.reuse, R160, R4 ;  /* 0x000000a09804723c */ /* 0x042fec0000001804 */
[C---:B------:R-:W-:Y:S01]  /*4290*/  HMMA.16816.F32 R8, R152.reuse, R162, R8 ;  /* 0x000000a29808723c */ /* 0x040fe20000001808 */
[----:B------:R-:W1:Y:S05]  /*42a0*/  LDSM.16.M88.4 R160, [R187] ;  /* 0x00000000bba0783b */ /* 0x000e6a0000000200 */
[C---:B------:R-:W-:Y:S06]  /*42b0*/  HMMA.16816.F32 R12, R152.reuse, R164, R12 ;  /* 0x000000a4980c723c */ /* 0x040fec000000180c */
[C---:B------:R-:W-:Y:S01]  /*42c0*/  HMMA.16816.F32 R16, R152.reuse, R166, R16 ;  /* 0x000000a69810723c */ /* 0x040fe20000001810 */
[----:B------:R-:W1:Y:S05]  /*42d0*/  LDSM.16.M88.4 R164, [R186] ;  /* 0x00000000baa4783b */ /* 0x000e6a0000000200 */
[C---:B------:R-:W-:Y:S06]  /*42e0*/  HMMA.16816.F32 R20, R152.reuse, R168, R20 ;  /* 0x000000a89814723c */ /* 0x040fec0000001814 */
[C---:B------:R-:W-:Y:S01]  /*42f0*/  HMMA.16816.F32 R24, R152.reuse, R170, R24 ;  /* 0x000000aa9818723c */ /* 0x040fe20000001818 */
[----:B------:R-:W1:Y:S05]  /*4300*/  LDSM.16.M88.4 R168, [R185] ;  /* 0x00000000b9a8783b */ /* 0x000e6a0000000200 */
[C---:B--2---:R-:W-:Y:S06]  /*4310*/  HMMA.16816.F32 R28, R152.reuse, R140, R28 ;  /* 0x0000008c981c723c */ /* 0x044fec000000181c */
[----:B------:R-:W-:Y:S01]  /*4320*/  HMMA.16816.F32 R32, R152, R142, R32 ;  /* 0x0000008e9820723c */ /* 0x000fe20000001820 */
[----:B------:R-:W2:Y:S04]  /*4330*/  LDSM.16.M88.4 R140, [R184] ;  /* 0x00000000b88c783b */ /* 0x000ea80000000200 */
        /* <DEDUP_REMOVED lines=16> */
[----:B------:R-:W1:Y:S05]  /*4440*/  LDSM.16.M88.4 R160, [R188+0x2000] ;  /* 0x00200000bca0783b */ /* 0x000e6a0000000200 */
        /* <DEDUP_REMOVED lines=12> */
[----:B------:R-:W-:Y:S05]  /*4510*/  LDSM.16.M88.4 R172, [R201+0x10800] ;  /* 0x01080000c9ac783b */ /* 0x000fea0000000200 */
[C---:B------:R-:W-:Y:S06]  /*4520*/  HMMA.16816.F32 R12, R152.reuse, R176, R12 ;  /* 0x000000b0980c723c */ /* 0x040fec000000180c */
[C---:B------:R-:W-:Y:S01]  /*4530*/  HMMA.16816.F32 R16, R152.reuse, R178, R16 ;  /* 0x000000b29810723c */ /* 0x040fe20000001810 */
[----:B------:R-:W-:Y:S05]  /*4540*/  LDSM.16.M88.4 R176, [R195+0x10000] ;  /* 0x01000000c3b0783b */ /* 0x000fea0000000200 */
[C---:B----4-:R-:W-:Y:S06]  /*4550*/  HMMA.16816.F32 R20, R152.reuse, R148, R20 ;  /* 0x000000949814723c */ /* 0x050fec0000001814 */
[C---:B------:R-:W-:Y:S01]  /*4560*/  HMMA.16816.F32 R24, R152.reuse, R150, R24 ;  /* 0x000000969818723c */ /* 0x040fe20000001818 */
[----:B------:R-:W3:Y:S05]  /*4570*/  LDSM.16.M88.4 R148, [R201+0x10000] ;  /* 0x01000000c994783b */ /* 0x000eea0000000200 */
[C---:B-----5:R-:W-:Y:S06]  /*4580*/  HMMA.16816.F32 R28, R152.reuse, R136, R28 ;  /* 0x00000088981c723c */ /* 0x060fec000000181c */
[----:B------:R-:W-:Y:S01]  /*4590*/  HMMA.16816.F32 R32, R152, R138, R32 ;  /* 0x0000008a9820723c */ /* 0x000fe20000001820 */
[----:B------:R-:W4:Y:S04]  /*45a0*/  LDSM.16.M88.4 R136, [R201+0x11000] ;  /* 0x01100000c988783b */ /* 0x000f280000000200 */
[----:B------:R-:W5:Y:S01]  /*45b0*/  LDSM.16.M88.4 R152, [R201+0x11800] ;  /* 0x01180000c998783b */ /* 0x000f620000000200 */
[C---:B-1----:R-:W-:Y:S06]  /*45c0*/  HMMA.16816.F32 R4, R156.reuse, R160, R4 ;  /* 0x000000a09c04723c */ /* 0x042fec0000001804 */
[C---:B------:R-:W-:Y:S01]  /*45d0*/  HMMA.16816.F32 R8, R156.reuse, R162, R8 ;  /* 0x000000a29c08723c */ /* 0x040fe20000001808 */
[----:B------:R-:W-:Y:S05]  /*45e0*/  LDSM.16.M88.4 R160, [R200+0x8000] ;  /* 0x00800000c8a0783b */ /* 0x000fea0000000200 */
        /* <DEDUP_REMOVED lines=12> */
[----:B------:R-:W3:Y:S05]  /*46b0*/  LDSM.16.M88.4 R148, [R180] ;  /* 0x00000000b494783b */ /* 0x000eea0000000200 */
[C---:B------:R-:W-:Y:S06]  /*46c0*/  HMMA.16816.F32 R12, R144.reuse, R172, R12 ;  /* 0x000000ac900c723c */ /* 0x040fec000000180c */
[C---:B------:R-:W-:Y:S01]  /*46d0*/  HMMA.16816.F32 R16, R144.reuse, R174, R16 ;  /* 0x000000ae9010723c */ /* 0x040fe20000001810 */
[----:B------:R-:W-:Y:S05]  /*46e0*/  LDSM.16.M88.4 R172, [R188+0x4000] ;  /* 0x00400000bcac783b */ /* 0x000fea0000000200 */
[C---:B----4-:R-:W-:Y:S06]  /*46f0*/  HMMA.16816.F32 R20, R144.reuse, R136, R20 ;  /* 0x000000889014723c */ /* 0x050fec0000001814 */
[C---:B------:R-:W-:Y:S01]  /*4700*/  HMMA.16816.F32 R24, R144.reuse, R138, R24 ;  /* 0x0000008a9018723c */ /* 0x040fe20000001818 */
[----:B------:R-:W4:Y:S05]  /*4710*/  LDSM.16.M88.4 R136, [R195+0x10800] ;  /* 0x01080000c388783b */ /* 0x000f2a0000000200 */
[C---:B-----5:R-:W-:Y:S06]  /*4720*/  HMMA.16816.F32 R28, R144.reuse, R152, R28 ;  /* 0x00000098901c723c */ /* 0x060fec000000181c */
[----:B------:R-:W-:Y:S01]  /*4730*/  HMMA.16816.F32 R32, R144, R154, R32 ;  /* 0x0000009a9020723c */ /* 0x000fe20000001820 */
[----:B------:R-:W5:Y:S04]  /*4740*/  LDSM.16.M88.4 R144, [R195+0x11000] ;  /* 0x01100000c390783b */ /* 0x000f680000000200 */
[----:B------:R-:W5:Y:S01]  /*4750*/  LDSM.16.M88.4 R152, [R195+0x11800] ;  /* 0x01180000c398783b */ /* 0x000f620000000200 */
[C---:B-1----:R-:W-:Y:S06]  /*4760*/  HMMA.16816.F32 R4, R160.reuse, R164, R4 ;  /* 0x000000a4a004723c */ /* 0x042fec0000001804 */
[C---:B------:R-:W-:Y:S01]  /*4770*/  HMMA.16816.F32 R8, R160.reuse, R166, R8 ;  /* 0x000000a6a008723c */ /* 0x040fe20000001808 */
[----:B------:R-:W1:Y:S05]  /*4780*/  LDSM.16.M88.4 R164, [R197+0x8000] ;  /* 0x00800000c5a4783b */ /* 0x000e6a0000000200 */
[C---:B------:R-:W-:Y:S06]  /*4790*/  HMMA.16816.F32 R12, R160.reuse, R168, R12 ;  /* 0x000000a8a00c723c */ /* 0x040fec000000180c */
[C---:B------:R-:W-:Y:S06]  /*47a0*/  HMMA.16816.F32 R16, R160.reuse, R170, R16 ;  /* 0x000000aaa010723c */ /* 0x040fec0000001810 */
[C---:B--2---:R-:W-:Y:S06]  /*47b0*/  HMMA.16816.F32 R20, R160.reuse, R140, R20 ;  /* 0x0000008ca014723c */ /* 0x044fec0000001814 */
[C---:B------:R-:W-:Y:S01]  /*47c0*/  HMMA.16816.F32 R24, R160.reuse, R142, R24 ;  /* 0x0000008ea018723c */ /* 0x040fe20000001818 */
[----:B------:R-:W2:Y:S05]  /*47d0*/  LDSM.16.M88.4 R140, [R188+0x4800] ;  /* 0x00480000bc8c783b */ /* 0x000eaa0000000200 */
[C---:B---3--:R-:W-:Y:S06]  /*47e0*/  HMMA.16816.F32 R28, R160.reuse, R148, R28 ;  /* 0x00000094a01c723c */ /* 0x048fec000000181c */
[----:B------:R-:W-:Y:S06]  /*47f0*/  HMMA.16816.F32 R32, R160, R150, R32 ;  /* 0x00000096a020723c */ /* 0x000fec0000001820 */
[C---:B------:R-:W-:Y:S06]  /*4800*/  HMMA.16816.F32 R4, R156.reuse, R176, R4 ;  /* 0x000000b09c04723c */ /* 0x040fec0000001804 */
[C---:B------:R-:W-:Y:S06]  /*4810*/  HMMA.16816.F32 R8, R156.reuse, R178, R8 ;  /* 0x000000b29c08723c */ /* 0x040fec0000001808 */
[C---:B----4-:R-:W-:Y:S06]  /*4820*/  HMMA.16816.F32 R12, R156.reuse, R136, R12 ;  /* 0x000000889c0c723c */ /* 0x050fec000000180c */
[C---:B------:R-:W-:Y:S01]  /*4830*/  HMMA.16816.F32 R16, R156.reuse, R138, R16 ;  /* 0x0000008a9c10723c */ /* 0x040fe20000001810 */
[----:B------:R-:W3:Y:S05]  /*4840*/  LDSM.16.M88.4 R136, [R188+0x5000] ;  /* 0x00500000bc88783b */ /* 0x000eea0000000200 */
[C---:B-----5:R-:W-:Y:S06]  /*4850*/  HMMA.16816.F32 R20, R156.reuse, R144, R20 ;  /* 0x000000909c14723c */ /* 0x060fec0000001814 */
[C---:B------:R-:W-:Y:S01]  /*4860*/  HMMA.16816.F32 R24, R156.reuse, R146, R24 ;  /* 0x000000929c18723c */ /* 0x040fe20000001818 */
[----:B------:R-:W4:Y:S01]  /*4870*/  LDSM.16.M88.4 R144, [R188+0x5800] ;  /* 0x00580000bc90783b */ /* 0x000f220000000200 */
[----:B------:R-:W-:Y:S04]  /*4880*/  DEPBAR.LE SB0, 0x0 ;  /* 0x000080000000791a */ /* 0x000fe80000000000 */
[C---:B------:R-:W-:Y:S01]  /*4890*/  HMMA.16816.F32 R28, R156.reuse, R152, R28 ;  /* 0x000000989c1c723c */ /* 0x040fe2000000181c */
[----:B------:R-:W-:Y:S05]  /*48a0*/  BAR.SYNC.DEFER_BLOCKING 0x0 ;  /* 0x0000000000007b1d */ /* 0x000fea0000010000 */
[----:B------:R-:W-:Y:S06]  /*48b0*/  HMMA.16816.F32 R32, R156, R154, R32 ;  /* 0x0000009a9c20723c */ /* 0x000fec0000001820 */
[C---:B-1----:R-:W-:Y:S06]  /*48c0*/  HMMA.16816.F32 R4, R164.reuse, R172, R4 ;  /* 0x000000aca404723c */ /* 0x042fec0000001804 */
[C---:B------:R-:W-:Y:S06]  /*48d0*/  HMMA.16816.F32 R8, R164.reuse, R174, R8 ;  /* 0x000000aea408723c */ /* 0x040fec0000001808 */
[C---:B--2---:R-:W-:Y:S06]  /*48e0*/  HMMA.16816.F32 R12, R164.reuse, R140, R12 ;  /* 0x0000008ca40c723c */ /* 0x044fec000000180c */
[C---:B------:R-:W-:Y:S06]  /*48f0*/  HMMA.16816.F32 R16, R164.reuse, R142, R16 ;  /* 0x0000008ea410723c */ /* 0x040fec0000001810 */
[----:B------:R-:W-:Y:S01]  /*4900*/  FMNMX.FTZ R132, R4, R133, !PT ;  /* 0x0000008504847209 */ /* 0x000fe20007810000 */
[C---:B---3--:R-:W-:Y:S04]  /*4910*/  HMMA.16816.F32 R20, R164.reuse, R136, R20 ;  /* 0x00000088a414723c */ /* 0x048fe80000001814 */
[----:B------:R-:W-:Y:S02]  /*4920*/  FMNMX.FTZ R2, R6, R0, !PT ;  /* 0x0000000006027209 */ /* 0x000fe40007810000 */
[----:B------:R-:W-:Y:S01]  /*4930*/  FMNMX.FTZ R3, R5, R132, !PT ;  /* 0x0000008405037209 */ /* 0x000fe20007810000 */
[C---:B------:R-:W-:Y:S04]  /*4940*/  HMMA.16816.F32 R24, R164.reuse, R138, R24 ;  /* 0x0000008aa418723c */ /* 0x040fe80000001818 */
[----:B------:R-:W-:Y:S02]  /*4950*/  FMNMX.FTZ R135, R7, R2, !PT ;  /* 0x0000000207877209 */ /* 0x000fe40007810000 */
[----:B------:R-:W-:Y:S01]  /*4960*/  FMNMX.FTZ R132, R8, R3, !PT ;  /* 0x0000000308847209 */ /* 0x000fe20007810000 */
[C---:B----4-:R-:W-:Y:S04]  /*4970*/  HMMA.16816.F32 R28, R164.reuse, R144, R28 ;  /* 0x00000090a41c723c */ /* 0x050fe8000000181c */
[----:B------:R-:W-:Y:S02]  /*4980*/  FMNMX.FTZ R2, R10, R135, !PT ;  /* 0x000000870a027209 */ /* 0x000fe40007810000 */
[----:B------:R-:W-:Y:S01]  /*4990*/  FMNMX.FTZ R3, R9, R132, !PT ;  /* 0x0000008409037209 */ /* 0x000fe20007810000 */
[----:B------:R-:W-:Y:S04]  /*49a0*/  HMMA.16816.F32 R32, R164, R146, R32 ;  /* 0x00000092a420723c */ /* 0x000fe80000001820 */
[----:B------:R-:W-:Y:S02]  /*49b0*/  FMNMX.FTZ R135, R11, R2, !PT ;  /* 0x000000020b877209 */ /* 0x000fe40007810000 */
[----:B------:R-:W-:Y:S02]  /*49c0*/  FMNMX.FTZ R132, R12, R3, !PT ;  /* 0x000000030c847209 */ /* 0x000fe40007810000 */
[----:B------:R-:W-:Y:S03]  /*49d0*/  FMNMX.FTZ R2, R14, R135, !PT ;  /* 0x000000870e027209 */ /* 0x000fe60007810000 */
[----:B------:R-:W-:Y:S02]  /*49e0*/  FMNMX.FTZ R3, R13, R132, !PT ;  /* 0x000000840d037209 */ /* 0x000fe40007810000 */
        /* <DEDUP_REMOVED lines=19> */
[----:B------:R-:W-:Y:S01]  /*4b20*/  FMNMX.FTZ R220, R33, R220, !PT ;  /* 0x000000dc21dc7209 */ /* 0x000fe20007810000 */
[----:B------:R-:W-:Y:S06]  /*4b30*/  @P0 BRA `(.L_x_9) ;  /* 0xfffffff0004c0947 */ /* 0x000fec000383ffff */
.L_x_8:
[----:B-1----:R-:W-:Y:S01]  /*4b40*/  FMNMX.FTZ R135, R35, R2, !PT ;  /* 0x0000000223877209 */ /* 0x002fe20007810000 */
[----:B------:R-:W-:Y:S01]  /*4b50*/  SHFL.BFLY PT, R3, R220, 0x2, 0x1f ;  /* 0x0c401f00dc037f89 */ /* 0x000fe200000e0000 */
[----:B------:R-:W-:Y:S07]  /*4b60*/  IADD3 R219, R219, -0x1, RZ ;  /* 0xffffffffdbdb7810 */ /* 0x000fee0007ffe0ff */
[----:B------:R-:W1:Y:S08]  /*4b70*/  SHFL.BFLY PT, R2, R135, 0x2, 0x1f ;  /* 0x0c401f0087027f89 */ /* 0x000e7000000e0000 */
[----:B------:R-:W-:Y:S08]  /*4b80*/  LDSM.16.MT88.4 R140, [R194+0x12000] ;  /* 0x01200000c28c783b */ /* 0x000ff00000004200 */
[----:B------:R-:W-:Y:S08]  /*4b90*/  LDSM.16.MT88.4 R144, [R193+0x12000] ;  /* 0x01200000c190783b */ /* 0x000ff00000004200 */
[----:B------:R-:W-:Y:S08]  /*4ba0*/  LDSM.16.MT88.4 R148, [R192+0x12000] ;  /* 0x01200000c094783b */ /* 0x000ff00000004200 */
[----:B------:R-:W-:Y:S08]  /*4bb0*/  LDSM.16.MT88.4 R152, [R194+0x14800] ;  /* 0x01480000c298783b */ /* 0x000ff00000004200 */
[----:B------:R-:W-:Y:S01]  /*4bc0*/  LDSM.16.MT88.4 R156, [R193+0x14800] ;  /* 0x01480000c19c783b */ /* 0x000fe20000004200 */
[----:B-1----:R-:W-:Y:S02]  /*4bd0*/  FMNMX.FTZ R134, R135, R2, !PT ;  /* 0x0000000287867209 */ /* 0x002fe40007810000 */
[----:B------:R-:W-:Y:S05]  /*4be0*/  FMNMX.FTZ R137, R220, R3, !PT ;  /* 0x00000003dc897209 */ /* 0x000fea0007810000 */
[----:B------:R-:W1:Y:S08]  /*4bf0*/  SHFL.BFLY PT, R3, R134, 0x1, 0x1f ;  /* 0x0c201f0086037f89 */ /* 0x000e7000000e0000 */
[----:B------:R-:W2:Y:S01]  /*4c00*/  SHFL.BFLY PT, R132, R137, 0x1, 0x1f ;  /* 0x0c201f0089847f89 */ /* 0x000ea200000e0000 */
[----:B-1----:R-:W-:Y:S02]  /*4c10*/  FMNMX.FTZ R3, R134, R3, !PT ;  /* 0x0000000386037209 */ /* 0x002fe40007810000 */
[----:B--2---:R-:W-:Y:S03]  /*4c20*/  FMNMX.FTZ R132, R137, R132, !PT ;  /* 0x0000008489847209 */ /* 0x004fe60007810000 */
[C---:B------:R-:W-:Y:S02]  /*4c30*/  FADD.FTZ R0, -R3.reuse, R0 ;  /* 0x0000000003007221 */ /* 0x040fe40000010100 */
[----:B------:R-:W1:Y:S01]  /*4c40*/  LDSM.16.MT88.4 R136, [R196+0x12000] ;  /* 0x01200000c488783b */ /* 0x000e620000004200 */
[C---:B------:R-:W-:Y:S01]  /*4c50*/  FMUL.FTZ R164, R3.reuse, UR4 ;  /* 0x0000000403a47c20 */ /* 0x040fe20008410000 */
[----:B------:R-:W-:Y:S01]  /*4c60*/  FSETP.NEU.FTZ.AND P1, PT, R132, -INF , PT ;  /* 0xff8000008400780b */ /* 0x000fe20003f3d000 */
[----:B------:R-:W-:Y:S01]  /*4c70*/  FMUL.FTZ R135, R0, UR4 ;  /* 0x0000000400877c20 */ /* 0x000fe20008410000 */
[C---:B------:R-:W-:Y:S01]  /*4c80*/  FMUL.FTZ R166, R132.reuse, UR4 ;  /* 0x0000000484a67c20 */ /* 0x040fe20008410000 */
[----:B------:R-:W-:Y:S02]  /*4c90*/  FADD.FTZ R2, -R132, R133 ;  /* 0x0000008584027221 */ /* 0x000fe40000010100 */
[----:B------:R2:W3:Y:S02]  /*4ca0*/  MUFU.EX2 R0, R135 ;  /* 0x0000008700007308 */ /* 0x0004e40000000800 */
[----:B------:R-:W-:Y:S01]  /*4cb0*/  FSEL R166, R166, RZ, P1 ;  /* 0x000000ffa6a67208 */ /* 0x000fe20000800000 */
[----:B------:R-:W-:Y:S01]  /*4cc0*/  FMUL.FTZ R133, R2, UR4 ;  /* 0x0000000402857c20 */ /* 0x000fe20008410000 */
[----:B------:R-:W-:Y:S03]  /*4cd0*/  FSETP.NEU.FTZ.AND P1, PT, R3, -INF , PT ;  /* 0xff8000000300780b */ /* 0x000fe60003f3d000 */
[--C-:B------:R-:W-:Y:S01]  /*4ce0*/  FFMA.FTZ R161, R4, UR4, -R166.reuse ;  /* 0x0000000404a17c23 */ /* 0x100fe200080108a6 */
[----:B------:R-:W-:Y:S01]  /*4cf0*/  FSEL R164, R164, RZ, P1 ;  /* 0x000000ffa4a47208 */ /* 0x000fe20000800000 */
[--C-:B------:R-:W-:Y:S01]  /*4d00*/  FFMA.FTZ R160, R9, UR4, -R166.reuse ;  /* 0x0000000409a07c23 */ /* 0x100fe200080108a6 */
[--C-:B------:R-:W-:Y:S01]  /*4d10*/  FFMA.FTZ R5, R5, UR4, -R166.reuse ;  /* 0x0000000405057c23 */ /* 0x100fe200080108a6 */
[----:B------:R-:W4:Y:S01]  /*4d20*/  MUFU.EX2 R2, R133 ;  /* 0x0000008500027308 */ /* 0x000f220000000800 */
[----:B------:R-:W-:Y:S01]  /*4d30*/  FFMA.FTZ R175, R28, UR4, -R166 ;  /* 0x000000041caf7c23 */ /* 0x000fe200080108a6 */
[--C-:B------:R-:W-:Y:S01]  /*4d40*/  FFMA.FTZ R163, R6, UR4, -R164.reuse ;  /* 0x0000000406a37c23 */ /* 0x100fe200080108a4 */
[--C-:B------:R-:W-:Y:S01]  /*4d50*/  FFMA.FTZ R134, R7, UR4, -R164.reuse ;  /* 0x0000000407867c23 */ /* 0x100fe200080108a4 */
[--C-:B------:R-:W-:Y:S01]  /*4d60*/  FFMA.FTZ R162, R10, UR4, -R164.reuse ;  /* 0x000000040aa27c23 */ /* 0x100fe200080108a4 */
[----:B------:R-:W-:Y:S01]  /*4d70*/  FFMA.FTZ R165, R11, UR4, -R164 ;  /* 0x000000040ba57c23 */ /* 0x000fe200080108a4 */
[--C-:B--2---:R-:W-:Y:S01]  /*4d80*/  FFMA.FTZ R135, R8, UR4, -R166.reuse ;  /* 0x0000000408877c23 */ /* 0x104fe200080108a6 */
[C---:B---3--:R-:W-:Y:S03]  /*4d90*/  FMUL.FTZ R6, R0.reuse, R130 ;  /* 0x0000008200067220 */ /* 0x048fe60000410000 */
[----:B------:R2:W-:Y:S01]  /*4da0*/  MUFU.EX2 R133, R5 ;  /* 0x0000000500857308 */ /* 0x0005e20000000800 */
[C---:B------:R-:W-:Y:S01]  /*4db0*/  FMUL.FTZ R7, R0.reuse, R131 ;  /* 0x0000008300077220 */ /* 0x040fe20000410000 */
[C---:B------:R-:W-:Y:S01]  /*4dc0*/  FMUL.FTZ R10, R0.reuse, R126 ;  /* 0x0000007e000a7220 */ /* 0x040fe20000410000 */
[C---:B------:R-:W-:Y:S01]  /*4dd0*/  FMUL.FTZ R11, R0.reuse, R127 ;  /* 0x0000007f000b7220 */ /* 0x040fe20000410000 */
[C---:B------:R-:W-:Y:S01]  /*4de0*/  FMUL.FTZ R38, R0.reuse, R38 ;  /* 0x0000002600267220 */ /* 0x040fe20000410000 */
[C---:B------:R-:W-:Y:S01]  /*4df0*/  FMUL.FTZ R39, R0.reuse, R39 ;  /* 0x0000002700277220 */ /* 0x040fe20000410000 */
[C---:B------:R-:W-:Y:S01]  /*4e00*/  FMUL.FTZ R42, R0.reuse, R42 ;  /* 0x0000002a002a7220 */ /* 0x040fe20000410000 */
[----:B------:R-:W-:Y:S03]  /*4e10*/  FMUL.FTZ R43, R0, R43 ;  /* 0x0000002b002b7220 */ /* 0x000fe60000410000 */
[----:B------:R-:W3:Y:S01]  /*4e20*/  MUFU.EX2 R161, R161 ;  /* 0x000000a100a17308 */ /* 0x000ee20000000800 */
[C---:B----4-:R-:W-:Y:S01]  /*4e30*/  FMUL.FTZ R4, R2.reuse, R128 ;  /* 0x0000008002047220 */ /* 0x050fe20000410000 */
[C---:B------:R-:W-:Y:S01]  /*4e40*/  FMUL.FTZ R8, R2.reuse, R124 ;  /* 0x0000007c02087220 */ /* 0x040fe20000410000 */
[C---:B------:R-:W-:Y:S01]  /*4e50*/  FMUL.FTZ R9, R2.reuse, R125 ;  /* 0x0000007d02097220 */ /* 0x040fe20000410000 */
[C---:B------:R-:W-:Y:S01]  /*4e60*/  FMUL.FTZ R36, R2.reuse, R36 ;  /* 0x0000002402247220 */ /* 0x040fe20000410000 */
[C---:B------:R-:W-:Y:S01]  /*4e70*/  FMUL.FTZ R37, R2.reuse, R37 ;  /* 0x0000002502257220 */ /* 0x040fe20000410000 */
[----:B------:R-:W4:Y:S01]  /*4e80*/  LDSM.16.MT88.4 R124, [R196+0x14000] ;  /* 0x01400000c47c783b */ /* 0x000f220000004200 */
[C---:B------:R-:W-:Y:S03]  /*4e90*/  FMUL.FTZ R40, R2.reuse, R40 ;  /* 0x0000002802287220 */ /* 0x040fe60000410000 */
[----:B------:R-:W-:Y:S01]  /*4ea0*/  MUFU.EX2 R163, R163 ;  /* 0x000000a300a37308 */ /* 0x000fe20000000800 */
[C---:B--2---:R-:W-:Y:S01]  /*4eb0*/  FMUL.FTZ R5, R2.reuse, R129 ;  /* 0x0000008102057220 */ /* 0x044fe20000410000 */
[----:B------:R-:W-:Y:S01]  /*4ec0*/  FMUL.FTZ R41, R2, R41 ;  /* 0x0000002902297220 */ /* 0x000fe20000410000 */
[----:B------:R-:W-:Y:S01]  /*4ed0*/  FFMA.FTZ R176, R29, UR4, -R166 ;  /* 0x000000041db07c23 */ /* 0x000fe200080108a6 */
[--C-:B------:R-:W-:Y:S01]  /*4ee0*/  FFMA.FTZ R177, R30, UR4, -R164.reuse ;  /* 0x000000041eb17c23 */ /* 0x100fe200080108a4 */
[----:B------:R-:W-:Y:S01]  /*4ef0*/  FFMA.FTZ R178, R31, UR4, -R164 ;  /* 0x000000041fb27c23 */ /* 0x000fe200080108a4 */
[----:B------:R-:W-:Y:S01]  /*4f00*/  FFMA.FTZ R179, R32, UR4, -R166 ;  /* 0x0000000420b37c23 */ /* 0x000fe200080108a6 */
[----:B------:R-:W-:Y:S03]  /*4f10*/  LDSM.16.MT88.4 R28, [R196+0x13800] ;  /* 0x01380000c41c783b */ /* 0x000fe60000004200 */
[----:B------:R-:W2:Y:S01]  /*4f20*/  MUFU.EX2 R134, R134 ;  /* 0x0000008600867308 */ /* 0x000ea20000000800 */
[----:B---3--:R-:W-:Y:S01]  /*4f30*/  F2FP.F16.F32.PACK_AB R128, R133, R161 ;  /* 0x000000a18580723e */ /* 0x008fe200000000ff */
[----:B------:R-:W-:Y:S01]  /*4f40*/  FFMA.FTZ R220, R34, UR4, -R164 ;  /* 0x0000000422dc7c23 */ /* 0x000fe200080108a4 */
[C---:B------:R-:W-:Y:S01]  /*4f50*/  FMUL.FTZ R44, R2.reuse, R44 ;  /* 0x0000002c022c7220 */ /* 0x040fe20000410000 */
[----:B------:R-:W-:Y:S01]  /*4f60*/  FMUL.FTZ R45, R2, R45 ;  /* 0x0000002d022d7220 */ /* 0x000fe20000410000 */
[C---:B------:R-:W-:Y:S01]  /*4f70*/  FMUL.FTZ R46, R0.reuse, R46 ;  /* 0x0000002e002e7220 */ /* 0x040fe20000410000 */
[----:B------:R-:W-:Y:S01]  /*4f80*/  FMUL.FTZ R47, R0, R47 ;  /* 0x0000002f002f7220 */ /* 0x000fe20000410000 */
[C---:B------:R-:W-:Y:S03]  /*4f90*/  FMUL.FTZ R48, R2.reuse, R48 ;  /* 0x0000003002307220 */ /* 0x040fe60000410000 */
[----:B------:R-:W-:Y:S01]  /*4fa0*/  MUFU.EX2 R135, R135 ;  /* 0x0000008700877308 */ /* 0x000fe20000000800 */
[----:B------:R-:W-:Y:S01]  /*4fb0*/  FMUL.FTZ R49, R2, R49 ;  /* 0x0000003102317220 */ /* 0x000fe20000410000 */
[C---:B------:R-:W-:Y:S01]  /*4fc0*/  FMUL.FTZ R50, R0.reuse, R50 ;  /* 0x0000003200327220 */ /* 0x040fe20000410000 */
[----:B------:R-:W-:Y:S01]  /*4fd0*/  FMUL.FTZ R51, R0, R51 ;  /* 0x0000003300337220 */ /* 0x000fe20000410000 */
[C---:B------:R-:W-:Y:S01]  /*4fe0*/  FMUL.FTZ R52, R2.reuse, R52 ;  /* 0x0000003402347220 */ /* 0x040fe20000410000 */
[----:B------:R-:W-:Y:S01]  /*4ff0*/  FMUL.FTZ R53, R2, R53 ;  /* 0x0000003502357220 */ /* 0x000fe20000410000 */
[C---:B------:R-:W-:Y:S01]  /*5000*/  FMUL.FTZ R54, R0.reuse, R54 ;  /* 0x0000003600367220 */ /* 0x040fe20000410000 */
[----:B------:R-:W-:Y:S03]  /*5010*/  FMUL.FTZ R55, R0, R55 ;  /* 0x0000003700377220 */ /* 0x000fe60000410000 */
[----:B------:R-:W3:Y:S01]  /*5020*/  MUFU.EX2 R160, R160 ;  /* 0x000000a000a07308 */ /* 0x000ee20000000800 */
[----:B--2---:R-:W-:Y:S01]  /*5030*/  F2FP.F16.F32.PACK_AB R129, R134, R163 ;  /* 0x000000a38681723e */ /* 0x004fe200000000ff */
[C---:B------:R-:W-:Y:S01]  /*5040*/  FMUL.FTZ R56, R2.reuse, R56 ;  /* 0x0000003802387220 */ /* 0x040fe20000410000 */
[----:B------:R-:W-:Y:S01]  /*5050*/  FMUL.FTZ R57, R2, R57 ;  /* 0x0000003902397220 */ /* 0x000fe20000410000 */
[C---:B------:R-:W-:Y:S01]  /*5060*/  FMUL.FTZ R58, R0.reuse, R58 ;  /* 0x0000003a003a7220 */ /* 0x040fe20000410000 */
[----:B------:R-:W-:Y:S01]  /*5070*/  FMUL.FTZ R59, R0, R59 ;  /* 0x0000003b003b7220 */ /* 0x000fe20000410000 */
[C---:B------:R-:W-:Y:S01]  /*5080*/  FMUL.FTZ R60, R2.reuse, R60 ;  /* 0x0000003c023c7220 */ /* 0x040fe20000410000 */
[----:B------:R-:W-:Y:S03]  /*5090*/  FMUL.FTZ R61, R2, R61 ;  /* 0x0000003d023d7220 */ /* 0x000fe60000410000 */
[----:B------:R-:W-:Y:S01]  /*50a0*/  MUFU.EX2 R162, R162 ;  /* 0x000000a200a27308 */ /* 0x000fe20000000800 */
[C---:B------:R-:W-:Y:S01]  /*50b0*/  FMUL.FTZ R62, R0.reuse, R62 ;  /* 0x0000003e003e7220 */ /* 0x040fe20000410000 */
[----:B------:R-:W-:Y:S01]  /*50c0*/  FMUL.FTZ R63, R0, R63 ;  /* 0x0000003f003f7220 */ /* 0x000fe20000410000 */
[C---:B------:R-:W-:Y:S01]  /*50d0*/  FMUL.FTZ R64, R2.reuse, R64 ;  /* 0x0000004002407220 */ /* 0x040fe20000410000 */
[----:B------:R-:W-:Y:S01]  /*50e0*/  FMUL.FTZ R65, R2, R65 ;  /* 0x0000004102417220 */ /* 0x000fe20000410000 */
[C---:B------:R-:W-:Y:S01]  /*50f0*/  FMUL.FTZ R66, R0.reuse, R66 ;  /* 0x0000004200427220 */ /* 0x040fe20000410000 */
[----:B------:R-:W-:Y:S01]  /*5100*/  FMUL.FTZ R67, R0, R67 ;  /* 0x0000004300437220 */ /* 0x000fe20000410000 */
[----:B------:R-:W-:Y:S03]  /*5110*/  FMUL.FTZ R68, R2, R68 ;  /* 0x0000004402447220 */ /* 0x000fe60000410000 */
[----:B------:R-:W2:Y:S01]  /*5120*/  MUFU.EX2 R165, R165 ;  /* 0x000000a500a57308 */ /* 0x000ea20000000800 */
[----:B---3--:R-:W-:Y:S01]  /*5130*/  F2FP.F16.F32.PACK_AB R130, R160, R135 ;  /* 0x00000087a082723e */ /* 0x008fe200000000ff */
[----:B------:R-:W-:Y:S01]  /*5140*/  FMUL.FTZ R69, R2, R69 ;  /* 0x0000004502457220 */ /* 0x000fe20000410000 */
[C---:B------:R-:W-:Y:S01]  /*5150*/  FMUL.FTZ R70, R0.reuse, R70 ;  /* 0x0000004600467220 */ /* 0x040fe20000410000 */
        /* <DEDUP_REMOVED lines=13> */
[----:B--2---:R-:W-:Y:S01]  /*5230*/  F2FP.F16.F32.PACK_AB R131, R165, R162 ;  /* 0x000000a2a583723e */ /* 0x004fe200000000ff */
[C---:B------:R-:W-:Y:S01]  /*5240*/  FMUL.FTZ R84, R2.reuse, R84 ;  /* 0x0000005402547220 */ /* 0x040fe20000410000 */
[----:B------:R-:W-:Y:S01]  /*5250*/  FMUL.FTZ R85, R2, R85 ;  /* 0x0000005502557220 */ /* 0x000fe20000410000 */
[C---:B------:R-:W-:Y:S01]  /*5260*/  FMUL.FTZ R86, R0.reuse, R86 ;  /* 0x0000005600567220 */ /* 0x040fe20000410000 */
[----:B------:R-:W-:Y:S01]  /*5270*/  FMUL.FTZ R87, R0, R87 ;  /* 0x0000005700577220 */ /* 0x000fe20000410000 */
[C---:B------:R-:W-:Y:S01]  /*5280*/  FMUL.FTZ R88, R2.reuse, R88 ;  /* 0x0000005802587220 */ /* 0x040fe20000410000 */
[----:B------:R-:W-:Y:S01]  /*5290*/  FMUL.FTZ R89, R2, R89 ;  /* 0x0000005902597220 */ /* 0x000fe20000410000 */
[C---:B-1----:R-:W-:Y:S01]  /*52a0*/  HMMA.16816.F32 R4, R128.reuse, R136, R4 ;  /* 0x000000888004723c */ /* 0x042fe20000001804 */
[----:B------:R-:W-:Y:S04]  /*52b0*/  MUFU.EX2 R175, R175 ;  /* 0x000000af00af7308 */ /* 0x000fe80000000800 */
[C---:B------:R-:W-:Y:S01]  /*52c0*/  FMUL.FTZ R90, R0.reuse, R90 ;  /* 0x0000005a005a7220 */ /* 0x040fe20000410000 */
[C---:B------:R-:W-:Y:S01]  /*52d0*/  HMMA.16816.F32 R8, R128.reuse, R138, R8 ;  /* 0x0000008a8008723c */ /* 0x040fe20000001808 */
[----:B------:R-:W1:Y:S04]  /*52e0*/  LDSM.16.MT88.4 R136, [R194+0x14000] ;  /* 0x01400000c288783b */ /* 0x000e680000004200 */
[----:B------:R-:W-:Y:S01]  /*52f0*/  MUFU.EX2 R176, R176 ;  /* 0x000000b000b07308 */ /* 0x000fe20000000800 */
[----:B------:R-:W-:Y:S01]  /*5300*/  FMUL.FTZ R91, R0, R91 ;  /* 0x0000005b005b7220 */ /* 0x000fe20000410000 */
[C---:B------:R-:W-:Y:S04]  /*5310*/  HMMA.16816.F32 R36, R128.reuse, R140, R36 ;  /* 0x0000008c8024723c */ /* 0x040fe80000001824 */
[C---:B------:R-:W-:Y:S02]  /*5320*/  FMUL.FTZ R92, R2.reuse, R92 ;  /* 0x0000005c025c7220 */ /* 0x040fe40000410000 */
[C---:B------:R-:W-:Y:S01]  /*5330*/  HMMA.16816.F32 R40, R128.reuse, R142, R40 ;  /* 0x0000008e8028723c */ /* 0x040fe20000001828 */
[----:B------:R-:W2:Y:S01]  /*5340*/  LDSM.16.MT88.4 R140, [R193+0x14000] ;  /* 0x01400000c18c783b */ /* 0x000ea20000004200 */
[----:B------:R-:W-:Y:S03]  /*5350*/  MUFU.EX2 R177, R177 ;  /* 0x000000b100b17308 */ /* 0x000fe60000000800 */
[----:B------:R-:W-:Y:S01]  /*5360*/  FMUL.FTZ R93, R2, R93 ;  /* 0x0000005d025d7220 */ /* 0x000fe20000410000 */
[C---:B------:R-:W-:Y:S06]  /*5370*/  HMMA.16816.F32 R44, R128.reuse, R144, R44 ;  /* 0x00000090802c723c */ /* 0x040fec000000182c */
[----:B------:R-:W-:Y:S01]  /*5380*/  MUFU.EX2 R178, R178 ;  /* 0x000000b200b27308 */ /* 0x000fe20000000800 */
[C---:B------:R-:W-:Y:S01]  /*5390*/  FMUL.FTZ R94, R0.reuse, R94 ;  /* 0x0000005e005e7220 */ /* 0x040fe20000410000 */
[C---:B------:R-:W-:Y:S01]  /*53a0*/  HMMA.16816.F32 R48, R128.reuse, R146, R48 ;  /* 0x000000928030723c */ /* 0x040fe20000001830 */
[----:B------:R-:W3:Y:S02]  /*53b0*/  LDSM.16.MT88.4 R144, [R192+0x14000] ;  /* 0x01400000c090783b */ /* 0x000ee40000004200 */
[----:B------:R-:W-:Y:S03]  /*53c0*/  FMUL.FTZ R95, R0, R95 ;  /* 0x0000005f005f7220 */ /* 0x000fe60000410000 */
[C---:B------:R-:W-:Y:S02]  /*53d0*/  HMMA.16816.F32 R52, R128.reuse, R148, R52 ;  /* 0x000000948034723c */ /* 0x040fe40000001834 */
[----:B------:R-:W-:Y:S03]  /*53e0*/  MUFU.EX2 R179, R179 ;  /* 0x000000b300b37308 */ /* 0x000fe60000000800 */
[--C-:B------:R-:W-:Y:S01]  /*53f0*/  FFMA.FTZ R167, R12, UR4, -R166.reuse ;  /* 0x000000040ca77c23 */ /* 0x100fe200080108a6 */
[C---:B------:R-:W-:Y:S01]  /*5400*/  HMMA.16816.F32 R56, R128.reuse, R150, R56 ;  /* 0x000000968038723c */ /* 0x040fe20000001838 */
[----:B------:R-:W-:Y:S05]  /*5410*/  LDSM.16.MT88.4 R148, [R196+0x14800] ;  /* 0x01480000c494783b */ /* 0x000fea0000004200 */
[----:B------:R-:W-:Y:S01]  /*5420*/  MUFU.EX2 R220, R220 ;  /* 0x000000dc00dc7308 */ /* 0x000fe20000000800 */
[C---:B------:R-:W-:Y:S01]  /*5430*/  FMUL.FTZ R12, R2.reuse, R120 ;  /* 0x00000078020c7220 */ /* 0x040fe20000410000 */
[C---:B----4-:R-:W-:Y:S03]  /*5440*/  HMMA.16816.F32 R60, R128.reuse, R124, R60 ;  /* 0x0000007c803c723c */ /* 0x050fe6000000183c */
[----:B------:R-:W-:Y:S03]  /*5450*/  FFMA.FTZ R168, R13, UR4, -R166 ;  /* 0x000000040da87c23 */ /* 0x000fe600080108a6 */
[C---:B------:R-:W-:Y:S01]  /*5460*/  HMMA.16816.F32 R64, R128.reuse, R126, R64 ;  /* 0x0000007e8040723c */ /* 0x040fe20000001840 */
[----:B------:R-:W4:Y:S01]  /*5470*/  LDSM.16.MT88.4 R124, [R196+0x16000] ;  /* 0x01600000c47c783b */ /* 0x000f220000004200 */
[----:B------:R-:W-:Y:S03]  /*5480*/  MUFU.EX2 R167, R167 ;  /* 0x000000a700a77308 */ /* 0x000fe60000000800 */
[----:B------:R-:W-:Y:S01]  /*5490*/  FMUL.FTZ R13, R2, R121 ;  /* 0x00000079020d7220 */ /* 0x000fe20000410000 */
[C---:B-1----:R-:W-:Y:S06]  /*54a0*/  HMMA.16816.F32 R68, R128.reuse, R136, R68 ;  /* 0x000000888044723c */ /* 0x042fec0000001844 */
[----:B------:R-:W1:Y:S01]  /*54b0*/  MUFU.EX2 R168, R168 ;  /* 0x000000a800a87308 */ /* 0x000e620000000800 */
[--C-:B------:R-:W-:Y:S01]  /*54c0*/  FFMA.FTZ R169, R14, UR4, -R164.reuse ;  /* 0x000000040ea97c23 */ /* 0x100fe200080108a4 */
[C---:B------:R-:W-:Y:S01]  /*54d0*/  HMMA.16816.F32 R72, R128.reuse, R138, R72 ;  /* 0x0000008a8048723c */ /* 0x040fe20000001848 */
[----:B------:R-:W5:Y:S02]  /*54e0*/  LDSM.16.MT88.4 R136, [R194+0x16000] ;  /* 0x01600000c288783b */ /* 0x000f640000004200 */
[C---:B------:R-:W-:Y:S03]  /*54f0*/  FMUL.FTZ R14, R0.reuse, R122 ;  /* 0x0000007a000e7220 */ /* 0x040fe60000410000 */
[C---:B--2---:R-:W-:Y:S02]  /*5500*/  HMMA.16816.F32 R76, R128.reuse, R140, R76 ;  /* 0x0000008c804c723c */ /* 0x044fe4000000184c */
[----:B------:R-:W-:Y:S03]  /*5510*/  MUFU.EX2 R169, R169 ;  /* 0x000000a900a97308 */ /* 0x000fe60000000800 */
[----:B------:R-:W-:Y:S01]  /*5520*/  FFMA.FTZ R170, R15, UR4, -R164 ;  /* 0x000000040faa7c23 */ /* 0x000fe200080108a4 */
[C---:B------:R-:W-:Y:S01]  /*5530*/  HMMA.16816.F32 R80, R128.reuse, R142, R80 ;  /* 0x0000008e8050723c */ /* 0x040fe20000001850 */
[----:B------:R-:W2:Y:S04]  /*5540*/  LDSM.16.MT88.4 R140, [R193+0x16000] ;  /* 0x01600000c18c783b */ /* 0x000ea80000004200 */
[----:B------:R-:W-:Y:S01]  /*5550*/  FMUL.FTZ R15, R0, R123 ;  /* 0x0000007b000f7220 */ /* 0x000fe20000410000 */
[C---:B---3--:R-:W-:Y:S01]  /*5560*/  HMMA.16816.F32 R84, R128.reuse, R144, R84 ;  /* 0x000000908054723c */ /* 0x048fe20000001854 */
[----:B------:R-:W3:Y:S02]  /*5570*/  MUFU.EX2 R170, R170 ;  /* 0x000000aa00aa7308 */ /* 0x000ee40000000800 */
[----:B------:R-:W1:Y:S02]  /*5580*/  LDSM.16.MT88.4 R120, [R192+0x16000] ;  /* 0x01600000c078783b */ /* 0x000e640000004200 */
[C---:B------:R-:W-:Y:S01]  /*5590*/  FMUL.FTZ R96, R2.reuse, R96 ;  /* 0x0000006002607220 */ /* 0x040fe20000410000 */
[C---:B------:R-:W-:Y:S05]  /*55a0*/  HMMA.16816.F32 R88, R128.reuse, R146, R88 ;  /* 0x000000928058723c */ /* 0x040fea0000001858 */
[----:B------:R-:W-:Y:S01]  /*55b0*/  FMUL.FTZ R97, R2, R97 ;  /* 0x0000006102617220 */ /* 0x000fe20000410000 */
[C---:B----4-:R-:W-:Y:S01]  /*55c0*/  HMMA.16816.F32 R92, R128.reuse, R124, R92 ;  /* 0x0000007c805c723c */ /* 0x050fe2000000185c */
[----:B------:R-:W-:Y:S04]  /*55d0*/  LDSM.16.MT88.4 R144, [R193+0x12800] ;  /* 0x01280000c190783b */ /* 0x000fe80000004200 */
[C---:B------:R-:W-:Y:S01]  /*55e0*/  FMUL.FTZ R98, R0.reuse, R98 ;  /* 0x0000006200627220 */ /* 0x040fe20000410000 */
[----:B------:R-:W-:Y:S01]  /*55f0*/  FMUL.FTZ R99, R0, R99 ;  /* 0x0000006300637220 */ /* 0x000fe20000410000 */
[C---:B------:R-:W-:Y:S01]  /*5600*/  FMUL.FTZ R100, R2.reuse, R100 ;  /* 0x0000006402647220 */ /* 0x040fe20000410000 */
[----:B------:R-:W-:Y:S03]  /*5610*/  FMUL.FTZ R101, R2, R101 ;  /* 0x0000006502657220 */ /* 0x000fe60000410000 */
[C---:B------:R-:W-:Y:S01]  /*5620*/  FMUL.FTZ R102, R0.reuse, R102 ;  /* 0x0000006600667220 */ /* 0x040fe20000410000 */
[----:B------:R-:W-:Y:S01]  /*5630*/  FMUL.FTZ R103, R0, R103 ;  /* 0x0000006700677220 */ /* 0x000fe20000410000 */
[C---:B------:R-:W-:Y:S01]  /*5640*/  HMMA.16816.F32 R96, R128.reuse, R126, R96 ;  /* 0x0000007e8060723c */ /* 0x040fe20000001860 */
[----:B------:R-:W4:Y:S02]  /*5650*/  LDSM.16.MT88.4 R124, [R196+0x12800] ;  /* 0x01280000c47c783b */ /* 0x000f240000004200 */
[C---:B------:R-:W-:Y:S01]  /*5660*/  FMUL.FTZ R104, R2.reuse, R104 ;  /* 0x0000006802687220 */ /* 0x040fe20000410000 */
[----:B------:R-:W-:Y:S01]  /*5670*/  FMUL.FTZ R105, R2, R105 ;  /* 0x0000006902697220 */ /* 0x000fe20000410000 */
[C---:B------:R-:W-:Y:S01]  /*5680*/  FMUL.FTZ R106, R0.reuse, R106 ;  /* 0x0000006a006a7220 */ /* 0x040fe20000410000 */
[C---:B-----5:R-:W-:Y:S05]  /*5690*/  HMMA.16816.F32 R100, R128.reuse, R136, R100 ;  /* 0x000000888064723c */ /* 0x060fea0000001864 */
[----:B------:R-:W-:Y:S01]  /*56a0*/  FMUL.FTZ R107, R0, R107 ;  /* 0x0000006b006b7220 */ /* 0x000fe20000410000 */
[--C-:B------:R-:W-:Y:S01]  /*56b0*/  FFMA.FTZ R171, R16, UR4, -R166.reuse ;  /* 0x0000000410ab7c23 */ /* 0x100fe200080108a6 */
[----:B------:R-:W-:Y:S01]  /*56c0*/  FFMA.FTZ R172, R17, UR4, -R166 ;  /* 0x0000000411ac7c23 */ /* 0x000fe200080108a6 */
[--C-:B------:R-:W-:Y:S03]  /*56d0*/  FFMA.FTZ R173, R18, UR4, -R164.reuse ;  /* 0x0000000412ad7c23 */ /* 0x100fe600080108a4 */
[----:B------:R-:W-:Y:S01]  /*56e0*/  FFMA.FTZ R174, R19, UR4, -R164 ;  /* 0x0000000413ae7c23 */ /* 0x000fe200080108a4 */
[C---:B------:R-:W-:Y:S01]  /*56f0*/  HMMA.16816.F32 R104, R128.reuse, R138, R104 ;  /* 0x0000008a8068723c */ /* 0x040fe20000001868 */
[----:B------:R-:W5:Y:S01]  /*5700*/  LDSM.16.MT88.4 R136, [R194+0x12800] ;  /* 0x01280000c288783b */ /* 0x000f620000004200 */
[----:B------:R-:W-:Y:S01]  /*5710*/  MUFU.EX2 R171, R171 ;  /* 0x000000ab00ab7308 */ /* 0x000fe20000000800 */
[C---:B------:R-:W-:Y:S01]  /*5720*/  FMUL.FTZ R108, R2.reuse, R108 ;  /* 0x0000006c026c7220 */ /* 0x040fe20000410000 */
[----:B------:R-:W-:Y:S01]  /*5730*/  FMUL.FTZ R109, R2, R109 ;  /* 0x0000006d026d7220 */ /* 0x000fe20000410000 */
[C---:B------:R-:W-:Y:S01]  /*5740*/  FMUL.FTZ R110, R0.reuse, R110 ;  /* 0x0000006e006e7220 */ /* 0x040fe20000410000 */
[C---:B--2---:R-:W-:Y:S06]  /*5750*/  HMMA.16816.F32 R12, R128.reuse, R140, R12 ;  /* 0x0000008c800c723c */ /* 0x044fec000000180c */
[----:B------:R-:W2:Y:S01]  /*5760*/  MUFU.EX2 R172, R172 ;  /* 0x000000ac00ac7308 */ /* 0x000ea20000000800 */
[----:B------:R-:W-:Y:S01]  /*5770*/  FMUL.FTZ R111, R0, R111 ;  /* 0x0000006f006f7220 */ /* 0x000fe20000410000 */
[C---:B------:R-:W-:Y:S03]  /*5780*/  FMUL.FTZ R16, R2.reuse, R116 ;  /* 0x0000007402107220 */ /* 0x040fe60000410000 */
[----:B------:R-:W-:Y:S01]  /*5790*/  FMUL.FTZ R17, R2, R117 ;  /* 0x0000007502117220 */ /* 0x000fe20000410000 */
[C---:B------:R-:W-:Y:S01]  /*57a0*/  FMUL.FTZ R18, R0.reuse, R118 ;  /* 0x0000007600127220 */ /* 0x040fe20000410000 */
[----:B------:R-:W-:Y:S01]  /*57b0*/  FMUL.FTZ R19, R0, R119 ;  /* 0x0000007700137220 */ /* 0x000fe20000410000 */
[C---:B------:R-:W-:Y:S02]  /*57c0*/  HMMA.16816.F32 R108, R128.reuse, R142, R108 ;  /* 0x0000008e806c723c */ /* 0x040fe4000000186c */
[----:B------:R-:W-:Y:S01]  /*57d0*/  MUFU.EX2 R173, R173 ;  /* 0x000000ad00ad7308 */ /* 0x000fe20000000800 */
[----:B------:R-:W5:Y:S01]  /*57e0*/  LDSM.16.MT88.4 R140, [R192+0x12800] ;  /* 0x01280000c08c783b */ /* 0x000f620000004200 */
[C---:B------:R-:W-:Y:S01]  /*57f0*/  FMUL.FTZ R112, R2.reuse, R112 ;  /* 0x0000007002707220 */ /* 0x040fe20000410000 */
[----:B------:R-:W-:Y:S01]  /*5800*/  FMUL.FTZ R113, R2, R113 ;  /* 0x0000007102717220 */ /* 0x000fe20000410000 */
[C---:B------:R-:W-:Y:S01]  /*5810*/  FMUL.FTZ R114, R0.reuse, R114 ;  /* 0x0000007200727220 */ /* 0x040fe20000410000 */
[C---:B-1----:R-:W-:Y:S05]  /*5820*/  HMMA.16816.F32 R16, R128.reuse, R120, R16 ;  /* 0x000000788010723c */ /* 0x042fea0000001810 */
[----:B------:R-:W1:Y:S01]  /*5830*/  MUFU.EX2 R174, R174 ;  /* 0x000000ae00ae7308 */ /* 0x000e620000000800 */
[----:B------:R-:W-:Y:S01]  /*5840*/  FMUL.FTZ R115, R0, R115 ;  /* 0x0000007300737220 */ /* 0x000fe20000410000 */
[----:B------:R-:W-:Y:S01]  /*5850*/  F2FP.F16.F32.PACK_AB R116, R168, R167 ;  /* 0x000000a7a874723e */ /* 0x000fe200000000ff */
[----:B------:R-:W-:Y:S03]  /*5860*/  FFMA.FTZ R161, R2, R223, R161 ;  /* 0x000000df02a17223 */ /* 0x000fe600000100a1 */
[----:B---3--:R-:W-:Y:S02]  /*5870*/  F2FP.F16.F32.PACK_AB R117, R170, R169 ;  /* 0x000000a9aa75723e */ /* 0x008fe400000000ff */
[----:B--2---:R-:W-:Y:S01]  /*5880*/  F2FP.F16.F32.PACK_AB R118, R172, R171 ;  /* 0x000000abac76723e */ /* 0x004fe200000000ff */
[----:B------:R-:W-:Y:S01]  /*5890*/  HMMA.16816.F32 R112, R128, R122, R112 ;  /* 0x0000007a8070723c */ /* 0x000fe20000001870 */
[----:B------:R-:W2:Y:S02]  /*58a0*/  LDSM.16.MT88.4 R120, [R192+0x14800] ;  /* 0x01480000c078783b */ /* 0x000ea40000004200 */
[----:B------:R-:W-:Y:S01]  /*58b0*/  FFMA.FTZ R163, R0, R221, R163 ;  /* 0x000000dd00a37223 */ /* 0x000fe200000100a3 */
[----:B------:R-:W-:Y:S01]  /*58c0*/  FADD.FTZ R0, R133, R161 ;  /* 0x000000a185007221 */ /* 0x000fe20000010000 */
[----:B------:R-:W-:Y:S02]  /*58d0*/  MOV R133, R132 ;  /* 0x0000008400857202 */ /* 0x000fe40000000f00 */
[----:B------:R-:W-:Y:S01]  /*58e0*/  FADD.FTZ R163, R134, R163 ;  /* 0x000000a386a37221 */ /* 0x000fe20000010000 */
[----:B-1----:R-:W-:Y:S01]  /*58f0*/  F2FP.F16.F32.PACK_AB R119, R174, R173 ;  /* 0x000000adae77723e */ /* 0x002fe200000000ff */
[----:B------:R-:W-:Y:S02]  /*5900*/  LDSM.16.MT88.4 R128, [R194+0x16800] ;  /* 0x01680000c280783b */ /* 0x000fe40000004200 */
[----:B------:R-:W-:Y:S01]  /*5910*/  FADD.FTZ R135, R135, R0 ;  /* 0x0000000087877221 */ /* 0x000fe20000010000 */
[----:B------:R-:W-:Y:S01]  /*5920*/  MOV R0, R3 ;  /* 0x0000000300007202 */ /* 0x000fe20000000f00 */
[----:B------:R-:W-:Y:S02]  /*5930*/  FADD.FTZ R162, R162, R163 ;  /* 0x000000a3a2a27221 */ /* 0x000fe40000010000 */
[C---:B----4-:R-:W-:Y:S05]  /*5940*/  HMMA.16816.F32 R4, R116.reuse, R124, R4 ;  /* 0x0000007c7404723c */ /* 0x050fea0000001804 */
[----:B------:R-:W-:Y:S01]  /*5950*/  FADD.FTZ R160, R160, R135 ;  /* 0x00000087a0a07221 */ /* 0x000fe20000010000 */
[C---:B------:R-:W-:Y:S01]  /*5960*/  HMMA.16816.F32 R8, R116.reuse, R126, R8 ;  /* 0x0000007e7408723c */ /* 0x040fe20000001808 */
[----:B------:R-:W1:Y:S04]  /*5970*/  LDSM.16.MT88.4 R124, [R196+0x16800] ;  /* 0x01680000c47c783b */ /* 0x000e680000004200 */
[----:B------:R-:W-:Y:S01]  /*5980*/  FADD.FTZ R162, R165, R162 ;  /* 0x000000a2a5a27221 */ /* 0x000fe20000010000 */
[C---:B-----5:R-:W-:Y:S05]  /*5990*/  HMMA.16816.F32 R36, R116.reuse, R136, R36 ;  /* 0x000000887424723c */ /* 0x060fea0000001824 */
[----:B------:R-:W-:Y:S01]  /*59a0*/  FADD.FTZ R167, R167, R160 ;  /* 0x000000a0a7a77221 */ /* 0x000fe20000010000 */
[C---:B------:R-:W-:Y:S01]  /*59b0*/  HMMA.16816.F32 R40, R116.reuse, R138, R40 ;  /* 0x0000008a7428723c */ /* 0x040fe20000001828 */
[----:B------:R-:W3:Y:S04]  /*59c0*/  LDSM.16.MT88.4 R136, [R193+0x16800] ;  /* 0x01680000c188783b */ /* 0x000ee80000004200 */
[----:B------:R-:W-:Y:S01]  /*59d0*/  FADD.FTZ R169, R169, R162 ;  /* 0x000000a2a9a97221 */ /* 0x000fe20000010000 */
[C---:B------:R-:W-:Y:S05]  /*59e0*/  HMMA.16816.F32 R44, R116.reuse, R144, R44 ;  /* 0x00000090742c723c */ /* 0x040fea000000182c */
[----:B------:R-:W-:Y:S01]  /*59f0*/  FADD.FTZ R168, R168, R167 ;  /* 0x000000a7a8a87221 */ /* 0x000fe20000010000 */
[C---:B------:R-:W-:Y:S01]  /*5a00*/  HMMA.16816.F32 R48, R116.reuse, R146, R48 ;  /* 0x000000927430723c */ /* 0x040fe20000001830 */
[----:B------:R-:W-:Y:S04]  /*5a10*/  LDSM.16.MT88.4 R144, [R196+0x15000] ;  /* 0x01500000c490783b */ /* 0x000fe80000004200 */
[----:B------:R-:W-:Y:S01]  /*5a20*/  FADD.FTZ R170, R170, R169 ;  /* 0x000000a9aaaa7221 */ /* 0x000fe20000010000 */
[C---:B------:R-:W-:Y:S05]  /*5a30*/  HMMA.16816.F32 R52, R116.reuse, R140, R52 ;  /* 0x0000008c7434723c */ /* 0x040fea0000001834 */
[----:B------:R-:W-:Y:S01]  /*5a40*/  FADD.FTZ R171, R171, R168 ;  /* 0x000000a8abab7221 */ /* 0x000fe20000010000 */
[C---:B------:R-:W-:Y:S01]  /*5a50*/  HMMA.16816.F32 R56, R116.reuse, R142, R56 ;  /* 0x0000008e7438723c */ /* 0x040fe20000001838 */
[----:B------:R-:W-:Y:S04]  /*5a60*/  LDSM.16.MT88.4 R140, [R192+0x13000] ;  /* 0x01300000c08c783b */ /* 0x000fe80000004200 */
[----:B------:R-:W-:Y:S01]  /*5a70*/  FADD.FTZ R171, R172, R171 ;  /* 0x000000abacab7221 */ /* 0x000fe20000010000 */
[C---:B------:R-:W-:Y:S06]  /*5a80*/  HMMA.16816.F32 R60, R116.reuse, R148, R60 ;  /* 0x00000094743c723c */ /* 0x040fec000000183c */
[C---:B------:R-:W-:Y:S01]  /*5a90*/  HMMA.16816.F32 R64, R116.reuse, R150, R64 ;  /* 0x000000967440723c */ /* 0x040fe20000001840 */
[----:B------:R-:W-:Y:S05]  /*5aa0*/  LDSM.16.MT88.4 R148, [R193+0x15000] ;  /* 0x01500000c194783b */ /* 0x000fea0000004200 */
[C---:B------:R-:W-:Y:S06]  /*5ab0*/  HMMA.16816.F32 R68, R116.reuse, R152, R68 ;  /* 0x000000987444723c */ /* 0x040fec0000001844 */
[C---:B------:R-:W-:Y:S05]  /*5ac0*/  HMMA.16816.F32 R72, R116.reuse, R154, R72 ;  /* 0x0000009a7448723c */ /* 0x040fea0000001848 */
[--C-:B------:R-:W-:Y:S01]  /*5ad0*/  FFMA.FTZ R152, R20, UR4, -R166.reuse ;  /* 0x0000000414987c23 */ /* 0x100fe200080108a6 */
[C---:B------:R-:W-:Y:S05]  /*5ae0*/  HMMA.16816.F32 R76, R116.reuse, R156, R76 ;  /* 0x0000009c744c723c */ /* 0x040fea000000184c */
[----:B------:R-:W-:Y:S01]  /*5af0*/  FFMA.FTZ R153, R21, UR4, -R166 ;  /* 0x0000000415997c23 */ /* 0x000fe200080108a6 */
[C---:B------:R-:W-:Y:S01]  /*5b00*/  HMMA.16816.F32 R80, R116.reuse, R158, R80 ;  /* 0x0000009e7450723c */ /* 0x040fe20000001850 */
[----:B------:R-:W-:Y:S04]  /*5b10*/  MUFU.EX2 R152, R152 ;  /* 0x0000009800987308 */ /* 0x000fe80000000800 */
[--C-:B------:R-:W-:Y:S01]  /*5b20*/  FFMA.FTZ R154, R22, UR4, -R164.reuse ;  /* 0x00000004169a7c23 */ /* 0x100fe200080108a4 */
[C---:B--2---:R-:W-:Y:S05]  /*5b30*/  HMMA.16816.F32 R84, R116.reuse, R120, R84 ;  /* 0x000000787454723c */ /* 0x044fea0000001854 */
[----:B------:R-:W2:Y:S01]  /*5b40*/  MUFU.EX2 R153, R153 ;  /* 0x0000009900997308 */ /* 0x000ea20000000800 */
[----:B------:R-:W-:Y:S01]  /*5b50*/  FFMA.FTZ R155, R23, UR4, -R164 ;  /* 0x00000004179b7c23 */ /* 0x000fe200080108a4 */
[C---:B------:R-:W-:Y:S01]  /*5b60*/  HMMA.16816.F32 R88, R116.reuse, R122, R88 ;  /* 0x0000007a7458723c */ /* 0x040fe20000001858 */
[----:B------:R-:W4:Y:S03]  /*5b70*/  LDSM.16.MT88.4 R20, [R192+0x16800] ;  /* 0x01680000c014783b */ /* 0x000f260000004200 */
[--C-:B------:R-:W-:Y:S02]  /*5b80*/  FFMA.FTZ R156, R24, UR4, -R166.reuse ;  /* 0x00000004189c7c23 */ /* 0x100fe400080108a6 */
[C---:B-1----:R-:W-:Y:S02]  /*5b90*/  HMMA.16816.F32 R92, R116.reuse, R124, R92 ;  /* 0x0000007c745c723c */ /* 0x042fe4000000185c */
[----:B------:R-:W-:Y:S01]  /*5ba0*/  MUFU.EX2 R154, R154 ;  /* 0x0000009a009a7308 */ /* 0x000fe20000000800 */
[----:B------:R-:W1:Y:S02]  /*5bb0*/  LDSM.16.MT88.4 R120, [R196+0x13000] ;  /* 0x01300000c478783b */ /* 0x000e640000004200 */
[----:B------:R-:W-:Y:S01]  /*5bc0*/  FFMA.FTZ R157, R25, UR4, -R166 ;  /* 0x00000004199d7c23 */ /* 0x000fe200080108a6 */
[C---:B------:R-:W-:Y:S06]  /*5bd0*/  HMMA.16816.F32 R96, R116.reuse, R126, R96 ;  /* 0x0000007e7460723c */ /* 0x040fec0000001860 */
[----:B------:R-:W5:Y:S01]  /*5be0*/  MUFU.EX2 R155, R155 ;  /* 0x0000009b009b7308 */ /* 0x000f620000000800 */
[----:B------:R-:W1:Y:S01]  /*5bf0*/  LDSM.16.MT88.4 R124, [R194+0x13000] ;  /* 0x01300000c27c783b */ /* 0x000e620000004200 */
[C---:B------:R-:W-:Y:S03]  /*5c00*/  HMMA.16816.F32 R100, R116.reuse, R128, R100 ;  /* 0x000000807464723c */ /* 0x040fe60000001864 */
[----:B--2---:R-:W-:Y:S03]  /*5c10*/  F2FP.F16.F32.PACK_AB R24, R153, R152 ;  /* 0x000000989918723e */ /* 0x004fe600000000ff */
[C---:B------:R-:W-:Y:S01]  /*5c20*/  HMMA.16816.F32 R104, R116.reuse, R130, R104 ;  /* 0x000000827468723c */ /* 0x040fe20000001868 */
[----:B------:R-:W2:Y:S01]  /*5c30*/  LDSM.16.MT88.4 R128, [R193+0x13000] ;  /* 0x01300000c180783b */ /* 0x000ea20000004200 */
[----:B------:R-:W-:Y:S03]  /*5c40*/  MUFU.EX2 R156, R156 ;  /* 0x0000009c009c7308 */ /* 0x000fe60000000800 */
[--C-:B------:R-:W-:Y:S01]  /*5c50*/  FFMA.FTZ R158, R26, UR4, -R164.reuse ;  /* 0x000000041a9e7c23 */ /* 0x100fe200080108a4 */
[C---:B---3--:R-:W-:Y:S06]  /*5c60*/  HMMA.16816.F32 R12, R116.reuse, R136, R12 ;  /* 0x00000088740c723c */ /* 0x048fec000000180c */
[----:B------:R-:W3:Y:S01]  /*5c70*/  MUFU.EX2 R157, R157 ;  /* 0x0000009d009d7308 */ /* 0x000ee20000000800 */
[----:B------:R-:W-:Y:S01]  /*5c80*/  FFMA.FTZ R159, R27, UR4, -R164 ;  /* 0x000000041b9f7c23 */ /* 0x000fe200080108a4 */
[C---:B------:R-:W-:Y:S01]  /*5c90*/  HMMA.16816.F32 R108, R116.reuse, R138, R108 ;  /* 0x0000008a746c723c */ /* 0x040fe2000000186c */
[----:B------:R-:W2:Y:S02]  /*5ca0*/  LDSM.16.MT88.4 R136, [R194+0x15000] ;  /* 0x01500000c288783b */ /* 0x000ea40000004200 */
[----:B-----5:R-:W-:Y:S03]  /*5cb0*/  F2FP.F16.F32.PACK_AB R25, R155, R154 ;  /* 0x0000009a9b19723e */ /* 0x020fe600000000ff */
[C---:B----4-:R-:W-:Y:S02]  /*5cc0*/  HMMA.16816.F32 R16, R116.reuse, R20, R16 ;  /* 0x000000147410723c */ /* 0x050fe40000001810 */
[----:B------:R-:W-:Y:S03]  /*5cd0*/  MUFU.EX2 R158, R158 ;  /* 0x0000009e009e7308 */ /* 0x000fe60000000800 */
[----:B------:R-:W-:Y:S01]  /*5ce0*/  FFMA.FTZ R166, R33, UR4, -R166 ;  /* 0x0000000421a67c23 */ /* 0x000fe200080108a6 */
[----:B------:R-:W-:Y:S01]  /*5cf0*/  HMMA.16816.F32 R112, R116, R22, R112 ;  /* 0x000000167470723c */ /* 0x000fe20000001870 */
[----:B------:R-:W4:Y:S05]  /*5d00*/  LDSM.16.MT88.4 R20, [R192+0x15000] ;  /* 0x01500000c014783b */ /* 0x000f2a0000004200 */
[----:B------:R-:W5:Y:S01]  /*5d10*/  MUFU.EX2 R159, R159 ;  /* 0x0000009f009f7308 */ /* 0x000f620000000800 */
[----:B---3--:R-:W-:Y:S01]  /*5d20*/  F2FP.F16.F32.PACK_AB R26, R157, R156 ;  /* 0x0000009c9d1a723e */ /* 0x008fe200000000ff */
[----:B------:R-:W-:Y:S03]  /*5d30*/  FFMA.FTZ R164, R35, UR4, -R164 ;  /* 0x0000000423a47c23 */ /* 0x000fe600080108a4 */
[----:B------:R-:W-:Y:S01]  /*5d40*/  FADD.FTZ R152, R152, R171 ;  /* 0x000000ab98987221 */ /* 0x000fe20000010000 */
[----:B------:R-:W3:Y:S04]  /*5d50*/  LDSM.16.MT88.4 R116, [R196+0x17000] ;  /* 0x01700000c474783b */ /* 0x000ee80000004200 */
[----:B------:R-:W3:Y:S01]  /*5d60*/  MUFU.EX2 R166, R166 ;  /* 0x000000a600a67308 */ /* 0x000ee20000000800 */
[----:B------:R-:W-:Y:S04]  /*5d70*/  FADD.FTZ R153, R153, R152 ;  /* 0x0000009899997221 */ /* 0x000fe80000010000 */
[----:B------:R-:W-:Y:S01]  /*5d80*/  FADD.FTZ R156, R156, R153 ;  /* 0x000000999c9c7221 */ /* 0x000fe20000010000 */
[----:B------:R-:W-:Y:S04]  /*5d90*/  LDSM.16.MT88.4 R32, [R192+0x13800] ;  /* 0x01380000c020783b */ /* 0x000fe80000004200 */
[----:B------:R-:W3:Y:S01]  /*5da0*/  MUFU.EX2 R225, R164 ;  /* 0x000000a400e17308 */ /* 0x000ee20000000800 */
[----:B-----5:R-:W-:Y:S01]  /*5db0*/  F2FP.F16.F32.PACK_AB R27, R159, R158 ;  /* 0x0000009e9f1b723e */ /* 0x020fe200000000ff */
[----:B------:R-:W-:Y:S06]  /*5dc0*/  FADD.FTZ R156, R157, R156 ;  /* 0x0000009c9d9c7221 */ /* 0x000fec0000010000 */
[C---:B-1----:R-:W-:Y:S06]  /*5dd0*/  HMMA.16816.F32 R4, R24.reuse, R120, R4 ;  /* 0x000000781804723c */ /* 0x042fec0000001804 */
[C---:B------:R-:W-:Y:S01]  /*5de0*/  HMMA.16816.F32 R8, R24.reuse, R122, R8 ;  /* 0x0000007a1808723c */ /* 0x040fe20000001808 */
[----:B------:R-:W1:Y:S05]  /*5df0*/  LDSM.16.MT88.4 R120, [R194+0x17000] ;  /* 0x01700000c278783b */ /* 0x000e6a0000004200 */
[C---:B------:R-:W-:Y:S06]  /*5e00*/  HMMA.16816.F32 R36, R24.reuse, R124, R36 ;  /* 0x0000007c1824723c */ /* 0x040fec0000001824 */
[C---:B------:R-:W-:Y:S01]  /*5e10*/  HMMA.16816.F32 R40, R24.reuse, R126, R40 ;  /* 0x0000007e1828723c */ /* 0x040fe20000001828 */
[----:B------:R-:W5:Y:S05]  /*5e20*/  LDSM.16.MT88.4 R124, [R193+0x17000] ;  /* 0x01700000c17c783b */ /* 0x000f6a0000004200 */
[C---:B--2---:R-:W-:Y:S06]  /*5e30*/  HMMA.16816.F32 R44, R24.reuse, R128, R44 ;  /* 0x00000080182c723c */ /* 0x044fec000000182c */
[C---:B------:R-:W-:Y:S01]  /*5e40*/  HMMA.16816.F32 R48, R24.reuse, R130, R48 ;  /* 0x000000821830723c */ /* 0x040fe20000001830 */
[----:B------:R-:W2:Y:S05]  /*5e50*/  LDSM.16.MT88.4 R128, [R192+0x17000] ;  /* 0x01700000c080783b */ /* 0x000eaa0000004200 */
[C---:B------:R-:W-:Y:S06]  /*5e60*/  HMMA.16816.F32 R52, R24.reuse, R140, R52 ;  /* 0x0000008c1834723c */ /* 0x040fec0000001834 */
[C---:B------:R-:W-:Y:S01]  /*5e70*/  HMMA.16816.F32 R56, R24.reuse, R142, R56 ;  /* 0x0000008e1838723c */ /* 0x040fe20000001838 */
[----:B------:R-:W-:Y:S05]  /*5e80*/  LDSM.16.MT88.4 R140, [R194+0x15800] ;  /* 0x01580000c28c783b */ /* 0x000fea0000004200 */
        /* <DEDUP_REMOVED lines=9> */
[C---:B----4-:R-:W-:Y:S06]  /*5f20*/  HMMA.16816.F32 R84, R24.reuse, R20, R84 ;  /* 0x000000141854723c */ /* 0x050fec0000001854 */
[C---:B------:R-:W-:Y:S05]  /*5f30*/  HMMA.16816.F32 R88, R24.reuse, R22, R88 ;  /* 0x000000161858723c */ /* 0x040fea0000001858 */
[----:B------:R-:W-:Y:S01]  /*5f40*/  F2FP.F16.F32.PACK_AB R20, R176, R175 ;  /* 0x000000afb014723e */ /* 0x000fe200000000ff */
[C---:B---3--:R-:W-:Y:S05]  /*5f50*/  HMMA.16816.F32 R92, R24.reuse, R116, R92 ;  /* 0x00000074185c723c */ /* 0x048fea000000185c */
[----:B------:R-:W-:Y:S01]  /*5f60*/  F2FP.F16.F32.PACK_AB R21, R178, R177 ;  /* 0x000000b1b215723e */ /* 0x000fe200000000ff */
[C---:B------:R-:W-:Y:S01]  /*5f70*/  HMMA.16816.F32 R96, R24.reuse, R118, R96 ;  /* 0x000000761860723c */ /* 0x040fe20000001860 */
[----:B------:R-:W3:Y:S04]  /*5f80*/  LDSM.16.MT88.4 R116, [R194+0x13800] ;  /* 0x01380000c274783b */ /* 0x000ee80000004200 */
[----:B------:R-:W-:Y:S01]  /*5f90*/  F2FP.F16.F32.PACK_AB R22, R166, R179 ;  /* 0x000000b3a616723e */ /* 0x000fe200000000ff */
[C---:B-1----:R-:W-:Y:S05]  /*5fa0*/  HMMA.16816.F32 R100, R24.reuse, R120, R100 ;  /* 0x000000781864723c */ /* 0x042fea0000001864 */
[----:B------:R-:W-:Y:S01]  /*5fb0*/  F2FP.F16.F32.PACK_AB R23, R225, R220 ;  /* 0x000000dce117723e */ /* 0x000fe200000000ff */
[C---:B------:R-:W-:Y:S01]  /*5fc0*/  HMMA.16816.F32 R104, R24.reuse, R122, R104 ;  /* 0x0000007a1868723c */ /* 0x040fe20000001868 */
[----:B------:R-:W1:Y:S04]  /*5fd0*/  LDSM.16.MT88.4 R120, [R196+0x15800] ;  /* 0x01580000c478783b */ /* 0x000e680000004200 */
[----:B------:R-:W-:Y:S01]  /*5fe0*/  FADD.FTZ R175, R175, R156 ;  /* 0x0000009cafaf7221 */ /* 0x000fe20000010000 */
[C---:B-----5:R-:W-:Y:S05]  /*5ff0*/  HMMA.16816.F32 R12, R24.reuse, R124, R12 ;  /* 0x0000007c180c723c */ /* 0x060fea000000180c */
[----:B------:R-:W-:Y:S01]  /*6000*/  FADD.FTZ R176, R176, R175 ;  /* 0x000000afb0b07221 */ /* 0x000fe20000010000 */
[C---:B------:R-:W-:Y:S05]  /*6010*/  HMMA.16816.F32 R108, R24.reuse, R126, R108 ;  /* 0x0000007e186c723c */ /* 0x040fea000000186c */
[----:B------:R-:W-:Y:S01]  /*6020*/  FADD.FTZ R179, R179, R176 ;  /* 0x000000b0b3b37221 */ /* 0x000fe20000010000 */
[C---:B--2---:R-:W-:Y:S05]  /*6030*/  HMMA.16816.F32 R16, R24.reuse, R128, R16 ;  /* 0x000000801810723c */ /* 0x044fea0000001810 */
[----:B------:R-:W-:Y:S01]  /*6040*/  FADD.FTZ R223, R166, R179 ;  /* 0x000000b3a6df7221 */ /* 0x000fe20000010000 */
[----:B------:R-:W-:Y:S01]  /*6050*/  HMMA.16816.F32 R112, R24, R130, R112 ;  /* 0x000000821870723c */ /* 0x000fe20000001870 */
[----:B------:R-:W2:Y:S05]  /*6060*/  LDSM.16.MT88.4 R24, [R196+0x17800] ;  /* 0x01780000c418783b */ /* 0x000eaa0000004200 */
[C---:B------:R-:W-:Y:S03]  /*6070*/  HMMA.16816.F32 R128, R20.reuse, R28, R4 ;  /* 0x0000001c1480723c */ /* 0x040fe60000001804 */
[----:B------:R-:W4:Y:S03]  /*6080*/  LDSM.16.MT88.4 R4, [R194+0x17800] ;  /* 0x01780000c204783b */ /* 0x000f260000004200 */
[C---:B------:R-:W-:Y:S05]  /*6090*/  HMMA.16816.F32 R124, R20.reuse, R30, R8 ;  /* 0x0000001e147c723c */ /* 0x040fea0000001808 */
[----:B------:R-:W5:Y:S01]  /*60a0*/  LDSM.16.MT88.4 R8, [R193+0x17800] ;  /* 0x01780000c108783b */ /* 0x000f620000004200 */
[C---:B---3--:R-:W-:Y:S06]  /*60b0*/  HMMA.16816.F32 R36, R20.reuse, R116, R36 ;  /* 0x000000741424723c */ /* 0x048fec0000001824 */
[C---:B------:R-:W-:Y:S01]  /*60c0*/  HMMA.16816.F32 R40, R20.reuse, R118, R40 ;  /* 0x000000761428723c */ /* 0x040fe20000001828 */
[----:B------:R-:W3:Y:S05]  /*60d0*/  LDSM.16.MT88.4 R28, [R192+0x17800] ;  /* 0x01780000c01c783b */ /* 0x000eea0000004200 */
[C---:B------:R-:W-:Y:S06]  /*60e0*/  HMMA.16816.F32 R44, R20.reuse, R136, R44 ;  /* 0x00000088142c723c */ /* 0x040fec000000182c */
[C---:B------:R-:W-:Y:S06]  /*60f0*/  HMMA.16816.F32 R48, R20.reuse, R138, R48 ;  /* 0x0000008a1430723c */ /* 0x040fec0000001830 */
[C---:B------:R-:W-:Y:S06]  /*6100*/  HMMA.16816.F32 R52, R20.reuse, R32, R52 ;  /* 0x000000201434723c */ /* 0x040fec0000001834 */
[C---:B------:R-:W-:Y:S06]  /*6110*/  HMMA.16816.F32 R56, R20.reuse, R34, R56 ;  /* 0x000000221438723c */ /* 0x040fec0000001838 */
[C---:B-1----:R-:W-:Y:S06]  /*6120*/  HMMA.16816.F32 R60, R20.reuse, R120, R60 ;  /* 0x00000078143c723c */ /* 0x042fec000000183c */
[C---:B------:R-:W-:Y:S06]  /*6130*/  HMMA.16816.F32 R64, R20.reuse, R122, R64 ;  /* 0x0000007a1440723c */ /* 0x040fec0000001840 */
[C---:B------:R-:W-:Y:S06]  /*6140*/  HMMA.16816.F32 R68, R20.reuse, R140, R68 ;  /* 0x0000008c1444723c */ /* 0x040fec0000001844 */
[C---:B------:R-:W-:Y:S06]  /*6150*/  HMMA.16816.F32 R72, R20.reuse, R142, R72 ;  /* 0x0000008e1448723c */ /* 0x040fec0000001848 */
[C---:B------:R-:W-:Y:S06]  /*6160*/  HMMA.16816.F32 R76, R20.reuse, R144, R76 ;  /* 0x00000090144c723c */ /* 0x040fec000000184c */
[C---:B------:R-:W-:Y:S06]  /*6170*/  HMMA.16816.F32 R80, R20.reuse, R146, R80 ;  /* 0x000000921450723c */ /* 0x040fec0000001850 */
[C---:B------:R-:W-:Y:S06]  /*6180*/  HMMA.16816.F32 R84, R20.reuse, R148, R84 ;  /* 0x000000941454723c */ /* 0x040fec0000001854 */
[C---:B------:R-:W-:Y:S06]  /*6190*/  HMMA.16816.F32 R88, R20.reuse, R150, R88 ;  /* 0x000000961458723c */ /* 0x040fec0000001858 */
[C---:B--2---:R-:W-:Y:S06]  /*61a0*/  HMMA.16816.F32 R92, R20.reuse, R24, R92 ;  /* 0x00000018145c723c */ /* 0x044fec000000185c */
[C---:B------:R-:W-:Y:S06]  /*61b0*/  HMMA.16816.F32 R96, R20.reuse, R26, R96 ;  /* 0x0000001a1460723c */ /* 0x040fec0000001860 */
[C---:B----4-:R-:W-:Y:S06]  /*61c0*/  HMMA.16816.F32 R100, R20.reuse, R4, R100 ;  /* 0x000000041464723c */ /* 0x050fec0000001864 */
[C---:B------:R-:W-:Y:S05]  /*61d0*/  HMMA.16816.F32 R104, R20.reuse, R6, R104 ;  /* 0x000000061468723c */ /* 0x040fea0000001868 */
[----:B------:R-:W-:Y:S01]  /*61e0*/  FADD.FTZ R5, R173, R170 ;  /* 0x000000aaad057221 */ /* 0x000fe20000010000 */
[C---:B-----5:R-:W-:Y:S05]  /*61f0*/  HMMA.16816.F32 R120, R20.reuse, R8, R12 ;  /* 0x000000081478723c */ /* 0x060fea000000180c */
[----:B------:R-:W-:Y:S01]  /*6200*/  FADD.FTZ R5, R174, R5 ;  /* 0x00000005ae057221 */ /* 0x000fe20000010000 */
[C---:B------:R-:W-:Y:S05]  /*6210*/  HMMA.16816.F32 R108, R20.reuse, R10, R108 ;  /* 0x0000000a146c723c */ /* 0x040fea000000186c */
[----:B------:R-:W-:Y:S01]  /*6220*/  FADD.FTZ R154, R154, R5 ;  /* 0x000000059a9a7221 */ /* 0x000fe20000010000 */
[C---:B---3--:R-:W-:Y:S05]  /*6230*/  HMMA.16816.F32 R116, R20.reuse, R28, R16 ;  /* 0x0000001c1474723c */ /* 0x048fea0000001810 */
[----:B------:R-:W-:Y:S01]  /*6240*/  FADD.FTZ R155, R155, R154 ;  /* 0x0000009a9b9b7221 */ /* 0x000fe20000010000 */
[----:B------:R-:W-:Y:S05]  /*6250*/  HMMA.16816.F32 R112, R20, R30, R112 ;  /* 0x0000001e1470723c */ /* 0x000fea0000001870 */
[----:B------:R-:W-:Y:S06]  /*6260*/  FADD.FTZ R158, R158, R155 ;  /* 0x0000009b9e9e7221 */ /* 0x000fec0000010000 */
[----:B------:R-:W-:Y:S04]  /*6270*/  FADD.FTZ R158, R159, R158 ;  /* 0x0000009e9f9e7221 */ /* 0x000fe80000010000 */
[----:B------:R-:W-:Y:S04]  /*6280*/  FADD.FTZ R177, R177, R158 ;  /* 0x0000009eb1b17221 */ /* 0x000fe80000010000 */
[----:B------:R-:W-:Y:S04]  /*6290*/  FADD.FTZ R177, R178, R177 ;  /* 0x000000b1b2b17221 */ /* 0x000fe80000010000 */
[----:B------:R-:W-:Y:S04]  /*62a0*/  FADD.FTZ R220, R220, R177 ;  /* 0x000000b1dcdc7221 */ /* 0x000fe80000010000 */
[----:B------:R-:W-:Y:S01]  /*62b0*/  FADD.FTZ R221, R225, R220 ;  /* 0x000000dce1dd7221 */ /* 0x000fe20000010000 */
[----:B------:R-:W-:Y:S06]  /*62c0*/  @P0 BRA `(.L_x_7) ;  /* 0xffffffd800c40947 */ /* 0x000fec000383ffff */
.L_x_6:
[----:B------:R-:W1:Y:S01]  /*62d0*/  SHFL.BFLY PT, R2, R223, 0x2, 0x1f ;  /* 0x0c401f00df027f89 */ /* 0x000e6200000e0000 */
[----:B------:R-:W-:Y:S01]  /*62e0*/  MOV R8, 0x3f800000 ;  /* 0x3f80000000087802 */ /* 0x000fe20000000f00 */
[----:B------:R-:W2:Y:S01]  /*62f0*/  S2UR UR4, SR_CgaCtaId ;  /* 0x00000000000479c3 */ /* 0x000ea20000008800 */
[----:B------:R-:W-:Y:S01]  /*6300*/  UMOV UR5, 0x400 ;  /* 0x0000040000057882 */ /* 0x000fe20000000000 */
[----:B------:R-:W3:Y:S01]  /*6310*/  SHFL.BFLY PT, R0, R221, 0x2, 0x1f ;  /* 0x0c401f00dd007f89 */ /* 0x000ee200000e0000 */
[----:B------:R-:W-:Y:S01]  /*6320*/  ISETP.NE.AND P0, PT, R207, -0x1, PT ;  /* 0xffffffffcf00780c */ /* 0x000fe20003f05270 */
[----:B------:R-:W4:Y:S01]  /*6330*/  S2R R5, SR_TID.X ;  /* 0x0000000000057919 */ /* 0x000f220000002100 */
[----:B-1----:R-:W-:Y:S01]  /*6340*/  FADD.FTZ R7, R2, R223 ;  /* 0x000000df02077221 */ /* 0x002fe20000010000 */
[----:B--2---:R-:W-:Y:S01]  /*6350*/  ULEA UR4, UR4, UR5, 0x18 ;  /* 0x0000000504047291 */ /* 0x004fe2000f8ec03f */
[----:B---3--:R-:W-:-:S03]  /*6360*/  FADD.FTZ R9, R0, R221 ;  /* 0x000000dd00097221 */ /* 0x008fc60000010000 */
[----:B------:R-:W1:Y:S04]  /*6370*/  SHFL.BFLY PT, R4, R7, 0x1, 0x1f ;  /* 0x0c201f0007047f89 */ /* 0x000e6800000e0000 */
[----:B------:R-:W2:Y:S01]  /*6380*/  SHFL.BFLY PT, R2, R9, 0x1, 0x1f ;  /* 0x0c201f0009027f89 */ /* 0x000ea200000e0000 */
[----:B----4-:R-:W-:Y:S01]  /*6390*/  SHF.R.S32.HI R0, RZ, 0x1f, R5 ;  /* 0x0000001fff007819 */ /* 0x010fe20000011405 */
[----:B-1----:R-:W-:-:S03]  /*63a0*/  FADD.FTZ R4, R7, R4 ;  /* 0x0000000407047221 */ /* 0x002fc60000010000 */
[CC--:B------:R-:W-:Y:S02]  /*63b0*/  LEA.HI R7, R0.reuse, R5.reuse, RZ, 0x2 ;  /* 0x0000000500077211 */ /* 0x0c0fe400078f10ff */
[----:B------:R-:W-:Y:S01]  /*63c0*/  LEA.HI R0, R0, R5, RZ, 0x5 ;  /* 0x0000000500007211 */ /* 0x000fe200078f28ff */
[----:B--2---:R-:W-:Y:S01]  /*63d0*/  FADD.FTZ R2, R9, R2 ;  /* 0x0000000209027221 */ /* 0x004fe20000010000 */
[----:B------:R-:W-:Y:S02]  /*63e0*/  FSETP.NE.FTZ.AND P4, PT, R4, RZ, PT ;  /* 0x000000ff0400720b */ /* 0x000fe40003f95000 */
[----:B------:R-:W-:Y:S02]  /*63f0*/  MOV R9, 0x3f800000 ;  /* 0x3f80000000097802 */ /* 0x000fe40000000f00 */
[----:B------:R-:W-:Y:S02]  /*6400*/  FSETP.NE.FTZ.AND P3, PT, R2, RZ, PT ;  /* 0x000000ff0200720b */ /* 0x000fe40003f75000 */
[----:B------:R-:W-:-:S02]  /*6410*/  LOP3.LUT R6, R7, 0x3ffffffc, RZ, 0xc0, !PT ;  /* 0x3ffffffc07067812 */ /* 0x000fc400078ec0ff */
[----:B------:R-:W-:Y:S02]  /*6420*/  LOP3.LUT R10, R0, 0xffffffe0, RZ, 0xc0, !PT ;  /* 0xffffffe0000a7812 */ /* 0x000fe400078ec0ff */
[-C--:B------:R-:W-:Y:S02]  /*6430*/  IADD3 R6, -R6, R5.reuse, RZ ;  /* 0x0000000506067210 */ /* 0x080fe40007ffe1ff */
[----:B------:R-:W-:Y:S01]  /*6440*/  IADD3 R5, -R10, R5, RZ ;  /* 0x000000050a057210 */ /* 0x000fe20007ffe1ff */
[----:B------:R-:W1:Y:S08]  /*6450*/  @P4 MUFU.RCP R8, R4 ;  /* 0x0000000400084308 */ /* 0x000e700000001000 */
[----:B------:R-:W2:Y:S01]  /*6460*/  @P3 MUFU.RCP R9, R2 ;  /* 0x0000000200093308 */ /* 0x000ea20000001000 */
[C---:B-1----:R-:W-:Y:S01]  /*6470*/  FMUL.FTZ R128, R8.reuse, R128 ;  /* 0x0000008008807220 */ /* 0x042fe20000410000 */
[C---:B------:R-:W-:Y:S01]  /*6480*/  FMUL.FTZ R129, R8.reuse, R129 ;  /* 0x0000008108817220 */ /* 0x040fe20000410000 */
        /* <DEDUP_REMOVED lines=45> */
[----:B------:R-:W-:Y:S01]  /*6760*/  FMUL.FTZ R113, R8, R113 ;  /* 0x0000007108717220 */ /* 0x000fe20000410000 */
[--C-:B------:R-:W-:Y:S01]  /*6770*/  SHF.R.S32.HI R8, RZ, 0x2, R7.reuse ;  /* 0x00000002ff087819 */ /* 0x100fe20000011407 */
[C---:B--2---:R-:W-:Y:S01]  /*6780*/  FMUL.FTZ R131, R9.reuse, R131 ;  /* 0x0000008309837220 */ /* 0x044fe20000410000 */
[----:B------:R-:W-:Y:S01]  /*6790*/  SHF.R.S32.HI R7, RZ, 0x1f, R7 ;  /* 0x0000001fff077819 */ /* 0x000fe20000011407 */
[C---:B------:R-:W-:Y:S01]  /*67a0*/  FMUL.FTZ R130, R9.reuse, R130 ;  /* 0x0000008209827220 */ /* 0x040fe20000410000 */
[C---:B------:R-:W-:Y:S01]  /*67b0*/  FMUL.FTZ R127, R9.reuse, R127 ;  /* 0x0000007f097f7220 */ /* 0x040fe20000410000 */
[----:B------:R-:W-:Y:S01]  /*67c0*/  FMUL.FTZ R126, R9, R126 ;  /* 0x0000007e097e7220 */ /* 0x000fe20000410000 */
[----:B------:R-:W-:Y:S01]  /*67d0*/  LEA.HI R7, R7, R8, RZ, 0x3 ;  /* 0x0000000807077211 */ /* 0x000fe200078f18ff */
[C---:B------:R-:W-:Y:S01]  /*67e0*/  FMUL.FTZ R39, R9.reuse, R39 ;  /* 0x0000002709277220 */ /* 0x040fe20000410000 */
[C---:B------:R-:W-:Y:S01]  /*67f0*/  FMUL.FTZ R38, R9.reuse, R38 ;  /* 0x0000002609267220 */ /* 0x040fe20000410000 */
[----:B------:R-:W-:Y:S01]  /*6800*/  FMUL.FTZ R43, R9, R43 ;  /* 0x0000002b092b7220 */ /* 0x000fe20000410000 */
[----:B------:R-:W-:Y:S01]  /*6810*/  LOP3.LUT R7, R7, 0xfffffff8, RZ, 0xc0, !PT ;  /* 0xfffffff807077812 */ /* 0x000fe200078ec0ff */
[C---:B------:R-:W-:Y:S01]  /*6820*/  FMUL.FTZ R42, R9.reuse, R42 ;  /* 0x0000002a092a7220 */ /* 0x040fe20000410000 */
[C---:B------:R-:W-:Y:S01]  /*6830*/  FMUL.FTZ R47, R9.reuse, R47 ;  /* 0x0000002f092f7220 */ /* 0x040fe20000410000 */
[C---:B------:R-:W-:Y:S01]  /*6840*/  FMUL.FTZ R46, R9.reuse, R46 ;  /* 0x0000002e092e7220 */ /* 0x040fe20000410000 */
[----:B------:R-:W-:Y:S01]  /*6850*/  IADD3 R7, R8, -R7, RZ ;  /* 0x8000000708077210 */ /* 0x000fe20007ffe0ff */
[C---:B------:R-:W-:Y:S01]  /*6860*/  FMUL.FTZ R51, R9.reuse, R51 ;  /* 0x0000003309337220 */ /* 0x040fe20000410000 */
[C---:B------:R-:W-:Y:S01]  /*6870*/  FMUL.FTZ R50, R9.reuse, R50 ;  /* 0x0000003209327220 */ /* 0x040fe20000410000 */
[----:B------:R-:W-:Y:S01]  /*6880*/  FMUL.FTZ R55, R9, R55 ;  /* 0x0000003709377220 */ /* 0x000fe20000410000 */
[----:B------:R-:W-:Y:S01]  /*6890*/  SHF.L.U32 R8, R7, 0x6, RZ ;  /* 0x0000000607087819 */ /* 0x000fe200000006ff */
        /* <DEDUP_REMOVED lines=35> */
[----:B------:R-:W-:-:S02]  /*6ad0*/  SHF.R.S32.HI R9, RZ, 0x5, R0 ;  /* 0x00000005ff097819 */ /* 0x000fc40000011400 */
[----:B------:R-:W-:Y:S02]  /*6ae0*/  LOP3.LUT R8, R8, 0x1c0, RZ, 0xc0, !PT ;  /* 0x000001c008087812 */ /* 0x000fe400078ec0ff */
[----:B------:R-:W-:Y:S02]  /*6af0*/  LOP3.LUT R0, R7, 0x1, RZ, 0xc0, !PT ;  /* 0x0000000107007812 */ /* 0x000fe400078ec0ff */
[----:B------:R-:W-:Y:S02]  /*6b00*/  LEA R6, R9, R6, 0x9 ;  /* 0x0000000609067211 */ /* 0x000fe400078e48ff */
[----:B------:R-:W-:Y:S02]  /*6b10*/  LEA.HI R11, R8, R8, RZ, 0x1d ;  /* 0x00000008080b7211 */ /* 0x000fe400078fe8ff */
[----:B------:R-:W-:Y:S02]  /*6b20*/  ISETP.NE.U32.AND P5, PT, R0, 0x1, PT ;  /* 0x000000010000780c */ /* 0x000fe40003fa5070 */
[----:B------:R-:W-:-:S02]  /*6b30*/  LEA R6, R6, R11, 0x1 ;  /* 0x0000000b06067211 */ /* 0x000fc400078e08ff */
[----:B------:R-:W-:Y:S02]  /*6b40*/  R2P PR, R7, 0x6 ;  /* 0x0000000607007804 */ /* 0x000fe40000000000 */
[----:B------:R-:W-:Y:S02]  /*6b50*/  LEA R11, R6, UR4, 0x1 ;  /* 0x00000004060b7c11 */ /* 0x000fe4000f8e08ff */
[----:B------:R-:W-:Y:S01]  /*6b60*/  MOV R8, 0x20 ;  /* 0x0000002000087802 */ /* 0x000fe20000000f00 */
[----:B------:R-:W1:Y:S01]  /*6b70*/  @P0 LDC.64 R6, c[0x0][0x298] ;  /* 0x0000a600ff060b82 */ /* 0x000e620000000a00 */
[----:B------:R-:W-:Y:S02]  /*6b80*/  MOV R0, 0x40 ;  /* 0x0000004000007802 */ /* 0x000fe40000000f00 */
[----:B------:R-:W-:Y:S02]  /*6b90*/  IADD3 R13, R11, -0x10, RZ ;  /* 0xfffffff00b0d7810 */ /* 0x000fe40007ffe0ff */
[----:B------:R-:W-:-:S02]  /*6ba0*/  SEL R8, R8, 0xffffffe0, !P1 ;  /* 0xffffffe008087807 */ /* 0x000fc40004800000 */
[----:B------:R-:W-:Y:S02]  /*6bb0*/  @P5 IADD3 R13, R11, 0x10, RZ ;  /* 0x000000100b0d5810 */ /* 0x000fe40007ffe0ff */
[----:B------:R-:W-:Y:S02]  /*6bc0*/  F2FP.F16.F32.PACK_AB R128, R129, R128 ;  /* 0x000000808180723e */ /* 0x000fe400000000ff */
[----:B------:R-:W-:Y:S02]  /*6bd0*/  F2FP.F16.F32.PACK_AB R130, R131, R130 ;  /* 0x000000828382723e */ /* 0x000fe400000000ff */
[----:B------:R-:W-:Y:S01]  /*6be0*/  SEL R0, R0, 0xffffffc0, !P2 ;  /* 0xffffffc000007807 */ /* 0x000fe20005000000 */
[----:B------:R2:W-:Y:S01]  /*6bf0*/  STS [R11], R128 ;  /* 0x000000800b007388 */ /* 0x0005e20000000800 */
[----:B------:R-:W-:Y:S02]  /*6c00*/  F2FP.F16.F32.PACK_AB R124, R125, R124 ;  /* 0x0000007c7d7c723e */ /* 0x000fe400000000ff */
[----:B------:R-:W-:Y:S01]  /*6c10*/  F2FP.F16.F32.PACK_AB R126, R127, R126 ;  /* 0x0000007e7f7e723e */ /* 0x000fe200000000ff */
[----:B------:R2:W-:Y:S01]  /*6c20*/  STS [R11+0x400], R130 ;  /* 0x000400820b007388 */ /* 0x0005e20000000800 */
[----:B------:R-:W-:-:S02]  /*6c30*/  F2FP.F16.F32.PACK_AB R36, R37, R36 ;  /* 0x000000242524723e */ /* 0x000fc400000000ff */
[----:B------:R-:W-:Y:S01]  /*6c40*/  F2FP.F16.F32.PACK_AB R38, R39, R38 ;  /* 0x000000262726723e */ /* 0x000fe200000000ff */
[----:B------:R2:W-:Y:S01]  /*6c50*/  STS [R13], R124 ;  /* 0x0000007c0d007388 */ /* 0x0005e20000000800 */
[----:B------:R-:W-:Y:S01]  /*6c60*/  IADD3 R15, R11, R8, RZ ;  /* 0x000000080b0f7210 */ /* 0x000fe20007ffe0ff */
[----:B-1----:R-:W-:Y:S01]  /*6c70*/  @P0 IMAD.WIDE.U32 R22, R207, R6, RZ ;  /* 0x00000006cf160225 */ /* 0x002fe200078e00ff */
[----:B------:R-:W-:Y:S01]  /*6c80*/  F2FP.F16.F32.PACK_AB R40, R41, R40 ;  /* 0x000000282928723e */ /* 0x000fe200000000ff */
[----:B------:R2:W-:Y:S01]  /*6c90*/  STS [R13+0x400], R126 ;  /* 0x0004007e0d007388 */ /* 0x0005e20000000800 */
[----:B------:R-:W-:Y:S01]  /*6ca0*/  F2FP.F16.F32.PACK_AB R42, R43, R42 ;  /* 0x0000002a2b2a723e */ /* 0x000fe200000000ff */
[----:B------:R-:W-:Y:S01]  /*6cb0*/  @P0 IMAD R7, R207, R7, R23 ;  /* 0x00000007cf070224 */ /* 0x000fe200078e0217 */
[----:B------:R-:W-:Y:S01]  /*6cc0*/  IADD3 R17, R8, R13, RZ ;  /* 0x0000000d08117210 */ /* 0x000fe20007ffe0ff */
[----:B------:R2:W-:Y:S01]  /*6cd0*/  STS [R15], R36 ;  /* 0x000000240f007388 */ /* 0x0005e20000000800 */
[----:B------:R-:W-:-:S02]  /*6ce0*/  F2FP.F16.F32.PACK_AB R44, R45, R44 ;  /* 0x0000002c2d2c723e */ /* 0x000fc400000000ff */
[----:B------:R-:W-:Y:S01]  /*6cf0*/  F2FP.F16.F32.PACK_AB R46, R47, R46 ;  /* 0x0000002e2f2e723e */ /* 0x000fe200000000ff */
[----:B------:R2:W-:Y:S01]  /*6d00*/  STS [R15+0x400], R38 ;  /* 0x000400260f007388 */ /* 0x0005e20000000800 */
[----:B------:R-:W-:Y:S02]  /*6d10*/  IADD3 R19, R11, R0, RZ ;  /* 0x000000000b137210 */ /* 0x000fe40007ffe0ff */
[----:B------:R-:W-:Y:S01]  /*6d20*/  F2FP.F16.F32.PACK_AB R48, R49, R48 ;  /* 0x000000303130723e */ /* 0x000fe200000000ff */
[----:B------:R2:W-:Y:S01]  /*6d30*/  STS [R17], R40 ;  /* 0x0000002811007388 */ /* 0x0005e20000000800 */
[----:B------:R-:W-:Y:S02]  /*6d40*/  IADD3 R21, R0, R13, RZ ;  /* 0x0000000d00157210 */ /* 0x000fe40007ffe0ff */
[----:B------:R-:W-:Y:S01]  /*6d50*/  F2FP.F16.F32.PACK_AB R50, R51, R50 ;  /* 0x000000323332723e */ /* 0x000fe200000000ff */
[----:B------:R2:W-:Y:S01]  /*6d60*/  STS [R17+0x400], R42 ;  /* 0x0004002a11007388 */ /* 0x0005e20000000800 */
[----:B------:R-:W-:-:S02]  /*6d70*/  F2FP.F16.F32.PACK_AB R52, R53, R52 ;  /* 0x000000343534723e */ /* 0x000fc400000000ff */
[----:B------:R-:W-:Y:S01]  /*6d80*/  F2FP.F16.F32.PACK_AB R54, R55, R54 ;  /* 0x000000363736723e */ /* 0x000fe200000000ff */
[----:B------:R2:W-:Y:S01]  /*6d90*/  STS [R19], R44 ;  /* 0x0000002c13007388 */ /* 0x0005e20000000800 */
[----:B------:R-:W-:Y:S02]  /*6da0*/  F2FP.F16.F32.PACK_AB R56, R57, R56 ;  /* 0x000000383938723e */ /* 0x000fe400000000ff */
[----:B------:R-:W-:Y:S01]  /*6db0*/  F2FP.F16.F32.PACK_AB R58, R59, R58 ;  /* 0x0000003a3b3a723e */ /* 0x000fe200000000ff */
[----:B------:R2:W-:Y:S01]  /*6dc0*/  STS [R19+0x400], R46 ;  /* 0x0004002e13007388 */ /* 0x0005e20000000800 */
[----:B------:R-:W-:Y:S02]  /*6dd0*/  F2FP.F16.F32.PACK_AB R60, R61, R60 ;  /* 0x0000003c3d3c723e */ /* 0x000fe400000000ff */
[----:B------:R-:W-:Y:S01]  /*6de0*/  F2FP.F16.F32.PACK_AB R62, R63, R62 ;  /* 0x0000003e3f3e723e */ /* 0x000fe200000000ff */
[----:B------:R2:W-:Y:S01]  /*6df0*/  STS [R21], R48 ;  /* 0x0000003015007388 */ /* 0x0005e20000000800 */
[----:B------:R-:W-:-:S02]  /*6e00*/  F2FP.F16.F32.PACK_AB R64, R65, R64 ;  /* 0x000000404140723e */ /* 0x000fc400000000ff */
[----:B------:R-:W-:Y:S02]  /*6e10*/  F2FP.F16.F32.PACK_AB R66, R67, R66 ;  /* 0x000000424342723e */ /* 0x000fe400000000ff */
[----:B------:R-:W-:Y:S02]  /*6e20*/  F2FP.F16.F32.PACK_AB R68, R69, R68 ;  /* 0x000000444544723e */ /* 0x000fe400000000ff */
[----:B------:R-:W-:Y:S02]  /*6e30*/  F2FP.F16.F32.PACK_AB R70, R71, R70 ;  /* 0x000000464746723e */ /* 0x000fe400000000ff */
[----:B------:R-:W-:Y:S02]  /*6e40*/  F2FP.F16.F32.PACK_AB R72, R73, R72 ;  /* 0x000000484948723e */ /* 0x000fe400000000ff */
[----:B------:R-:W-:Y:S02]  /*6e50*/  F2FP.F16.F32.PACK_AB R74, R75, R74 ;  /* 0x0000004a4b4a723e */ /* 0x000fe400000000ff */
        /* <DEDUP_REMOVED lines=15> */
[----:B------:R-:W-:Y:S01]  /*6f50*/  F2FP.F16.F32.PACK_AB R106, R107, R106 ;  /* 0x0000006a6b6a723e */ /* 0x000fe200000000ff */
[----:B--2---:R-:W-:Y:S06]  /*6f60*/  @P0 BRA `(.L_x_10) ;  /* 0x0000000000200947 */ /* 0x004fec0003800000 */
[----:B------:R-:W1:Y:S01]  /*6f70*/  S2R R8, SR_CTAID.Y ;  /* 0x0000000000087919 */ /* 0x000e620000002600 */
[----:B------:R-:W2:Y:S01]  /*6f80*/  LDC.64 R6, c[0x0][0x290] ;  /* 0x0000a400ff067b82 */ /* 0x000ea20000000a00 */
[----:B-1----:R-:W-:Y:S01]  /*6f90*/  SHF.R.S32.HI R23, RZ, 0x1f, R8 ;  /* 0x0000001fff177819 */ /* 0x002fe20000011408 */
[----:B--2---:R-:W-:-:S04]  /*6fa0*/  IMAD.WIDE.U32 R24, R8, R6, RZ ;  /* 0x0000000608187225 */ /* 0x004fc800078e00ff */
[----:B------:R-:W-:Y:S01]  /*6fb0*/  IMAD R23, R23, R6, RZ ;  /* 0x0000000617177224 */ /* 0x000fe200078e02ff */
[----:B------:R-:W-:-:S03]  /*6fc0*/  MOV R22, R24 ;  /* 0x0000001800167202 */ /* 0x000fc60000000f00 */
[----:B------:R-:W-:-:S05]  /*6fd0*/  IMAD R7, R8, R7, R23 ;  /* 0x0000000708077224 */ /* 0x000fca00078e0217 */
[----:B------:R-:W-:-:S07]  /*6fe0*/  IADD3 R7, R25, R7, RZ ;  /* 0x0000000719077210 */ /* 0x000fce0007ffe0ff */
.L_x_10:
[----:B------:R-:W-:Y:S01]  /*6ff0*/  ULDC.U8 UR4, c[0x0][0x3d8] ;  /* 0x0000f60000047ab9 */ /* 0x000fe20000000000 */
[----:B------:R-:W-:Y:S01]  /*7000*/  F2FP.F16.F32.PACK_AB R120, R121, R120 ;  /* 0x000000787978723e */ /* 0x000fe200000000ff */
[----:B------:R-:W-:Y:S01]  /*7010*/  IMAD.IADD R25, R15, 0x1, R0 ;  /* 0x000000010f197824 */ /* 0x000fe200078e0200 */
[----:B------:R-:W-:Y:S01]  /*7020*/  ISETP.NE.AND P1, PT, RZ, UR4, PT ;  /* 0x00000004ff007c0c */ /* 0x000fe2000bf25270 */
[----:B------:R-:W-:Y:S01]  /*7030*/  ULDC.U8 UR4, c[0x0][0x3d9] ;  /* 0x0000f64000047ab9 */ /* 0x000fe20000000000 */
[----:B------:R-:W-:Y:S02]  /*7040*/  F2FP.F16.F32.PACK_AB R122, R123, R122 ;  /* 0x0000007a7b7a723e */ /* 0x000fe400000000ff */
[----:B------:R-:W-:Y:S02]  /*7050*/  CS2R R26, SRZ ;  /* 0x00000000001a7805 */ /* 0x000fe4000001ff00 */
[----:B------:R-:W-:Y:S02]  /*7060*/  ISETP.NE.OR P5, PT, RZ, UR4, !P1 ;  /* 0x00000004ff007c0c */ /* 0x000fe4000cfa5670 */
[----:B------:R-:W-:-:S02]  /*7070*/  F2FP.F16.F32.PACK_AB R108, R109, R108 ;  /* 0x0000006c6d6c723e */ /* 0x000fc400000000ff */
[----:B------:R-:W-:Y:S02]  /*7080*/  F2FP.F16.F32.PACK_AB R110, R111, R110 ;  /* 0x0000006e6f6e723e */ /* 0x000fe400000000ff */
[----:B------:R-:W-:Y:S02]  /*7090*/  F2FP.F16.F32.PACK_AB R116, R117, R116 ;  /* 0x000000747574723e */ /* 0x000fe400000000ff */
[----:B------:R-:W-:Y:S02]  /*70a0*/  F2FP.F16.F32.PACK_AB R118, R119, R118 ;  /* 0x000000767776723e */ /* 0x000fe400000000ff */
[----:B------:R-:W-:Y:S02]  /*70b0*/  F2FP.F16.F32.PACK_AB R112, R113, R112 ;  /* 0x000000707170723e */ /* 0x000fe400000000ff */
[----:B------:R-:W-:Y:S02]  /*70c0*/  F2FP.F16.F32.PACK_AB R114, R115, R114 ;  /* 0x000000727372723e */ /* 0x000fe400000000ff */
[----:B------:R-:W-:Y:S01]  /*70d0*/  PLOP3.LUT P2, PT, PT, PT, PT, 0x8, 0x0 ;  /* 0x000000000000781c */ /* 0x000fe20003f4e170 */
[----:B------:R-:W-:-:S12]  /*70e0*/  @P5 BRA `(.L_x_11) ;  /* 0x00000000001c5947 */ /* 0x000fd80003800000 */
[----:B------:R-:W1:Y:S01]  /*70f0*/  S2R R6, SR_CTAID.Y ;  /* 0x0000000000067919 */ /* 0x000e620000002600 */
[----:B------:R-:W1:Y:S01]  /*7100*/  LDC R23, c[0x0][0x2c4] ;  /* 0x0000b100ff177b82 */ /* 0x000e620000000800 */
[----:B------:R-:W-:Y:S01]  /*7110*/  PLOP3.LUT P2, PT, PT, PT, PT, 0x80, 0x0 ;  /* 0x000000000000781c */ /* 0x000fe20003f4f070 */
[----:B-1----:R-:W-:-:S05]  /*7120*/  IMAD R6, R6, R23, RZ ;  /* 0x0000001706067224 */ /* 0x002fca00078e02ff */
[----:B------:R-:W-:-:S04]  /*7130*/  SEL R6, R6, R207, !P0 ;  /* 0x000000cf06067207 */ /* 0x000fc80004000000 */
[--C-:B------:R-:W-:Y:S01]  /*7140*/  SHF.R.S32.HI R27, RZ, 0x1f, R6.reuse ;  /* 0x0000001fff1b7819 */ /* 0x100fe20000011406 */
[----:B------:R-:W-:-:S07]  /*7150*/  IMAD.MOV.U32 R26, RZ, RZ, R6 ;  /* 0x000000ffff1a7224 */ /* 0x000fce00078e0006 */
.L_x_11:
[----:B------:R-:W-:Y:S01]  /*7160*/  ISETP.NE.AND P5, PT, RZ, UR4, PT ;  /* 0x00000004ff007c0c */ /* 0x000fe2000bfa5270 */
[----:B------:R-:W-:Y:S01]  /*7170*/  IMAD.IADD R23, R17, 0x1, R0 ;  /* 0x0000000111177824 */ /* 0x000fe200078e0200 */
[----:B------:R-:W-:Y:S01]  /*7180*/  STS [R21+0x400], R50 ;  /* 0x0004003215007388 */ /* 0x000fe20000000800 */
[----:B------:R-:W-:Y:S01]  /*7190*/  PLOP3.LUT P0, PT, PT, PT, PT, 0x8, 0x0 ;  /* 0x000000000000781c */ /* 0x000fe20003f0e170 */
[----:B------:R-:W-:Y:S01]  /*71a0*/  @P4 MUFU.LG2 R4, R4 ;  /* 0x0000000400044308 */ /* 0x000fe20000000c00 */
[----:B------:R-:W-:Y:S01]  /*71b0*/  SHF.R.S32.HI R34, RZ, 0x1f, R9 ;  /* 0x0000001fff227819 */ /* 0x000fe20000011409 */
[----:B------:R-:W-:Y:S01]  /*71c0*/  STS [R25], R52 ;  /* 0x0000003419007388 */ /* 0x000fe20000000800 */
[----:B------:R-:W-:Y:S02]  /*71d0*/  BSSY B0, `(.L_x_12) ;  /* 0x000006a000007945 */ /* 0x000fe40003800000 */
[----:B------:R-:W-:Y:S01]  /*71e0*/  LEA.HI R34, R34, R9, RZ, 0x3 ;  /* 0x0000000922227211 */ /* 0x000fe200078f18ff */
[----:B------:R-:W-:Y:S02]  /*71f0*/  STS [R25+0x400], R54 ;  /* 0x0004003619007388 */ /* 0x000fe40000000800 */
[----:B------:R-:W1:Y:S01]  /*7200*/  @P3 MUFU.LG2 R2, R2 ;  /* 0x0000000200023308 */ /* 0x000e620000000c00 */
[----:B------:R-:W2:Y:S01]  /*7210*/  @!P5 LDC R6, c[0x0][0x2c4] ;  /* 0x0000b100ff06db82 */ /* 0x000ea20000000800 */
[----:B------:R-:W-:Y:S01]  /*7220*/  STS [R23], R56 ;  /* 0x0000003817007388 */ /* 0x000fe20000000800 */
[----:B------:R-:W-:Y:S01]  /*7230*/  @!P5 PLOP3.LUT P0, PT, P1, PT, PT, 0x80, 0x0 ;  /* 0x000000000000d81c */ /* 0x000fe20000f0f070 */
[----:B------:R-:W-:Y:S01]  /*7240*/  @P5 IMAD.MOV.U32 R39, RZ, RZ, 0x1 ;  /* 0x00000001ff275424 */ /* 0x000fe200078e00ff */
[----:B------:R-:W-:Y:S01]  /*7250*/  LOP3.LUT R34, R34, 0xffffff8, RZ, 0xc0, !PT ;  /* 0x0ffffff822227812 */ /* 0x000fe200078ec0ff */
[----:B------:R-:W-:Y:S03]  /*7260*/  STS [R23+0x400], R58 ;  /* 0x0004003a17007388 */ /* 0x000fe60000000800 */
[----:B------:R-:W3:Y:S01]  /*7270*/  @!P5 LDC R33, c[0x0][0x270] ;  /* 0x00009c00ff21db82 */ /* 0x000ee20000000800 */
[----:B------:R-:W-:Y:S01]  /*7280*/  STS [R11+0x4000], R60 ;  /* 0x0040003c0b007388 */ /* 0x000fe20000000800 */
[----:B------:R-:W-:-:S03]  /*7290*/  IMAD.IADD R9, R9, 0x1, -R34 ;  /* 0x0000000109097824 */ /* 0x000fc600078e0a22 */
[----:B------:R-:W-:Y:S03]  /*72a0*/  STS [R11+0x4400], R62 ;  /* 0x0044003e0b007388 */ /* 0x000fe60000000800 */
[----:B------:R-:W4:Y:S01]  /*72b0*/  @P5 LDC R24, c[0x0][0x2c0] ;  /* 0x0000b000ff185b82 */ /* 0x000f220000000800 */
[----:B------:R-:W-:Y:S01]  /*72c0*/  STS [R13+0x4000], R64 ;  /* 0x004000400d007388 */ /* 0x000fe20000000800 */
[----:B-1----:R-:W-:-:S03]  /*72d0*/  @P3 FMUL.FTZ R2, R2, 0.69314718246459960938 ;  /* 0x3f31721802023820 */ /* 0x002fc60000410000 */
[----:B------:R-:W-:Y:S03]  /*72e0*/  STS [R13+0x4400], R66 ;  /* 0x004400420d007388 */ /* 0x000fe60000000800 */
[----:B--2---:R-:W3:Y:S01]  /*72f0*/  @P0 LDC R6, c[0x0][0x2e4] ;  /* 0x0000b900ff060b82 */ /* 0x004ee20000000800 */
[----:B------:R-:W1:Y:S01]  /*7300*/  S2R R0, SR_TID.X ;  /* 0x0000000000007919 */ /* 0x000e620000002100 */
[----:B------:R-:W-:Y:S01]  /*7310*/  LOP3.LUT P0, RZ, R5, 0x3, RZ, 0xc0, !PT ;  /* 0x0000000305ff7812 */ /* 0x000fe2000780c0ff */
[----:B------:R-:W-:Y:S04]  /*7320*/  STS [R15+0x4000], R68 ;  /* 0x004000440f007388 */ /* 0x000fe80000000800 */
[----:B------:R-:W-:Y:S04]  /*7330*/  STS [R15+0x4400], R70 ;  /* 0x004400460f007388 */ /* 0x000fe80000000800 */
[----:B------:R-:W-:Y:S01]  /*7340*/  STS [R17+0x4000], R72 ;  /* 0x0040004811007388 */ /* 0x000fe20000000800 */
[----:B------:R-:W-:-:S03]  /*7350*/  @!P5 IMAD.MOV.U32 R24, RZ, RZ, 0x1 ;  /* 0x00000001ff18d424 */ /* 0x000fc600078e00ff */
[----:B------:R-:W-:Y:S04]  /*7360*/  STS [R17+0x4400], R74 ;  /* 0x0044004a11007388 */ /* 0x000fe80000000800 */
[----:B------:R-:W-:Y:S01]  /*7370*/  STS [R19+0x4000], R76 ;  /* 0x0040004c13007388 */ /* 0x000fe20000000800 */
[----:B---3--:R-:W-:-:S03]  /*7380*/  @!P5 IMAD R39, R6, R33, RZ ;  /* 0x000000210627d224 */ /* 0x008fc600078e02ff */
[----:B------:R-:W-:Y:S04]  /*7390*/  STS [R19+0x4400], R78 ;  /* 0x0044004e13007388 */ /* 0x000fe80000000800 */
[----:B------:R-:W-:Y:S04]  /*73a0*/  STS [R21+0x4000], R80 ;  /* 0x0040005015007388 */ /* 0x000fe80000000800 */
[----:B------:R-:W-:Y:S04]  /*73b0*/  STS [R21+0x4400], R82 ;  /* 0x0044005215007388 */ /* 0x000fe80000000800 */
[----:B------:R-:W-:Y:S04]  /*73c0*/  STS [R25+0x4000], R84 ;  /* 0x0040005419007388 */ /* 0x000fe80000000800 */
[----:B------:R-:W-:Y:S04]  /*73d0*/  STS [R25+0x4400], R86 ;  /* 0x0044005619007388 */ /* 0x000fe80000000800 */
[----:B------:R-:W-:Y:S04]  /*73e0*/  STS [R23+0x4000], R88 ;  /* 0x0040005817007388 */ /* 0x000fe80000000800 */
[----:B------:R-:W-:Y:S04]  /*73f0*/  STS [R23+0x4400], R90 ;  /* 0x0044005a17007388 */ /* 0x000fe80000000800 */
[----:B------:R-:W-:Y:S04]  /*7400*/  STS [R11+0x8000], R92 ;  /* 0x0080005c0b007388 */ /* 0x000fe80000000800 */
[----:B------:R2:W-:Y:S04]  /*7410*/  STS [R11+0x8400], R94 ;  /* 0x0084005e0b007388 */ /* 0x0005e80000000800 */
[----:B------:R-:W-:Y:S04]  /*7420*/  STS [R13+0x8000], R96 ;  /* 0x008000600d007388 */ /* 0x000fe80000000800 */
[----:B------:R1:W-:Y:S04]  /*7430*/  STS [R13+0x8400], R98 ;  /* 0x008400620d007388 */ /* 0x0003e80000000800 */
[----:B------:R-:W-:Y:S04]  /*7440*/  STS [R15+0x8000], R100 ;  /* 0x008000640f007388 */ /* 0x000fe80000000800 */
[----:B------:R-:W-:Y:S04]  /*7450*/  STS [R15+0x8400], R102 ;  /* 0x008400660f007388 */ /* 0x000fe80000000800 */
[----:B------:R-:W-:Y:S04]  /*7460*/  STS [R17+0x8000], R104 ;  /* 0x0080006811007388 */ /* 0x000fe80000000800 */
[----:B------:R-:W-:Y:S01]  /*7470*/  STS [R17+0x8400], R106 ;  /* 0x0084006a11007388 */ /* 0x000fe20000000800 */
[----:B--2---:R-:W2:Y:S03]  /*7480*/  @P5 LDC.64 R10, c[0x0][0x2c0] ;  /* 0x0000b000ff0a5b82 */ /* 0x004ea60000000a00 */
[----:B------:R-:W-:Y:S04]  /*7490*/  STS [R19+0x8000], R120 ;  /* 0x0080007813007388 */ /* 0x000fe80000000800 */
[----:B------:R-:W-:Y:S01]  /*74a0*/  STS [R19+0x8400], R122 ;  /* 0x0084007a13007388 */ /* 0x000fe20000000800 */
[----:B-1----:R-:W-:-:S03]  /*74b0*/  SHF.R.S32.HI R13, RZ, 0x1f, R0 ;  /* 0x0000001fff0d7819 */ /* 0x002fc60000011400 */
[----:B------:R-:W-:Y:S01]  /*74c0*/  STS [R21+0x8000], R108 ;  /* 0x0080006c15007388 */ /* 0x000fe20000000800 */
[----:B------:R-:W-:-:S03]  /*74d0*/  LEA.HI R32, R13, R0, RZ, 0x3 ;  /* 0x000000000d207211 */ /* 0x000fc600078f18ff */
[----:B------:R1:W-:Y:S01]  /*74e0*/  STS [R21+0x8400], R110 ;  /* 0x0084006e15007388 */ /* 0x0003e20000000800 */
[----:B------:R-:W-:Y:S02]  /*74f0*/  LOP3.LUT R37, R32, 0xfffffff8, RZ, 0xc0, !PT ;  /* 0xfffffff820257812 */ /* 0x000fe400078ec0ff */
[----:B------:R-:W-:Y:S01]  /*7500*/  SHF.R.S32.HI R34, RZ, 0x3, R32 ;  /* 0x00000003ff227819 */ /* 0x000fe20000011420 */
[----:B------:R-:W-:Y:S02]  /*7510*/  STS [R25+0x8000], R116 ;  /* 0x0080007419007388 */ /* 0x000fe40000000800 */
[----:B------:R-:W-:Y:S02]  /*7520*/  IMAD.IADD R37, R0, 0x1, -R37 ;  /* 0x0000000100257824 */ /* 0x000fe400078e0a25 */
[----:B------:R-:W-:Y:S01]  /*7530*/  STS [R25+0x8400], R118 ;  /* 0x0084007619007388 */ /* 0x000fe20000000800 */
[----:B------:R-:W3:Y:S01]  /*7540*/  @P3 LDC R0, c[0x0][0x2e8] ;  /* 0x0000ba00ff003b82 */ /* 0x000ee20000000800 */
[----:B--2---:R-:W-:Y:S01]  /*7550*/  @P5 IMAD R11, R11, R10, RZ ;  /* 0x0000000a0b0b5224 */ /* 0x004fe200078e02ff */
[----:B------:R-:W-:Y:S01]  /*7560*/  SHF.R.S32.HI R10, RZ, 0x1f, R5 ;  /* 0x0000001fff0a7819 */ /* 0x000fe20000011405 */
[----:B------:R-:W-:Y:S01]  /*7570*/  STS [R23+0x8000], R112 ;  /* 0x0080007017007388 */ /* 0x000fe20000000800 */
[----:B------:R-:W-:Y:S01]  /*7580*/  @!P5 MOV R11, R6 ;  /* 0x00000006000bd202 */ /* 0x000fe20000000f00 */
[----:B------:R-:W-:Y:S01]  /*7590*/  IMAD.MOV.U32 R6, RZ, RZ, 0x7f800000 ;  /* 0x7f800000ff067424 */ /* 0x000fe200078e00ff */
[----:B------:R-:W-:Y:S01]  /*75a0*/  LEA.HI R10, R10, R5, RZ, 0x2 ;  /* 0x000000050a0a7211 */ /* 0x000fe200078f10ff */
[----:B------:R2:W-:Y:S01]  /*75b0*/  STS [R23+0x8400], R114 ;  /* 0x0084007217007388 */ /* 0x0005e20000000800 */
[----:B------:R-:W-:-:S02]  /*75c0*/  IMAD.SHL.U32 R37, R37, 0x8, RZ ;  /* 0x0000000825257824 */ /* 0x000fc400078e00ff */
[----:B------:R-:W-:Y:S01]  /*75d0*/  SHF.R.S32.HI R10, RZ, 0x2, R10 ;  /* 0x00000002ff0a7819 */ /* 0x000fe2000001140a */
[----:B------:R-:W-:Y:S04]  /*75e0*/  BAR.SYNC.DEFER_BLOCKING 0x0 ;  /* 0x0000000000007b1d */ /* 0x000fe80000010000 */
[----:B------:R-:W-:-:S04]  /*75f0*/  IMAD R9, R9, 0x10, R10 ;  /* 0x0000001009097824 */ /* 0x000fc800078e020a */
[----:B-1----:R-:W1:Y:S01]  /*7600*/  @P4 LDC R21, c[0x0][0x2e8] ;  /* 0x0000ba00ff154b82 */ /* 0x002e620000000800 */
[----:B------:R-:W5:Y:S01]  /*7610*/  S2R R8, SR_CTAID.Y ;  /* 0x0000000000087919 */ /* 0x000f620000002600 */
[----:B------:R-:W4:Y:S01]  /*7620*/  S2R R35, SR_CTAID.X ;  /* 0x0000000000237919 */ /* 0x000f220000002500 */
[----:B------:R-:W3:Y:S01]  /*7630*/  S2R R20, SR_CTAID.Z ;  /* 0x0000000000147919 */ /* 0x000ee20000002700 */
[----:B--2---:R-:W-:Y:S01]  /*7640*/  @P4 FMUL.FTZ R23, R4, 0.69314718246459960938 ;  /* 0x3f31721804174820 */ /* 0x004fe20000410000 */
[----:B------:R2:W2:Y:S04]  /*7650*/  LDS.128 R28, [R209+0x3000] ;  /* 0x00300000d11c7984 */ /* 0x0004a80000000c00 */
[----:B------:R1:W2:Y:S02]  /*7660*/  LDS.128 R16, [R209+0x7000] ;  /* 0x00700000d1107984 */ /* 0x0002a40000000c00 */
[----:B-1----:R-:W-:-:S02]  /*7670*/  @P4 FFMA.FTZ R6, R132, R21, R23 ;  /* 0x0000001584064223 */ /* 0x002fc40000010017 */
[----:B------:R1:W1:Y:S01]  /*7680*/  LDS.128 R12, [R209+0xb000] ;  /* 0x00b00000d10c7984 */ /* 0x0002620000000c00 */
[----:B-----5:R-:W-:Y:S02]  /*7690*/  IMAD R8, R8, R39, RZ ;  /* 0x0000002708087224 */ /* 0x020fe400078e02ff */
[----:B----4-:R-:W-:-:S03]  /*76a0*/  IMAD R5, R35, R24, RZ ;  /* 0x0000001823057224 */ /* 0x010fc600078e02ff */
[----:B------:R-:W-:Y:S01]  /*76b0*/  SEL R8, R8, RZ, !P2 ;  /* 0x000000ff08087207 */ /* 0x000fe20005000000 */
[----:B------:R-:W-:-:S04]  /*76c0*/  IMAD.SHL.U32 R5, R5, 0x80, RZ ;  /* 0x0000008005057824 */ /* 0x000fc800078e00ff */
[----:B---3--:R-:W-:Y:S01]  /*76d0*/  IMAD R11, R20, R11, R8 ;  /* 0x0000000b140b7224 */ /* 0x008fe200078e0208 */
[----:B------:R-:W-:Y:S01]  /*76e0*/  MOV R8, 0x7f800000 ;  /* 0x7f80000000087802 */ /* 0x000fe20000000f00 */
[----:B------:R-:W-:Y:S01]  /*76f0*/  @P3 FFMA.FTZ R8, R3, R0, R2 ;  /* 0x0000000003083223 */ /* 0x000fe20000010002 */
[----:B------:R-:W-:Y:S02]  /*7700*/  SHF.R.S32.HI R21, RZ, 0x1f, R5 ;  /* 0x0000001fff157819 */ /* 0x000fe40000011405 */
[--C-:B------:R-:W-:Y:S02]  /*7710*/  IADD3 R10, P2, P1, R5, R26, R11.reuse ;  /* 0x0000001a050a7210 */ /* 0x100fe4000795e00b */
[----:B------:R-:W-:-:S04]  /*7720*/  SHF.R.S32.HI R26, RZ, 0x1f, R11 ;  /* 0x0000001fff1a7819 */ /* 0x000fc8000001140b */
[----:B------:R-:W-:Y:S01]  /*7730*/  IADD3.X R26, R21, R27, R26, P2, P1 ;  /* 0x0000001b151a7210 */ /* 0x000fe200017e241a */
[----:B--2---:R-:W-:Y:S06]  /*7740*/  @P0 BRA `(.L_x_13) ;  /* 0x0000000000480947 */ /* 0x004fec0003800000 */
[----:B------:R-:W-:Y:S02]  /*7750*/  IMAD R210, R35, -0x80, R210 ;  /* 0xffffff8023d27824 */ /* 0x000fe400078e02d2 */
[----:B------:R-:W-:-:S03]  /*7760*/  VIADD R11, R9, 0x8 ;  /* 0x00000008090b7836 */ /* 0x000fc60000000000 */
[-C--:B------:R-:W-:Y:S02]  /*7770*/  ISETP.GE.AND P3, PT, R9, R210.reuse, PT ;  /* 0x000000d20900720c */ /* 0x080fe40003f66270 */
[----:B------:R-:W-:-:S11]  /*7780*/  ISETP.GE.AND P2, PT, R11, R210, PT ;  /* 0x000000d20b00720c */ /* 0x000fd60003f46270 */
[----:B------:R-:W2:Y:S01]  /*7790*/  @!P3 LDC.64 R4, c[0x0][0x2b0] ;  /* 0x0000ac00ff04bb82 */ /* 0x000ea20000000a00 */
[-C--:B------:R-:W-:Y:S02]  /*77a0*/  @!P3 IMAD R9, R9, R24.reuse, RZ ;  /* 0x000000180909b224 */ /* 0x080fe400078e02ff */
[----:B------:R-:W-:-:S03]  /*77b0*/  @!P2 IMAD R11, R11, R24, RZ ;  /* 0x000000180b0ba224 */ /* 0x000fc600078e02ff */
[-C--:B------:R-:W-:Y:S02]  /*77c0*/  @!P3 IADD3 R0, P1, R9, R10.reuse, RZ ;  /* 0x0000000a0900b210 */ /* 0x080fe40007f3e0ff */
[----:B------:R-:W3:Y:S01]  /*77d0*/  @!P2 LDC.64 R2, c[0x0][0x2b0] ;  /* 0x0000ac00ff02ab82 */ /* 0x000ee20000000a00 */
[----:B------:R-:W-:Y:S02]  /*77e0*/  @!P2 IADD3 R10, P0, R11, R10, RZ ;  /* 0x0000000a0b0aa210 */ /* 0x000fe40007f1e0ff */
[-C--:B------:R-:W-:Y:S02]  /*77f0*/  @!P3 LEA.HI.X.SX32 R9, R9, R26.reuse, 0x1, P1 ;  /* 0x0000001a0909b211 */ /* 0x080fe400008f0eff */
[----:B------:R-:W-:Y:S02]  /*7800*/  @!P2 LEA.HI.X.SX32 R11, R11, R26, 0x1, P0 ;  /* 0x0000001a0b0ba211 */ /* 0x000fe400000f0eff */
[----:B--2---:R-:W-:-:S04]  /*7810*/  @!P3 LEA R4, P1, R0, R4, 0x2 ;  /* 0x000000040004b211 */ /* 0x004fc800078210ff */
[----:B------:R-:W-:Y:S02]  /*7820*/  @!P3 LEA.HI.X R5, R0, R5, R9, 0x2, P1 ;  /* 0x000000050005b211 */ /* 0x000fe400008f1409 */
[----:B---3--:R-:W-:-:S03]  /*7830*/  @!P2 LEA R2, P0, R10, R2, 0x2 ;  /* 0x000000020a02a211 */ /* 0x008fc600078010ff */
[----:B------:R2:W-:Y:S01]  /*7840*/  @!P3 STG.E desc[UR14][R4.64], R6 ;  /* 0x000000060400b986 */ /* 0x0005e2000c10190e */
[----:B------:R-:W-:-:S05]  /*7850*/  @!P2 LEA.HI.X R3, R10, R3, R11, 0x2, P0 ;  /* 0x000000030a03a211 */ /* 0x000fca00000f140b */
[----:B------:R2:W-:Y:S04]  /*7860*/  @!P2 STG.E desc[UR14][R2.64], R8 ;  /* 0x000000080200a986 */ /* 0x0005e8000c10190e */
.L_x_13:
[----:B------:R-:W-:Y:S05]  /*7870*/  BSYNC B0 ;  /* 0x0000000000007941 */ /* 0x000fea0003800000 */
.L_x_12:
[----:B------:R-:W-:Y:S01]  /*7880*/  IADD3 R24, P0, R37, R22, RZ ;  /* 0x0000001625187210 */ /* 0x000fe20007f1e0ff */
[----:B------:R-:W-:Y:S01]  /*7890*/  ULDC.64 UR4, c[0x0][0x2a0] ;  /* 0x0000a80000047ab9 */ /* 0x000fe20000000a00 */
[----:B------:R-:W-:Y:S01]  /*78a0*/  SHF.R.S32.HI R0, RZ, 0x1f, R37 ;  /* 0x0000001fff007819 */ /* 0x000fe20000011425 */
[----:B--2---:R-:W-:Y:S01]  /*78b0*/  VIADD R5, R34, 0x20 ;  /* 0x0000002022057836 */ /* 0x004fe20000000000 */
[----:B------:R-:W-:Y:S01]  /*78c0*/  SHF.R.S32.HI R2, RZ, 0x1f, R20 ;  /* 0x0000001fff027819 */ /* 0x000fe20000011414 */
[----:B------:R2:W3:Y:S01]  /*78d0*/  LDS.128 R8, [R209+0x4000] ;  /* 0x00400000d1087984 */ /* 0x0004e20000000c00 */
[----:B------:R-:W-:Y:S01]  /*78e0*/  IADD3.X R25, R0, R7, RZ, P0, !PT ;  /* 0x0000000700197210 */ /* 0x000fe200007fe4ff */
[----:B------:R-:W-:Y:S01]  /*78f0*/  VIADD R3, R34, 0x40 ;  /* 0x0000004022037836 */ /* 0x000fe20000000000 */
[-C--:B------:R-:W-:Y:S01]  /*7900*/  ISETP.GE.AND P2, PT, R5, R204.reuse, PT ;  /* 0x000000cc0500720c */ /* 0x080fe20003f46270 */
[----:B------:R-:W-:Y:S01]  /*7910*/  IMAD R33, R2, UR4, RZ ;  /* 0x0000000402217c24 */ /* 0x000fe2000f8e02ff */
[----:B------:R2:W4:Y:S01]  /*7920*/  LDS.128 R4, [R209+0x8000] ;  /* 0x00800000d1047984 */ /* 0x0005220000000c00 */
[----:B------:R-:W-:Y:S01]  /*7930*/  IMAD.WIDE.U32 R24, R20, UR4, R24 ;  /* 0x0000000414187c25 */ /* 0x000fe2000f8e0018 */
[-C--:B------:R-:W-:Y:S01]  /*7940*/  ISETP.GE.AND P3, PT, R34, R204.reuse, PT ;  /* 0x000000cc2200720c */ /* 0x080fe20003f66270 */
[----:B------:R-:W-:Y:S01]  /*7950*/  BSSY B0, `(.L_x_14) ;  /* 0x0000016000007945 */ /* 0x000fe20003800000 */
[----:B------:R-:W-:Y:S01]  /*7960*/  ISETP.GE.AND P1, PT, R3, R204, PT ;  /* 0x000000cc0300720c */ /* 0x000fe20003f26270 */
[----:B------:R-:W-:Y:S01]  /*7970*/  IMAD R33, R20, UR5, R33 ;  /* 0x0000000514217c24 */ /* 0x000fe2000f8e0221 */
[----:B------:R-:W-:Y:S01]  /*7980*/  SHF.R.S32.HI R35, RZ, 0x1f, R34 ;  /* 0x0000001fff237819 */ /* 0x000fe20000011422 */
[----:B------:R2:W1:Y:S01]  /*7990*/  LDS.128 R20, [R209] ;  /* 0x00000000d1147984 */ /* 0x0004620000000c00 */
[----:B------:R-:W-:-:S02]  /*79a0*/  VIADD R3, R34, 0x60 ;  /* 0x0000006022037836 */ /* 0x000fc40000000000 */
[----:B------:R-:W-:Y:S01]  /*79b0*/  IADD3 R33, R25, R33, RZ ;  /* 0x0000002119217210 */ /* 0x000fe20007ffe0ff */
[----:B------:R-:W-:Y:S02]  /*79c0*/  IMAD.WIDE R26, R208, 0x80, R34 ;  /* 0x00000080d01a7825 */ /* 0x000fe400078e0222 */
[----:B------:R-:W-:Y:S02]  /*79d0*/  ISETP.GE.AND P0, PT, R3, R204, PT ;  /* 0x000000cc0300720c */ /* 0x000fe40003f06270 */
[----:B------:R-:W-:Y:S11]  /*79e0*/  @P3 BRA `(.L_x_15) ;  /* 0x0000000000303947 */ /* 0x000ff60003800000 */
[----:B------:R-:W-:Y:S01]  /*79f0*/  ULDC.64 UR4, c[0x0][0x298] ;  /* 0x0000a60000047ab9 */ /* 0x000fe20000000a00 */
[----:B------:R-:W-:Y:S01]  /*7a00*/  MOV R32, R24 ;  /* 0x0000001800207202 */ /* 0x000fe20000000f00 */
[----:B------:R-:W-:-:S04]  /*7a10*/  IMAD R3, R27, UR4, RZ ;  /* 0x000000041b037c24 */ /* 0x000fc8000f8e02ff */
[----:B------:R-:W-:-:S04]  /*7a20*/  IMAD.WIDE.U32 R34, R26, UR4, R32 ;  /* 0x000000041a227c25 */ /* 0x000fc8000f8e0020 */
[----:B------:R-:W-:Y:S01]  /*7a30*/  IMAD R0, R26, UR5, R3 ;  /* 0x000000051a007c24 */ /* 0x000fe2000f8e0203 */
[----:B------:R-:W-:Y:S02]  /*7a40*/  ULDC.64 UR4, c[0x0][0x280] ;  /* 0x0000a00000047ab9 */ /* 0x000fe40000000a00 */
[----:B------:R-:W-:Y:S02]  /*7a50*/  LEA R2, P3, R34, UR4, 0x1 ;  /* 0x0000000422027c11 */ /* 0x000fe4000f8608ff */
[----:B------:R-:W-:-:S04]  /*7a60*/  IADD3 R0, R35, R0, RZ ;  /* 0x0000000023007210 */ /* 0x000fc80007ffe0ff */
[----:B------:R-:W-:-:S05]  /*7a70*/  LEA.HI.X R3, R34, UR5, R0, 0x1, P3 ;  /* 0x0000000522037c11 */ /* 0x000fca00098f0c00 */
[----:B-1----:R1:W-:Y:S04]  /*7a80*/  STG.E.128 desc[UR14][R2.64], R20 ;  /* 0x0000001402007986 */ /* 0x0023e8000c101d0e */
[----:B---3--:R1:W-:Y:S04]  /*7a90*/  STG.E.128 desc[UR14][R2.64+0x80], R8 ;  /* 0x0000800802007986 */ /* 0x0083e8000c101d0e */
[----:B----4-:R1:W-:Y:S02]  /*7aa0*/  STG.E.128 desc[UR14][R2.64+0x100], R4 ;  /* 0x0001000402007986 */ /* 0x0103e4000c101d0e */
.L_x_15:
[----:B------:R-:W-:Y:S05]  /*7ab0*/  BSYNC B0 ;  /* 0x0000000000007941 */ /* 0x000fea0003800000 */
.L_x_14:
[----:B-1----:R1:W1:Y:S01]  /*7ac0*/  LDS.128 R20, [R209+0x1000] ;  /* 0x00100000d1147984 */ /* 0x0022620000000c00 */
[----:B------:R-:W-:Y:S03]  /*7ad0*/  BSSY B0, `(.L_x_16) ;  /* 0x0000013000007945 */ /* 0x000fe60003800000 */
[----:B---3--:R3:W1:Y:S04]  /*7ae0*/  LDS.128 R8, [R209+0x5000] ;  /* 0x00500000d1087984 */ /* 0x0086680000000c00 */
[----:B----4-:R3:W4:Y:S01]  /*7af0*/  LDS.128 R4, [R209+0x9000] ;  /* 0x00900000d1047984 */ /* 0x0107220000000c00 */
[----:B------:R-:W-:Y:S05]  /*7b00*/  @P2 BRA `(.L_x_17) ;  /* 0x00000000003c2947 */ /* 0x000fea0003800000 */
[----:B------:R-:W-:Y:S01]  /*7b10*/  IADD3 R2, P2, R26, 0x20, RZ ;  /* 0x000000201a027810 */ /* 0x000fe20007f5e0ff */
[----:B------:R-:W-:Y:S01]  /*7b20*/  ULDC.64 UR4, c[0x0][0x298] ;  /* 0x0000a60000047ab9 */ /* 0x000fe20000000a00 */
[----:B------:R-:W-:Y:S01]  /*7b30*/  MOV R35, R33 ;  /* 0x0000002100237202 */ /* 0x000fe20000000f00 */
[----:B------:R-:W-:Y:S02]  /*7b40*/  IMAD.MOV.U32 R34, RZ, RZ, R24 ;  /* 0x000000ffff227224 */ /* 0x000fe400078e0018 */
[----:B------:R-:W-:Y:S02]  /*7b50*/  IMAD.X R0, RZ, RZ, R27, P2 ;  /* 0x000000ffff007224 */ /* 0x000fe400010e061b */
[----:B------:R-:W-:-:S04]  /*7b60*/  IMAD.WIDE.U32 R34, R2, UR4, R34 ;  /* 0x0000000402227c25 */ /* 0x000fc8000f8e0022 */
[----:B------:R-:W-:-:S04]  /*7b70*/  IMAD R3, R0, UR4, RZ ;  /* 0x0000000400037c24 */ /* 0x000fc8000f8e02ff */
[----:B------:R-:W-:Y:S01]  /*7b80*/  IMAD R3, R2, UR5, R3 ;  /* 0x0000000502037c24 */ /* 0x000fe2000f8e0203 */
[----:B------:R-:W-:Y:S02]  /*7b90*/  ULDC.64 UR4, c[0x0][0x280] ;  /* 0x0000a00000047ab9 */ /* 0x000fe40000000a00 */
[----:B------:R-:W-:Y:S02]  /*7ba0*/  LEA R2, P2, R34, UR4, 0x1 ;  /* 0x0000000422027c11 */ /* 0x000fe4000f8408ff */
[----:B------:R-:W-:-:S04]  /*7bb0*/  IADD3 R3, R35, R3, RZ ;  /* 0x0000000323037210 */ /* 0x000fc80007ffe0ff */
[----:B------:R-:W-:-:S05]  /*7bc0*/  LEA.HI.X R3, R34, UR5, R3, 0x1, P2 ;  /* 0x0000000522037c11 */ /* 0x000fca00090f0c03 */
[----:B-1----:R1:W-:Y:S04]  /*7bd0*/  STG.E.128 desc[UR14][R2.64], R20 ;  /* 0x0000001402007986 */ /* 0x0023e8000c101d0e */
[----:B------:R1:W-:Y:S04]  /*7be0*/  STG.E.128 desc[UR14][R2.64+0x80], R8 ;  /* 0x0000800802007986 */ /* 0x0003e8000c101d0e */
[----:B----4-:R1:W-:Y:S02]  /*7bf0*/  STG.E.128 desc[UR14][R2.64+0x100], R4 ;  /* 0x0001000402007986 */ /* 0x0103e4000c101d0e */
.L_x_17:
[----:B------:R-:W-:Y:S05]  /*7c00*/  BSYNC B0 ;  /* 0x0000000000007941 */ /* 0x000fea0003800000 */
.L_x_16:
[----:B-1----:R1:W1:Y:S01]  /*7c10*/  LDS.128 R8, [R209+0x2000] ;  /* 0x00200000d1087984 */ /* 0x0022620000000c00 */
[----:B------:R-:W-:Y:S03]  /*7c20*/  BSSY B0, `(.L_x_18) ;  /* 0x0000013000007945 */ /* 0x000fe60003800000 */
[----:B----4-:R4:W1:Y:S04]  /*7c30*/  LDS.128 R4, [R209+0x6000] ;  /* 0x00600000d1047984 */ /* 0x0108680000000c00 */
[----:B------:R4:W1:Y:S01]  /*7c40*/  LDS.128 R20, [R209+0xa000] ;  /* 0x00a00000d1147984 */ /* 0x0008620000000c00 */
        /* <DEDUP_REMOVED lines=15> */
[----:B------:R1:W-:Y:S02]  /*7d40*/  STG.E.128 desc[UR14][R2.64+0x100], R20 ;  /* 0x0001001402007986 */ /* 0x0003e4000c101d0e */
.L_x_19:
[----:B------:R-:W-:Y:S05]  /*7d50*/  BSYNC B0 ;  /* 0x0000000000007941 */ /* 0x000fea0003800000 */
.L_x_18:
[----:B------:R-:W-:Y:S05]  /*7d60*/  @P0 EXIT ;  /* 0x000000000000094d */ /* 0x000fea0003800000 */
[----:B------:R-:W-:Y:S01]  /*7d70*/  IADD3 R0, P0, R26, 0x60, RZ ;  /* 0x000000601a007810 */ /* 0x000fe20007f1e0ff */
[----:B------:R-:W-:Y:S01]  /*7d80*/  ULDC.64 UR4, c[0x0][0x298] ;  /* 0x0000a60000047ab9 */ /* 0x000fe20000000a00 */
[----:B-1----:R-:W-:Y:S01]  /*7d90*/  MOV R5, R33 ;  /* 0x0000002100057202 */ /* 0x002fe20000000f00 */
        /* <DEDUP_REMOVED lines=9> */
[----:B------:R-:W-:Y:S04]  /*7e30*/  STG.E.128 desc[UR14][R2.64], R28 ;  /* 0x0000001c02007986 */ /* 0x000fe8000c101d0e */
[----:B------:R-:W-:Y:S04]  /*7e40*/  STG.E.128 desc[UR14][R2.64+0x80], R16 ;  /* 0x0000801002007986 */ /* 0x000fe8000c101d0e */
[----:B------:R-:W-:Y:S01]  /*7e50*/  STG.E.128 desc[UR14][R2.64+0x100], R12 ;  /* 0x0001000c02007986 */ /* 0x000fe2000c101d0e */
[----:B------:R-:W-:Y:S05]  /*7e60*/  EXIT ;  /* 0x000000000000794d */ /* 0x000fea0003800000 */
.L_x_2:
[----:B------:R-:W1:Y:S01]  /*7e70*/  LDC.U8 R2, c[0x0][0x3d9] ;  /* 0x0000f640ff027b82 */ /* 0x000e620000000000 */
[----:B------:R-:W-:Y:S01]  /*7e80*/  ISETP.NE.AND P4, PT, R207, -0x1, PT ;  /* 0xffffffffcf00780c */ /* 0x000fe20003f85270 */
[----:B------:R-:W-:Y:S01]  /*7e90*/  ULDC.64 UR4, c[0x0][0x2a0] ;  /* 0x0000a80000047ab9 */ /* 0x000fe20000000a00 */
[----:B------:R-:W-:Y:S01]  /*7ea0*/  SHF.R.S32.HI R15, RZ, 0x1f, R86 ;  /* 0x0000001fff0f7819 */ /* 0x000fe20000011456 */
[----:B------:R-:W-:Y:S01]  /*7eb0*/  BSSY B0, `(.L_x_20) ;  /* 0x0000048000007945 */ /* 0x000fe20003800000 */
[----:B------:R-:W-:-:S03]  /*7ec0*/  IADD3 R210, -R11, R210, RZ ;  /* 0x000000d20bd27210 */ /* 0x000fc60007ffe1ff */
[----:B------:R-:W2:Y:S06]  /*7ed0*/  LDC.U8 R0, c[0x0][0x3d8] ;  /* 0x0000f600ff007b82 */ /* 0x000eac0000000000 */
[----:B------:R-:W-:Y:S02]  /*7ee0*/  @!P4 SHF.R.S32.HI R3, RZ, 0x1f, R17 ;  /* 0x0000001fff03c819 */ /* 0x000fe40000011411 */
[----:B------:R-:W3:Y:S01]  /*7ef0*/  @!P4 LDC.64 R4, c[0x0][0x290] ;  /* 0x0000a400ff04cb82 */ /* 0x000ee20000000a00 */
[----:B-1----:R-:W-:-:S07]  /*7f00*/  ISETP.NE.AND P1, PT, R2, RZ, PT ;  /* 0x000000ff0200720c */ /* 0x002fce0003f25270 */
[----:B------:R-:W1:Y:S01]  /*7f10*/  @P4 LDC.64 R6, c[0x0][0x298] ;  /* 0x0000a600ff064b82 */ /* 0x000e620000000a00 */
[C---:B--2---:R-:W-:Y:S02]  /*7f20*/  ISETP.NE.AND P0, PT, R0.reuse, RZ, PT ;  /* 0x000000ff0000720c */ /* 0x044fe40003f05270 */
[----:B------:R-:W-:Y:S02]  /*7f30*/  ISETP.NE.AND P2, PT, R0, RZ, !P1 ;  /* 0x000000ff0000720c */ /* 0x000fe40004f45270 */
[----:B------:R-:W-:-:S03]  /*7f40*/  ISETP.NE.OR P0, PT, R2, RZ, !P0 ;  /* 0x000000ff0200720c */ /* 0x000fc60004705670 */
[----:B------:R-:W2:Y:S01]  /*7f50*/  @!P1 LDC R13, c[0x0][0x2c4] ;  /* 0x0000b100ff0d9b82 */ /* 0x000ea20000000800 */
[----:B------:R-:W-:Y:S01]  /*7f60*/  LEA.HI R0, R15, R86, RZ, 0x3 ;  /* 0x000000560f007211 */ /* 0x000fe200078f18ff */
[-C--:B---3--:R-:W-:Y:S01]  /*7f70*/  @!P4 IMAD R12, R3, R4.reuse, RZ ;  /* 0x00000004030cc224 */ /* 0x088fe200078e02ff */
[----:B------:R-:W-:Y:S01]  /*7f80*/  ISETP.NE.OR P3, PT, R207, -0x1, P0 ;  /* 0xffffffffcf00780c */ /* 0x000fe20000765670 */
[----:B------:R-:W-:Y:S01]  /*7f90*/  @!P4 IMAD.WIDE.U32 R20, R17, R4, RZ ;  /* 0x000000041114c225 */ /* 0x000fe200078e00ff */
[----:B------:R-:W-:-:S03]  /*7fa0*/  LOP3.LUT R15, R0, 0x1ffffff8, RZ, 0xc0, !PT ;  /* 0x1ffffff8000f7812 */ /* 0x000fc600078ec0ff */
[----:B------:R-:W3:Y:S01]  /*7fb0*/  @!P1 LDC R8, c[0x0][0x270] ;  /* 0x00009c00ff089b82 */ /* 0x000ee20000000800 */
[----:B------:R-:W-:Y:S01]  /*7fc0*/  @!P4 IMAD R5, R17, R5, R12 ;  /* 0x000000051105c224 */ /* 0x000fe200078e020c */
[----:B------:R-:W-:Y:S01]  /*7fd0*/  SHF.R.S32.HI R12, RZ, 0x3, R0 ;  /* 0x00000003ff0c7819 */ /* 0x000fe20000011400 */
[----:B------:R-:W-:Y:S02]  /*7fe0*/  IMAD.IADD R15, R86, 0x1, -R15 ;  /* 0x00000001560f7824 */ /* 0x000fe400078e0a0f */
[----:B-1----:R-:W-:-:S03]  /*7ff0*/  @P4 IMAD.WIDE.U32 R18, R207, R6, RZ ;  /* 0x00000006cf124225 */ /* 0x002fc600078e00ff */
[----:B------:R-:W1:Y:S01]  /*8000*/  @P1 LDC.64 R2, c[0x0][0x2c0] ;  /* 0x0000b000ff021b82 */ /* 0x000e620000000a00 */
[----:B------:R-:W-:Y:S02]  /*8010*/  IMAD.SHL.U32 R15, R15, 0x8, RZ ;  /* 0x000000080f0f7824 */ /* 0x000fe400078e00ff */
[----:B------:R-:W-:Y:S02]  /*8020*/  @!P4 IMAD.MOV.U32 R18, RZ, RZ, R20 ;  /* 0x000000ffff12c224 */ /* 0x000fe400078e0014 */
[----:B------:R-:W-:Y:S02]  /*8030*/  @P4 IMAD R7, R207, R7, R19 ;  /* 0x00000007cf074224 */ /* 0x000fe400078e0213 */
[----:B------:R-:W-:Y:S01]  /*8040*/  @!P4 IMAD.IADD R7, R21, 0x1, R5 ;  /* 0x000000011507c824 */ /* 0x000fe200078e0205 */
[----:B--2---:R-:W3:Y:S01]  /*8050*/  @P2 LDC R13, c[0x0][0x2e4] ;  /* 0x0000b900ff0d2b82 */ /* 0x004ee20000000800 */
[----:B------:R-:W-:Y:S01]  /*8060*/  ISETP.GE.AND P4, PT, R12, R210, PT ;  /* 0x000000d20c00720c */ /* 0x000fe20003f86270 */
[----:B------:R-:W-:Y:S01]  /*8070*/  @P1 IMAD.MOV.U32 R6, RZ, RZ, 0x1 ;  /* 0x00000001ff061424 */ /* 0x000fe200078e00ff */
[----:B------:R-:W-:-:S02]  /*8080*/  IADD3 R18, P2, R15, R18, RZ ;  /* 0x000000120f127210 */ /* 0x000fc40007f5e0ff */
[----:B------:R-:W-:Y:S02]  /*8090*/  CS2R R20, SRZ ;  /* 0x0000000000147805 */ /* 0x000fe4000001ff00 */
[----:B------:R-:W-:Y:S02]  /*80a0*/  SHF.R.S32.HI R5, RZ, 0x1f, R9 ;  /* 0x0000001fff057819 */ /* 0x000fe40000011409 */
[----:B------:R-:W-:Y:S01]  /*80b0*/  LEA.HI.X.SX32 R19, R15, R7, 0x1, P2 ;  /* 0x000000070f137211 */ /* 0x000fe200010f0eff */
[----:B------:R-:W2:Y:S01]  /*80c0*/  @!P0 LDC R10, c[0x0][0x2c4] ;  /* 0x0000b100ff0a8b82 */ /* 0x000ea20000000800 */
[----:B------:R-:W-:Y:S02]  /*80d0*/  VIADD R7, R12, 0x20 ;  /* 0x000000200c077836 */ /* 0x000fe40000000000 */
[----:B------:R-:W-:-:S05]  /*80e0*/  IMAD.WIDE.U32 R18, R9, UR4, R18 ;  /* 0x0000000409127c25 */ /* 0x000fca000f8e0012 */
[----:B------:R-:W4:Y:S01]  /*80f0*/  @P1 LDC R4, c[0x0][0x2c0] ;  /* 0x0000b000ff041b82 */ /* 0x000f220000000800 */
[----:B-1----:R-:W-:Y:S01]  /*8100*/  @P1 IMAD R2, R3, R2, RZ ;  /* 0x0000000203021224 */ /* 0x002fe200078e02ff */
[----:B------:R-:W-:Y:S01]  /*8110*/  IADD3 R3, R12, 0x60, RZ ;  /* 0x000000600c037810 */ /* 0x000fe20007ffe0ff */
[----:B---3--:R-:W-:Y:S02]  /*8120*/  @!P1 IMAD R6, R13, R8, RZ ;  /* 0x000000080d069224 */ /* 0x008fe400078e02ff */
[----:B------:R-:W-:Y:S02]  /*8130*/  IMAD R8, R5, UR4, RZ ;  /* 0x0000000405087c24 */ /* 0x000fe4000f8e02ff */
[C---:B------:R-:W-:Y:S02]  /*8140*/  IMAD R6, R17.reuse, R6, RZ ;  /* 0x0000000611067224 */ /* 0x040fe400078e02ff */
[----:B------:R-:W-:Y:S01]  /*8150*/  @!P1 IMAD.MOV.U32 R2, RZ, RZ, R13 ;  /* 0x000000ffff029224 */ /* 0x000fe200078e000d */
[----:B------:R-:W-:Y:S01]  /*8160*/  SHF.R.S32.HI R13, RZ, 0x1f, R12 ;  /* 0x0000001fff0d7819 */ /* 0x000fe2000001140c */
[----:B--2---:R-:W-:Y:S01]  /*8170*/  @!P3 IMAD R207, R17, R10, RZ ;  /* 0x0000000a11cfb224 */ /* 0x004fe200078e02ff */
[----:B------:R-:W-:Y:S01]  /*8180*/  LOP3.LUT P3, RZ, R86, 0x7, RZ, 0xc0, !PT ;  /* 0x0000000756ff7812 */ /* 0x000fe2000786c0ff */
[----:B------:R-:W-:Y:S01]  /*8190*/  VIADD R5, R12, 0x40 ;  /* 0x000000400c057836 */ /* 0x000fe20000000000 */
[----:B------:R-:W-:Y:S01]  /*81a0*/  SEL R6, R6, RZ, P0 ;  /* 0x000000ff06067207 */ /* 0x000fe20000000000 */
[----:B------:R-:W-:Y:S01]  /*81b0*/  IMAD R0, R9, UR5, R8 ;  /* 0x0000000509007c24 */ /* 0x000fe2000f8e0208 */
[--C-:B------:R-:W-:Y:S01]  /*81c0*/  @!P0 SHF.R.S32.HI R21, RZ, 0x1f, R207.reuse ;  /* 0x0000001fff158819 */ /* 0x100fe200000114cf */
[----:B------:R-:W-:Y:S01]  /*81d0*/  @!P0 IMAD.MOV.U32 R20, RZ, RZ, R207 ;  /* 0x000000ffff148224 */ /* 0x000fe200078e00cf */
[-C--:B------:R-:W-:Y:S01]  /*81e0*/  ISETP.GE.OR P6, PT, R12, R210.reuse, P3 ;  /* 0x000000d20c00720c */ /* 0x080fe20001fc6670 */
[----:B------:R-:W-:Y:S01]  /*81f0*/  @!P1 IMAD.MOV.U32 R4, RZ, RZ, 0x1 ;  /* 0x00000001ff049424 */ /* 0x000fe200078e00ff */
[-C--:B------:R-:W-:Y:S01]  /*8200*/  ISETP.GE.AND P1, PT, R7, R210.reuse, PT ;  /* 0x000000d20700720c */ /* 0x080fe20003f26270 */
[----:B------:R-:W-:Y:S01]  /*8210*/  IMAD.WIDE R208, R208, 0x80, R12 ;  /* 0x00000080d0d07825 */ /* 0x000fe200078e020c */
[----:B------:R-:W-:-:S02]  /*8220*/  ISETP.GE.AND P2, PT, R5, R210, PT ;  /* 0x000000d20500720c */ /* 0x000fc40003f46270 */
[-C--:B------:R-:W-:Y:S01]  /*8230*/  ISETP.GE.AND P0, PT, R3, R210.reuse, PT ;  /* 0x000000d20300720c */ /* 0x080fe20003f06270 */
[----:B------:R-:W-:Y:S01]  /*8240*/  IMAD.IADD R15, R0, 0x1, R19 ;  /* 0x00000001000f7824 */ /* 0x000fe200078e0213 */
[----:B------:R-:W-:Y:S01]  /*8250*/  ISETP.GE.OR P5, PT, R7, R210, P3 ;  /* 0x000000d20700720c */ /* 0x000fe20001fa6670 */
[----:B----4-:R-:W-:-:S12]  /*8260*/  @P4 BRA `(.L_x_21) ;  /* 0x0000000000304947 */ /* 0x010fd80003800000 */
        /* <DEDUP_REMOVED lines=9> */
[----:B------:R1:W-:Y:S04]  /*8300*/  STG.E.128 desc[UR14][R22.64], RZ ;  /* 0x000000ff16007986 */ /* 0x0003e8000c101d0e */
[----:B------:R1:W-:Y:S04]  /*8310*/  STG.E.128 desc[UR14][R22.64+0x80], RZ ;  /* 0x000080ff16007986 */ /* 0x0003e8000c101d0e */
[----:B------:R1:W-:Y:S02]  /*8320*/  STG.E.128 desc[UR14][R22.64+0x100], RZ ;  /* 0x000100ff16007986 */ /* 0x0003e4000c101d0e */
.L_x_21:
[----:B------:R-:W-:Y:S05]  /*8330*/  BSYNC B0 ;  /* 0x0000000000007941 */ /* 0x000fea0003800000 */
.L_x_20:
[----:B------:R-:W-:Y:S01]  /*8340*/  BSSY B0, `(.L_x_22) ;  /* 0x0000015000007945 */ /* 0x000fe20003800000 */
[----:B------:R-:W-:Y:S01]  /*8350*/  ISETP.GE.OR P4, PT, R5, R210, P3 ;  /* 0x000000d20500720c */ /* 0x000fe20001f86670 */
[----:B------:R-:W-:Y:S01]  /*8360*/  IMAD R9, R9, R2, R6 ;  /* 0x0000000209097224 */ /* 0x000fe200078e0206 */
[----:B------:R-:W-:Y:S01]  /*8370*/  ISETP.GE.OR P3, PT, R3, R210, P3 ;  /* 0x000000d20300720c */ /* 0x000fe20001f66670 */
[----:B------:R-:W-:Y:S01]  /*8380*/  IMAD R2, R11, R4, RZ ;  /* 0x000000040b027224 */ /* 0x000fe200078e02ff */
[----:B------:R-:W-:Y:S11]  /*8390*/  @P1 BRA `(.L_x_23) ;  /* 0x00000000003c1947 */ /* 0x000ff60003800000 */
        /* <DEDUP_REMOVED lines=15> */
.L_x_23:
[----:B------:R-:W-:Y:S05]  /*8490*/  BSYNC B0 ;  /* 0x0000000000007941 */ /* 0x000fea0003800000 */
.L_x_22:
[----:B------:R-:W-:Y:S04]  /*84a0*/  BSSY B0, `(.L_x_24) ;  /* 0x0000011000007945 */ /* 0x000fe80003800000 */
[----:B------:R-:W-:Y:S05]  /*84b0*/  @P2 BRA `(.L_x_25) ;  /* 0x00000000003c2947 */ /* 0x000fea0003800000 */
[----:B--2---:R-:W-:Y:S01]  /*84c0*/  IADD3 R11, P1, R208, 0x40, RZ ;  /* 0x00000040d00b7810 */ /* 0x004fe20007f3e0ff */
        /* <DEDUP_REMOVED lines=14> */
.L_x_25:
[----:B------:R-:W-:Y:S05]  /*85b0*/  BSYNC B0 ;  /* 0x0000000000007941 */ /* 0x000fea0003800000 */
.L_x_24:
[----:B------:R-:W-:Y:S01]  /*85c0*/  BSSY B0, `(.L_x_26) ;  /* 0x0000013000007945 */ /* 0x000fe20003800000 */
[--C-:B------:R-:W-:Y:S02]  /*85d0*/  IADD3 R0, P2, P1, R2, R20, R9.reuse ;  /* 0x0000001402007210 */ /* 0x100fe4000795e009 */
[----:B--23--:R-:W-:Y:S02]  /*85e0*/  SHF.R.S32.HI R11, RZ, 0x1f, R2 ;  /* 0x0000001fff0b7819 */ /* 0x00cfe40000011402 */
[----:B------:R-:W-:Y:S01]  /*85f0*/  SHF.R.S32.HI R9, RZ, 0x1f, R9 ;  /* 0x0000001fff097819 */ /* 0x000fe20000011409 */
[----:B------:R-:W-:Y:S08]  /*8600*/  @P0 BRA `(.L_x_27) ;  /* 0x0000000000380947 */ /* 0x000ff00003800000 */
[----:B------:R-:W-:Y:S01]  /*8610*/  IADD3 R2, P0, R208, 0x60, RZ ;  /* 0x00000060d0027810 */ /* 0x000fe20007f1e0ff */
[----:B------:R-:W-:Y:S01]  /*8620*/  ULDC.64 UR4, c[0x0][0x298] ;  /* 0x0000a60000047ab9 */ /* 0x000fe20000000a00 */
[----:B------:R-:W-:Y:S02]  /*8630*/  MOV R14, R18 ;  /* 0x00000012000e7202 */ /* 0x000fe40000000f00 */
[----:B------:R-:W-:-:S03]  /*8640*/  IADD3.X R17, RZ, R209, RZ, P0, !PT ;  /* 0x000000d1ff117210 */ /* 0x000fc600007fe4ff */
        /* <DEDUP_REMOVED lines=10> */
.L_x_27:
[----:B------:R-:W-:Y:S05]  /*86f0*/  BSYNC B0 ;  /* 0x0000000000007941 */ /* 0x000fea0003800000 */
.L_x_26:
[----:B------:R-:W-:Y:S01]  /*8700*/  BSSY B0, `(.L_x_28) ;  /* 0x000000b000007945 */ /* 0x000fe20003800000 */
[----:B------:R-:W-:-:S03]  /*8710*/  IADD3.X R9, R11, R21, R9, P2, P1 ;  /* 0x000000150b097210 */ /* 0x000fc600017e2409 */
[----:B------:R-:W-:Y:S05]  /*8720*/  @P6 BRA `(.L_x_29) ;  /* 0x0000000000206947 */ /* 0x000fea0003800000 */
[----:B------:R-:W-:Y:S01]  /*8730*/  IMAD R2, R12, R4, RZ ;  /* 0x000000040c027224 */ /* 0x000fe200078e02ff */
[----:B------:R-:W-:Y:S01]  /*8740*/  ULDC.64 UR4, c[0x0][0x2b0] ;  /* 0x0000ac0000047ab9 */ /* 0x000fe20000000a00 */
[----:B------:R-:W-:-:S03]  /*8750*/  IMAD.MOV.U32 R13, RZ, RZ, 0x7f800000 ;  /* 0x7f800000ff0d7424 */ /* 0x000fc600078e00ff */
[----:B------:R-:W-:-:S04]  /*8760*/  IADD3 R11, P0, R2, R0, RZ ;  /* 0x00000000020b7210 */ /* 0x000fc80007f1e0ff */
[----:B------:R-:W-:Y:S02]  /*8770*/  LEA.HI.X.SX32 R2, R2, R9, 0x1, P0 ;  /* 0x0000000902027211 */ /* 0x000fe400000f0eff */
[----:B------:R-:W-:-:S04]  /*8780*/  LEA R10, P0, R11, UR4, 0x2 ;  /* 0x000000040b0a7c11 */ /* 0x000fc8000f8010ff */
[----:B------:R-:W-:-:S05]  /*8790*/  LEA.HI.X R11, R11, UR5, R2, 0x2, P0 ;  /* 0x000000050b0b7c11 */ /* 0x000fca00080f1402 */
[----:B------:R3:W-:Y:S04]  /*87a0*/  STG.E desc[UR14][R10.64], R13 ;  /* 0x0000000d0a007986 */ /* 0x0007e8000c10190e */
.L_x_29:
[----:B------:R-:W-:Y:S05]  /*87b0*/  BSYNC B0 ;  /* 0x0000000000007941 */ /* 0x000fea0003800000 */
.L_x_28:
[----:B------:R-:W-:Y:S04]  /*87c0*/  BSSY B0, `(.L_x_30) ;  /* 0x000000a000007945 */ /* 0x000fe80003800000 */
[----:B------:R-:W-:Y:S05]  /*87d0*/  @P5 BRA `(.L_x_31) ;  /* 0x0000000000205947 */ /* 0x000fea0003800000 */
[----:B------:R-:W-:Y:S01]  /*87e0*/  IMAD R2, R7, R4, RZ ;  /* 0x0000000407027224 */ /* 0x000fe200078e02ff */
[----:B------:R-:W-:Y:S01]  /*87f0*/  ULDC.64 UR4, c[0x0][0x2b0] ;  /* 0x0000ac0000047ab9 */ /* 0x000fe20000000a00 */
[----:B---3--:R-:W-:-:S03]  /*8800*/  IMAD.MOV.U32 R11, RZ, RZ, 0x7f800000 ;  /* 0x7f800000ff0b7424 */ /* 0x008fc600078e00ff */
[----:B------:R-:W-:-:S04]  /*8810*/  IADD3 R7, P0, R2, R0, RZ ;  /* 0x0000000002077210 */ /* 0x000fc80007f1e0ff */
[----:B------:R-:W-:Y:S02]  /*8820*/  LEA.HI.X.SX32 R2, R2, R9, 0x1, P0 ;  /* 0x0000000902027211 */ /* 0x000fe400000f0eff */
[----:B------:R-:W-:-:S04]  /*8830*/  LEA R6, P0, R7, UR4, 0x2 ;  /* 0x0000000407067c11 */ /* 0x000fc8000f8010ff */
[----:B------:R-:W-:-:S05]  /*8840*/  LEA.HI.X R7, R7, UR5, R2, 0x2, P0 ;  /* 0x0000000507077c11 */ /* 0x000fca00080f1402 */
[----:B------:R4:W-:Y:S04]  /*8850*/  STG.E desc[UR14][R6.64], R11 ;  /* 0x0000000b06007986 */ /* 0x0009e8000c10190e */
.L_x_31:
[----:B------:R-:W-:Y:S05]  /*8860*/  BSYNC B0 ;  /* 0x0000000000007941 */ /* 0x000fea0003800000 */
.L_x_30:
[----:B------:R-:W-:Y:S04]  /*8870*/  BSSY B0, `(.L_x_32) ;  /* 0x000000a000007945 */ /* 0x000fe80003800000 */
[----:B------:R-:W-:Y:S05]  /*8880*/  @P4 BRA `(.L_x_33) ;  /* 0x0000000000204947 */ /* 0x000fea0003800000 */
[----:B------:R-:W-:Y:S01]  /*8890*/  IMAD R2, R5, R4, RZ ;  /* 0x0000000405027224 */ /* 0x000fe200078e02ff */
[----:B------:R-:W-:-:S04]  /*88a0*/  ULDC.64 UR4, c[0x0][0x2b0] ;  /* 0x0000ac0000047ab9 */ /* 0x000fc80000000a00 */
[----:B------:R-:W-:-:S04]  /*88b0*/  IADD3 R5, P0, R2, R0, RZ ;  /* 0x0000000002057210 */ /* 0x000fc80007f1e0ff */
[----:B------:R-:W-:Y:S02]  /*88c0*/  LEA.HI.X.SX32 R2, R2, R9, 0x1, P0 ;  /* 0x0000000902027211 */ /* 0x000fe400000f0eff */
[----:B----4-:R-:W-:-:S04]  /*88d0*/  LEA R6, P0, R5, UR4, 0x2 ;  /* 0x0000000405067c11 */ /* 0x010fc8000f8010ff */
[----:B------:R-:W-:Y:S01]  /*88e0*/  LEA.HI.X R7, R5, UR5, R2, 0x2, P0 ;  /* 0x0000000505077c11 */ /* 0x000fe200080f1402 */
[----:B------:R-:W-:-:S05]  /*88f0*/  IMAD.MOV.U32 R5, RZ, RZ, 0x7f800000 ;  /* 0x7f800000ff057424 */ /* 0x000fca00078e00ff */
[----:B------:R4:W-:Y:S03]  /*8900*/  STG.E desc[UR14][R6.64], R5 ;  /* 0x0000000506007986 */ /* 0x0009e6000c10190e */
.L_x_33:
[----:B------:R-:W-:Y:S05]  /*8910*/  BSYNC B0 ;  /* 0x0000000000007941 */ /* 0x000fea0003800000 */
.L_x_32:
[----:B------:R-:W-:Y:S05]  /*8920*/  @P3 EXIT ;  /* 0x000000000000394d */ /* 0x000fea0003800000 */
[----:B------:R-:W-:Y:S01]  /*8930*/  IMAD R3, R3, R4, RZ ;  /* 0x0000000403037224 */ /* 0x000fe200078e02ff */
[----:B------:R-:W-:Y:S01]  /*8940*/  ULDC.64 UR4, c[0x0][0x2b0] ;  /* 0x0000ac0000047ab9 */ /* 0x000fe20000000a00 */
[----:B----4-:R-:W-:-:S03]  /*8950*/  IMAD.MOV.U32 R5, RZ, RZ, 0x7f800000 ;  /* 0x7f800000ff057424 */ /* 0x010fc600078e00ff */
[----:B------:R-:W-:-:S04]  /*8960*/  IADD3 R0, P0, R3, R0, RZ ;  /* 0x0000000003007210 */ /* 0x000fc80007f1e0ff */
[----:B------:R-:W-:Y:S02]  /*8970*/  LEA.HI.X.SX32 R3, R3, R9, 0x1, P0 ;  /* 0x0000000903037211 */ /* 0x000fe400000f0eff */
[----:B------:R-:W-:-:S04]  /*8980*/  LEA R2, P0, R0, UR4, 0x2 ;  /* 0x0000000400027c11 */ /* 0x000fc8000f8010ff */
[----:B------:R-:W-:-:S05]  /*8990*/  LEA.HI.X R3, R0, UR5, R3, 0x2, P0 ;  /* 0x0000000500037c11 */ /* 0x000fca00080f1403 */
[----:B------:R-:W-:Y:S01]  /*89a0*/  STG.E desc[UR14][R2.64], R5 ;  /* 0x0000000502007986 */ /* 0x000fe2000c10190e */
[----:B------:R-:W-:Y:S05]  /*89b0*/  EXIT ;  /* 0x000000000000794d */ /* 0x000fea0003800000 */
.L_x_34:
[----:B------:R-:W-:-:S00]  /*89c0*/  BRA `(.L_x_34) ;  /* 0xfffffffc00fc7947 */ /* 0x000fc0000383ffff */
[----:B------:R-:W-:-:S00]  /*89d0*/  NOP ;  /* 0x0000000000007918 */ /* 0x000fc00000000000 */
        /* <DEDUP_REMOVED lines=10> */
.L_x_1508:


//--------------------- .text._ZN5flash16flash_fwd_kernelI23Flash_fwd_kernel_traitsILi192ELi128ELi64ELi8ELb0ELb0EN7cutlass6half_tE19Flash_kernel_traitsILi192ELi128ELi64ELi8ES3_EELb0ELb0ELb0ELb0ELb0ELb1ELb1ELb0EEEvNS_16Flash_fwd_paramsE --------------------------
	.section	.text._ZN5flash16flash_fwd_kernelI23Flash_fwd_kernel_traitsILi192ELi128ELi64ELi8ELb0ELb0EN7cutlass6half_tE19Flash_kernel_traitsILi192ELi128ELi64ELi8ES3_EELb0ELb0ELb0ELb0ELb0ELb1ELb1ELb0EEEvNS_16Flash_fwd_paramsE,"ax",@progbits
	.align	128
        .global         _ZN5flash16flash_fwd_kernelI23Flash_fwd_kernel_traitsILi192ELi128ELi64ELi8ELb0ELb0EN7cutlass6half_tE19Flash_kernel_traitsILi192ELi128ELi64ELi8ES3_EELb0ELb0ELb0ELb0ELb0ELb1ELb1ELb0EEEvNS_16Flash_fwd_paramsE
        .type           _ZN5flash16flash_fwd_kernelI23Flash_fwd_kernel_traitsILi192ELi128ELi64ELi8ELb0ELb0EN7cutlass6half_tE19Flash_kernel_traitsILi192ELi128ELi64ELi8ES3_EELb0ELb0ELb0ELb0ELb0ELb1ELb1ELb0EEEvNS_16Flash_fwd_paramsE,@function
        .size           _ZN5flash16flash_fwd_kernelI23Flash_fwd_kernel_traitsILi192ELi128ELi64ELi8ELb0ELb0EN7cutlass6half_tE19Flash_kernel_traitsILi192ELi128ELi64ELi8ES3_EELb0ELb0ELb0ELb0ELb0ELb1ELb1ELb0EEEvNS_16Flash_fwd_paramsE,(.L_x_1509 - _ZN5flash16flash_fwd_kernelI23Flash_fwd_kernel_traitsILi192ELi128ELi64ELi8ELb0ELb0EN7cutlass6half_tE19Flash_kernel_traitsILi192ELi128ELi64ELi8ES3_EELb0ELb0ELb0ELb0ELb0ELb1ELb1ELb0EEEvNS_16Flash_fwd_paramsE)
        .other          _ZN5flash16flash_fwd_kernelI23Flash_fwd_kernel_traitsILi192ELi128ELi64ELi8ELb0ELb0EN7cutlass6half_tE19Flash_kernel_traitsILi192ELi128ELi64ELi8ES3_EELb0ELb0ELb0ELb0ELb0ELb1ELb1ELb0EEEvNS_16Flash_fwd_paramsE,@"STO_CUDA_ENTRY STV_DEFAULT"
_ZN5flash16flash_fwd_kernelI23Flash_fwd_kernel_traitsILi192ELi128ELi64ELi8ELb0ELb0EN7cutlass6half_tE19Flash_kernel_traitsILi192ELi128ELi64ELi8ES3_EELb0ELb0ELb0ELb0ELb0ELb1ELb1ELb0EEEvNS_16Flash_fwd_paramsE:
.text._ZN5flash16flash_fwd_kernelI23Flash_fwd_kernel_traitsILi192ELi128ELi64ELi8ELb0ELb0EN7cutlass6half_tE19Flash_kernel_traitsILi192ELi128ELi64ELi8ES3_EELb0ELb0ELb0ELb0ELb0ELb1ELb1ELb0EEEvNS_16Flash_fwd_paramsE:
        /* <DEDUP_REMOVED lines=39> */
.L_x_35:
[----:B------:R-:W1:Y:S02]  /*0270*/  LDC R7, c[0x0][0x2c8] ;  /* 0x0000b200ff077b82 */ /* 0x000e640000000800 */
.L_x_36:
[----:B------:R-:W3:Y:S02]  /*0280*/  LDC.64 R4, c[0x0][0x308] ;  /* 0x0000c200ff047b82 */ /* 0x000ee40000000a00 */
[----:B---3--:R-:W-:-:S04]  /*0290*/  ISETP.NE.U32.AND P2, PT, R4, RZ, PT ;  /* 0x000000ff0400720c */ /* 0x008fc80003f45070 */
[----:B------:R-:W-:-:S13]  /*02a0*/  ISETP.NE.AND.EX P2, PT, R5, RZ, PT, P2 ;  /* 0x000000ff0500720c */ /* 0x000fda0003f45320 */
[----:B------:R-:W2:Y:S08]  /*02b0*/  @P2 LDC.64 R4, c[0x0][0x308] ;  /* 0x0000c200ff042b82 */ /* 0x000eb00000000a00 */
[----:B------:R-:W3:Y:S01]  /*02c0*/  @!P2 LDC R0, c[0x0][0x2cc] ;  /* 0x0000b300ff00ab82 */ /* 0x000ee20000000800 */
[----:B--2---:R-:W-:-:S07]  /*02d0*/  @P2 IMAD.WIDE R10, R12, 0x4, R4 ;  /* 0x000000040c0a2825 */ /* 0x004fce00078e0204 */
[----:B------:R-:W2:Y:S01]  /*02e0*/  @!P2 LDC.64 R4, c[0x0][0x318] ;  /* 0x0000c600ff04ab82 */ /* 0x000ea20000000a00 */
[----:B------:R-:W3:Y:S01]  /*02f0*/  @P2 LDG.E R9, desc[UR14][R10.64] ;  /* 0x0000000e0a092981 */ /* 0x000ee2000c1e1900 */
[----:B------:R-:W-:-:S05]  /*0300*/  IMAD.SHL.U32 R13, R212, 0x80, RZ ;  /* 0x00000080d40d7824 */ /* 0x000fca00078e00ff */
[----:B----4-:R-:W-:Y:S02]  /*0310*/  ISETP.GT.AND P0, PT, R214, R13, PT ;  /* 0x0000000dd600720c */ /* 0x010fe40003f04270 */
[----:B--2---:R-:W-:-:S04]  /*0320*/  @!P2 ISETP.NE.U32.AND P1, PT, R4, RZ, PT ;  /* 0x000000ff0400a20c */ /* 0x004fc80003f25070 */
[----:B------:R-:W-:-:S04]  /*0330*/  @!P2 ISETP.NE.AND.EX P1, PT, R5, RZ, PT, P1 ;  /* 0x000000ff0500a20c */ /* 0x000fc80003f25310 */
[----:B---3--:R-:W-:Y:S01]  /*0340*/  @!P2 SEL R0, R0, RZ, P1 ;  /* 0x000000ff0000a207 */ /* 0x008fe20000800000 */
[----:B-----5:R-:W-:-:S03]  /*0350*/  @P2 IMAD.IADD R90, R9, 0x1, -R20 ;  /* 0x00000001095a2824 */ /* 0x020fc600078e0a14 */
[----:B-1----:R-:W-:Y:S01]  /*0360*/  @!P2 IADD3 R90, R0, R7, -R20 ;  /* 0x00000007005aa210 */ /* 0x002fe20007ffe814 */
        /* <DEDUP_REMOVED lines=11> */
[----:B------:R-:W-:Y:S02]  /*0420*/  IABS R10, R8 ;  /* 0x00000008000a7213 */ /* 0x000fe40000000000 */
[CC--:B------:R-:W-:Y:S01]  /*0430*/  LEA.HI R11, R15.reuse, R88.reuse, RZ, 0x3 ;  /* 0x000000580f0b7211 */ /* 0x0c0fe200078f18ff */
[----:B------:R-:W2:Y:S01]  /*0440*/  S2UR UR6, SR_CgaCtaId ;  /* 0x00000000000679c3 */ /* 0x000ea20000008800 */
[----:B------:R-:W-:Y:S02]  /*0450*/  LEA.HI R31, R15, R88, RZ, 0x6 ;  /* 0x000000580f1f7211 */ /* 0x000fe400078f30ff */
[----:B------:R-:W-:-:S02]  /*0460*/  SHF.R.S32.HI R18, RZ, 0x3, R11 ;  /* 0x00000003ff127819 */ /* 0x000fc4000001140b */
[----:B------:R-:W-:Y:S01]  /*0470*/  LOP3.LUT R11, R11, 0xfffffff8, RZ, 0xc0, !PT ;  /* 0xfffffff80b0b7812 */ /* 0x000fe200078ec0ff */
[----:B------:R-:W-:Y:S01]  /*0480*/  IMAD.SHL.U32 R31, R31, 0x8, RZ ;  /* 0x000000081f1f7824 */ /* 0x000fe200078e00ff */
[CC--:B------:R-:W-:Y:S01]  /*0490*/  ISETP.GE.AND P3, PT, R18.reuse, R208.reuse, PT ;  /* 0x000000d01200720c */ /* 0x0c0fe20003f66270 */
[----:B------:R-:W3:Y:S01]  /*04a0*/  @!P4 LDC.64 R6, c[0x0][0x228] ;  /* 0x00008a00ff06cb82 */ /* 0x000ee20000000a00 */
[----:B------:R-:W-:Y:S01]  /*04b0*/  VIADD R13, R18, 0x20 ;  /* 0x00000020120d7836 */ /* 0x000fe20000000000 */
[----:B------:R-:W-:Y:S01]  /*04c0*/  LEA.HI.SX32 R91, R2, 0xffffffff, 0x1a ;  /* 0xffffffff025b7811 */ /* 0x000fe200078fd2ff */
[C---:B------:R-:W-:Y:S02]  /*04d0*/  IMAD.SHL.U32 R27, R18.reuse, 0x40, RZ ;  /* 0x00000040121b7824 */ /* 0x040fe400078e00ff */
[----:B------:R-:W-:Y:S01]  /*04e0*/  VIADD R23, R18, 0x40 ;  /* 0x0000004012177836 */ /* 0x000fe20000000000 */
[----:B------:R-:W-:Y:S01]  /*04f0*/  ISETP.GE.AND P0, PT, R13, R208, PT ;  /* 0x000000d00d00720c */ /* 0x000fe20003f06270 */
[----:B------:R-:W-:Y:S01]  /*0500*/  IMAD R24, R91, -0x40, R90 ;  /* 0xffffffc05b187824 */ /* 0x000fe200078e025a */
[----:B-1----:R-:W-:-:S02]  /*0510*/  IABS R9, R25 ;  /* 0x0000001900097213 */ /* 0x002fc40000000000 */
[----:B------:R-:W-:Y:S02]  /*0520*/  LOP3.LUT R27, R27, 0x1c0, RZ, 0xc0, !PT ;  /* 0x000001c01b1b7812 */ /* 0x000fe400078ec0ff */
[----:B------:R-:W1:Y:S01]  /*0530*/  I2F.RP R4, R9 ;  /* 0x0000000900047306 */ /* 0x000e620000209400 */
[----:B------:R-:W-:-:S06]  /*0540*/  ISETP.GE.AND P2, PT, R23, R208, PT ;  /* 0x000000d01700720c */ /* 0x000fcc0003f46270 */
[----:B------:R-:W4:Y:S01]  /*0550*/  @!P0 S2R R21, SR_CgaCtaId ;  /* 0x0000000000158919 */ /* 0x000f220000008800 */
[----:B-1----:R-:W1:Y:S02]  /*0560*/  MUFU.RCP R16, R4 ;  /* 0x0000000400107308 */ /* 0x002e640000001000 */
[----:B-1----:R-:W-:Y:S01]  /*0570*/  VIADD R16, R16, 0xffffffe ;  /* 0x0ffffffe10107836 */ /* 0x002fe20000000000 */
[----:B------:R-:W1:Y:S05]  /*0580*/  @P4 LDC.64 R4, c[0x0][0x240] ;  /* 0x00009000ff044b82 */ /* 0x000e6a0000000a00 */
[----:B------:R-:W5:Y:S02]  /*0590*/  F2I.FTZ.U32.TRUNC.NTZ R17, R16 ;  /* 0x0000001000117305 */ /* 0x000f64000021f000 */
[----:B-----5:R-:W-:-:S02]  /*05a0*/  IMAD.MOV R0, RZ, RZ, -R17 ;  /* 0x000000ffff007224 */ /* 0x020fc400078e0a11 */
[----:B------:R-:W-:Y:S02]  /*05b0*/  IMAD.MOV.U32 R16, RZ, RZ, RZ ;  /* 0x000000ffff107224 */ /* 0x000fe400078e00ff */
[----:B------:R-:W-:Y:S02]  /*05c0*/  IMAD R19, R0, R9, RZ ;  /* 0x0000000900137224 */ /* 0x000fe400078e02ff */
[----:B------:R-:W-:Y:S02]  /*05d0*/  IMAD.MOV.U32 R0, RZ, RZ, R10 ;  /* 0x000000ffff007224 */ /* 0x000fe400078e000a */
[----:B------:R-:W-:Y:S01]  /*05e0*/  IMAD.HI.U32 R19, R17, R19, R16 ;  /* 0x0000001311137227 */ /* 0x000fe200078e0010 */
[----:B------:R-:W-:-:S03]  /*05f0*/  @!P4 SHF.R.S32.HI R17, RZ, 0x1f, R12 ;  /* 0x0000001fff11c819 */ /* 0x000fc6000001140c */
[----:B-1----:R-:W-:-:S04]  /*0600*/  @P4 IMAD.WIDE.U32 R28, R211, R4, RZ ;  /* 0x00000004d31c4225 */ /* 0x002fc800078e00ff */
[----:B------:R-:W-:-:S04]  /*0610*/  IMAD.HI.U32 R216, R19, R0, RZ ;  /* 0x0000000013d87227 */ /* 0x000fc800078e00ff */
[----:B------:R-:W-:Y:S02]  /*0620*/  IMAD.MOV R10, RZ, RZ, -R216 ;  /* 0x000000ffff0a7224 */ /* 0x000fe400078e0ad8 */
[----:B---3--:R-:W-:Y:S02]  /*0630*/  @!P4 IMAD R14, R17, R6, RZ ;  /* 0x00000006110ec224 */ /* 0x008fe400078e02ff */
[----:B------:R-:W-:Y:S01]  /*0640*/  IMAD R10, R9, R10, R0 ;  /* 0x0000000a090a7224 */ /* 0x000fe200078e0200 */
[----:B------:R-:W-:Y:S01]  /*0650*/  IADD3 R0, -R11, R88, RZ ;  /* 0x000000580b007210 */ /* 0x000fe20007ffe1ff */
[C---:B------:R-:W-:Y:S01]  /*0660*/  @!P4 IMAD R7, R12.reuse, R7, R14 ;  /* 0x000000070c07c224 */ /* 0x040fe200078e020e */
[----:B------:R-:W-:Y:S01]  /*0670*/  SHF.R.U32.HI R14, RZ, 0x3, R27 ;  /* 0x00000003ff0e7819 */ /* 0x000fe2000001161b */
[----:B------:R-:W-:Y:S01]  /*0680*/  @!P4 IMAD.WIDE.U32 R16, R12, R6, RZ ;  /* 0x000000060c10c225 */ /* 0x000fe200078e00ff */
[----:B------:R-:W-:-:S03]  /*0690*/  ISETP.GT.U32.AND P6, PT, R9, R10, PT ;  /* 0x0000000a0900720c */ /* 0x000fc60003fc4070 */
[----:B------:R-:W-:Y:S02]  /*06a0*/  IMAD.SHL.U32 R22, R0, 0x8, RZ ;  /* 0x0000000800167824 */ /* 0x000fe400078e00ff */
[----:B------:R-:W-:Y:S02]  /*06b0*/  @P4 IMAD R5, R211, R5, R29 ;  /* 0x00000005d3054224 */ /* 0x000fe400078e021d */
[----:B------:R-:W-:Y:S01]  /*06c0*/  @!P4 IMAD.IADD R5, R17, 0x1, R7 ;  /* 0x000000011105c824 */ /* 0x000fe200078e0207 */
[----:B------:R-:W-:Y:S01]  /*06d0*/  LOP3.LUT R11, R27, 0x38, R22, 0xf8, !PT ;  /* 0x000000381b0b7812 */ /* 0x000fe200078ef816 */
[----:B------:R-:W-:Y:S01]  /*06e0*/  @P4 IMAD.MOV.U32 R4, RZ, RZ, R28 ;  /* 0x000000ffff044224 */ /* 0x000fe200078e001c */
[----:B------:R-:W1:Y:S01]  /*06f0*/  @!P3 LDC.64 R6, c[0x0][0x240] ;  /* 0x00009000ff06bb82 */ /* 0x000e620000000a00 */
[----:B------:R-:W-:Y:S01]  /*0700*/  @!P4 IMAD.MOV.U32 R4, RZ, RZ, R16 ;  /* 0x000000ffff04c224 */ /* 0x000fe200078e0010 */
[----:B------:R-:W-:Y:S01]  /*0710*/  LOP3.LUT R14, R11, R14, RZ, 0x3c, !PT ;  /* 0x0000000e0b0e7212 */ /* 0x000fe200078e3cff */
[----:B------:R-:W-:Y:S01]  /*0720*/  VIADD R19, R18, 0x60 ;  /* 0x0000006012137836 */ /* 0x000fe20000000000 */
[----:B------:R-:W-:Y:S01]  /*0730*/  SHF.R.S32.HI R11, RZ, 0x1f, R8 ;  /* 0x0000001fff0b7819 */ /* 0x000fe20000011408 */
[----:B------:R-:W-:Y:S01]  /*0740*/  @!P6 VIADD R216, R216, 0x1 ;  /* 0x00000001d8d8e836 */ /* 0x000fe20000000000 */
[----:B------:R-:W-:-:S02]  /*0750*/  SHF.R.S32.HI R23, RZ, 0x1f, R22 ;  /* 0x0000001fff177819 */ /* 0x000fc40000011416 */
[----:B------:R-:W-:Y:S01]  /*0760*/  IADD3 R26, P4, R22, R4, RZ ;  /* 0x00000004161a7210 */ /* 0x000fe20007f9e0ff */
[----:B------:R-:W-:Y:S01]  /*0770*/  IMAD R11, R11, UR4, RZ ;  /* 0x000000040b0b7c24 */ /* 0x000fe2000f8e02ff */
[-C--:B------:R-:W-:Y:S02]  /*0780*/  @!P6 IADD3 R10, R10, -R9.reuse, RZ ;  /* 0x800000090a0ae210 */ /* 0x080fe40007ffe0ff */
[----:B------:R-:W-:Y:S01]  /*0790*/  ISETP.GE.AND P1, PT, R19, R208, PT ;  /* 0x000000d01300720c */ /* 0x000fe20003f26270 */
[----:B------:R-:W-:Y:S01]  /*07a0*/  IMAD.X R27, R23, 0x1, R5, P4 ;  /* 0x00000001171b7824 */ /* 0x000fe200020e0605 */
[----:B------:R-:W-:Y:S01]  /*07b0*/  ISETP.GE.U32.AND P4, PT, R10, R9, PT ;  /* 0x000000090a00720c */ /* 0x000fe20003f86070 */
[C---:B------:R-:W-:Y:S01]  /*07c0*/  IMAD R17, R8.reuse, UR5, R11 ;  /* 0x0000000508117c24 */ /* 0x040fe2000f8e020b */
[----:B------:R-:W-:Y:S01]  /*07d0*/  SHF.R.S32.HI R19, RZ, 0x1f, R18 ;  /* 0x0000001fff137819 */ /* 0x000fe20000011412 */
[----:B------:R-:W3:Y:S01]  /*07e0*/  @!P3 LDC.64 R10, c[0x0][0x210] ;  /* 0x00008400ff0abb82 */ /* 0x000ee20000000a00 */
[----:B------:R-:W-:Y:S01]  /*07f0*/  @!P0 MOV R16, 0x400 ;  /* 0x0000040000108802 */ /* 0x000fe20000000f00 */
[C---:B------:R-:W-:Y:S01]  /*0800*/  IMAD.WIDE.U32 R26, R8.reuse, UR4, R26 ;  /* 0x00000004081a7c25 */ /* 0x040fe2000f8e001a */
[----:B------:R-:W-:Y:S01]  /*0810*/  LOP3.LUT R9, R8, R25, RZ, 0x3c, !PT ;  /* 0x0000001908097212 */ /* 0x000fe200078e3cff */
[----:B------:R-:W-:Y:S01]  /*0820*/  UMOV UR4, 0x400 ;  /* 0x0000040000047882 */ /* 0x000fe20000000000 */
[----:B----4-:R-:W-:Y:S01]  /*0830*/  @!P0 LEA R21, R21, R16, 0x18 ;  /* 0x0000001015158211 */ /* 0x010fe200078ec0ff */
[----:B------:R-:W-:Y:S01]  /*0840*/  IMAD.WIDE R28, R212, 0x80, R18 ;  /* 0x00000080d41c7825 */ /* 0x000fe200078e0212 */
[----:B------:R-:W-:Y:S01]  /*0850*/  ISETP.GE.AND P5, PT, R9, RZ, PT ;  /* 0x000000ff0900720c */ /* 0x000fe20003fa6270 */
[----:B------:R-:W4:Y:S01]  /*0860*/  @!P0 LDC.64 R4, c[0x0][0x240] ;  /* 0x00009000ff048b82 */ /* 0x000f220000000a00 */
[----:B------:R-:W-:Y:S01]  /*0870*/  LOP3.LUT R14, R14, 0xfffffe00, R31, 0xf8, !PT ;  /* 0xfffffe000e0e7812 */ /* 0x000fe200078ef81f */
[----:B-1----:R-:W-:Y:S01]  /*0880*/  @!P3 IMAD R8, R29, R6, RZ ;  /* 0x000000061d08b224 */ /* 0x002fe200078e02ff */
[----:B------:R-:W-:Y:S01]  /*0890*/  ISETP.NE.AND P6, PT, R25, RZ, PT ;  /* 0x000000ff1900720c */ /* 0x000fe20003fc5270 */
[----:B------:R-:W-:Y:S01]  /*08a0*/  IMAD.IADD R17, R27, 0x1, R17 ;  /* 0x000000011b117824 */ /* 0x000fe200078e0211 */
[----:B--2---:R-:W-:Y:S01]  /*08b0*/  ULEA UR4, UR6, UR4, 0x18 ;  /* 0x0000000406047291 */ /* 0x004fe2000f8ec03f */
[----:B------:R-:W-:Y:S01]  /*08c0*/  @!P3 IMAD.MOV.U32 R16, RZ, RZ, R26 ;  /* 0x000000ffff10b224 */ /* 0x000fe200078e001a */
[----:B------:R-:W-:Y:S01]  /*08d0*/  @!P0 LEA R21, R14, R21, 0x1 ;  /* 0x000000150e158211 */ /* 0x000fe200078e08ff */
[----:B------:R-:W-:-:S02]  /*08e0*/  @!P3 IMAD R7, R28, R7, R8 ;  /* 0x000000071c07b224 */ /* 0x000fc400078e0208 */
[----:B------:R-:W-:Y:S01]  /*08f0*/  @P4 VIADD R216, R216, 0x1 ;  /* 0x00000001d8d84836 */ /* 0x000fe20000000000 */
[----:B------:R-:W1:Y:S01]  /*0900*/  @!P0 LDC.64 R8, c[0x0][0x210] ;  /* 0x00008400ff088b82 */ /* 0x000e620000000a00 */
[C---:B------:R-:W-:Y:S01]  /*0910*/  @!P0 IADD3 R30, P4, R28.reuse, 0x20, RZ ;  /* 0x000000201c1e8810 */ /* 0x040fe20007f9e0ff */
[----:B------:R-:W-:Y:S01]  /*0920*/  @!P3 IMAD.WIDE.U32 R34, R28, R6, R16 ;  /* 0x000000061c22b225 */ /* 0x000fe200078e0010 */
[----:B------:R-:W-:Y:S02]  /*0930*/  LEA R213, R14, UR4, 0x1 ;  /* 0x000000040ed57c11 */ /* 0x000fe4000f8e08ff */
[----:B------:R-:W-:Y:S01]  /*0940*/  @!P5 IADD3 R216, -R216, RZ, RZ ;  /* 0x000000ffd8d8d210 */ /* 0x000fe20007ffe1ff */
[----:B------:R-:W-:Y:S01]  /*0950*/  @!P0 IMAD.X R31, RZ, RZ, R29, P4 ;  /* 0x000000ffff1f8224 */ /* 0x000fe200020e061d */
[----:B---3--:R-:W-:Y:S01]  /*0960*/  @!P3 LEA R10, P4, R34, R10, 0x1 ;  /* 0x0000000a220ab211 */ /* 0x008fe200078808ff */
[----:B------:R-:W-:Y:S01]  /*0970*/  @!P3 IMAD.IADD R32, R35, 0x1, R7 ;  /* 0x000000012320b824 */ /* 0x000fe200078e0207 */
[----:B------:R-:W-:Y:S01]  /*0980*/  @!P6 LOP3.LUT R216, RZ, R25, RZ, 0x33, !PT ;  /* 0x00000019ffd8e212 */ /* 0x000fe200078e33ff */
[----:B------:R-:W2:Y:S01]  /*0990*/  @!P2 LDC.64 R6, c[0x0][0x240] ;  /* 0x00009000ff06ab82 */ /* 0x000ea20000000a00 */
[----:B------:R-:W-:Y:S01]  /*09a0*/  @!P0 IMAD.MOV.U32 R33, RZ, RZ, R17 ;  /* 0x000000ffff218224 */ /* 0x000fe200078e0011 */
[----:B------:R-:W-:Y:S01]  /*09b0*/  ISETP.GE.AND P6, PT, R18, R24, PT ;  /* 0x000000181200720c */ /* 0x000fe20003fc6270 */
[----:B----4-:R-:W-:Y:S01]  /*09c0*/  @!P0 IMAD R31, R31, R4, RZ ;  /* 0x000000041f1f8224 */ /* 0x010fe200078e02ff */
[----:B------:R-:W-:Y:S01]  /*09d0*/  @!P3 LEA.HI.X R11, R34, R11, R32, 0x1, P4 ;  /* 0x0000000b220bb211 */ /* 0x000fe200020f0c20 */
[----:B------:R-:W-:Y:S01]  /*09e0*/  @!P0 IMAD.MOV.U32 R32, RZ, RZ, R26 ;  /* 0x000000ffff208224 */ /* 0x000fe200078e001a */
[----:B------:R-:W-:Y:S01]  /*09f0*/  ISETP.GE.AND P5, PT, R13, R24, PT ;  /* 0x000000180d00720c */ /* 0x000fe20003fa6270 */
[C---:B------:R-:W-:Y:S01]  /*0a00*/  @!P0 IMAD R5, R30.reuse, R5, R31 ;  /* 0x000000051e058224 */ /* 0x040fe200078e021f */
[----:B------:R-:W3:Y:S01]  /*0a10*/  @!P2 S2R R35, SR_CgaCtaId ;  /* 0x000000000023a919 */ /* 0x000ee20000008800 */
[----:B------:R-:W-:Y:S01]  /*0a20*/  @!P0 IMAD.WIDE.U32 R32, R30, R4, R32 ;  /* 0x000000041e208225 */ /* 0x000fe200078e0020 */
[----:B------:R-:W-:Y:S01]  /*0a30*/  @!PT LDS RZ, [RZ] ;  /* 0x00000000fffff984 */ /* 0x000fe20000000800 */
[----:B------:R-:W-:Y:S01]  /*0a40*/  @!PT LDS RZ, [RZ] ;  /* 0x00000000fffff984 */ /* 0x000fe20000000800 */
[----:B------:R-:W-:Y:S01]  /*0a50*/  @!PT LDS RZ, [RZ] ;  /* 0x00000000fffff984 */ /* 0x000fe20000000800 */
[----:B------:R-:W-:Y:S03]  /*0a60*/  @!P3 LDGSTS.E.BYPASS.LTC128B.128 [R213], desc[UR14][R10.64] ;  /* 0x000000000ad5bfae */ /* 0x000fe6000b901d4e */
[----:B------:R-:W-:Y:S01]  /*0a70*/  @!P0 IMAD.IADD R30, R33, 0x1, R5 ;  /* 0x00000001211e8824 */ /* 0x000fe200078e0205 */
[----:B-1----:R-:W-:Y:S01]  /*0a80*/  @!P0 LEA R38, P4, R32, R8, 0x1 ;  /* 0x0000000820268211 */ /* 0x002fe200078808ff */
[----:B------:R-:W1:Y:S01]  /*0a90*/  @!P2 LDC.64 R4, c[0x0][0x210] ;  /* 0x00008400ff04ab82 */ /* 0x000e620000000a00 */
[----:B------:R-:W-:Y:S01]  /*0aa0*/  @!P3 LDGSTS.E.BYPASS.LTC128B.128 [R213+0x4000], desc[UR14][R10.64+0x80] ;  /* 0x040000800ad5bfae */ /* 0x000fe2000b901d4e */
[----:B------:R-:W-:-:S02]  /*0ab0*/  LEA.HI R8, R15, R88, RZ, 0x4 ;  /* 0x000000580f087211 */ /* 0x000fc400078f20ff */
[----:B------:R-:W-:Y:S01]  /*0ac0*/  @!P0 LEA.HI.X R39, R32, R9, R30, 0x1, P4 ;  /* 0x0000000920278211 */ /* 0x000fe200020f0c1e */
[----:B------:R4:W-:Y:S01]  /*0ad0*/  @!P3 LDGSTS.E.BYPASS.LTC128B.128 [R213+0x8000], desc[UR14][R10.64+0x100] ;  /* 0x080001000ad5bfae */ /* 0x0009e2000b901d4e */
[C---:B------:R-:W-:Y:S02]  /*0ae0*/  @!P2 IADD3 R36, P3, R28.reuse, 0x40, RZ ;  /* 0x000000401c24a810 */ /* 0x040fe40007f7e0ff */
[----:B------:R-:W-:Y:S01]  /*0af0*/  ISETP.NE.AND P4, PT, R3, -0x1, PT ;  /* 0xffffffff0300780c */ /* 0x000fe20003f85270 */
[----:B------:R-:W5:Y:S01]  /*0b00*/  @!P6 S2R R31, SR_CgaCtaId ;  /* 0x00000000001fe919 */ /* 0x000f620000008800 */
[----:B------:R-:W-:Y:S01]  /*0b10*/  SHF.R.S32.HI R205, RZ, 0x4, R8 ;  /* 0x00000004ffcd7819 */ /* 0x000fe20000011408 */
[----:B------:R-:W-:Y:S01]  /*0b20*/  @!P2 IMAD.X R9, RZ, RZ, R29, P3 ;  /* 0x000000ffff09a224 */ /* 0x000fe200018e061d */
[----:B------:R-:W-:Y:S03]  /*0b30*/  @!P0 LDGSTS.E.BYPASS.LTC128B.128 [R21+0x1000], desc[UR14][R38.64] ;  /* 0x0100000026158fae */ /* 0x000fe6000b901d4e */
[----:B--2---:R-:W-:Y:S01]  /*0b40*/  @!P2 IMAD R9, R9, R6, RZ ;  /* 0x000000060909a224 */ /* 0x004fe200078e02ff */
[----:B------:R-:W-:Y:S04]  /*0b50*/  @!P0 LDGSTS.E.BYPASS.LTC128B.128 [R21+0x5000], desc[UR14][R38.64+0x80] ;  /* 0x0500008026158fae */ /* 0x000fe8000b901d4e */
[----:B------:R2:W-:Y:S01]  /*0b60*/  @!P0 LDGSTS.E.BYPASS.LTC128B.128 [R21+0x9000], desc[UR14][R38.64+0x100] ;  /* 0x0900010026158fae */ /* 0x0005e2000b901d4e */
[----:B------:R-:W-:Y:S01]  /*0b70*/  @!P1 IADD3 R25, P0, R28, 0x60, RZ ;  /* 0x000000601c199810 */ /* 0x000fe20007f1e0ff */
[----:B------:R-:W3:Y:S01]  /*0b80*/  @P4 LDC.64 R134, c[0x0][0x250] ;  /* 0x00009400ff864b82 */ /* 0x000ee20000000a00 */
[----:B------:R-:W5:Y:S01]  /*0b90*/  @!P1 S2R R33, SR_CgaCtaId ;  /* 0x0000000000219919 */ /* 0x000f620000008800 */
[----:B----4-:R-:W-:Y:S01]  /*0ba0*/  @!P2 IMAD R10, R36, R7, R9 ;  /* 0x00000007240aa224 */ /* 0x010fe200078e0209 */
[----:B------:R-:W4:Y:S01]  /*0bb0*/  @!P5 S2R R11, SR_CgaCtaId ;  /* 0x00000000000bd919 */ /* 0x000f220000008800 */
[----:B------:R-:W-:-:S02]  /*0bc0*/  @P4 IMAD.IADD R9, R20, 0x1, R3 ;  /* 0x0000000114094824 */ /* 0x000fc400078e0203 */
[----:B--2---:R-:W-:Y:S02]  /*0bd0*/  @!P2 IMAD.MOV.U32 R38, RZ, RZ, R26 ;  /* 0x000000ffff26a224 */ /* 0x004fe400078e001a */
[----:B------:R-:W-:Y:S02]  /*0be0*/  @!P2 IMAD.MOV.U32 R39, RZ, RZ, R17 ;  /* 0x000000ffff27a224 */ /* 0x000fe400078e0011 */
[----:B------:R-:W-:Y:S01]  /*0bf0*/  @!P1 IMAD.X R21, RZ, RZ, R29, P0 ;  /* 0x000000ffff159224 */ /* 0x000fe200000e061d */
[----:B------:R-:W-:Y:S01]  /*0c00*/  ISETP.GE.AND P0, PT, R13, R24, PT ;  /* 0x000000180d00720c */ /* 0x000fe20003f06270 */
[----:B------:R-:W-:Y:S01]  /*0c10*/  @!P2 IMAD.WIDE.U32 R36, R36, R6, R38 ;  /* 0x000000062424a225 */ /* 0x000fe200078e0026 */
[----:B------:R-:W-:Y:S01]  /*0c20*/  @P4 IADD3 R13, R20, R3, RZ ;  /* 0x00000003140d4210 */ /* 0x000fe20007ffe0ff */
[----:B------:R-:W2:Y:S02]  /*0c30*/  @P4 LDC.64 R6, c[0x0][0x248] ;  /* 0x00009200ff064b82 */ /* 0x000ea40000000a00 */
[----:B------:R-:W-:Y:S01]  /*0c40*/  @!P2 IMAD.IADD R10, R37, 0x1, R10 ;  /* 0x00000001250aa824 */ /* 0x000fe200078e020a */
[----:B-1----:R-:W-:Y:S01]  /*0c50*/  @!P2 LEA R28, P3, R36, R4, 0x1 ;  /* 0x00000004241ca211 */ /* 0x002fe200078608ff */
[C---:B---3--:R-:W-:Y:S01]  /*0c60*/  @P4 IMAD R3, R9.reuse, R135, RZ ;  /* 0x0000008709034224 */ /* 0x048fe200078e02ff */
[----:B------:R-:W-:Y:S01]  /*0c70*/  LEA.HI R4, R8, R205, RZ, 0x1 ;  /* 0x000000cd08047211 */ /* 0x000fe200078f08ff */
[----:B------:R-:W-:Y:S01]  /*0c80*/  @P4 IMAD.WIDE.U32 R38, R9, R134, RZ ;  /* 0x0000008609264225 */ /* 0x000fe200078e00ff */
[----:B------:R-:W-:-:S02]  /*0c90*/  @!P2 LEA.HI.X R29, R36, R5, R10, 0x1, P3 ;  /* 0x00000005241da211 */ /* 0x000fc400018f0c0a */
[----:B------:R-:W-:Y:S01]  /*0ca0*/  LOP3.LUT R4, R4, 0xfffffffe, RZ, 0xc0, !PT ;  /* 0xfffffffe04047812 */ /* 0x000fe200078ec0ff */
[----:B------:R-:W-:Y:S01]  /*0cb0*/  @P4 IMAD.IADD R3, R39, 0x1, R3 ;  /* 0x0000000127034824 */ /* 0x000fe200078e0203 */
[----:B------:R-:W-:Y:S02]  /*0cc0*/  @!P6 MOV R10, 0x400 ;  /* 0x00000400000ae802 */ /* 0x000fe40000000f00 */
[----:B------:R-:W-:Y:S01]  /*0cd0*/  LOP3.LUT R37, R8, 0xfffffff0, RZ, 0xc0, !PT ;  /* 0xfffffff008257812 */ /* 0x000fe200078ec0ff */
[----:B------:R-:W-:Y:S01]  /*0ce0*/  IMAD.IADD R205, R205, 0x1, -R4 ;  /* 0x00000001cdcd7824 */ /* 0x000fe200078e0a04 */
[----:B-----5:R-:W-:Y:S01]  /*0cf0*/  @!P6 LEA R31, R31, R10, 0x18 ;  /* 0x0000000a1f1fe211 */ /* 0x020fe200078ec0ff */
[----:B------:R-:W1:Y:S01]  /*0d00*/  @!P1 LDC.64 R4, c[0x0][0x240] ;  /* 0x00009000ff049b82 */ /* 0x000e620000000a00 */
[----:B------:R-:W-:Y:S01]  /*0d10*/  @!P1 MOV R10, 0x400 ;  /* 0x00000400000a9802 */ /* 0x000fe20000000f00 */
[----:B------:R-:W-:Y:S01]  /*0d20*/  IMAD.IADD R32, R88, 0x1, -R37 ;  /* 0x0000000158207824 */ /* 0x000fe200078e0a25 */
[----:B------:R-:W-:-:S02]  /*0d30*/  ISETP.GE.AND P3, PT, R18, R24, PT ;  /* 0x000000181200720c */ /* 0x000fc40003f66270 */
[----:B------:R-:W-:Y:S02]  /*0d40*/  @!P1 LEA R33, R33, R10, 0x18 ;  /* 0x0000000a21219211 */ /* 0x000fe400078ec0ff */
[----:B------:R-:W-:Y:S01]  /*0d50*/  @!P2 MOV R24, 0x400 ;  /* 0x000004000018a802 */ /* 0x000fe20000000f00 */
[C---:B--2---:R-:W-:Y:S01]  /*0d60*/  @P4 IMAD R10, R13.reuse, R7, RZ ;  /* 0x000000070d0a4224 */ /* 0x044fe200078e02ff */
[----:B------:R-:W-:Y:S01]  /*0d70*/  @!P5 MOV R8, 0x400 ;  /* 0x000004000008d802 */ /* 0x000fe20000000f00 */
[----:B------:R-:W-:Y:S01]  /*0d80*/  @P4 IMAD.WIDE.U32 R36, R13, R6, RZ ;  /* 0x000000060d244225 */ /* 0x000fe200078e00ff */
[----:B------:R-:W-:Y:S02]  /*0d90*/  SHF.R.S32.HI R13, RZ, 0x1f, R32 ;  /* 0x0000001fff0d7819 */ /* 0x000fe40000011420 */
[----:B------:R-:W-:Y:S01]  /*0da0*/  @!P2 LEA R35, R35, R24, 0x18 ;  /* 0x000000182323a211 */ /* 0x000fe200078ec0ff */
[----:B------:R-:W-:Y:S01]  /*0db0*/  @P4 IMAD.MOV.U32 R24, RZ, RZ, R38 ;  /* 0x000000ffff184224 */ /* 0x000fe200078e0026 */
[----:B----4-:R-:W-:Y:S01]  /*0dc0*/  @!P5 LEA R11, R11, R8, 0x18 ;  /* 0x000000080b0bd211 */ /* 0x010fe200078ec0ff */
[----:B------:R-:W-:Y:S01]  /*0dd0*/  @P4 IMAD.IADD R10, R37, 0x1, R10 ;  /* 0x00000001250a4824 */ /* 0x000fe200078e020a */
[----:B------:R-:W-:Y:S01]  /*0de0*/  LEA.HI R13, R13, R32, RZ, 0x3 ;  /* 0x000000200d0d7211 */ /* 0x000fe200078f18ff */
[----:B------:R-:W-:Y:S01]  /*0df0*/  @P4 IMAD.MOV.U32 R30, RZ, RZ, R36 ;  /* 0x000000ffff1e4224 */ /* 0x000fe200078e0024 */
[----:B------:R-:W-:Y:S06]  /*0e00*/  @P4 BRA `(.L_x_38) ;  /* 0x0000000000344947 */ /* 0x000fec0003800000 */
[----:B------:R-:W2:Y:S01]  /*0e10*/  LDC.64 R6, c[0x0][0x248] ;  /* 0x00009200ff067b82 */ /* 0x000ea20000000a00 */
[----:B------:R-:W-:-:S07]  /*0e20*/  SHF.R.S32.HI R37, RZ, 0x1f, R20 ;  /* 0x0000001fff257819 */ /* 0x000fce0000011414 */
[----:B------:R-:W3:Y:S01]  /*0e30*/  LDC.64 R8, c[0x0][0x230] ;  /* 0x00008c00ff087b82 */ /* 0x000ee20000000a00 */
[-C--:B--2---:R-:W-:Y:S01]  /*0e40*/  IMAD R10, R37, R6.reuse, RZ ;  /* 0x00000006250a7224 */ /* 0x084fe200078e02ff */
[----:B------:R-:W-:Y:S01]  /*0e50*/  SHF.R.S32.HI R37, RZ, 0x1f, R12 ;  /* 0x0000001fff257819 */ /* 0x000fe2000001140c */
[----:B------:R-:W-:-:S04]  /*0e60*/  IMAD.WIDE.U32 R38, R20, R6, RZ ;  /* 0x0000000614267225 */ /* 0x000fc800078e00ff */
[----:B------:R-:W-:Y:S02]  /*0e70*/  IMAD R10, R20, R7, R10 ;  /* 0x00000007140a7224 */ /* 0x000fe400078e020a */
[----:B---3--:R-:W-:-:S03]  /*0e80*/  IMAD R37, R37, R8, RZ ;  /* 0x0000000825257224 */ /* 0x008fc600078e02ff */
[----:B------:R-:W-:Y:S01]  /*0e90*/  IADD3 R39, R39, R10, RZ ;  /* 0x0000000a27277210 */ /* 0x000fe20007ffe0ff */
[C---:B------:R-:W-:Y:S02]  /*0ea0*/  IMAD R9, R12.reuse, R9, R37 ;  /* 0x000000090c097224 */ /* 0x040fe400078e0225 */
[----:B------:R-:W-:-:S05]  /*0eb0*/  IMAD.WIDE.U32 R38, R12, R8, R38 ;  /* 0x000000080c267225 */ /* 0x000fca00078e0026 */
[----:B------:R-:W-:Y:S02]  /*0ec0*/  IADD3 R10, R39, R9, RZ ;  /* 0x00000009270a7210 */ /* 0x000fe40007ffe0ff */
[----:B------:R-:W-:Y:S02]  /*0ed0*/  MOV R30, R38 ;  /* 0x00000026001e7202 */ /* 0x000fe40000000f00 */
.L_x_38:
[----:B------:R-:W-:Y:S05]  /*0ee0*/  @P4 BRA `(.L_x_39) ;  /* 0x0000000000344947 */ /* 0x000fea0003800000 */
        /* <DEDUP_REMOVED lines=12> */
[----:B------:R-:W-:-:S07]  /*0fb0*/  MOV R24, R8 ;  /* 0x0000000800187202 */ /* 0x000fce0000000f00 */
.L_x_39:
[----:B------:R-:W-:Y:S01]  /*0fc0*/  LOP3.LUT R9, R13, 0xfffffff8, RZ, 0xc0, !PT ;  /* 0xfffffff80d097812 */ /* 0x000fe200078ec0ff */
[-C--:B------:R-:W-:Y:S01]  /*0fd0*/  IMAD R8, R19, R6.reuse, RZ ;  /* 0x0000000613087224 */ /* 0x080fe200078e02ff */
[----:B------:R-:W-:Y:S01]  /*0fe0*/  ULDC.64 UR6, c[0x0][0x260] ;  /* 0x0000980000067ab9 */ /* 0x000fe20000000a00 */
[----:B------:R-:W-:Y:S01]  /*0ff0*/  IMAD.WIDE.U32 R36, R18, R6, R22 ;  /* 0x0000000612247225 */ /* 0x000fe200078e0016 */
[----:B------:R-:W-:Y:S01]  /*1000*/  SHF.L.U64.HI R209, R6, 0x6, R7 ;  /* 0x0000000606d17819 */ /* 0x000fe20000010207 */
[----:B------:R-:W-:Y:S01]  /*1010*/  ULDC UR5, c[0x0][0x39c] ;  /* 0x0000e70000057ab9 */ /* 0x000fe20000000800 */
[----:B------:R-:W-:Y:S01]  /*1020*/  LEA.HI R15, R15, R88, RZ, 0x5 ;  /* 0x000000580f0f7211 */ /* 0x000fe200078f28ff */
[----:B------:R-:W-:Y:S01]  /*1030*/  IMAD.IADD R12, R32, 0x1, -R9 ;  /* 0x00000001200c7824 */ /* 0x000fe200078e0a09 */
[----:B------:R-:W-:Y:S01]  /*1040*/  IADD3 R218, P4, R30, R36, RZ ;  /* 0x000000241eda7210 */ /* 0x000fe20007f9e0ff */
[----:B------:R-:W-:Y:S02]  /*1050*/  IMAD R9, R18, R7, R8 ;  /* 0x0000000712097224 */ /* 0x000fe400078e0208 */
[----:B------:R-:W-:-:S02]  /*1060*/  @!P2 IMAD R35, R14, 0x2, R35 ;  /* 0x000000020e23a824 */ /* 0x000fc400078e0223 */
[----:B------:R-:W-:Y:S01]  /*1070*/  @!P1 IMAD R20, R14, 0x2, R33 ;  /* 0x000000020e149824 */ /* 0x000fe200078e0221 */
[----:B------:R-:W-:Y:S01]  /*1080*/  IADD3.X R219, R10, R37, R9, P4, !PT ;  /* 0x000000250adb7210 */ /* 0x000fe200027fe409 */
[C---:B------:R-:W-:Y:S01]  /*1090*/  @!P6 IMAD R16, R14.reuse, 0x2, R31 ;  /* 0x000000020e10e824 */ /* 0x040fe200078e021f */
[----:B------:R-:W2:Y:S01]  /*10a0*/  @!P6 LDC.64 R8, c[0x0][0x218] ;  /* 0x00008600ff08eb82 */ /* 0x000ea20000000a00 */
[----:B------:R-:W-:Y:S01]  /*10b0*/  @!P5 IMAD R14, R14, 0x2, R11 ;  /* 0x000000020e0ed824 */ /* 0x000fe200078e020b */
[----:B------:R-:W-:Y:S01]  /*10c0*/  @!PT LDS RZ, [RZ] ;  /* 0x00000000fffff984 */ /* 0x000fe20000000800 */
[----:B------:R-:W-:Y:S01]  /*10d0*/  @!PT LDS RZ, [RZ] ;  /* 0x00000000fffff984 */ /* 0x000fe20000000800 */
[----:B------:R-:W-:Y:S01]  /*10e0*/  @!PT LDS RZ, [RZ] ;  /* 0x00000000fffff984 */ /* 0x000fe20000000800 */
[----:B------:R-:W-:Y:S01]  /*10f0*/  @!P2 LDGSTS.E.BYPASS.LTC128B.128 [R35+0x2000], desc[UR14][R28.64] ;  /* 0x020000001c23afae */ /* 0x000fe2000b901d4e */
[----:B------:R-:W-:Y:S02]  /*1100*/  @!P1 IMAD.MOV.U32 R30, RZ, RZ, R26 ;  /* 0x000000ffff1e9224 */ /* 0x000fe400078e001a */
[----:B------:R-:W-:Y:S01]  /*1110*/  @!P1 IMAD.MOV.U32 R31, RZ, RZ, R17 ;  /* 0x000000ffff1f9224 */ /* 0x000fe200078e0011 */
[----:B------:R-:W-:Y:S01]  /*1120*/  @!P2 LDGSTS.E.BYPASS.LTC128B.128 [R35+0x6000], desc[UR14][R28.64+0x80] ;  /* 0x060000801c23afae */ /* 0x000fe2000b901d4e */
[-C--:B-1----:R-:W-:Y:S01]  /*1130*/  @!P1 IMAD R26, R21, R4.reuse, RZ ;  /* 0x00000004151a9224 */ /* 0x082fe200078e02ff */
[----:B------:R-:W1:Y:S01]  /*1140*/  @!P1 LDC.64 R10, c[0x0][0x210] ;  /* 0x00008400ff0a9b82 */ /* 0x000e620000000a00 */
[----:B------:R-:W-:Y:S01]  /*1150*/  SHF.R.S32.HI R21, RZ, 0x1f, R216 ;  /* 0x0000001fff157819 */ /* 0x000fe200000114d8 */
[----:B------:R-:W-:Y:S01]  /*1160*/  @!P1 IMAD.WIDE.U32 R30, R25, R4, R30 ;  /* 0x00000004191e9225 */ /* 0x000fe200078e001e */
[----:B------:R1:W-:Y:S01]  /*1170*/  @!P2 LDGSTS.E.BYPASS.LTC128B.128 [R35+0xa000], desc[UR14][R28.64+0x100] ;  /* 0x0a0001001c23afae */ /* 0x0003e2000b901d4e */
[----:B------:R-:W-:-:S02]  /*1180*/  SHF.R.S32.HI R17, RZ, 0x1f, R91 ;  /* 0x0000001fff117819 */ /* 0x000fc4000001145b */
[----:B------:R-:W-:Y:S02]  /*1190*/  @!P1 IMAD R26, R25, R5, R26 ;  /* 0x00000005191a9224 */ /* 0x000fe400078e021a */
[----:B------:R-:W3:Y:S01]  /*11a0*/  @!P5 LDC.64 R4, c[0x0][0x218] ;  /* 0x00008600ff04db82 */ /* 0x000ee20000000a00 */
[----:B------:R-:W-:Y:S02]  /*11b0*/  IMAD R221, R21, UR6, RZ ;  /* 0x0000000615dd7c24 */ /* 0x000fe4000f8e02ff */
[----:B------:R-:W-:-:S04]  /*11c0*/  IMAD.WIDE.U32 R32, R18, R134, R22 ;  /* 0x0000008612207225 */ /* 0x000fc800078e0016 */
[----:B------:R-:W-:Y:S01]  /*11d0*/  IMAD R22, R19, R134, RZ ;  /* 0x0000008613167224 */ /* 0x000fe200078e02ff */
[----:B------:R-:W-:Y:S01]  /*11e0*/  IADD3 R24, P2, R24, R32, RZ ;  /* 0x0000002018187210 */ /* 0x000fe20007f5e0ff */
[C---:B------:R-:W-:Y:S02]  /*11f0*/  IMAD R221, R216.reuse, UR7, R221 ;  /* 0x00000007d8dd7c24 */ /* 0x040fe4000f8e02dd */
[----:B------:R-:W-:Y:S01]  /*1200*/  IMAD.WIDE.U32 R218, R216, UR6, R218 ;  /* 0x00000006d8da7c25 */ /* 0x000fe2000f8e00da */
[----:B------:R-:W-:-:S03]  /*1210*/  ULDC.64 UR6, c[0x0][0x268] ;  /* 0x00009a0000067ab9 */ /* 0x000fc60000000a00 */
[----:B------:R-:W-:Y:S02]  /*1220*/  IMAD R22, R18, R135, R22 ;  /* 0x0000008712167224 */ /* 0x000fe400078e0216 */
[----:B------:R-:W-:Y:S02]  /*1230*/  IMAD.SHL.U32 R210, R6, 0x40, RZ ;  /* 0x0000004006d27824 */ /* 0x000fe400078e00ff */
[----:B------:R-:W-:Y:S01]  /*1240*/  IMAD.IADD R221, R219, 0x1, R221 ;  /* 0x00000001dbdd7824 */ /* 0x000fe200078e02dd */
[----:B------:R-:W-:Y:S01]  /*1250*/  IADD3.X R25, R3, R33, R22, P2, !PT ;  /* 0x0000002103197210 */ /* 0x000fe200017fe416 */
[----:B------:R-:W-:Y:S01]  /*1260*/  IMAD.MOV.U32 R220, RZ, RZ, R218 ;  /* 0x000000ffffdc7224 */ /* 0x000fe200078e00da */
[----:B-1----:R-:W-:Y:S01]  /*1270*/  @!P1 LEA R28, P4, R30, R10, 0x1 ;  /* 0x0000000a1e1c9211 */ /* 0x002fe200078808ff */
[----:B------:R-:W-:Y:S01]  /*1280*/  IMAD R10, R209, R91, RZ ;  /* 0x0000005bd10a7224 */ /* 0x000fe200078e02ff */
[----:B------:R-:W-:Y:S01]  /*1290*/  SHF.L.U64.HI R3, R6, 0x5, R7 ;  /* 0x0000000506037819 */ /* 0x000fe20000010207 */
[----:B------:R-:W-:-:S02]  /*12a0*/  @!P1 IMAD.IADD R26, R31, 0x1, R26 ;  /* 0x000000011f1a9824 */ /* 0x000fc400078e021a */
[-C--:B------:R-:W-:Y:S02]  /*12b0*/  IMAD R10, R17, R210.reuse, R10 ;  /* 0x000000d2110a7224 */ /* 0x080fe400078e020a */
[----:B------:R-:W-:Y:S01]  /*12c0*/  IMAD.WIDE.U32 R22, R91, R210, R220 ;  /* 0x000000d25b167225 */ /* 0x000fe200078e00dc */
[----:B------:R-:W-:-:S03]  /*12d0*/  @!P1 LEA.HI.X R29, R30, R11, R26, 0x1, P4 ;  /* 0x0000000b1e1d9211 */ /* 0x000fc600020f0c1a */
[----:B------:R-:W-:Y:S01]  /*12e0*/  IMAD.SHL.U32 R6, R6, 0x20, RZ ;  /* 0x0000002006067824 */ /* 0x000fe200078e00ff */
[----:B--2---:R-:W-:Y:S01]  /*12f0*/  @!P6 LEA R26, P4, R22, R8, 0x1 ;  /* 0x00000008161ae211 */ /* 0x004fe200078808ff */
[----:B------:R-:W-:Y:S01]  /*1300*/  IMAD.IADD R10, R23, 0x1, R10 ;  /* 0x00000001170a7824 */ /* 0x000fe200078e020a */
[----:B------:R-:W-:Y:S01]  /*1310*/  @!P1 LDGSTS.E.BYPASS.LTC128B.128 [R20+0x3000], desc[UR14][R28.64] ;  /* 0x030000001c149fae */ /* 0x000fe2000b901d4e */
[----:B------:R-:W-:Y:S01]  /*1320*/  IMAD R207, R21, UR6, RZ ;  /* 0x0000000615cf7c24 */ /* 0x000fe2000f8e02ff */
[----:B------:R-:W-:Y:S01]  /*1330*/  @!P5 IADD3 R7, P2, R6, R22, RZ ;  /* 0x000000160607d210 */ /* 0x000fe20007f5e0ff */
[----:B------:R-:W-:Y:S01]  /*1340*/  IMAD.SHL.U32 R21, R205, 0x8, RZ ;  /* 0x00000008cd157824 */ /* 0x000fe200078e00ff */
[----:B------:R-:W-:Y:S01]  /*1350*/  @!P6 LEA.HI.X R27, R22, R9, R10, 0x1, P4 ;  /* 0x00000009161be211 */ /* 0x000fe200020f0c0a */
[C---:B------:R-:W-:Y:S01]  /*1360*/  IMAD R207, R216.reuse, UR7, R207 ;  /* 0x00000007d8cf7c24 */ /* 0x040fe2000f8e02cf */
[----:B------:R-:W-:Y:S01]  /*1370*/  @!P1 LDGSTS.E.BYPASS.LTC128B.128 [R20+0x7000], desc[UR14][R28.64+0x80] ;  /* 0x070000801c149fae */ /* 0x000fe2000b901d4e */
[----:B------:R-:W-:Y:S01]  /*1380*/  IMAD.WIDE.U32 R216, R216, UR6, R24 ;  /* 0x00000006d8d87c25 */ /* 0x000fe2000f8e0018 */
[----:B------:R-:W1:Y:S02]  /*1390*/  @!P0 LDC.64 R8, c[0x0][0x220] ;  /* 0x00008800ff088b82 */ /* 0x000e640000000a00 */
[----:B------:R2:W-:Y:S01]  /*13a0*/  @!P1 LDGSTS.E.BYPASS.LTC128B.128 [R20+0xb000], desc[UR14][R28.64+0x100] ;  /* 0x0b0001001c149fae */ /* 0x0005e2000b901d4e */
[----:B------:R-:W-:Y:S01]  /*13b0*/  @!P5 IMAD.X R10, R3, 0x1, R10, P2 ;  /* 0x00000001030ad824 */ /* 0x000fe200010e060a */
[C---:B---3--:R-:W-:Y:S01]  /*13c0*/  @!P5 LEA R24, P2, R7.reuse, R4, 0x1 ;  /* 0x000000040718d211 */ /* 0x048fe200078408ff */
[----:B------:R-:W-:Y:S01]  /*13d0*/  IMAD.SHL.U32 R22, R18, 0x8, RZ ;  /* 0x0000000812167824 */ /* 0x000fe200078e00ff */
[----:B------:R-:W-:Y:S01]  /*13e0*/  @!P6 LDGSTS.E.BYPASS.LTC128B.128 [R16+0xc000], desc[UR14][R26.64] ;  /* 0x0c0000001a10efae */ /* 0x000fe2000b901d4e */
[----:B------:R-:W-:Y:S01]  /*13f0*/  IMAD.SHL.U32 R4, R12, 0x40, RZ ;  /* 0x000000400c047824 */ /* 0x000fe200078e00ff */
[----:B------:R-:W-:Y:S01]  /*1400*/  @!P5 LEA.HI.X R25, R7, R5, R10, 0x1, P2 ;  /* 0x000000050719d211 */ /* 0x000fe200010f0c0a */
[----:B------:R-:W-:Y:S01]  /*1410*/  IMAD.SHL.U32 R7, R0, 0x40, RZ ;  /* 0x0000004000077824 */ /* 0x000fe200078e00ff */
[----:B------:R-:W-:Y:S01]  /*1420*/  @!P6 LDGSTS.E.BYPASS.LTC128B.128 [R16+0xe000], desc[UR14][R26.64+0x80] ;  /* 0x0e0000801a10efae */ /* 0x000fe2000b901d4e */
[----:B------:R-:W3:Y:S01]  /*1430*/  @!P3 LDC.64 R10, c[0x0][0x220] ;  /* 0x00008800ff0abb82 */ /* 0x000ee20000000a00 */
[----:B------:R-:W-:Y:S01]  /*1440*/  IMAD.WIDE.U32 R18, R91, R134, RZ ;  /* 0x000000865b127225 */ /* 0x000fe200078e00ff */
[----:B------:R-:W-:Y:S01]  /*1450*/  LOP3.LUT R4, R4, 0x1c0, RZ, 0xc0, !PT ;  /* 0x000001c004047812 */ /* 0x000fe200078ec0ff */
[----:B------:R4:W-:Y:S01]  /*1460*/  @!P6 LDGSTS.E.BYPASS.LTC128B.128 [R16+0x10000], desc[UR14][R26.64+0x100] ;  /* 0x100001001a10efae */ /* 0x0009e2000b901d4e */
[----:B------:R-:W-:Y:S01]  /*1470*/  LOP3.LUT R7, R7, 0x1c0, RZ, 0xc0, !PT ;  /* 0x000001c007077812 */ /* 0x000fe200078ec0ff */
[----:B------:R-:W-:-:S02]  /*1480*/  IMAD.IADD R207, R217, 0x1, R207 ;  /* 0x00000001d9cf7824 */ /* 0x000fc400078e02cf */
[----:B------:R-:W-:Y:S01]  /*1490*/  @!P5 LDGSTS.E.BYPASS.LTC128B.128 [R14+0xd000], desc[UR14][R24.64] ;  /* 0x0d000000180edfae */ /* 0x000fe2000b901d4e */
[----:B------:R-:W-:Y:S02]  /*14a0*/  IMAD.SHL.U32 R89, R13, 0x40, RZ ;  /* 0x000000400d597824 */ /* 0x000fe400078e00ff */
[----:B------:R-:W-:Y:S01]  /*14b0*/  IMAD.SHL.U32 R88, R88, 0x2, RZ ;  /* 0x0000000258587824 */ /* 0x000fe200078e00ff */
[----:B------:R-:W-:Y:S02]  /*14c0*/  @!P5 LDGSTS.E.BYPASS.LTC128B.128 [R14+0xf000], desc[UR14][R24.64+0x80] ;  /* 0x0f000080180edfae */ /* 0x000fe4000b901d4e */
[----:B------:R-:W-:Y:S02]  /*14d0*/  LOP3.LUT R89, R89, 0xfffffe00, RZ, 0xc0, !PT ;  /* 0xfffffe0059597812 */ /* 0x000fe400078ec0ff */
[----:B------:R5:W-:Y:S01]  /*14e0*/  @!P5 LDGSTS.E.BYPASS.LTC128B.128 [R14+0x11000], desc[UR14][R24.64+0x100] ;  /* 0x11000100180edfae */ /* 0x000be2000b901d4e */
[----:B------:R-:W-:Y:S01]  /*14f0*/  LOP3.LUT R88, R88, 0x6, RZ, 0xc0, !PT ;  /* 0x0000000658587812 */ /* 0x000fe200078ec0ff */
[----:B--2---:R-:W-:-:S02]  /*1500*/  IMAD R20, R17, R134, RZ ;  /* 0x0000008611147224 */ /* 0x004fc400078e02ff */
[----:B------:R-:W0:Y:S01]  /*1510*/  LDGDEPBAR ;  /* 0x00000000000079af */ /* 0x000e220000000000 */
[----:B------:R-:W-:Y:S01]  /*1520*/  LOP3.LUT R17, R7, 0x8, R22, 0xf8, !PT ;  /* 0x0000000807117812 */ /* 0x000fe200078ef816 */
[C---:B------:R-:W-:Y:S02]  /*1530*/  IMAD R5, R91.reuse, R135, R20 ;  /* 0x000000875b057224 */ /* 0x040fe400078e0214 */
[----:B------:R-:W-:Y:S01]  /*1540*/  IMAD R91, R91, 0x40, R88 ;  /* 0x000000405b5b7824 */ /* 0x000fe200078e0258 */
[----:B----4-:R-:W-:Y:S02]  /*1550*/  SHF.R.U32.HI R16, RZ, 0x3, R7 ;  /* 0x00000003ff107819 */ /* 0x010fe40000011607 */
[----:B------:R-:W-:Y:S02]  /*1560*/  LOP3.LUT R7, R4, 0x8, R21, 0xf8, !PT ;  /* 0x0000000804077812 */ /* 0x000fe400078ef815 */
[----:B------:R-:W-:Y:S02]  /*1570*/  SHF.R.U32.HI R4, RZ, 0x3, R4 ;  /* 0x00000003ff047819 */ /* 0x000fe40000011604 */
[----:B------:R-:W-:-:S02]  /*1580*/  LOP3.LUT R16, R17, R16, RZ, 0x3c, !PT ;  /* 0x0000001011107212 */ /* 0x000fc400078e3cff */
[----:B------:R-:W-:-:S03]  /*1590*/  LOP3.LUT R4, R7, R4, RZ, 0x3c, !PT ;  /* 0x0000000407047212 */ /* 0x000fc600078e3cff */
[----:B------:R-:W-:Y:S01]  /*15a0*/  IMAD R205, R205, 0x200, R16 ;  /* 0x00000200cdcd7824 */ /* 0x000fe200078e0210 */
[----:B------:R-:W-:-:S04]  /*15b0*/  DEPBAR.LE SB0, 0x0 ;  /* 0x000080000000791a */ /* 0x000fc80000000000 */
[----:B------:R-:W-:Y:S01]  /*15c0*/  BAR.SYNC.DEFER_BLOCKING 0x0 ;  /* 0x0000000000007b1d */ /* 0x000fe20000010000 */
[----:B-----5:R-:W-:Y:S01]  /*15d0*/  IMAD.IADD R14, R19, 0x1, R5 ;  /* 0x00000001130e7824 */ /* 0x020fe200078e0205 */
[C---:B------:R-:W-:Y:S02]  /*15e0*/  LEA R5, P1, R18.reuse, R216, 0x6 ;  /* 0x000000d812057211 */ /* 0x040fe400078230ff */
[----:B------:R-:W-:Y:S02]  /*15f0*/  LEA R205, R205, UR4, 0x1 ;  /* 0x00000004cdcd7c11 */ /* 0x000fe4000f8e08ff */
[----:B------:R-:W-:Y:S02]  /*1600*/  LEA.HI.X R14, R18, R207, R14, 0x6, P1 ;  /* 0x000000cf120e7211 */ /* 0x000fe400008f340e */
[----:B---3--:R-:W-:Y:S01]  /*1610*/  @!P3 LEA R18, P2, R5, R10, 0x1 ;  /* 0x0000000a0512b211 */ /* 0x008fe200078408ff */
[----:B------:R-:W-:Y:S01]  /*1620*/  VIADD R203, R205, 0xc020 ;  /* 0x0000c020cdcb7836 */ /* 0x000fe20000000000 */
[----:B------:R-:W-:-:S02]  /*1630*/  SHF.R.S32.HI R10, RZ, 0x5, R15 ;  /* 0x00000005ff0a7819 */ /* 0x000fc4000001140f */
[----:B------:R-:W-:Y:S02]  /*1640*/  @!P0 LEA R7, P1, R134, R5, 0x5 ;  /* 0x0000000586078211 */ /* 0x000fe400078228ff */
[----:B------:R-:W-:Y:S01]  /*1650*/  @!P3 LEA.HI.X R19, R5, R11, R14, 0x1, P2 ;  /* 0x0000000b0513b211 */ /* 0x000fe200010f0c0e */
[----:B------:R-:W-:Y:S01]  /*1660*/  IMAD R5, R10, 0x400, R89 ;  /* 0x000004000a057824 */ /* 0x000fe200078e0259 */
[C---:B-1----:R-:W-:Y:S02]  /*1670*/  @!P0 LEA R8, P4, R7.reuse, R8, 0x1 ;  /* 0x0000000807088211 */ /* 0x042fe400078808ff */
[----:B------:R-:W-:Y:S01]  /*1680*/  @!P0 LEA.HI.X R14, R134, R14, R135, 0x5, P1 ;  /* 0x0000000e860e8211 */ /* 0x000fe200008f2c87 */
[----:B------:R-:W-:Y:S01]  /*1690*/  IMAD.IADD R206, R4, 0x1, R5 ;  /* 0x0000000104ce7824 */ /* 0x000fe200078e0205 */
[----:B------:R-:W-:Y:S01]  /*16a0*/  R2P PR, R12, 0x6 ;  /* 0x000000060c007804 */ /* 0x000fe20000000000 */
[----:B------:R-:W-:Y:S01]  /*16b0*/  IMAD.MOV.U32 R5, RZ, RZ, 0x20 ;  /* 0x00000020ff057424 */ /* 0x000fe200078e00ff */
[----:B------:R-:W-:Y:S01]  /*16c0*/  @!P0 LEA.HI.X R9, R7, R9, R14, 0x1, P4 ;  /* 0x0000000907098211 */ /* 0x000fe200020f0c0e */
[----:B------:R-:W-:Y:S01]  /*16d0*/  IMAD.MOV.U32 R7, RZ, RZ, 0x10 ;  /* 0x00000010ff077424 */ /* 0x000fe200078e00ff */
[----:B------:R-:W-:Y:S01]  /*16e0*/  @P3 STS.128 [R213+0x12000], RZ ;  /* 0x012000ffd5003388 */ /* 0x000fe20000000c00 */
[----:B------:R-:W-:-:S02]  /*16f0*/  LEA R206, R206, UR4, 0x1 ;  /* 0x00000004cece7c11 */ /* 0x000fc4000f8e08ff */
[----:B------:R-:W-:Y:S01]  /*1700*/  SEL R5, R5, 0xffffffe0, !P2 ;  /* 0xffffffe005057807 */ /* 0x000fe20005000000 */
[----:B------:R-:W-:Y:S01]  /*1710*/  @P3 STS.128 [R213+0x14000], RZ ;  /* 0x014000ffd5003388 */ /* 0x000fe20000000c00 */
[----:B------:R-:W-:Y:S02]  /*1720*/  SEL R7, R7, 0xfffffff0, !P1 ;  /* 0xfffffff007077807 */ /* 0x000fe40004800000 */
[----:B------:R-:W-:Y:S01]  /*1730*/  R2P PR, R0, 0x6 ;  /* 0x0000000600007804 */ /* 0x000fe20000000000 */
[----:B------:R-:W-:Y:S01]  /*1740*/  @P3 STS.128 [R213+0x16000], RZ ;  /* 0x016000ffd5003388 */ /* 0x000fe20000000c00 */
[----:B------:R-:W-:Y:S02]  /*1750*/  VIADD R0, R205, 0xc000 ;  /* 0x0000c000cd007836 */ /* 0x000fe40000000000 */
[--C-:B------:R-:W-:Y:S01]  /*1760*/  IMAD R204, R7, 0x2, R206.reuse ;  /* 0x0000000207cc7824 */ /* 0x100fe200078e02ce */
[----:B------:R-:W-:Y:S01]  /*1770*/  @!PT LDS RZ, [RZ] ;  /* 0x00000000fffff984 */ /* 0x000fe20000000800 */
[----:B------:R-:W-:Y:S01]  /*1780*/  @!PT LDS RZ, [RZ] ;  /* 0x00000000fffff984 */ /* 0x000fe20000000800 */
[----:B------:R-:W-:Y:S01]  /*1790*/  @!PT LDS RZ, [RZ] ;  /* 0x00000000fffff984 */ /* 0x000fe20000000800 */
[----:B------:R-:W-:Y:S01]  /*17a0*/  @!P3 LDGSTS.E.BYPASS.LTC128B.128 [R213+0x12000], desc[UR14][R18.64] ;  /* 0x1200000012d5bfae */ /* 0x000fe2000b901d4e */
[----:B------:R-:W-:-:S02]  /*17b0*/  IMAD R202, R5, 0x2, R206 ;  /* 0x0000000205ca7824 */ /* 0x000fc400078e02ce */
[----:B------:R-:W-:Y:S01]  /*17c0*/  IMAD R201, R5, 0x2, R204 ;  /* 0x0000000205c97824 */ /* 0x000fe200078e02cc */
[----:B------:R-:W-:Y:S04]  /*17d0*/  @!P3 LDGSTS.E.BYPASS.LTC128B.128 [R213+0x14000], desc[UR14][R18.64+0x80] ;  /* 0x1400008012d5bfae */ /* 0x000fe8000b901d4e */
[----:B------:R-:W-:Y:S01]  /*17e0*/  @!P3 LDGSTS.E.BYPASS.LTC128B.128 [R213+0x16000], desc[UR14][R18.64+0x100] ;  /* 0x1600010012d5bfae */ /* 0x000fe2000b901d4e */
[----:B------:R-:W-:Y:S01]  /*17f0*/  @P1 VIADD R203, R0, 0xffffffe0 ;  /* 0xffffffe000cb1836 */ /* 0x000fe20000000000 */
[----:B------:R-:W-:Y:S01]  /*1800*/  ISETP.GE.AND P3, PT, R91, R90, PT ;  /* 0x0000005a5b00720c */ /* 0x000fe20003f66270 */
[----:B------:R-:W-:Y:S01]  /*1810*/  IMAD.MOV.U32 R0, RZ, RZ, 0x40 ;  /* 0x00000040ff007424 */ /* 0x000fe200078e00ff */
[----:B------:R-:W-:Y:S04]  /*1820*/  @P0 STS.128 [R213+0x13000], RZ ;  /* 0x013000ffd5000388 */ /* 0x000fe80000000c00 */
[----:B------:R-:W-:Y:S01]  /*1830*/  @P0 STS.128 [R213+0x15000], RZ ;  /* 0x015000ffd5000388 */ /* 0x000fe20000000c00 */
[----:B------:R-:W-:-:S03]  /*1840*/  SEL R0, R0, 0xffffffc0, !P2 ;  /* 0xffffffc000007807 */ /* 0x000fc60005000000 */
[----:B------:R-:W-:Y:S02]  /*1850*/  @P0 STS.128 [R213+0x17000], RZ ;  /* 0x017000ffd5000388 */ /* 0x000fe40000000c00 */
[----:B------:R-:W-:Y:S02]  /*1860*/  IMAD.IADD R199, R205, 0x1, R0 ;  /* 0x00000001cdc77824 */ /* 0x000fe400078e0200 */
[----:B------:R-:W-:Y:S01]  /*1870*/  @!PT LDS RZ, [RZ] ;  /* 0x00000000fffff984 */ /* 0x000fe20000000800 */
[----:B------:R-:W-:Y:S01]  /*1880*/  @!PT LDS RZ, [RZ] ;  /* 0x00000000fffff984 */ /* 0x000fe20000000800 */
[----:B------:R-:W-:Y:S01]  /*1890*/  @!PT LDS RZ, [RZ] ;  /* 0x00000000fffff984 */ /* 0x000fe20000000800 */
[----:B------:R-:W-:Y:S01]  /*18a0*/  @!P0 LDGSTS.E.BYPASS.LTC128B.128 [R213+0x13000], desc[UR14][R8.64] ;  /* 0x1300000008d58fae */ /* 0x000fe2000b901d4e */
[----:B------:R-:W-:-:S03]  /*18b0*/  IMAD.IADD R192, R0, 0x1, R203 ;  /* 0x0000000100c07824 */ /* 0x000fc600078e02cb */
[----:B------:R-:W-:Y:S04]  /*18c0*/  @!P0 LDGSTS.E.BYPASS.LTC128B.128 [R213+0x15000], desc[UR14][R8.64+0x80] ;  /* 0x1500008008d58fae */ /* 0x000fe8000b901d4e */
[----:B------:R1:W-:Y:S04]  /*18d0*/  @!P0 LDGSTS.E.BYPASS.LTC128B.128 [R213+0x17000], desc[UR14][R8.64+0x100] ;  /* 0x1700010008d58fae */ /* 0x0003e8000b901d4e */
[----:B------:R-:W-:Y:S04]  /*18e0*/  LDSM.16.M88.4 R24, [R206] ;  /* 0x00000000ce18783b */ /* 0x000fe80000000200 */
[----:B------:R-:W2:Y:S04]  /*18f0*/  LDSM.16.M88.4 R36, [R205+0xc000] ;  /* 0x00c00000cd24783b */ /* 0x000ea80000000200 */
[----:B------:R-:W-:Y:S04]  /*1900*/  LDSM.16.M88.4 R12, [R204] ;  /* 0x00000000cc0c783b */ /* 0x000fe80000000200 */
[----:B------:R-:W-:Y:S04]  /*1910*/  LDSM.16.M88.4 R20, [R203] ;  /* 0x00000000cb14783b */ /* 0x000fe80000000200 */
[----:B------:R-:W3:Y:S04]  /*1920*/  LDSM.16.M88.4 R28, [R205+0xc800] ;  /* 0x00c80000cd1c783b */ /* 0x000ee80000000200 */
[----:B------:R-:W4:Y:S04]  /*1930*/  LDSM.16.M88.4 R64, [R205+0xd000] ;  /* 0x00d00000cd40783b */ /* 0x000f280000000200 */
[----:B------:R-:W5:Y:S04]  /*1940*/  LDSM.16.M88.4 R40, [R205+0xd800] ;  /* 0x00d80000cd28783b */ /* 0x000f680000000200 */
[----:B------:R-:W-:Y:S04]  /*1950*/  LDSM.16.M88.4 R56, [R202] ;  /* 0x00000000ca38783b */ /* 0x000fe80000000200 */
[----:B-1----:R-:W1:Y:S04]  /*1960*/  LDSM.16.M88.4 R8, [R199+0xc000] ;  /* 0x00c00000c708783b */ /* 0x002e680000000200 */
[----:B------:R-:W1:Y:S04]  /*1970*/  LDSM.16.M88.4 R44, [R203+0x800] ;  /* 0x00080000cb2c783b */ /* 0x000e680000000200 */
[----:B------:R-:W1:Y:S01]  /*1980*/  LDSM.16.M88.4 R80, [R203+0x1000] ;  /* 0x00100000cb50783b */ /* 0x000e620000000200 */
[C---:B--2---:R-:W-:Y:S03]  /*1990*/  HMMA.16816.F32 R16, R24.reuse, R36, RZ ;  /* 0x000000241810723c */ /* 0x044fe600000018ff */
[----:B------:R-:W2:Y:S04]  /*19a0*/  LDSM.16.M88.4 R72, [R203+0x1800] ;  /* 0x00180000cb48783b */ /* 0x000ea80000000200 */
[----:B------:R-:W-:Y:S01]  /*19b0*/  LDSM.16.M88.4 R48, [R201] ;  /* 0x00000000c930783b */ /* 0x000fe20000000200 */
[C---:B------:R-:W-:Y:S03]  /*19c0*/  HMMA.16816.F32 R36, R24.reuse, R38, RZ ;  /* 0x000000261824723c */ /* 0x040fe600000018ff */
[----:B------:R-:W-:Y:S03]  /*19d0*/  LDSM.16.M88.4 R76, [R199+0xc800] ;  /* 0x00c80000c74c783b */ /* 0x000fe60000000200 */
[C---:B---3--:R-:W-:Y:S01]  /*19e0*/  HMMA.16816.F32 R32, R24.reuse, R28, RZ ;  /* 0x0000001c1820723c */ /* 0x048fe200000018ff */
[----:B------:R-:W-:Y:S04]  /*19f0*/  LDSM.16.M88.4 R52, [R199+0xd000] ;  /* 0x00d00000c734783b */ /* 0x000fe80000000200 */
[----:B------:R-:W-:Y:S01]  /*1a00*/  LDSM.16.M88.4 R84, [R199+0xe000] ;  /* 0x00e00000c754783b */ /* 0x000fe20000000200 */
[----:B----4-:R-:W-:Y:S03]  /*1a10*/  HMMA.16816.F32 R68, R24, R64, RZ ;  /* 0x000000401844723c */ /* 0x010fe600000018ff */
[----:B------:R-:W0:Y:S03]  /*1a20*/  LDGDEPBAR ;  /* 0x00000000000079af */ /* 0x000e260000000000 */
[----:B------:R-:W-:Y:S06]  /*1a30*/  HMMA.16816.F32 R16, R12, R20, R16 ;  /* 0x000000140c10723c */ /* 0x000fec0000001810 */
[C---:B------:R-:W-:Y:S06]  /*1a40*/  HMMA.16816.F32 R28, R24.reuse, R30, RZ ;  /* 0x0000001e181c723c */ /* 0x040fec00000018ff */
[C---:B------:R-:W-:Y:S06]  /*1a50*/  HMMA.16816.F32 R64, R24.reuse, R66, RZ ;  /* 0x000000421840723c */ /* 0x040fec00000018ff */
[----:B-----5:R-:W-:Y:S06]  /*1a60*/  HMMA.16816.F32 R60, R24, R40, RZ ;  /* 0x00000028183c723c */ /* 0x020fec00000018ff */
[----:B------:R-:W-:Y:S01]  /*1a70*/  HMMA.16816.F32 R36, R12, R22, R36 ;  /* 0x000000160c24723c */ /* 0x000fe20000001824 */
[----:B------:R-:W3:Y:S05]  /*1a80*/  LDSM.16.M88.4 R20, [R192] ;  /* 0x00000000c014783b */ /* 0x000eea0000000200 */
[----:B------:R-:W-:Y:S01]  /*1a90*/  HMMA.16816.F32 R24, R24, R42, RZ ;  /* 0x0000002a1818723c */ /* 0x000fe200000018ff */
[----:B------:R-:W4:Y:S05]  /*1aa0*/  LDSM.16.M88.4 R40, [R199+0xd800] ;  /* 0x00d80000c728783b */ /* 0x000f2a0000000200 */
[----:B-1----:R-:W-:Y:S06]  /*1ab0*/  HMMA.16816.F32 R16, R56, R8, R16 ;  /* 0x000000083810723c */ /* 0x002fec0000001810 */
[C---:B------:R-:W-:Y:S06]  /*1ac0*/  HMMA.16816.F32 R32, R12.reuse, R44, R32 ;  /* 0x0000002c0c20723c */ /* 0x040fec0000001820 */
[C---:B------:R-:W-:Y:S01]  /*1ad0*/  HMMA.16816.F32 R28, R12.reuse, R46, R28 ;  /* 0x0000002e0c1c723c */ /* 0x040fe2000000181c */
[----:B------:R-:W-:Y:S05]  /*1ae0*/  LDSM.16.M88.4 R44, [R192+0x800] ;  /* 0x00080000c02c783b */ /* 0x000fea0000000200 */
[C---:B------:R-:W-:Y:S06]  /*1af0*/  HMMA.16816.F32 R68, R12.reuse, R80, R68 ;  /* 0x000000500c44723c */ /* 0x040fec0000001844 */
[C---:B------:R-:W-:Y:S01]  /*1b00*/  HMMA.16816.F32 R64, R12.reuse, R82, R64 ;  /* 0x000000520c40723c */ /* 0x040fe20000001840 */
[----:B------:R-:W-:Y:S05]  /*1b10*/  LDSM.16.M88.4 R80, [R204+0x4000] ;  /* 0x00400000cc50783b */ /* 0x000fea0000000200 */
[----:B--2---:R-:W-:Y:S06]  /*1b20*/  HMMA.16816.F32 R60, R12, R72, R60 ;  /* 0x000000480c3c723c */ /* 0x004fec000000183c */
[----:B------:R-:W-:Y:S01]  /*1b30*/  HMMA.16816.F32 R36, R56, R10, R36 ;  /* 0x0000000a3824723c */ /* 0x000fe20000001824 */
[----:B------:R-:W-:Y:S05]  /*1b40*/  LDSM.16.M88.4 R8, [R192+0x1000] ;  /* 0x00100000c008783b */ /* 0x000fea0000000200 */
[----:B------:R-:W-:Y:S01]  /*1b50*/  HMMA.16816.F32 R24, R12, R74, R24 ;  /* 0x0000004a0c18723c */ /* 0x000fe20000001818 */
[----:B------:R-:W-:Y:S04]  /*1b60*/  LDSM.16.M88.4 R12, [R206+0x4000] ;  /* 0x00400000ce0c783b */ /* 0x000fe80000000200 */
[----:B------:R-:W1:Y:S01]  /*1b70*/  LDSM.16.M88.4 R72, [R205+0xe000] ;  /* 0x00e00000cd48783b */ /* 0x000e620000000200 */
[----:B---3--:R-:W-:Y:S06]  /*1b80*/  HMMA.16816.F32 R16, R48, R20, R16 ;  /* 0x000000143010723c */ /* 0x008fec0000001810 */
[C---:B------:R-:W-:Y:S06]  /*1b90*/  HMMA.16816.F32 R32, R56.reuse, R76, R32 ;  /* 0x0000004c3820723c */ /* 0x040fec0000001820 */
[C---:B------:R-:W-:Y:S01]  /*1ba0*/  HMMA.16816.F32 R28, R56.reuse, R78, R28 ;  /* 0x0000004e381c723c */ /* 0x040fe2000000181c */
[----:B------:R-:W-:Y:S05]  /*1bb0*/  LDSM.16.M88.4 R76, [R192+0x1800] ;  /* 0x00180000c04c783b */ /* 0x000fea0000000200 */
[C---:B------:R-:W-:Y:S06]  /*1bc0*/  HMMA.16816.F32 R68, R56.reuse, R52, R68 ;  /* 0x000000343844723c */ /* 0x040fec0000001844 */
[C---:B------:R-:W-:Y:S01]  /*1bd0*/  HMMA.16816.F32 R64, R56.reuse, R54, R64 ;  /* 0x000000363840723c */ /* 0x040fe20000001840 */
[----:B------:R-:W-:Y:S05]  /*1be0*/  LDSM.16.M88.4 R52, [R202+0x4000] ;  /* 0x00400000ca34783b */ /* 0x000fea0000000200 */
[----:B----4-:R-:W-:Y:S06]  /*1bf0*/  HMMA.16816.F32 R60, R56, R40, R60 ;  /* 0x00000028383c723c */ /* 0x010fec000000183c */
[----:B------:R-:W-:Y:S01]  /*1c00*/  HMMA.16816.F32 R36, R48, R22, R36 ;  /* 0x000000163024723c */ /* 0x000fe20000001824 */
[----:B------:R-:W-:Y:S05]  /*1c10*/  LDSM.16.M88.4 R20, [R205+0xf000] ;  /* 0x00f00000cd14783b */ /* 0x000fea0000000200 */
[----:B------:R-:W-:Y:S01]  /*1c20*/  HMMA.16816.F32 R56, R56, R42, R24 ;  /* 0x0000002a3838723c */ /* 0x000fe20000001818 */
[----:B------:R-:W2:Y:S04]  /*1c30*/  LDSM.16.M88.4 R40, [R203+0x2000] ;  /* 0x00200000cb28783b */ /* 0x000ea80000000200 */
[----:B------:R-:W3:Y:S01]  /*1c40*/  LDSM.16.M88.4 R24, [R205+0xe800] ;  /* 0x00e80000cd18783b */ /* 0x000ee20000000200 */
[----:B-1----:R-:W-:Y:S06]  /*1c50*/  HMMA.16816.F32 R16, R12, R72, R16 ;  /* 0x000000480c10723c */ /* 0x002fec0000001810 */
[----:B------:R-:W-:Y:S06]  /*1c60*/  HMMA.16816.F32 R32, R48, R44, R32 ;  /* 0x0000002c3020723c */ /* 0x000fec0000001820 */
[----:B------:R-:W-:Y:S01]  /*1c70*/  HMMA.16816.F32 R36, R12, R74, R36 ;  /* 0x0000004a0c24723c */ /* 0x000fe20000001824 */
[----:B------:R-:W-:Y:S05]  /*1c80*/  LDSM.16.M88.4 R72, [R203+0x3800] ;  /* 0x00380000cb48783b */ /* 0x000fea0000000200 */
[C---:B------:R-:W-:Y:S01]  /*1c90*/  HMMA.16816.F32 R28, R48.reuse, R46, R28 ;  /* 0x0000002e301c723c */ /* 0x040fe2000000181c */
[----:B------:R-:W1:Y:S05]  /*1ca0*/  LDSM.16.M88.4 R44, [R205+0xf800] ;  /* 0x00f80000cd2c783b */ /* 0x000e6a0000000200 */
[C---:B------:R-:W-:Y:S06]  /*1cb0*/  HMMA.16816.F32 R68, R48.reuse, R8, R68 ;  /* 0x000000083044723c */ /* 0x040fec0000001844 */
[----:B------:R-:W-:Y:S01]  /*1cc0*/  HMMA.16816.F32 R64, R48, R10, R64 ;  /* 0x0000000a3040723c */ /* 0x000fe20000001840 */
[----:B------:R-:W4:Y:S05]  /*1cd0*/  LDSM.16.M88.4 R8, [R203+0x2800] ;  /* 0x00280000cb08783b */ /* 0x000f2a0000000200 */
[----:B--2---:R-:W-:Y:S06]  /*1ce0*/  HMMA.16816.F32 R16, R80, R40, R16 ;  /* 0x000000285010723c */ /* 0x004fec0000001810 */
[C---:B------:R-:W-:Y:S06]  /*1cf0*/  HMMA.16816.F32 R60, R48.reuse, R76, R60 ;  /* 0x0000004c303c723c */ /* 0x040fec000000183c */
[----:B------:R-:W-:Y:S01]  /*1d00*/  HMMA.16816.F32 R56, R48, R78, R56 ;  /* 0x0000004e3038723c */ /* 0x000fe20000001838 */
[----:B------:R-:W-:Y:S04]  /*1d10*/  LDSM.16.M88.4 R76, [R203+0x3000] ;  /* 0x00300000cb4c783b */ /* 0x000fe80000000200 */
[----:B------:R-:W-:Y:S01]  /*1d20*/  LDSM.16.M88.4 R48, [R199+0xe800] ;  /* 0x00e80000c730783b */ /* 0x000fe20000000200 */
[----:B------:R-:W-:Y:S03]  /*1d30*/  HMMA.16816.F32 R36, R80, R42, R36 ;  /* 0x0000002a5024723c */ /* 0x000fe60000001824 */
[----:B------:R-:W-:Y:S03]  /*1d40*/  LDSM.16.M88.4 R40, [R199+0xf800] ;  /* 0x00f80000c728783b */ /* 0x000fe60000000200 */
[C---:B---3--:R-:W-:Y:S06]  /*1d50*/  HMMA.16816.F32 R32, R12.reuse, R24, R32 ;  /* 0x000000180c20723c */ /* 0x048fec0000001820 */
[C---:B------:R-:W-:Y:S01]  /*1d60*/  HMMA.16816.F32 R28, R12.reuse, R26, R28 ;  /* 0x0000001a0c1c723c */ /* 0x040fe2000000181c */
[----:B------:R-:W-:Y:S05]  /*1d70*/  LDSM.16.M88.4 R24, [R201+0x4000] ;  /* 0x00400000c918783b */ /* 0x000fea0000000200 */
[C---:B------:R-:W-:Y:S06]  /*1d80*/  HMMA.16816.F32 R68, R12.reuse, R20, R68 ;  /* 0x000000140c44723c */ /* 0x040fec0000001844 */
[----:B------:R-:W-:Y:S01]  /*1d90*/  HMMA.16816.F32 R64, R12, R22, R64 ;  /* 0x000000160c40723c */ /* 0x000fe20000001840 */
[----:B------:R-:W2:Y:S05]  /*1da0*/  LDSM.16.M88.4 R20, [R192+0x2000] ;  /* 0x00200000c014783b */ /* 0x000eaa0000000200 */
[----:B------:R-:W-:Y:S06]  /*1db0*/  HMMA.16816.F32 R16, R52, R84, R16 ;  /* 0x000000543410723c */ /* 0x000fec0000001810 */
[C---:B-1----:R-:W-:Y:S06]  /*1dc0*/  HMMA.16816.F32 R60, R12.reuse, R44, R60 ;  /* 0x0000002c0c3c723c */ /* 0x042fec000000183c */
[----:B------:R-:W-:Y:S01]  /*1dd0*/  HMMA.16816.F32 R56, R12, R46, R56 ;  /* 0x0000002e0c38723c */ /* 0x000fe20000001838 */
[----:B------:R-:W-:Y:S04]  /*1de0*/  LDSM.16.M88.4 R12, [R206+0x8000] ;  /* 0x00800000ce0c783b */ /* 0x000fe80000000200 */
[----:B------:R-:W-:Y:S01]  /*1df0*/  LDSM.16.M88.4 R44, [R199+0xf000] ;  /* 0x00f00000c72c783b */ /* 0x000fe20000000200 */
[----:B------:R-:W-:Y:S06]  /*1e00*/  HMMA.16816.F32 R36, R52, R86, R36 ;  /* 0x000000563424723c */ /* 0x000fec0000001824 */
[C---:B----4-:R-:W-:Y:S06]  /*1e10*/  HMMA.16816.F32 R32, R80.reuse, R8, R32 ;  /* 0x000000085020723c */ /* 0x050fec0000001820 */
[----:B------:R-:W-:Y:S01]  /*1e20*/  HMMA.16816.F32 R28, R80, R10, R28 ;  /* 0x0000000a501c723c */ /* 0x000fe2000000181c */
[----:B------:R-:W1:Y:S05]  /*1e30*/  LDSM.16.M88.4 R8, [R205+0x10000] ;  /* 0x01000000cd08783b */ /* 0x000e6a0000000200 */
[----:B--2---:R-:W-:Y:S06]  /*1e40*/  HMMA.16816.F32 R16, R24, R20, R16 ;  /* 0x000000141810723c */ /* 0x004fec0000001810 */
[C---:B------:R-:W-:Y:S06]  /*1e50*/  HMMA.16816.F32 R68, R80.reuse, R76, R68 ;  /* 0x0000004c5044723c */ /* 0x040fec0000001844 */
[C---:B------:R-:W-:Y:S01]  /*1e60*/  HMMA.16816.F32 R64, R80.reuse, R78, R64 ;  /* 0x0000004e5040723c */ /* 0x040fe20000001840 */
[----:B------:R-:W-:Y:S05]  /*1e70*/  LDSM.16.M88.4 R76, [R204+0x8000] ;  /* 0x00800000cc4c783b */ /* 0x000fea0000000200 */
[C---:B------:R-:W-:Y:S06]  /*1e80*/  HMMA.16816.F32 R60, R80.reuse, R72, R60 ;  /* 0x00000048503c723c */ /* 0x040fec000000183c */
[----:B------:R-:W-:Y:S01]  /*1e90*/  HMMA.16816.F32 R56, R80, R74, R56 ;  /* 0x0000004a5038723c */ /* 0x000fe20000001838 */
[----:B------:R-:W-:Y:S05]  /*1ea0*/  LDSM.16.M88.4 R72, [R192+0x2800] ;  /* 0x00280000c048783b */ /* 0x000fea0000000200 */
[----:B------:R-:W-:Y:S01]  /*1eb0*/  HMMA.16816.F32 R36, R24, R22, R36 ;  /* 0x000000161824723c */ /* 0x000fe20000001824 */
[----:B------:R-:W-:Y:S05]  /*1ec0*/  LDSM.16.M88.4 R20, [R205+0x10800] ;  /* 0x01080000cd14783b */ /* 0x000fea0000000200 */
[----:B------:R-:W-:Y:S01]  /*1ed0*/  HMMA.16816.F32 R80, R52, R48, R32 ;  /* 0x000000303450723c */ /* 0x000fe20000001820 */
[----:B------:R-:W2:Y:S05]  /*1ee0*/  LDSM.16.M88.4 R32, [R203+0x4000] ;  /* 0x00400000cb20783b */ /* 0x000eaa0000000200 */
[----:B-1----:R-:W-:Y:S06]  /*1ef0*/  HMMA.16816.F32 R16, R12, R8, R16 ;  /* 0x000000080c10723c */ /* 0x002fec0000001810 */
[----:B------:R-:W-:Y:S01]  /*1f00*/  HMMA.16816.F32 R28, R52, R50, R28 ;  /* 0x00000032341c723c */ /* 0x000fe2000000181c */
[----:B------:R-:W1:Y:S05]  /*1f10*/  LDSM.16.M88.4 R48, [R192+0x3000] ;  /* 0x00300000c030783b */ /* 0x000e6a0000000200 */
[----:B------:R-:W-:Y:S01]  /*1f20*/  HMMA.16816.F32 R36, R12, R10, R36 ;  /* 0x0000000a0c24723c */ /* 0x000fe20000001824 */
[----:B------:R-:W-:Y:S05]  /*1f30*/  LDSM.16.M88.4 R8, [R203+0x4800] ;  /* 0x00480000cb08783b */ /* 0x000fea0000000200 */
[C---:B------:R-:W-:Y:S06]  /*1f40*/  HMMA.16816.F32 R68, R52.reuse, R44, R68 ;  /* 0x0000002c3444723c */ /* 0x040fec0000001844 */
[C---:B------:R-:W-:Y:S01]  /*1f50*/  HMMA.16816.F32 R64, R52.reuse, R46, R64 ;  /* 0x0000002e3440723c */ /* 0x040fe20000001840 */
[----:B------:R-:W-:Y:S05]  /*1f60*/  LDSM.16.M88.4 R44, [R202+0x8000] ;  /* 0x00800000ca2c783b */ /* 0x000fea0000000200 */
[C---:B------:R-:W-:Y:S06]  /*1f70*/  HMMA.16816.F32 R60, R52.reuse, R40, R60 ;  /* 0x00000028343c723c */ /* 0x040fec000000183c */
[----:B------:R-:W-:Y:S01]  /*1f80*/  HMMA.16816.F32 R56, R52, R42, R56 ;  /* 0x0000002a3438723c */ /* 0x000fe20000001838 */
[----:B------:R-:W3:Y:S04]  /*1f90*/  LDSM.16.M88.4 R40, [R199+0x10000] ;  /* 0x01000000c728783b */ /* 0x000ee80000000200 */
[----:B------:R-:W-:Y:S01]  /*1fa0*/  LDSM.16.M88.4 R52, [R201+0x8000] ;  /* 0x00800000c934783b */ /* 0x000fe20000000200 */
[----:B--2---:R-:W-:Y:S06]  /*1fb0*/  HMMA.16816.F32 R16, R76, R32, R16 ;  /* 0x000000204c10723c */ /* 0x004fec0000001810 */
[----:B------:R-:W-:Y:S06]  /*1fc0*/  HMMA.16816.F32 R80, R24, R72, R80 ;  /* 0x000000481850723c */ /* 0x000fec0000001850 */
[----:B------:R-:W-:Y:S01]  /*1fd0*/  HMMA.16816.F32 R36, R76, R34, R36 ;  /* 0x000000224c24723c */ /* 0x000fe20000001824 */
[----:B------:R-:W2:Y:S05]  /*1fe0*/  LDSM.16.M88.4 R32, [R205+0x11000] ;  /* 0x01100000cd20783b */ /* 0x000eaa0000000200 */
[C---:B------:R-:W-:Y:S01]  /*1ff0*/  HMMA.16816.F32 R72, R24.reuse, R74, R28 ;  /* 0x0000004a1848723c */ /* 0x040fe2000000181c */
[----:B------:R-:W4:Y:S05]  /*2000*/  LDSM.16.M88.4 R28, [R192+0x4000] ;  /* 0x00400000c01c783b */ /* 0x000f2a0000000200 */
[----:B-1----:R-:W-:Y:S01]  /*2010*/  HMMA.16816.F32 R84, R24, R48, R68 ;  /* 0x000000301854723c */ /* 0x002fe20000001844 */
[----:B------:R-:W-:Y:S05]  /*2020*/  LDSM.16.M88.4 R68, [R199+0x10800] ;  /* 0x01080000c744783b */ /* 0x000fea0000000200 */
[----:B------:R-:W-:Y:S06]  /*2030*/  HMMA.16816.F32 R80, R12, R20, R80 ;  /* 0x000000140c50723c */ /* 0x000fec0000001850 */
[C---:B---3--:R-:W-:Y:S06]  /*2040*/  HMMA.16816.F32 R16, R44.reuse, R40, R16 ;  /* 0x000000282c10723c */ /* 0x048fec0000001810 */
[----:B------:R-:W-:Y:S01]  /*2050*/  HMMA.16816.F32 R36, R44, R42, R36 ;  /* 0x0000002a2c24723c */ /* 0x000fe20000001824 */
[----:B------:R-:W1:Y:S05]  /*2060*/  LDSM.16.M88.4 R40, [R203+0x5000] ;  /* 0x00500000cb28783b */ /* 0x000e6a0000000200 */
[C---:B------:R-:W-:Y:S01]  /*2070*/  HMMA.16816.F32 R72, R12.reuse, R22, R72 ;  /* 0x000000160c48723c */ /* 0x040fe20000001848 */
[----:B------:R-:W3:Y:S05]  /*2080*/  LDSM.16.M88.4 R20, [R192+0x3800] ;  /* 0x00380000c014783b */ /* 0x000eea0000000200 */
[----:B--2---:R-:W-:Y:S06]  /*2090*/  HMMA.16816.F32 R84, R12, R32, R84 ;  /* 0x000000200c54723c */ /* 0x004fec0000001854 */
[----:B----4-:R-:W-:Y:S06]  /*20a0*/  HMMA.16816.F32 R16, R52, R28, R16 ;  /* 0x0000001c3410723c */ /* 0x010fec0000001810 */
[----:B------:R-:W-:Y:S01]  /*20b0*/  HMMA.16816.F32 R64, R24, R50, R64 ;  /* 0x000000321840723c */ /* 0x000fe20000001840 */
[----:B------:R-:W-:Y:S05]  /*20c0*/  LDSM.16.M88.4 R48, [R192+0x4800] ;  /* 0x00480000c030783b */ /* 0x000fea0000000200 */
[C---:B------:R-:W-:Y:S06]  /*20d0*/  HMMA.16816.F32 R80, R76.reuse, R8, R80 ;  /* 0x000000084c50723c */ /* 0x040fec0000001850 */
[C---:B------:R-:W-:Y:S01]  /*20e0*/  HMMA.16816.F32 R72, R76.reuse, R10, R72 ;  /* 0x0000000a4c48723c */ /* 0x040fe20000001848 */
[----:B------:R-:W2:Y:S05]  /*20f0*/  LDSM.16.M88.4 R8, [R199+0x11000] ;  /* 0x01100000c708783b */ /* 0x000eaa0000000200 */
[----:B-1----:R-:W-:Y:S01]  /*2100*/  HMMA.16816.F32 R84, R76, R40, R84 ;  /* 0x000000284c54723c */ /* 0x002fe20000001854 */
[----:B------:R-:W-:Y:S01]  /*2110*/  FMUL.FTZ R0, R16, UR5 ;  /* 0x0000000510007c20 */ /* 0x000fe20008410000 */
[----:B------:R-:W-:Y:S01]  /*2120*/  FMUL.FTZ R32, R17, UR5 ;  /* 0x0000000511207c20 */ /* 0x000fe20008410000 */
[----:B------:R-:W-:-:S03]  /*2130*/  FMUL.FTZ R33, R18, UR5 ;  /* 0x0000000512217c20 */ /* 0x000fc60008410000 */
[----:B---3--:R-:W-:Y:S01]  /*2140*/  HMMA.16816.F32 R60, R24, R20, R60 ;  /* 0x00000014183c723c */ /* 0x008fe2000000183c */
[----:B------:R-:W-:Y:S01]  /*2150*/  FMUL.FTZ R40, R19, UR5 ;  /* 0x0000000513287c20 */ /* 0x000fe20008410000 */
[----:B------:R-:W-:Y:S01]  /*2160*/  MUFU.TANH R32, R32 ;  /* 0x0000002000207308 */ /* 0x000fe20000002400 */
[----:B------:R-:W1:Y:S03]  /*2170*/  LDSM.16.M88.4 R16, [R205+0x11800] ;  /* 0x01180000cd10783b */ /* 0x000e660000000200 */
[----:B------:R-:W-:Y:S04]  /*2180*/  HMMA.16816.F32 R64, R12, R34, R64 ;  /* 0x000000220c40723c */ /* 0x000fe80000001840 */
[----:B------:R-:W-:Y:S02]  /*2190*/  MUFU.TANH R40, R40 ;  /* 0x0000002800287308 */ /* 0x000fe40000002400 */
[----:B------:R-:W-:Y:S01]  /*21a0*/  HMMA.16816.F32 R56, R24, R22, R56 ;  /* 0x000000161838723c */ /* 0x000fe20000001838 */
[----:B------:R-:W3:Y:S05]  /*21b0*/  LDSM.16.M88.4 R20, [R203+0x5800] ;  /* 0x00580000cb14783b */ /* 0x000eea0000000200 */
[C---:B------:R-:W-:Y:S01]  /*21c0*/  HMMA.16816.F32 R80, R44.reuse, R68, R80 ;  /* 0x000000442c50723c */ /* 0x040fe20000001850 */
[----:B------:R-:W-:Y:S05]  /*21d0*/  MUFU.TANH R0, R0 ;  /* 0x0000000000007308 */ /* 0x000fea0000002400 */
[----:B------:R-:W-:Y:S03]  /*21e0*/  HMMA.16816.F32 R72, R44, R70, R72 ;  /* 0x000000462c48723c */ /* 0x000fe60000001848 */
[----:B------:R-:W4:Y:S03]  /*21f0*/  MUFU.TANH R33, R33 ;  /* 0x0000002100217308 */ /* 0x000f260000002400 */
[----:B------:R-:W-:Y:S06]  /*2200*/  HMMA.16816.F32 R64, R76, R42, R64 ;  /* 0x0000002a4c40723c */ /* 0x000fec0000001840 */
[----:B--2---:R-:W-:Y:S06]  /*2210*/  HMMA.16816.F32 R84, R44, R8, R84 ;  /* 0x000000082c54723c */ /* 0x004fec0000001854 */
[----:B------:R-:W-:Y:S01]  /*2220*/  HMMA.16816.F32 R36, R52, R30, R36 ;  /* 0x0000001e3424723c */ /* 0x000fe20000001824 */
[----:B------:R-:W-:Y:S01]  /*2230*/  LDSM.16.M88.4 R28, [R192+0x5000] ;  /* 0x00500000c01c783b */ /* 0x000fe20000000200 */
[----:B----4-:R-:W-:-:S04]  /*2240*/  FSEL R33, R33, -INF , !P3 ;  /* 0xff80000021217808 */ /* 0x010fc80005800000 */
[C---:B-1----:R-:W-:Y:S06]  /*2250*/  HMMA.16816.F32 R60, R12.reuse, R16, R60 ;  /* 0x000000100c3c723c */ /* 0x042fec000000183c */
[----:B------:R-:W-:Y:S01]  /*2260*/  HMMA.16816.F32 R56, R12, R18, R56 ;  /* 0x000000120c38723c */ /* 0x000fe20000001838 */
[----:B------:R-:W1:Y:S05]  /*2270*/  LDSM.16.M88.4 R12, [R199+0x11800] ;  /* 0x01180000c70c783b */ /* 0x000e6a0000000200 */
[----:B------:R-:W-:Y:S01]  /*2280*/  HMMA.16816.F32 R64, R44, R10, R64 ;  /* 0x0000000a2c40723c */ /* 0x000fe20000001840 */
[----:B------:R-:W2:Y:S01]  /*2290*/  LDSM.16.M88.4 R8, [R192+0x5800] ;  /* 0x00580000c008783b */ /* 0x000ea20000000200 */
[----:B------:R-:W-:-:S04]  /*22a0*/  DEPBAR.LE SB0, 0x0 ;  /* 0x000080000000791a */ /* 0x000fc80000000000 */
[----:B------:R-:W-:Y:S01]  /*22b0*/  HMMA.16816.F32 R80, R52, R48, R80 ;  /* 0x000000303450723c */ /* 0x000fe20000001850 */
[----:B------:R-:W-:Y:S01]  /*22c0*/  FMUL.FTZ R36, R36, UR5 ;  /* 0x0000000524247c20 */ /* 0x000fe20008410000 */
[----:B------:R-:W-:Y:S01]  /*22d0*/  FMUL.FTZ R24, R38, UR5 ;  /* 0x0000000526187c20 */ /* 0x000fe20008410000 */
[----:B------:R-:W-:Y:S01]  /*22e0*/  FMUL.FTZ R34, R37, UR5 ;  /* 0x0000000525227c20 */ /* 0x000fe20008410000 */
[----:B------:R-:W-:Y:S02]  /*22f0*/  FMUL.FTZ R25, R39, UR5 ;  /* 0x0000000527197c20 */ /* 0x000fe40008410000 */
[C---:B---3--:R-:W-:Y:S01]  /*2300*/  HMMA.16816.F32 R60, R76.reuse, R20, R60 ;  /* 0x000000144c3c723c */ /* 0x048fe2000000183c */
[----:B------:R-:W-:Y:S05]  /*2310*/  MUFU.TANH R36, R36 ;  /* 0x0000002400247308 */ /* 0x000fea0000002400 */
[----:B------:R-:W-:Y:S01]  /*2320*/  HMMA.16816.F32 R56, R76, R22, R56 ;  /* 0x000000164c38723c */ /* 0x000fe20000001838 */
[----:B------:R-:W-:-:S02]  /*2330*/  VIADD R21, R91, 0x1 ;  /* 0x000000015b157836 */ /* 0x000fc40000000000 */
[----:B------:R-:W-:Y:S03]  /*2340*/  MUFU.TANH R24, R24 ;  /* 0x0000001800187308 */ /* 0x000fe60000002400 */
[----:B------:R-:W-:Y:S01]  /*2350*/  HMMA.16816.F32 R72, R52, R50, R72 ;  /* 0x000000323448723c */ /* 0x000fe20000001848 */
[----:B------:R-:W-:Y:S01]  /*2360*/  VIADD R23, R91, 0x9 ;  /* 0x000000095b177836 */ /* 0x000fe20000000000 */
[-C--:B------:R-:W-:Y:S01]  /*2370*/  ISETP.GE.AND P0, PT, R21, R90.reuse, PT ;  /* 0x0000005a1500720c */ /* 0x080fe20003f06270 */
[----:B------:R-:W-:Y:S02]  /*2380*/  VIADD R21, R91, 0x11 ;  /* 0x000000115b157836 */ /* 0x000fe40000000000 */
[----:B------:R-:W3:Y:S01]  /*2390*/  MUFU.TANH R34, R34 ;  /* 0x0000002200227308 */ /* 0x000ee20000002400 */
[----:B------:R-:W-:Y:S01]  /*23a0*/  ISETP.GE.AND P1, PT, R23, R90, PT ;  /* 0x0000005a1700720c */ /* 0x000fe20003f26270 */
[----:B------:R-:W-:-:S02]  /*23b0*/  VIADD R23, R91, 0x10 ;  /* 0x000000105b177836 */ /* 0x000fc40000000000 */
[----:B------:R-:W-:Y:S01]  /*23c0*/  FMUL.FTZ R26, R80, UR5 ;  /* 0x00000005501a7c20 */ /* 0x000fe20008410000 */
[----:B------:R-:W-:Y:S01]  /*23d0*/  FMUL.FTZ R16, R82, UR5 ;  /* 0x0000000552107c20 */ /* 0x000fe20008410000 */
[----:B------:R-:W-:Y:S01]  /*23e0*/  FMUL.FTZ R27, R81, UR5 ;  /* 0x00000005511b7c20 */ /* 0x000fe20008410000 */
[----:B------:R-:W-:Y:S01]  /*23f0*/  FSEL R32, R32, -INF , !P0 ;  /* 0xff80000020207808 */ /* 0x000fe20004000000 */
[----:B-1----:R-:W-:Y:S01]  /*2400*/  HMMA.16816.F32 R60, R44, R12, R60 ;  /* 0x0000000c2c3c723c */ /* 0x002fe2000000183c */
[----:B------:R-:W1:Y:S01]  /*2410*/  MUFU.TANH R25, R25 ;  /* 0x0000001900197308 */ /* 0x000e620000002400 */
[-C--:B------:R-:W-:Y:S01]  /*2420*/  ISETP.GE.AND P6, PT, R23, R90.reuse, PT ;  /* 0x0000005a1700720c */ /* 0x080fe20003fc6270 */
[----:B------:R-:W-:Y:S01]  /*2430*/  FMUL.FTZ R18, R83, UR5 ;  /* 0x0000000553127c20 */ /* 0x000fe20008410000 */
[----:B------:R-:W-:Y:S02]  /*2440*/  FSEL R23, R40, -INF , !P0 ;  /* 0xff80000028177808 */ /* 0x000fe40004000000 */
[----:B------:R-:W-:Y:S01]  /*2450*/  HMMA.16816.F32 R84, R52, R28, R84 ;  /* 0x0000001c3454723c */ /* 0x000fe20000001854 */
[----:B------:R-:W-:Y:S01]  /*2460*/  VIADD R13, R91, 0x8 ;  /* 0x000000085b0d7836 */ /* 0x000fe20000000000 */
[----:B------:R-:W-:Y:S01]  /*2470*/  ISETP.GE.AND P5, PT, R21, R90, PT ;  /* 0x0000005a1500720c */ /* 0x000fe20003fa6270 */
[----:B------:R-:W4:Y:S01]  /*2480*/  MUFU.TANH R26, R26 ;  /* 0x0000001a001a7308 */ /* 0x000f220000002400 */
[----:B---3--:R-:W-:-:S02]  /*2490*/  FSEL R34, R34, -INF , !P1 ;  /* 0xff80000022227808 */ /* 0x008fc40004800000 */
[----:B------:R-:W-:Y:S01]  /*24a0*/  HMMA.16816.F32 R56, R44, R14, R56 ;  /* 0x0000000e2c38723c */ /* 0x000fe20000001838 */
[----:B------:R-:W-:Y:S01]  /*24b0*/  ISETP.GE.AND P2, PT, R13, R90, PT ;  /* 0x0000005a0d00720c */ /* 0x000fe20003f46270 */
[----:B------:R-:W-:Y:S01]  /*24c0*/  FMUL.FTZ R17, R72, UR5 ;  /* 0x0000000548117c20 */ /* 0x000fe20008410000 */
[----:B------:R-:W-:Y:S01]  /*24d0*/  FMUL.FTZ R28, R74, UR5 ;  /* 0x000000054a1c7c20 */ /* 0x000fe20008410000 */
[----:B------:R-:W-:Y:S01]  /*24e0*/  FMUL.FTZ R19, R73, UR5 ;  /* 0x0000000549137c20 */ /* 0x000fe20008410000 */
[----:B------:R-:W3:Y:S01]  /*24f0*/  MUFU.TANH R16, R16 ;  /* 0x0000001000107308 */ /* 0x000ee20000002400 */
[----:B------:R-:W-:Y:S01]  /*2500*/  FSEL R21, R24, -INF , !P2 ;  /* 0xff80000018157808 */ /* 0x000fe20005000000 */
[----:B------:R-:W-:Y:S01]  /*2510*/  FMUL.FTZ R20, R75, UR5 ;  /* 0x000000054b147c20 */ /* 0x000fe20008410000 */
[----:B------:R-:W-:Y:S01]  /*2520*/  FSEL R36, R36, -INF , !P2 ;  /* 0xff80000024247808 */ /* 0x000fe20005000000 */
[----:B------:R-:W-:Y:S01]  /*2530*/  HMMA.16816.F32 R64, R52, R30, R64 ;  /* 0x0000001e3440723c */ /* 0x000fe20000001840 */
[----:B------:R-:W-:Y:S01]  /*2540*/  VIADD R13, R91, 0x18 ;  /* 0x000000185b0d7836 */ /* 0x000fe20000000000 */
[----:B-1----:R-:W-:-:S02]  /*2550*/  FSEL R25, R25, -INF , !P1 ;  /* 0xff80000019197808 */ /* 0x002fc40004800000 */
[----:B------:R-:W1:Y:S01]  /*2560*/  MUFU.TANH R27, R27 ;  /* 0x0000001b001b7308 */ /* 0x000e620000002400 */
[----:B------:R-:W-:Y:S01]  /*2570*/  FSEL R14, R0, -INF , !P3 ;  /* 0xff800000000e7808 */ /* 0x000fe20005800000 */
[C---:B--2---:R-:W-:Y:S01]  /*2580*/  HMMA.16816.F32 R60, R52.reuse, R8, R60 ;  /* 0x00000008343c723c */ /* 0x044fe2000000183c */
[-C--:B------:R-:W-:Y:S01]  /*2590*/  ISETP.GE.AND P4, PT, R13, R90.reuse, PT ;  /* 0x0000005a0d00720c */ /* 0x080fe20003f86270 */
[----:B------:R-:W-:Y:S01]  /*25a0*/  VIADD R13, R91, 0x19 ;  /* 0x000000195b0d7836 */ /* 0x000fe20000000000 */
[----:B----4-:R-:W-:Y:S01]  /*25b0*/  FSEL R12, R26, -INF , !P6 ;  /* 0xff8000001a0c7808 */ /* 0x010fe20007000000 */
[----:B------:R-:W-:Y:S01]  /*25c0*/  FMUL.FTZ R84, R84, UR5 ;  /* 0x0000000554547c20 */ /* 0x000fe20008410000 */
[----:B------:R-:W-:Y:S01]  /*25d0*/  FMUL.FTZ R85, R85, UR5 ;  /* 0x0000000555557c20 */ /* 0x000fe20008410000 */
[----:B------:R-:W2:Y:S01]  /*25e0*/  MUFU.TANH R18, R18 ;  /* 0x0000001200127308 */ /* 0x000ea20000002400 */
[----:B------:R-:W-:Y:S01]  /*25f0*/  VIADD R9, R91, 0x20 ;  /* 0x000000205b097836 */ /* 0x000fe20000000000 */
[----:B---3--:R-:W-:Y:S01]  /*2600*/  FSEL R15, R16, -INF , !P6 ;  /* 0xff800000100f7808 */ /* 0x008fe20007000000 */
[----:B------:R-:W-:Y:S01]  /*2610*/  HMMA.16816.F32 R56, R52, R10, R56 ;  /* 0x0000000a3438723c */ /* 0x000fe20000001838 */
[-C--:B------:R-:W-:Y:S01]  /*2620*/  ISETP.GE.AND P3, PT, R13, R90.reuse, PT ;  /* 0x0000005a0d00720c */ /* 0x080fe20003f66270 */
[----:B------:R-:W-:Y:S01]  /*2630*/  FMUL.FTZ R86, R86, UR5 ;  /* 0x0000000556567c20 */ /* 0x000fe20008410000 */
[----:B------:R-:W-:Y:S01]  /*2640*/  ISETP.GE.AND P0, PT, R9, R90, PT ;  /* 0x0000005a0900720c */ /* 0x000fe20003f06270 */
[----:B------:R-:W-:Y:S01]  /*2650*/  VIADD R9, R91, 0x21 ;  /* 0x000000215b097836 */ /* 0x000fe20000000000 */
[----:B------:R-:W3:Y:S01]  /*2660*/  MUFU.TANH R17, R17 ;  /* 0x0000001100117308 */ /* 0x000ee20000002400 */
[----:B-1----:R-:W-:Y:S01]  /*2670*/  FSEL R8, R27, -INF , !P5 ;  /* 0xff8000001b087808 */ /* 0x002fe20006800000 */
[----:B------:R-:W-:Y:S01]  /*2680*/  FMUL.FTZ R87, R87, UR5 ;  /* 0x0000000557577c20 */ /* 0x000fe20008410000 */
[----:B------:R-:W-:Y:S01]  /*2690*/  FMNMX.FTZ R27, R14, R32, !PT ;  /* 0x000000200e1b7209 */ /* 0x000fe20007810000 */
[----:B------:R-:W-:Y:S01]  /*26a0*/  FMUL.FTZ R64, R64, UR5 ;  /* 0x0000000540407c20 */ /* 0x000fe20008410000 */
[-C--:B------:R-:W-:Y:S01]  /*26b0*/  ISETP.GE.AND P2, PT, R9, R90.reuse, PT ;  /* 0x0000005a0900720c */ /* 0x080fe20003f46270 */
[----:B------:R-:W-:Y:S01]  /*26c0*/  VIADD R9, R91, 0x28 ;  /* 0x000000285b097836 */ /* 0x000fe20000000000 */
[----:B------:R-:W-:Y:S01]  /*26d0*/  FMNMX.FTZ R27, R36, R27, !PT ;  /* 0x0000001b241b7209 */ /* 0x000fe20007810000 */
[----:B------:R-:W1:Y:S01]  /*26e0*/  MUFU.TANH R28, R28 ;  /* 0x0000001c001c7308 */ /* 0x000e620000002400 */
[----:B--2---:R-:W-:Y:S01]  /*26f0*/  FSEL R13, R18, -INF , !P5 ;  /* 0xff800000120d7808 */ /* 0x004fe20006800000 */
[----:B------:R-:W-:Y:S01]  /*2700*/  FMUL.FTZ R65, R65, UR5 ;  /* 0x0000000541417c20 */ /* 0x000fe20008410000 */
[-C--:B------:R-:W-:Y:S01]  /*2710*/  ISETP.GE.AND P1, PT, R9, R90.reuse, PT ;  /* 0x0000005a0900720c */ /* 0x080fe20003f26270 */
[----:B------:R-:W-:Y:S01]  /*2720*/  VIADD R9, R91, 0x29 ;  /* 0x000000295b097836 */ /* 0x000fe20000000000 */
[----:B------:R-:W-:Y:S01]  /*2730*/  FMNMX.FTZ R27, R34, R27, !PT ;  /* 0x0000001b221b7209 */ /* 0x000fe20007810000 */
[----:B------:R-:W-:Y:S01]  /*2740*/  FMUL.FTZ R60, R60, UR5 ;  /* 0x000000053c3c7c20 */ /* 0x000fe20008410000 */
[----:B------:R-:W-:Y:S01]  /*2750*/  FMUL.FTZ R61, R61, UR5 ;  /* 0x000000053d3d7c20 */ /* 0x000fe20008410000 */
[----:B------:R-:W2:Y:S01]  /*2760*/  MUFU.TANH R19, R19 ;  /* 0x0000001300137308 */ /* 0x000ea20000002400 */
[-C--:B------:R-:W-:Y:S01]  /*2770*/  ISETP.GE.AND P6, PT, R9, R90.reuse, PT ;  /* 0x0000005a0900720c */ /* 0x080fe20003fc6270 */
[----:B------:R-:W-:Y:S01]  /*2780*/  VIADD R9, R91, 0x30 ;  /* 0x000000305b097836 */ /* 0x000fe20000000000 */
[----:B---3--:R-:W-:Y:S01]  /*2790*/  FSEL R10, R17, -INF , !P4 ;  /* 0xff800000110a7808 */ /* 0x008fe20006000000 */
[----:B------:R-:W-:Y:S01]  /*27a0*/  VIADD R17, R91, 0x38 ;  /* 0x000000385b117836 */ /* 0x000fe20000000000 */
[----:B------:R-:W-:Y:S01]  /*27b0*/  FMNMX.FTZ R16, R33, R23, !PT ;  /* 0x0000001721107209 */ /* 0x000fe20007810000 */
[----:B------:R-:W-:Y:S01]  /*27c0*/  FMUL.FTZ R56, R56, UR5 ;  /* 0x0000000538387c20 */ /* 0x000fe20008410000 */
[----:B------:R-:W-:Y:S01]  /*27d0*/  ISETP.GE.AND P5, PT, R9, R90, PT ;  /* 0x0000005a0900720c */ /* 0x000fe20003fa6270 */
[----:B------:R-:W3:Y:S01]  /*27e0*/  MUFU.TANH R20, R20 ;  /* 0x0000001400147308 */ /* 0x000ee20000002400 */
[----:B------:R-:W-:Y:S01]  /*27f0*/  VIADD R9, R91, 0x31 ;  /* 0x000000315b097836 */ /* 0x000fe20000000000 */
[----:B-1----:R-:W-:Y:S01]  /*2800*/  FSEL R11, R28, -INF , !P4 ;  /* 0xff8000001c0b7808 */ /* 0x002fe20006000000 */
[----:B------:R-:W-:Y:S01]  /*2810*/  FMUL.FTZ R57, R57, UR5 ;  /* 0x0000000539397c20 */ /* 0x000fe20008410000 */
[----:B------:R-:W-:Y:S01]  /*2820*/  FMNMX.FTZ R16, R21, R16, !PT ;  /* 0x0000001015107209 */ /* 0x000fe20007810000 */
[----:B------:R-:W-:Y:S01]  /*2830*/  FMUL.FTZ R66, R66, UR5 ;  /* 0x0000000542427c20 */ /* 0x000fe20008410000 */
[----:B------:R-:W-:Y:S01]  /*2840*/  ISETP.GE.AND P4, PT, R9, R90, PT ;  /* 0x0000005a0900720c */ /* 0x000fe20003f86270 */
[----:B------:R-:W-:Y:S01]  /*2850*/  FMUL.FTZ R67, R67, UR5 ;  /* 0x0000000543437c20 */ /* 0x000fe20008410000 */
[----:B------:R-:W1:Y:S01]  /*2860*/  MUFU.TANH R158, R84 ;  /* 0x00000054009e7308 */ /* 0x000e620000002400 */
[----:B--2---:R-:W-:Y:S01]  /*2870*/  FSEL R0, R19, -INF , !P3 ;  /* 0xff80000013007808 */ /* 0x004fe20005800000 */
[----:B------:R-:W-:Y:S01]  /*2880*/  FMUL.FTZ R62, R62, UR5 ;  /* 0x000000053e3e7c20 */ /* 0x000fe20008410000 */
[----:B------:R-:W-:Y:S01]  /*2890*/  FMNMX.FTZ R16, R25, R16, !PT ;  /* 0x0000001019107209 */ /* 0x000fe20007810000 */
[----:B------:R-:W-:Y:S01]  /*28a0*/  FMUL.FTZ R63, R63, UR5 ;  /* 0x000000053f3f7c20 */ /* 0x000fe20008410000 */
[----:B------:R-:W-:Y:S01]  /*28b0*/  FMUL.FTZ R58, R58, UR5 ;  /* 0x000000053a3a7c20 */ /* 0x000fe20008410000 */
[----:B------:R-:W-:Y:S01]  /*28c0*/  VIADD R91, R91, 0x39 ;  /* 0x000000395b5b7836 */ /* 0x000fe20000000000 */
[----:B------:R-:W-:Y:S01]  /*28d0*/  FMNMX.FTZ R16, R15, R16, !PT ;  /* 0x000000100f107209 */ /* 0x000fe20007810000 */
[----:B------:R-:W2:Y:S01]  /*28e0*/  MUFU.TANH R160, R85 ;  /* 0x0000005500a07308 */ /* 0x000ea20000002400 */
[----:B---3--:R-:W-:Y:S01]  /*28f0*/  FSEL R9, R20, -INF , !P3 ;  /* 0xff80000014097808 */ /* 0x008fe20005800000 */
[----:B------:R-:W-:Y:S01]  /*2900*/  FMUL.FTZ R59, R59, UR5 ;  /* 0x000000053b3b7c20 */ /* 0x000fe20008410000 */
[----:B------:R-:W-:-:S02]  /*2910*/  ISETP.GE.AND P3, PT, R17, R90, PT ;  /* 0x0000005a1100720c */ /* 0x000fc40003f66270 */
[----:B------:R-:W-:Y:S02]  /*2920*/  FMNMX.FTZ R17, R12, R27, !PT ;  /* 0x0000001b0c117209 */ /* 0x000fe40007810000 */
[----:B------:R-:W-:Y:S01]  /*2930*/  FMNMX.FTZ R16, R13, R16, !PT ;  /* 0x000000100d107209 */ /* 0x000fe20007810000 */
[----:B------:R-:W3:Y:S01]  /*2940*/  MUFU.TANH R142, R64 ;  /* 0x00000040008e7308 */ /* 0x000ee20000002400 */
[----:B------:R-:W-:Y:S02]  /*2950*/  FMNMX.FTZ R17, R8, R17, !PT ;  /* 0x0000001108117209 */ /* 0x000fe40007810000 */
[----:B-1----:R-:W-:Y:S02]  /*2960*/  FSEL R158, R158, -INF , !P0 ;  /* 0xff8000009e9e7808 */ /* 0x002fe40004000000 */
[----:B------:R-:W-:Y:S02]  /*2970*/  FMNMX.FTZ R17, R10, R17, !PT ;  /* 0x000000110a117209 */ /* 0x000fe40007810000 */
[----:B------:R-:W-:Y:S01]  /*2980*/  FMNMX.FTZ R16, R11, R16, !PT ;  /* 0x000000100b107209 */ /* 0x000fe20007810000 */
[----:B------:R-:W1:Y:S01]  /*2990*/  MUFU.TANH R140, R65 ;  /* 0x00000041008c7308 */ /* 0x000e620000002400 */
[----:B------:R-:W-:-:S02]  /*29a0*/  FMNMX.FTZ R17, R0, R17, !PT ;  /* 0x0000001100117209 */ /* 0x000fc40007810000 */
[----:B--2---:R-:W-:Y:S02]  /*29b0*/  FSEL R160, R160, -INF , !P2 ;  /* 0xff800000a0a07808 */ /* 0x004fe40005000000 */
[----:B------:R-:W-:Y:S02]  /*29c0*/  FMNMX.FTZ R17, R158, R17, !PT ;  /* 0x000000119e117209 */ /* 0x000fe40007810000 */
[----:B------:R-:W-:Y:S01]  /*29d0*/  FMNMX.FTZ R16, R9, R16, !PT ;  /* 0x0000001009107209 */ /* 0x000fe20007810000 */
[----:B------:R-:W2:Y:S01]  /*29e0*/  MUFU.TANH R179, R86 ;  /* 0x0000005600b37308 */ /* 0x000ea20000002400 */
[----:B---3--:R-:W-:Y:S02]  /*29f0*/  FSEL R142, R142, -INF , !P1 ;  /* 0xff8000008e8e7808 */ /* 0x008fe40004800000 */
[----:B------:R-:W-:-:S04]  /*2a00*/  FMNMX.FTZ R17, R160, R17, !PT ;  /* 0x00000011a0117209 */ /* 0x000fc80007810000 */
[----:B------:R-:W-:Y:S01]  /*2a10*/  FMNMX.FTZ R17, R142, R17, !PT ;  /* 0x000000118e117209 */ /* 0x000fe20007810000 */
[----:B------:R-:W3:Y:S01]  /*2a20*/  MUFU.TANH R174, R60 ;  /* 0x0000003c00ae7308 */ /* 0x000ee20000002400 */
[----:B-1----:R-:W-:-:S04]  /*2a30*/  FSEL R140, R140, -INF , !P6 ;  /* 0xff8000008c8c7808 */ /* 0x002fc80007000000 */
[----:B------:R-:W-:-:S03]  /*2a40*/  FMNMX.FTZ R17, R140, R17, !PT ;  /* 0x000000118c117209 */ /* 0x000fc60007810000 */
[----:B------:R-:W1:Y:S01]  /*2a50*/  MUFU.TANH R172, R61 ;  /* 0x0000003d00ac7308 */ /* 0x000e620000002400 */
[----:B--2---:R-:W-:Y:S02]  /*2a60*/  FSEL R179, R179, -INF , !P0 ;  /* 0xff800000b3b37808 */ /* 0x004fe40004000000 */
[----:B------:R-:W-:Y:S02]  /*2a70*/  ISETP.GE.AND P0, PT, R90, 0x41, PT ;  /* 0x000000415a00780c */ /* 0x000fe40003f06270 */
[----:B------:R-:W-:-:S03]  /*2a80*/  FMNMX.FTZ R16, R179, R16, !PT ;  /* 0x00000010b3107209 */ /* 0x000fc60007810000 */
[----:B------:R-:W2:Y:S01]  /*2a90*/  MUFU.TANH R163, R87 ;  /* 0x0000005700a37308 */ /* 0x000ea20000002400 */
[----:B---3--:R-:W-:-:S04]  /*2aa0*/  FSEL R174, R174, -INF , !P5 ;  /* 0xff800000aeae7808 */ /* 0x008fc80006800000 */
[----:B------:R-:W-:-:S03]  /*2ab0*/  FMNMX.FTZ R17, R174, R17, !PT ;  /* 0x00000011ae117209 */ /* 0x000fc60007810000 */
[----:B------:R-:W3:Y:S01]  /*2ac0*/  MUFU.TANH R170, R56 ;  /* 0x0000003800aa7308 */ /* 0x000ee20000002400 */
[----:B-1----:R-:W-:-:S04]  /*2ad0*/  FSEL R172, R172, -INF , !P4 ;  /* 0xff800000acac7808 */ /* 0x002fc80006000000 */
[----:B------:R-:W-:-:S03]  /*2ae0*/  FMNMX.FTZ R17, R172, R17, !PT ;  /* 0x00000011ac117209 */ /* 0x000fc60007810000 */
[----:B------:R-:W1:Y:S01]  /*2af0*/  MUFU.TANH R168, R57 ;  /* 0x0000003900a87308 */ /* 0x000e620000002400 */
[----:B--2---:R-:W-:Y:S02]  /*2b00*/  FSEL R163, R163, -INF , !P2 ;  /* 0xff800000a3a37808 */ /* 0x004fe40005000000 */
[----:B------:R-:W-:Y:S02]  /*2b10*/  ISETP.GE.AND P2, PT, R91, R90, PT ;  /* 0x0000005a5b00720c */ /* 0x000fe40003f46270 */
[----:B------:R-:W-:-:S03]  /*2b20*/  FMNMX.FTZ R18, R163, R16, !PT ;  /* 0x00000010a3127209 */ /* 0x000fc60007810000 */
[----:B------:R-:W2:Y:S01]  /*2b30*/  MUFU.TANH R177, R66 ;  /* 0x0000004200b17308 */ /* 0x000ea20000002400 */
[----:B---3--:R-:W-:-:S04]  /*2b40*/  FSEL R170, R170, -INF , !P3 ;  /* 0xff800000aaaa7808 */ /* 0x008fc80005800000 */
[----:B------:R-:W-:-:S03]  /*2b50*/  FMNMX.FTZ R17, R170, R17, !PT ;  /* 0x00000011aa117209 */ /* 0x000fc60007810000 */
[----:B------:R3:W4:Y:S01]  /*2b60*/  MUFU.TANH R169, R67 ;  /* 0x0000004300a97308 */ /* 0x0007220000002400 */
[----:B-1----:R-:W-:-:S04]  /*2b70*/  FSEL R168, R168, -INF , !P2 ;  /* 0xff800000a8a87808 */ /* 0x002fc80005000000 */
[----:B------:R-:W-:-:S03]  /*2b80*/  FMNMX.FTZ R16, R168, R17, !PT ;  /* 0x00000011a8107209 */ /* 0x000fc60007810000 */
[----:B------:R3:W1:Y:S01]  /*2b90*/  MUFU.TANH R173, R62 ;  /* 0x0000003e00ad7308 */ /* 0x0006620000002400 */
[----:B--2---:R-:W-:-:S07]  /*2ba0*/  FSEL R177, R177, -INF , !P1 ;  /* 0xff800000b1b17808 */ /* 0x004fce0004800000 */
[----:B------:R3:W2:Y:S08]  /*2bb0*/  MUFU.TANH R171, R63 ;  /* 0x0000003f00ab7308 */ /* 0x0006b00000002400 */
[----:B------:R3:W1:Y:S01]  /*2bc0*/  MUFU.TANH R167, R58 ;  /* 0x0000003a00a77308 */ /* 0x0006620000002400 */
[----:B------:R-:W-:Y:S06]  /*2bd0*/  BAR.SYNC.DEFER_BLOCKING 0x0 ;  /* 0x0000000000007b1d */ /* 0x000fec0000010000 */
[----:B----4-:R-:W-:Y:S05]  /*2be0*/  @!P0 BRA `(.L_x_40) ;  /* 0x0000000000548947 */ /* 0x010fea0003800000 */
[----:B------:R-:W-:Y:S01]  /*2bf0*/  LEA.HI.SX32 R27, R2, 0xfffffffe, 0x1a ;  /* 0xfffffffe021b7811 */ /* 0x000fe200078fd2ff */
[----:B------:R-:W-:-:S03]  /*2c00*/  ULDC.64 UR6, c[0x0][0x218] ;  /* 0x0000860000067ab9 */ /* 0x000fc60000000a00 */
[----:B------:R-:W-:Y:S01]  /*2c10*/  SHF.R.S32.HI R19, RZ, 0x1f, R27 ;  /* 0x0000001fff137819 */ /* 0x000fe2000001141b */
[----:B------:R-:W-:Y:S02]  /*2c20*/  IMAD R17, R209, R27, RZ ;  /* 0x0000001bd1117224 */ /* 0x000fe400078e02ff */
[----:B------:R-:W-:-:S04]  /*2c30*/  IMAD.WIDE.U32 R26, R27, R210, R220 ;  /* 0x000000d21b1a7225 */ /* 0x000fc800078e00dc */
[----:B------:R-:W-:Y:S01]  /*2c40*/  IMAD R17, R19, R210, R17 ;  /* 0x000000d213117224 */ /* 0x000fe200078e0211 */
[----:B------:R-:W-:-:S03]  /*2c50*/  LEA R28, P1, R26, UR6, 0x1 ;  /* 0x000000061a1c7c11 */ /* 0x000fc6000f8208ff */
[----:B------:R-:W-:-:S05]  /*2c60*/  IMAD.IADD R17, R27, 0x1, R17 ;  /* 0x000000011b117824 */ /* 0x000fca00078e0211 */
[----:B------:R-:W-:Y:S02]  /*2c70*/  LEA.HI.X R29, R26, UR7, R17, 0x1, P1 ;  /* 0x000000071a1d7c11 */ /* 0x000fe400088f0c11 */
[----:B------:R-:W-:-:S03]  /*2c80*/  LEA R26, P1, R6, R28, 0x1 ;  /* 0x0000001c061a7211 */ /* 0x000fc600078208ff */
[----:B------:R-:W-:Y:S01]  /*2c90*/  @!PT LDS RZ, [RZ] ;  /* 0x00000000fffff984 */ /* 0x000fe20000000800 */
[----:B------:R-:W-:Y:S01]  /*2ca0*/  @!PT LDS RZ, [RZ] ;  /* 0x00000000fffff984 */ /* 0x000fe20000000800 */
[----:B------:R-:W-:Y:S01]  /*2cb0*/  @!PT LDS RZ, [RZ] ;  /* 0x00000000fffff984 */ /* 0x000fe20000000800 */
[----:B------:R4:W-:Y:S01]  /*2cc0*/  LDGSTS.E.BYPASS.LTC128B.128 [R213+0xc000], desc[UR14][R28.64] ;  /* 0x0c0000001cd57fae */ /* 0x0009e2000b901d4e */
[----:B------:R-:W-:-:S03]  /*2cd0*/  LEA.HI.X R27, R6, R29, R3, 0x1, P1 ;  /* 0x0000001d061b7211 */ /* 0x000fc600008f0c03 */
[----:B------:R4:W-:Y:S04]  /*2ce0*/  LDGSTS.E.BYPASS.LTC128B.128 [R213+0xe000], desc[UR14][R28.64+0x80] ;  /* 0x0e0000801cd57fae */ /* 0x0009e8000b901d4e */
[----:B------:R4:W-:Y:S04]  /*2cf0*/  LDGSTS.E.BYPASS.LTC128B.128 [R213+0x10000], desc[UR14][R28.64+0x100] ;  /* 0x100001001cd57fae */ /* 0x0009e8000b901d4e */
[----:B------:R4:W-:Y:S04]  /*2d00*/  LDGSTS.E.BYPASS.LTC128B.128 [R213+0xd000], desc[UR14][R26.64] ;  /* 0x0d0000001ad57fae */ /* 0x0009e8000b901d4e */
[----:B------:R4:W-:Y:S04]  /*2d10*/  LDGSTS.E.BYPASS.LTC128B.128 [R213+0xf000], desc[UR14][R26.64+0x80] ;  /* 0x0f0000801ad57fae */ /* 0x0009e8000b901d4e */
[----:B------:R4:W-:Y:S04]  /*2d20*/  LDGSTS.E.BYPASS.LTC128B.128 [R213+0x11000], desc[UR14][R26.64+0x100] ;  /* 0x110001001ad57fae */ /* 0x0009e8000b901d4e */
[----:B------:R-:W0:Y:S02]  /*2d30*/  LDGDEPBAR ;  /* 0x00000000000079af */ /* 0x000e240000000000 */
.L_x_40:
[----:B------:R-:W5:Y:S01]  /*2d40*/  MUFU.TANH R59, R59 ;  /* 0x0000003b003b7308 */ /* 0x000f620000002400 */
[----:B------:R-:W-:Y:S01]  /*2d50*/  FSEL R169, R169, -INF , !P6 ;  /* 0xff800000a9a97808 */ /* 0x000fe20007000000 */
[----:B------:R-:W3:Y:S01]  /*2d60*/  SHFL.BFLY PT, R3, R16, 0x2, 0x1f ;  /* 0x0c401f0010037f89 */ /* 0x000ee200000e0000 */
[----:B------:R-:W-:Y:S01]  /*2d70*/  FMNMX.FTZ R6, R177, R18, !PT ;  /* 0x00000012b1067209 */ /* 0x000fe20007810000 */
[----:B------:R-:W-:Y:S01]  /*2d80*/  ULDC UR5, c[0x0][0x2ec] ;  /* 0x0000bb0000057ab9 */ /* 0x000fe20000000800 */
[----:B-1----:R-:W-:Y:S02]  /*2d90*/  FSEL R173, R173, -INF , !P5 ;  /* 0xff800000adad7808 */ /* 0x002fe40006800000 */
[----:B------:R-:W-:Y:S02]  /*2da0*/  FMNMX.FTZ R6, R169, R6, !PT ;  /* 0x00000006a9067209 */ /* 0x000fe40007810000 */
[----:B--2---:R-:W-:Y:S02]  /*2db0*/  FSEL R171, R171, -INF , !P4 ;  /* 0xff800000abab7808 */ /* 0x004fe40006000000 */
[----:B------:R-:W-:-:S02]  /*2dc0*/  FMNMX.FTZ R6, R173, R6, !PT ;  /* 0x00000006ad067209 */ /* 0x000fc40007810000 */
[----:B------:R-:W-:Y:S02]  /*2dd0*/  FSEL R167, R167, -INF , !P3 ;  /* 0xff800000a7a77808 */ /* 0x000fe40005800000 */
[----:B------:R-:W-:Y:S02]  /*2de0*/  FMNMX.FTZ R6, R171, R6, !PT ;  /* 0x00000006ab067209 */ /* 0x000fe40007810000 */
[----:B-----5:R-:W-:Y:S02]  /*2df0*/  FSEL R165, R59, -INF , !P2 ;  /* 0xff8000003ba57808 */ /* 0x020fe40005000000 */
[----:B------:R-:W-:Y:S02]  /*2e00*/  FMNMX.FTZ R6, R167, R6, !PT ;  /* 0x00000006a7067209 */ /* 0x000fe40007810000 */
[----:B------:R-:W-:Y:S02]  /*2e10*/  IADD3 R200, R89, R4, RZ ;  /* 0x0000000459c87210 */ /* 0x000fe40007ffe0ff */
[----:B------:R-:W-:-:S02]  /*2e20*/  FMNMX.FTZ R17, R165, R6, !PT ;  /* 0x00000006a5117209 */ /* 0x000fc40007810000 */
[----:B------:R-:W-:Y:S02]  /*2e30*/  LEA R200, R200, UR4, 0x1 ;  /* 0x00000004c8c87c11 */ /* 0x000fe4000f8e08ff */
[----:B---3--:R-:W-:Y:S01]  /*2e40*/  FMNMX.FTZ R19, R16, R3, !PT ;  /* 0x0000000310137209 */ /* 0x008fe20007810000 */
[----:B------:R-:W1:Y:S01]  /*2e50*/  SHFL.BFLY PT, R6, R17, 0x2, 0x1f ;  /* 0x0c401f0011067f89 */ /* 0x000e6200000e0000 */
[-C--:B------:R-:W-:Y:S02]  /*2e60*/  LEA R198, R7, R200.reuse, 0x1 ;  /* 0x000000c807c67211 */ /* 0x080fe400078e08ff */
[C---:B------:R-:W-:Y:S01]  /*2e70*/  LEA R197, R5.reuse, R200, 0x1 ;  /* 0x000000c805c57211 */ /* 0x040fe200078e08ff */
[----:B------:R-:W2:Y:S01]  /*2e80*/  SHFL.BFLY PT, R132, R19, 0x1, 0x1f ;  /* 0x0c201f0013847f89 */ /* 0x000ea200000e0000 */
[----:B------:R-:W-:Y:S02]  /*2e90*/  LEA R196, R5, R198, 0x1 ;  /* 0x000000c605c47211 */ /* 0x000fe400078e08ff */
[C---:B------:R-:W-:Y:S01]  /*2ea0*/  IADD3 R195, R203.reuse, 0x800, RZ ;  /* 0x00000800cbc37810 */ /* 0x040fe20007ffe0ff */
[----:B------:R-:W-:Y:S01]  /*2eb0*/  LDSM.16.MT88.4 R124, [R200+0x12000] ;  /* 0x01200000c87c783b */ /* 0x000fe20000004200 */
        /* <DEDUP_REMOVED lines=10> */
[----:B------:R-:W-:Y:S01]  /*2f60*/  IADD3 R186, R203, 0x4800, RZ ;  /* 0x00004800cbba7810 */ /* 0x000fe20007ffe0ff */
[----:B------:R-:W-:Y:S01]  /*2f70*/  LDSM.16.MT88.4 R40, [R200+0x14000] ;  /* 0x01400000c828783b */ /* 0x000fe20000004200 */
[----:B-1----:R-:W-:Y:S02]  /*2f80*/  FMNMX.FTZ R6, R17, R6, !PT ;  /* 0x0000000611067209 */ /* 0x002fe40007810000 */
[----:B------:R-:W-:Y:S01]  /*2f90*/  IADD3 R185, R203, 0x5000, RZ ;  /* 0x00005000cbb97810 */ /* 0x000fe20007ffe0ff */
[----:B------:R-:W-:Y:S01]  /*2fa0*/  LDSM.16.MT88.4 R48, [R198+0x14000] ;  /* 0x01400000c630783b */ /* 0x000fe20000004200 */
[----:B--2---:R-:W-:Y:S02]  /*2fb0*/  FMNMX.FTZ R132, R19, R132, !PT ;  /* 0x0000008413847209 */ /* 0x004fe40007810000 */
[----:B------:R-:W-:Y:S01]  /*2fc0*/  IADD3 R184, R203, 0x5800, RZ ;  /* 0x00005800cbb87810 */ /* 0x000fe20007ffe0ff */
[----:B------:R-:W1:Y:S01]  /*2fd0*/  SHFL.BFLY PT, R3, R6, 0x1, 0x1f ;  /* 0x0c201f0006037f89 */ /* 0x000e6200000e0000 */
[C---:B------:R-:W-:Y:S01]  /*2fe0*/  FSETP.NEU.FTZ.AND P1, PT, R132.reuse, -INF , PT ;  /* 0xff8000008400780b */ /* 0x040fe20003f3d000 */
[----:B------:R-:W-:-:S02]  /*2ff0*/  FMUL.FTZ R175, R132, UR5 ;  /* 0x0000000584af7c20 */ /* 0x000fc40008410000 */
[----:B------:R-:W2:Y:S03]  /*3000*/  LDSM.16.MT88.4 R56, [R197+0x14000] ;  /* 0x01400000c538783b */ /* 0x000ea60000004200 */
[----:B------:R-:W-:Y:S01]  /*3010*/  FSEL R175, R175, RZ, P1 ;  /* 0x000000ffafaf7208 */ /* 0x000fe20000800000 */
[----:B------:R-:W3:Y:S04]  /*3020*/  LDSM.16.MT88.4 R64, [R196+0x14000] ;  /* 0x01400000c440783b */ /* 0x000ee80000004200 */
[----:B------:R-:W5:Y:S01]  /*3030*/  LDSM.16.MT88.4 R72, [R200+0x16000] ;  /* 0x01600000c848783b */ /* 0x000f620000004200 */
[--C-:B------:R-:W-:Y:S01]  /*3040*/  FFMA.FTZ R155, R14, UR5, -R175.reuse ;  /* 0x000000050e9b7c23 */ /* 0x100fe200080108af */
[--C-:B------:R-:W-:Y:S01]  /*3050*/  FFMA.FTZ R154, R32, UR5, -R175.reuse ;  /* 0x00000005209a7c23 */ /* 0x100fe200080108af */
[--C-:B------:R-:W-:Y:S01]  /*3060*/  FFMA.FTZ R153, R36, UR5, -R175.reuse ;  /* 0x0000000524997c23 */ /* 0x100fe200080108af */
[----:B------:R-:W5:Y:S01]  /*3070*/  LDSM.16.MT88.4 R80, [R198+0x16000] ;  /* 0x01600000c650783b */ /* 0x000f620000004200 */
[--C-:B------:R-:W-:Y:S01]  /*3080*/  FFMA.FTZ R150, R34, UR5, -R175.reuse ;  /* 0x0000000522967c23 */ /* 0x100fe200080108af */
[--C-:B------:R-:W-:Y:S01]  /*3090*/  FFMA.FTZ R144, R0, UR5, -R175.reuse ;  /* 0x0000000500907c23 */ /* 0x100fe200080108af */
[----:B------:R-:W-:Y:S01]  /*30a0*/  MUFU.EX2 R155, R155 ;  /* 0x0000009b009b7308 */ /* 0x000fe20000000800 */
[----:B------:R-:W5:Y:S01]  /*30b0*/  LDSM.16.MT88.4 R88, [R197+0x16000] ;  /* 0x01600000c558783b */ /* 0x000f620000004200 */
[--C-:B------:R-:W-:Y:S01]  /*30c0*/  FFMA.FTZ R148, R12, UR5, -R175.reuse ;  /* 0x000000050c947c23 */ /* 0x100fe200080108af */
[--C-:B------:R-:W-:Y:S01]  /*30d0*/  FFMA.FTZ R147, R8, UR5, -R175.reuse ;  /* 0x0000000508937c23 */ /* 0x100fe200080108af */
[--C-:B------:R-:W-:Y:S01]  /*30e0*/  FFMA.FTZ R145, R10, UR5, -R175.reuse ;  /* 0x000000050a917c23 */ /* 0x100fe200080108af */
[----:B-1----:R-:W-:Y:S01]  /*30f0*/  FMNMX.FTZ R3, R6, R3, !PT ;  /* 0x0000000306037209 */ /* 0x002fe20007810000 */
[----:B------:R-:W1:Y:S01]  /*3100*/  LDSM.16.MT88.4 R16, [R196+0x16000] ;  /* 0x01600000c410783b */ /* 0x000e620000004200 */
[--C-:B------:R-:W-:Y:S01]  /*3110*/  FFMA.FTZ R159, R160, UR5, -R175.reuse ;  /* 0x00000005a09f7c23 */ /* 0x100fe200080108af */
[----:B------:R-:W2:Y:S01]  /*3120*/  MUFU.EX2 R154, R154 ;  /* 0x0000009a009a7308 */ /* 0x000ea20000000800 */
[C---:B------:R-:W-:Y:S01]  /*3130*/  FSETP.NEU.FTZ.AND P1, PT, R3.reuse, -INF , PT ;  /* 0xff8000000300780b */ /* 0x040fe20003f3d000 */
[----:B------:R-:W-:Y:S01]  /*3140*/  FMUL.FTZ R166, R3, UR5 ;  /* 0x0000000503a67c20 */ /* 0x000fe20008410000 */
[----:B------:R-:W-:Y:S01]  /*3150*/  LDSM.16.MT88.4 R4, [R197+0x14800] ;  /* 0x01480000c504783b */ /* 0x000fe20000004200 */
[--C-:B------:R-:W-:Y:S01]  /*3160*/  FFMA.FTZ R158, R158, UR5, -R175.reuse ;  /* 0x000000059e9e7c23 */ /* 0x100fe200080108af */
[--C-:B------:R-:W-:Y:S01]  /*3170*/  FFMA.FTZ R160, R142, UR5, -R175.reuse ;  /* 0x000000058ea07c23 */ /* 0x100fe200080108af */
[--C-:B------:R-:W-:Y:S01]  /*3180*/  FFMA.FTZ R161, R140, UR5, -R175.reuse ;  /* 0x000000058ca17c23 */ /* 0x100fe200080108af */
[----:B------:R-:W-:Y:S01]  /*3190*/  FSEL R166, R166, RZ, P1 ;  /* 0x000000ffa6a67208 */ /* 0x000fe20000800000 */
[----:B------:R-:W-:Y:S01]  /*31a0*/  MUFU.EX2 R153, R153 ;  /* 0x0000009900997308 */ /* 0x000fe20000000800 */
[----:B----4-:R-:W-:Y:S01]  /*31b0*/  LDSM.16.MT88.4 R28, [R198+0x12800] ;  /* 0x01280000c61c783b */ /* 0x010fe20000004200 */
[--C-:B------:R-:W-:Y:S01]  /*31c0*/  FFMA.FTZ R227, R168, UR5, -R175.reuse ;  /* 0x00000005a8e37c23 */ /* 0x100fe200080108af */
[--C-:B------:R-:W-:Y:S01]  /*31d0*/  FFMA.FTZ R174, R174, UR5, -R175.reuse ;  /* 0x00000005aeae7c23 */ /* 0x100fe200080108af */
[--C-:B------:R-:W-:Y:S01]  /*31e0*/  FFMA.FTZ R156, R33, UR5, -R166.reuse ;  /* 0x00000005219c7c23 */ /* 0x100fe200080108a6 */
[--C-:B------:R-:W-:Y:S01]  /*31f0*/  FFMA.FTZ R157, R23, UR5, -R166.reuse ;  /* 0x00000005179d7c23 */ /* 0x100fe200080108a6 */
[--C-:B------:R-:W-:Y:S01]  /*3200*/  FFMA.FTZ R152, R21, UR5, -R166.reuse ;  /* 0x0000000515987c23 */ /* 0x100fe200080108a6 */
[--C-:B------:R-:W-:Y:S01]  /*3210*/  FFMA.FTZ R151, R25, UR5, -R166.reuse ;  /* 0x0000000519977c23 */ /* 0x100fe200080108a6 */
[----:B------:R-:W4:Y:S01]  /*3220*/  MUFU.EX2 R150, R150 ;  /* 0x0000009600967308 */ /* 0x000f220000000800 */
[----:B--2---:R-:W-:Y:S01]  /*3230*/  F2FP.F16.F32.PACK_AB R96, R154, R155 ;  /* 0x0000009b9a60723e */ /* 0x004fe200000000ff */
[--C-:B------:R-:W-:Y:S01]  /*3240*/  FFMA.FTZ R149, R15, UR5, -R166.reuse ;  /* 0x000000050f957c23 */ /* 0x100fe200080108a6 */
[--C-:B------:R-:W-:Y:S01]  /*3250*/  FFMA.FTZ R146, R13, UR5, -R166.reuse ;  /* 0x000000050d927c23 */ /* 0x100fe200080108a6 */
[--C-:B------:R-:W-:Y:S01]  /*3260*/  FFMA.FTZ R133, R11, UR5, -R166.reuse ;  /* 0x000000050b857c23 */ /* 0x100fe200080108a6 */
[--C-:B------:R-:W-:Y:S01]  /*3270*/  FFMA.FTZ R0, R9, UR5, -R166.reuse ;  /* 0x0000000509007c23 */ /* 0x100fe200080108a6 */
[----:B------:R-:W2:Y:S01]  /*3280*/  LDSM.16.MT88.4 R12, [R197+0x12800] ;  /* 0x01280000c50c783b */ /* 0x000ea20000004200 */
[--C-:B------:R-:W-:Y:S01]  /*3290*/  FFMA.FTZ R162, R179, UR5, -R166.reuse ;  /* 0x00000005b3a27c23 */ /* 0x100fe200080108a6 */
[----:B------:R-:W-:Y:S01]  /*32a0*/  MUFU.EX2 R156, R156 ;  /* 0x0000009c009c7308 */ /* 0x000fe20000000800 */
[--C-:B------:R-:W-:Y:S01]  /*32b0*/  FFMA.FTZ R163, R163, UR5, -R166.reuse ;  /* 0x00000005a3a37c23 */ /* 0x100fe200080108a6 */
[----:B------:R-:W2:Y:S01]  /*32c0*/  LDSM.16.MT88.4 R8, [R198+0x14800] ;  /* 0x01480000c608783b */ /* 0x000ea20000004200 */
[--C-:B------:R-:W-:Y:S01]  /*32d0*/  FFMA.FTZ R164, R177, UR5, -R166.reuse ;  /* 0x00000005b1a47c23 */ /* 0x100fe200080108a6 */
[--C-:B------:R-:W-:Y:S01]  /*32e0*/  FFMA.FTZ R169, R169, UR5, -R166.reuse ;  /* 0x00000005a9a97c23 */ /* 0x100fe200080108a6 */
[--C-:B------:R-:W-:Y:S01]  /*32f0*/  FFMA.FTZ R168, R173, UR5, -R166.reuse ;  /* 0x00000005ada87c23 */ /* 0x100fe200080108a6 */
[----:B------:R-:W-:Y:S01]  /*3300*/  LDSM.16.MT88.4 R24, [R196+0x12800] ;  /* 0x01280000c418783b */ /* 0x000fe20000004200 */
[--C-:B------:R-:W-:Y:S01]  /*3310*/  FFMA.FTZ R171, R171, UR5, -R166.reuse ;  /* 0x00000005abab7c23 */ /* 0x100fe200080108a6 */
[----:B------:R-:W3:Y:S01]  /*3320*/  MUFU.EX2 R157, R157 ;  /* 0x0000009d009d7308 */ /* 0x000ee20000000800 */
[----:B----4-:R-:W-:Y:S01]  /*3330*/  F2FP.F16.F32.PACK_AB R98, R150, R153 ;  /* 0x000000999662723e */ /* 0x010fe200000000ff */
[----:B------:R-:W-:Y:S01]  /*3340*/  LDSM.16.MT88.4 R20, [R200+0x14800] ;  /* 0x01480000c814783b */ /* 0x000fe20000004200 */
[--C-:B------:R-:W-:Y:S01]  /*3350*/  FFMA.FTZ R167, R167, UR5, -R166.reuse ;  /* 0x00000005a7a77c23 */ /* 0x100fe200080108a6 */
[--C-:B------:R-:W-:Y:S01]  /*3360*/  FFMA.FTZ R177, R172, UR5, -R175.reuse ;  /* 0x00000005acb17c23 */ /* 0x100fe200080108af */
[----:B------:R-:W-:Y:S01]  /*3370*/  FFMA.FTZ R170, R170, UR5, -R175 ;  /* 0x00000005aaaa7c23 */ /* 0x000fe200080108af */
[----:B------:R-:W-:Y:S01]  /*3380*/  LDSM.16.MT88.4 R32, [R200+0x12800] ;  /* 0x01280000c820783b */ /* 0x000fe20000004200 */
[----:B------:R-:W-:Y:S01]  /*3390*/  FFMA.FTZ R166, R165, UR5, -R166 ;  /* 0x00000005a5a67c23 */ /* 0x000fe200080108a6 */
[----:B------:R-:W-:Y:S01]  /*33a0*/  MUFU.EX2 R152, R152 ;  /* 0x0000009800987308 */ /* 0x000fe20000000800 */
[----:B------:R-:W-:Y:S01]  /*33b0*/  FADD.FTZ R154, R155, R154 ;  /* 0x0000009a9b9a7221 */ /* 0x000fe20000010000 */
[----:B------:R-:W-:Y:S03]  /*33c0*/  LDSM.16.MT88.4 R140, [R196+0x16800] ;  /* 0x01680000c48c783b */ /* 0x000fe60000004200 */
[----:B------:R-:W-:-:S03]  /*33d0*/  FADD.FTZ R153, R153, R154 ;  /* 0x0000009a99997221 */ /* 0x000fc60000010000 */
[----:B------:R-:W4:Y:S01]  /*33e0*/  MUFU.EX2 R151, R151 ;  /* 0x0000009700977308 */ /* 0x000f220000000800 */
[----:B---3--:R-:W-:Y:S01]  /*33f0*/  F2FP.F16.F32.PACK_AB R97, R157, R156 ;  /* 0x0000009c9d61723e */ /* 0x008fe200000000ff */
[----:B------:R-:W-:Y:S01]  /*3400*/  FADD.FTZ R157, R156, R157 ;  /* 0x0000009d9c9d7221 */ /* 0x000fe20000010000 */
[----:B------:R-:W-:-:S05]  /*3410*/  FADD.FTZ R153, R150, R153 ;  /* 0x0000009996997221 */ /* 0x000fca0000010000 */
[----:B------:R-:W-:Y:S08]  /*3420*/  MUFU.EX2 R148, R148 ;  /* 0x0000009400947308 */ /* 0x000ff00000000800 */
[----:B------:R-:W3:Y:S01]  /*3430*/  MUFU.EX2 R147, R147 ;  /* 0x0000009300937308 */ /* 0x000ee20000000800 */
[----:B----4-:R-:W-:Y:S01]  /*3440*/  F2FP.F16.F32.PACK_AB R99, R151, R152 ;  /* 0x000000989763723e */ /* 0x010fe200000000ff */
[----:B------:R-:W-:-:S04]  /*3450*/  FADD.FTZ R152, R152, R157 ;  /* 0x0000009d98987221 */ /* 0x000fc80000010000 */
[----:B------:R-:W-:Y:S02]  /*3460*/  FADD.FTZ R152, R151, R152 ;  /* 0x0000009897987221 */ /* 0x000fe40000010000 */
[C---:B------:R-:W-:Y:S01]  /*3470*/  HMMA.16816.F32 R128, R96.reuse, R124, RZ ;  /* 0x0000007c6080723c */ /* 0x040fe200000018ff */
[----:B------:R-:W-:Y:S05]  /*3480*/  MUFU.EX2 R145, R145 ;  /* 0x0000009100917308 */ /* 0x000fea0000000800 */
[C---:B------:R-:W-:Y:S03]  /*3490*/  HMMA.16816.F32 R120, R96.reuse, R116, RZ ;  /* 0x000000746078723c */ /* 0x040fe600000018ff */
[----:B------:R-:W4:Y:S01]  /*34a0*/  MUFU.EX2 R144, R144 ;  /* 0x0000009000907308 */ /* 0x000f220000000800 */
[C---:B---3--:R-:W-:Y:S01]  /*34b0*/  F2FP.F16.F32.PACK_AB R136, R147.reuse, R148 ;  /* 0x000000949388723e */ /* 0x048fe200000000ff */
[----:B------:R-:W-:Y:S01]  /*34c0*/  FADD.FTZ R148, R148, R153 ;  /* 0x0000009994947221 */ /* 0x000fe20000010000 */
[----:B------:R-:W-:Y:S03]  /*34d0*/  HMMA.16816.F32 R112, R96, R108, RZ ;  /* 0x0000006c6070723c */ /* 0x000fe600000018ff */
[----:B------:R-:W-:-:S02]  /*34e0*/  FADD.FTZ R148, R147, R148 ;  /* 0x0000009493947221 */ /* 0x000fc40000010000 */
[----:B------:R-:W-:Y:S01]  /*34f0*/  MUFU.EX2 R149, R149 ;  /* 0x0000009500957308 */ /* 0x000fe20000000800 */
[C---:B------:R-:W-:Y:S06]  /*3500*/  HMMA.16816.F32 R104, R96.reuse, R100, RZ ;  /* 0x000000646068723c */ /* 0x040fec00000018ff */
[----:B------:R-:W-:Y:S01]  /*3510*/  HMMA.16816.F32 R36, R96, R40, RZ ;  /* 0x000000286024723c */ /* 0x000fe200000018ff */
[----:B------:R-:W3:Y:S01]  /*3520*/  MUFU.EX2 R146, R146 ;  /* 0x0000009200927308 */ /* 0x000ee20000000800 */
[----:B----4-:R-:W-:-:S04]  /*3530*/  F2FP.F16.F32.PACK_AB R138, R144, R145 ;  /* 0x00000091908a723e */ /* 0x010fc800000000ff */
[C---:B------:R-:W-:Y:S03]  /*3540*/  HMMA.16816.F32 R44, R96.reuse, R48, RZ ;  /* 0x00000030602c723c */ /* 0x040fe600000018ff */
[----:B------:R-:W-:Y:S03]  /*3550*/  MUFU.EX2 R133, R133 ;  /* 0x0000008500857308 */ /* 0x000fe60000000800 */
[C---:B------:R-:W-:Y:S05]  /*3560*/  HMMA.16816.F32 R52, R96.reuse, R56, RZ ;  /* 0x000000386034723c */ /* 0x040fea00000018ff */
[----:B------:R-:W4:Y:S01]  /*3570*/  MUFU.EX2 R0, R0 ;  /* 0x0000000000007308 */ /* 0x000f220000000800 */
[----:B------:R-:W-:Y:S01]  /*3580*/  HMMA.16816.F32 R60, R96, R64, RZ ;  /* 0x00000040603c723c */ /* 0x000fe200000018ff */
[----:B---3--:R-:W-:Y:S01]  /*3590*/  F2FP.F16.F32.PACK_AB R137, R146, R149 ;  /* 0x000000959289723e */ /* 0x008fe200000000ff */
[----:B------:R-:W-:-:S04]  /*35a0*/  FADD.FTZ R149, R149, R152 ;  /* 0x0000009895957221 */ /* 0x000fc80000010000 */
[----:B-----5:R-:W-:Y:S01]  /*35b0*/  HMMA.16816.F32 R68, R96, R72, RZ ;  /* 0x000000486044723c */ /* 0x020fe200000018ff */
[----:B------:R-:W-:Y:S01]  /*35c0*/  MUFU.EX2 R158, R158 ;  /* 0x0000009e009e7308 */ /* 0x000fe20000000800 */
[----:B------:R-:W-:-:S04]  /*35d0*/  FADD.FTZ R146, R146, R149 ;  /* 0x0000009592927221 */ /* 0x000fc80000010000 */
[C---:B------:R-:W-:Y:S03]  /*35e0*/  HMMA.16816.F32 R76, R96.reuse, R80, RZ ;  /* 0x00000050604c723c */ /* 0x040fe600000018ff */
[----:B------:R-:W3:Y:S01]  /*35f0*/  MUFU.EX2 R159, R159 ;  /* 0x0000009f009f7308 */ /* 0x000ee20000000800 */
[----:B----4-:R-:W-:Y:S02]  /*3600*/  F2FP.F16.F32.PACK_AB R139, R0, R133 ;  /* 0x00000085008b723e */ /* 0x010fe400000000ff */
        /* <DEDUP_REMOVED lines=8> */
[----:B------:R-:W4:Y:S01]  /*3690*/  MUFU.EX2 R163, R163 ;  /* 0x000000a300a37308 */ /* 0x000f220000000800 */
        /* <DEDUP_REMOVED lines=24> */
[----:B------:R-:W3:Y:S05]  /*3820*/  LDSM.16.MT88.4 R8, [R198+0x16800] ;  /* 0x01680000c608783b */ /* 0x000eea0000004200 */
[C---:B------:R-:W-:Y:S01]  /*3830*/  HMMA.16816.F32 R52, R136.reuse, R4, R52 ;  /* 0x000000048834723c */ /* 0x040fe20000001834 */
[----:B------:R-:W5:Y:S05]  /*3840*/  MUFU.EX2 R166, R166 ;  /* 0x000000a600a67308 */ /* 0x000f6a0000000800 */
[C---:B------:R-:W-:Y:S01]  /*3850*/  HMMA.16816.F32 R56, R136.reuse, R6, R56 ;  /* 0x000000068838723c */ /* 0x040fe20000001838 */
[----:B------:R-:W4:Y:S05]  /*3860*/  LDSM.16.MT88.4 R4, [R197+0x16800] ;  /* 0x01680000c504783b */ /* 0x000f2a0000004200 */
        /* <DEDUP_REMOVED lines=15> */
[C---:B----4-:R-:W-:Y:S06]  /*3960*/  HMMA.16816.F32 R84, R136.reuse, R4, R84 ;  /* 0x000000048854723c */ /* 0x050fec0000001854 */
        /* <DEDUP_REMOVED lines=13> */
[----:B------:R-:W4:Y:S05]  /*3a40*/  LDSM.16.MT88.4 R28, [R196+0x13000] ;  /* 0x01300000c41c783b */ /* 0x000f2a0000004200 */
        /* <DEDUP_REMOVED lines=9> */
[C---:B---3--:R-:W-:Y:S06]  /*3ae0*/  HMMA.16816.F32 R52, R4.reuse, R8, R52 ;  /* 0x000000080434723c */ /* 0x048fec0000001834 */
[C---:B------:R-:W-:Y:S01]  /*3af0*/  HMMA.16816.F32 R56, R4.reuse, R10, R56 ;  /* 0x0000000a0438723c */ /* 0x040fe20000001838 */
[----:B------:R-:W3:Y:S05]  /*3b00*/  LDSM.16.MT88.4 R8, [R197+0x17000] ;  /* 0x01700000c508783b */ /* 0x000eea0000004200 */
        /* <DEDUP_REMOVED lines=10> */
[C---:B----4-:R-:W-:Y:S06]  /*3bb0*/  HMMA.16816.F32 R104, R4.reuse, R28, R104 ;  /* 0x0000001c0468723c */ /* 0x050fec0000001868 */
        /* <DEDUP_REMOVED lines=73> */
[----:B------:R-:W-:Y:S01]  /*4050*/  ULDC UR4, c[0x0][0x2ec] ;  /* 0x0000bb0000047ab9 */ /* 0x000fe20000000800 */
[----:B------:R-:W-:Y:S01]  /*4060*/  ULDC.64 UR12, c[0x0][0x250] ;  /* 0x00009400000c7ab9 */ /* 0x000fe20000000a00 */
[----:B------:R-:W-:Y:S01]  /*4070*/  ULDC.64 UR6, c[0x0][0x218] ;  /* 0x0000860000067ab9 */ /* 0x000fe20000000a00 */
[----:B------:R-:W-:Y:S01]  /*4080*/  ULDC.64 UR8, c[0x0][0x248] ;  /* 0x0000920000087ab9 */ /* 0x000fe20000000a00 */
[----:B------:R-:W-:Y:S01]  /*4090*/  ULDC.64 UR10, c[0x0][0x220] ;  /* 0x00008800000a7ab9 */ /* 0x000fe20000000a00 */
[----:B------:R-:W-:Y:S05]  /*40a0*/  BRA `(.L_x_42) ;  /* 0x00000000005c7947 */ /* 0x000fea0003800000 */
.L_x_44:
        /* <DEDUP_REMOVED lines=23> */
.L_x_42:
        /* <DEDUP_REMOVED lines=17> */
[----:B------:R-:W-:Y:S03]  /*4330*/  ISETP.GT.AND P0, PT, R223, RZ, PT ;  /* 0x000000ffdf00720c */ /* 0x000fe60003f04270 */
[----:B------:R-:W-:Y:S05]  /*4340*/  LDGSTS.E.BYPASS.LTC128B.128 [R213+0x14000], desc[UR14][R228.64+0x80] ;  /* 0x14000080e4d57fae */ /* 0x000fea000b901d4e */
[----:B------:R-:W-:Y:S05]  /*4350*/  LDGSTS.E.BYPASS.LTC128B.128 [R213+0x16000], desc[UR14][R228.64+0x100] ;  /* 0x16000100e4d57fae */ /* 0x000fea000b901d4e */
[----:B------:R-:W-:Y:S05]  /*4360*/  LDGSTS.E.BYPASS.LTC128B.128 [R213+0x13000], desc[UR14][R132.64] ;  /* 0x1300000084d57fae */ /* 0x000fea000b901d4e */
[----:B------:R-:W-:Y:S05]  /*4370*/  LDGSTS.E.BYPASS.LTC128B.128 [R213+0x15000], desc[UR14][R132.64+0x80] ;  /* 0x1500008084d57fae */ /* 0x000fea000b901d4e */
[----:B------:R1:W-:Y:S05]  /*4380*/  LDGSTS.E.BYPASS.LTC128B.128 [R213+0x17000], desc[UR14][R132.64+0x100] ;  /* 0x1700010084d57fae */ /* 0x0003ea000b901d4e */
[----:B------:R-:W-:Y:S05]  /*4390*/  LDSM.16.M88.4 R136, [R206] ;  /* 0x00000000ce88783b */ /* 0x000fea0000000200 */
[----:B------:R-:W2:Y:S05]  /*43a0*/  LDSM.16.M88.4 R140, [R205+0xc000] ;  /* 0x00c00000cd8c783b */ /* 0x000eaa0000000200 */
[----:B------:R-:W3:Y:S05]  /*43b0*/  LDSM.16.M88.4 R144, [R205+0xc800] ;  /* 0x00c80000cd90783b */ /* 0x000eea0000000200 */
[----:B------:R-:W4:Y:S05]  /*43c0*/  LDSM.16.M88.4 R148, [R205+0xd000] ;  /* 0x00d00000cd94783b */ /* 0x000f2a0000000200 */
[----:B------:R-:W5:Y:S05]  /*43d0*/  LDSM.16.M88.4 R152, [R205+0xd800] ;  /* 0x00d80000cd98783b */ /* 0x000f6a0000000200 */
[----:B------:R-:W0:Y:S05]  /*43e0*/  LDGDEPBAR ;  /* 0x00000000000079af */ /* 0x000e2a0000000000 */
[----:B------:R-:W-:Y:S05]  /*43f0*/  LDSM.16.M88.4 R156, [R204] ;  /* 0x00000000cc9c783b */ /* 0x000fea0000000200 */
[----:B------:R-:W1:Y:S05]  /*4400*/  LDSM.16.M88.4 R160, [R203] ;  /* 0x00000000cba0783b */ /* 0x000e6a0000000200 */
[----:B------:R-:W1:Y:S05]  /*4410*/  LDSM.16.M88.4 R164, [R195] ;  /* 0x00000000c3a4783b */ /* 0x000e6a0000000200 */
[----:B------:R-:W1:Y:S01]  /*4420*/  LDSM.16.M88.4 R168, [R194] ;  /* 0x00000000c2a8783b */ /* 0x000e620000000200 */
[C---:B--2---:R-:W-:Y:S04]  /*4430*/  HMMA.16816.F32 R4, R136.reuse, R140, RZ ;  /* 0x0000008c8804723c */ /* 0x044fe800000018ff */
[----:B------:R-:W2:Y:S02]  /*4440*/  LDSM.16.M88.4 R172, [R193] ;  /* 0x00000000c1ac783b */ /* 0x000ea40000000200 */
[C---:B------:R-:W-:Y:S03]  /*4450*/  HMMA.16816.F32 R8, R136.reuse, R142, RZ ;  /* 0x0000008e8808723c */ /* 0x040fe600000018ff */
[----:B------:R-:W-:Y:S03]  /*4460*/  LDSM.16.M88.4 R176, [R202] ;  /* 0x00000000cab0783b */ /* 0x000fe60000000200 */
[C---:B---3--:R-:W-:Y:S02]  /*4470*/  HMMA.16816.F32 R12, R136.reuse, R144, RZ ;  /* 0x00000090880c723c */ /* 0x048fe400000018ff */
[----:B------:R-:W3:Y:S04]  /*4480*/  LDSM.16.M88.4 R180, [R199+0xc000] ;  /* 0x00c00000c7b4783b */ /* 0x000ee80000000200 */
[C---:B------:R-:W-:Y:S01]  /*4490*/  HMMA.16816.F32 R16, R136.reuse, R146, RZ ;  /* 0x000000928810723c */ /* 0x040fe200000018ff */
[----:B------:R-:W-:Y:S05]  /*44a0*/  LDSM.16.M88.4 R140, [R199+0xd000] ;  /* 0x00d00000c78c783b */ /* 0x000fea0000000200 */
[C---:B----4-:R-:W-:Y:S01]  /*44b0*/  HMMA.16816.F32 R20, R136.reuse, R148, RZ ;  /* 0x000000948814723c */ /* 0x050fe200000018ff */
[----:B------:R-:W-:Y:S05]  /*44c0*/  LDSM.16.M88.4 R144, [R199+0xd800] ;  /* 0x00d80000c790783b */ /* 0x000fea0000000200 */
[C---:B------:R-:W-:Y:S01]  /*44d0*/  HMMA.16816.F32 R24, R136.reuse, R150, RZ ;  /* 0x000000968818723c */ /* 0x040fe200000018ff */
[----:B------:R-:W-:Y:S05]  /*44e0*/  LDSM.16.M88.4 R148, [R201] ;  /* 0x00000000c994783b */ /* 0x000fea0000000200 */
[C---:B-----5:R-:W-:Y:S06]  /*44f0*/  HMMA.16816.F32 R28, R136.reuse, R152, RZ ;  /* 0x00000098881c723c */ /* 0x060fec00000018ff */
[----:B------:R-:W-:Y:S01]  /*4500*/  HMMA.16816.F32 R32, R136, R154, RZ ;  /* 0x0000009a8820723c */ /* 0x000fe200000018ff */
[----:B------:R-:W4:Y:S05]  /*4510*/  LDSM.16.M88.4 R136, [R199+0xc800] ;  /* 0x00c80000c788783b */ /* 0x000f2a0000000200 */
[C---:B-1----:R-:W-:Y:S01]  /*4520*/  HMMA.16816.F32 R4, R156.reuse, R160, R4 ;  /* 0x000000a09c04723c */ /* 0x042fe20000001804 */
[----:B------:R-:W1:Y:S05]  /*4530*/  LDSM.16.M88.4 R152, [R192] ;  /* 0x00000000c098783b */ /* 0x000e6a0000000200 */
[C---:B------:R-:W-:Y:S01]  /*4540*/  HMMA.16816.F32 R8, R156.reuse, R162, R8 ;  /* 0x000000a29c08723c */ /* 0x040fe20000001808 */
[----:B------:R-:W-:Y:S05]  /*4550*/  LDSM.16.M88.4 R160, [R192+0x1000] ;  /* 0x00100000c0a0783b */ /* 0x000fea0000000200 */
[C---:B------:R-:W-:Y:S06]  /*4560*/  HMMA.16816.F32 R12, R156.reuse, R164, R12 ;  /* 0x000000a49c0c723c */ /* 0x040fec000000180c */
[C---:B------:R-:W-:Y:S01]  /*4570*/  HMMA.16816.F32 R16, R156.reuse, R166, R16 ;  /* 0x000000a69c10723c */ /* 0x040fe20000001810 */
[----:B------:R-:W-:Y:S05]  /*4580*/  LDSM.16.M88.4 R164, [R192+0x1800] ;  /* 0x00180000c0a4783b */ /* 0x000fea0000000200 */
[C---:B------:R-:W-:Y:S06]  /*4590*/  HMMA.16816.F32 R20, R156.reuse, R168, R20 ;  /* 0x000000a89c14723c */ /* 0x040fec0000001814 */
[C---:B------:R-:W-:Y:S01]  /*45a0*/  HMMA.16816.F32 R24, R156.reuse, R170, R24 ;  /* 0x000000aa9c18723c */ /* 0x040fe20000001818 */
[----:B------:R-:W-:Y:S05]  /*45b0*/  LDSM.16.M88.4 R168, [R206+0x4000] ;  /* 0x00400000cea8783b */ /* 0x000fea0000000200 */
[C---:B--2---:R-:W-:Y:S06]  /*45c0*/  HMMA.16816.F32 R28, R156.reuse, R172, R28 ;  /* 0x000000ac9c1c723c */ /* 0x044fec000000181c */
[----:B------:R-:W-:Y:S01]  /*45d0*/  HMMA.16816.F32 R32, R156, R174, R32 ;  /* 0x000000ae9c20723c */ /* 0x000fe20000001820 */
[----:B------:R-:W2:Y:S05]  /*45e0*/  LDSM.16.M88.4 R156, [R192+0x800] ;  /* 0x00080000c09c783b */ /* 0x000eaa0000000200 */
[C---:B---3--:R-:W-:Y:S01]  /*45f0*/  HMMA.16816.F32 R4, R176.reuse, R180, R4 ;  /* 0x000000b4b004723c */ /* 0x048fe20000001804 */
[----:B------:R-:W3:Y:S05]  /*4600*/  LDSM.16.M88.4 R172, [R205+0xe000] ;  /* 0x00e00000cdac783b */ /* 0x000eea0000000200 */
[C---:B------:R-:W-:Y:S01]  /*4610*/  HMMA.16816.F32 R8, R176.reuse, R182, R8 ;  /* 0x000000b6b008723c */ /* 0x040fe20000001808 */
[----:B------:R-:W-:Y:S05]  /*4620*/  LDSM.16.M88.4 R180, [R191] ;  /* 0x00000000bfb4783b */ /* 0x000fea0000000200 */
[C---:B----4-:R-:W-:Y:S06]  /*4630*/  HMMA.16816.F32 R12, R176.reuse, R136, R12 ;  /* 0x00000088b00c723c */ /* 0x050fec000000180c */
[C---:B------:R-:W-:Y:S01]  /*4640*/  HMMA.16816.F32 R16, R176.reuse, R138, R16 ;  /* 0x0000008ab010723c */ /* 0x040fe20000001810 */
[----:B------:R-:W4:Y:S05]  /*4650*/  LDSM.16.M88.4 R136, [R205+0xe800] ;  /* 0x00e80000cd88783b */ /* 0x000f2a0000000200 */
[C---:B------:R-:W-:Y:S06]  /*4660*/  HMMA.16816.F32 R20, R176.reuse, R140, R20 ;  /* 0x0000008cb014723c */ /* 0x040fec0000001814 */
[C---:B------:R-:W-:Y:S01]  /*4670*/  HMMA.16816.F32 R24, R176.reuse, R142, R24 ;  /* 0x0000008eb018723c */ /* 0x040fe20000001818 */
[----:B------:R-:W5:Y:S05]  /*4680*/  LDSM.16.M88.4 R140, [R205+0xf000] ;  /* 0x00f00000cd8c783b */ /* 0x000f6a0000000200 */
[C---:B------:R-:W-:Y:S06]  /*4690*/  HMMA.16816.F32 R28, R176.reuse, R144, R28 ;  /* 0x00000090b01c723c */ /* 0x040fec000000181c */
[----:B------:R-:W-:Y:S01]  /*46a0*/  HMMA.16816.F32 R32, R176, R146, R32 ;  /* 0x00000092b020723c */ /* 0x000fe20000001820 */
[----:B------:R-:W5:Y:S05]  /*46b0*/  LDSM.16.M88.4 R144, [R205+0xf800] ;  /* 0x00f80000cd90783b */ /* 0x000f6a0000000200 */
[C---:B-1----:R-:W-:Y:S01]  /*46c0*/  HMMA.16816.F32 R4, R148.reuse, R152, R4 ;  /* 0x000000989404723c */ /* 0x042fe20000001804 */
[----:B------:R-:W1:Y:S05]  /*46d0*/  LDSM.16.M88.4 R176, [R204+0x4000] ;  /* 0x00400000ccb0783b */ /* 0x000e6a0000000200 */
[C---:B------:R-:W-:Y:S01]  /*46e0*/  HMMA.16816.F32 R8, R148.reuse, R154, R8 ;  /* 0x0000009a9408723c */ /* 0x040fe20000001808 */
[----:B------:R-:W-:Y:S05]  /*46f0*/  LDSM.16.M88.4 R152, [R189] ;  /* 0x00000000bd98783b */ /* 0x000fea0000000200 */
[C---:B--2---:R-:W-:Y:S06]  /*4700*/  HMMA.16816.F32 R12, R148.reuse, R156, R12 ;  /* 0x0000009c940c723c */ /* 0x044fec000000180c */
[C---:B------:R-:W-:Y:S01]  /*4710*/  HMMA.16816.F32 R16, R148.reuse, R158, R16 ;  /* 0x0000009e9410723c */ /* 0x040fe20000001810 */
[----:B------:R-:W-:Y:S05]  /*4720*/  LDSM.16.M88.4 R156, [R188] ;  /* 0x00000000bc9c783b */ /* 0x000fea0000000200 */
[C---:B------:R-:W-:Y:S06]  /*4730*/  HMMA.16816.F32 R20, R148.reuse, R160, R20 ;  /* 0x000000a09414723c */ /* 0x040fec0000001814 */
[C---:B------:R-:W-:Y:S01]  /*4740*/  HMMA.16816.F32 R24, R148.reuse, R162, R24 ;  /* 0x000000a29418723c */ /* 0x040fe20000001818 */
[----:B------:R-:W-:Y:S05]  /*4750*/  LDSM.16.M88.4 R160, [R202+0x4000] ;  /* 0x00400000caa0783b */ /* 0x000fea0000000200 */
[C---:B------:R-:W-:Y:S06]  /*4760*/  HMMA.16816.F32 R28, R148.reuse, R164, R28 ;  /* 0x000000a4941c723c */ /* 0x040fec000000181c */
[----:B------:R-:W-:Y:S01]  /*4770*/  HMMA.16816.F32 R32, R148, R166, R32 ;  /* 0x000000a69420723c */ /* 0x000fe20000001820 */
[----:B------:R-:W2:Y:S05]  /*4780*/  LDSM.16.M88.4 R148, [R190] ;  /* 0x00000000be94783b */ /* 0x000eaa0000000200 */
[C---:B---3--:R-:W-:Y:S01]  /*4790*/  HMMA.16816.F32 R4, R168.reuse, R172, R4 ;  /* 0x000000aca804723c */ /* 0x048fe20000001804 */
[----:B------:R-:W3:Y:S05]  /*47a0*/  LDSM.16.M88.4 R164, [R199+0xe000] ;  /* 0x00e00000c7a4783b */ /* 0x000eea0000000200 */
[C---:B------:R-:W-:Y:S01]  /*47b0*/  HMMA.16816.F32 R8, R168.reuse, R174, R8 ;  /* 0x000000aea808723c */ /* 0x040fe20000001808 */
[----:B------:R-:W-:Y:S05]  /*47c0*/  LDSM.16.M88.4 R172, [R192+0x2000] ;  /* 0x00200000c0ac783b */ /* 0x000fea0000000200 */
[C---:B----4-:R-:W-:Y:S06]  /*47d0*/  HMMA.16816.F32 R12, R168.reuse, R136, R12 ;  /* 0x00000088a80c723c */ /* 0x050fec000000180c */
[C---:B------:R-:W-:Y:S01]  /*47e0*/  HMMA.16816.F32 R16, R168.reuse, R138, R16 ;  /* 0x0000008aa810723c */ /* 0x040fe20000001810 */
[----:B------:R-:W4:Y:S05]  /*47f0*/  LDSM.16.M88.4 R136, [R199+0xe800] ;  /* 0x00e80000c788783b */ /* 0x000f2a0000000200 */
[C---:B-----5:R-:W-:Y:S06]  /*4800*/  HMMA.16816.F32 R20, R168.reuse, R140, R20 ;  /* 0x0000008ca814723c */ /* 0x060fec0000001814 */
        /* <DEDUP_REMOVED lines=8> */
[----:B------:R-:W-:Y:S05]  /*4890*/  LDSM.16.M88.4 R180, [R205+0x10000] ;  /* 0x01000000cdb4783b */ /* 0x000fea0000000200 */
[C---:B--2---:R-:W-:Y:S06]  /*48a0*/  HMMA.16816.F32 R12, R176.reuse, R148, R12 ;  /* 0x00000094b00c723c */ /* 0x044fec000000180c */
[C---:B------:R-:W-:Y:S01]  /*48b0*/  HMMA.16816.F32 R16, R176.reuse, R150, R16 ;  /* 0x00000096b010723c */ /* 0x040fe20000001810 */
[----:B------:R-:W2:Y:S05]  /*48c0*/  LDSM.16.M88.4 R148, [R192+0x2800] ;  /* 0x00280000c094783b */ /* 0x000eaa0000000200 */
[C---:B------:R-:W-:Y:S06]  /*48d0*/  HMMA.16816.F32 R20, R176.reuse, R152, R20 ;  /* 0x00000098b014723c */ /* 0x040fec0000001814 */
[C---:B------:R-:W-:Y:S01]  /*48e0*/  HMMA.16816.F32 R24, R176.reuse, R154, R24 ;  /* 0x0000009ab018723c */ /* 0x040fe20000001818 */
[----:B------:R-:W2:Y:S05]  /*48f0*/  LDSM.16.M88.4 R152, [R192+0x3000] ;  /* 0x00300000c098783b */ /* 0x000eaa0000000200 */
[C---:B------:R-:W-:Y:S06]  /*4900*/  HMMA.16816.F32 R28, R176.reuse, R156, R28 ;  /* 0x0000009cb01c723c */ /* 0x040fec000000181c */
        /* <DEDUP_REMOVED lines=21> */
[----:B------:R-:W2:Y:S05]  /*4a60*/  LDSM.16.M88.4 R148, [R186] ;  /* 0x00000000ba94783b */ /* 0x000eaa0000000200 */
[C---:B------:R-:W-:Y:S06]  /*4a70*/  HMMA.16816.F32 R20, R168.reuse, R152, R20 ;  /* 0x00000098a814723c */ /* 0x040fec0000001814 */
[C---:B------:R-:W-:Y:S01]  /*4a80*/  HMMA.16816.F32 R24, R168.reuse, R154, R24 ;  /* 0x0000009aa818723c */ /* 0x040fe20000001818 */
[----:B------:R-:W2:Y:S05]  /*4a90*/  LDSM.16.M88.4 R152, [R185] ;  /* 0x00000000b998783b */ /* 0x000eaa0000000200 */
        /* <DEDUP_REMOVED lines=16> */
[----:B------:R-:W5:Y:S01]  /*4ba0*/  LDSM.16.M88.4 R176, [R201+0x8000] ;  /* 0x00800000c9b0783b */ /* 0x000f620000000200 */
[C---:B-1----:R-:W-:Y:S06]  /*4bb0*/  HMMA.16816.F32 R4, R160.reuse, R164, R4 ;  /* 0x000000a4a004723c */ /* 0x042fec0000001804 */
[C---:B------:R-:W-:Y:S06]  /*4bc0*/  HMMA.16816.F32 R8, R160.reuse, R166, R8 ;  /* 0x000000a6a008723c */ /* 0x040fec0000001808 */
[C---:B--2---:R-:W-:Y:S06]  /*4bd0*/  HMMA.16816.F32 R12, R160.reuse, R148, R12 ;  /* 0x00000094a00c723c */ /* 0x044fec000000180c */
[C---:B------:R-:W-:Y:S06]  /*4be0*/  HMMA.16816.F32 R16, R160.reuse, R150, R16 ;  /* 0x00000096a010723c */ /* 0x040fec0000001810 */
[C---:B------:R-:W-:Y:S06]  /*4bf0*/  HMMA.16816.F32 R20, R160.reuse, R152, R20 ;  /* 0x00000098a014723c */ /* 0x040fec0000001814 */
[C---:B------:R-:W-:Y:S06]  /*4c00*/  HMMA.16816.F32 R24, R160.reuse, R154, R24 ;  /* 0x0000009aa018723c */ /* 0x040fec0000001818 */
[C---:B------:R-:W-:Y:S06]  /*4c10*/  HMMA.16816.F32 R28, R160.reuse, R156, R28 ;  /* 0x0000009ca01c723c */ /* 0x040fec000000181c */
[----:B------:R-:W-:Y:S06]  /*4c20*/  HMMA.16816.F32 R32, R160, R158, R32 ;  /* 0x0000009ea020723c */ /* 0x000fec0000001820 */
[C---:B---3--:R-:W-:Y:S06]  /*4c30*/  HMMA.16816.F32 R4, R168.reuse, R172, R4 ;  /* 0x000000aca804723c */ /* 0x048fec0000001804 */
[C---:B------:R-:W-:Y:S06]  /*4c40*/  HMMA.16816.F32 R8, R168.reuse, R174, R8 ;  /* 0x000000aea808723c */ /* 0x040fec0000001808 */
[C---:B----4-:R-:W-:Y:S06]  /*4c50*/  HMMA.16816.F32 R12, R168.reuse, R136, R12 ;  /* 0x00000088a80c723c */ /* 0x050fec000000180c */
[C---:B------:R-:W-:Y:S01]  /*4c60*/  HMMA.16816.F32 R16, R168.reuse, R138, R16 ;  /* 0x0000008aa810723c */ /* 0x040fe20000001810 */
[----:B------:R-:W1:Y:S05]  /*4c70*/  LDSM.16.M88.4 R136, [R192+0x4800] ;  /* 0x00480000c088783b */ /* 0x000e6a0000000200 */
[C---:B-----5:R-:W-:Y:S06]  /*4c80*/  HMMA.16816.F32 R20, R168.reuse, R140, R20 ;  /* 0x0000008ca814723c */ /* 0x060fec0000001814 */
[C---:B------:R-:W-:Y:S01]  /*4c90*/  HMMA.16816.F32 R24, R168.reuse, R142, R24 ;  /* 0x0000008ea818723c */ /* 0x040fe20000001818 */
[----:B------:R-:W2:Y:S05]  /*4ca0*/  LDSM.16.M88.4 R140, [R192+0x5000] ;  /* 0x00500000c08c783b */ /* 0x000eaa0000000200 */
[C---:B------:R-:W-:Y:S06]  /*4cb0*/  HMMA.16816.F32 R28, R168.reuse, R144, R28 ;  /* 0x00000090a81c723c */ /* 0x040fec000000181c */
[----:B------:R-:W-:Y:S06]  /*4cc0*/  HMMA.16816.F32 R32, R168, R146, R32 ;  /* 0x00000092a820723c */ /* 0x000fec0000001820 */
[C---:B------:R-:W-:Y:S06]  /*4cd0*/  HMMA.16816.F32 R4, R176.reuse, R180, R4 ;  /* 0x000000b4b004723c */ /* 0x040fec0000001804 */
[C---:B------:R-:W-:Y:S06]  /*4ce0*/  HMMA.16816.F32 R8, R176.reuse, R182, R8 ;  /* 0x000000b6b008723c */ /* 0x040fec0000001808 */
[C---:B-1----:R-:W-:Y:S06]  /*4cf0*/  HMMA.16816.F32 R12, R176.reuse, R136, R12 ;  /* 0x00000088b00c723c */ /* 0x042fec000000180c */
[C---:B------:R-:W-:Y:S01]  /*4d00*/  HMMA.16816.F32 R16, R176.reuse, R138, R16 ;  /* 0x0000008ab010723c */ /* 0x040fe20000001810 */
[----:B------:R-:W1:Y:S01]  /*4d10*/  LDSM.16.M88.4 R136, [R192+0x5800] ;  /* 0x00580000c088783b */ /* 0x000e620000000200 */
[----:B------:R-:W-:Y:S04]  /*4d20*/  DEPBAR.LE SB0, 0x0 ;  /* 0x000080000000791a */ /* 0x000fe80000000000 */
[----:B------:R-:W-:Y:S01]  /*4d30*/  BAR.SYNC.DEFER_BLOCKING 0x0 ;  /* 0x0000000000007b1d */ /* 0x000fe20000010000 */
[C---:B--2---:R-:W-:Y:S05]  /*4d40*/  HMMA.16816.F32 R20, R176.reuse, R140, R20 ;  /* 0x0000008cb014723c */ /* 0x044fea0000001814 */
[----:B------:R-:W-:Y:S01]  /*4d50*/  FMUL.FTZ R252, R4, UR5 ;  /* 0x0000000504fc7c20 */ /* 0x000fe20008410000 */
[----:B------:R-:W-:Y:S01]  /*4d60*/  FMUL.FTZ R3, R9, UR5 ;  /* 0x0000000509037c20 */ /* 0x000fe20008410000 */
[----:B------:R-:W-:Y:S01]  /*4d70*/  FMUL.FTZ R249, R6, UR5 ;  /* 0x0000000506f97c20 */ /* 0x000fe20008410000 */
[----:B------:R-:W-:Y:S01]  /*4d80*/  FMUL.FTZ R250, R5, UR5 ;  /* 0x0000000505fa7c20 */ /* 0x000fe20008410000 */
[C---:B------:R-:W-:Y:S02]  /*4d90*/  HMMA.16816.F32 R24, R176.reuse, R142, R24 ;  /* 0x0000008eb018723c */ /* 0x040fe40000001818 */
[----:B------:R-:W2:Y:S01]  /*4da0*/  MUFU.TANH R252, R252 ;  /* 0x000000fc00fc7308 */ /* 0x000ea20000002400 */
[----:B------:R-:W-:Y:S01]  /*4db0*/  FMUL.FTZ R248, R10, UR5 ;  /* 0x000000050af87c20 */ /* 0x000fe20008410000 */
[----:B------:R-:W-:Y:S01]  /*4dc0*/  FMUL.FTZ R2, R11, UR5 ;  /* 0x000000050b027c20 */ /* 0x000fe20008410000 */
[----:B------:R-:W-:Y:S01]  /*4dd0*/  FMUL.FTZ R251, R7, UR5 ;  /* 0x0000000507fb7c20 */ /* 0x000fe20008410000 */
[----:B------:R-:W-:Y:S01]  /*4de0*/  FMUL.FTZ R132, R8, UR5 ;  /* 0x0000000508847c20 */ /* 0x000fe20008410000 */
[----:B------:R-:W-:Y:S01]  /*4df0*/  FMUL.FTZ R246, R12, UR5 ;  /* 0x000000050cf67c20 */ /* 0x000fe20008410000 */
[----:B------:R-:W-:Y:S04]  /*4e00*/  FMUL.FTZ R247, R14, UR5 ;  /* 0x000000050ef77c20 */ /* 0x000fe80008410000 */
[----:B------:R2:W-:Y:S01]  /*4e10*/  MUFU.TANH R10, R3 ;  /* 0x00000003000a7308 */ /* 0x0005e20000002400 */
[----:B------:R-:W-:Y:S01]  /*4e20*/  FMUL.FTZ R244, R13, UR5 ;  /* 0x000000050df47c20 */ /* 0x000fe20008410000 */
[----:B------:R-:W-:Y:S01]  /*4e30*/  FMUL.FTZ R245, R15, UR5 ;  /* 0x000000050ff57c20 */ /* 0x000fe20008410000 */
[----:B------:R-:W-:Y:S01]  /*4e40*/  FMUL.FTZ R242, R16, UR5 ;  /* 0x0000000510f27c20 */ /* 0x000fe20008410000 */
[----:B------:R-:W-:Y:S01]  /*4e50*/  FMUL.FTZ R243, R18, UR5 ;  /* 0x0000000512f37c20 */ /* 0x000fe20008410000 */
[----:B------:R-:W-:Y:S01]  /*4e60*/  FMUL.FTZ R240, R17, UR5 ;  /* 0x0000000511f07c20 */ /* 0x000fe20008410000 */
[----:B------:R-:W-:Y:S01]  /*4e70*/  FMUL.FTZ R241, R19, UR5 ;  /* 0x0000000513f17c20 */ /* 0x000fe20008410000 */
[----:B------:R-:W-:Y:S03]  /*4e80*/  FMUL.FTZ R238, R20, UR5 ;  /* 0x0000000514ee7c20 */ /* 0x000fe60008410000 */
[----:B------:R-:W-:Y:S01]  /*4e90*/  MUFU.TANH R249, R249 ;  /* 0x000000f900f97308 */ /* 0x000fe20000002400 */
[----:B------:R-:W-:Y:S01]  /*4ea0*/  FMUL.FTZ R237, R22, UR5 ;  /* 0x0000000516ed7c20 */ /* 0x000fe20008410000 */
[----:B------:R-:W-:Y:S01]  /*4eb0*/  FMUL.FTZ R236, R21, UR5 ;  /* 0x0000000515ec7c20 */ /* 0x000fe20008410000 */
[----:B------:R-:W-:Y:S01]  /*4ec0*/  FMUL.FTZ R239, R23, UR5 ;  /* 0x0000000517ef7c20 */ /* 0x000fe20008410000 */
[----:B------:R-:W-:Y:S01]  /*4ed0*/  FMUL.FTZ R234, R24, UR5 ;  /* 0x0000000518ea7c20 */ /* 0x000fe20008410000 */
[C---:B-1----:R-:W-:Y:S05]  /*4ee0*/  HMMA.16816.F32 R28, R176.reuse, R136, R28 ;  /* 0x00000088b01c723c */ /* 0x042fea000000181c */
[----:B------:R-:W1:Y:S01]  /*4ef0*/  MUFU.TANH R250, R250 ;  /* 0x000000fa00fa7308 */ /* 0x000e620000002400 */
[----:B--2---:R-:W-:Y:S01]  /*4f00*/  FMNMX.FTZ R3, R252, R135, !PT ;  /* 0x00000087fc037209 */ /* 0x004fe20007810000 */
[----:B------:R-:W-:Y:S01]  /*4f10*/  FMUL.FTZ R235, R26, UR5 ;  /* 0x000000051aeb7c20 */ /* 0x000fe20008410000 */
[----:B------:R-:W-:Y:S01]  /*4f20*/  FMUL.FTZ R232, R25, UR5 ;  /* 0x0000000519e87c20 */ /* 0x000fe20008410000 */
[----:B------:R-:W-:Y:S06]  /*4f30*/  HMMA.16816.F32 R32, R176, R138, R32 ;  /* 0x0000008ab020723c */ /* 0x000fec0000001820 */
[----:B------:R2:W-:Y:S01]  /*4f40*/  MUFU.TANH R9, R2 ;  /* 0x0000000200097308 */ /* 0x0005e20000002400 */
[----:B------:R-:W-:Y:S09]  /*4f50*/  FMUL.FTZ R233, R27, UR5 ;  /* 0x000000051be97c20 */ /* 0x000ff20008410000 */
[----:B------:R-:W3:Y:S01]  /*4f60*/  MUFU.TANH R251, R251 ;  /* 0x000000fb00fb7308 */ /* 0x000ee20000002400 */
[----:B-1----:R-:W-:Y:S01]  /*4f70*/  FMNMX.FTZ R3, R250, R3, !PT ;  /* 0x00000003fa037209 */ /* 0x002fe20007810000 */
[----:B------:R-:W-:Y:S08]  /*4f80*/  FMUL.FTZ R228, R28, UR5 ;  /* 0x000000051ce47c20 */ /* 0x000ff00008410000 */
[----:B------:R-:W1:Y:S01]  /*4f90*/  MUFU.TANH R162, R132 ;  /* 0x0000008400a27308 */ /* 0x000e620000002400 */
[----:B--2---:R-:W-:Y:S01]  /*4fa0*/  FMNMX.FTZ R2, R249, R0, !PT ;  /* 0x00000000f9027209 */ /* 0x004fe20007810000 */
[----:B------:R-:W-:Y:S01]  /*4fb0*/  FMUL.FTZ R231, R30, UR5 ;  /* 0x000000051ee77c20 */ /* 0x000fe20008410000 */
[----:B------:R-:W-:Y:S01]  /*4fc0*/  FMUL.FTZ R230, R29, UR5 ;  /* 0x000000051de67c20 */ /* 0x000fe20008410000 */
[----:B------:R-:W-:Y:S01]  /*4fd0*/  FMUL.FTZ R229, R31, UR5 ;  /* 0x000000051fe57c20 */ /* 0x000fe20008410000 */
[----:B------:R-:W-:Y:S01]  /*4fe0*/  FMUL.FTZ R226, R32, UR5 ;  /* 0x0000000520e27c20 */ /* 0x000fe20008410000 */
[----:B------:R-:W-:Y:S01]  /*4ff0*/  FMUL.FTZ R134, R34, UR5 ;  /* 0x0000000522867c20 */ /* 0x000fe20008410000 */
[----:B------:R-:W-:Y:S03]  /*5000*/  FMUL.FTZ R224, R33, UR5 ;  /* 0x0000000521e07c20 */ /* 0x000fe60008410000 */
[----:B------:R-:W2:Y:S01]  /*5010*/  MUFU.TANH R248, R248 ;  /* 0x000000f800f87308 */ /* 0x000ea20000002400 */
[----:B---3--:R-:W-:Y:S01]  /*5020*/  FMNMX.FTZ R133, R251, R2, !PT ;  /* 0x00000002fb857209 */ /* 0x008fe20007810000 */
[----:B------:R-:W-:Y:S08]  /*5030*/  FMUL.FTZ R35, R35, UR5 ;  /* 0x0000000523237c20 */ /* 0x000ff00008410000 */
[----:B------:R-:W3:Y:S01]  /*5040*/  MUFU.TANH R246, R246 ;  /* 0x000000f600f67308 */ /* 0x000ee20000002400 */
[----:B-1----:R-:W-:Y:S04]  /*5050*/  FMNMX.FTZ R3, R162, R3, !PT ;  /* 0x00000003a2037209 */ /* 0x002fe80007810000 */
[----:B------:R-:W-:Y:S05]  /*5060*/  FMNMX.FTZ R3, R10, R3, !PT ;  /* 0x000000030a037209 */ /* 0x000fea0007810000 */
[----:B------:R-:W1:Y:S01]  /*5070*/  MUFU.TANH R247, R247 ;  /* 0x000000f700f77308 */ /* 0x000e620000002400 */
[----:B--2---:R-:W-:Y:S04]  /*5080*/  FMNMX.FTZ R2, R248, R133, !PT ;  /* 0x00000085f8027209 */ /* 0x004fe80007810000 */
[----:B------:R-:W-:Y:S05]  /*5090*/  FMNMX.FTZ R2, R9, R2, !PT ;  /* 0x0000000209027209 */ /* 0x000fea0007810000 */
[----:B------:R-:W2:Y:S01]  /*50a0*/  MUFU.TANH R244, R244 ;  /* 0x000000f400f47308 */ /* 0x000ea20000002400 */
[----:B---3--:R-:W-:Y:S09]  /*50b0*/  FMNMX.FTZ R3, R246, R3, !PT ;  /* 0x00000003f6037209 */ /* 0x008ff20007810000 */
[----:B------:R-:W3:Y:S01]  /*50c0*/  MUFU.TANH R245, R245 ;  /* 0x000000f500f57308 */ /* 0x000ee20000002400 */
[----:B-1----:R-:W-:Y:S09]  /*50d0*/  FMNMX.FTZ R2, R247, R2, !PT ;  /* 0x00000002f7027209 */ /* 0x002ff20007810000 */
[----:B------:R-:W1:Y:S01]  /*50e0*/  MUFU.TANH R242, R242 ;  /* 0x000000f200f27308 */ /* 0x000e620000002400 */
[----:B--2---:R-:W-:Y:S09]  /*50f0*/  FMNMX.FTZ R3, R244, R3, !PT ;  /* 0x00000003f4037209 */ /* 0x004ff20007810000 */
        /* <DEDUP_REMOVED lines=36> */
[----:B------:R2:W4:Y:S01]  /*5340*/  MUFU.TANH R133, R35 ;  /* 0x0000002300857308 */ /* 0x0005220000002400 */
[----:B---3--:R-:W-:Y:S02]  /*5350*/  FMNMX.FTZ R2, R134, R3, !PT ;  /* 0x0000000386027209 */ /* 0x008fe40007810000 */
[----:B-1----:R-:W-:Y:S01]  /*5360*/  FMNMX.FTZ R13, R224, R132, !PT ;  /* 0x00000084e00d7209 */ /* 0x002fe20007810000 */
[----:B------:R-:W-:Y:S06]  /*5370*/  @P0 BRA `(.L_x_44) ;  /* 0xffffffec004c0947 */ /* 0x000fec000383ffff */
.L_x_43:
[----:B-1----:R-:W1:Y:S01]  /*5380*/  SHFL.BFLY PT, R6, R13, 0x2, 0x1f ;  /* 0x0c401f000d067f89 */ /* 0x002e6200000e0000 */
[----:B----4-:R-:W-:Y:S02]  /*5390*/  FMNMX.FTZ R7, R133, R2, !PT ;  /* 0x0000000285077209 */ /* 0x010fe40007810000 */
[----:B------:R-:W-:Y:S05]  /*53a0*/  IADD3 R223, R223, -0x1, RZ ;  /* 0xffffffffdfdf7810 */ /* 0x000fea0007ffe0ff */
[----:B------:R-:W-:Y:S08]  /*53b0*/  LDSM.16.MT88.4 R16, [R200+0x12000] ;  /* 0x01200000c810783b */ /* 0x000ff00000004200 */
[----:B------:R-:W3:Y:S08]  /*53c0*/  SHFL.BFLY PT, R2, R7, 0x2, 0x1f ;  /* 0x0c401f0007027f89 */ /* 0x000ef000000e0000 */
[----:B------:R-:W-:Y:S08]  /*53d0*/  LDSM.16.MT88.4 R24, [R198+0x12000] ;  /* 0x01200000c618783b */ /* 0x000ff00000004200 */
[----:B--2---:R-:W-:Y:S08]  /*53e0*/  LDSM.16.MT88.4 R32, [R197+0x12000] ;  /* 0x01200000c520783b */ /* 0x004ff00000004200 */
[----:B------:R-:W-:Y:S08]  /*53f0*/  LDSM.16.MT88.4 R136, [R196+0x12000] ;  /* 0x01200000c488783b */ /* 0x000ff00000004200 */
[----:B------:R-:W-:Y:S08]  /*5400*/  LDSM.16.MT88.4 R140, [R197+0x14800] ;  /* 0x01480000c58c783b */ /* 0x000ff00000004200 */
[----:B------:R-:W-:Y:S08]  /*5410*/  LDSM.16.MT88.4 R148, [R198+0x15800] ;  /* 0x01580000c694783b */ /* 0x000ff00000004200 */
[----:B------:R-:W-:Y:S08]  /*5420*/  LDSM.16.MT88.4 R152, [R197+0x15800] ;  /* 0x01580000c598783b */ /* 0x000ff00000004200 */
[----:B------:R-:W-:Y:S01]  /*5430*/  LDSM.16.MT88.4 R156, [R196+0x15800] ;  /* 0x01580000c49c783b */ /* 0x000fe20000004200 */
[----:B-1----:R-:W-:Y:S02]  /*5440*/  FMNMX.FTZ R11, R13, R6, !PT ;  /* 0x000000060d0b7209 */ /* 0x002fe40007810000 */
[----:B---3--:R-:W-:Y:S05]  /*5450*/  FMNMX.FTZ R4, R7, R2, !PT ;  /* 0x0000000207047209 */ /* 0x008fea0007810000 */
[----:B------:R-:W1:Y:S08]  /*5460*/  SHFL.BFLY PT, R132, R11, 0x1, 0x1f ;  /* 0x0c201f000b847f89 */ /* 0x000e7000000e0000 */
[----:B------:R-:W2:Y:S01]  /*5470*/  SHFL.BFLY PT, R3, R4, 0x1, 0x1f ;  /* 0x0c201f0004037f89 */ /* 0x000ea200000e0000 */
[----:B-1----:R-:W-:Y:S02]  /*5480*/  FMNMX.FTZ R132, R11, R132, !PT ;  /* 0x000000840b847209 */ /* 0x002fe40007810000 */
[----:B--2---:R-:W-:Y:S03]  /*5490*/  FMNMX.FTZ R3, R4, R3, !PT ;  /* 0x0000000304037209 */ /* 0x004fe60007810000 */
[C---:B------:R-:W-:Y:S01]  /*54a0*/  FMUL.FTZ R145, R132.reuse, UR4 ;  /* 0x0000000484917c20 */ /* 0x040fe20008410000 */
[C---:B------:R-:W-:Y:S01]  /*54b0*/  FSETP.NEU.FTZ.AND P1, PT, R132.reuse, -INF , PT ;  /* 0xff8000008400780b */ /* 0x040fe20003f3d000 */
[----:B------:R-:W-:Y:S01]  /*54c0*/  FADD.FTZ R2, -R132, R135 ;  /* 0x0000008784027221 */ /* 0x000fe20000010100 */
[----:B------:R-:W-:Y:S02]  /*54d0*/  FMUL.FTZ R144, R3, UR4 ;  /* 0x0000000403907c20 */ /* 0x000fe40008410000 */
[----:B------:R-:W-:Y:S01]  /*54e0*/  FSEL R145, R145, RZ, P1 ;  /* 0x000000ff91917208 */ /* 0x000fe20000800000 */
[C---:B------:R-:W-:Y:S01]  /*54f0*/  FADD.FTZ R0, -R3.reuse, R0 ;  /* 0x0000000003007221 */ /* 0x040fe20000010100 */
[----:B------:R-:W-:Y:S01]  /*5500*/  FSETP.NEU.FTZ.AND P1, PT, R3, -INF , PT ;  /* 0xff8000000300780b */ /* 0x000fe20003f3d000 */
[----:B------:R-:W-:Y:S02]  /*5510*/  FMUL.FTZ R5, R2, UR4 ;  /* 0x0000000402057c20 */ /* 0x000fe40008410000 */
[--C-:B------:R-:W-:Y:S01]  /*5520*/  FFMA.FTZ R167, R162, UR4, -R145.reuse ;  /* 0x00000004a2a77c23 */ /* 0x100fe20008010891 */
[----:B------:R-:W-:Y:S01]  /*5530*/  FSEL R144, R144, RZ, P1 ;  /* 0x000000ff90907208 */ /* 0x000fe20000800000 */
[--C-:B------:R-:W-:Y:S01]  /*5540*/  FFMA.FTZ R171, R252, UR4, -R145.reuse ;  /* 0x00000004fcab7c23 */ /* 0x100fe20008010891 */
[--C-:B------:R-:W-:Y:S01]  /*5550*/  FFMA.FTZ R168, R250, UR4, -R145.reuse ;  /* 0x00000004faa87c23 */ /* 0x100fe20008010891 */
[--C-:B------:R-:W-:Y:S01]  /*5560*/  FFMA.FTZ R166, R10, UR4, -R145.reuse ;  /* 0x000000040aa67c23 */ /* 0x100fe20008010891 */
[----:B------:R-:W-:Y:S01]  /*5570*/  FMUL.FTZ R6, R0, UR4 ;  /* 0x0000000400067c20 */ /* 0x000fe20008410000 */
[--C-:B------:R-:W-:Y:S01]  /*5580*/  FFMA.FTZ R169, R249, UR4, -R144.reuse ;  /* 0x00000004f9a97c23 */ /* 0x100fe20008010890 */
[--C-:B------:R-:W-:Y:S01]  /*5590*/  FFMA.FTZ R165, R251, UR4, -R144.reuse ;  /* 0x00000004fba57c23 */ /* 0x100fe20008010890 */
[--C-:B------:R-:W-:Y:S01]  /*55a0*/  FFMA.FTZ R164, R248, UR4, -R144.reuse ;  /* 0x00000004f8a47c23 */ /* 0x100fe20008010890 */
[--C-:B------:R-:W-:Y:S01]  /*55b0*/  FFMA.FTZ R135, R9, UR4, -R144.reuse ;  /* 0x0000000409877c23 */ /* 0x100fe20008010890 */
[----:B------:R-:W1:Y:S01]  /*55c0*/  MUFU.EX2 R2, R5 ;  /* 0x0000000500027308 */ /* 0x000e620000000800 */
[----:B------:R-:W-:Y:S01]  /*55d0*/  LDSM.16.MT88.4 R160, [R200+0x17800] ;  /* 0x01780000c8a0783b */ /* 0x000fe20000004200 */
[--C-:B------:R-:W-:Y:S01]  /*55e0*/  FFMA.FTZ R172, R247, UR4, -R144.reuse ;  /* 0x00000004f7ac7c23 */ /* 0x100fe20008010890 */
[--C-:B------:R-:W-:Y:S01]  /*55f0*/  FFMA.FTZ R175, R245, UR4, -R144.reuse ;  /* 0x00000004f5af7c23 */ /* 0x100fe20008010890 */
[--C-:B------:R-:W-:Y:S01]  /*5600*/  FFMA.FTZ R176, R243, UR4, -R144.reuse ;  /* 0x00000004f3b07c23 */ /* 0x100fe20008010890 */
[--C-:B------:R-:W-:Y:S01]  /*5610*/  FFMA.FTZ R179, R241, UR4, -R144.reuse ;  /* 0x00000004f1b37c23 */ /* 0x100fe20008010890 */
[--C-:B------:R-:W-:Y:S01]  /*5620*/  FFMA.FTZ R180, R237, UR4, -R144.reuse ;  /* 0x00000004edb47c23 */ /* 0x100fe20008010890 */
[--C-:B------:R-:W-:Y:S03]  /*5630*/  FFMA.FTZ R183, R239, UR4, -R144.reuse ;  /* 0x00000004efb77c23 */ /* 0x100fe60008010890 */
[----:B------:R-:W2:Y:S01]  /*5640*/  MUFU.EX2 R0, R6 ;  /* 0x0000000600007308 */ /* 0x000ea20000000800 */
[--C-:B------:R-:W-:Y:S01]  /*5650*/  FFMA.FTZ R233, R233, UR4, -R144.reuse ;  /* 0x00000004e9e97c23 */ /* 0x100fe20008010890 */
[--C-:B------:R-:W-:Y:S01]  /*5660*/  FFMA.FTZ R229, R229, UR4, -R144.reuse ;  /* 0x00000004e5e57c23 */ /* 0x100fe20008010890 */
[--C-:B------:R-:W-:Y:S01]  /*5670*/  FFMA.FTZ R134, R134, UR4, -R144.reuse ;  /* 0x0000000486867c23 */ /* 0x100fe20008010890 */
[--C-:B------:R-:W-:Y:S01]  /*5680*/  FFMA.FTZ R133, R133, UR4, -R144.reuse ;  /* 0x0000000485857c23 */ /* 0x100fe20008010890 */
[--C-:B------:R-:W-:Y:S01]  /*5690*/  FFMA.FTZ R170, R246, UR4, -R145.reuse ;  /* 0x00000004f6aa7c23 */ /* 0x100fe20008010891 */
[--C-:B------:R-:W-:Y:S01]  /*56a0*/  FFMA.FTZ R173, R244, UR4, -R145.reuse ;  /* 0x00000004f4ad7c23 */ /* 0x100fe20008010891 */
[--C-:B------:R-:W-:Y:S03]  /*56b0*/  FFMA.FTZ R174, R242, UR4, -R145.reuse ;  /* 0x00000004f2ae7c23 */ /* 0x100fe60008010891 */
[----:B------:R-:W-:Y:S01]  /*56c0*/  MUFU.EX2 R171, R171 ;  /* 0x000000ab00ab7308 */ /* 0x000fe20000000800 */
[C---:B-1----:R-:W-:Y:S01]  /*56d0*/  FMUL.FTZ R4, R2.reuse, R128 ;  /* 0x0000008002047220 */ /* 0x042fe20000410000 */
[C---:B------:R-:W-:Y:S01]  /*56e0*/  FMUL.FTZ R5, R2.reuse, R129 ;  /* 0x0000008102057220 */ /* 0x040fe20000410000 */
[C---:B------:R-:W-:Y:S01]  /*56f0*/  FMUL.FTZ R8, R2.reuse, R124 ;  /* 0x0000007c02087220 */ /* 0x040fe20000410000 */
[C---:B------:R-:W-:Y:S01]  /*5700*/  FMUL.FTZ R9, R2.reuse, R125 ;  /* 0x0000007d02097220 */ /* 0x040fe20000410000 */
[C---:B------:R-:W-:Y:S01]  /*5710*/  FMUL.FTZ R12, R2.reuse, R120 ;  /* 0x00000078020c7220 */ /* 0x040fe20000410000 */
[C---:B------:R-:W-:Y:S01]  /*5720*/  FMUL.FTZ R13, R2.reuse, R121 ;  /* 0x00000079020d7220 */ /* 0x040fe20000410000 */
[----:B------:R-:W-:Y:S03]  /*5730*/  FMUL.FTZ R20, R2, R112 ;  /* 0x0000007002147220 */ /* 0x000fe60000410000 */
[----:B------:R-:W1:Y:S01]  /*5740*/  MUFU.EX2 R168, R168 ;  /* 0x000000a800a87308 */ /* 0x000e620000000800 */
[C---:B--2---:R-:W-:Y:S01]  /*5750*/  FMUL.FTZ R6, R0.reuse, R130 ;  /* 0x0000008200067220 */ /* 0x044fe20000410000 */
[C---:B------:R-:W-:Y:S01]  /*5760*/  FMUL.FTZ R7, R0.reuse, R131 ;  /* 0x0000008300077220 */ /* 0x040fe20000410000 */
[C---:B------:R-:W-:Y:S01]  /*5770*/  FMUL.FTZ R10, R0.reuse, R126 ;  /* 0x0000007e000a7220 */ /* 0x040fe20000410000 */
[C---:B------:R-:W-:Y:S01]  /*5780*/  FMUL.FTZ R11, R0.reuse, R127 ;  /* 0x0000007f000b7220 */ /* 0x040fe20000410000 */
[C---:B------:R-:W-:Y:S01]  /*5790*/  FMUL.FTZ R14, R0.reuse, R122 ;  /* 0x0000007a000e7220 */ /* 0x040fe20000410000 */
[----:B------:R-:W-:Y:S01]  /*57a0*/  FMUL.FTZ R15, R0, R123 ;  /* 0x0000007b000f7220 */ /* 0x000fe20000410000 */
[----:B------:R-:W-:Y:S03]  /*57b0*/  FMUL.FTZ R21, R2, R113 ;  /* 0x0000007102157220 */ /* 0x000fe60000410000 */
[----:B------:R-:W-:Y:S01]  /*57c0*/  MUFU.EX2 R169, R169 ;  /* 0x000000a900a97308 */ /* 0x000fe20000000800 */
[----:B------:R-:W2:Y:S01]  /*57d0*/  LDSM.16.MT88.4 R120, [R200+0x14000] ;  /* 0x01400000c878783b */ /* 0x000ea20000004200 */
[C---:B------:R-:W-:Y:S01]  /*57e0*/  FMUL.FTZ R22, R0.reuse, R114 ;  /* 0x0000007200167220 */ /* 0x040fe20000410000 */
[----:B------:R-:W-:Y:S01]  /*57f0*/  FMUL.FTZ R23, R0, R115 ;  /* 0x0000007300177220 */ /* 0x000fe20000410000 */
[C---:B------:R-:W-:Y:S01]  /*5800*/  FMUL.FTZ R28, R2.reuse, R104 ;  /* 0x00000068021c7220 */ /* 0x040fe20000410000 */
[----:B------:R-:W-:Y:S01]  /*5810*/  FMUL.FTZ R29, R2, R105 ;  /* 0x00000069021d7220 */ /* 0x000fe20000410000 */
[C---:B------:R-:W-:Y:S01]  /*5820*/  FMUL.FTZ R30, R0.reuse, R106 ;  /* 0x0000006a001e7220 */ /* 0x040fe20000410000 */
[----:B------:R-:W-:Y:S03]  /*5830*/  FMUL.FTZ R31, R0, R107 ;  /* 0x0000006b001f7220 */ /* 0x000fe60000410000 */
[----:B------:R-:W3:Y:S01]  /*5840*/  MUFU.EX2 R165, R165 ;  /* 0x000000a500a57308 */ /* 0x000ee20000000800 */
[----:B-1----:R-:W-:Y:S01]  /*5850*/  F2FP.F16.F32.PACK_AB R128, R168, R171 ;  /* 0x000000aba880723e */ /* 0x002fe200000000ff */
[----:B------:R-:W1:Y:S01]  /*5860*/  LDSM.16.MT88.4 R104, [R198+0x14000] ;  /* 0x01400000c668783b */ /* 0x000e620000004200 */
[C---:B------:R-:W-:Y:S01]  /*5870*/  FMUL.FTZ R36, R2.reuse, R36 ;  /* 0x0000002402247220 */ /* 0x040fe20000410000 */
[----:B------:R-:W-:Y:S01]  /*5880*/  FMUL.FTZ R37, R2, R37 ;  /* 0x0000002502257220 */ /* 0x000fe20000410000 */
[C---:B------:R-:W-:Y:S01]  /*5890*/  FMUL.FTZ R38, R0.reuse, R38 ;  /* 0x0000002600267220 */ /* 0x040fe20000410000 */
[----:B------:R-:W-:Y:S01]  /*58a0*/  FMUL.FTZ R39, R0, R39 ;  /* 0x0000002700277220 */ /* 0x000fe20000410000 */
[C---:B------:R-:W-:Y:S03]  /*58b0*/  FMUL.FTZ R40, R2.reuse, R40 ;  /* 0x0000002802287220 */ /* 0x040fe60000410000 */
[----:B------:R-:W-:Y:S01]  /*58c0*/  MUFU.EX2 R167, R167 ;  /* 0x000000a700a77308 */ /* 0x000fe20000000800 */
[----:B------:R-:W-:Y:S01]  /*58d0*/  FMUL.FTZ R41, R2, R41 ;  /* 0x0000002902297220 */ /* 0x000fe20000410000 */
[----:B------:R-:W-:Y:S01]  /*58e0*/  LDSM.16.MT88.4 R112, [R200+0x16000] ;  /* 0x01600000c870783b */ /* 0x000fe20000004200 */
[C---:B------:R-:W-:Y:S01]  /*58f0*/  FMUL.FTZ R42, R0.reuse, R42 ;  /* 0x0000002a002a7220 */ /* 0x040fe20000410000 */
[----:B------:R-:W-:Y:S01]  /*5900*/  FMUL.FTZ R43, R0, R43 ;  /* 0x0000002b002b7220 */ /* 0x000fe20000410000 */
[C---:B------:R-:W-:Y:S01]  /*5910*/  FMUL.FTZ R44, R2.reuse, R44 ;  /* 0x0000002c022c7220 */ /* 0x040fe20000410000 */
[----:B------:R-:W-:Y:S01]  /*5920*/  FMUL.FTZ R45, R2, R45 ;  /* 0x0000002d022d7220 */ /* 0x000fe20000410000 */
[C---:B------:R-:W-:Y:S03]  /*5930*/  FMUL.FTZ R46, R0.reuse, R46 ;  /* 0x0000002e002e7220 */ /* 0x040fe60000410000 */
[----:B------:R-:W4:Y:S01]  /*5940*/  MUFU.EX2 R166, R166 ;  /* 0x000000a600a67308 */ /* 0x000f220000000800 */
[----:B---3--:R-:W-:Y:S01]  /*5950*/  F2FP.F16.F32.PACK_AB R129, R165, R169 ;  /* 0x000000a9a581723e */ /* 0x008fe200000000ff */
[----:B------:R-:W-:Y:S01]  /*5960*/  LDSM.16.MT88.4 R124, [R200+0x14800] ;  /* 0x01480000c87c783b */ /* 0x000fe20000004200 */
        /* <DEDUP_REMOVED lines=13> */
[----:B------:R-:W3:Y:S01]  /*5a40*/  MUFU.EX2 R135, R135 ;  /* 0x0000008700877308 */ /* 0x000ee20000000800 */
[----:B----4-:R-:W-:Y:S01]  /*5a50*/  F2FP.F16.F32.PACK_AB R130, R166, R167 ;  /* 0x000000a7a682723e */ /* 0x010fe200000000ff */
        /* <DEDUP_REMOVED lines=15> */
[----:B---3--:R-:W-:Y:S01]  /*5b50*/  F2FP.F16.F32.PACK_AB R131, R135, R164 ;  /* 0x000000a48783723e */ /* 0x008fe200000000ff */
[C---:B------:R-:W-:Y:S01]  /*5b60*/  FMUL.FTZ R74, R0.reuse, R74 ;  /* 0x0000004a004a7220 */ /* 0x040fe20000410000 */
[----:B------:R-:W-:Y:S01]  /*5b70*/  FMUL.FTZ R75, R0, R75 ;  /* 0x0000004b004b7220 */ /* 0x000fe20000410000 */
[C---:B------:R-:W-:Y:S01]  /*5b80*/  FMUL.FTZ R76, R2.reuse, R76 ;  /* 0x0000004c024c7220 */ /* 0x040fe20000410000 */
[----:B------:R-:W-:Y:S01]  /*5b90*/  FMUL.FTZ R77, R2, R77 ;  /* 0x0000004d024d7220 */ /* 0x000fe20000410000 */
[C---:B------:R-:W-:Y:S01]  /*5ba0*/  FMUL.FTZ R78, R0.reuse, R78 ;  /* 0x0000004e004e7220 */ /* 0x040fe20000410000 */
[----:B------:R-:W-:Y:S01]  /*5bb0*/  FMUL.FTZ R79, R0, R79 ;  /* 0x0000004f004f7220 */ /* 0x000fe20000410000 */
[C---:B------:R-:W-:Y:S01]  /*5bc0*/  HMMA.16816.F32 R4, R128.reuse, R16, R4 ;  /* 0x000000108004723c */ /* 0x040fe20000001804 */
[----:B------:R-:W-:Y:S04]  /*5bd0*/  MUFU.EX2 R170, R170 ;  /* 0x000000aa00aa7308 */ /* 0x000fe80000000800 */
[C---:B------:R-:W-:Y:S01]  /*5be0*/  FMUL.FTZ R80, R2.reuse, R80 ;  /* 0x0000005002507220 */ /* 0x040fe20000410000 */
[C---:B------:R-:W-:Y:S05]  /*5bf0*/  HMMA.16816.F32 R8, R128.reuse, R18, R8 ;  /* 0x000000128008723c */ /* 0x040fea0000001808 */
[----:B------:R-:W3:Y:S01]  /*5c00*/  MUFU.EX2 R173, R173 ;  /* 0x000000ad00ad7308 */ /* 0x000ee20000000800 */
[C---:B------:R-:W-:Y:S01]  /*5c10*/  FMUL.FTZ R16, R2.reuse, R116 ;  /* 0x0000007402107220 */ /* 0x040fe20000410000 */
[C---:B------:R-:W-:Y:S04]  /*5c20*/  HMMA.16816.F32 R12, R128.reuse, R24, R12 ;  /* 0x00000018800c723c */ /* 0x040fe8000000180c */
[----:B------:R-:W-:Y:S01]  /*5c30*/  FMUL.FTZ R17, R2, R117 ;  /* 0x0000007502117220 */ /* 0x000fe20000410000 */
[C---:B------:R-:W-:Y:S01]  /*5c40*/  FMUL.FTZ R18, R0.reuse, R118 ;  /* 0x0000007600127220 */ /* 0x040fe20000410000 */
[----:B------:R-:W-:Y:S01]  /*5c50*/  FMUL.FTZ R19, R0, R119 ;  /* 0x0000007700137220 */ /* 0x000fe20000410000 */
[C---:B------:R-:W-:Y:S01]  /*5c60*/  FMUL.FTZ R24, R2.reuse, R108 ;  /* 0x0000006c02187220 */ /* 0x040fe20000410000 */
[----:B------:R-:W-:Y:S01]  /*5c70*/  LDSM.16.MT88.4 R116, [R197+0x12800] ;  /* 0x01280000c574783b */ /* 0x000fe20000004200 */
[----:B------:R-:W-:Y:S02]  /*5c80*/  MUFU.EX2 R172, R172 ;  /* 0x000000ac00ac7308 */ /* 0x000fe40000000800 */
[C---:B------:R-:W-:Y:S01]  /*5c90*/  FMUL.FTZ R25, R2.reuse, R109 ;  /* 0x0000006d02197220 */ /* 0x040fe20000410000 */
[----:B------:R-:W-:Y:S01]  /*5ca0*/  FMUL.FTZ R81, R2, R81 ;  /* 0x0000005102517220 */ /* 0x000fe20000410000 */
[C---:B------:R-:W-:Y:S01]  /*5cb0*/  FMUL.FTZ R82, R0.reuse, R82 ;  /* 0x0000005200527220 */ /* 0x040fe20000410000 */
[C---:B------:R-:W-:Y:S03]  /*5cc0*/  HMMA.16816.F32 R16, R128.reuse, R26, R16 ;  /* 0x0000001a8010723c */ /* 0x040fe60000001810 */
[----:B------:R-:W-:Y:S01]  /*5cd0*/  FMUL.FTZ R83, R0, R83 ;  /* 0x0000005300537220 */ /* 0x000fe20000410000 */
[C---:B------:R-:W-:Y:S01]  /*5ce0*/  FMUL.FTZ R84, R2.reuse, R84 ;  /* 0x0000005402547220 */ /* 0x040fe20000410000 */
[----:B------:R-:W-:Y:S01]  /*5cf0*/  FMUL.FTZ R85, R2, R85 ;  /* 0x0000005502557220 */ /* 0x000fe20000410000 */
[C---:B------:R-:W-:Y:S01]  /*5d00*/  HMMA.16816.F32 R20, R128.reuse, R32, R20 ;  /* 0x000000208014723c */ /* 0x040fe20000001814 */
[----:B------:R-:W4:Y:S04]  /*5d10*/  MUFU.EX2 R175, R175 ;  /* 0x000000af00af7308 */ /* 0x000f280000000800 */
[C---:B------:R-:W-:Y:S01]  /*5d20*/  FMUL.FTZ R26, R0.reuse, R110 ;  /* 0x0000006e001a7220 */ /* 0x040fe20000410000 */
[----:B------:R-:W-:Y:S01]  /*5d30*/  FMUL.FTZ R27, R0, R111 ;  /* 0x0000006f001b7220 */ /* 0x000fe20000410000 */
[C---:B------:R-:W-:Y:S01]  /*5d40*/  FMUL.FTZ R32, R2.reuse, R100 ;  /* 0x0000006402207220 */ /* 0x040fe20000410000 */
[----:B------:R-:W5:Y:S03]  /*5d50*/  LDSM.16.MT88.4 R108, [R197+0x14000] ;  /* 0x01400000c56c783b */ /* 0x000f660000004200 */
[----:B------:R-:W-:Y:S01]  /*5d60*/  MUFU.EX2 R174, R174 ;  /* 0x000000ae00ae7308 */ /* 0x000fe20000000800 */
[----:B------:R-:W-:Y:S01]  /*5d70*/  FMUL.FTZ R33, R2, R101 ;  /* 0x0000006502217220 */ /* 0x000fe20000410000 */
[C---:B------:R-:W-:Y:S01]  /*5d80*/  FMUL.FTZ R86, R0.reuse, R86 ;  /* 0x0000005600567220 */ /* 0x040fe20000410000 */
[C---:B------:R-:W-:Y:S03]  /*5d90*/  HMMA.16816.F32 R24, R128.reuse, R34, R24 ;  /* 0x000000228018723c */ /* 0x040fe60000001818 */
[----:B------:R-:W-:Y:S01]  /*5da0*/  FMUL.FTZ R87, R0, R87 ;  /* 0x0000005700577220 */ /* 0x000fe20000410000 */
[--C-:B------:R-:W-:Y:S01]  /*5db0*/  FFMA.FTZ R177, R240, UR4, -R145.reuse ;  /* 0x00000004f0b17c23 */ /* 0x100fe20008010891 */
[----:B------:R-:W-:Y:S01]  /*5dc0*/  FMUL.FTZ R88, R2, R88 ;  /* 0x0000005802587220 */ /* 0x000fe20000410000 */
[C---:B------:R-:W-:Y:S01]  /*5dd0*/  HMMA.16816.F32 R28, R128.reuse, R136, R28 ;  /* 0x00000088801c723c */ /* 0x040fe2000000181c */
[----:B------:R-:W-:Y:S04]  /*5de0*/  MUFU.EX2 R176, R176 ;  /* 0x000000b000b07308 */ /* 0x000fe80000000800 */
[C---:B------:R-:W-:Y:S01]  /*5df0*/  FMUL.FTZ R34, R0.reuse, R102 ;  /* 0x0000006600227220 */ /* 0x040fe20000410000 */
[----:B------:R-:W-:Y:S01]  /*5e00*/  FMUL.FTZ R35, R0, R103 ;  /* 0x0000006700237220 */ /* 0x000fe20000410000 */
[----:B------:R-:W-:Y:S01]  /*5e10*/  FMUL.FTZ R89, R2, R89 ;  /* 0x0000005902597220 */ /* 0x000fe20000410000 */
[----:B------:R-:W3:Y:S03]  /*5e20*/  LDSM.16.MT88.4 R100, [R196+0x14000] ;  /* 0x01400000c464783b */ /* 0x000ee60000004200 */
[----:B------:R-:W4:Y:S01]  /*5e30*/  MUFU.EX2 R177, R177 ;  /* 0x000000b100b17308 */ /* 0x000f220000000800 */
[C---:B------:R-:W-:Y:S01]  /*5e40*/  FMUL.FTZ R90, R0.reuse, R90 ;  /* 0x0000005a005a7220 */ /* 0x040fe20000410000 */
[----:B------:R-:W-:Y:S01]  /*5e50*/  FMUL.FTZ R91, R0, R91 ;  /* 0x0000005b005b7220 */ /* 0x000fe20000410000 */
[C---:B------:R-:W-:Y:S02]  /*5e60*/  HMMA.16816.F32 R32, R128.reuse, R138, R32 ;  /* 0x0000008a8020723c */ /* 0x040fe40000001820 */
[----:B------:R-:W-:Y:S05]  /*5e70*/  LDSM.16.MT88.4 R136, [R198+0x14800] ;  /* 0x01480000c688783b */ /* 0x000fea0000004200 */
[----:B------:R-:W4:Y:S01]  /*5e80*/  MUFU.EX2 R179, R179 ;  /* 0x000000b300b37308 */ /* 0x000f220000000800 */
[C---:B------:R-:W-:Y:S01]  /*5e90*/  FMUL.FTZ R92, R2.reuse, R92 ;  /* 0x0000005c025c7220 */ /* 0x040fe20000410000 */
[C---:B--2---:R-:W-:Y:S03]  /*5ea0*/  HMMA.16816.F32 R36, R128.reuse, R120, R36 ;  /* 0x000000788024723c */ /* 0x044fe60000001824 */
[----:B------:R-:W-:Y:S03]  /*5eb0*/  FMUL.FTZ R93, R2, R93 ;  /* 0x0000005d025d7220 */ /* 0x000fe60000410000 */
[C---:B------:R-:W-:Y:S01]  /*5ec0*/  HMMA.16816.F32 R40, R128.reuse, R122, R40 ;  /* 0x0000007a8028723c */ /* 0x040fe20000001828 */
[----:B------:R-:W-:Y:S01]  /*5ed0*/  LDSM.16.MT88.4 R120, [R196+0x12800] ;  /* 0x01280000c478783b */ /* 0x000fe20000004200 */
[----:B------:R-:W-:Y:S03]  /*5ee0*/  MUFU.EX2 R180, R180 ;  /* 0x000000b400b47308 */ /* 0x000fe60000000800 */
[C---:B------:R-:W-:Y:S01]  /*5ef0*/  FMUL.FTZ R94, R0.reuse, R94 ;  /* 0x0000005e005e7220 */ /* 0x040fe20000410000 */
[C---:B-1----:R-:W-:Y:S06]  /*5f00*/  HMMA.16816.F32 R44, R128.reuse, R104, R44 ;  /* 0x00000068802c723c */ /* 0x042fec000000182c */
[----:B------:R-:W-:Y:S01]  /*5f10*/  MUFU.EX2 R183, R183 ;  /* 0x000000b700b77308 */ /* 0x000fe20000000800 */
[----:B------:R-:W-:Y:S01]  /*5f20*/  FMUL.FTZ R95, R0, R95 ;  /* 0x0000005f005f7220 */ /* 0x000fe20000410000 */
[C---:B------:R-:W-:Y:S01]  /*5f30*/  HMMA.16816.F32 R48, R128.reuse, R106, R48 ;  /* 0x0000006a8030723c */ /* 0x040fe20000001830 */
[----:B------:R-:W1:Y:S02]  /*5f40*/  LDSM.16.MT88.4 R104, [R198+0x16000] ;  /* 0x01600000c668783b */ /* 0x000e640000004200 */
[C---:B------:R-:W-:Y:S03]  /*5f50*/  FMUL.FTZ R96, R2.reuse, R96 ;  /* 0x0000006002607220 */ /* 0x040fe60000410000 */
[C---:B-----5:R-:W-:Y:S02]  /*5f60*/  HMMA.16816.F32 R52, R128.reuse, R108, R52 ;  /* 0x0000006c8034723c */ /* 0x060fe40000001834 */
[----:B------:R-:W-:Y:S03]  /*5f70*/  MUFU.EX2 R233, R233 ;  /* 0x000000e900e97308 */ /* 0x000fe60000000800 */
[----:B------:R-:W-:Y:S01]  /*5f80*/  FMUL.FTZ R97, R2, R97 ;  /* 0x0000006102617220 */ /* 0x000fe20000410000 */
[C---:B------:R-:W-:Y:S01]  /*5f90*/  HMMA.16816.F32 R56, R128.reuse, R110, R56 ;  /* 0x0000006e8038723c */ /* 0x040fe20000001838 */
[----:B------:R-:W-:Y:S05]  /*5fa0*/  LDSM.16.MT88.4 R108, [R200+0x12800] ;  /* 0x01280000c86c783b */ /* 0x000fea0000004200 */
[----:B------:R-:W-:Y:S01]  /*5fb0*/  MUFU.EX2 R229, R229 ;  /* 0x000000e500e57308 */ /* 0x000fe20000000800 */
[C---:B------:R-:W-:Y:S01]  /*5fc0*/  FMUL.FTZ R98, R0.reuse, R98 ;  /* 0x0000006200627220 */ /* 0x040fe20000410000 */
[C---:B---3--:R-:W-:Y:S03]  /*5fd0*/  HMMA.16816.F32 R60, R128.reuse, R100, R60 ;  /* 0x00000064803c723c */ /* 0x048fe6000000183c */
[----:B------:R-:W-:Y:S03]  /*5fe0*/  FMUL.FTZ R99, R0, R99 ;  /* 0x0000006300637220 */ /* 0x000fe60000410000 */
[C---:B------:R-:W-:Y:S01]  /*5ff0*/  HMMA.16816.F32 R64, R128.reuse, R102, R64 ;  /* 0x000000668040723c */ /* 0x040fe20000001840 */
[----:B------:R-:W2:Y:S01]  /*6000*/  LDSM.16.MT88.4 R100, [R197+0x16000] ;  /* 0x01600000c564783b */ /* 0x000ea20000004200 */
[----:B------:R-:W-:Y:S03]  /*6010*/  MUFU.EX2 R134, R134 ;  /* 0x0000008600867308 */ /* 0x000fe60000000800 */
[--C-:B------:R-:W-:Y:S01]  /*6020*/  FFMA.FTZ R237, R232, UR4, -R145.reuse ;  /* 0x00000004e8ed7c23 */ /* 0x100fe20008010891 */
[C---:B------:R-:W-:Y:S06]  /*6030*/  HMMA.16816.F32 R68, R128.reuse, R112, R68 ;  /* 0x000000708044723c */ /* 0x040fec0000001844 */
[----:B------:R-:W-:Y:S01]  /*6040*/  MUFU.EX2 R133, R133 ;  /* 0x0000008500857308 */ /* 0x000fe20000000800 */
[--C-:B------:R-:W-:Y:S01]  /*6050*/  FFMA.FTZ R232, R235, UR4, -R144.reuse ;  /* 0x00000004ebe87c23 */ /* 0x100fe20008010890 */
[C---:B------:R-:W-:Y:S01]  /*6060*/  HMMA.16816.F32 R72, R128.reuse, R114, R72 ;  /* 0x000000728048723c */ /* 0x040fe20000001848 */
[----:B------:R-:W-:Y:S02]  /*6070*/  LDSM.16.MT88.4 R112, [R198+0x12800] ;  /* 0x01280000c670783b */ /* 0x000fe40000004200 */
[--C-:B------:R-:W-:Y:S03]  /*6080*/  FFMA.FTZ R178, R238, UR4, -R145.reuse ;  /* 0x00000004eeb27c23 */ /* 0x100fe60008010891 */
[C---:B-1----:R-:W-:Y:S02]  /*6090*/  HMMA.16816.F32 R76, R128.reuse, R104, R76 ;  /* 0x00000068804c723c */ /* 0x042fe4000000184c */
[----:B------:R-:W-:Y:S03]  /*60a0*/  MUFU.EX2 R237, R237 ;  /* 0x000000ed00ed7308 */ /* 0x000fe60000000800 */
[--C-:B------:R-:W-:Y:S01]  /*60b0*/  FFMA.FTZ R181, R236, UR4, -R145.reuse ;  /* 0x00000004ecb57c23 */ /* 0x100fe20008010891 */
[C---:B------:R-:W-:Y:S01]  /*60c0*/  HMMA.16816.F32 R80, R128.reuse, R106, R80 ;  /* 0x0000006a8050723c */ /* 0x040fe20000001850 */
[----:B------:R-:W1:Y:S05]  /*60d0*/  LDSM.16.MT88.4 R104, [R196+0x16000] ;  /* 0x01600000c468783b */ /* 0x000e6a0000004200 */
[----:B------:R-:W-:Y:S01]  /*60e0*/  MUFU.EX2 R178, R178 ;  /* 0x000000b200b27308 */ /* 0x000fe20000000800 */
[--C-:B------:R-:W-:Y:S01]  /*60f0*/  FFMA.FTZ R182, R234, UR4, -R145.reuse ;  /* 0x00000004eab67c23 */ /* 0x100fe20008010891 */
[--C-:B------:R-:W-:Y:S03]  /*6100*/  FFMA.FTZ R235, R230, UR4, -R145.reuse ;  /* 0x00000004e6eb7c23 */ /* 0x100fe60008010891 */
[----:B------:R-:W-:Y:S01]  /*6110*/  FFMA.FTZ R230, R231, UR4, -R144 ;  /* 0x00000004e7e67c23 */ /* 0x000fe20008010890 */
[--C-:B------:R-:W-:Y:S01]  /*6120*/  FFMA.FTZ R228, R228, UR4, -R145.reuse ;  /* 0x00000004e4e47c23 */ /* 0x100fe20008010891 */
[--C-:B------:R-:W-:Y:S01]  /*6130*/  FFMA.FTZ R226, R226, UR4, -R145.reuse ;  /* 0x00000004e2e27c23 */ /* 0x100fe20008010891 */
[----:B------:R-:W-:Y:S02]  /*6140*/  FFMA.FTZ R145, R224, UR4, -R145 ;  /* 0x00000004e0917c23 */ /* 0x000fe40008010891 */
[----:B------:R-:W3:Y:S01]  /*6150*/  MUFU.EX2 R181, R181 ;  /* 0x000000b500b57308 */ /* 0x000ee20000000800 */
[----:B------:R-:W-:Y:S01]  /*6160*/  FFMA.FTZ R171, R2, R227, R171 ;  /* 0x000000e302ab7223 */ /* 0x000fe200000100ab */
[----:B------:R-:W-:Y:S01]  /*6170*/  FFMA.FTZ R169, R0, R225, R169 ;  /* 0x000000e100a97223 */ /* 0x000fe200000100a9 */
[----:B------:R-:W-:Y:S01]  /*6180*/  MOV R0, R3 ;  /* 0x0000000300007202 */ /* 0x000fe20000000f00 */
[C---:B--2---:R-:W-:Y:S03]  /*6190*/  HMMA.16816.F32 R84, R128.reuse, R100, R84 ;  /* 0x000000648054723c */ /* 0x044fe60000001854 */
[----:B------:R-:W-:Y:S03]  /*61a0*/  FADD.FTZ R168, R168, R171 ;  /* 0x000000aba8a87221 */ /* 0x000fe60000010000 */
[----:B------:R2:W-:Y:S01]  /*61b0*/  MUFU.EX2 R231, R145 ;  /* 0x0000009100e77308 */ /* 0x0005e20000000800 */
[----:B------:R-:W-:Y:S01]  /*61c0*/  FADD.FTZ R169, R165, R169 ;  /* 0x000000a9a5a97221 */ /* 0x000fe20000010000 */
[C---:B------:R-:W-:Y:S03]  /*61d0*/  HMMA.16816.F32 R88, R128.reuse, R102, R88 ;  /* 0x000000668058723c */ /* 0x040fe60000001858 */
[----:B------:R-:W-:Y:S05]  /*61e0*/  F2FP.F16.F32.PACK_AB R100, R173, R170 ;  /* 0x000000aaad64723e */ /* 0x000fea00000000ff */
[----:B------:R-:W5:Y:S03]  /*61f0*/  MUFU.EX2 R182, R182 ;  /* 0x000000b600b67308 */ /* 0x000f660000000800 */
[----:B----4-:R-:W-:Y:S01]  /*6200*/  F2FP.F16.F32.PACK_AB R101, R175, R172 ;  /* 0x000000acaf65723e */ /* 0x010fe200000000ff */
[----:B------:R-:W-:Y:S01]  /*6210*/  FADD.FTZ R164, R164, R169 ;  /* 0x000000a9a4a47221 */ /* 0x000fe20000010000 */
[----:B------:R-:W-:Y:S03]  /*6220*/  F2FP.F16.F32.PACK_AB R102, R177, R174 ;  /* 0x000000aeb166723e */ /* 0x000fe600000000ff */
[----:B------:R-:W-:Y:S01]  /*6230*/  FADD.FTZ R135, R135, R164 ;  /* 0x000000a487877221 */ /* 0x000fe20000010000 */
[----:B------:R-:W-:Y:S01]  /*6240*/  F2FP.F16.F32.PACK_AB R103, R179, R176 ;  /* 0x000000b0b367723e */ /* 0x000fe200000000ff */
[----:B------:R-:W4:Y:S01]  /*6250*/  MUFU.EX2 R232, R232 ;  /* 0x000000e800e87308 */ /* 0x000f220000000800 */
[----:B--2---:R-:W-:Y:S01]  /*6260*/  LDSM.16.MT88.4 R144, [R200+0x15800] ;  /* 0x01580000c890783b */ /* 0x004fe20000004200 */
[----:B------:R-:W-:Y:S01]  /*6270*/  FADD.FTZ R172, R172, R135 ;  /* 0x00000087acac7221 */ /* 0x000fe20000010000 */
[----:B------:R-:W-:Y:S01]  /*6280*/  MOV R135, R132 ;  /* 0x0000008400877202 */ /* 0x000fe20000000f00 */
[C---:B-1----:R-:W-:Y:S03]  /*6290*/  HMMA.16816.F32 R92, R128.reuse, R104, R92 ;  /* 0x00000068805c723c */ /* 0x042fe6000000185c */
[----:B------:R-:W-:Y:S03]  /*62a0*/  FADD.FTZ R175, R175, R172 ;  /* 0x000000acafaf7221 */ /* 0x000fe60000010000 */
[----:B------:R-:W-:Y:S01]  /*62b0*/  MUFU.EX2 R228, R228 ;  /* 0x000000e400e47308 */ /* 0x000fe20000000800 */
[----:B------:R-:W-:Y:S01]  /*62c0*/  HMMA.16816.F32 R96, R128, R106, R96 ;  /* 0x0000006a8060723c */ /* 0x000fe20000001860 */
[----:B------:R-:W1:Y:S03]  /*62d0*/  LDSM.16.MT88.4 R104, [R196+0x14800] ;  /* 0x01480000c468783b */ /* 0x000e660000004200 */
[----:B------:R-:W-:Y:S02]  /*62e0*/  FADD.FTZ R176, R176, R175 ;  /* 0x000000afb0b07221 */ /* 0x000fe40000010000 */
[C---:B------:R-:W-:Y:S03]  /*62f0*/  HMMA.16816.F32 R4, R100.reuse, R108, R4 ;  /* 0x0000006c6404723c */ /* 0x040fe60000001804 */
[----:B------:R-:W2:Y:S01]  /*6300*/  MUFU.EX2 R235, R235 ;  /* 0x000000eb00eb7308 */ /* 0x000ea20000000800 */
[----:B------:R-:W-:Y:S01]  /*6310*/  LDSM.16.MT88.4 R128, [R196+0x13000] ;  /* 0x01300000c480783b */ /* 0x000fe20000004200 */
[----:B------:R-:W-:Y:S01]  /*6320*/  FADD.FTZ R179, R179, R176 ;  /* 0x000000b0b3b37221 */ /* 0x000fe20000010000 */
[C---:B------:R-:W-:Y:S07]  /*6330*/  HMMA.16816.F32 R8, R100.reuse, R110, R8 ;  /* 0x0000006e6408723c */ /* 0x040fee0000001808 */
[----:B------:R-:W2:Y:S01]  /*6340*/  MUFU.EX2 R230, R230 ;  /* 0x000000e600e67308 */ /* 0x000ea20000000800 */
[----:B------:R-:W3:Y:S01]  /*6350*/  LDSM.16.MT88.4 R108, [R200+0x16800] ;  /* 0x01680000c86c783b */ /* 0x000ee20000004200 */
[C---:B------:R-:W-:Y:S08]  /*6360*/  HMMA.16816.F32 R12, R100.reuse, R112, R12 ;  /* 0x00000070640c723c */ /* 0x040ff0000000180c */
[----:B------:R-:W2:Y:S01]  /*6370*/  MUFU.EX2 R226, R226 ;  /* 0x000000e200e27308 */ /* 0x000ea20000000800 */
[C---:B------:R-:W-:Y:S01]  /*6380*/  HMMA.16816.F32 R16, R100.reuse, R114, R16 ;  /* 0x000000726410723c */ /* 0x040fe20000001810 */
[----:B------:R-:W5:Y:S05]  /*6390*/  LDSM.16.MT88.4 R112, [R198+0x16800] ;  /* 0x01680000c670783b */ /* 0x000f6a0000004200 */
[C---:B------:R-:W-:Y:S06]  /*63a0*/  HMMA.16816.F32 R20, R100.reuse, R116, R20 ;  /* 0x000000746414723c */ /* 0x040fec0000001814 */
[C---:B------:R-:W-:Y:S01]  /*63b0*/  HMMA.16816.F32 R24, R100.reuse, R118, R24 ;  /* 0x000000766418723c */ /* 0x040fe20000001818 */
[----:B------:R-:W4:Y:S05]  /*63c0*/  LDSM.16.MT88.4 R116, [R197+0x16800] ;  /* 0x01680000c574783b */ /* 0x000f2a0000004200 */
        /* <DEDUP_REMOVED lines=12> */
[C---:B-1----:R-:W-:Y:S06]  /*6490*/  HMMA.16816.F32 R60, R100.reuse, R104, R60 ;  /* 0x00000068643c723c */ /* 0x042fec000000183c */
[C---:B------:R-:W-:Y:S01]  /*64a0*/  HMMA.16816.F32 R64, R100.reuse, R106, R64 ;  /* 0x0000006a6440723c */ /* 0x040fe20000001840 */
[----:B------:R-:W1:Y:S05]  /*64b0*/  LDSM.16.MT88.4 R104, [R196+0x16800] ;  /* 0x01680000c468783b */ /* 0x000e6a0000004200 */
[C---:B---3--:R-:W-:Y:S06]  /*64c0*/  HMMA.16816.F32 R68, R100.reuse, R108, R68 ;  /* 0x0000006c6444723c */ /* 0x048fec0000001844 */
[C---:B------:R-:W-:Y:S05]  /*64d0*/  HMMA.16816.F32 R72, R100.reuse, R110, R72 ;  /* 0x0000006e6448723c */ /* 0x040fea0000001848 */
[----:B------:R-:W-:Y:S01]  /*64e0*/  F2FP.F16.F32.PACK_AB R108, R181, R178 ;  /* 0x000000b2b56c723e */ /* 0x000fe200000000ff */
[C---:B-----5:R-:W-:Y:S05]  /*64f0*/  HMMA.16816.F32 R76, R100.reuse, R112, R76 ;  /* 0x00000070644c723c */ /* 0x060fea000000184c */
[----:B------:R-:W-:Y:S01]  /*6500*/  F2FP.F16.F32.PACK_AB R109, R183, R180 ;  /* 0x000000b4b76d723e */ /* 0x000fe200000000ff */
[C---:B------:R-:W-:Y:S01]  /*6510*/  HMMA.16816.F32 R80, R100.reuse, R114, R80 ;  /* 0x000000726450723c */ /* 0x040fe20000001850 */
[----:B------:R-:W3:Y:S04]  /*6520*/  LDSM.16.MT88.4 R112, [R197+0x13000] ;  /* 0x01300000c570783b */ /* 0x000ee80000004200 */
[----:B------:R-:W-:Y:S01]  /*6530*/  F2FP.F16.F32.PACK_AB R110, R237, R182 ;  /* 0x000000b6ed6e723e */ /* 0x000fe200000000ff */
[C---:B----4-:R-:W-:Y:S05]  /*6540*/  HMMA.16816.F32 R84, R100.reuse, R116, R84 ;  /* 0x000000746454723c */ /* 0x050fea0000001854 */
[----:B------:R-:W-:Y:S01]  /*6550*/  F2FP.F16.F32.PACK_AB R111, R233, R232 ;  /* 0x000000e8e96f723e */ /* 0x000fe200000000ff */
[C---:B------:R-:W-:Y:S01]  /*6560*/  HMMA.16816.F32 R88, R100.reuse, R118, R88 ;  /* 0x000000766458723c */ /* 0x040fe20000001858 */
[----:B------:R-:W4:Y:S04]  /*6570*/  LDSM.16.MT88.4 R116, [R198+0x15000] ;  /* 0x01500000c674783b */ /* 0x000f280000004200 */
[----:B------:R-:W-:Y:S01]  /*6580*/  FADD.FTZ R180, R180, R179 ;  /* 0x000000b3b4b47221 */ /* 0x000fe20000010000 */
[C---:B-1----:R-:W-:Y:S05]  /*6590*/  HMMA.16816.F32 R92, R100.reuse, R104, R92 ;  /* 0x00000068645c723c */ /* 0x042fea000000185c */
[----:B------:R-:W-:Y:S01]  /*65a0*/  FADD.FTZ R183, R183, R180 ;  /* 0x000000b4b7b77221 */ /* 0x000fe20000010000 */
[----:B------:R-:W-:Y:S01]  /*65b0*/  HMMA.16816.F32 R96, R100, R106, R96 ;  /* 0x0000006a6460723c */ /* 0x000fe20000001860 */
[----:B------:R-:W1:Y:S04]  /*65c0*/  LDSM.16.MT88.4 R100, [R196+0x15000] ;  /* 0x01500000c464783b */ /* 0x000e680000004200 */
[----:B------:R-:W-:Y:S01]  /*65d0*/  FADD.FTZ R232, R232, R183 ;  /* 0x000000b7e8e87221 */ /* 0x000fe20000010000 */
[C---:B------:R-:W-:Y:S03]  /*65e0*/  HMMA.16816.F32 R4, R108.reuse, R120, R4 ;  /* 0x000000786c04723c */ /* 0x040fe60000001804 */
[----:B------:R-:W5:Y:S02]  /*65f0*/  LDSM.16.MT88.4 R104, [R200+0x17000] ;  /* 0x01700000c868783b */ /* 0x000f640000004200 */
[----:B------:R-:W-:Y:S01]  /*6600*/  FADD.FTZ R233, R233, R232 ;  /* 0x000000e8e9e97221 */ /* 0x000fe20000010000 */
[C---:B------:R-:W-:Y:S05]  /*6610*/  HMMA.16816.F32 R8, R108.reuse, R122, R8 ;  /* 0x0000007a6c08723c */ /* 0x040fea0000001808 */
[----:B------:R-:W-:Y:S01]  /*6620*/  LDSM.16.MT88.4 R120, [R196+0x17000] ;  /* 0x01700000c478783b */ /* 0x000fe20000004200 */
[C---:B------:R-:W-:Y:S06]  /*6630*/  HMMA.16816.F32 R12, R108.reuse, R124, R12 ;  /* 0x0000007c6c0c723c */ /* 0x040fec000000180c */
[C---:B------:R-:W-:Y:S01]  /*6640*/  HMMA.16816.F32 R16, R108.reuse, R126, R16 ;  /* 0x0000007e6c10723c */ /* 0x040fe20000001810 */
[----:B------:R-:W-:Y:S05]  /*6650*/  LDSM.16.MT88.4 R124, [R200+0x13800] ;  /* 0x01380000c87c783b */ /* 0x000fea0000004200 */
[C---:B---3--:R-:W-:Y:S06]  /*6660*/  HMMA.16816.F32 R20, R108.reuse, R112, R20 ;  /* 0x000000706c14723c */ /* 0x048fec0000001814 */
[C---:B------:R-:W-:Y:S01]  /*6670*/  HMMA.16816.F32 R24, R108.reuse, R114, R24 ;  /* 0x000000726c18723c */ /* 0x040fe20000001818 */
[----:B------:R-:W3:Y:S05]  /*6680*/  LDSM.16.MT88.4 R112, [R198+0x17000] ;  /* 0x01700000c670783b */ /* 0x000eea0000004200 */
[C---:B------:R-:W-:Y:S06]  /*6690*/  HMMA.16816.F32 R28, R108.reuse, R128, R28 ;  /* 0x000000806c1c723c */ /* 0x040fec000000181c */
[C---:B------:R-:W-:Y:S06]  /*66a0*/  HMMA.16816.F32 R32, R108.reuse, R130, R32 ;  /* 0x000000826c20723c */ /* 0x040fec0000001820 */
[C---:B------:R-:W-:Y:S06]  /*66b0*/  HMMA.16816.F32 R36, R108.reuse, R136, R36 ;  /* 0x000000886c24723c */ /* 0x040fec0000001824 */
[C---:B------:R-:W-:Y:S05]  /*66c0*/  HMMA.16816.F32 R40, R108.reuse, R138, R40 ;  /* 0x0000008a6c28723c */ /* 0x040fea0000001828 */
[----:B--2---:R-:W-:Y:S01]  /*66d0*/  F2FP.F16.F32.PACK_AB R136, R235, R228 ;  /* 0x000000e4eb88723e */ /* 0x004fe200000000ff */
[C---:B----4-:R-:W-:Y:S05]  /*66e0*/  HMMA.16816.F32 R44, R108.reuse, R116, R44 ;  /* 0x000000746c2c723c */ /* 0x050fea000000182c */
[----:B------:R-:W-:Y:S01]  /*66f0*/  F2FP.F16.F32.PACK_AB R137, R229, R230 ;  /* 0x000000e6e589723e */ /* 0x000fe200000000ff */
[C---:B------:R-:W-:Y:S01]  /*6700*/  HMMA.16816.F32 R48, R108.reuse, R118, R48 ;  /* 0x000000766c30723c */ /* 0x040fe20000001830 */
[----:B------:R-:W2:Y:S04]  /*6710*/  LDSM.16.MT88.4 R116, [R197+0x17000] ;  /* 0x01700000c574783b */ /* 0x000ea80000004200 */
[----:B------:R-:W-:Y:S01]  /*6720*/  F2FP.F16.F32.PACK_AB R138, R231, R226 ;  /* 0x000000e2e78a723e */ /* 0x000fe200000000ff */
[C---:B------:R-:W-:Y:S05]  /*6730*/  HMMA.16816.F32 R52, R108.reuse, R140, R52 ;  /* 0x0000008c6c34723c */ /* 0x040fea0000001834 */
[----:B------:R-:W-:Y:S01]  /*6740*/  F2FP.F16.F32.PACK_AB R139, R133, R134 ;  /* 0x00000086858b723e */ /* 0x000fe200000000ff */
[C---:B------:R-:W-:Y:S01]  /*6750*/  HMMA.16816.F32 R56, R108.reuse, R142, R56 ;  /* 0x0000008e6c38723c */ /* 0x040fe20000001838 */
[----:B------:R-:W-:Y:S04]  /*6760*/  LDSM.16.MT88.4 R140, [R196+0x13800] ;  /* 0x01380000c48c783b */ /* 0x000fe80000004200 */
[----:B------:R-:W-:Y:S01]  /*6770*/  FADD.FTZ R230, R230, R233 ;  /* 0x000000e9e6e67221 */ /* 0x000fe20000010000 */
[C---:B-1----:R-:W-:Y:S05]  /*6780*/  HMMA.16816.F32 R60, R108.reuse, R100, R60 ;  /* 0x000000646c3c723c */ /* 0x042fea000000183c */
[----:B------:R-:W-:Y:S01]  /*6790*/  FADD.FTZ R229, R229, R230 ;  /* 0x000000e6e5e57221 */ /* 0x000fe20000010000 */
[C---:B------:R-:W-:Y:S01]  /*67a0*/  HMMA.16816.F32 R64, R108.reuse, R102, R64 ;  /* 0x000000666c40723c */ /* 0x040fe20000001840 */
[----:B------:R-:W1:Y:S04]  /*67b0*/  LDSM.16.MT88.4 R100, [R198+0x13800] ;  /* 0x01380000c664783b */ /* 0x000e680000004200 */
[----:B------:R-:W-:Y:S01]  /*67c0*/  FADD.FTZ R134, R134, R229 ;  /* 0x000000e586867221 */ /* 0x000fe20000010000 */
[C---:B-----5:R-:W-:Y:S05]  /*67d0*/  HMMA.16816.F32 R68, R108.reuse, R104, R68 ;  /* 0x000000686c44723c */ /* 0x060fea0000001844 */
[----:B------:R-:W-:Y:S01]  /*67e0*/  FADD.FTZ R225, R133, R134 ;  /* 0x0000008685e17221 */ /* 0x000fe20000010000 */
[C---:B------:R-:W-:Y:S01]  /*67f0*/  HMMA.16816.F32 R72, R108.reuse, R106, R72 ;  /* 0x0000006a6c48723c */ /* 0x040fe20000001848 */
[----:B------:R-:W4:Y:S05]  /*6800*/  LDSM.16.MT88.4 R104, [R197+0x13800] ;  /* 0x01380000c568783b */ /* 0x000f2a0000004200 */
[C---:B---3--:R-:W-:Y:S06]  /*6810*/  HMMA.16816.F32 R76, R108.reuse, R112, R76 ;  /* 0x000000706c4c723c */ /* 0x048fec000000184c */
[C---:B------:R-:W-:Y:S06]  /*6820*/  HMMA.16816.F32 R80, R108.reuse, R114, R80 ;  /* 0x000000726c50723c */ /* 0x040fec0000001850 */
[C---:B--2---:R-:W-:Y:S06]  /*6830*/  HMMA.16816.F32 R84, R108.reuse, R116, R84 ;  /* 0x000000746c54723c */ /* 0x044fec0000001854 */
[C---:B------:R-:W-:Y:S06]  /*6840*/  HMMA.16816.F32 R88, R108.reuse, R118, R88 ;  /* 0x000000766c58723c */ /* 0x040fec0000001858 */
[C---:B------:R-:W-:Y:S06]  /*6850*/  HMMA.16816.F32 R92, R108.reuse, R120, R92 ;  /* 0x000000786c5c723c */ /* 0x040fec000000185c */
[----:B------:R-:W-:Y:S06]  /*6860*/  HMMA.16816.F32 R96, R108, R122, R96 ;  /* 0x0000007a6c60723c */ /* 0x000fec0000001860 */
[C---:B------:R-:W-:Y:S01]  /*6870*/  HMMA.16816.F32 R128, R136.reuse, R124, R4 ;  /* 0x0000007c8880723c */ /* 0x040fe20000001804 */
[----:B------:R-:W2:Y:S05]  /*6880*/  LDSM.16.MT88.4 R4, [R198+0x17800] ;  /* 0x01780000c604783b */ /* 0x000eaa0000004200 */
[C---:B------:R-:W-:Y:S03]  /*6890*/  HMMA.16816.F32 R124, R136.reuse, R126, R8 ;  /* 0x0000007e887c723c */ /* 0x040fe60000001808 */
[----:B------:R-:W3:Y:S03]  /*68a0*/  LDSM.16.MT88.4 R8, [R197+0x17800] ;  /* 0x01780000c508783b */ /* 0x000ee60000004200 */
[C---:B-1----:R-:W-:Y:S05]  /*68b0*/  HMMA.16816.F32 R120, R136.reuse, R100, R12 ;  /* 0x000000648878723c */ /* 0x042fea000000180c */
[----:B------:R-:W1:Y:S01]  /*68c0*/  LDSM.16.MT88.4 R12, [R196+0x17800] ;  /* 0x01780000c40c783b */ /* 0x000e620000004200 */
[C---:B------:R-:W-:Y:S06]  /*68d0*/  HMMA.16816.F32 R116, R136.reuse, R102, R16 ;  /* 0x000000668874723c */ /* 0x040fec0000001810 */
[C---:B----4-:R-:W-:Y:S05]  /*68e0*/  HMMA.16816.F32 R112, R136.reuse, R104, R20 ;  /* 0x000000688870723c */ /* 0x050fea0000001814 */
[----:B------:R-:W-:Y:S01]  /*68f0*/  FADD.FTZ R17, R167, R168 ;  /* 0x000000a8a7117221 */ /* 0x000fe20000010000 */
[C---:B------:R-:W-:Y:S05]  /*6900*/  HMMA.16816.F32 R108, R136.reuse, R106, R24 ;  /* 0x0000006a886c723c */ /* 0x040fea0000001818 */
        /* <DEDUP_REMOVED lines=25> */
[C---:B--2---:R-:W-:Y:S06]  /*6aa0*/  HMMA.16816.F32 R76, R136.reuse, R4, R76 ;  /* 0x00000004884c723c */ /* 0x044fec000000184c */
[C---:B------:R-:W-:Y:S06]  /*6ab0*/  HMMA.16816.F32 R80, R136.reuse, R6, R80 ;  /* 0x000000068850723c */ /* 0x040fec0000001850 */
[C---:B---3--:R-:W-:Y:S06]  /*6ac0*/  HMMA.16816.F32 R84, R136.reuse, R8, R84 ;  /* 0x000000088854723c */ /* 0x048fec0000001854 */
[C---:B------:R-:W-:Y:S06]  /*6ad0*/  HMMA.16816.F32 R88, R136.reuse, R10, R88 ;  /* 0x0000000a8858723c */ /* 0x040fec0000001858 */
[C---:B-1----:R-:W-:Y:S06]  /*6ae0*/  HMMA.16816.F32 R92, R136.reuse, R12, R92 ;  /* 0x0000000c885c723c */ /* 0x042fec000000185c */
[----:B------:R-:W-:Y:S01]  /*6af0*/  HMMA.16816.F32 R96, R136, R14, R96 ;  /* 0x0000000e8860723c */ /* 0x000fe20000001860 */
[----:B------:R-:W-:Y:S11]  /*6b00*/  @!UPT UIADD3 URZ, URZ, URZ, URZ ;  /* 0x0000003f3f3ff290 */ /* 0x000ff6000fffe03f */
[----:B------:R-:W-:Y:S01]  /*6b10*/  @!UPT UIADD3 URZ, URZ, URZ, URZ ;  /* 0x0000003f3f3ff290 */ /* 0x000fe2000fffe03f */
[----:B------:R-:W-:Y:S11]  /*6b20*/  @P0 BRA `(.L_x_42) ;  /* 0xffffffd400bc0947 */ /* 0x000ff6000383ffff */
.L_x_41:
        /* <DEDUP_REMOVED lines=210> */
.L_x_45:
        /* <DEDUP_REMOVED lines=23> */
.L_x_46:
        /* <DEDUP_REMOVED lines=113> */
.L_x_48:
[----:B------:R-:W-:Y:S05]  /*80d0*/  BSYNC B0 ;  /* 0x0000000000007941 */ /* 0x000fea0003800000 */
.L_x_47:
        /* <DEDUP_REMOVED lines=35> */
.L_x_50:
[----:B------:R-:W-:Y:S05]  /*8310*/  BSYNC B0 ;  /* 0x0000000000007941 */ /* 0x000fea0003800000 */
.L_x_49:
        /* <DEDUP_REMOVED lines=20> */
.L_x_52:
[----:B------:R-:W-:Y:S05]  /*8460*/  BSYNC B0 ;  /* 0x0000000000007941 */ /* 0x000fea0003800000 */
.L_x_51:
        /* <DEDUP_REMOVED lines=20> */
.L_x_54:
[----:B------:R-:W-:Y:S05]  /*85b0*/  BSYNC B0 ;  /* 0x0000000000007941 */ /* 0x000fea0003800000 */
.L_x_53:
        /* <DEDUP_REMOVED lines=17> */
.L_x_37:
        /* <DEDUP_REMOVED lines=24> */
[----:B-1----:R-:W-:Y:S01]  /*8850*/  @P4 IMAD.WIDE.U32 R16, R211, R6, RZ ;  /* 0x00000006d3104225 */ /* 0x002fe200078e00ff */
[----:B------:R-:W-:Y:S02]  /*8860*/  SHF.R.S32.HI R6, RZ, 0x1f, R8 ;  /* 0x0000001fff067819 */ /* 0x000fe40000011408 */
[----:B------:R-:W1:Y:S01]  /*8870*/  @P1 LDC.64 R2, c[0x0][0x2c0] ;  /* 0x0000b000ff021b82 */ /* 0x000e620000000a00 */
[----:B------:R-:W-:Y:S02]  /*8880*/  IMAD.SHL.U32 R15, R15, 0x8, RZ ;  /* 0x000000080f0f7824 */ /* 0x000fe400078e00ff */
[----:B------:R-:W-:-:S02]  /*8890*/  @!P4 IMAD.MOV.U32 R16, RZ, RZ, R18 ;  /* 0x000000ffff10c224 */ /* 0x000fc400078e0012 */
[----:B------:R-:W-:Y:S02]  /*88a0*/  @P4 IMAD R7, R211, R7, R17 ;  /* 0x00000007d3074224 */ /* 0x000fe400078e0211 */
[----:B------:R-:W-:Y:S01]  /*88b0*/  @!P4 IMAD.IADD R7, R19, 0x1, R5 ;  /* 0x000000011307c824 */ /* 0x000fe200078e0205 */
[----:B--2---:R-:W3:Y:S01]  /*88c0*/  @P2 LDC R10, c[0x0][0x2e4] ;  /* 0x0000b900ff0a2b82 */ /* 0x004ee20000000800 */
[C---:B------:R-:W-:Y:S01]  /*88d0*/  IADD3 R16, P2, R15.reuse, R16, RZ ;  /* 0x000000100f107210 */ /* 0x040fe20007f5e0ff */
[----:B------:R-:W-:Y:S01]  /*88e0*/  @P1 IMAD.MOV.U32 R5, RZ, RZ, 0x1 ;  /* 0x00000001ff051424 */ /* 0x000fe200078e00ff */
[----:B------:R-:W-:Y:S02]  /*88f0*/  ISETP.GE.AND P4, PT, R14, R214, PT ;  /* 0x000000d60e00720c */ /* 0x000fe40003f86270 */
[----:B------:R-:W-:Y:S02]  /*8900*/  CS2R R18, SRZ ;  /* 0x0000000000127805 */ /* 0x000fe4000001ff00 */
[----:B------:R-:W-:Y:S01]  /*8910*/  LEA.HI.X.SX32 R17, R15, R7, 0x1, P2 ;  /* 0x000000070f117211 */ /* 0x000fe200010f0eff */
[----:B------:R-:W-:Y:S01]  /*8920*/  IMAD R7, R6, UR4, RZ ;  /* 0x0000000406077c24 */ /* 0x000fe2000f8e02ff */
[----:B------:R-:W-:Y:S01]  /*8930*/  SHF.R.S32.HI R15, RZ, 0x1f, R14 ;  /* 0x0000001fff0f7819 */ /* 0x000fe2000001140e */
[----:B------:R-:W2:Y:S02]  /*8940*/  @!P0 LDC R11, c[0x0][0x2c4] ;  /* 0x0000b100ff0b8b82 */ /* 0x000ea40000000800 */
[----:B------:R-:W-:-:S02]  /*8950*/  IMAD R0, R8, UR5, R7 ;  /* 0x0000000508007c24 */ /* 0x000fc4000f8e0207 */
[----:B------:R-:W-:Y:S02]  /*8960*/  VIADD R7, R14, 0x40 ;  /* 0x000000400e077836 */ /* 0x000fe40000000000 */
[----:B------:R-:W-:Y:S02]  /*8970*/  IMAD.WIDE.U32 R16, R8, UR4, R16 ;  /* 0x0000000408107c25 */ /* 0x000fe4000f8e0010 */
[----:B------:R-:W4:Y:S01]  /*8980*/  @P1 LDC R4, c[0x0][0x2c0] ;  /* 0x0000b000ff041b82 */ /* 0x000f220000000800 */
[----:B------:R-:W-:Y:S01]  /*8990*/  ISETP.GE.AND P2, PT, R7, R214, PT ;  /* 0x000000d60700720c */ /* 0x000fe20003f46270 */
[----:B-1----:R-:W-:Y:S02]  /*89a0*/  @P1 IMAD R3, R3, R2, RZ ;  /* 0x0000000203031224 */ /* 0x002fe400078e02ff */
[----:B------:R-:W-:-:S04]  /*89b0*/  IMAD.WIDE R212, R212, 0x80, R14 ;  /* 0x00000080d4d47825 */ /* 0x000fc800078e020e */
[----:B---3--:R-:W-:Y:S02]  /*89c0*/  @!P1 IMAD R5, R10, R9, RZ ;  /* 0x000000090a059224 */ /* 0x008fe400078e02ff */
[----:B------:R-:W-:Y:S02]  /*89d0*/  VIADD R9, R14, 0x20 ;  /* 0x000000200e097836 */ /* 0x000fe40000000000 */
[----:B------:R-:W-:Y:S01]  /*89e0*/  IMAD R2, R12, R5, RZ ;  /* 0x000000050c027224 */ /* 0x000fe200078e02ff */
[----:B------:R-:W-:Y:S01]  /*89f0*/  IADD3 R5, R14, 0x60, RZ ;  /* 0x000000600e057810 */ /* 0x000fe20007ffe0ff */
[----:B------:R-:W-:Y:S02]  /*8a00*/  @!P1 IMAD.MOV.U32 R3, RZ, RZ, R10 ;  /* 0x000000ffff039224 */ /* 0x000fe400078e000a */
[----:B--2---:R-:W-:Y:S01]  /*8a10*/  @!P3 IMAD R211, R12, R11, RZ ;  /* 0x0000000b0cd3b224 */ /* 0x004fe200078e02ff */
[----:B------:R-:W-:Y:S01]  /*8a20*/  LOP3.LUT P3, RZ, R88, 0x7, RZ, 0xc0, !PT ;  /* 0x0000000758ff7812 */ /* 0x000fe2000786c0ff */
[----:B------:R-:W-:Y:S01]  /*8a30*/  IMAD.IADD R11, R0, 0x1, R17 ;  /* 0x00000001000b7824 */ /* 0x000fe200078e0211 */
[----:B------:R-:W-:Y:S01]  /*8a40*/  SEL R2, R2, RZ, P0 ;  /* 0x000000ff02027207 */ /* 0x000fe20000000000 */
[--C-:B------:R-:W-:Y:S01]  /*8a50*/  @!P0 IMAD.MOV.U32 R18, RZ, RZ, R211.reuse ;  /* 0x000000ffff128224 */ /* 0x100fe200078e00d3 */
[----:B------:R-:W-:-:S02]  /*8a60*/  @!P0 SHF.R.S32.HI R19, RZ, 0x1f, R211 ;  /* 0x0000001fff138819 */ /* 0x000fc400000114d3 */
[-C--:B------:R-:W-:Y:S01]  /*8a70*/  ISETP.GE.OR P6, PT, R14, R214.reuse, P3 ;  /* 0x000000d60e00720c */ /* 0x080fe20001fc6670 */
[----:B------:R-:W-:Y:S01]  /*8a80*/  @!P1 IMAD.MOV.U32 R4, RZ, RZ, 0x1 ;  /* 0x00000001ff049424 */ /* 0x000fe200078e00ff */
[-C--:B------:R-:W-:Y:S02]  /*8a90*/  ISETP.GE.AND P1, PT, R9, R214.reuse, PT ;  /* 0x000000d60900720c */ /* 0x080fe40003f26270 */
[-C--:B------:R-:W-:Y:S02]  /*8aa0*/  ISETP.GE.AND P0, PT, R5, R214.reuse, PT ;  /* 0x000000d60500720c */ /* 0x080fe40003f06270 */
        /* <DEDUP_REMOVED lines=14> */
.L_x_56:
[----:B------:R-:W-:Y:S05]  /*8b90*/  BSYNC B0 ;  /* 0x0000000000007941 */ /* 0x000fea0003800000 */
.L_x_55:
[----:B------:R-:W-:Y:S01]  /*8ba0*/  BSSY B0, `(.L_x_57) ;  /* 0x0000015000007945 */ /* 0x000fe20003800000 */
[-C--:B------:R-:W-:Y:S01]  /*8bb0*/  ISETP.GE.OR P4, PT, R7, R214.reuse, P3 ;  /* 0x000000d60700720c */ /* 0x080fe20001f86670 */
        /* <DEDUP_REMOVED lines=19> */
.L_x_58:
[----:B------:R-:W-:Y:S05]  /*8cf0*/  BSYNC B0 ;  /* 0x0000000000007941 */ /* 0x000fea0003800000 */
.L_x_57:
        /* <DEDUP_REMOVED lines=17> */
.L_x_60:
[----:B------:R-:W-:Y:S05]  /*8e10*/  BSYNC B0 ;  /* 0x0000000000007941 */ /* 0x000fea0003800000 */
.L_x_59:
        /* <DEDUP_REMOVED lines=19> */
.L_x_62:
[----:B------:R-:W-:Y:S05]  /*8f50*/  BSYNC B0 ;  /* 0x0000000000007941 */ /* 0x000fea0003800000 */
.L_x_61:
        /* <DEDUP_REMOVED lines=11> */
.L_x_64:
[----:B------:R-:W-:Y:S05]  /*9010*/  BSYNC B0 ;  /* 0x0000000000007941 */ /* 0x000fea0003800000 */
.L_x_63:
        /* <DEDUP_REMOVED lines=10> */
.L_x_66:
[----:B------:R-:W-:Y:S05]  /*90c0*/  BSYNC B0 ;  /* 0x0000000000007941 */ /* 0x000fea0003800000 */
.L_x_65:
[----:B------:R-:W-:Y:S04]  /*90d0*/  BSSY B0, `(.L_x_67) ;  /* 0x000000a000007945 */ /* 0x000fe80003800000 */
[----:B------:R-:W-:Y:S05]  /*90e0*/  @P4 BRA `(.L_x_68) ;  /* 0x0000000000204947 */ /* 0x000fea0003800000 */
[----:B------:R-:W-:Y:S01]  /*90f0*/  IMAD R2, R7, R4, RZ ;  /* 0x0000000407027224 */ /* 0x000fe200078e02ff */
[----:B------:R-:W-:Y:S01]  /*9100*/  ULDC.64 UR4, c[0x0][0x2b0] ;  /* 0x0000ac0000047ab9 */ /* 0x000fe20000000a00 */
[----:B----4-:R-:W-:-:S03]  /*9110*/  IMAD.MOV.U32 R9, RZ, RZ, 0x7f800000 ;  /* 0x7f800000ff097424 */ /* 0x010fc600078e00ff */
[----:B------:R-:W-:-:S04]  /*9120*/  IADD3 R7, P0, R2, R0, RZ ;  /* 0x0000000002077210 */ /* 0x000fc80007f1e0ff */
[----:B------:R-:W-:Y:S02]  /*9130*/  LEA.HI.X.SX32 R2, R2, R3, 0x1, P0 ;  /* 0x0000000302027211 */ /* 0x000fe400000f0eff */
[----:B------:R-:W-:-:S04]  /*9140*/  LEA R6, P0, R7, UR4, 0x2 ;  /* 0x0000000407067c11 */ /* 0x000fc8000f8010ff */
[----:B------:R-:W-:-:S05]  /*9150*/  LEA.HI.X R7, R7, UR5, R2, 0x2, P0 ;  /* 0x0000000507077c11 */ /* 0x000fca00080f1402 */
[----:B------:R4:W-:Y:S04]  /*9160*/  STG.E desc[UR14][R6.64], R9 ;  /* 0x0000000906007986 */ /* 0x0009e8000c10190e */
.L_x_68:
[----:B------:R-:W-:Y:S05]  /*9170*/  BSYNC B0 ;  /* 0x0000000000007941 */ /* 0x000fea0003800000 */
.L_x_67:
[----:B------:R-:W-:Y:S05]  /*9180*/  @P3 EXIT ;  /* 0x000000000000394d */ /* 0x000fea0003800000 */
[----:B------:R-:W-:Y:S01]  /*9190*/  IMAD R4, R5, R4, RZ ;  /* 0x0000000405047224 */ /* 0x000fe200078e02ff */
[----:B------:R-:W-:Y:S01]  /*91a0*/  ULDC.64 UR4, c[0x0][0x2b0] ;  /* 0x0000ac0000047ab9 */ /* 0x000fe20000000a00 */
[----:B------:R-:W-:-:S03]  /*91b0*/  IMAD.MOV.U32 R5, RZ, RZ, 0x7f800000 ;  /* 0x7f800000ff057424 */ /* 0x000fc600078e00ff */
[----:B------:R-:W-:-:S04]  /*91c0*/  IADD3 R0, P0, R4, R0, RZ ;  /* 0x0000000004007210 */ /* 0x000fc80007f1e0ff */
[----:B------:R-:W-:Y:S02]  /*91d0*/  LEA.HI.X.SX32 R3, R4, R3, 0x1, P0 ;  /* 0x0000000304037211 */ /* 0x000fe400000f0eff */
[----:B------:R-:W-:-:S04]  /*91e0*/  LEA R2, P0, R0, UR4, 0x2 ;  /* 0x0000000400027c11 */ /* 0x000fc8000f8010ff */
[----:B------:R-:W-:-:S05]  /*91f0*/  LEA.HI.X R3, R0, UR5, R3, 0x2, P0 ;  /* 0x0000000500037c11 */ /* 0x000fca00080f1403 */
[----:B------:R-:W-:Y:S01]  /*9200*/  STG.E desc[UR14][R2.64], R5 ;  /* 0x0000000502007986 */ /* 0x000fe2000c10190e */
[----:B------:R-:W-:Y:S05]  /*9210*/  EXIT ;  /* 0x000000000000794d */ /* 0x000fea0003800000 */
.L_x_69:
        /* <DEDUP_REMOVED lines=14> */
.L_x_1509:


//--------------------- .text._ZN5flash16flash_fwd_kernelI23Flash_fwd_kernel_traitsILi192ELi128ELi64ELi8ELb0ELb0EN7cutlass6half_tE19Flash_kernel_traitsILi192ELi128ELi64ELi8ES3_EELb0ELb0ELb0ELb0ELb0ELb0ELb0ELb0EEEvNS_16Flash_fwd_paramsE --------------------------
	.section	.text._ZN5flash16flash_fwd_kernelI23Flash_fwd_kernel_traitsILi192ELi128ELi64ELi8ELb0ELb0EN7cutlass6half_tE19Flash_kernel_traitsILi192ELi128ELi64ELi8ES3_EELb0ELb0ELb0ELb0ELb0ELb0ELb0ELb0EEEvNS_16Flash_fwd_paramsE,"ax",@progbits
	.align	128
        .global         _ZN5flash16flash_fwd_kernelI23Flash_fwd_kernel_traitsILi192ELi128ELi64ELi8ELb0ELb0EN7cutlass6half_tE19Flash_kernel_traitsILi192ELi128ELi64ELi8ES3_EELb0ELb0ELb0ELb0ELb0ELb0ELb0ELb0EEEvNS_16Flash_fwd_paramsE
        .type           _ZN5flash16flash_fwd_kernelI23Flash_fwd_kernel_traitsILi192ELi128ELi64ELi8ELb0ELb0EN7cutlass6half_tE19Flash_kernel_traitsILi192ELi128ELi64ELi8ES3_EELb0ELb0ELb0ELb0ELb0ELb0ELb0ELb0EEEvNS_16Flash_fwd_paramsE,@function
        .size           _ZN5flash16flash_fwd_kernelI23Flash_fwd_kernel_traitsILi192ELi128ELi64ELi8ELb0ELb0EN7cutlass6half_tE19Flash_kernel_traitsILi192ELi128ELi64ELi8ES3_EELb0ELb0ELb0ELb0ELb0ELb0ELb0ELb0EEEvNS_16Flash_fwd_paramsE,(.L_x_1510 - _ZN5flash16flash_fwd_kernelI23Flash_fwd_kernel_traitsILi192ELi128ELi64ELi8ELb0ELb0EN7cutlass6half_tE19Flash_kernel_traitsILi192ELi128ELi64ELi8ES3_EELb0ELb0ELb0ELb0ELb0ELb0ELb0ELb0EEEvNS_16Flash_fwd_paramsE)
        .other          _ZN5flash16flash_fwd_kernelI23Flash_fwd_kernel_traitsILi192ELi128ELi64ELi8ELb0ELb0EN7cutlass6half_tE19Flash_kernel_traitsILi192ELi128ELi64ELi8ES3_EELb0ELb0ELb0ELb0ELb0ELb0ELb0ELb0EEEvNS_16Flash_fwd_paramsE,@"STO_CUDA_ENTRY STV_DEFAULT"
_ZN5flash16flash_fwd_kernelI23Flash_fwd_kernel_traitsILi192ELi128ELi64ELi8ELb0ELb0EN7cutlass6half_tE19Flash_kernel_traitsILi192ELi128ELi64ELi8ES3_EELb0ELb0ELb0ELb0ELb0ELb0ELb0ELb0EEEvNS_16Flash_fwd_paramsE:
.text._ZN5flash16flash_fwd_kernelI23Flash_fwd_kernel_traitsILi192ELi128ELi64ELi8ELb0ELb0EN7cutlass6half_tE19Flash_kernel_traitsILi192ELi128ELi64ELi8ES3_EELb0ELb0ELb0ELb0ELb0ELb0ELb0ELb0EEEvNS_16Flash_fwd_paramsE:
        /* <DEDUP_REMOVED lines=16> */
[----:B------:R-:W4:Y:S03]  /*0100*/  @P2 LDG.E R218, desc[UR8][R16.64+0x4] ;  /* 0x0000040810da2981 */ /* 0x000f26000c1e1900 */
        /* <DEDUP_REMOVED lines=22> */
.L_x_70:
[----:B------:R-:W1:Y:S02]  /*0270*/  LDC R5, c[0x0][0x2c8] ;  /* 0x0000b200ff057b82 */ /* 0x000e640000000800 */
.L_x_71:
        /* <DEDUP_REMOVED lines=22> */
[----:B------:R-:W-:Y:S01]  /*03e0*/  IABS R25, R23 ;  /* 0x0000001700197213 */ /* 0x000fe20000000000 */
[----:B------:R-:W-:Y:S01]  /*03f0*/  IMAD.IADD R203, R218, 0x1, -R203 ;  /* 0x00000001dacb7824 */ /* 0x000fe200078e0acb */
[----:B------:R-:W-:Y:S02]  /*0400*/  SHF.R.S32.HI R17, RZ, 0x1f, R6 ;  /* 0x0000001fff117819 */ /* 0x000fe40000011406 */
[----:B------:R-:W-:Y:S02]  /*0410*/  ISETP.NE.AND P3, PT, R213, -0x1, PT ;  /* 0xffffffffd500780c */ /* 0x000fe40003f65270 */
[----:B------:R-:W-:Y:S02]  /*0420*/  LEA.HI R201, R17, R6, RZ, 0x4 ;  /* 0x0000000611c97211 */ /* 0x000fe400078f20ff */
[----:B------:R-:W-:Y:S02]  /*0430*/  ISETP.NE.AND P0, PT, R7, -0x1, PT ;  /* 0xffffffff0700780c */ /* 0x000fe40003f05270 */
[----:B------:R-:W-:-:S02]  /*0440*/  LOP3.LUT R19, R201, 0xfffffff0, RZ, 0xc0, !PT ;  /* 0xfffffff0c9137812 */ /* 0x000fc400078ec0ff */
[----:B------:R-:W-:-:S03]  /*0450*/  LEA.HI R20, R17, R6, RZ, 0x6 ;  /* 0x0000000611147211 */ /* 0x000fc600078f30ff */
[----:B------:R-:W-:Y:S02]  /*0460*/  IMAD.IADD R19, R6, 0x1, -R19 ;  /* 0x0000000106137824 */ /* 0x000fe400078e0a13 */
[----:B------:R-:W2:Y:S01]  /*0470*/  @!P3 LDC.64 R10, c[0x0][0x228] ;  /* 0x00008a00ff0abb82 */ /* 0x000ea20000000a00 */
[----:B------:R-:W-:Y:S01]  /*0480*/  @!P3 SHF.R.S32.HI R21, RZ, 0x1f, R3 ;  /* 0x0000001fff15b819 */ /* 0x000fe20000011403 */
[----:B------:R-:W-:Y:S02]  /*0490*/  IMAD.SHL.U32 R20, R20, 0x8, RZ ;  /* 0x0000000814147824 */ /* 0x000fe400078e00ff */
[----:B------:R-:W-:Y:S01]  /*04a0*/  @P0 IMAD.IADD R24, R4, 0x1, R7 ;  /* 0x0000000104180824 */ /* 0x000fe200078e0207 */
[----:B-1----:R-:W-:-:S03]  /*04b0*/  IABS R16, R14 ;  /* 0x0000000e00107213 */ /* 0x002fc60000000000 */
[----:B------:R-:W1:Y:S01]  /*04c0*/  @P3 LDC.64 R12, c[0x0][0x240] ;  /* 0x00009000ff0c3b82 */ /* 0x000e620000000a00 */
[----:B------:R-:W3:Y:S07]  /*04d0*/  I2F.RP R2, R16 ;  /* 0x0000001000027306 */ /* 0x000eee0000209400 */
[----:B------:R-:W4:Y:S01]  /*04e0*/  @P0 LDC.64 R210, c[0x0][0x248] ;  /* 0x00009200ffd20b82 */ /* 0x000f220000000a00 */
[----:B--2---:R-:W-:Y:S01]  /*04f0*/  @!P3 IMAD.WIDE.U32 R26, R3, R10, RZ ;  /* 0x0000000a031ab225 */ /* 0x004fe200078e00ff */
[----:B---3--:R-:W2:Y:S03]  /*0500*/  MUFU.RCP R8, R2 ;  /* 0x0000000200087308 */ /* 0x008ea60000001000 */
[----:B--2---:R-:W-:-:S05]  /*0510*/  VIADD R8, R8, 0xffffffe ;  /* 0x0ffffffe08087836 */ /* 0x004fca0000000000 */
[----:B------:R-:W2:Y:S02]  /*0520*/  F2I.FTZ.U32.TRUNC.NTZ R9, R8 ;  /* 0x0000000800097305 */ /* 0x000ea4000021f000 */
[----:B--2---:R-:W-:Y:S02]  /*0530*/  IMAD.MOV R5, RZ, RZ, -R9 ;  /* 0x000000ffff057224 */ /* 0x004fe400078e0a09 */
[----:B------:R-:W-:Y:S02]  /*0540*/  IMAD.MOV.U32 R8, RZ, RZ, RZ ;  /* 0x000000ffff087224 */ /* 0x000fe400078e00ff */
[----:B------:R-:W-:Y:S01]  /*0550*/  IMAD R0, R5, R16, RZ ;  /* 0x0000001005007224 */ /* 0x000fe200078e02ff */
[----:B------:R-:W-:-:S03]  /*0560*/  LEA.HI R5, R17, R6, RZ, 0x3 ;  /* 0x0000000611057211 */ /* 0x000fc600078f18ff */
[----:B------:R-:W-:Y:S01]  /*0570*/  IMAD.HI.U32 R0, R9, R0, R8 ;  /* 0x0000000009007227 */ /* 0x000fe200078e0008 */
[----:B------:R-:W-:Y:S02]  /*0580*/  SHF.R.S32.HI R18, RZ, 0x3, R5 ;  /* 0x00000003ff127819 */ /* 0x000fe40000011405 */
[----:B------:R-:W-:Y:S02]  /*0590*/  LOP3.LUT R5, R5, 0xfffffff8, RZ, 0xc0, !PT ;  /* 0xfffffff805057812 */ /* 0x000fe400078ec0ff */
[----:B------:R-:W-:Y:S01]  /*05a0*/  SHF.R.S32.HI R8, RZ, 0x4, R201 ;  /* 0x00000004ff087819 */ /* 0x000fe200000114c9 */
[----:B------:R-:W-:Y:S01]  /*05b0*/  IMAD.HI.U32 R15, R0, R25, RZ ;  /* 0x00000019000f7227 */ /* 0x000fe200078e00ff */
[----:B------:R-:W-:Y:S02]  /*05c0*/  SHF.L.U32 R215, R18, 0x6, RZ ;  /* 0x0000000612d77819 */ /* 0x000fe400000006ff */
[----:B------:R-:W-:Y:S01]  /*05d0*/  LEA.HI R201, R201, R8, RZ, 0x1 ;  /* 0x00000008c9c97211 */ /* 0x000fe200078f08ff */
[----:B------:R-:W-:Y:S01]  /*05e0*/  IMAD.MOV R0, RZ, RZ, -R15 ;  /* 0x000000ffff007224 */ /* 0x000fe200078e0a0f */
[----:B------:R-:W-:Y:S01]  /*05f0*/  LOP3.LUT R215, R215, 0x1c0, RZ, 0xc0, !PT ;  /* 0x000001c0d7d77812 */ /* 0x000fe200078ec0ff */
[----:B------:R-:W-:Y:S01]  /*0600*/  IMAD.IADD R5, R6, 0x1, -R5 ;  /* 0x0000000106057824 */ /* 0x000fe200078e0a05 */
[----:B------:R-:W-:Y:S01]  /*0610*/  LOP3.LUT R201, R201, 0xfffffffe, RZ, 0xc0, !PT ;  /* 0xfffffffec9c97812 */ /* 0x000fe200078ec0ff */
[----:B------:R-:W-:-:S02]  /*0620*/  IMAD R25, R16, R0, R25 ;  /* 0x0000000010197224 */ /* 0x000fc400078e0219 */
[C---:B------:R-:W-:Y:S02]  /*0630*/  VIADD R0, R18.reuse, 0x60 ;  /* 0x0000006012007836 */ /* 0x040fe40000000000 */
[----:B------:R-:W-:Y:S01]  /*0640*/  VIADD R2, R18, 0x40 ;  /* 0x0000004012027836 */ /* 0x000fe20000000000 */
[----:B------:R-:W-:Y:S01]  /*0650*/  ISETP.GT.U32.AND P2, PT, R16, R25, PT ;  /* 0x000000191000720c */ /* 0x000fe20003f44070 */
[----:B------:R-:W-:Y:S01]  /*0660*/  IMAD.SHL.U32 R134, R5, 0x8, RZ ;  /* 0x0000000805867824 */ /* 0x000fe200078e00ff */
[-C--:B------:R-:W-:Y:S01]  /*0670*/  ISETP.GE.AND P4, PT, R0, R203.reuse, PT ;  /* 0x000000cb0000720c */ /* 0x080fe20003f86270 */
[----:B------:R-:W-:Y:S01]  /*0680*/  IMAD.IADD R201, R8, 0x1, -R201 ;  /* 0x0000000108c97824 */ /* 0x000fe200078e0ac9 */
[----:B------:R-:W-:Y:S01]  /*0690*/  SHF.R.S32.HI R0, RZ, 0x1f, R19 ;  /* 0x0000001fff007819 */ /* 0x000fe20000011413 */
[----:B------:R-:W2:Y:S01]  /*06a0*/  @P0 LDC.64 R8, c[0x0][0x250] ;  /* 0x00009400ff080b82 */ /* 0x000ea20000000a00 */
[----:B------:R-:W-:Y:S02]  /*06b0*/  ISETP.GE.AND P5, PT, R2, R203, PT ;  /* 0x000000cb0200720c */ /* 0x000fe40003fa6270 */
[----:B------:R-:W-:-:S02]  /*06c0*/  LOP3.LUT R2, R215, 0x38, R134, 0xf8, !PT ;  /* 0x00000038d7027812 */ /* 0x000fc400078ef886 */
[----:B------:R-:W-:Y:S02]  /*06d0*/  SHF.R.U32.HI R215, RZ, 0x3, R215 ;  /* 0x00000003ffd77819 */ /* 0x000fe400000116d7 */
[----:B------:R-:W-:Y:S01]  /*06e0*/  LEA.HI R0, R0, R19, RZ, 0x3 ;  /* 0x0000001300007211 */ /* 0x000fe200078f18ff */
[----:B------:R-:W-:Y:S01]  /*06f0*/  @!P2 VIADD R15, R15, 0x1 ;  /* 0x000000010f0fa836 */ /* 0x000fe20000000000 */
[----:B------:R-:W-:Y:S02]  /*0700*/  LOP3.LUT R215, R2, R215, RZ, 0x3c, !PT ;  /* 0x000000d702d77212 */ /* 0x000fe400078e3cff */
[----:B------:R-:W-:Y:S02]  /*0710*/  LOP3.LUT R2, R0, 0xfffffff8, RZ, 0xc0, !PT ;  /* 0xfffffff800027812 */ /* 0x000fe400078ec0ff */
[-C--:B------:R-:W-:Y:S02]  /*0720*/  @!P2 IADD3 R25, R25, -R16.reuse, RZ ;  /* 0x800000101919a210 */ /* 0x080fe40007ffe0ff */
[----:B------:R-:W-:Y:S01]  /*0730*/  ISETP.NE.AND P2, PT, R14, RZ, PT ;  /* 0x000000ff0e00720c */ /* 0x000fe20003f45270 */
[----:B------:R-:W-:Y:S01]  /*0740*/  IMAD.IADD R2, R19, 0x1, -R2 ;  /* 0x0000000113027824 */ /* 0x000fe200078e0a02 */
[----:B------:R-:W-:Y:S01]  /*0750*/  ISETP.GE.U32.AND P6, PT, R25, R16, PT ;  /* 0x000000101900720c */ /* 0x000fe20003fc6070 */
[----:B------:R-:W-:Y:S01]  /*0760*/  @!P3 IMAD R16, R21, R10, RZ ;  /* 0x0000000a1510b224 */ /* 0x000fe200078e02ff */
[----:B------:R-:W-:-:S02]  /*0770*/  LOP3.LUT R19, R23, R14, RZ, 0x3c, !PT ;  /* 0x0000000e17137212 */ /* 0x000fc400078e3cff */
[----:B------:R-:W-:Y:S01]  /*0780*/  LOP3.LUT R215, R215, 0xfffffe00, R20, 0xf8, !PT ;  /* 0xfffffe00d7d77812 */ /* 0x000fe200078ef814 */
[----:B-1----:R-:W-:Y:S01]  /*0790*/  @P3 IMAD.WIDE.U32 R20, R213, R12, RZ ;  /* 0x0000000cd5143225 */ /* 0x002fe200078e00ff */
[----:B------:R-:W-:Y:S02]  /*07a0*/  ISETP.GE.AND P1, PT, R19, RZ, PT ;  /* 0x000000ff1300720c */ /* 0x000fe40003f26270 */
[----:B------:R-:W-:Y:S01]  /*07b0*/  @P0 IADD3 R10, R4, R7, RZ ;  /* 0x00000007040a0210 */ /* 0x000fe20007ffe0ff */
[----:B------:R-:W-:Y:S01]  /*07c0*/  @!P3 IMAD R11, R3, R11, R16 ;  /* 0x0000000b030bb224 */ /* 0x000fe200078e0210 */
[----:B------:R-:W-:Y:S01]  /*07d0*/  SHF.R.S32.HI R19, RZ, 0x1f, R18 ;  /* 0x0000001fff137819 */ /* 0x000fe20000011412 */
[----:B------:R-:W-:Y:S01]  /*07e0*/  @P3 IMAD R13, R213, R13, R21 ;  /* 0x0000000dd50d3224 */ /* 0x000fe200078e0215 */
[----:B------:R-:W-:Y:S01]  /*07f0*/  SHF.R.S32.HI R135, RZ, 0x1f, R134 ;  /* 0x0000001fff877819 */ /* 0x000fe20000011486 */
[----:B------:R-:W-:Y:S02]  /*0800*/  @P6 VIADD R15, R15, 0x1 ;  /* 0x000000010f0f6836 */ /* 0x000fe40000000000 */
[----:B------:R-:W-:-:S02]  /*0810*/  @!P3 IMAD.IADD R13, R27, 0x1, R11 ;  /* 0x000000011b0db824 */ /* 0x000fc400078e020b */
[----:B------:R-:W-:Y:S02]  /*0820*/  @!P3 IMAD.MOV.U32 R20, RZ, RZ, R26 ;  /* 0x000000ffff14b224 */ /* 0x000fe400078e001a */
[C---:B--2---:R-:W-:Y:S02]  /*0830*/  @P0 IMAD R11, R10.reuse, R9, RZ ;  /* 0x000000090a0b0224 */ /* 0x044fe400078e02ff */
[----:B------:R-:W-:-:S04]  /*0840*/  @P0 IMAD.WIDE.U32 R26, R10, R8, RZ ;  /* 0x000000080a1a0225 */ /* 0x000fc800078e00ff */
[C---:B----4-:R-:W-:Y:S02]  /*0850*/  @P0 IMAD R7, R24.reuse, R211, RZ ;  /* 0x000000d318070224 */ /* 0x050fe400078e02ff */
[----:B------:R-:W-:-:S04]  /*0860*/  @P0 IMAD.WIDE.U32 R24, R24, R210, RZ ;  /* 0x000000d218180225 */ /* 0x000fc800078e00ff */
[----:B------:R-:W-:Y:S01]  /*0870*/  @!P1 IMAD.MOV R15, RZ, RZ, -R15 ;  /* 0x000000ffff0f9224 */ /* 0x000fe200078e0a0f */
[----:B------:R-:W-:Y:S01]  /*0880*/  @!P2 LOP3.LUT R15, RZ, R14, RZ, 0x33, !PT ;  /* 0x0000000eff0fa212 */ /* 0x000fe200078e33ff */
[----:B------:R-:W-:Y:S01]  /*0890*/  @P0 IMAD.MOV.U32 R16, RZ, RZ, R26 ;  /* 0x000000ffff100224 */ /* 0x000fe200078e001a */
[----:B------:R-:W-:Y:S01]  /*08a0*/  IADD3 R20, P1, R134, R20, RZ ;  /* 0x0000001486147210 */ /* 0x000fe20007f3e0ff */
[----:B------:R-:W-:Y:S01]  /*08b0*/  @P0 IMAD.IADD R7, R25, 0x1, R7 ;  /* 0x0000000119070824 */ /* 0x000fe200078e0207 */
[----:B------:R-:W-:Y:S01]  /*08c0*/  @P0 IADD3 R14, R27, R11, RZ ;  /* 0x0000000b1b0e0210 */ /* 0x000fe20007ffe0ff */
[----:B------:R-:W-:Y:S01]  /*08d0*/  @P0 IMAD.MOV.U32 R12, RZ, RZ, R24 ;  /* 0x000000ffff0c0224 */ /* 0x000fe200078e0018 */
[----:B------:R-:W-:Y:S09]  /*08e0*/  @P0 BRA `(.L_x_73) ;  /* 0x0000000000340947 */ /* 0x000ff20003800000 */
        /* <DEDUP_REMOVED lines=13> */
.L_x_73:
        /* <DEDUP_REMOVED lines=14> */
.L_x_74:
[----:B------:R-:W1:Y:S01]  /*0aa0*/  S2UR UR10, SR_CgaCtaId ;  /* 0x00000000000a79c3 */ /* 0x000e620000008800 */
[-C--:B------:R-:W-:Y:S01]  /*0ab0*/  IMAD R4, R19, R210.reuse, RZ ;  /* 0x000000d213047224 */ /* 0x080fe200078e02ff */
[----:B------:R-:W-:Y:S01]  /*0ac0*/  IADD3.X R21, R135, R13, RZ, P1, !PT ;  /* 0x0000000d87157210 */ /* 0x000fe20000ffe4ff */
[C---:B------:R-:W-:Y:S01]  /*0ad0*/  IMAD.WIDE.U32 R26, R18.reuse, R210, R134 ;  /* 0x000000d2121a7225 */ /* 0x040fe200078e0086 */
[----:B------:R-:W-:Y:S01]  /*0ae0*/  SHF.R.S32.HI R3, RZ, 0x1f, R23 ;  /* 0x0000001fff037819 */ /* 0x000fe20000011417 */
[----:B------:R-:W-:Y:S01]  /*0af0*/  ULDC.64 UR4, c[0x0][0x258] ;  /* 0x0000960000047ab9 */ /* 0x000fe20000000a00 */
[----:B------:R-:W-:Y:S01]  /*0b00*/  ULDC.64 UR6, c[0x0][0x260] ;  /* 0x0000980000067ab9 */ /* 0x000fe20000000a00 */
[----:B------:R-:W-:Y:S01]  /*0b10*/  IMAD.WIDE.U32 R24, R18, R8, R134 ;  /* 0x0000000812187225 */ /* 0x000fe200078e0086 */
[----:B------:R-:W-:Y:S01]  /*0b20*/  IADD3 R222, P1, R12, R26, RZ ;  /* 0x0000001a0cde7210 */ /* 0x000fe20007f3e0ff */
[----:B------:R-:W-:Y:S01]  /*0b30*/  BSSY B0, `(.L_x_75) ;  /* 0x0000042000007945 */ /* 0x000fe20003800000 */
[----:B------:R-:W-:Y:S01]  /*0b40*/  IADD3 R217, R134, 0x40, RZ ;  /* 0x0000004086d97810 */ /* 0x000fe20007ffe0ff */
[----:B------:R-:W-:Y:S01]  /*0b50*/  IMAD R11, R19, R8, RZ ;  /* 0x00000008130b7224 */ /* 0x000fe200078e02ff */
[----:B------:R-:W-:Y:S01]  /*0b60*/  IADD3 R220, P0, R16, R24, RZ ;  /* 0x0000001810dc7210 */ /* 0x000fe20007f1e0ff */
[----:B------:R-:W-:Y:S01]  /*0b70*/  IMAD R4, R18, R211, R4 ;  /* 0x000000d312047224 */ /* 0x000fe200078e0204 */
[----:B------:R-:W-:Y:S01]  /*0b80*/  IADD3 R216, R134, 0x80, RZ ;  /* 0x0000008086d87810 */ /* 0x000fe20007ffe0ff */
[----:B------:R-:W-:-:S02]  /*0b90*/  IMAD R11, R18, R9, R11 ;  /* 0x00000009120b7224 */ /* 0x000fc400078e020b */
[----:B------:R-:W-:Y:S01]  /*0ba0*/  IMAD.WIDE.U32 R20, R23, UR4, R20 ;  /* 0x0000000417147c25 */ /* 0x000fe2000f8e0014 */
[----:B------:R-:W-:Y:S02]  /*0bb0*/  IADD3.X R223, R7, R27, R4, P1, !PT ;  /* 0x0000001b07df7210 */ /* 0x000fe40000ffe404 */
[----:B------:R-:W-:Y:S01]  /*0bc0*/  IADD3.X R221, R14, R25, R11, P0, !PT ;  /* 0x000000190edd7210 */ /* 0x000fe200007fe40b */
[----:B------:R-:W-:Y:S01]  /*0bd0*/  IMAD R4, R3, UR4, RZ ;  /* 0x0000000403047c24 */ /* 0x000fe2000f8e02ff */
[----:B------:R-:W-:Y:S01]  /*0be0*/  SHF.R.S32.HI R3, RZ, 0x1f, R15 ;  /* 0x0000001fff037819 */ /* 0x000fe2000001140f */
[----:B------:R-:W-:Y:S01]  /*0bf0*/  IMAD.WIDE.U32 R222, R15, UR6, R222 ;  /* 0x000000060fde7c25 */ /* 0x000fe2000f8e00de */
[CC--:B------:R-:W-:Y:S02]  /*0c00*/  ISETP.GE.AND P0, PT, R18.reuse, R203.reuse, PT ;  /* 0x000000cb1200720c */ /* 0x0c0fe40003f06270 */
[----:B------:R-:W-:Y:S01]  /*0c10*/  IADD3 R14, R18, 0x20, RZ ;  /* 0x00000020120e7810 */ /* 0x000fe20007ffe0ff */
[----:B------:R-:W-:Y:S01]  /*0c20*/  IMAD R23, R23, UR5, R4 ;  /* 0x0000000517177c24 */ /* 0x000fe2000f8e0204 */
[----:B------:R-:W-:Y:S01]  /*0c30*/  ULDC.64 UR4, c[0x0][0x268] ;  /* 0x00009a0000047ab9 */ /* 0x000fe20000000a00 */
[C---:B------:R-:W-:Y:S01]  /*0c40*/  IMAD R10, R3.reuse, UR6, RZ ;  /* 0x00000006030a7c24 */ /* 0x040fe2000f8e02ff */
[----:B------:R-:W-:Y:S01]  /*0c50*/  ISETP.GE.AND P1, PT, R14, R203, PT ;  /* 0x000000cb0e00720c */ /* 0x000fe20003f26270 */
[----:B------:R-:W-:Y:S01]  /*0c60*/  IMAD R4, R3, UR4, RZ ;  /* 0x0000000403047c24 */ /* 0x000fe2000f8e02ff */
[----:B------:R-:W-:Y:S01]  /*0c70*/  IADD3 R23, R21, R23, RZ ;  /* 0x0000001715177210 */ /* 0x000fe20007ffe0ff */
[----:B------:R-:W-:Y:S01]  /*0c80*/  IMAD.WIDE.U32 R220, R15, UR4, R220 ;  /* 0x000000040fdc7c25 */ /* 0x000fe2000f8e00dc */
[----:B------:R-:W-:-:S02]  /*0c90*/  UMOV UR4, 0x400 ;  /* 0x0000040000047882 */ /* 0x000fc40000000000 */
[----:B-1----:R-:W-:Y:S01]  /*0ca0*/  ULEA UR4, UR10, UR4, 0x18 ;  /* 0x000000040a047291 */ /* 0x002fe2000f8ec03f */
[C---:B------:R-:W-:Y:S02]  /*0cb0*/  IMAD R225, R15.reuse, UR7, R10 ;  /* 0x000000070fe17c24 */ /* 0x040fe4000f8e020a */
[----:B------:R-:W-:Y:S01]  /*0cc0*/  IMAD R15, R15, UR5, R4 ;  /* 0x000000050f0f7c24 */ /* 0x000fe2000f8e0204 */
[----:B------:R-:W-:Y:S01]  /*0cd0*/  LEA.HI.SX32 R4, R133, 0xffffffff, 0x1a ;  /* 0xffffffff85047811 */ /* 0x000fe200078fd2ff */
[----:B------:R-:W-:Y:S01]  /*0ce0*/  IMAD.WIDE R24, R214, 0x80, R18 ;  /* 0x00000080d6187825 */ /* 0x000fe200078e0212 */
[----:B------:R-:W-:-:S03]  /*0cf0*/  LEA R215, R215, UR4, 0x1 ;  /* 0x00000004d7d77c11 */ /* 0x000fc6000f8e08ff */
[----:B------:R-:W-:Y:S01]  /*0d00*/  IMAD R7, R4, -0x40, R83 ;  /* 0xffffffc004077824 */ /* 0x000fe200078e0253 */
[----:B------:R-:W-:Y:S06]  /*0d10*/  @P0 BRA `(.L_x_76) ;  /* 0x00000000008c0947 */ /* 0x000fec0003800000 */
[----:B------:R-:W-:Y:S01]  /*0d20*/  ULDC UR5, c[0x0][0x2d0] ;  /* 0x0000b40000057ab9 */ /* 0x000fe20000000800 */
[----:B------:R-:W-:Y:S01]  /*0d30*/  ULDC.64 UR6, c[0x0][0x240] ;  /* 0x0000900000067ab9 */ /* 0x000fe20000000a00 */
[----:B------:R-:W-:Y:S01]  /*0d40*/  ISETP.GE.AND P6, PT, R134, UR5, PT ;  /* 0x0000000586007c0c */ /* 0x000fe2000bfc6270 */
[----:B------:R-:W-:Y:S01]  /*0d50*/  IMAD R3, R25, UR6, RZ ;  /* 0x0000000619037c24 */ /* 0x000fe2000f8e02ff */
[----:B------:R-:W-:Y:S01]  /*0d60*/  ISETP.GE.AND P3, PT, R217, UR5, PT ;  /* 0x00000005d9007c0c */ /* 0x000fe2000bf66270 */
[----:B------:R-:W-:Y:S01]  /*0d70*/  IMAD.MOV.U32 R22, RZ, RZ, R20 ;  /* 0x000000ffff167224 */ /* 0x000fe200078e0014 */
[----:B------:R-:W-:Y:S01]  /*0d80*/  ISETP.GE.AND P2, PT, R216, UR5, PT ;  /* 0x00000005d8007c0c */ /* 0x000fe2000bf46270 */
[C---:B------:R-:W-:Y:S02]  /*0d90*/  IMAD R16, R24.reuse, UR7, R3 ;  /* 0x0000000718107c24 */ /* 0x040fe4000f8e0203 */
[----:B------:R-:W-:-:S04]  /*0da0*/  IMAD.WIDE.U32 R26, R24, UR6, R22 ;  /* 0x00000006181a7c25 */ /* 0x000fc8000f8e0016 */
[----:B------:R-:W-:Y:S02]  /*0db0*/  IMAD.IADD R16, R27, 0x1, R16 ;  /* 0x000000011b107824 */ /* 0x000fe400078e0210 */
[----:B------:R-:W1:Y:S01]  /*0dc0*/  @!P6 LDC.64 R12, c[0x0][0x210] ;  /* 0x00008400ff0ceb82 */ /* 0x000e620000000a00 */
[----:B------:R2:W-:Y:S07]  /*0dd0*/  @P6 STS.128 [R215], RZ ;  /* 0x000000ffd7006388 */ /* 0x0005ee0000000c00 */
[----:B------:R-:W3:Y:S01]  /*0de0*/  @!P3 LDC.64 R10, c[0x0][0x210] ;  /* 0x00008400ff0abb82 */ /* 0x000ee20000000a00 */
[----:B-1----:R-:W-:-:S04]  /*0df0*/  @!P6 LEA R12, P0, R26, R12, 0x1 ;  /* 0x0000000c1a0ce211 */ /* 0x002fc800078008ff */
[C---:B------:R-:W-:Y:S02]  /*0e00*/  @!P6 LEA.HI.X R13, R26.reuse, R13, R16, 0x1, P0 ;  /* 0x0000000d1a0de211 */ /* 0x040fe400000f0c10 */
[----:B---3--:R-:W-:-:S03]  /*0e10*/  @!P3 LEA R10, P0, R26, R10, 0x1 ;  /* 0x0000000a1a0ab211 */ /* 0x008fc600078008ff */
[----:B------:R-:W-:Y:S01]  /*0e20*/  @!PT LDS RZ, [RZ] ;  /* 0x00000000fffff984 */ /* 0x000fe20000000800 */
[----:B------:R-:W-:Y:S01]  /*0e30*/  @!PT LDS RZ, [RZ] ;  /* 0x00000000fffff984 */ /* 0x000fe20000000800 */
[----:B------:R-:W-:Y:S01]  /*0e40*/  @!PT LDS RZ, [RZ] ;  /* 0x00000000fffff984 */ /* 0x000fe20000000800 */
[----:B------:R2:W-:Y:S01]  /*0e50*/  @!P6 LDGSTS.E.BYPASS.LTC128B.128 [R215], desc[UR8][R12.64] ;  /* 0x000000000cd7efae */ /* 0x0005e2000b901d48 */
[----:B------:R-:W-:-:S03]  /*0e60*/  @!P3 LEA.HI.X R11, R26, R11, R16, 0x1, P0 ;  /* 0x0000000b1a0bb211 */ /* 0x000fc600000f0c10 */
[----:B------:R2:W-:Y:S04]  /*0e70*/  @P3 STS.128 [R215+0x4000], RZ ;  /* 0x004000ffd7003388 */ /* 0x0005e80000000c00 */
[----:B------:R-:W-:Y:S01]  /*0e80*/  @!PT LDS RZ, [RZ] ;  /* 0x00000000fffff984 */ /* 0x000fe20000000800 */
[----:B------:R-:W-:Y:S01]  /*0e90*/  @!PT LDS RZ, [RZ] ;  /* 0x00000000fffff984 */ /* 0x000fe20000000800 */
[----:B------:R-:W-:Y:S01]  /*0ea0*/  @!PT LDS RZ, [RZ] ;  /* 0x00000000fffff984 */ /* 0x000fe20000000800 */
[----:B------:R2:W-:Y:S04]  /*0eb0*/  @!P3 LDGSTS.E.BYPASS.LTC128B.128 [R215+0x4000], desc[UR8][R10.64+0x80] ;  /* 0x040000800ad7bfae */ /* 0x0005e8000b901d48 */
[----:B------:R2:W-:Y:S01]  /*0ec0*/  @P2 STS.128 [R215+0x8000], RZ ;  /* 0x008000ffd7002388 */ /* 0x0005e20000000c00 */
[----:B------:R-:W-:Y:S05]  /*0ed0*/  @P2 BRA `(.L_x_76) ;  /* 0x00000000001c2947 */ /* 0x000fea0003800000 */
[----:B------:R-:W-:Y:S02]  /*0ee0*/  ULDC.64 UR6, c[0x0][0x210] ;  /* 0x0000840000067ab9 */ /* 0x000fe40000000a00 */
[----:B--2---:R-:W-:-:S04]  /*0ef0*/  LEA R10, P0, R26, UR6, 0x1 ;  /* 0x000000061a0a7c11 */ /* 0x004fc8000f8008ff */
[----:B------:R-:W-:-:S05]  /*0f00*/  LEA.HI.X R11, R26, UR7, R16, 0x1, P0 ;  /* 0x000000071a0b7c11 */ /* 0x000fca00080f0c10 */
[----:B------:R-:W-:Y:S01]  /*0f10*/  @!PT LDS RZ, [RZ] ;  /* 0x00000000fffff984 */ /* 0x000fe20000000800 */
[----:B------:R-:W-:Y:S01]  /*0f20*/  @!PT LDS RZ, [RZ] ;  /* 0x00000000fffff984 */ /* 0x000fe20000000800 */
[----:B------:R-:W-:Y:S01]  /*0f30*/  @!PT LDS RZ, [RZ] ;  /* 0x00000000fffff984 */ /* 0x000fe20000000800 */
[----:B------:R1:W-:Y:S04]  /*0f40*/  LDGSTS.E.BYPASS.LTC128B.128 [R215+0x8000], desc[UR8][R10.64+0x100] ;  /* 0x080001000ad77fae */ /* 0x0003e8000b901d48 */
.L_x_76:
[----:B------:R-:W-:Y:S05]  /*0f50*/  BSYNC B0 ;  /* 0x0000000000007941 */ /* 0x000fea0003800000 */
.L_x_75:
[----:B------:R-:W-:Y:S04]  /*0f60*/  BSSY B0, `(.L_x_77) ;  /* 0x0000028000007945 */ /* 0x000fe80003800000 */
[----:B------:R-:W-:Y:S05]  /*0f70*/  @P1 BRA `(.L_x_78) ;  /* 0x0000000000981947 */ /* 0x000fea0003800000 */
[----:B------:R-:W-:Y:S01]  /*0f80*/  ULDC UR5, c[0x0][0x2d0] ;  /* 0x0000b40000057ab9 */ /* 0x000fe20000000800 */
[----:B------:R-:W-:Y:S01]  /*0f90*/  IADD3 R16, P0, R24, 0x20, RZ ;  /* 0x0000002018107810 */ /* 0x000fe20007f1e0ff */
[----:B------:R-:W-:Y:S01]  /*0fa0*/  ULDC.64 UR6, c[0x0][0x240] ;  /* 0x0000900000067ab9 */ /* 0x000fe20000000a00 */
[----:B------:R-:W-:Y:S01]  /*0fb0*/  ISETP.GE.AND P3, PT, R134, UR5, PT ;  /* 0x0000000586007c0c */ /* 0x000fe2000bf66270 */
[----:B------:R-:W-:Y:S01]  /*0fc0*/  IMAD.MOV.U32 R26, RZ, RZ, R20 ;  /* 0x000000ffff1a7224 */ /* 0x000fe200078e0014 */
[----:B------:R-:W-:Y:S01]  /*0fd0*/  ISETP.GE.AND P2, PT, R217, UR5, PT ;  /* 0x00000005d9007c0c */ /* 0x000fe2000bf46270 */
[----:B------:R-:W-:Y:S01]  /*0fe0*/  IMAD.X R3, RZ, RZ, R25, P0 ;  /* 0x000000ffff037224 */ /* 0x000fe200000e0619 */
[----:B------:R-:W-:Y:S01]  /*0ff0*/  ISETP.GE.AND P0, PT, R216, UR5, PT ;  /* 0x00000005d8007c0c */ /* 0x000fe2000bf06270 */
[----:B------:R-:W-:Y:S02]  /*1000*/  IMAD.MOV.U32 R27, RZ, RZ, R23 ;  /* 0x000000ffff1b7224 */ /* 0x000fe400078e0017 */
[----:B------:R-:W-:-:S02]  /*1010*/  IMAD R3, R3, UR6, RZ ;  /* 0x0000000603037c24 */ /* 0x000fc4000f8e02ff */
[----:B------:R-:W-:-:S04]  /*1020*/  IMAD.WIDE.U32 R26, R16, UR6, R26 ;  /* 0x00000006101a7c25 */ /* 0x000fc8000f8e001a */
[----:B--2---:R-:W2:Y:S01]  /*1030*/  @!P3 LDC.64 R12, c[0x0][0x210] ;  /* 0x00008400ff0cbb82 */ /* 0x004ea20000000a00 */
[----:B------:R-:W-:Y:S01]  /*1040*/  IMAD R3, R16, UR7, R3 ;  /* 0x0000000710037c24 */ /* 0x000fe2000f8e0203 */
[----:B------:R3:W-:Y:S06]  /*1050*/  @P3 STS.128 [R215+0x1000], RZ ;  /* 0x001000ffd7003388 */ /* 0x0007ec0000000c00 */
[----:B-1----:R-:W1:Y:S01]  /*1060*/  @!P2 LDC.64 R10, c[0x0][0x210] ;  /* 0x00008400ff0aab82 */ /* 0x002e620000000a00 */
[----:B--2---:R-:W-:Y:S01]  /*1070*/  @!P3 LEA R28, P6, R26, R12, 0x1 ;  /* 0x0000000c1a1cb211 */ /* 0x004fe200078c08ff */
[----:B------:R-:W-:-:S05]  /*1080*/  IMAD.IADD R12, R27, 0x1, R3 ;  /* 0x000000011b0c7824 */ /* 0x000fca00078e0203 */
[C---:B------:R-:W-:Y:S02]  /*1090*/  @!P3 LEA.HI.X R29, R26.reuse, R13, R12, 0x1, P6 ;  /* 0x0000000d1a1db211 */ /* 0x040fe400030f0c0c */
[----:B-1----:R-:W-:-:S03]  /*10a0*/  @!P2 LEA R10, P1, R26, R10, 0x1 ;  /* 0x0000000a1a0aa211 */ /* 0x002fc600078208ff */
[----:B------:R-:W-:Y:S01]  /*10b0*/  @!PT LDS RZ, [RZ] ;  /* 0x00000000fffff984 */ /* 0x000fe20000000800 */
[----:B------:R-:W-:Y:S01]  /*10c0*/  @!PT LDS RZ, [RZ] ;  /* 0x00000000fffff984 */ /* 0x000fe20000000800 */
[----:B------:R-:W-:Y:S01]  /*10d0*/  @!PT LDS RZ, [RZ] ;  /* 0x00000000fffff984 */ /* 0x000fe20000000800 */
[----:B------:R3:W-:Y:S01]  /*10e0*/  @!P3 LDGSTS.E.BYPASS.LTC128B.128 [R215+0x1000], desc[UR8][R28.64] ;  /* 0x010000001cd7bfae */ /* 0x0007e2000b901d48 */
        /* <DEDUP_REMOVED lines=9> */
[----:B---3--:R-:W-:-:S04]  /*1180*/  LEA R10, P0, R26, UR6, 0x1 ;  /* 0x000000061a0a7c11 */ /* 0x008fc8000f8008ff */
[----:B------:R-:W-:-:S05]  /*1190*/  LEA.HI.X R11, R26, UR7, R12, 0x1, P0 ;  /* 0x000000071a0b7c11 */ /* 0x000fca00080f0c0c */
[----:B------:R-:W-:Y:S01]  /*11a0*/  @!PT LDS RZ, [RZ] ;  /* 0x00000000fffff984 */ /* 0x000fe20000000800 */
[----:B------:R-:W-:Y:S01]  /*11b0*/  @!PT LDS RZ, [RZ] ;  /* 0x00000000fffff984 */ /* 0x000fe20000000800 */
[----:B------:R-:W-:Y:S01]  /*11c0*/  @!PT LDS RZ, [RZ] ;  /* 0x00000000fffff984 */ /* 0x000fe20000000800 */
[----:B------:R4:W-:Y:S04]  /*11d0*/  LDGSTS.E.BYPASS.LTC128B.128 [R215+0x9000], desc[UR8][R10.64+0x100] ;  /* 0x090001000ad77fae */ /* 0x0009e8000b901d48 */
.L_x_78:
[----:B------:R-:W-:Y:S05]  /*11e0*/  BSYNC B0 ;  /* 0x0000000000007941 */ /* 0x000fea0003800000 */
.L_x_77:
        /* <DEDUP_REMOVED lines=16> */
[----:B-1-34-:R-:W1:Y:S01]  /*12f0*/  @!P2 LDC.64 R10, c[0x0][0x210] ;  /* 0x00008400ff0aab82 */ /* 0x01ae620000000a00 */
        /* <DEDUP_REMOVED lines=17> */
[----:B-1----:R-:W-:-:S04]  /*1410*/  LEA R10, P0, R26, UR6, 0x1 ;  /* 0x000000061a0a7c11 */ /* 0x002fc8000f8008ff */
[----:B------:R-:W-:-:S05]  /*1420*/  LEA.HI.X R11, R26, UR7, R12, 0x1, P0 ;  /* 0x000000071a0b7c11 */ /* 0x000fca00080f0c0c */
[----:B------:R-:W-:Y:S01]  /*1430*/  @!PT LDS RZ, [RZ] ;  /* 0x00000000fffff984 */ /* 0x000fe20000000800 */
[----:B------:R-:W-:Y:S01]  /*1440*/  @!PT LDS RZ, [RZ] ;  /* 0x00000000fffff984 */ /* 0x000fe20000000800 */
[----:B------:R-:W-:Y:S01]  /*1450*/  @!PT LDS RZ, [RZ] ;  /* 0x00000000fffff984 */ /* 0x000fe20000000800 */
[----:B------:R1:W-:Y:S04]  /*1460*/  LDGSTS.E.BYPASS.LTC128B.128 [R215+0xa000], desc[UR8][R10.64+0x100] ;  /* 0x0a0001000ad77fae */ /* 0x0003e8000b901d48 */
.L_x_80:
[----:B------:R-:W-:Y:S05]  /*1470*/  BSYNC B0 ;  /* 0x0000000000007941 */ /* 0x000fea0003800000 */
.L_x_79:
        /* <DEDUP_REMOVED lines=10> */
[----:B------:R-:W-:-:S04]  /*1520*/  IMAD.WIDE.U32 R20, R3, UR6, R20 ;  /* 0x0000000603147c25 */ /* 0x000fc8000f8e0014 */
[----:B------:R-:W-:-:S04]  /*1530*/  IMAD R16, R16, UR6, RZ ;  /* 0x0000000610107c24 */ /* 0x000fc8000f8e02ff */
[----:B--2---:R-:W2:Y:S01]  /*1540*/  @!P3 LDC.64 R12, c[0x0][0x210] ;  /* 0x00008400ff0cbb82 */ /* 0x004ea20000000a00 */
[----:B------:R-:W-:Y:S01]  /*1550*/  IMAD R16, R3, UR7, R16 ;  /* 0x0000000703107c24 */ /* 0x000fe2000f8e0210 */
[----:B------:R2:W-:Y:S03]  /*1560*/  @P3 STS.128 [R215+0x3000], RZ ;  /* 0x003000ffd7003388 */ /* 0x0005e60000000c00 */
[----:B------:R-:W-:-:S03]  /*1570*/  IMAD.IADD R16, R21, 0x1, R16 ;  /* 0x0000000115107824 */ /* 0x000fc600078e0210 */
[----:B-1-34-:R-:W1:Y:S01]  /*1580*/  @!P2 LDC.64 R10, c[0x0][0x210] ;  /* 0x00008400ff0aab82 */ /* 0x01ae620000000a00 */
[----:B--2---:R-:W-:-:S04]  /*1590*/  @!P3 LEA R12, P4, R20, R12, 0x1 ;  /* 0x0000000c140cb211 */ /* 0x004fc800078808ff */
        /* <DEDUP_REMOVED lines=21> */
.L_x_82:
[----:B------:R-:W-:Y:S05]  /*16f0*/  BSYNC B0 ;  /* 0x0000000000007941 */ /* 0x000fea0003800000 */
.L_x_81:
[-C--:B------:R-:W-:Y:S01]  /*1700*/  ISETP.GE.AND P0, PT, R18, R7.reuse, PT ;  /* 0x000000071200720c */ /* 0x080fe20003f06270 */
[----:B------:R-:W-:Y:S01]  /*1710*/  IMAD.IADD R225, R223, 0x1, R225 ;  /* 0x00000001dfe17824 */ /* 0x000fe200078e02e1 */
[C---:B------:R-:W-:Y:S01]  /*1720*/  SHF.L.U64.HI R3, R210.reuse, 0x6, R211 ;  /* 0x00000006d2037819 */ /* 0x040fe200000102d3 */
[----:B------:R-:W-:Y:S01]  /*1730*/  IMAD.SHL.U32 R81, R210, 0x40, RZ ;  /* 0x00000040d2517824 */ /* 0x000fe200078e00ff */
[----:B------:R-:W-:Y:S01]  /*1740*/  SHF.R.S32.HI R20, RZ, 0x1f, R4 ;  /* 0x0000001fff147819 */ /* 0x000fe20000011404 */
[----:B------:R-:W-:Y:S01]  /*1750*/  IMAD.SHL.U32 R24, R2, 0x40, RZ ;  /* 0x0000004002187824 */ /* 0x000fe200078e00ff */
[----:B------:R-:W-:Y:S01]  /*1760*/  MOV R224, R222 ;  /* 0x000000de00e07202 */ /* 0x000fe20000000f00 */
[----:B-1234-:R-:W-:Y:S01]  /*1770*/  IMAD R11, R3, R4, RZ ;  /* 0x00000004030b7224 */ /* 0x01efe200078e02ff */
[----:B------:R-:W-:Y:S01]  /*1780*/  SHF.L.U32 R22, R5, 0x6, RZ ;  /* 0x0000000605167819 */ /* 0x000fe200000006ff */
[----:B------:R-:W-:Y:S01]  /*1790*/  BSSY B0, `(.L_x_83) ;  /* 0x0000027000007945 */ /* 0x000fe20003800000 */
[----:B------:R-:W-:Y:S01]  /*17a0*/  ISETP.GE.AND P5, PT, R14, R7, PT ;  /* 0x000000070e00720c */ /* 0x000fe20003fa6270 */
[----:B------:R-:W-:Y:S01]  /*17b0*/  IMAD.WIDE.U32 R26, R4, R81, R224 ;  /* 0x00000051041a7225 */ /* 0x000fe200078e00e0 */
[----:B------:R-:W-:-:S02]  /*17c0*/  LOP3.LUT R22, R22, 0x1c0, RZ, 0xc0, !PT ;  /* 0x000001c016167812 */ /* 0x000fc400078ec0ff */
[----:B------:R-:W-:Y:S01]  /*17d0*/  SHF.L.U32 R23, R201, 0x3, RZ ;  /* 0x00000003c9177819 */ /* 0x000fe200000006ff */
[----:B------:R-:W-:Y:S01]  /*17e0*/  IMAD R11, R20, R81, R11 ;  /* 0x00000051140b7224 */ /* 0x000fe200078e020b */
[----:B------:R-:W-:Y:S01]  /*17f0*/  LOP3.LUT R24, R24, 0x1c0, RZ, 0xc0, !PT ;  /* 0x000001c018187812 */ /* 0x000fe200078ec0ff */
[----:B------:R-:W-:Y:S02]  /*1800*/  IMAD.SHL.U32 R21, R18, 0x8, RZ ;  /* 0x0000000812157824 */ /* 0x000fe400078e00ff */
[----:B------:R-:W-:Y:S01]  /*1810*/  IMAD.IADD R16, R27, 0x1, R11 ;  /* 0x000000011b107824 */ /* 0x000fe200078e020b */
[----:B------:R-:W-:Y:S06]  /*1820*/  @P0 BRA `(.L_x_84) ;  /* 0x0000000000740947 */ /* 0x000fec0003800000 */
[----:B------:R-:W-:Y:S02]  /*1830*/  ULDC UR5, c[0x0][0x2d0] ;  /* 0x0000b40000057ab9 */ /* 0x000fe40000000800 */
[----:B------:R-:W-:Y:S02]  /*1840*/  ISETP.GE.AND P3, PT, R134, UR5, PT ;  /* 0x0000000586007c0c */ /* 0x000fe4000bf66270 */
[----:B------:R-:W-:Y:S02]  /*1850*/  ISETP.GE.AND P2, PT, R217, UR5, PT ;  /* 0x00000005d9007c0c */ /* 0x000fe4000bf46270 */
[----:B------:R-:W-:-:S09]  /*1860*/  ISETP.GE.AND P0, PT, R216, UR5, PT ;  /* 0x00000005d8007c0c */ /* 0x000fd2000bf06270 */
[----:B------:R-:W1:Y:S01]  /*1870*/  @!P3 LDC.64 R12, c[0x0][0x218] ;  /* 0x00008600ff0cbb82 */ /* 0x000e620000000a00 */
[----:B------:R2:W-:Y:S07]  /*1880*/  @P3 STS.128 [R215+0xc000], RZ ;  /* 0x00c000ffd7003388 */ /* 0x0005ee0000000c00 */
[----:B------:R-:W3:Y:S01]  /*1890*/  @!P2 LDC.64 R10, c[0x0][0x218] ;  /* 0x00008600ff0aab82 */ /* 0x000ee20000000a00 */
[----:B-1----:R-:W-:-:S04]  /*18a0*/  @!P3 LEA R12, P4, R26, R12, 0x1 ;  /* 0x0000000c1a0cb211 */ /* 0x002fc800078808ff */
[C---:B------:R-:W-:Y:S02]  /*18b0*/  @!P3 LEA.HI.X R13, R26.reuse, R13, R16, 0x1, P4 ;  /* 0x0000000d1a0db211 */ /* 0x040fe400020f0c10 */
[----:B---3--:R-:W-:-:S03]  /*18c0*/  @!P2 LEA R10, P1, R26, R10, 0x1 ;  /* 0x0000000a1a0aa211 */ /* 0x008fc600078208ff */
        /* <DEDUP_REMOVED lines=19> */
.L_x_84:
[----:B------:R-:W-:Y:S05]  /*1a00*/  BSYNC B0 ;  /* 0x0000000000007941 */ /* 0x000fea0003800000 */
.L_x_83:
[----:B------:R-:W-:Y:S01]  /*1a10*/  BSSY B0, `(.L_x_85) ;  /* 0x0000023000007945 */ /* 0x000fe20003800000 */
[C---:B------:R-:W-:Y:S02]  /*1a20*/  SHF.L.U64.HI R211, R210.reuse, 0x5, R211 ;  /* 0x00000005d2d37819 */ /* 0x040fe400000102d3 */
[----:B------:R-:W-:Y:S01]  /*1a30*/  SHF.L.U32 R212, R210, 0x5, RZ ;  /* 0x00000005d2d47819 */ /* 0x000fe200000006ff */
[----:B------:R-:W-:Y:S06]  /*1a40*/  @P5 BRA `(.L_x_86) ;  /* 0x00000000007c5947 */ /* 0x000fec0003800000 */
[----:B------:R-:W-:Y:S01]  /*1a50*/  ULDC UR5, c[0x0][0x2d0] ;  /* 0x0000b40000057ab9 */ /* 0x000fe20000000800 */
[----:B------:R-:W-:Y:S02]  /*1a60*/  IADD3 R26, P0, R212, R26, RZ ;  /* 0x0000001ad41a7210 */ /* 0x000fe40007f1e0ff */
[----:B------:R-:W-:Y:S02]  /*1a70*/  ISETP.GE.AND P3, PT, R134, UR5, PT ;  /* 0x0000000586007c0c */ /* 0x000fe4000bf66270 */
[----:B------:R-:W-:Y:S01]  /*1a80*/  ISETP.GE.AND P2, PT, R217, UR5, PT ;  /* 0x00000005d9007c0c */ /* 0x000fe2000bf46270 */
[----:B------:R-:W-:Y:S01]  /*1a90*/  IMAD.X R25, R211, 0x1, R16, P0 ;  /* 0x00000001d3197824 */ /* 0x000fe200000e0610 */
[----:B------:R-:W-:-:S09]  /*1aa0*/  ISETP.GE.AND P0, PT, R216, UR5, PT ;  /* 0x00000005d8007c0c */ /* 0x000fd2000bf06270 */
[----:B--2---:R-:W2:Y:S01]  /*1ab0*/  @!P3 LDC.64 R12, c[0x0][0x218] ;  /* 0x00008600ff0cbb82 */ /* 0x004ea20000000a00 */
[----:B------:R3:W-:Y:S07]  /*1ac0*/  @P3 STS.128 [R215+0xd000], RZ ;  /* 0x00d000ffd7003388 */ /* 0x0007ee0000000c00 */
[----:B-1----:R-:W1:Y:S01]  /*1ad0*/  @!P2 LDC.64 R10, c[0x0][0x218] ;  /* 0x00008600ff0aab82 */ /* 0x002e620000000a00 */
        /* <DEDUP_REMOVED lines=22> */
.L_x_86:
[----:B------:R-:W-:Y:S05]  /*1c40*/  BSYNC B0 ;  /* 0x0000000000007941 */ /* 0x000fea0003800000 */
.L_x_85:
[----:B------:R-:W0:Y:S01]  /*1c50*/  LDGDEPBAR ;  /* 0x00000000000079af */ /* 0x000e220000000000 */
[----:B------:R-:W-:Y:S01]  /*1c60*/  ISETP.GE.AND P1, PT, R18, R7, PT ;  /* 0x000000071200720c */ /* 0x000fe20003f26270 */
[----:B------:R-:W-:Y:S01]  /*1c70*/  IMAD.SHL.U32 R0, R0, 0x40, RZ ;  /* 0x0000004000007824 */ /* 0x000fe200078e00ff */
[----:B------:R-:W-:Y:S01]  /*1c80*/  LOP3.LUT R23, R24, 0x8, R23, 0xf8, !PT ;  /* 0x0000000818177812 */ /* 0x000fe200078ef817 */
[----:B-1234-:R-:W-:Y:S01]  /*1c90*/  IMAD R11, R20, R8, RZ ;  /* 0x00000008140b7224 */ /* 0x01efe200078e02ff */
[----:B------:R-:W-:Y:S01]  /*1ca0*/  SHF.R.U32.HI R24, RZ, 0x3, R24 ;  /* 0x00000003ff187819 */ /* 0x000fe20000011618 */
[----:B------:R-:W-:Y:S01]  /*1cb0*/  IMAD.IADD R210, R221, 0x1, R15 ;  /* 0x00000001ddd27824 */ /* 0x000fe200078e020f */
[----:B------:R-:W-:Y:S01]  /*1cc0*/  LOP3.LUT R21, R22, 0x8, R21, 0xf8, !PT ;  /* 0x0000000816157812 */ /* 0x000fe200078ef815 */
[----:B------:R-:W-:Y:S01]  /*1cd0*/  IMAD R11, R4, R9, R11 ;  /* 0x00000009040b7224 */ /* 0x000fe200078e020b */
[----:B------:R-:W-:Y:S01]  /*1ce0*/  SHF.R.U32.HI R22, RZ, 0x3, R22 ;  /* 0x00000003ff167819 */ /* 0x000fe20000011616 */
[----:B------:R-:W-:Y:S01]  /*1cf0*/  BSSY B0, `(.L_x_87) ;  /* 0x0000032000007945 */ /* 0x000fe20003800000 */
[----:B------:R-:W-:-:S02]  /*1d00*/  LOP3.LUT R23, R23, R24, RZ, 0x3c, !PT ;  /* 0x0000001817177212 */ /* 0x000fc400078e3cff */
[----:B------:R-:W-:Y:S01]  /*1d10*/  LEA.HI R13, R17, R6, RZ, 0x5 ;  /* 0x00000006110d7211 */ /* 0x000fe200078f28ff */
[----:B------:R-:W-:Y:S01]  /*1d20*/  IMAD.WIDE.U32 R16, R4, R8, RZ ;  /* 0x0000000804107225 */ /* 0x000fe200078e00ff */
[----:B------:R-:W-:Y:S02]  /*1d30*/  LOP3.LUT R22, R21, R22, RZ, 0x3c, !PT ;  /* 0x0000001615167212 */ /* 0x000fe400078e3cff */
[----:B------:R-:W-:Y:S01]  /*1d40*/  LOP3.LUT R0, R23, 0xfffffe00, R0, 0xf8, !PT ;  /* 0xfffffe0017007812 */ /* 0x000fe200078ef800 */
[----:B------:R-:W-:Y:S01]  /*1d50*/  IMAD.IADD R11, R17, 0x1, R11 ;  /* 0x00000001110b7824 */ /* 0x000fe200078e020b */
[----:B------:R-:W-:Y:S01]  /*1d60*/  SHF.R.S32.HI R13, RZ, 0x5, R13 ;  /* 0x00000005ff0d7819 */ /* 0x000fe2000001140d */
[----:B------:R-:W-:Y:S01]  /*1d70*/  IMAD R201, R201, 0x200, R22 ;  /* 0x00000200c9c97824 */ /* 0x000fe200078e0216 */
[----:B------:R-:W-:Y:S02]  /*1d80*/  LEA R15, P0, R16, R220, 0x6 ;  /* 0x000000dc100f7211 */ /* 0x000fe400078030ff */
[----:B------:R-:W-:Y:S01]  /*1d90*/  ISETP.GE.AND P5, PT, R14, R7, PT ;  /* 0x000000070e00720c */ /* 0x000fe20003fa6270 */
[----:B------:R-:W-:-:S04]  /*1da0*/  DEPBAR.LE SB0, 0x0 ;  /* 0x000080000000791a */ /* 0x000fc80000000000 */
[----:B------:R-:W-:Y:S01]  /*1db0*/  BAR.SYNC.DEFER_BLOCKING 0x0 ;  /* 0x0000000000007b1d */ /* 0x000fe20000010000 */
[----:B------:R-:W-:Y:S01]  /*1dc0*/  IMAD R202, R13, 0x400, R0 ;  /* 0x000004000dca7824 */ /* 0x000fe200078e0200 */
[----:B------:R-:W-:Y:S02]  /*1dd0*/  LEA.HI.X R14, R16, R210, R11, 0x6, P0 ;  /* 0x000000d2100e7211 */ /* 0x000fe400000f340b */
[----:B------:R-:W-:Y:S02]  /*1de0*/  LEA R201, R201, UR4, 0x1 ;  /* 0x00000004c9c97c11 */ /* 0x000fe4000f8e08ff */
[----:B------:R-:W-:Y:S01]  /*1df0*/  LEA R202, R202, UR4, 0x1 ;  /* 0x00000004caca7c11 */ /* 0x000fe2000f8e08ff */
[----:B------:R1:W-:Y:S04]  /*1e00*/  @P1 STS.128 [R215+0x12000], RZ ;  /* 0x012000ffd7001388 */ /* 0x0003e80000000c00 */
[----:B------:R1:W-:Y:S04]  /*1e10*/  @P1 STS.128 [R215+0x14000], RZ ;  /* 0x014000ffd7001388 */ /* 0x0003e80000000c00 */
[----:B------:R1:W-:Y:S01]  /*1e20*/  @P1 STS.128 [R215+0x16000], RZ ;  /* 0x016000ffd7001388 */ /* 0x0003e20000000c00 */
[----:B------:R-:W-:Y:S05]  /*1e30*/  @P1 BRA `(.L_x_88) ;  /* 0x0000000000741947 */ /* 0x000fea0003800000 */
[----:B------:R-:W-:Y:S02]  /*1e40*/  ULDC UR5, c[0x0][0x2d0] ;  /* 0x0000b40000057ab9 */ /* 0x000fe40000000800 */
[----:B------:R-:W-:Y:S02]  /*1e50*/  ISETP.GE.AND P3, PT, R134, UR5, PT ;  /* 0x0000000586007c0c */ /* 0x000fe4000bf66270 */
[----:B------:R-:W-:Y:S02]  /*1e60*/  ISETP.GE.AND P2, PT, R217, UR5, PT ;  /* 0x00000005d9007c0c */ /* 0x000fe4000bf46270 */
[----:B------:R-:W-:-:S09]  /*1e70*/  ISETP.GE.AND P0, PT, R216, UR5, PT ;  /* 0x00000005d8007c0c */ /* 0x000fd2000bf06270 */
[----:B------:R-:W2:Y:S01]  /*1e80*/  @!P3 LDC.64 R12, c[0x0][0x220] ;  /* 0x00008800ff0cbb82 */ /* 0x000ea20000000a00 */
[----:B------:R3:W-:Y:S07]  /*1e90*/  @P3 STS.128 [R215+0x12000], RZ ;  /* 0x012000ffd7003388 */ /* 0x0007ee0000000c00 */
[----:B------:R-:W4:Y:S01]  /*1ea0*/  @!P2 LDC.64 R10, c[0x0][0x220] ;  /* 0x00008800ff0aab82 */ /* 0x000f220000000a00 */
[----:B--2---:R-:W-:-:S04]  /*1eb0*/  @!P3 LEA R12, P4, R15, R12, 0x1 ;  /* 0x0000000c0f0cb211 */ /* 0x004fc800078808ff */
[C---:B------:R-:W-:Y:S02]  /*1ec0*/  @!P3 LEA.HI.X R13, R15.reuse, R13, R14, 0x1, P4 ;  /* 0x0000000d0f0db211 */ /* 0x040fe400020f0c0e */
[----:B----4-:R-:W-:-:S03]  /*1ed0*/  @!P2 LEA R10, P1, R15, R10, 0x1 ;  /* 0x0000000a0f0aa211 */ /* 0x010fc600078208ff */
        /* <DEDUP_REMOVED lines=19> */
.L_x_88:
[----:B------:R-:W-:Y:S05]  /*2010*/  BSYNC B0 ;  /* 0x0000000000007941 */ /* 0x000fea0003800000 */
.L_x_87:
[----:B------:R4:W-:Y:S01]  /*2020*/  @P5 STS.128 [R215+0x13000], RZ ;  /* 0x013000ffd7005388 */ /* 0x0009e20000000c00 */
[----:B------:R-:W-:Y:S03]  /*2030*/  BSSY B0, `(.L_x_89) ;  /* 0x0000025000007945 */ /* 0x000fe60003800000 */
[----:B------:R4:W-:Y:S04]  /*2040*/  @P5 STS.128 [R215+0x15000], RZ ;  /* 0x015000ffd7005388 */ /* 0x0009e80000000c00 */
[----:B------:R4:W-:Y:S01]  /*2050*/  @P5 STS.128 [R215+0x17000], RZ ;  /* 0x017000ffd7005388 */ /* 0x0009e20000000c00 */
[----:B------:R-:W-:Y:S05]  /*2060*/  @P5 BRA `(.L_x_90) ;  /* 0x0000000000845947 */ /* 0x000fea0003800000 */
[----:B------:R-:W-:Y:S01]  /*2070*/  ULDC UR5, c[0x0][0x2d0] ;  /* 0x0000b40000057ab9 */ /* 0x000fe20000000800 */
[----:B------:R-:W-:Y:S01]  /*2080*/  IMAD.WIDE.U32 R16, R8, 0x20, RZ ;  /* 0x0000002008107825 */ /* 0x000fe200078e00ff */
[----:B------:R-:W-:Y:S02]  /*2090*/  ISETP.GE.AND P3, PT, R134, UR5, PT ;  /* 0x0000000586007c0c */ /* 0x000fe4000bf66270 */
[----:B------:R-:W-:Y:S01]  /*20a0*/  ISETP.GE.AND P2, PT, R217, UR5, PT ;  /* 0x00000005d9007c0c */ /* 0x000fe2000bf46270 */
[----:B------:R-:W-:Y:S01]  /*20b0*/  IMAD.SHL.U32 R9, R9, 0x20, RZ ;  /* 0x0000002009097824 */ /* 0x000fe200078e00ff */
[----:B------:R-:W-:-:S04]  /*20c0*/  IADD3 R15, P0, R15, R16, RZ ;  /* 0x000000100f0f7210 */ /* 0x000fc80007f1e0ff */
[----:B------:R-:W-:Y:S02]  /*20d0*/  IADD3.X R14, R14, R17, R9, P0, !PT ;  /* 0x000000110e0e7210 */ /* 0x000fe400007fe409 */
[----:B------:R-:W-:-:S03]  /*20e0*/  ISETP.GE.AND P0, PT, R216, UR5, PT ;  /* 0x00000005d8007c0c */ /* 0x000fc6000bf06270 */
[----:B---3--:R-:W3:Y:S01]  /*20f0*/  @!P3 LDC.64 R12, c[0x0][0x220] ;  /* 0x00008800ff0cbb82 */ /* 0x008ee20000000a00 */
[----:B------:R1:W-:Y:S07]  /*2100*/  @P3 STS.128 [R215+0x13000], RZ ;  /* 0x013000ffd7003388 */ /* 0x0003ee0000000c00 */
[----:B--2---:R-:W2:Y:S01]  /*2110*/  @!P2 LDC.64 R10, c[0x0][0x220] ;  /* 0x00008800ff0aab82 */ /* 0x004ea20000000a00 */
[----:B---3--:R-:W-:-:S04]  /*2120*/  @!P3 LEA R12, P4, R15, R12, 0x1 ;  /* 0x0000000c0f0cb211 */ /* 0x008fc800078808ff */
[C---:B------:R-:W-:Y:S02]  /*2130*/  @!P3 LEA.HI.X R13, R15.reuse, R13, R14, 0x1, P4 ;  /* 0x0000000d0f0db211 */ /* 0x040fe400020f0c0e */
[----:B--2---:R-:W-:-:S03]  /*2140*/  @!P2 LEA R10, P1, R15, R10, 0x1 ;  /* 0x0000000a0f0aa211 */ /* 0x004fc600078208ff */
        /* <DEDUP_REMOVED lines=13> */
[----:B------:R-:W-:-:S04]  /*2220*/  LEA R8, P0, R15, UR6, 0x1 ;  /* 0x000000060f087c11 */ /* 0x000fc8000f8008ff */
[----:B------:R-:W-:-:S05]  /*2230*/  LEA.HI.X R9, R15, UR7, R14, 0x1, P0 ;  /* 0x000000070f097c11 */ /* 0x000fca00080f0c0e */
[----:B------:R-:W-:Y:S01]  /*2240*/  @!PT LDS RZ, [RZ] ;  /* 0x00000000fffff984 */ /* 0x000fe20000000800 */
[----:B------:R-:W-:Y:S01]  /*2250*/  @!PT LDS RZ, [RZ] ;  /* 0x00000000fffff984 */ /* 0x000fe20000000800 */
[----:B------:R-:W-:Y:S01]  /*2260*/  @!PT LDS RZ, [RZ] ;  /* 0x00000000fffff984 */ /* 0x000fe20000000800 */
[----:B------:R2:W-:Y:S04]  /*2270*/  LDGSTS.E.BYPASS.LTC128B.128 [R215+0x17000], desc[UR8][R8.64+0x100] ;  /* 0x1700010008d77fae */ /* 0x0005e8000b901d48 */
.L_x_90:
[----:B------:R-:W-:Y:S05]  /*2280*/  BSYNC B0 ;  /* 0x0000000000007941 */ /* 0x000fea0003800000 */
.L_x_89:
[----:B------:R-:W-:Y:S01]  /*2290*/  LDSM.16.M88.4 R52, [R202] ;  /* 0x00000000ca34783b */ /* 0x000fe20000000200 */
[----:B------:R-:W-:Y:S01]  /*22a0*/  R2P PR, R5, 0x6 ;  /* 0x0000000605007804 */ /* 0x000fe20000000000 */
[----:B------:R-:W-:Y:S01]  /*22b0*/  IMAD.MOV.U32 R7, RZ, RZ, 0x10 ;  /* 0x00000010ff077424 */ /* 0x000fe200078e00ff */
[C---:B------:R-:W-:Y:S01]  /*22c0*/  LOP3.LUT P0, RZ, R2.reuse, 0x2, RZ, 0xc0, !PT ;  /* 0x0000000202ff7812 */ /* 0x040fe2000780c0ff */
[----:B------:R-:W5:Y:S01]  /*22d0*/  LDSM.16.M88.4 R24, [R201+0xc000] ;  /* 0x00c00000c918783b */ /* 0x000f620000000200 */
[----:B------:R-:W-:Y:S02]  /*22e0*/  VIADD R5, R201, 0xc000 ;  /* 0x0000c000c9057836 */ /* 0x000fe40000000000 */
[----:B------:R-:W-:Y:S01]  /*22f0*/  SEL R7, R7, 0xfffffff0, !P0 ;  /* 0xfffffff007077807 */ /* 0x000fe20004000000 */
[----:B------:R-:W4:Y:S01]  /*2300*/  LDSM.16.M88.4 R16, [R201+0xc800] ;  /* 0x00c80000c910783b */ /* 0x000f220000000200 */
[----:B------:R-:W-:Y:S01]  /*2310*/  VIADD R199, R201, 0xc020 ;  /* 0x0000c020c9c77836 */ /* 0x000fe20000000000 */
[----:B------:R-:W-:Y:S01]  /*2320*/  LOP3.LUT P0, RZ, R2, 0x4, RZ, 0xc0, !PT ;  /* 0x0000000402ff7812 */ /* 0x000fe2000780c0ff */
[----:B------:R-:W-:Y:S01]  /*2330*/  IMAD.MOV.U32 R2, RZ, RZ, 0x40 ;  /* 0x00000040ff027424 */ /* 0x000fe200078e00ff */
[----:B------:R-:W4:Y:S01]  /*2340*/  LDSM.16.M88.4 R60, [R201+0xd000] ;  /* 0x00d00000c93c783b */ /* 0x000f220000000200 */
[----:B------:R-:W-:-:S02]  /*2350*/  IMAD R200, R7, 0x2, R202 ;  /* 0x0000000207c87824 */ /* 0x000fc400078e02ca */
[----:B------:R-:W-:Y:S01]  /*2360*/  @P1 VIADD R199, R5, 0xffffffe0 ;  /* 0xffffffe005c71836 */ /* 0x000fe20000000000 */
[----:B------:R-:W4:Y:S01]  /*2370*/  LDSM.16.M88.4 R36, [R201+0xd800] ;  /* 0x00d80000c924783b */ /* 0x000f220000000200 */
[----:B------:R-:W-:Y:S01]  /*2380*/  IMAD.MOV.U32 R5, RZ, RZ, 0x20 ;  /* 0x00000020ff057424 */ /* 0x000fe200078e00ff */
[----:B------:R-:W-:Y:S01]  /*2390*/  SEL R2, R2, 0xffffffc0, !P2 ;  /* 0xffffffc002027807 */ /* 0x000fe20005000000 */
[----:B------:R-:W-:Y:S01]  /*23a0*/  IMAD.SHL.U32 R6, R6, 0x2, RZ ;  /* 0x0000000206067824 */ /* 0x000fe200078e00ff */
[----:B------:R-:W-:Y:S01]  /*23b0*/  LDSM.16.M88.4 R40, [R200] ;  /* 0x00000000c828783b */ /* 0x000fe20000000200 */
[----:B------:R-:W-:Y:S01]  /*23c0*/  VIADD R191, R199, 0x800 ;  /* 0x00000800c7bf7836 */ /* 0x000fe20000000000 */
[----:B------:R-:W-:Y:S01]  /*23d0*/  SEL R5, R5, 0xffffffe0, !P0 ;  /* 0xffffffe005057807 */ /* 0x000fe20004000000 */
[----:B------:R-:W-:Y:S01]  /*23e0*/  IMAD.IADD R195, R201, 0x1, R2 ;  /* 0x00000001c9c37824 */ /* 0x000fe200078e0202 */
[----:B-1-3--:R-:W1:Y:S01]  /*23f0*/  LDSM.16.M88.4 R12, [R199] ;  /* 0x00000000c70c783b */ /* 0x00ae620000000200 */
[----:B------:R-:W-:-:S02]  /*2400*/  IMAD.IADD R188, R2, 0x1, R199 ;  /* 0x0000000102bc7824 */ /* 0x000fc400078e02c7 */
[C---:B------:R-:W-:Y:S01]  /*2410*/  IMAD R198, R5.reuse, 0x2, R202 ;  /* 0x0000000205c67824 */ /* 0x040fe200078e02ca */
[----:B------:R-:W3:Y:S01]  /*2420*/  LDSM.16.M88.4 R68, [R199+0x800] ;  /* 0x00080000c744783b */ /* 0x000ee20000000200 */
[----:B------:R-:W-:Y:S02]  /*2430*/  IMAD R197, R5, 0x2, R200 ;  /* 0x0000000205c57824 */ /* 0x000fe400078e02c8 */
[C---:B------:R-:W-:Y:S01]  /*2440*/  VIADD R190, R199.reuse, 0x1000 ;  /* 0x00001000c7be7836 */ /* 0x040fe20000000000 */
[----:B------:R-:W3:Y:S01]  /*2450*/  LDSM.16.M88.4 R48, [R199+0x1000] ;  /* 0x00100000c730783b */ /* 0x000ee20000000200 */
[C---:B------:R-:W-:Y:S02]  /*2460*/  VIADD R189, R199.reuse, 0x1800 ;  /* 0x00001800c7bd7836 */ /* 0x040fe40000000000 */
[C---:B------:R-:W-:Y:S01]  /*2470*/  VIADD R187, R199.reuse, 0x2000 ;  /* 0x00002000c7bb7836 */ /* 0x040fe20000000000 */
[----:B------:R-:W3:Y:S01]  /*2480*/  LDSM.16.M88.4 R44, [R199+0x1800] ;  /* 0x00180000c72c783b */ /* 0x000ee20000000200 */
[----:B------:R-:W-:-:S02]  /*2490*/  VIADD R186, R199, 0x2800 ;  /* 0x00002800c7ba7836 */ /* 0x000fc40000000000 */
[C---:B------:R-:W-:Y:S01]  /*24a0*/  VIADD R185, R199.reuse, 0x3000 ;  /* 0x00003000c7b97836 */ /* 0x040fe20000000000 */
[----:B--2---:R-:W-:Y:S01]  /*24b0*/  LDSM.16.M88.4 R8, [R198] ;  /* 0x00000000c608783b */ /* 0x004fe20000000200 */
[C---:B------:R-:W-:Y:S02]  /*24c0*/  VIADD R184, R199.reuse, 0x3800 ;  /* 0x00003800c7b87836 */ /* 0x040fe40000000000 */
[C---:B------:R-:W-:Y:S01]  /*24d0*/  VIADD R183, R199.reuse, 0x4000 ;  /* 0x00004000c7b77836 */ /* 0x040fe20000000000 */
[C---:B-----5:R-:W-:Y:S01]  /*24e0*/  HMMA.16816.F32 R28, R52.reuse, R24, RZ ;  /* 0x00000018341c723c */ /* 0x060fe200000018ff */
[----:B------:R-:W2:Y:S01]  /*24f0*/  LDSM.16.M88.4 R32, [R195+0xc000] ;  /* 0x00c00000c320783b */ /* 0x000ea20000000200 */
[C---:B------:R-:W-:Y:S02]  /*2500*/  VIADD R182, R199.reuse, 0x4800 ;  /* 0x00004800c7b67836 */ /* 0x040fe40000000000 */
[C---:B------:R-:W-:Y:S01]  /*2510*/  VIADD R181, R199.reuse, 0x5000 ;  /* 0x00005000c7b57836 */ /* 0x040fe20000000000 */
[----:B------:R-:W-:Y:S01]  /*2520*/  LDSM.16.M88.4 R76, [R195+0xd800] ;  /* 0x00d80000c34c783b */ /* 0x000fe20000000200 */
[----:B------:R-:W-:Y:S01]  /*2530*/  HMMA.16816.F32 R24, R52, R26, RZ ;  /* 0x0000001a3418723c */ /* 0x000fe200000018ff */
[----:B------:R-:W-:-:S02]  /*2540*/  VIADD R180, R199, 0x5800 ;  /* 0x00005800c7b47836 */ /* 0x000fc40000000000 */
[----:B------:R-:W-:Y:S03]  /*2550*/  LDSM.16.M88.4 R72, [R188] ;  /* 0x00000000bc48783b */ /* 0x000fe60000000200 */
[C---:B----4-:R-:W-:Y:S01]  /*2560*/  HMMA.16816.F32 R20, R52.reuse, R16, RZ ;  /* 0x000000103414723c */ /* 0x050fe200000018ff */
[----:B------:R-:W0:Y:S05]  /*2570*/  LDGDEPBAR ;  /* 0x00000000000079af */ /* 0x000e2a0000000000 */
[C---:B------:R-:W-:Y:S06]  /*2580*/  HMMA.16816.F32 R64, R52.reuse, R60, RZ ;  /* 0x0000003c3440723c */ /* 0x040fec00000018ff */
[C---:B------:R-:W-:Y:S06]  /*2590*/  HMMA.16816.F32 R16, R52.reuse, R18, RZ ;  /* 0x000000123410723c */ /* 0x040fec00000018ff */
[C---:B------:R-:W-:Y:S06]  /*25a0*/  HMMA.16816.F32 R60, R52.reuse, R62, RZ ;  /* 0x0000003e343c723c */ /* 0x040fec00000018ff */
[C---:B------:R-:W-:Y:S06]  /*25b0*/  HMMA.16816.F32 R56, R52.reuse, R36, RZ ;  /* 0x000000243438723c */ /* 0x040fec00000018ff */
[----:B------:R-:W-:Y:S01]  /*25c0*/  HMMA.16816.F32 R52, R52, R38, RZ ;  /* 0x000000263434723c */ /* 0x000fe200000018ff */
[----:B------:R-:W4:Y:S05]  /*25d0*/  LDSM.16.M88.4 R36, [R195+0xc800] ;  /* 0x00c80000c324783b */ /* 0x000f2a0000000200 */
[C---:B-1----:R-:W-:Y:S06]  /*25e0*/  HMMA.16816.F32 R28, R40.reuse, R12, R28 ;  /* 0x0000000c281c723c */ /* 0x042fec000000181c */
[C---:B------:R-:W-:Y:S01]  /*25f0*/  HMMA.16816.F32 R24, R40.reuse, R14, R24 ;  /* 0x0000000e2818723c */ /* 0x040fe20000001818 */
[----:B------:R-:W1:Y:S05]  /*2600*/  LDSM.16.M88.4 R12, [R195+0xd000] ;  /* 0x00d00000c30c783b */ /* 0x000e6a0000000200 */
[C---:B---3--:R-:W-:Y:S06]  /*2610*/  HMMA.16816.F32 R20, R40.reuse, R68, R20 ;  /* 0x000000442814723c */ /* 0x048fec0000001814 */
[C---:B------:R-:W-:Y:S01]  /*2620*/  HMMA.16816.F32 R16, R40.reuse, R70, R16 ;  /* 0x000000462810723c */ /* 0x040fe20000001810 */
[----:B------:R-:W-:Y:S05]  /*2630*/  LDSM.16.M88.4 R68, [R202+0x4000] ;  /* 0x00400000ca44783b */ /* 0x000fea0000000200 */
[C---:B------:R-:W-:Y:S06]  /*2640*/  HMMA.16816.F32 R64, R40.reuse, R48, R64 ;  /* 0x000000302840723c */ /* 0x040fec0000001840 */
[C---:B------:R-:W-:Y:S01]  /*2650*/  HMMA.16816.F32 R60, R40.reuse, R50, R60 ;  /* 0x00000032283c723c */ /* 0x040fe2000000183c */
[----:B------:R-:W-:Y:S05]  /*2660*/  LDSM.16.M88.4 R48, [R188+0x800] ;  /* 0x00080000bc30783b */ /* 0x000fea0000000200 */
[C---:B------:R-:W-:Y:S06]  /*2670*/  HMMA.16816.F32 R56, R40.reuse, R44, R56 ;  /* 0x0000002c2838723c */ /* 0x040fec0000001838 */
[----:B------:R-:W-:Y:S01]  /*2680*/  HMMA.16816.F32 R52, R40, R46, R52 ;  /* 0x0000002e2834723c */ /* 0x000fe20000001834 */
[----:B------:R-:W3:Y:S04]  /*2690*/  LDSM.16.M88.4 R40, [R197] ;  /* 0x00000000c528783b */ /* 0x000ee80000000200 */
[----:B------:R-:W-:Y:S01]  /*26a0*/  LDSM.16.M88.4 R44, [R188+0x1800] ;  /* 0x00180000bc2c783b */ /* 0x000fe20000000200 */
[C---:B--2---:R-:W-:Y:S06]  /*26b0*/  HMMA.16816.F32 R28, R8.reuse, R32, R28 ;  /* 0x00000020081c723c */ /* 0x044fec000000181c */
[C---:B------:R-:W-:Y:S01]  /*26c0*/  HMMA.16816.F32 R24, R8.reuse, R34, R24 ;  /* 0x000000220818723c */ /* 0x040fe20000001818 */
[----:B------:R-:W2:Y:S05]  /*26d0*/  LDSM.16.M88.4 R32, [R188+0x1000] ;  /* 0x00100000bc20783b */ /* 0x000eaa0000000200 */
[C---:B----4-:R-:W-:Y:S06]  /*26e0*/  HMMA.16816.F32 R20, R8.reuse, R36, R20 ;  /* 0x000000240814723c */ /* 0x050fec0000001814 */
[C---:B------:R-:W-:Y:S01]  /*26f0*/  HMMA.16816.F32 R16, R8.reuse, R38, R16 ;  /* 0x000000260810723c */ /* 0x040fe20000001810 */
[----:B------:R-:W4:Y:S05]  /*2700*/  LDSM.16.M88.4 R36, [R201+0xe000] ;  /* 0x00e00000c924783b */ /* 0x000f2a0000000200 */
[C---:B-1----:R-:W-:Y:S06]  /*2710*/  HMMA.16816.F32 R64, R8.reuse, R12, R64 ;  /* 0x0000000c0840723c */ /* 0x042fec0000001840 */
[C---:B------:R-:W-:Y:S01]  /*2720*/  HMMA.16816.F32 R60, R8.reuse, R14, R60 ;  /* 0x0000000e083c723c */ /* 0x040fe2000000183c */
[----:B------:R-:W1:Y:S05]  /*2730*/  LDSM.16.M88.4 R12, [R201+0xe800] ;  /* 0x00e80000c90c783b */ /* 0x000e6a0000000200 */
        /* <DEDUP_REMOVED lines=9> */
[----:B------:R-:W-:Y:S05]  /*27d0*/  LDSM.16.M88.4 R48, [R199+0x2000] ;  /* 0x00200000c730783b */ /* 0x000fea0000000200 */
[C---:B--2---:R-:W-:Y:S06]  /*27e0*/  HMMA.16816.F32 R64, R40.reuse, R32, R64 ;  /* 0x000000202840723c */ /* 0x044fec0000001840 */
[C---:B------:R-:W-:Y:S01]  /*27f0*/  HMMA.16816.F32 R60, R40.reuse, R34, R60 ;  /* 0x00000022283c723c */ /* 0x040fe2000000183c */
[----:B------:R-:W2:Y:S05]  /*2800*/  LDSM.16.M88.4 R32, [R200+0x4000] ;  /* 0x00400000c820783b */ /* 0x000eaa0000000200 */
[C---:B------:R-:W-:Y:S06]  /*2810*/  HMMA.16816.F32 R56, R40.reuse, R44, R56 ;  /* 0x0000002c2838723c */ /* 0x040fec0000001838 */
[----:B------:R-:W-:Y:S01]  /*2820*/  HMMA.16816.F32 R52, R40, R46, R52 ;  /* 0x0000002e2834723c */ /* 0x000fe20000001834 */
[----:B------:R-:W2:Y:S04]  /*2830*/  LDSM.16.M88.4 R44, [R199+0x2800] ;  /* 0x00280000c72c783b */ /* 0x000ea80000000200 */
[----:B------:R-:W2:Y:S01]  /*2840*/  LDSM.16.M88.4 R40, [R199+0x3000] ;  /* 0x00300000c728783b */ /* 0x000ea20000000200 */
[C---:B----4-:R-:W-:Y:S06]  /*2850*/  HMMA.16816.F32 R28, R68.reuse, R36, R28 ;  /* 0x00000024441c723c */ /* 0x050fec000000181c */
[C---:B------:R-:W-:Y:S01]  /*2860*/  HMMA.16816.F32 R24, R68.reuse, R38, R24 ;  /* 0x000000264418723c */ /* 0x040fe20000001818 */
[----:B------:R-:W4:Y:S05]  /*2870*/  LDSM.16.M88.4 R36, [R199+0x3800] ;  /* 0x00380000c724783b */ /* 0x000f2a0000000200 */
[C---:B-1----:R-:W-:Y:S06]  /*2880*/  HMMA.16816.F32 R20, R68.reuse, R12, R20 ;  /* 0x0000000c4414723c */ /* 0x042fec0000001814 */
[C---:B------:R-:W-:Y:S01]  /*2890*/  HMMA.16816.F32 R16, R68.reuse, R14, R16 ;  /* 0x0000000e4410723c */ /* 0x040fe20000001810 */
[----:B------:R-:W1:Y:S05]  /*28a0*/  LDSM.16.M88.4 R12, [R195+0xe000] ;  /* 0x00e00000c30c783b */ /* 0x000e6a0000000200 */
[C---:B-----5:R-:W-:Y:S06]  /*28b0*/  HMMA.16816.F32 R64, R68.reuse, R8, R64 ;  /* 0x000000084440723c */ /* 0x060fec0000001840 */
[C---:B------:R-:W-:Y:S01]  /*28c0*/  HMMA.16816.F32 R60, R68.reuse, R10, R60 ;  /* 0x0000000a443c723c */ /* 0x040fe2000000183c */
[----:B------:R-:W5:Y:S05]  /*28d0*/  LDSM.16.M88.4 R8, [R195+0xe800] ;  /* 0x00e80000c308783b */ /* 0x000f6a0000000200 */
[C---:B---3--:R-:W-:Y:S06]  /*28e0*/  HMMA.16816.F32 R56, R68.reuse, R72, R56 ;  /* 0x000000484438723c */ /* 0x048fec0000001838 */
[----:B------:R-:W-:Y:S01]  /*28f0*/  HMMA.16816.F32 R52, R68, R74, R52 ;  /* 0x0000004a4434723c */ /* 0x000fe20000001834 */
[----:B------:R-:W3:Y:S04]  /*2900*/  LDSM.16.M88.4 R72, [R195+0xf000] ;  /* 0x00f00000c348783b */ /* 0x000ee80000000200 */
[----:B------:R-:W3:Y:S01]  /*2910*/  LDSM.16.M88.4 R68, [R195+0xf800] ;  /* 0x00f80000c344783b */ /* 0x000ee20000000200 */
[C---:B--2---:R-:W-:Y:S06]  /*2920*/  HMMA.16816.F32 R28, R32.reuse, R48, R28 ;  /* 0x00000030201c723c */ /* 0x044fec000000181c */
[C---:B------:R-:W-:Y:S01]  /*2930*/  HMMA.16816.F32 R24, R32.reuse, R50, R24 ;  /* 0x000000322018723c */ /* 0x040fe20000001818 */
[----:B------:R-:W-:Y:S05]  /*2940*/  LDSM.16.M88.4 R48, [R197+0x4000] ;  /* 0x00400000c530783b */ /* 0x000fea0000000200 */
[C---:B------:R-:W-:Y:S06]  /*2950*/  HMMA.16816.F32 R20, R32.reuse, R44, R20 ;  /* 0x0000002c2014723c */ /* 0x040fec0000001814 */
[C---:B------:R-:W-:Y:S01]  /*2960*/  HMMA.16816.F32 R16, R32.reuse, R46, R16 ;  /* 0x0000002e2010723c */ /* 0x040fe20000001810 */
[----:B------:R-:W2:Y:S05]  /*2970*/  LDSM.16.M88.4 R44, [R188+0x2000] ;  /* 0x00200000bc2c783b */ /* 0x000eaa0000000200 */
[C---:B------:R-:W-:Y:S06]  /*2980*/  HMMA.16816.F32 R64, R32.reuse, R40, R64 ;  /* 0x000000282040723c */ /* 0x040fec0000001840 */
[C---:B------:R-:W-:Y:S01]  /*2990*/  HMMA.16816.F32 R60, R32.reuse, R42, R60 ;  /* 0x0000002a203c723c */ /* 0x040fe2000000183c */
[----:B------:R-:W2:Y:S05]  /*29a0*/  LDSM.16.M88.4 R40, [R188+0x2800] ;  /* 0x00280000bc28783b */ /* 0x000eaa0000000200 */
[C---:B----4-:R-:W-:Y:S06]  /*29b0*/  HMMA.16816.F32 R56, R32.reuse, R36, R56 ;  /* 0x000000242038723c */ /* 0x050fec0000001838 */
[----:B------:R-:W-:Y:S01]  /*29c0*/  HMMA.16816.F32 R52, R32, R38, R52 ;  /* 0x000000262034723c */ /* 0x000fe20000001834 */
[----:B------:R-:W4:Y:S04]  /*29d0*/  LDSM.16.M88.4 R36, [R188+0x3000] ;  /* 0x00300000bc24783b */ /* 0x000f280000000200 */
[----:B------:R-:W4:Y:S01]  /*29e0*/  LDSM.16.M88.4 R32, [R188+0x3800] ;  /* 0x00380000bc20783b */ /* 0x000f220000000200 */
[C---:B-1----:R-:W-:Y:S06]  /*29f0*/  HMMA.16816.F32 R28, R76.reuse, R12, R28 ;  /* 0x0000000c4c1c723c */ /* 0x042fec000000181c */
[C---:B------:R-:W-:Y:S01]  /*2a00*/  HMMA.16816.F32 R24, R76.reuse, R14, R24 ;  /* 0x0000000e4c18723c */ /* 0x040fe20000001818 */
[----:B------:R-:W-:Y:S05]  /*2a10*/  LDSM.16.M88.4 R12, [R202+0x8000] ;  /* 0x00800000ca0c783b */ /* 0x000fea0000000200 */
[C---:B-----5:R-:W-:Y:S06]  /*2a20*/  HMMA.16816.F32 R20, R76.reuse, R8, R20 ;  /* 0x000000084c14723c */ /* 0x060fec0000001814 */
[C---:B------:R-:W-:Y:S01]  /*2a30*/  HMMA.16816.F32 R16, R76.reuse, R10, R16 ;  /* 0x0000000a4c10723c */ /* 0x040fe20000001810 */
[----:B------:R-:W1:Y:S05]  /*2a40*/  LDSM.16.M88.4 R8, [R201+0x10000] ;  /* 0x01000000c908783b */ /* 0x000e6a0000000200 */
[C---:B---3--:R-:W-:Y:S06]  /*2a50*/  HMMA.16816.F32 R64, R76.reuse, R72, R64 ;  /* 0x000000484c40723c */ /* 0x048fec0000001840 */
[C---:B------:R-:W-:Y:S06]  /*2a60*/  HMMA.16816.F32 R60, R76.reuse, R74, R60 ;  /* 0x0000004a4c3c723c */ /* 0x040fec000000183c */
[C---:B------:R-:W-:Y:S06]  /*2a70*/  HMMA.16816.F32 R56, R76.reuse, R68, R56 ;  /* 0x000000444c38723c */ /* 0x040fec0000001838 */
[----:B------:R-:W-:Y:S01]  /*2a80*/  HMMA.16816.F32 R52, R76, R70, R52 ;  /* 0x000000464c34723c */ /* 0x000fe20000001834 */
[----:B------:R-:W3:Y:S04]  /*2a90*/  LDSM.16.M88.4 R68, [R201+0x10800] ;  /* 0x01080000c944783b */ /* 0x000ee80000000200 */
[----:B------:R-:W-:Y:S01]  /*2aa0*/  LDSM.16.M88.4 R76, [R201+0x11800] ;  /* 0x01180000c94c783b */ /* 0x000fe20000000200 */
[C---:B--2---:R-:W-:Y:S06]  /*2ab0*/  HMMA.16816.F32 R28, R48.reuse, R44, R28 ;  /* 0x0000002c301c723c */ /* 0x044fec000000181c */
[C---:B------:R-:W-:Y:S01]  /*2ac0*/  HMMA.16816.F32 R24, R48.reuse, R46, R24 ;  /* 0x0000002e3018723c */ /* 0x040fe20000001818 */
[----:B------:R-:W2:Y:S05]  /*2ad0*/  LDSM.16.M88.4 R44, [R201+0x11000] ;  /* 0x01100000c92c783b */ /* 0x000eaa0000000200 */
[C---:B------:R-:W-:Y:S06]  /*2ae0*/  HMMA.16816.F32 R20, R48.reuse, R40, R20 ;  /* 0x000000283014723c */ /* 0x040fec0000001814 */
[C---:B------:R-:W-:Y:S01]  /*2af0*/  HMMA.16816.F32 R16, R48.reuse, R42, R16 ;  /* 0x0000002a3010723c */ /* 0x040fe20000001810 */
[----:B------:R-:W-:Y:S05]  /*2b00*/  LDSM.16.M88.4 R40, [R199+0x4000] ;  /* 0x00400000c728783b */ /* 0x000fea0000000200 */
[C---:B----4-:R-:W-:Y:S01]  /*2b10*/  HMMA.16816.F32 R72, R48.reuse, R36, R64 ;  /* 0x000000243048723c */ /* 0x050fe20000001840 */
[----:B------:R-:W4:Y:S05]  /*2b20*/  LDSM.16.M88.4 R64, [R200+0x8000] ;  /* 0x00800000c840783b */ /* 0x000f2a0000000200 */
[C---:B------:R-:W-:Y:S01]  /*2b30*/  HMMA.16816.F32 R60, R48.reuse, R38, R60 ;  /* 0x00000026303c723c */ /* 0x040fe2000000183c */
[----:B------:R-:W-:Y:S05]  /*2b40*/  LDSM.16.M88.4 R36, [R199+0x5000] ;  /* 0x00500000c724783b */ /* 0x000fea0000000200 */
[C---:B------:R-:W-:Y:S06]  /*2b50*/  HMMA.16816.F32 R56, R48.reuse, R32, R56 ;  /* 0x000000203038723c */ /* 0x040fec0000001838 */
[----:B------:R-:W-:Y:S01]  /*2b60*/  HMMA.16816.F32 R52, R48, R34, R52 ;  /* 0x000000223034723c */ /* 0x000fe20000001834 */
[----:B------:R-:W5:Y:S04]  /*2b70*/  LDSM.16.M88.4 R32, [R199+0x4800] ;  /* 0x00480000c720783b */ /* 0x000f680000000200 */
[----:B------:R-:W-:Y:S01]  /*2b80*/  LDSM.16.M88.4 R48, [R195+0x10000] ;  /* 0x01000000c330783b */ /* 0x000fe20000000200 */
[C---:B-1----:R-:W-:Y:S06]  /*2b90*/  HMMA.16816.F32 R28, R12.reuse, R8, R28 ;  /* 0x000000080c1c723c */ /* 0x042fec000000181c */
[C---:B------:R-:W-:Y:S01]  /*2ba0*/  HMMA.16816.F32 R24, R12.reuse, R10, R24 ;  /* 0x0000000a0c18723c */ /* 0x040fe20000001818 */
[----:B------:R-:W1:Y:S05]  /*2bb0*/  LDSM.16.M88.4 R8, [R199+0x5800] ;  /* 0x00580000c708783b */ /* 0x000e6a0000000200 */
[C---:B---3--:R-:W-:Y:S06]  /*2bc0*/  HMMA.16816.F32 R20, R12.reuse, R68, R20 ;  /* 0x000000440c14723c */ /* 0x048fec0000001814 */
[C---:B------:R-:W-:Y:S01]  /*2bd0*/  HMMA.16816.F32 R16, R12.reuse, R70, R16 ;  /* 0x000000460c10723c */ /* 0x040fe20000001810 */
[----:B------:R-:W3:Y:S05]  /*2be0*/  LDSM.16.M88.4 R68, [R198+0x8000] ;  /* 0x00800000c644783b */ /* 0x000eea0000000200 */
[C---:B--2---:R-:W-:Y:S06]  /*2bf0*/  HMMA.16816.F32 R72, R12.reuse, R44, R72 ;  /* 0x0000002c0c48723c */ /* 0x044fec0000001848 */
[C---:B------:R-:W-:Y:S01]  /*2c00*/  HMMA.16816.F32 R60, R12.reuse, R46, R60 ;  /* 0x0000002e0c3c723c */ /* 0x040fe2000000183c */
[----:B------:R-:W-:Y:S05]  /*2c10*/  LDSM.16.M88.4 R44, [R188+0x4000] ;  /* 0x00400000bc2c783b */ /* 0x000fea0000000200 */
[C---:B------:R-:W-:Y:S06]  /*2c20*/  HMMA.16816.F32 R56, R12.reuse, R76, R56 ;  /* 0x0000004c0c38723c */ /* 0x040fec0000001838 */
[----:B------:R-:W-:Y:S01]  /*2c30*/  HMMA.16816.F32 R52, R12, R78, R52 ;  /* 0x0000004e0c34723c */ /* 0x000fe20000001834 */
[----:B------:R-:W2:Y:S05]  /*2c40*/  LDSM.16.M88.4 R12, [R195+0x10800] ;  /* 0x01080000c30c783b */ /* 0x000eaa0000000200 */
[C---:B----4-:R-:W-:Y:S06]  /*2c50*/  HMMA.16816.F32 R28, R64.reuse, R40, R28 ;  /* 0x00000028401c723c */ /* 0x050fec000000181c */
[C---:B------:R-:W-:Y:S01]  /*2c60*/  HMMA.16816.F32 R24, R64.reuse, R42, R24 ;  /* 0x0000002a4018723c */ /* 0x040fe20000001818 */
[----:B------:R-:W4:Y:S05]  /*2c70*/  LDSM.16.M88.4 R40, [R195+0x11000] ;  /* 0x01100000c328783b */ /* 0x000f2a0000000200 */
[C---:B-----5:R-:W-:Y:S06]  /*2c80*/  HMMA.16816.F32 R20, R64.reuse, R32, R20 ;  /* 0x000000204014723c */ /* 0x060fec0000001814 */
[C---:B------:R-:W-:Y:S01]  /*2c90*/  HMMA.16816.F32 R76, R64.reuse, R36, R72 ;  /* 0x00000024404c723c */ /* 0x040fe20000001848 */
[----:B------:R-:W5:Y:S05]  /*2ca0*/  LDSM.16.M88.4 R72, [R197+0x8000] ;  /* 0x00800000c548783b */ /* 0x000f6a0000000200 */
[C---:B------:R-:W-:Y:S01]  /*2cb0*/  HMMA.16816.F32 R16, R64.reuse, R34, R16 ;  /* 0x000000224010723c */ /* 0x040fe20000001810 */
[----:B------:R-:W5:Y:S05]  /*2cc0*/  LDSM.16.M88.4 R32, [R195+0x11800] ;  /* 0x01180000c320783b */ /* 0x000f6a0000000200 */
[C---:B-1----:R-:W-:Y:S06]  /*2cd0*/  HMMA.16816.F32 R56, R64.reuse, R8, R56 ;  /* 0x000000084038723c */ /* 0x042fec0000001838 */
[C---:B------:R-:W-:Y:S01]  /*2ce0*/  HMMA.16816.F32 R52, R64.reuse, R10, R52 ;  /* 0x0000000a4034723c */ /* 0x040fe20000001834 */
[----:B------:R-:W1:Y:S05]  /*2cf0*/  LDSM.16.M88.4 R8, [R188+0x5000] ;  /* 0x00500000bc08783b */ /* 0x000e6a0000000200 */
[----:B------:R-:W-:Y:S01]  /*2d00*/  HMMA.16816.F32 R60, R64, R38, R60 ;  /* 0x00000026403c723c */ /* 0x000fe2000000183c */
[----:B------:R-:W1:Y:S05]  /*2d10*/  LDSM.16.M88.4 R36, [R188+0x4800] ;  /* 0x00480000bc24783b */ /* 0x000e6a0000000200 */
[C---:B---3--:R-:W-:Y:S06]  /*2d20*/  HMMA.16816.F32 R28, R68.reuse, R48, R28 ;  /* 0x00000030441c723c */ /* 0x048fec000000181c */
[C---:B--2---:R-:W-:Y:S06]  /*2d30*/  HMMA.16816.F32 R20, R68.reuse, R12, R20 ;  /* 0x0000000c4414723c */ /* 0x044fec0000001814 */
[----:B------:R-:W-:Y:S01]  /*2d40*/  HMMA.16816.F32 R24, R68, R50, R24 ;  /* 0x000000324418723c */ /* 0x000fe20000001818 */
[----:B------:R-:W-:-:S05]  /*2d50*/  LOP3.LUT R13, R6, 0x6, RZ, 0xc0, !PT ;  /* 0x00000006060d7812 */ /* 0x000fca00078ec0ff */
[C---:B----4-:R-:W-:Y:S06]  /*2d60*/  HMMA.16816.F32 R76, R68.reuse, R40, R76 ;  /* 0x00000028444c723c */ /* 0x050fec000000184c */
[----:B------:R-:W-:Y:S01]  /*2d70*/  HMMA.16816.F32 R16, R68, R14, R16 ;  /* 0x0000000e4410723c */ /* 0x000fe20000001810 */
[----:B------:R-:W-:Y:S02]  /*2d80*/  IMAD R40, R4, 0x40, R13 ;  /* 0x0000004004287824 */ /* 0x000fe400078e020d */
[----:B------:R-:W2:Y:S01]  /*2d90*/  LDSM.16.M88.4 R12, [R188+0x5800] ;  /* 0x00580000bc0c783b */ /* 0x000ea20000000200 */
[----:B------:R-:W-:-:S04]  /*2da0*/  DEPBAR.LE SB0, 0x0 ;  /* 0x000080000000791a */ /* 0x000fc80000000000 */
[----:B-----5:R-:W-:Y:S01]  /*2db0*/  HMMA.16816.F32 R28, R72, R44, R28 ;  /* 0x0000002c481c723c */ /* 0x020fe2000000181c */
[C---:B------:R-:W-:Y:S01]  /*2dc0*/  VIADD R4, R40.reuse, 0x1 ;  /* 0x0000000128047836 */ /* 0x040fe20000000000 */
[CC--:B------:R-:W-:Y:S01]  /*2dd0*/  ISETP.GE.AND P1, PT, R40.reuse, R83.reuse, PT ;  /* 0x000000532800720c */ /* 0x0c0fe20003f26270 */
[C---:B------:R-:W-:Y:S02]  /*2de0*/  VIADD R2, R40.reuse, 0x8 ;  /* 0x0000000828027836 */ /* 0x040fe40000000000 */
[----:B------:R-:W-:Y:S01]  /*2df0*/  VIADD R6, R40, 0x9 ;  /* 0x0000000928067836 */ /* 0x000fe20000000000 */
[C---:B------:R-:W-:Y:S01]  /*2e00*/  HMMA.16816.F32 R60, R68.reuse, R42, R60 ;  /* 0x0000002a443c723c */ /* 0x040fe2000000183c */
[-C--:B------:R-:W-:Y:S01]  /*2e10*/  ISETP.GE.AND P5, PT, R4, R83.reuse, PT ;  /* 0x000000530400720c */ /* 0x080fe20003fa6270 */
[----:B------:R-:W-:Y:S01]  /*2e20*/  VIADD R4, R40, 0x10 ;  /* 0x0000001028047836 */ /* 0x000fe20000000000 */
[-C--:B------:R-:W-:Y:S01]  /*2e30*/  ISETP.GE.AND P0, PT, R2, R83.reuse, PT ;  /* 0x000000530200720c */ /* 0x080fe20003f06270 */
[----:B------:R-:W-:Y:S01]  /*2e40*/  VIADD R2, R40, 0x11 ;  /* 0x0000001128027836 */ /* 0x000fe20000000000 */
[-C--:B------:R-:W-:Y:S01]  /*2e50*/  ISETP.GE.AND P6, PT, R6, R83.reuse, PT ;  /* 0x000000530600720c */ /* 0x080fe20003fc6270 */
[----:B------:R-:W-:Y:S01]  /*2e60*/  HMMA.16816.F32 R56, R68, R32, R56 ;  /* 0x000000204438723c */ /* 0x000fe20000001838 */
[-C--:B------:R-:W-:Y:S01]  /*2e70*/  ISETP.GE.AND P4, PT, R4, R83.reuse, PT ;  /* 0x000000530400720c */ /* 0x080fe20003f86270 */
[----:B------:R-:W-:Y:S01]  /*2e80*/  VIADD R4, R40, 0x19 ;  /* 0x0000001928047836 */ /* 0x000fe20000000000 */
[----:B------:R-:W-:Y:S01]  /*2e90*/  ISETP.GE.AND P3, PT, R2, R83, PT ;  /* 0x000000530200720c */ /* 0x000fe20003f66270 */
[----:B------:R-:W-:-:S02]  /*2ea0*/  VIADD R2, R40, 0x18 ;  /* 0x0000001828027836 */ /* 0x000fc40000000000 */
[----:B------:R-:W-:Y:S03]  /*2eb0*/  HMMA.16816.F32 R52, R68, R34, R52 ;  /* 0x000000224434723c */ /* 0x000fe60000001834 */
[-C--:B------:R-:W-:Y:S01]  /*2ec0*/  ISETP.GE.AND P2, PT, R2, R83.reuse, PT ;  /* 0x000000530200720c */ /* 0x080fe20003f46270 */
[----:B------:R-:W-:Y:S02]  /*2ed0*/  VIADD R2, R40, 0x21 ;  /* 0x0000002128027836 */ /* 0x000fe40000000000 */
[C---:B------:R-:W-:Y:S01]  /*2ee0*/  HMMA.16816.F32 R24, R72.reuse, R46, R24 ;  /* 0x0000002e4818723c */ /* 0x040fe20000001818 */
[----:B------:R-:W-:Y:S02]  /*2ef0*/  FSEL R30, R30, -INF , !P1 ;  /* 0xff8000001e1e7808 */ /* 0x000fe40004800000 */
[----:B------:R-:W-:Y:S02]  /*2f00*/  FSEL R33, R28, -INF , !P1 ;  /* 0xff8000001c217808 */ /* 0x000fe40004800000 */
[----:B------:R-:W-:Y:S01]  /*2f10*/  ISETP.GE.AND P1, PT, R4, R83, PT ;  /* 0x000000530400720c */ /* 0x000fe20003f26270 */
[----:B-1----:R-:W-:Y:S01]  /*2f20*/  HMMA.16816.F32 R76, R72, R8, R76 ;  /* 0x00000008484c723c */ /* 0x002fe2000000184c */
[----:B------:R-:W-:Y:S01]  /*2f30*/  VIADD R4, R40, 0x20 ;  /* 0x0000002028047836 */ /* 0x000fe20000000000 */
[----:B------:R-:W-:-:S02]  /*2f40*/  FSEL R32, R31, -INF , !P5 ;  /* 0xff8000001f207808 */ /* 0x000fc40006800000 */
[----:B------:R-:W-:Y:S02]  /*2f50*/  FSEL R31, R29, -INF , !P5 ;  /* 0xff8000001d1f7808 */ /* 0x000fe40006800000 */
[----:B------:R-:W-:Y:S01]  /*2f60*/  HMMA.16816.F32 R20, R72, R36, R20 ;  /* 0x000000244814723c */ /* 0x000fe20000001814 */
[----:B------:R-:W-:Y:S01]  /*2f70*/  ISETP.GE.AND P5, PT, R4, R83, PT ;  /* 0x000000530400720c */ /* 0x000fe20003fa6270 */
[----:B------:R-:W-:-:S04]  /*2f80*/  VIADD R4, R40, 0x28 ;  /* 0x0000002828047836 */ /* 0x000fc80000000000 */
[C---:B------:R-:W-:Y:S06]  /*2f90*/  HMMA.16816.F32 R16, R72.reuse, R38, R16 ;  /* 0x000000264810723c */ /* 0x040fec0000001810 */
[C---:B------:R-:W-:Y:S01]  /*2fa0*/  HMMA.16816.F32 R60, R72.reuse, R10, R60 ;  /* 0x0000000a483c723c */ /* 0x040fe2000000183c */
[----:B------:R-:W-:Y:S02]  /*2fb0*/  FSEL R6, R26, -INF , !P0 ;  /* 0xff8000001a067808 */ /* 0x000fe40004000000 */
[----:B------:R-:W-:Y:S02]  /*2fc0*/  FSEL R35, R24, -INF , !P0 ;  /* 0xff80000018237808 */ /* 0x000fe40004000000 */
[----:B------:R-:W-:Y:S01]  /*2fd0*/  ISETP.GE.AND P0, PT, R2, R83, PT ;  /* 0x000000530200720c */ /* 0x000fe20003f06270 */
[----:B--2---:R-:W-:Y:S01]  /*2fe0*/  HMMA.16816.F32 R56, R72, R12, R56 ;  /* 0x0000000c4838723c */ /* 0x004fe20000001838 */
[----:B------:R-:W-:Y:S01]  /*2ff0*/  VIADD R2, R40, 0x29 ;  /* 0x0000002928027836 */ /* 0x000fe20000000000 */
[----:B------:R-:W-:Y:S01]  /*3000*/  FSEL R160, R78, -INF , !P5 ;  /* 0xff8000004ea07808 */ /* 0x000fe20006800000 */
[----:B------:R-:W-:Y:S01]  /*3010*/  VIADD R10, R40, 0x30 ;  /* 0x00000030280a7836 */ /* 0x000fe20000000000 */
[----:B------:R-:W-:-:S02]  /*3020*/  FSEL R169, R76, -INF , !P5 ;  /* 0xff8000004ca97808 */ /* 0x000fc40006800000 */
[----:B------:R-:W-:Y:S01]  /*3030*/  HMMA.16816.F32 R52, R72, R14, R52 ;  /* 0x0000000e4834723c */ /* 0x000fe20000001834 */
[----:B------:R-:W-:Y:S02]  /*3040*/  ISETP.GE.AND P5, PT, R83, 0x41, PT ;  /* 0x000000415300780c */ /* 0x000fe40003fa6270 */
[----:B------:R-:W-:Y:S02]  /*3050*/  FSEL R8, R27, -INF , !P6 ;  /* 0xff8000001b087808 */ /* 0x000fe40007000000 */
[----:B------:R-:W-:Y:S02]  /*3060*/  FSEL R37, R25, -INF , !P6 ;  /* 0xff80000019257808 */ /* 0x000fe40007000000 */
[----:B------:R-:W-:Y:S02]  /*3070*/  ISETP.GE.AND P6, PT, R4, R83, PT ;  /* 0x000000530400720c */ /* 0x000fe40003fc6270 */
[----:B------:R-:W-:Y:S02]  /*3080*/  FSEL R22, R22, -INF , !P4 ;  /* 0xff80000016167808 */ /* 0x000fe40006000000 */
[----:B------:R-:W-:-:S02]  /*3090*/  FSEL R11, R20, -INF , !P4 ;  /* 0xff800000140b7808 */ /* 0x000fc40006000000 */
[-C--:B------:R-:W-:Y:S01]  /*30a0*/  ISETP.GE.AND P4, PT, R2, R83.reuse, PT ;  /* 0x000000530200720c */ /* 0x080fe20003f86270 */
[----:B------:R-:W-:Y:S01]  /*30b0*/  VIADD R2, R40, 0x31 ;  /* 0x0000003128027836 */ /* 0x000fe20000000000 */
[----:B------:R-:W-:Y:S02]  /*30c0*/  FSEL R4, R23, -INF , !P3 ;  /* 0xff80000017047808 */ /* 0x000fe40005800000 */
[----:B------:R-:W-:Y:S02]  /*30d0*/  FSEL R21, R21, -INF , !P3 ;  /* 0xff80000015157808 */ /* 0x000fe40005800000 */
[----:B------:R-:W-:Y:S01]  /*30e0*/  ISETP.GE.AND P3, PT, R10, R83, PT ;  /* 0x000000530a00720c */ /* 0x000fe20003f66270 */
[----:B------:R-:W-:Y:S01]  /*30f0*/  VIADD R10, R40, 0x38 ;  /* 0x00000038280a7836 */ /* 0x000fe20000000000 */
[----:B------:R-:W-:Y:S01]  /*3100*/  FSEL R18, R18, -INF , !P2 ;  /* 0xff80000012127808 */ /* 0x000fe20005000000 */
[----:B------:R-:W-:Y:S01]  /*3110*/  VIADD R40, R40, 0x39 ;  /* 0x0000003928287836 */ /* 0x000fe20000000000 */
[----:B------:R-:W-:-:S02]  /*3120*/  FSEL R9, R16, -INF , !P2 ;  /* 0xff80000010097808 */ /* 0x000fc40005000000 */
[-C--:B------:R-:W-:Y:S02]  /*3130*/  ISETP.GE.AND P2, PT, R2, R83.reuse, PT ;  /* 0x000000530200720c */ /* 0x080fe40003f46270 */
[----:B------:R-:W-:Y:S02]  /*3140*/  FSEL R2, R19, -INF , !P1 ;  /* 0xff80000013027808 */ /* 0x000fe40004800000 */
[----:B------:R-:W-:Y:S02]  /*3150*/  FSEL R17, R17, -INF , !P1 ;  /* 0xff80000011117808 */ /* 0x000fe40004800000 */
[----:B------:R-:W-:Y:S02]  /*3160*/  FSEL R176, R79, -INF , !P0 ;  /* 0xff8000004fb07808 */ /* 0x000fe40004000000 */
[----:B------:R-:W-:Y:S02]  /*3170*/  FSEL R161, R77, -INF , !P0 ;  /* 0xff8000004da17808 */ /* 0x000fe40004000000 */
[----:B------:R-:W-:-:S02]  /*3180*/  ISETP.GE.AND P1, PT, R10, R83, PT ;  /* 0x000000530a00720c */ /* 0x000fc40003f26270 */
[----:B------:R-:W-:Y:S02]  /*3190*/  ISETP.GE.AND P0, PT, R40, R83, PT ;  /* 0x000000532800720c */ /* 0x000fe40003f06270 */
[----:B------:R-:W-:Y:S02]  /*31a0*/  FSEL R164, R62, -INF , !P6 ;  /* 0xff8000003ea47808 */ /* 0x000fe40007000000 */
[----:B------:R-:W-:Y:S02]  /*31b0*/  FSEL R165, R60, -INF , !P6 ;  /* 0xff8000003ca57808 */ /* 0x000fe40007000000 */
[----:B------:R-:W-:Y:S02]  /*31c0*/  FSEL R174, R63, -INF , !P4 ;  /* 0xff8000003fae7808 */ /* 0x000fe40006000000 */
[----:B------:R-:W-:Y:S02]  /*31d0*/  FSEL R163, R61, -INF , !P4 ;  /* 0xff8000003da37808 */ /* 0x000fe40006000000 */
[----:B------:R-:W-:-:S02]  /*31e0*/  FSEL R170, R58, -INF , !P3 ;  /* 0xff8000003aaa7808 */ /* 0x000fc40005800000 */
[----:B------:R-:W-:Y:S02]  /*31f0*/  FSEL R177, R56, -INF , !P3 ;  /* 0xff80000038b17808 */ /* 0x000fe40005800000 */
[----:B------:R-:W-:Y:S02]  /*3200*/  FSEL R168, R59, -INF , !P2 ;  /* 0xff8000003ba87808 */ /* 0x000fe40005000000 */
[----:B------:R-:W-:Y:S02]  /*3210*/  FSEL R175, R57, -INF , !P2 ;  /* 0xff80000039af7808 */ /* 0x000fe40005000000 */
[----:B------:R-:W-:Y:S02]  /*3220*/  FSEL R166, R54, -INF , !P1 ;  /* 0xff80000036a67808 */ /* 0x000fe40004800000 */
[----:B------:R-:W-:Y:S02]  /*3230*/  FSEL R173, R52, -INF , !P1 ;  /* 0xff80000034ad7808 */ /* 0x000fe40004800000 */
[----:B------:R-:W-:-:S02]  /*3240*/  FSEL R162, R55, -INF , !P0 ;  /* 0xff80000037a27808 */ /* 0x000fc40004000000 */
[----:B------:R-:W-:Y:S01]  /*3250*/  FSEL R171, R53, -INF , !P0 ;  /* 0xff80000035ab7808 */ /* 0x000fe20004000000 */
[----:B------:R-:W-:Y:S06]  /*3260*/  BAR.SYNC.DEFER_BLOCKING 0x0 ;  /* 0x0000000000007b1d */ /* 0x000fec0000010000 */
[----:B------:R-:W-:Y:S05]  /*3270*/  @!P5 BRA `(.L_x_91) ;  /* 0x000000040000d947 */ /* 0x000fea0003800000 */
[----:B------:R-:W-:Y:S01]  /*3280*/  ULDC UR5, c[0x0][0x2d0] ;  /* 0x0000b40000057ab9 */ /* 0x000fe20000000800 */
[----:B------:R-:W-:Y:S01]  /*3290*/  LEA.HI.SX32 R16, R133, 0xfffffffe, 0x1a ;  /* 0xfffffffe85107811 */ /* 0x000fe200078fd2ff */
[----:B------:R-:W-:Y:S01]  /*32a0*/  BSSY B0, `(.L_x_92) ;  /* 0x000003c000007945 */ /* 0x000fe20003800000 */
[----:B------:R-:W-:Y:S02]  /*32b0*/  ISETP.GE.AND P4, PT, R134, UR5, PT ;  /* 0x0000000586007c0c */ /* 0x000fe4000bf86270 */
[----:B------:R-:W-:Y:S01]  /*32c0*/  ISETP.GE.AND P3, PT, R217, UR5, PT ;  /* 0x00000005d9007c0c */ /* 0x000fe2000bf66270 */
[----:B------:R-:W-:Y:S01]  /*32d0*/  IMAD R3, R3, R16, RZ ;  /* 0x0000001003037224 */ /* 0x000fe200078e02ff */
[----:B------:R-:W-:Y:S01]  /*32e0*/  ISETP.GE.AND P1, PT, R216, UR5, PT ;  /* 0x00000005d8007c0c */ /* 0x000fe2000bf26270 */
[----:B------:R-:W-:Y:S01]  /*32f0*/  IMAD.WIDE.U32 R38, R16, R81, R224 ;  /* 0x0000005110267225 */ /* 0x000fe200078e00e0 */
[----:B------:R-:W-:-:S05]  /*3300*/  SHF.R.S32.HI R10, RZ, 0x1f, R16 ;  /* 0x0000001fff0a7819 */ /* 0x000fca0000011410 */
[----:B------:R-:W-:Y:S02]  /*3310*/  IMAD R10, R10, R81, R3 ;  /* 0x000000510a0a7224 */ /* 0x000fe400078e0203 */
[----:B------:R-:W1:Y:S01]  /*3320*/  @!P4 LDC.64 R28, c[0x0][0x218] ;  /* 0x00008600ff1ccb82 */ /* 0x000e620000000a00 */
[----:B------:R2:W-:Y:S01]  /*3330*/  @P4 STS.128 [R215+0xc000], RZ ;  /* 0x00c000ffd7004388 */ /* 0x0005e20000000c00 */
[----:B------:R-:W-:-:S06]  /*3340*/  IMAD.IADD R10, R39, 0x1, R10 ;  /* 0x00000001270a7824 */ /* 0x000fcc00078e020a */
[----:B------:R-:W3:Y:S08]  /*3350*/  @!P3 LDC.64 R26, c[0x0][0x218] ;  /* 0x00008600ff1abb82 */ /* 0x000ef00000000a00 */
[----:B------:R-:W4:Y:S08]  /*3360*/  @!P1 LDC.64 R24, c[0x0][0x218] ;  /* 0x00008600ff189b82 */ /* 0x000f300000000a00 */
[----:B------:R-:W5:Y:S01]  /*3370*/  @!P4 LDC.64 R14, c[0x0][0x218] ;  /* 0x00008600ff0ecb82 */ /* 0x000f620000000a00 */
[----:B-1----:R-:W-:-:S04]  /*3380*/  @!P4 LEA R28, P6, R38, R28, 0x1 ;  /* 0x0000001c261cc211 */ /* 0x002fc800078c08ff */
[--C-:B------:R-:W-:Y:S02]  /*3390*/  @!P4 LEA.HI.X R29, R38, R29, R10.reuse, 0x1, P6 ;  /* 0x0000001d261dc211 */ /* 0x100fe400030f0c0a */
[----:B------:R-:W-:Y:S01]  /*33a0*/  IADD3 R3, P6, R212, R38, RZ ;  /* 0x00000026d4037210 */ /* 0x000fe20007fde0ff */
[----:B------:R-:W1:Y:S01]  /*33b0*/  @!P3 LDC.64 R12, c[0x0][0x218] ;  /* 0x00008600ff0cbb82 */ /* 0x000e620000000a00 */
[C---:B---3--:R-:W-:Y:S01]  /*33c0*/  @!P3 LEA R26, P2, R38.reuse, R26, 0x1 ;  /* 0x0000001a261ab211 */ /* 0x048fe200078408ff */
[----:B------:R-:W-:Y:S01]  /*33d0*/  @!PT LDS RZ, [RZ] ;  /* 0x00000000fffff984 */ /* 0x000fe20000000800 */
[----:B------:R-:W-:Y:S01]  /*33e0*/  @!PT LDS RZ, [RZ] ;  /* 0x00000000fffff984 */ /* 0x000fe20000000800 */
[----:B------:R-:W-:Y:S01]  /*33f0*/  @!PT LDS RZ, [RZ] ;  /* 0x00000000fffff984 */ /* 0x000fe20000000800 */
[----:B------:R2:W-:Y:S03]  /*3400*/  @!P4 LDGSTS.E.BYPASS.LTC128B.128 [R215+0xc000], desc[UR8][R28.64] ;  /* 0x0c0000001cd7cfae */ /* 0x0005e6000b901d48 */
[C---:B------:R-:W-:Y:S01]  /*3410*/  @!P3 LEA.HI.X R27, R38.reuse, R27, R10, 0x1, P2 ;  /* 0x0000001b261bb211 */ /* 0x040fe200010f0c0a */
[----:B------:R2:W-:Y:S01]  /*3420*/  @P3 STS.128 [R215+0xe000], RZ ;  /* 0x00e000ffd7003388 */ /* 0x0005e20000000c00 */
[----:B----4-:R-:W-:-:S03]  /*3430*/  @!P1 LEA R24, P0, R38, R24, 0x1 ;  /* 0x0000001826189211 */ /* 0x010fc600078008ff */
[----:B------:R-:W-:Y:S01]  /*3440*/  @!PT LDS RZ, [RZ] ;  /* 0x00000000fffff984 */ /* 0x000fe20000000800 */
[----:B------:R-:W-:Y:S01]  /*3450*/  @!PT LDS RZ, [RZ] ;  /* 0x00000000fffff984 */ /* 0x000fe20000000800 */
[----:B------:R-:W-:Y:S01]  /*3460*/  @!PT LDS RZ, [RZ] ;  /* 0x00000000fffff984 */ /* 0x000fe20000000800 */
[----:B------:R2:W-:Y:S01]  /*3470*/  @!P3 LDGSTS.E.BYPASS.LTC128B.128 [R215+0xe000], desc[UR8][R26.64+0x80] ;  /* 0x0e0000801ad7bfae */ /* 0x0005e2000b901d48 */
[--C-:B------:R-:W-:Y:S01]  /*3480*/  @!P1 LEA.HI.X R25, R38, R25, R10.reuse, 0x1, P0 ;  /* 0x0000001926199211 */ /* 0x100fe200000f0c0a */
[----:B------:R-:W-:Y:S02]  /*3490*/  IMAD.X R10, R211, 0x1, R10, P6 ;  /* 0x00000001d30a7824 */ /* 0x000fe400030e060a */
[----:B------:R2:W-:Y:S01]  /*34a0*/  @P1 STS.128 [R215+0x10000], RZ ;  /* 0x010000ffd7001388 */ /* 0x0005e20000000c00 */
[----:B-----5:R-:W-:-:S03]  /*34b0*/  @!P4 LEA R14, P0, R3, R14, 0x1 ;  /* 0x0000000e030ec211 */ /* 0x020fc600078008ff */
[----:B------:R-:W-:Y:S01]  /*34c0*/  @!PT LDS RZ, [RZ] ;  /* 0x00000000fffff984 */ /* 0x000fe20000000800 */
[----:B------:R-:W-:Y:S01]  /*34d0*/  @!PT LDS RZ, [RZ] ;  /* 0x00000000fffff984 */ /* 0x000fe20000000800 */
[----:B------:R-:W-:Y:S01]  /*34e0*/  @!PT LDS RZ, [RZ] ;  /* 0x00000000fffff984 */ /* 0x000fe20000000800 */
[----:B------:R2:W-:Y:S01]  /*34f0*/  @!P1 LDGSTS.E.BYPASS.LTC128B.128 [R215+0x10000], desc[UR8][R24.64+0x100] ;  /* 0x1000010018d79fae */ /* 0x0005e2000b901d48 */
[----:B------:R-:W-:-:S03]  /*3500*/  @!P4 LEA.HI.X R15, R3, R15, R10, 0x1, P0 ;  /* 0x0000000f030fc211 */ /* 0x000fc600000f0c0a */
[----:B------:R2:W-:Y:S01]  /*3510*/  @P4 STS.128 [R215+0xd000], RZ ;  /* 0x00d000ffd7004388 */ /* 0x0005e20000000c00 */
        /* <DEDUP_REMOVED lines=20> */
.L_x_93:
[----:B------:R-:W-:Y:S05]  /*3660*/  BSYNC B0 ;  /* 0x0000000000007941 */ /* 0x000fea0003800000 */
.L_x_92:
[----:B------:R-:W0:Y:S02]  /*3670*/  LDGDEPBAR ;  /* 0x00000000000079af */ /* 0x000e240000000000 */
.L_x_91:
[----:B-12---:R-:W-:Y:S01]  /*3680*/  FMNMX.FTZ R12, R33, R31, !PT ;  /* 0x0000001f210c7209 */ /* 0x006fe20007810000 */
[----:B------:R-:W-:Y:S01]  /*3690*/  ULDC UR5, c[0x0][0x2ec] ;  /* 0x0000bb0000057ab9 */ /* 0x000fe20000000800 */
[----:B------:R-:W-:Y:S02]  /*36a0*/  FMNMX.FTZ R15, R30, R32, !PT ;  /* 0x000000201e0f7209 */ /* 0x000fe40007810000 */
[----:B------:R-:W-:Y:S02]  /*36b0*/  FMNMX.FTZ R12, R35, R12, !PT ;  /* 0x0000000c230c7209 */ /* 0x000fe40007810000 */
[----:B------:R-:W-:Y:S02]  /*36c0*/  FMNMX.FTZ R15, R6, R15, !PT ;  /* 0x0000000f060f7209 */ /* 0x000fe40007810000 */
[----:B------:R-:W-:Y:S02]  /*36d0*/  FMNMX.FTZ R12, R37, R12, !PT ;  /* 0x0000000c250c7209 */ /* 0x000fe40007810000 */
[----:B------:R-:W-:-:S02]  /*36e0*/  FMNMX.FTZ R15, R8, R15, !PT ;  /* 0x0000000f080f7209 */ /* 0x000fc40007810000 */
[----:B------:R-:W-:Y:S02]  /*36f0*/  FMNMX.FTZ R12, R11, R12, !PT ;  /* 0x0000000c0b0c7209 */ /* 0x000fe40007810000 */
        /* <DEDUP_REMOVED lines=23> */
[----:B------:R-:W-:Y:S01]  /*3870*/  LEA R196, R0, UR4, 0x1 ;  /* 0x0000000400c47c11 */ /* 0x000fe2000f8e08ff */
[----:B------:R-:W1:Y:S03]  /*3880*/  SHFL.BFLY PT, R13, R12, 0x2, 0x1f ;  /* 0x0c401f000c0d7f89 */ /* 0x000e6600000e0000 */
[-C--:B------:R-:W-:Y:S01]  /*3890*/  LEA R194, R7, R196.reuse, 0x1 ;  /* 0x000000c407c27211 */ /* 0x080fe200078e08ff */
[----:B------:R-:W2:Y:S01]  /*38a0*/  SHFL.BFLY PT, R10, R15, 0x2, 0x1f ;  /* 0x0c401f000f0a7f89 */ /* 0x000ea200000e0000 */
[C---:B------:R-:W-:Y:S02]  /*38b0*/  LEA R193, R5.reuse, R196, 0x1 ;  /* 0x000000c405c17211 */ /* 0x040fe400078e08ff */
[----:B------:R-:W-:Y:S01]  /*38c0*/  LEA R192, R5, R194, 0x1 ;  /* 0x000000c205c07211 */ /* 0x000fe200078e08ff */
[----:B------:R-:W-:Y:S04]  /*38d0*/  LDSM.16.MT88.4 R40, [R194+0x12000] ;  /* 0x01200000c228783b */ /* 0x000fe80000004200 */
[----:B------:R-:W-:Y:S04]  /*38e0*/  LDSM.16.MT88.4 R64, [R196+0x14000] ;  /* 0x01400000c440783b */ /* 0x000fe80000004200 */
[----:B------:R-:W-:Y:S04]  /*38f0*/  LDSM.16.MT88.4 R80, [R193+0x14000] ;  /* 0x01400000c150783b */ /* 0x000fe80000004200 */
[----:B------:R-:W-:Y:S01]  /*3900*/  LDSM.16.MT88.4 R88, [R192+0x14000] ;  /* 0x01400000c058783b */ /* 0x000fe20000004200 */
[----:B-1----:R-:W-:-:S03]  /*3910*/  FMNMX.FTZ R13, R12, R13, !PT ;  /* 0x0000000d0c0d7209 */ /* 0x002fc60007810000 */
[----:B------:R-:W-:Y:S01]  /*3920*/  LDSM.16.MT88.4 R96, [R196+0x16000] ;  /* 0x01600000c460783b */ /* 0x000fe20000004200 */
[----:B--2---:R-:W-:-:S03]  /*3930*/  FMNMX.FTZ R10, R15, R10, !PT ;  /* 0x0000000a0f0a7209 */ /* 0x004fc60007810000 */
[----:B------:R-:W1:Y:S04]  /*3940*/  SHFL.BFLY PT, R132, R13, 0x1, 0x1f ;  /* 0x0c201f000d847f89 */ /* 0x000e6800000e0000 */
[----:B------:R-:W2:Y:S04]  /*3950*/  SHFL.BFLY PT, R3, R10, 0x1, 0x1f ;  /* 0x0c201f000a037f89 */ /* 0x000ea800000e0000 */
[----:B------:R-:W3:Y:S04]  /*3960*/  LDSM.16.MT88.4 R104, [R194+0x16000] ;  /* 0x01600000c268783b */ /* 0x000ee80000004200 */
[----:B------:R-:W-:Y:S04]  /*3970*/  LDSM.16.MT88.4 R48, [R193+0x12000] ;  /* 0x01200000c130783b */ /* 0x000fe80000004200 */
[----:B------:R-:W-:Y:S04]  /*3980*/  LDSM.16.MT88.4 R124, [R196+0x12000] ;  /* 0x01200000c47c783b */ /* 0x000fe80000004200 */
[----:B------:R-:W-:Y:S01]  /*3990*/  LDSM.16.MT88.4 R56, [R192+0x12000] ;  /* 0x01200000c038783b */ /* 0x000fe20000004200 */
[----:B-1----:R-:W-:-:S03]  /*39a0*/  FMNMX.FTZ R132, R13, R132, !PT ;  /* 0x000000840d847209 */ /* 0x002fc60007810000 */
[----:B------:R-:W-:Y:S01]  /*39b0*/  LDSM.16.MT88.4 R72, [R194+0x14000] ;  /* 0x01400000c248783b */ /* 0x000fe20000004200 */
[----:B--2---:R-:W-:Y:S01]  /*39c0*/  FMNMX.FTZ R3, R10, R3, !PT ;  /* 0x000000030a037209 */ /* 0x004fe20007810000 */
[C---:B------:R-:W-:Y:S01]  /*39d0*/  FMUL.FTZ R172, R132.reuse, UR5 ;  /* 0x0000000584ac7c20 */ /* 0x040fe20008410000 */
[----:B------:R-:W-:Y:S01]  /*39e0*/  FSETP.NEU.FTZ.AND P0, PT, R132, -INF , PT ;  /* 0xff8000008400780b */ /* 0x000fe20003f1d000 */
[----:B------:R-:W1:Y:S02]  /*39f0*/  LDSM.16.MT88.4 R12, [R194+0x12800] ;  /* 0x01280000c20c783b */ /* 0x000e640000004200 */
[C---:B------:R-:W-:Y:S01]  /*3a00*/  FMUL.FTZ R167, R3.reuse, UR5 ;  /* 0x0000000503a77c20 */ /* 0x040fe20008410000 */
[----:B------:R-:W-:Y:S01]  /*3a10*/  FSEL R172, R172, RZ, P0 ;  /* 0x000000ffacac7208 */ /* 0x000fe20000000000 */
[----:B------:R-:W-:Y:S01]  /*3a20*/  LDSM.16.MT88.4 R108, [R193+0x16000] ;  /* 0x01600000c16c783b */ /* 0x000fe20000004200 */
[----:B------:R-:W-:-:S03]  /*3a30*/  FSETP.NEU.FTZ.AND P0, PT, R3, -INF , PT ;  /* 0xff8000000300780b */ /* 0x000fc60003f1d000 */
[--C-:B------:R-:W-:Y:S01]  /*3a40*/  FFMA.FTZ R157, R33, UR5, -R172.reuse ;  /* 0x00000005219d7c23 */ /* 0x100fe200080108ac */
[----:B------:R-:W-:Y:S01]  /*3a50*/  FSEL R167, R167, RZ, P0 ;  /* 0x000000ffa7a77208 */ /* 0x000fe20000000000 */
[--C-:B------:R-:W-:Y:S01]  /*3a60*/  FFMA.FTZ R152, R31, UR5, -R172.reuse ;  /* 0x000000051f987c23 */ /* 0x100fe200080108ac */
        /* <DEDUP_REMOVED lines=12> */
[--C-:B------:R-:W-:Y:S01]  /*3b30*/  FFMA.FTZ R149, R22, UR5, -R167.reuse ;  /* 0x0000000516957c23 */ /* 0x100fe200080108a7 */
[--C-:B------:R-:W-:Y:S01]  /*3b40*/  FFMA.FTZ R144, R4, UR5, -R167.reuse ;  /* 0x0000000504907c23 */ /* 0x100fe200080108a7 */
[--C-:B------:R-:W-:Y:S01]  /*3b50*/  FFMA.FTZ R145, R18, UR5, -R167.reuse ;  /* 0x0000000512917c23 */ /* 0x100fe200080108a7 */
[----:B------:R-:W4:Y:S01]  /*3b60*/  MUFU.EX2 R152, R152 ;  /* 0x0000009800987308 */ /* 0x000f220000000800 */
[--C-:B------:R-:W-:Y:S01]  /*3b70*/  FFMA.FTZ R2, R2, UR5, -R167.reuse ;  /* 0x0000000502027c23 */ /* 0x100fe200080108a7 */
[----:B------:R-:W5:Y:S01]  /*3b80*/  LDSM.16.MT88.4 R20, [R193+0x14800] ;  /* 0x01480000c114783b */ /* 0x000f620000004200 */
[--C-:B------:R-:W-:Y:S01]  /*3b90*/  FFMA.FTZ R156, R169, UR5, -R172.reuse ;  /* 0x00000005a99c7c23 */ /* 0x100fe200080108ac */
[--C-:B------:R-:W-:Y:S01]  /*3ba0*/  FFMA.FTZ R158, R165, UR5, -R172.reuse ;  /* 0x00000005a59e7c23 */ /* 0x100fe200080108ac */
[--C-:B------:R-:W-:Y:S01]  /*3bb0*/  FFMA.FTZ R161, R161, UR5, -R172.reuse ;  /* 0x00000005a1a17c23 */ /* 0x100fe200080108ac */
[----:B------:R-:W5:Y:S01]  /*3bc0*/  LDSM.16.MT88.4 R16, [R192+0x14800] ;  /* 0x01480000c010783b */ /* 0x000f620000004200 */
[--C-:B------:R-:W-:Y:S01]  /*3bd0*/  FFMA.FTZ R163, R163, UR5, -R172.reuse ;  /* 0x00000005a3a37c23 */ /* 0x100fe200080108ac */
[----:B------:R-:W-:Y:S01]  /*3be0*/  MUFU.EX2 R153, R153 ;  /* 0x0000009900997308 */ /* 0x000fe20000000800 */
[--C-:B------:R-:W-:Y:S01]  /*3bf0*/  FFMA.FTZ R160, R160, UR5, -R167.reuse ;  /* 0x00000005a0a07c23 */ /* 0x100fe200080108a7 */
[----:B------:R-:W-:Y:S01]  /*3c00*/  LDSM.16.MT88.4 R140, [R192+0x16000] ;  /* 0x01600000c08c783b */ /* 0x000fe20000004200 */
        /* <DEDUP_REMOVED lines=12> */
[--C-:B------:R-:W-:Y:S01]  /*3cd0*/  FFMA.FTZ R170, R170, UR5, -R167.reuse ;  /* 0x00000005aaaa7c23 */ /* 0x100fe200080108a7 */
[----:B------:R-:W-:Y:S01]  /*3ce0*/  MUFU.EX2 R154, R154 ;  /* 0x0000009a009a7308 */ /* 0x000fe20000000800 */
[--C-:B------:R-:W-:Y:S01]  /*3cf0*/  FFMA.FTZ R171, R168, UR5, -R167.reuse ;  /* 0x00000005a8ab7c23 */ /* 0x100fe200080108a7 */
[----:B------:R-:W-:Y:S01]  /*3d00*/  LDSM.16.MT88.4 R24, [R194+0x14800] ;  /* 0x01480000c218783b */ /* 0x000fe20000004200 */
[--C-:B------:R-:W-:Y:S01]  /*3d10*/  FFMA.FTZ R166, R166, UR5, -R167.reuse ;  /* 0x00000005a6a67c23 */ /* 0x100fe200080108a7 */
[----:B------:R-:W-:Y:S01]  /*3d20*/  FFMA.FTZ R227, R162, UR5, -R167 ;  /* 0x00000005a2e37c23 */ /* 0x000fe200080108a7 */
[----:B------:R-:W-:-:S03]  /*3d30*/  FADD.FTZ R152, R157, R152 ;  /* 0x000000989d987221 */ /* 0x000fc60000010000 */
[----:B------:R-:W4:Y:S01]  /*3d40*/  MUFU.EX2 R159, R159 ;  /* 0x0000009f009f7308 */ /* 0x000f220000000800 */
[----:B---3--:R-:W-:Y:S01]  /*3d50*/  F2FP.F16.F32.PACK_AB R114, R148, R153 ;  /* 0x000000999472723e */ /* 0x008fe200000000ff */
[----:B------:R-:W-:-:S04]  /*3d60*/  FADD.FTZ R153, R153, R152 ;  /* 0x0000009899997221 */ /* 0x000fc80000010000 */
[----:B------:R-:W-:Y:S02]  /*3d70*/  FADD.FTZ R148, R148, R153 ;  /* 0x0000009994947221 */ /* 0x000fe40000010000 */
[----:B------:R-:W-:Y:S08]  /*3d80*/  MUFU.EX2 R155, R155 ;  /* 0x0000009b009b7308 */ /* 0x000ff00000000800 */
        /* <DEDUP_REMOVED lines=20> */
[----:B---3--:R-:W-:Y:S01]  /*3ed0*/  F2FP.F16.F32.PACK_AB R6, R0, R147 ;  /* 0x000000930006723e */ /* 0x008fe200000000ff */
[----:B------:R-:W-:-:S03]  /*3ee0*/  FADD.FTZ R147, R147, R146 ;  /* 0x0000009293937221 */ /* 0x000fc60000010000 */
[C---:B------:R-:W-:Y:S01]  /*3ef0*/  HMMA.16816.F32 R84, R112.reuse, R88, RZ ;  /* 0x000000587054723c */ /* 0x040fe200000018ff */
[----:B------:R-:W-:Y:S02]  /*3f00*/  FADD.FTZ R147, R0, R147 ;  /* 0x0000009300937221 */ /* 0x000fe40000010000 */
[----:B------:R-:W-:Y:S03]  /*3f10*/  MUFU.EX2 R145, R145 ;  /* 0x0000009100917308 */ /* 0x000fe60000000800 */
[C---:B------:R-:W-:Y:S05]  /*3f20*/  HMMA.16816.F32 R80, R112.reuse, R82, RZ ;  /* 0x000000527050723c */ /* 0x040fea00000018ff */
[----:B------:R-:W3:Y:S01]  /*3f30*/  MUFU.EX2 R2, R2 ;  /* 0x0000000200027308 */ /* 0x000ee20000000800 */
[----:B----4-:R-:W-:Y:S01]  /*3f40*/  F2FP.F16.F32.PACK_AB R5, R144, R149 ;  /* 0x000000959005723e */ /* 0x010fe200000000ff */
[----:B------:R-:W-:Y:S01]  /*3f50*/  HMMA.16816.F32 R88, R112, R90, RZ ;  /* 0x0000005a7058723c */ /* 0x000fe200000018ff */
[----:B------:R-:W-:-:S04]  /*3f60*/  FADD.FTZ R149, R149, R150 ;  /* 0x0000009695957221 */ /* 0x000fc80000010000 */
[----:B------:R-:W-:Y:S01]  /*3f70*/  FADD.FTZ R144, R144, R149 ;  /* 0x0000009590907221 */ /* 0x000fe20000010000 */
[C---:B------:R-:W-:Y:S01]  /*3f80*/  HMMA.16816.F32 R92, R112.reuse, R96, RZ ;  /* 0x00000060705c723c */ /* 0x040fe200000018ff */
[----:B------:R-:W-:Y:S05]  /*3f90*/  MUFU.EX2 R156, R156 ;  /* 0x0000009c009c7308 */ /* 0x000fea0000000800 */
[----:B------:R-:W-:Y:S01]  /*3fa0*/  HMMA.16816.F32 R100, R112, R104, RZ ;  /* 0x000000687064723c */ /* 0x000fe200000018ff */
[----:B---3--:R-:W-:Y:S02]  /*3fb0*/  F2FP.F16.F32.PACK_AB R7, R2, R145 ;  /* 0x000000910207723e */ /* 0x008fe400000000ff */
[----:B------:R-:W3:Y:S01]  /*3fc0*/  MUFU.EX2 R161, R161 ;  /* 0x000000a100a17308 */ /* 0x000ee20000000800 */
[----:B------:R-:W-:-:S02]  /*3fd0*/  FADD.FTZ R145, R145, R144 ;  /* 0x0000009091917221 */ /* 0x000fc40000010000 */
[----:B------:R-:W-:Y:S02]  /*3fe0*/  HMMA.16816.F32 R96, R112, R98, RZ ;  /* 0x000000627060723c */ /* 0x000fe400000018ff */
[----:B------:R-:W-:-:S04]  /*3ff0*/  FADD.FTZ R145, R2, R145 ;  /* 0x0000009102917221 */ /* 0x000fc80000010000 */
[C---:B-1----:R-:W-:Y:S01]  /*4000*/  HMMA.16816.F32 R36, R4.reuse, R12, R36 ;  /* 0x0000000c0424723c */ /* 0x042fe20000001824 */
[----:B------:R-:W-:Y:S05]  /*4010*/  MUFU.EX2 R158, R158 ;  /* 0x0000009e009e7308 */ /* 0x000fea0000000800 */
[C---:B------:R-:W-:Y:S01]  /*4020*/  HMMA.16816.F32 R40, R4.reuse, R14, R40 ;  /* 0x0000000e0428723c */ /* 0x040fe20000001828 */
[----:B------:R-:W1:Y:S02]  /*4030*/  LDSM.16.MT88.4 R12, [R196+0x16800] ;  /* 0x01680000c40c783b */ /* 0x000e640000004200 */
[----:B------:R-:W-:Y:S03]  /*4040*/  MUFU.EX2 R163, R163 ;  /* 0x000000a300a37308 */ /* 0x000fe60000000800 */
[C---:B--2---:R-:W-:Y:S05]  /*4050*/  HMMA.16816.F32 R60, R4.reuse, R8, R60 ;  /* 0x00000008043c723c */ /* 0x044fea000000183c */
[----:B------:R-:W-:Y:S01]  /*4060*/  MUFU.EX2 R160, R160 ;  /* 0x000000a000a07308 */ /* 0x000fe20000000800 */
[----:B------:R-:W-:Y:S01]  /*4070*/  HMMA.16816.F32 R64, R4, R10, R64 ;  /* 0x0000000a0440723c */ /* 0x000fe20000001840 */
[----:B------:R-:W2:Y:S05]  /*4080*/  LDSM.16.MT88.4 R8, [R194+0x16800] ;  /* 0x01680000c208783b */ /* 0x000eaa0000004200 */
[C---:B------:R-:W-:Y:S01]  /*4090*/  HMMA.16816.F32 R104, R112.reuse, R106, RZ ;  /* 0x0000006a7068723c */ /* 0x040fe200000018ff */
[----:B------:R-:W4:Y:S05]  /*40a0*/  MUFU.EX2 R165, R165 ;  /* 0x000000a500a57308 */ /* 0x000f2a0000000800 */
[----:B------:R-:W-:Y:S03]  /*40b0*/  HMMA.16816.F32 R44, R112, R48, RZ ;  /* 0x00000030702c723c */ /* 0x000fe600000018ff */
[----:B------:R-:W-:Y:S03]  /*40c0*/  MUFU.EX2 R164, R164 ;  /* 0x000000a400a47308 */ /* 0x000fe60000000800 */
[C---:B-----5:R-:W-:Y:S05]  /*40d0*/  HMMA.16816.F32 R76, R4.reuse, R20, R76 ;  /* 0x00000014044c723c */ /* 0x060fea000000184c */
[----:B------:R-:W5:Y:S01]  /*40e0*/  MUFU.EX2 R169, R169 ;  /* 0x000000a900a97308 */ /* 0x000f620000000800 */
[C---:B------:R-:W-:Y:S01]  /*40f0*/  HMMA.16816.F32 R80, R4.reuse, R22, R80 ;  /* 0x000000160450723c */ /* 0x040fe20000001850 */
[----:B------:R-:W3:Y:S05]  /*4100*/  LDSM.16.MT88.4 R20, [R193+0x16800] ;  /* 0x01680000c114783b */ /* 0x000eea0000004200 */
[C---:B------:R-:W-:Y:S01]  /*4110*/  HMMA.16816.F32 R84, R4.reuse, R16, R84 ;  /* 0x000000100454723c */ /* 0x040fe20000001854 */
[----:B------:R-:W-:Y:S05]  /*4120*/  MUFU.EX2 R174, R174 ;  /* 0x000000ae00ae7308 */ /* 0x000fea0000000800 */
[----:B------:R-:W-:Y:S01]  /*4130*/  HMMA.16816.F32 R88, R4, R18, R88 ;  /* 0x000000120458723c */ /* 0x000fe20000001858 */
[----:B------:R-:W4:Y:S02]  /*4140*/  LDSM.16.MT88.4 R16, [R192+0x16800] ;  /* 0x01680000c010783b */ /* 0x000f240000004200 */
[----:B------:R-:W5:Y:S03]  /*4150*/  MUFU.EX2 R175, R175 ;  /* 0x000000af00af7308 */ /* 0x000f660000000800 */
[----:B------:R-:W-:Y:S05]  /*4160*/  HMMA.16816.F32 R48, R112, R50, RZ ;  /* 0x000000327030723c */ /* 0x000fea00000018ff */
[----:B------:R-:W-:Y:S01]  /*4170*/  MUFU.EX2 R173, R173 ;  /* 0x000000ad00ad7308 */ /* 0x000fe20000000800 */
[C---:B-1----:R-:W-:Y:S06]  /*4180*/  HMMA.16816.F32 R92, R4.reuse, R12, R92 ;  /* 0x0000000c045c723c */ /* 0x042fec000000185c */
[C---:B------:R-:W-:Y:S01]  /*4190*/  HMMA.16816.F32 R96, R4.reuse, R14, R96 ;  /* 0x0000000e0460723c */ /* 0x040fe20000001860 */
[----:B------:R-:W1:Y:S01]  /*41a0*/  LDSM.16.MT88.4 R12, [R193+0x13000] ;  /* 0x01300000c10c783b */ /* 0x000e620000004200 */
[----:B------:R-:W-:Y:S04]  /*41b0*/  MUFU.EX2 R172, R172 ;  /* 0x000000ac00ac7308 */ /* 0x000fe80000000800 */
[C---:B--2---:R-:W-:Y:S04]  /*41c0*/  HMMA.16816.F32 R100, R4.reuse, R8, R100 ;  /* 0x000000080464723c */ /* 0x044fe80000001864 */
[----:B------:R-:W-:Y:S02]  /*41d0*/  MUFU.EX2 R170, R170 ;  /* 0x000000aa00aa7308 */ /* 0x000fe40000000800 */
[----:B------:R-:W-:Y:S01]  /*41e0*/  HMMA.16816.F32 R104, R4, R10, R104 ;  /* 0x0000000a0468723c */ /* 0x000fe20000001868 */
[----:B------:R-:W2:Y:S05]  /*41f0*/  LDSM.16.MT88.4 R8, [R193+0x15000] ;  /* 0x01500000c108783b */ /* 0x000eaa0000004200 */
[C---:B------:R-:W-:Y:S01]  /*4200*/  HMMA.16816.F32 R128, R112.reuse, R124, RZ ;  /* 0x0000007c7080723c */ /* 0x040fe200000018ff */
[----:B------:R-:W2:Y:S05]  /*4210*/  MUFU.EX2 R171, R171 ;  /* 0x000000ab00ab7308 */ /* 0x000eaa0000000800 */
[C---:B------:R-:W-:Y:S03]  /*4220*/  HMMA.16816.F32 R52, R112.reuse, R56, RZ ;  /* 0x000000387034723c */ /* 0x040fe600000018ff */
[----:B------:R-:W-:Y:S03]  /*4230*/  MUFU.EX2 R166, R166 ;  /* 0x000000a600a67308 */ /* 0x000fe60000000800 */
[C---:B------:R-:W-:Y:S05]  /*4240*/  HMMA.16816.F32 R68, R112.reuse, R72, RZ ;  /* 0x000000487044723c */ /* 0x040fea00000018ff */
[----:B------:R-:W2:Y:S01]  /*4250*/  MUFU.EX2 R227, R227 ;  /* 0x000000e300e37308 */ /* 0x000ea20000000800 */
[C---:B------:R-:W-:Y:S06]  /*4260*/  HMMA.16816.F32 R120, R112.reuse, R108, RZ ;  /* 0x0000006c7078723c */ /* 0x040fec00000018ff */
[C---:B------:R-:W-:Y:S06]  /*4270*/  HMMA.16816.F32 R124, R112.reuse, R126, RZ ;  /* 0x0000007e707c723c */ /* 0x040fec00000018ff */
[C---:B------:R-:W-:Y:S06]  /*4280*/  HMMA.16816.F32 R56, R112.reuse, R58, RZ ;  /* 0x0000003a7038723c */ /* 0x040fec00000018ff */
[C---:B------:R-:W-:Y:S06]  /*4290*/  HMMA.16816.F32 R72, R112.reuse, R74, RZ ;  /* 0x0000004a7048723c */ /* 0x040fec00000018ff */
[C---:B------:R-:W-:Y:S06]  /*42a0*/  HMMA.16816.F32 R108, R112.reuse, R110, RZ ;  /* 0x0000006e706c723c */ /* 0x040fec00000018ff */
[C---:B------:R-:W-:Y:S06]  /*42b0*/  HMMA.16816.F32 R116, R112.reuse, R140, RZ ;  /* 0x0000008c7074723c */ /* 0x040fec00000018ff */
[----:B------:R-:W-:Y:S01]  /*42c0*/  HMMA.16816.F32 R112, R112, R142, RZ ;  /* 0x0000008e7070723c */ /* 0x000fe200000018ff */
        /* <DEDUP_REMOVED lines=13> */
[C---:B---3--:R-:W-:Y:S06]  /*43a0*/  HMMA.16816.F32 R120, R4.reuse, R20, R120 ;  /* 0x000000140478723c */ /* 0x048fec0000001878 */
[C---:B------:R-:W-:Y:S01]  /*43b0*/  HMMA.16816.F32 R108, R4.reuse, R22, R108 ;  /* 0x00000016046c723c */ /* 0x040fe2000000186c */
[----:B------:R-:W3:Y:S05]  /*43c0*/  LDSM.16.MT88.4 R20, [R192+0x15000] ;  /* 0x01500000c014783b */ /* 0x000eea0000004200 */
[C---:B----4-:R-:W-:Y:S06]  /*43d0*/  HMMA.16816.F32 R116, R4.reuse, R16, R116 ;  /* 0x000000100474723c */ /* 0x050fec0000001874 */
[----:B------:R-:W-:Y:S01]  /*43e0*/  HMMA.16816.F32 R112, R4, R18, R112 ;  /* 0x000000120470723c */ /* 0x000fe20000001870 */
[----:B------:R-:W4:Y:S06]  /*43f0*/  LDSM.16.MT88.4 R16, [R196+0x17000] ;  /* 0x01700000c410783b */ /* 0x000f2c0000004200 */
[----:B------:R-:W-:Y:S01]  /*4400*/  F2FP.F16.F32.PACK_AB R4, R161, R156 ;  /* 0x0000009ca104723e */ /* 0x000fe200000000ff */
[----:B------:R-:W-:Y:S01]  /*4410*/  FADD.FTZ R156, R156, R147 ;  /* 0x000000939c9c7221 */ /* 0x000fe20000010000 */
[----:B------:R-:W-:Y:S01]  /*4420*/  F2FP.F16.F32.PACK_AB R5, R165, R160 ;  /* 0x000000a0a505723e */ /* 0x000fe200000000ff */
[----:B------:R-:W-:Y:S01]  /*4430*/  FADD.FTZ R160, R160, R145 ;  /* 0x00000091a0a07221 */ /* 0x000fe20000010000 */
[----:B------:R-:W-:Y:S01]  /*4440*/  F2FP.F16.F32.PACK_AB R6, R163, R158 ;  /* 0x0000009ea306723e */ /* 0x000fe200000000ff */
[----:B------:R-:W-:Y:S01]  /*4450*/  FADD.FTZ R161, R161, R156 ;  /* 0x0000009ca1a17221 */ /* 0x000fe20000010000 */
[----:B-----5:R-:W-:Y:S01]  /*4460*/  F2FP.F16.F32.PACK_AB R7, R169, R164 ;  /* 0x000000a4a907723e */ /* 0x020fe200000000ff */
[----:B------:R-:W-:-:S02]  /*4470*/  FADD.FTZ R165, R165, R160 ;  /* 0x000000a0a5a57221 */ /* 0x000fc40000010000 */
[----:B------:R-:W-:Y:S02]  /*4480*/  FADD.FTZ R158, R158, R161 ;  /* 0x000000a19e9e7221 */ /* 0x000fe40000010000 */
[----:B------:R-:W-:Y:S02]  /*4490*/  FADD.FTZ R164, R164, R165 ;  /* 0x000000a5a4a47221 */ /* 0x000fe40000010000 */
[----:B-1----:R-:W-:Y:S01]  /*44a0*/  HMMA.16816.F32 R44, R4, R12, R44 ;  /* 0x0000000c042c723c */ /* 0x002fe2000000182c */
[----:B------:R-:W-:Y:S01]  /*44b0*/  FADD.FTZ R163, R163, R158 ;  /* 0x0000009ea3a37221 */ /* 0x000fe20000010000 */
[----:B------:R-:W-:-:S04]  /*44c0*/  FADD.FTZ R169, R169, R164 ;  /* 0x000000a4a9a97221 */ /* 0x000fc80000010000 */
        /* <DEDUP_REMOVED lines=9> */
[C---:B------:R-:W-:Y:S01]  /*4560*/  HMMA.16816.F32 R96, R4.reuse, R18, R96 ;  /* 0x000000120460723c */ /* 0x040fe20000001860 */
[----:B------:R-:W4:Y:S05]  /*4570*/  LDSM.16.MT88.4 R16, [R196+0x13800] ;  /* 0x01380000c410783b */ /* 0x000f2a0000004200 */
[C---:B-1----:R-:W-:Y:S06]  /*4580*/  HMMA.16816.F32 R100, R4.reuse, R12, R100 ;  /* 0x0000000c0464723c */ /* 0x042fec0000001864 */
[C---:B------:R-:W-:Y:S01]  /*4590*/  HMMA.16816.F32 R104, R4.reuse, R14, R104 ;  /* 0x0000000e0468723c */ /* 0x040fe20000001868 */
[----:B------:R-:W1:Y:S05]  /*45a0*/  LDSM.16.MT88.4 R12, [R194+0x13800] ;  /* 0x01380000c20c783b */ /* 0x000e6a0000004200 */
[C---:B--2---:R-:W-:Y:S06]  /*45b0*/  HMMA.16816.F32 R120, R4.reuse, R8, R120 ;  /* 0x000000080478723c */ /* 0x044fec0000001878 */
[C---:B------:R-:W-:Y:S01]  /*45c0*/  HMMA.16816.F32 R108, R4.reuse, R10, R108 ;  /* 0x0000000a046c723c */ /* 0x040fe2000000186c */
[----:B------:R-:W2:Y:S05]  /*45d0*/  LDSM.16.MT88.4 R8, [R193+0x15800] ;  /* 0x01580000c108783b */ /* 0x000eaa0000004200 */
[C---:B------:R-:W-:Y:S06]  /*45e0*/  HMMA.16816.F32 R128, R4.reuse, R140, R128 ;  /* 0x0000008c0480723c */ /* 0x040fec0000001880 */
[C---:B------:R-:W-:Y:S01]  /*45f0*/  HMMA.16816.F32 R124, R4.reuse, R142, R124 ;  /* 0x0000008e047c723c */ /* 0x040fe2000000187c */
[----:B------:R-:W5:Y:S05]  /*4600*/  LDSM.16.MT88.4 R140, [R193+0x13800] ;  /* 0x01380000c18c783b */ /* 0x000f6a0000004200 */
        /* <DEDUP_REMOVED lines=12> */
[C---:B---3--:R-:W-:Y:S06]  /*46d0*/  HMMA.16816.F32 R116, R4.reuse, R20, R116 ;  /* 0x000000140474723c */ /* 0x048fec0000001874 */
[----:B------:R-:W-:Y:S01]  /*46e0*/  HMMA.16816.F32 R112, R4, R22, R112 ;  /* 0x000000160470723c */ /* 0x000fe20000001870 */
[----:B------:R-:W3:Y:S06]  /*46f0*/  LDSM.16.MT88.4 R20, [R196+0x17800] ;  /* 0x01780000c414783b */ /* 0x000eec0000004200 */
[----:B------:R-:W-:Y:S01]  /*4700*/  F2FP.F16.F32.PACK_AB R4, R175, R174 ;  /* 0x000000aeaf04723e */ /* 0x000fe200000000ff */
[----:B------:R-:W-:Y:S01]  /*4710*/  FADD.FTZ R174, R174, R163 ;  /* 0x000000a3aeae7221 */ /* 0x000fe20000010000 */
[----:B------:R-:W-:Y:S01]  /*4720*/  F2FP.F16.F32.PACK_AB R5, R171, R170 ;  /* 0x000000aaab05723e */ /* 0x000fe200000000ff */
[----:B------:R-:W-:Y:S01]  /*4730*/  FADD.FTZ R170, R170, R169 ;  /* 0x000000a9aaaa7221 */ /* 0x000fe20000010000 */
[----:B------:R-:W-:Y:S01]  /*4740*/  F2FP.F16.F32.PACK_AB R6, R172, R173 ;  /* 0x000000adac06723e */ /* 0x000fe200000000ff */
[----:B------:R-:W-:Y:S01]  /*4750*/  FADD.FTZ R174, R175, R174 ;  /* 0x000000aeafae7221 */ /* 0x000fe20000010000 */
[----:B------:R-:W-:Y:S01]  /*4760*/  F2FP.F16.F32.PACK_AB R7, R227, R166 ;  /* 0x000000a6e307723e */ /* 0x000fe200000000ff */
[----:B------:R-:W-:-:S02]  /*4770*/  FADD.FTZ R171, R171, R170 ;  /* 0x000000aaabab7221 */ /* 0x000fc40000010000 */
[----:B------:R-:W-:Y:S02]  /*4780*/  FADD.FTZ R173, R173, R174 ;  /* 0x000000aeadad7221 */ /* 0x000fe40000010000 */
[----:B------:R-:W-:Y:S02]  /*4790*/  FADD.FTZ R166, R166, R171 ;  /* 0x000000aba6a67221 */ /* 0x000fe40000010000 */
[----:B----4-:R-:W-:Y:S01]  /*47a0*/  HMMA.16816.F32 R128, R4, R16, R128 ;  /* 0x000000100480723c */ /* 0x010fe20000001880 */
[----:B------:R-:W-:Y:S01]  /*47b0*/  FADD.FTZ R229, R172, R173 ;  /* 0x000000adace57221 */ /* 0x000fe20000010000 */
[----:B------:R-:W-:-:S04]  /*47c0*/  FADD.FTZ R227, R227, R166 ;  /* 0x000000a6e3e37221 */ /* 0x000fc80000010000 */
        /* <DEDUP_REMOVED lines=8> */
[C---:B-----5:R-:W-:Y:S06]  /*4850*/  HMMA.16816.F32 R44, R4.reuse, R140, R44 ;  /* 0x0000008c042c723c */ /* 0x060fec000000182c */
[C---:B------:R-:W-:Y:S06]  /*4860*/  HMMA.16816.F32 R48, R4.reuse, R142, R48 ;  /* 0x0000008e0430723c */ /* 0x040fec0000001830 */
        /* <DEDUP_REMOVED lines=8> */
[C---:B---3--:R-:W-:Y:S06]  /*48f0*/  HMMA.16816.F32 R92, R4.reuse, R20, R92 ;  /* 0x00000014045c723c */ /* 0x048fec000000185c */
[C---:B------:R-:W-:Y:S06]  /*4900*/  HMMA.16816.F32 R96, R4.reuse, R22, R96 ;  /* 0x000000160460723c */ /* 0x040fec0000001860 */
[C---:B----4-:R-:W-:Y:S06]  /*4910*/  HMMA.16816.F32 R100, R4.reuse, R16, R100 ;  /* 0x000000100464723c */ /* 0x050fec0000001864 */
[C---:B------:R-:W-:Y:S06]  /*4920*/  HMMA.16816.F32 R104, R4.reuse, R18, R104 ;  /* 0x000000120468723c */ /* 0x040fec0000001868 */
[C---:B-1----:R-:W-:Y:S06]  /*4930*/  HMMA.16816.F32 R120, R4.reuse, R12, R120 ;  /* 0x0000000c0478723c */ /* 0x042fec0000001878 */
[C---:B------:R-:W-:Y:S06]  /*4940*/  HMMA.16816.F32 R108, R4.reuse, R14, R108 ;  /* 0x0000000e046c723c */ /* 0x040fec000000186c */
[C---:B--2---:R-:W-:Y:S06]  /*4950*/  HMMA.16816.F32 R116, R4.reuse, R8, R116 ;  /* 0x000000080474723c */ /* 0x044fec0000001874 */
[----:B------:R-:W-:Y:S01]  /*4960*/  HMMA.16816.F32 R112, R4, R10, R112 ;  /* 0x0000000a0470723c */ /* 0x000fe20000001870 */
[----:B------:R-:W-:-:S08]  /*4970*/  NOP ;  /* 0x0000000000007918 */ /* 0x000fd00000000000 */
[----:B------:R-:W-:-:S15]  /*4980*/  @!P5 BRA `(.L_x_94) ;  /* 0x0000002800f0d947 */ /* 0x000fde0003800000 */
[----:B------:R-:W-:Y:S01]  /*4990*/  ULDC UR4, c[0x0][0x2d0] ;  /* 0x0000b40000047ab9 */ /* 0x000fe20000000800 */
[----:B------:R-:W1:Y:S01]  /*49a0*/  LDC.64 R208, c[0x0][0x250] ;  /* 0x00009400ffd07b82 */ /* 0x000e620000000a00 */
[----:B------:R-:W-:Y:S01]  /*49b0*/  ISETP.GE.AND P4, PT, R134, UR4, PT ;  /* 0x0000000486007c0c */ /* 0x000fe2000bf86270 */
[----:B------:R-:W-:Y:S01]  /*49c0*/  IMAD.MOV.U32 R0, RZ, RZ, R3 ;  /* 0x000000ffff007224 */ /* 0x000fe200078e0003 */
[----:B------:R-:W-:Y:S01]  /*49d0*/  LEA.HI.SX32 R219, R133, 0xfffffffe, 0x1a ;  /* 0xfffffffe85db7811 */ /* 0x000fe200078fd2ff */
[----:B------:R-:W-:Y:S01]  /*49e0*/  IMAD.MOV.U32 R133, RZ, RZ, R132 ;  /* 0x000000ffff857224 */ /* 0x000fe200078e0084 */
[----:B------:R-:W-:Y:S01]  /*49f0*/  ULDC UR5, c[0x0][0x2d0] ;  /* 0x0000b40000057ab9 */ /* 0x000fe20000000800 */
[----:B------:R-:W-:Y:S01]  /*4a00*/  ULDC UR4, c[0x0][0x2ec] ;  /* 0x0000bb0000047ab9 */ /* 0x000fe20000000800 */
[----:B------:R-:W-:-:S07]  /*4a10*/  ULDC.64 UR6, c[0x0][0x248] ;  /* 0x0000920000067ab9 */ /* 0x000fce0000000a00 */
[----:B------:R-:W2:Y:S08]  /*4a20*/  @!P4 LDC.64 R206, c[0x0][0x220] ;  /* 0x00008800ffcecb82 */ /* 0x000eb00000000a00 */
[----:B------:R-:W3:Y:S01]  /*4a30*/  @!P4 LDC.64 R204, c[0x0][0x220] ;  /* 0x00008800ffcccb82 */ /* 0x000ee20000000a00 */
[----:B------:R-:W-:Y:S05]  /*4a40*/  BRA `(.L_x_95) ;  /* 0x0000000000f07947 */ /* 0x000fea0003800000 */
.L_x_97:
[----:B------:R1:W-:Y:S01]  /*4a50*/  @P4 STS.128 [R215+0xc000], RZ ;  /* 0x00c000ffd7004388 */ /* 0x0003e20000000c00 */
[----:B------:R-:W2:Y:S01]  /*4a60*/  @!P4 LDC.64 R144, c[0x0][0x218] ;  /* 0x00008600ff90cb82 */ /* 0x000ea20000000a00 */
[----:B------:R-:W-:Y:S05]  /*4a70*/  VIADD R147, R219, 0xffffffff ;  /* 0xffffffffdb937836 */ /* 0x000fea0000000000 */
[----:B------:R-:W-:Y:S02]  /*4a80*/  SHF.R.S32.HI R132, RZ, 0x1f, R147 ;  /* 0x0000001fff847819 */ /* 0x000fe40000011493 */
[----:B------:R-:W3:Y:S03]  /*4a90*/  @!P3 LDC.64 R142, c[0x0][0x218] ;  /* 0x00008600ff8ebb82 */ /* 0x000ee60000000a00 */
[----:B------:R-:W-:Y:S04]  /*4aa0*/  IMAD R132, R132, UR6, RZ ;  /* 0x0000000684847c24 */ /* 0x000fe8000f8e02ff */
[C---:B------:R-:W-:Y:S01]  /*4ab0*/  IMAD R132, R147.reuse, UR7, R132 ;  /* 0x0000000793847c24 */ /* 0x040fe2000f8e0284 */
[----:B------:R-:W4:Y:S01]  /*4ac0*/  @!P2 LDC.64 R140, c[0x0][0x218] ;  /* 0x00008600ff8cab82 */ /* 0x000f220000000a00 */
[----:B------:R-:W-:Y:S04]  /*4ad0*/  IMAD.WIDE.U32 R146, R147, UR6, RZ ;  /* 0x0000000693927c25 */ /* 0x000fe8000f8e00ff */
[----:B------:R-:W-:Y:S01]  /*4ae0*/  IMAD.IADD R147, R147, 0x1, R132 ;  /* 0x0000000193937824 */ /* 0x000fe200078e0284 */
[C---:B------:R-:W-:Y:S02]  /*4af0*/  LEA R3, P0, R146.reuse, R222, 0x6 ;  /* 0x000000de92037211 */ /* 0x040fe400078030ff */
[----:B------:R-:W5:Y:S02]  /*4b00*/  @!P4 LDC.64 R138, c[0x0][0x218] ;  /* 0x00008600ff8acb82 */ /* 0x000f640000000a00 */
[----:B------:R-:W-:Y:S06]  /*4b10*/  LEA.HI.X R132, R146, R225, R147, 0x6, P0 ;  /* 0x000000e192847211 */ /* 0x000fec00000f3493 */
[----:B------:R-:W1:Y:S08]  /*4b20*/  @!P3 LDC.64 R136, c[0x0][0x218] ;  /* 0x00008600ff88bb82 */ /* 0x000e700000000a00 */
[----:B------:R-:W1:Y:S01]  /*4b30*/  @!P2 LDC.64 R134, c[0x0][0x218] ;  /* 0x00008600ff86ab82 */ /* 0x000e620000000a00 */
[C---:B--2---:R-:W-:Y:S02]  /*4b40*/  @!P4 LEA R148, P0, R3.reuse, R144, 0x1 ;  /* 0x000000900394c211 */ /* 0x044fe400078008ff */
[C---:B---3--:R-:W-:Y:S02]  /*4b50*/  @!P3 LEA R142, P6, R3.reuse, R142, 0x1 ;  /* 0x0000008e038eb211 */ /* 0x048fe400078c08ff */
[C-C-:B------:R-:W-:Y:S02]  /*4b60*/  @!P4 LEA.HI.X R149, R3.reuse, R145, R132.reuse, 0x1, P0 ;  /* 0x000000910395c211 */ /* 0x140fe400000f0c84 */
[C-C-:B------:R-:W-:Y:S02]  /*4b70*/  @!P3 LEA.HI.X R143, R3.reuse, R143, R132.reuse, 0x1, P6 ;  /* 0x0000008f038fb211 */ /* 0x140fe400030f0c84 */
[C---:B----4-:R-:W-:Y:S01]  /*4b80*/  @!P2 LEA R140, P1, R3.reuse, R140, 0x1 ;  /* 0x0000008c038ca211 */ /* 0x050fe200078208ff */
[----:B------:R-:W-:Y:S01]  /*4b90*/  @!PT LDS RZ, [RZ] ;  /* 0x00000000fffff984 */ /* 0x000fe20000000800 */
[----:B------:R-:W-:Y:S01]  /*4ba0*/  @!PT LDS RZ, [RZ] ;  /* 0x00000000fffff984 */ /* 0x000fe20000000800 */
[----:B------:R-:W-:Y:S01]  /*4bb0*/  @!PT LDS RZ, [RZ] ;  /* 0x00000000fffff984 */ /* 0x000fe20000000800 */
[----:B------:R2:W-:Y:S01]  /*4bc0*/  @!P4 LDGSTS.E.BYPASS.LTC128B.128 [R215+0xc000], desc[UR8][R148.64] ;  /* 0x0c00000094d7cfae */ /* 0x0005e2000b901d48 */
[----:B------:R-:W-:Y:S02]  /*4bd0*/  IADD3 R144, P0, R212, R3, RZ ;  /* 0x00000003d4907210 */ /* 0x000fe40007f1e0ff */
[--C-:B------:R-:W-:Y:S01]  /*4be0*/  @!P2 LEA.HI.X R141, R3, R141, R132.reuse, 0x1, P1 ;  /* 0x0000008d038da211 */ /* 0x100fe200008f0c84 */
[----:B------:R2:W-:Y:S01]  /*4bf0*/  @P3 STS.128 [R215+0xe000], RZ ;  /* 0x00e000ffd7003388 */ /* 0x0005e20000000c00 */
[C---:B-----5:R-:W-:Y:S01]  /*4c00*/  @!P4 LEA R138, P6, R144.reuse, R138, 0x1 ;  /* 0x0000008a908ac211 */ /* 0x060fe200078c08ff */
[----:B------:R-:W-:Y:S01]  /*4c10*/  IMAD.X R132, R211, 0x1, R132, P0 ;  /* 0x00000001d3847824 */ /* 0x000fe200000e0684 */
[C---:B-1----:R-:W-:Y:S01]  /*4c20*/  @!P3 LEA R136, P1, R144.reuse, R136, 0x1 ;  /* 0x000000889088b211 */ /* 0x042fe200078208ff */
[----:B------:R-:W-:Y:S01]  /*4c30*/  @!PT LDS RZ, [RZ] ;  /* 0x00000000fffff984 */ /* 0x000fe20000000800 */
[----:B------:R-:W-:Y:S01]  /*4c40*/  @!PT LDS RZ, [RZ] ;  /* 0x00000000fffff984 */ /* 0x000fe20000000800 */
[----:B------:R-:W-:Y:S01]  /*4c50*/  @!PT LDS RZ, [RZ] ;  /* 0x00000000fffff984 */ /* 0x000fe20000000800 */
[----:B------:R2:W-:Y:S03]  /*4c60*/  @!P3 LDGSTS.E.BYPASS.LTC128B.128 [R215+0xe000], desc[UR8][R142.64+0x80] ;  /* 0x0e0000808ed7bfae */ /* 0x0005e6000b901d48 */
[C-C-:B------:R-:W-:Y:S01]  /*4c70*/  @!P4 LEA.HI.X R139, R144.reuse, R139, R132.reuse, 0x1, P6 ;  /* 0x0000008b908bc211 */ /* 0x140fe200030f0c84 */
[----:B------:R2:W-:Y:S01]  /*4c80*/  @P2 STS.128 [R215+0x10000], RZ ;  /* 0x010000ffd7002388 */ /* 0x0005e20000000c00 */
[C-C-:B------:R-:W-:Y:S02]  /*4c90*/  @!P3 LEA.HI.X R137, R144.reuse, R137, R132.reuse, 0x1, P1 ;  /* 0x000000899089b211 */ /* 0x140fe400008f0c84 */
[C---:B------:R-:W-:Y:S01]  /*4ca0*/  @!P2 LEA R134, P0, R144.reuse, R134, 0x1 ;  /* 0x000000869086a211 */ /* 0x040fe200078008ff */
[----:B------:R-:W-:Y:S01]  /*4cb0*/  @!PT LDS RZ, [RZ] ;  /* 0x00000000fffff984 */ /* 0x000fe20000000800 */
[----:B------:R-:W-:Y:S01]  /*4cc0*/  @!PT LDS RZ, [RZ] ;  /* 0x00000000fffff984 */ /* 0x000fe20000000800 */
[----:B------:R-:W-:Y:S01]  /*4cd0*/  @!PT LDS RZ, [RZ] ;  /* 0x00000000fffff984 */ /* 0x000fe20000000800 */
[----:B------:R2:W-:Y:S03]  /*4ce0*/  @!P2 LDGSTS.E.BYPASS.LTC128B.128 [R215+0x10000], desc[UR8][R140.64+0x100] ;  /* 0x100001008cd7afae */ /* 0x0005e6000b901d48 */
[----:B------:R-:W-:Y:S01]  /*4cf0*/  @!P2 LEA.HI.X R135, R144, R135, R132, 0x1, P0 ;  /* 0x000000879087a211 */ /* 0x000fe200000f0c84 */
[----:B------:R2:W-:Y:S04]  /*4d00*/  @P4 STS.128 [R215+0xd000], RZ ;  /* 0x00d000ffd7004388 */ /* 0x0005e80000000c00 */
[----:B------:R-:W-:Y:S01]  /*4d10*/  @!PT LDS RZ, [RZ] ;  /* 0x00000000fffff984 */ /* 0x000fe20000000800 */
[----:B------:R-:W-:Y:S01]  /*4d20*/  @!PT LDS RZ, [RZ] ;  /* 0x00000000fffff984 */ /* 0x000fe20000000800 */
[----:B------:R-:W-:Y:S01]  /*4d30*/  @!PT LDS RZ, [RZ] ;  /* 0x00000000fffff984 */ /* 0x000fe20000000800 */
[----:B------:R2:W-:Y:S04]  /*4d40*/  @!P4 LDGSTS.E.BYPASS.LTC128B.128 [R215+0xd000], desc[UR8][R138.64] ;  /* 0x0d0000008ad7cfae */ /* 0x0005e8000b901d48 */
        /* <DEDUP_REMOVED lines=10> */
[----:B------:R-:W0:Y:S01]  /*4df0*/  LDGDEPBAR ;  /* 0x00000000000079af */ /* 0x000e220000000000 */
[----:B------:R-:W-:Y:S05]  /*4e00*/  BRA `(.L_x_96) ;  /* 0x0000000c00ec7947 */ /* 0x000fea0003800000 */
.L_x_95:
[----:B------:R-:W-:Y:S01]  /*4e10*/  ISETP.GE.AND P3, PT, R217, UR5, PT ;  /* 0x00000005d9007c0c */ /* 0x000fe2000bf66270 */
[----:B------:R-:W-:Y:S04]  /*4e20*/  DEPBAR.LE SB0, 0x0 ;  /* 0x000080000000791a */ /* 0x000fe80000000000 */
[----:B------:R-:W-:Y:S01]  /*4e30*/  BAR.SYNC.DEFER_BLOCKING 0x0 ;  /* 0x0000000000007b1d */ /* 0x000fe20000010000 */
[----:B------:R-:W-:Y:S01]  /*4e40*/  ISETP.GE.AND P2, PT, R216, UR5, PT ;  /* 0x00000005d8007c0c */ /* 0x000fe2000bf46270 */
[----:B-1----:R-:W-:Y:S01]  /*4e50*/  IMAD.WIDE.U32 R236, R219, R208, RZ ;  /* 0x000000d0dbec7225 */ /* 0x002fe200078e00ff */
[----:B------:R-:W-:Y:S02]  /*4e60*/  SHF.R.S32.HI R3, RZ, 0x1f, R219 ;  /* 0x0000001fff037819 */ /* 0x000fe400000114db */
[----:B------:R-:W-:Y:S03]  /*4e70*/  LEA R235, P0, R236, R220, 0x6 ;  /* 0x000000dceceb7211 */ /* 0x000fe600078030ff */
[----:B------:R-:W-:Y:S04]  /*4e80*/  IMAD R132, R3, R208, RZ ;  /* 0x000000d003847224 */ /* 0x000fe800078e02ff */
[----:B------:R-:W-:Y:S04]  /*4e90*/  IMAD R132, R219, R209, R132 ;  /* 0x000000d1db847224 */ /* 0x000fe800078e0284 */
[----:B------:R-:W-:Y:S01]  /*4ea0*/  IMAD.IADD R237, R237, 0x1, R132 ;  /* 0x00000001eded7824 */ /* 0x000fe200078e0284 */
[----:B------:R-:W-:Y:S04]  /*4eb0*/  LEA R132, P6, R208, R235, 0x5 ;  /* 0x000000ebd0847211 */ /* 0x000fe800078c28ff */
[----:B------:R-:W-:Y:S02]  /*4ec0*/  LEA.HI.X R226, R236, R210, R237, 0x6, P0 ;  /* 0x000000d2ece27211 */ /* 0x000fe400000f34ed */
[C---:B--2---:R-:W-:Y:S01]  /*4ed0*/  @!P4 LEA R238, P0, R235.reuse, R206, 0x1 ;  /* 0x000000ceebeec211 */ /* 0x044fe200078008ff */
[----:B------:R-:W1:Y:S01]  /*4ee0*/  @!P3 LDC.64 R232, c[0x0][0x220] ;  /* 0x00008800ffe8bb82 */ /* 0x000e620000000a00 */
[----:B------:R-:W-:Y:S01]  /*4ef0*/  @P4 STS.128 [R215+0x12000], RZ ;  /* 0x012000ffd7004388 */ /* 0x000fe20000000c00 */
[----:B---3--:R-:W-:Y:S02]  /*4f00*/  @!P4 LEA R234, P5, R132, R204, 0x1 ;  /* 0x000000cc84eac211 */ /* 0x008fe400078a08ff */
[C-C-:B------:R-:W-:Y:S04]  /*4f10*/  @!P4 LEA.HI.X R239, R235.reuse, R207, R226.reuse, 0x1, P0 ;  /* 0x000000cfebefc211 */ /* 0x140fe800000f0ce2 */
[----:B------:R-:W2:Y:S01]  /*4f20*/  @!P2 LDC.64 R230, c[0x0][0x220] ;  /* 0x00008800ffe6ab82 */ /* 0x000ea20000000a00 */
[----:B------:R-:W-:Y:S01]  /*4f30*/  @!PT LDS RZ, [RZ] ;  /* 0x00000000fffff984 */ /* 0x000fe20000000800 */
[----:B------:R-:W-:Y:S01]  /*4f40*/  @!PT LDS RZ, [RZ] ;  /* 0x00000000fffff984 */ /* 0x000fe20000000800 */
[----:B------:R-:W-:Y:S01]  /*4f50*/  @!PT LDS RZ, [RZ] ;  /* 0x00000000fffff984 */ /* 0x000fe20000000800 */
[----:B------:R-:W-:Y:S04]  /*4f60*/  @!P4 LDGSTS.E.BYPASS.LTC128B.128 [R215+0x12000], desc[UR8][R238.64] ;  /* 0x12000000eed7cfae */ /* 0x000fe8000b901d48 */
[----:B------:R-:W-:Y:S03]  /*4f70*/  @P3 STS.128 [R215+0x14000], RZ ;  /* 0x014000ffd7003388 */ /* 0x000fe60000000c00 */
[----:B------:R-:W3:Y:S08]  /*4f80*/  @!P3 LDC.64 R134, c[0x0][0x220] ;  /* 0x00008800ff86bb82 */ /* 0x000ef00000000a00 */
[----:B------:R-:W4:Y:S01]  /*4f90*/  @!P2 LDC.64 R2, c[0x0][0x220] ;  /* 0x00008800ff02ab82 */ /* 0x000f220000000a00 */
[C---:B-1----:R-:W-:Y:S04]  /*4fa0*/  @!P3 LEA R232, P1, R235.reuse, R232, 0x1 ;  /* 0x000000e8ebe8b211 */ /* 0x042fe800078208ff */
[C-C-:B------:R-:W-:Y:S02]  /*4fb0*/  @!P3 LEA.HI.X R233, R235.reuse, R233, R226.reuse, 0x1, P1 ;  /* 0x000000e9ebe9b211 */ /* 0x140fe400008f0ce2 */
[C---:B--2---:R-:W-:Y:S03]  /*4fc0*/  @!P2 LEA R230, P0, R235.reuse, R230, 0x1 ;  /* 0x000000e6ebe6a211 */ /* 0x044fe600078008ff */
[----:B------:R-:W-:Y:S01]  /*4fd0*/  @!PT LDS RZ, [RZ] ;  /* 0x00000000fffff984 */ /* 0x000fe20000000800 */
[----:B------:R-:W-:Y:S01]  /*4fe0*/  @!PT LDS RZ, [RZ] ;  /* 0x00000000fffff984 */ /* 0x000fe20000000800 */
[----:B------:R-:W-:Y:S01]  /*4ff0*/  @!PT LDS RZ, [RZ] ;  /* 0x00000000fffff984 */ /* 0x000fe20000000800 */
[----:B------:R-:W-:Y:S01]  /*5000*/  @!P3 LDGSTS.E.BYPASS.LTC128B.128 [R215+0x14000], desc[UR8][R232.64+0x80] ;  /* 0x14000080e8d7bfae */ /* 0x000fe2000b901d48 */
[----:B------:R-:W-:Y:S03]  /*5010*/  @!P2 LEA.HI.X R231, R235, R231, R226, 0x1, P0 ;  /* 0x000000e7ebe7a211 */ /* 0x000fe600000f0ce2 */
[----:B------:R-:W-:Y:S01]  /*5020*/  @P2 STS.128 [R215+0x16000], RZ ;  /* 0x016000ffd7002388 */ /* 0x000fe20000000c00 */
[----:B------:R-:W-:Y:S02]  /*5030*/  LEA.HI.X R226, R208, R226, R209, 0x5, P6 ;  /* 0x000000e2d0e27211 */ /* 0x000fe400030f2cd1 */
[C---:B---3--:R-:W-:Y:S01]  /*5040*/  @!P3 LEA R134, P1, R132.reuse, R134, 0x1 ;  /* 0x000000868486b211 */ /* 0x048fe200078208ff */
[----:B------:R-:W-:Y:S01]  /*5050*/  @!PT LDS RZ, [RZ] ;  /* 0x00000000fffff984 */ /* 0x000fe20000000800 */
[----:B------:R-:W-:Y:S01]  /*5060*/  @!PT LDS RZ, [RZ] ;  /* 0x00000000fffff984 */ /* 0x000fe20000000800 */
[----:B------:R-:W-:Y:S01]  /*5070*/  @!PT LDS RZ, [RZ] ;  /* 0x00000000fffff984 */ /* 0x000fe20000000800 */
[----:B------:R-:W-:Y:S01]  /*5080*/  @!P2 LDGSTS.E.BYPASS.LTC128B.128 [R215+0x16000], desc[UR8][R230.64+0x100] ;  /* 0x16000100e6d7afae */ /* 0x000fe2000b901d48 */
[C-C-:B------:R-:W-:Y:S02]  /*5090*/  @!P4 LEA.HI.X R235, R132.reuse, R205, R226.reuse, 0x1, P5 ;  /* 0x000000cd84ebc211 */ /* 0x140fe400028f0ce2 */
[C-C-:B------:R-:W-:Y:S01]  /*50a0*/  @!P3 LEA.HI.X R135, R132.reuse, R135, R226.reuse, 0x1, P1 ;  /* 0x000000878487b211 */ /* 0x140fe200008f0ce2 */
[----:B------:R-:W-:Y:S01]  /*50b0*/  @P4 STS.128 [R215+0x13000], RZ ;  /* 0x013000ffd7004388 */ /* 0x000fe20000000c00 */
[----:B------:R-:W-:Y:S02]  /*50c0*/  ISETP.GT.AND P5, PT, R219, RZ, PT ;  /* 0x000000ffdb00720c */ /* 0x000fe40003fa4270 */
[C---:B----4-:R-:W-:Y:S01]  /*50d0*/  @!P2 LEA R2, P0, R132.reuse, R2, 0x1 ;  /* 0x000000028402a211 */ /* 0x050fe200078008ff */
[----:B------:R-:W-:Y:S01]  /*50e0*/  @!PT LDS RZ, [RZ] ;  /* 0x00000000fffff984 */ /* 0x000fe20000000800 */
[----:B------:R-:W-:Y:S01]  /*50f0*/  @!PT LDS RZ, [RZ] ;  /* 0x00000000fffff984 */ /* 0x000fe20000000800 */
[----:B------:R-:W-:Y:S01]  /*5100*/  @!PT LDS RZ, [RZ] ;  /* 0x00000000fffff984 */ /* 0x000fe20000000800 */
[----:B------:R-:W-:Y:S03]  /*5110*/  @!P4 LDGSTS.E.BYPASS.LTC128B.128 [R215+0x13000], desc[UR8][R234.64] ;  /* 0x13000000ead7cfae */ /* 0x000fe6000b901d48 */
[----:B------:R-:W-:Y:S01]  /*5120*/  @!P2 LEA.HI.X R3, R132, R3, R226, 0x1, P0 ;  /* 0x000000038403a211 */ /* 0x000fe200000f0ce2 */
[----:B------:R-:W-:Y:S04]  /*5130*/  @P3 STS.128 [R215+0x15000], RZ ;  /* 0x015000ffd7003388 */ /* 0x000fe80000000c00 */
[----:B------:R-:W-:Y:S01]  /*5140*/  @!PT LDS RZ, [RZ] ;  /* 0x00000000fffff984 */ /* 0x000fe20000000800 */
[----:B------:R-:W-:Y:S01]  /*5150*/  @!PT LDS RZ, [RZ] ;  /* 0x00000000fffff984 */ /* 0x000fe20000000800 */
[----:B------:R-:W-:Y:S01]  /*5160*/  @!PT LDS RZ, [RZ] ;  /* 0x00000000fffff984 */ /* 0x000fe20000000800 */
[----:B------:R-:W-:Y:S04]  /*5170*/  @!P3 LDGSTS.E.BYPASS.LTC128B.128 [R215+0x15000], desc[UR8][R134.64+0x80] ;  /* 0x1500008086d7bfae */ /* 0x000fe8000b901d48 */
[----:B------:R-:W-:Y:S04]  /*5180*/  @P2 STS.128 [R215+0x17000], RZ ;  /* 0x017000ffd7002388 */ /* 0x000fe80000000c00 */
[----:B------:R-:W-:Y:S01]  /*5190*/  @!PT LDS RZ, [RZ] ;  /* 0x00000000fffff984 */ /* 0x000fe20000000800 */
[----:B------:R-:W-:Y:S01]  /*51a0*/  @!PT LDS RZ, [RZ] ;  /* 0x00000000fffff984 */ /* 0x000fe20000000800 */
[----:B------:R-:W-:Y:S01]  /*51b0*/  @!PT LDS RZ, [RZ] ;  /* 0x00000000fffff984 */ /* 0x000fe20000000800 */
[----:B------:R1:W-:Y:S04]  /*51c0*/  @!P2 LDGSTS.E.BYPASS.LTC128B.128 [R215+0x17000], desc[UR8][R2.64+0x100] ;  /* 0x1700010002d7afae */ /* 0x0003e8000b901d48 */
        /* <DEDUP_REMOVED lines=191> */
.L_x_96:
[----:B--2---:R-:W-:Y:S01]  /*5dc0*/  FMNMX.FTZ R135, R35, R2, !PT ;  /* 0x0000000223877209 */ /* 0x004fe20007810000 */
        /* <DEDUP_REMOVED lines=376> */
.L_x_94:
        /* <DEDUP_REMOVED lines=136> */
[----:B------:R-:W-:Y:S01]  /*7dd0*/  LEA R11, R11, UR4, 0x1 ;  /* 0x000000040b0b7c11 */ /* 0x000fe2000f8e08ff */
[----:B------:R-:W1:Y:S01]  /*7de0*/  @P0 LDC.64 R6, c[0x0][0x298] ;  /* 0x0000a600ff060b82 */ /* 0x000e620000000a00 */
[----:B------:R-:W-:Y:S02]  /*7df0*/  MOV R8, 0x20 ;  /* 0x0000002000087802 */ /* 0x000fe40000000f00 */
        /* <DEDUP_REMOVED lines=28> */
[----:B------:R-:W-:Y:S02]  /*7fc0*/  F2FP.F16.F32.PACK_AB R50, R51, R50 ;  /* 0x000000323332723e */ /* 0x000fe400000000ff */
        /* <DEDUP_REMOVED lines=40> */
.L_x_98:
        /* <DEDUP_REMOVED lines=23> */
.L_x_99:
[----:B------:R-:W-:Y:S01]  /*83c0*/  ISETP.NE.AND P5, PT, RZ, UR4, PT ;  /* 0x00000004ff007c0c */ /* 0x000fe2000bfa5270 */
[--C-:B------:R-:W-:Y:S01]  /*83d0*/  IMAD.IADD R21, R15, 0x1, R0.reuse ;  /* 0x000000010f157824 */ /* 0x100fe200078e0200 */
[----:B------:R-:W-:Y:S01]  /*83e0*/  STS [R23], R48 ;  /* 0x0000003017007388 */ /* 0x000fe20000000800 */
[----:B------:R-:W-:Y:S01]  /*83f0*/  IMAD.IADD R27, R17, 0x1, R0 ;  /* 0x00000001111b7824 */ /* 0x000fe200078e0200 */
[----:B------:R-:W-:Y:S01]  /*8400*/  PLOP3.LUT P0, PT, PT, PT, PT, 0x8, 0x0 ;  /* 0x000000000000781c */ /* 0x000fe20003f0e170 */
[----:B------:R-:W-:Y:S01]  /*8410*/  @P4 MUFU.LG2 R4, R4 ;  /* 0x0000000400044308 */ /* 0x000fe20000000c00 */
[----:B------:R-:W-:Y:S01]  /*8420*/  STS [R23+0x400], R50 ;  /* 0x0004003217007388 */ /* 0x000fe20000000800 */
[----:B------:R-:W-:Y:S01]  /*8430*/  SHF.R.S32.HI R30, RZ, 0x1f, R9 ;  /* 0x0000001fff1e7819 */ /* 0x000fe20000011409 */
[----:B------:R-:W-:Y:S02]  /*8440*/  BSSY B0, `(.L_x_100) ;  /* 0x000006a000007945 */ /* 0x000fe40003800000 */
[----:B------:R-:W-:Y:S01]  /*8450*/  STS [R21], R52 ;  /* 0x0000003415007388 */ /* 0x000fe20000000800 */
[----:B------:R-:W-:-:S02]  /*8460*/  LEA.HI R30, R30, R9, RZ, 0x3 ;  /* 0x000000091e1e7211 */ /* 0x000fc400078f18ff */
[----:B------:R-:W1:Y:S01]  /*8470*/  @!P5 LDC R6, c[0x0][0x2c4] ;  /* 0x0000b100ff06db82 */ /* 0x000e620000000800 */
[----:B------:R-:W-:Y:S01]  /*8480*/  STS [R21+0x400], R54 ;  /* 0x0004003615007388 */ /* 0x000fe20000000800 */
[----:B------:R-:W-:Y:S01]  /*8490*/  @!P5 PLOP3.LUT P0, PT, P1, PT, PT, 0x80, 0x0 ;  /* 0x000000000000d81c */ /* 0x000fe20000f0f070 */
[----:B------:R-:W-:Y:S01]  /*84a0*/  @P5 IMAD.MOV.U32 R35, RZ, RZ, 0x1 ;  /* 0x00000001ff235424 */ /* 0x000fe200078e00ff */
[----:B------:R-:W2:Y:S01]  /*84b0*/  @P3 MUFU.LG2 R2, R2 ;  /* 0x0000000200023308 */ /* 0x000ea20000000c00 */
[----:B------:R-:W-:Y:S01]  /*84c0*/  STS [R27], R56 ;  /* 0x000000381b007388 */ /* 0x000fe20000000800 */
[----:B------:R-:W-:Y:S02]  /*84d0*/  LOP3.LUT R30, R30, 0xffffff8, RZ, 0xc0, !PT ;  /* 0x0ffffff81e1e7812 */ /* 0x000fe400078ec0ff */
[----:B------:R-:W3:Y:S01]  /*84e0*/  @!P5 LDC R31, c[0x0][0x270] ;  /* 0x00009c00ff1fdb82 */ /* 0x000ee20000000800 */
[----:B------:R-:W-:Y:S02]  /*84f0*/  STS [R27+0x400], R58 ;  /* 0x0004003a1b007388 */ /* 0x000fe40000000800 */
[----:B------:R-:W-:-:S02]  /*8500*/  IMAD.IADD R30, R9, 0x1, -R30 ;  /* 0x00000001091e7824 */ /* 0x000fc400078e0a1e */
[----:B------:R-:W-:Y:S03]  /*8510*/  STS [R11+0x4000], R60 ;  /* 0x0040003c0b007388 */ /* 0x000fe60000000800 */
[----:B------:R-:W4:Y:S01]  /*8520*/  @P5 LDC.64 R28, c[0x0][0x2c0] ;  /* 0x0000b000ff1c5b82 */ /* 0x000f220000000a00 */
[----:B------:R-:W-:Y:S04]  /*8530*/  STS [R11+0x4400], R62 ;  /* 0x0044003e0b007388 */ /* 0x000fe80000000800 */
[----:B------:R-:W-:Y:S01]  /*8540*/  STS [R13+0x4000], R64 ;  /* 0x004000400d007388 */ /* 0x000fe20000000800 */
[----:B--2---:R-:W-:Y:S02]  /*8550*/  @P3 FMUL.FTZ R2, R2, 0.69314718246459960938 ;  /* 0x3f31721802023820 */ /* 0x004fe40000410000 */
[----:B-1----:R-:W3:Y:S01]  /*8560*/  @P0 LDC R6, c[0x0][0x2e4] ;  /* 0x0000b900ff060b82 */ /* 0x002ee20000000800 */
[----:B------:R-:W-:Y:S01]  /*8570*/  STS [R13+0x4400], R66 ;  /* 0x004400420d007388 */ /* 0x000fe20000000800 */
[----:B------:R-:W-:-:S03]  /*8580*/  LOP3.LUT P0, RZ, R5, 0x3, RZ, 0xc0, !PT ;  /* 0x0000000305ff7812 */ /* 0x000fc6000780c0ff */
[----:B------:R-:W-:Y:S01]  /*8590*/  STS [R15+0x4000], R68 ;  /* 0x004000440f007388 */ /* 0x000fe20000000800 */
[----:B------:R-:W1:Y:S03]  /*85a0*/  S2R R0, SR_TID.X ;  /* 0x0000000000007919 */ /* 0x000e660000002100 */
[----:B------:R-:W-:Y:S01]  /*85b0*/  STS [R15+0x4400], R70 ;  /* 0x004400460f007388 */ /* 0x000fe20000000800 */
[----:B----4-:R-:W-:-:S03]  /*85c0*/  @P5 IMAD R29, R29, R28, RZ ;  /* 0x0000001c1d1d5224 */ /* 0x010fc600078e02ff */
[----:B------:R-:W-:Y:S01]  /*85d0*/  STS [R17+0x4000], R72 ;  /* 0x0040004811007388 */ /* 0x000fe20000000800 */
[----:B------:R-:W-:-:S03]  /*85e0*/  SHF.R.S32.HI R28, RZ, 0x1f, R5 ;  /* 0x0000001fff1c7819 */ /* 0x000fc60000011405 */
[----:B------:R-:W-:Y:S01]  /*85f0*/  STS [R17+0x4400], R74 ;  /* 0x0044004a11007388 */ /* 0x000fe20000000800 */
[----:B------:R-:W-:Y:S01]  /*8600*/  LEA.HI R28, R28, R5, RZ, 0x2 ;  /* 0x000000051c1c7211 */ /* 0x000fe200078f10ff */
[----:B---3--:R-:W-:Y:S02]  /*8610*/  @!P5 IMAD R35, R6, R31, RZ ;  /* 0x0000001f0623d224 */ /* 0x008fe400078e02ff */
[----:B------:R-:W-:Y:S01]  /*8620*/  STS [R19+0x4000], R76 ;  /* 0x0040004c13007388 */ /* 0x000fe20000000800 */
[----:B------:R-:W-:Y:S01]  /*8630*/  @!P5 MOV R29, R6 ;  /* 0x00000006001dd202 */ /* 0x000fe20000000f00 */
[----:B------:R-:W-:Y:S01]  /*8640*/  IMAD.MOV.U32 R6, RZ, RZ, 0x7f800000 ;  /* 0x7f800000ff067424 */ /* 0x000fe200078e00ff */
[----:B------:R-:W-:Y:S01]  /*8650*/  SHF.R.S32.HI R5, RZ, 0x2, R28 ;  /* 0x00000002ff057819 */ /* 0x000fe2000001141c */
        /* <DEDUP_REMOVED lines=15> */
[----:B--2---:R-:W2:Y:S03]  /*8750*/  @P5 LDC R11, c[0x0][0x2c0] ;  /* 0x0000b000ff0b5b82 */ /* 0x004ea60000000800 */
        /* <DEDUP_REMOVED lines=12> */
[----:B------:R-:W-:-:S02]  /*8820*/  @!P5 IMAD.MOV.U32 R11, RZ, RZ, 0x1 ;  /* 0x00000001ff0bd424 */ /* 0x000fc400078e00ff */
[----:B------:R-:W-:Y:S04]  /*8830*/  STS [R27+0x8000], R112 ;  /* 0x008000701b007388 */ /* 0x000fe80000000800 */
[----:B------:R4:W-:Y:S01]  /*8840*/  STS [R27+0x8400], R114 ;  /* 0x008400721b007388 */ /* 0x0009e20000000800 */
[----:B------:R-:W-:Y:S08]  /*8850*/  BAR.SYNC.DEFER_BLOCKING 0x0 ;  /* 0x0000000000007b1d */ /* 0x000ff00000010000 */
[----:B-1----:R-:W1:Y:S01]  /*8860*/  @P4 LDC R23, c[0x0][0x2e8] ;  /* 0x0000ba00ff174b82 */ /* 0x002e620000000800 */
[----:B------:R-:W5:Y:S01]  /*8870*/  S2R R8, SR_CTAID.Y ;  /* 0x0000000000087919 */ /* 0x000f620000002600 */
[----:B------:R-:W2:Y:S01]  /*8880*/  S2R R22, SR_CTAID.X ;  /* 0x0000000000167919 */ /* 0x000ea20000002500 */
[----:B------:R-:W3:Y:S01]  /*8890*/  S2R R10, SR_CTAID.Z ;  /* 0x00000000000a7919 */ /* 0x000ee20000002700 */
[----:B----4-:R-:W-:Y:S01]  /*88a0*/  @P4 FMUL.FTZ R27, R4, 0.69314718246459960938 ;  /* 0x3f317218041b4820 */ /* 0x010fe20000410000 */
[----:B------:R4:W3:Y:S04]  /*88b0*/  LDS.128 R16, [R215+0x3000] ;  /* 0x00300000d7107984 */ /* 0x0008e80000000c00 */
[----:B------:R4:W4:Y:S01]  /*88c0*/  LDS.128 R12, [R215+0x7000] ;  /* 0x00700000d70c7984 */ /* 0x0009220000000c00 */
[----:B-1----:R-:W-:Y:S01]  /*88d0*/  @P4 FFMA.FTZ R6, R132, R23, R27 ;  /* 0x0000001784064223 */ /* 0x002fe2000001001b */
[----:B-----5:R-:W-:-:S02]  /*88e0*/  IMAD R8, R8, R35, RZ ;  /* 0x0000002308087224 */ /* 0x020fc400078e02ff */
[----:B--2---:R-:W-:-:S03]  /*88f0*/  IMAD R9, R22, R11, RZ ;  /* 0x0000000b16097224 */ /* 0x004fc600078e02ff */
[----:B------:R-:W-:Y:S01]  /*8900*/  SEL R21, R8, RZ, !P2 ;  /* 0x000000ff08157207 */ /* 0x000fe20005000000 */
[----:B------:R-:W-:Y:S02]  /*8910*/  IMAD R8, R30, 0x10, R5 ;  /* 0x000000101e087824 */ /* 0x000fe400078e0205 */
[----:B------:R-:W-:Y:S01]  /*8920*/  IMAD.SHL.U32 R4, R9, 0x80, RZ ;  /* 0x0000008009047824 */ /* 0x000fe200078e00ff */
[----:B------:R-:W-:Y:S01]  /*8930*/  MOV R9, 0x7f800000 ;  /* 0x7f80000000097802 */ /* 0x000fe20000000f00 */
[----:B---3--:R-:W-:Y:S02]  /*8940*/  IMAD R21, R10, R29, R21 ;  /* 0x0000001d0a157224 */ /* 0x008fe400078e0215 */
[----:B------:R-:W-:Y:S01]  /*8950*/  @P3 FFMA.FTZ R9, R3, R0, R2 ;  /* 0x0000000003093223 */ /* 0x000fe20000010002 */
[----:B------:R-:W-:Y:S02]  /*8960*/  SHF.R.S32.HI R5, RZ, 0x1f, R4 ;  /* 0x0000001fff057819 */ /* 0x000fe40000011404 */
[----:B------:R-:W-:-:S02]  /*8970*/  IADD3 R23, P2, P1, R4, R24, R21 ;  /* 0x0000001804177210 */ /* 0x000fc4000795e015 */
[----:B------:R-:W-:Y:S01]  /*8980*/  SHF.R.S32.HI R24, RZ, 0x1f, R21 ;  /* 0x0000001fff187819 */ /* 0x000fe20000011415 */
[----:B------:R-:W-:-:S03]  /*8990*/  IMAD.SHL.U32 R21, R33, 0x8, RZ ;  /* 0x0000000821157824 */ /* 0x000fc600078e00ff */
[----:B------:R-:W-:Y:S01]  /*89a0*/  IADD3.X R24, R5, R25, R24, P2, P1 ;  /* 0x0000001905187210 */ /* 0x000fe200017e2418 */
[----:B----4-:R-:W-:Y:S06]  /*89b0*/  @P0 BRA `(.L_x_101) ;  /* 0x0000000000480947 */ /* 0x010fec0003800000 */
[----:B------:R-:W-:Y:S02]  /*89c0*/  IMAD R3, R22, -0x80, R218 ;  /* 0xffffff8016037824 */ /* 0x000fe400078e02da */
[----:B------:R-:W-:-:S03]  /*89d0*/  VIADD R0, R8, 0x8 ;  /* 0x0000000808007836 */ /* 0x000fc60000000000 */
[-C--:B------:R-:W-:Y:S02]  /*89e0*/  ISETP.GE.AND P3, PT, R8, R3.reuse, PT ;  /* 0x000000030800720c */ /* 0x080fe40003f66270 */
[----:B------:R-:W-:-:S11]  /*89f0*/  ISETP.GE.AND P2, PT, R0, R3, PT ;  /* 0x000000030000720c */ /* 0x000fd60003f46270 */
[----:B------:R-:W1:Y:S01]  /*8a00*/  @!P3 LDC.64 R4, c[0x0][0x2b0] ;  /* 0x0000ac00ff04bb82 */ /* 0x000e620000000a00 */
[-C--:B------:R-:W-:Y:S02]  /*8a10*/  @!P3 IMAD R8, R8, R11.reuse, RZ ;  /* 0x0000000b0808b224 */ /* 0x080fe400078e02ff */
[----:B------:R-:W-:-:S03]  /*8a20*/  @!P2 IMAD R11, R0, R11, RZ ;  /* 0x0000000b000ba224 */ /* 0x000fc600078e02ff */
[CC--:B------:R-:W-:Y:S02]  /*8a30*/  @!P3 IADD3 R0, P1, R8.reuse, R23.reuse, RZ ;  /* 0x000000170800b210 */ /* 0x0c0fe40007f3e0ff */
[----:B------:R-:W2:Y:S01]  /*8a40*/  @!P2 LDC.64 R2, c[0x0][0x2b0] ;  /* 0x0000ac00ff02ab82 */ /* 0x000ea20000000a00 */
[C---:B------:R-:W-:Y:S02]  /*8a50*/  @!P2 IADD3 R23, P0, R11.reuse, R23, RZ ;  /* 0x000000170b17a210 */ /* 0x040fe40007f1e0ff */
[-C--:B------:R-:W-:Y:S02]  /*8a60*/  @!P3 LEA.HI.X.SX32 R8, R8, R24.reuse, 0x1, P1 ;  /* 0x000000180808b211 */ /* 0x080fe400008f0eff */
[----:B------:R-:W-:Y:S02]  /*8a70*/  @!P2 LEA.HI.X.SX32 R24, R11, R24, 0x1, P0 ;  /* 0x000000180b18a211 */ /* 0x000fe400000f0eff */
[----:B-1----:R-:W-:-:S04]  /*8a80*/  @!P3 LEA R4, P1, R0, R4, 0x2 ;  /* 0x000000040004b211 */ /* 0x002fc800078210ff */
[----:B------:R-:W-:Y:S02]  /*8a90*/  @!P3 LEA.HI.X R5, R0, R5, R8, 0x2, P1 ;  /* 0x000000050005b211 */ /* 0x000fe400008f1408 */
[----:B--2---:R-:W-:-:S03]  /*8aa0*/  @!P2 LEA R2, P0, R23, R2, 0x2 ;  /* 0x000000021702a211 */ /* 0x004fc600078010ff */
[----:B------:R1:W-:Y:S01]  /*8ab0*/  @!P3 STG.E desc[UR8][R4.64], R6 ;  /* 0x000000060400b986 */ /* 0x0003e2000c101908 */
[----:B------:R-:W-:-:S05]  /*8ac0*/  @!P2 LEA.HI.X R3, R23, R3, R24, 0x2, P0 ;  /* 0x000000031703a211 */ /* 0x000fca00000f1418 */
[----:B------:R1:W-:Y:S04]  /*8ad0*/  @!P2 STG.E desc[UR8][R2.64], R9 ;  /* 0x000000090200a986 */ /* 0x0003e8000c101908 */
.L_x_101:
[----:B------:R-:W-:Y:S05]  /*8ae0*/  BSYNC B0 ;  /* 0x0000000000007941 */ /* 0x000fea0003800000 */
.L_x_100:
[C---:B------:R-:W-:Y:S01]  /*8af0*/  VIADD R0, R26.reuse, 0x40 ;  /* 0x000000401a007836 */ /* 0x040fe20000000000 */
[----:B-1----:R-:W-:Y:S01]  /*8b00*/  SHF.R.S32.HI R4, RZ, 0x1f, R21 ;  /* 0x0000001fff047819 */ /* 0x002fe20000011415 */
[----:B------:R-:W-:Y:S01]  /*8b10*/  VIADD R2, R26, 0x20 ;  /* 0x000000201a027836 */ /* 0x000fe20000000000 */
[----:B------:R-:W-:Y:S01]  /*8b20*/  IADD3 R6, P0, R21, R20, RZ ;  /* 0x0000001415067210 */ /* 0x000fe20007f1e0ff */
[----:B------:R-:W-:Y:S01]  /*8b30*/  ULDC.64 UR4, c[0x0][0x2a0] ;  /* 0x0000a80000047ab9 */ /* 0x000fe20000000a00 */
[-C--:B------:R-:W-:Y:S01]  /*8b40*/  ISETP.GE.AND P1, PT, R0, R203.reuse, PT ;  /* 0x000000cb0000720c */ /* 0x080fe20003f26270 */
[----:B------:R-:W-:Y:S01]  /*8b50*/  BSSY B0, `(.L_x_102) ;  /* 0x0000021000007945 */ /* 0x000fe20003800000 */
[----:B------:R-:W-:Y:S02]  /*8b60*/  SHF.R.S32.HI R0, RZ, 0x1f, R10 ;  /* 0x0000001fff007819 */ /* 0x000fe4000001140a */
[----:B------:R-:W-:Y:S01]  /*8b70*/  ISETP.GE.AND P2, PT, R2, R203, PT ;  /* 0x000000cb0200720c */ /* 0x000fe20003f46270 */
[----:B------:R-:W-:Y:S01]  /*8b80*/  VIADD R2, R26, 0x60 ;  /* 0x000000601a027836 */ /* 0x000fe20000000000 */
[----:B------:R-:W-:Y:S01]  /*8b90*/  IADD3.X R7, R4, R7, RZ, P0, !PT ;  /* 0x0000000704077210 */ /* 0x000fe200007fe4ff */
[----:B------:R-:W-:Y:S01]  /*8ba0*/  IMAD R29, R0, UR4, RZ ;  /* 0x00000004001d7c24 */ /* 0x000fe2000f8e02ff */
[----:B------:R-:W-:-:S02]  /*8bb0*/  SHF.R.S32.HI R27, RZ, 0x1f, R26 ;  /* 0x0000001fff1b7819 */ /* 0x000fc4000001141a */
[-C--:B------:R-:W-:Y:S01]  /*8bc0*/  ISETP.GE.AND P0, PT, R2, R203.reuse, PT ;  /* 0x000000cb0200720c */ /* 0x080fe20003f06270 */
[----:B------:R-:W-:Y:S01]  /*8bd0*/  IMAD R29, R10, UR5, R29 ;  /* 0x000000050a1d7c24 */ /* 0x000fe2000f8e021d */
[----:B------:R-:W-:Y:S01]  /*8be0*/  ISETP.GE.AND P3, PT, R26, R203, PT ;  /* 0x000000cb1a00720c */ /* 0x000fe20003f66270 */
[----:B------:R-:W-:Y:S02]  /*8bf0*/  IMAD.WIDE.U32 R2, R10, UR4, R6 ;  /* 0x000000040a027c25 */ /* 0x000fe4000f8e0006 */
[----:B------:R1:W2:Y:S02]  /*8c00*/  LDS.128 R8, [R215+0x4000] ;  /* 0x00400000d7087984 */ /* 0x0002a40000000c00 */
[----:B------:R-:W-:Y:S01]  /*8c10*/  IMAD.WIDE R22, R214, 0x80, R26 ;  /* 0x00000080d6167825 */ /* 0x000fe200078e021a */
[----:B------:R-:W-:Y:S01]  /*8c20*/  IADD3 R29, R3, R29, RZ ;  /* 0x0000001d031d7210 */ /* 0x000fe20007ffe0ff */
[----:B------:R1:W3:Y:S04]  /*8c30*/  LDS.128 R24, [R215] ;  /* 0x00000000d7187984 */ /* 0x0002e80000000c00 */
[----:B------:R1:W4:Y:S02]  /*8c40*/  LDS.128 R4, [R215+0x8000] ;  /* 0x00800000d7047984 */ /* 0x0003240000000c00 */
[----:B------:R-:W-:Y:S05]  /*8c50*/  @P3 BRA `(.L_x_103) ;  /* 0x0000000000403947 */ /* 0x000fea0003800000 */
[----:B------:R-:W-:Y:S01]  /*8c60*/  ULDC.64 UR4, c[0x0][0x298] ;  /* 0x0000a60000047ab9 */ /* 0x000fe20000000a00 */
[----:B------:R-:W-:Y:S01]  /*8c70*/  IMAD.MOV.U32 R28, RZ, RZ, R2 ;  /* 0x000000ffff1c7224 */ /* 0x000fe200078e0002 */
[----:B------:R-:W-:Y:S01]  /*8c80*/  ULDC UR6, c[0x0][0x2d0] ;  /* 0x0000b40000067ab9 */ /* 0x000fe20000000800 */
[----:B------:R-:W-:Y:S01]  /*8c90*/  IMAD R31, R23, UR4, RZ ;  /* 0x00000004171f7c24 */ /* 0x000fe2000f8e02ff */
[----:B------:R-:W-:Y:S01]  /*8ca0*/  ISETP.GE.AND P6, PT, R21, UR6, PT ;  /* 0x0000000615007c0c */ /* 0x000fe2000bfc6270 */
[----:B------:R-:W-:Y:S01]  /*8cb0*/  IMAD.WIDE.U32 R32, R22, UR4, R28 ;  /* 0x0000000416207c25 */ /* 0x000fe2000f8e001c */
[----:B------:R-:W-:Y:S02]  /*8cc0*/  ISETP.GE.AND P5, PT, R217, UR6, PT ;  /* 0x00000006d9007c0c */ /* 0x000fe4000bfa6270 */
[----:B------:R-:W-:Y:S01]  /*8cd0*/  ISETP.GE.AND P4, PT, R216, UR6, PT ;  /* 0x00000006d8007c0c */ /* 0x000fe2000bf86270 */
[----:B------:R-:W-:Y:S01]  /*8ce0*/  IMAD R0, R22, UR5, R31 ;  /* 0x0000000516007c24 */ /* 0x000fe2000f8e021f */
[----:B------:R-:W-:-:S02]  /*8cf0*/  ULDC.64 UR4, c[0x0][0x280] ;  /* 0x0000a00000047ab9 */ /* 0x000fc40000000a00 */
[----:B------:R-:W-:Y:S01]  /*8d00*/  LEA R30, P3, R32, UR4, 0x1 ;  /* 0x00000004201e7c11 */ /* 0x000fe2000f8608ff */
[----:B------:R-:W-:-:S05]  /*8d10*/  IMAD.IADD R0, R33, 0x1, R0 ;  /* 0x0000000121007824 */ /* 0x000fca00078e0200 */
[----:B------:R-:W-:-:S05]  /*8d20*/  LEA.HI.X R31, R32, UR5, R0, 0x1, P3 ;  /* 0x00000005201f7c11 */ /* 0x000fca00098f0c00 */
[----:B---3--:R3:W-:Y:S04]  /*8d30*/  @!P6 STG.E.128 desc[UR8][R30.64], R24 ;  /* 0x000000181e00e986 */ /* 0x0087e8000c101d08 */
[----:B--2---:R3:W-:Y:S04]  /*8d40*/  @!P5 STG.E.128 desc[UR8][R30.64+0x80], R8 ;  /* 0x000080081e00d986 */ /* 0x0047e8000c101d08 */
[----:B----4-:R3:W-:Y:S02]  /*8d50*/  @!P4 STG.E.128 desc[UR8][R30.64+0x100], R4 ;  /* 0x000100041e00c986 */ /* 0x0107e4000c101d08 */
.L_x_103:
[----:B------:R-:W-:Y:S05]  /*8d60*/  BSYNC B0 ;  /* 0x0000000000007941 */ /* 0x000fea0003800000 */
.L_x_102:
[----:B---3--:R3:W1:Y:S01]  /*8d70*/  LDS.128 R24, [R215+0x1000] ;  /* 0x00100000d7187984 */ /* 0x0086620000000c00 */
[----:B------:R-:W-:Y:S03]  /*8d80*/  BSSY B0, `(.L_x_104) ;  /* 0x0000017000007945 */ /* 0x000fe60003800000 */
[----:B--2---:R3:W2:Y:S04]  /*8d90*/  LDS.128 R8, [R215+0x5000] ;  /* 0x00500000d7087984 */ /* 0x0046a80000000c00 */
[----:B----4-:R3:W4:Y:S01]  /*8da0*/  LDS.128 R4, [R215+0x9000] ;  /* 0x00900000d7047984 */ /* 0x0107220000000c00 */
[----:B------:R-:W-:Y:S05]  /*8db0*/  @P2 BRA `(.L_x_105) ;  /* 0x00000000004c2947 */ /* 0x000fea0003800000 */
[----:B------:R-:W-:Y:S01]  /*8dc0*/  IADD3 R20, P2, R22, 0x20, RZ ;  /* 0x0000002016147810 */ /* 0x000fe20007f5e0ff */
[----:B------:R-:W-:Y:S01]  /*8dd0*/  ULDC.64 UR4, c[0x0][0x298] ;  /* 0x0000a60000047ab9 */ /* 0x000fe20000000a00 */
[----:B------:R-:W-:Y:S01]  /*8de0*/  MOV R33, R29 ;  /* 0x0000001d00217202 */ /* 0x000fe20000000f00 */
[----:B------:R-:W-:Y:S01]  /*8df0*/  IMAD.MOV.U32 R32, RZ, RZ, R2 ;  /* 0x000000ffff207224 */ /* 0x000fe200078e0002 */
[----:B------:R-:W-:Y:S01]  /*8e00*/  ULDC UR6, c[0x0][0x2d0] ;  /* 0x0000b40000067ab9 */ /* 0x000fe20000000800 */
[----:B------:R-:W-:Y:S01]  /*8e10*/  IMAD.X R0, RZ, RZ, R23, P2 ;  /* 0x000000ffff007224 */ /* 0x000fe200010e0617 */
[----:B------:R-:W-:Y:S01]  /*8e20*/  ISETP.GE.AND P4, PT, R21, UR6, PT ;  /* 0x0000000615007c0c */ /* 0x000fe2000bf86270 */
[----:B------:R-:W-:Y:S01]  /*8e30*/  IMAD.WIDE.U32 R32, R20, UR4, R32 ;  /* 0x0000000414207c25 */ /* 0x000fe2000f8e0020 */
[----:B------:R-:W-:Y:S02]  /*8e40*/  ISETP.GE.AND P3, PT, R217, UR6, PT ;  /* 0x00000006d9007c0c */ /* 0x000fe4000bf66270 */
[----:B------:R-:W-:Y:S01]  /*8e50*/  ISETP.GE.AND P2, PT, R216, UR6, PT ;  /* 0x00000006d8007c0c */ /* 0x000fe2000bf46270 */
[----:B------:R-:W-:-:S04]  /*8e60*/  IMAD R31, R0, UR4, RZ ;  /* 0x00000004001f7c24 */ /* 0x000fc8000f8e02ff */
[----:B------:R-:W-:Y:S01]  /*8e70*/  IMAD R31, R20, UR5, R31 ;  /* 0x00000005141f7c24 */ /* 0x000fe2000f8e021f */
[----:B------:R-:W-:Y:S02]  /*8e80*/  ULDC.64 UR4, c[0x0][0x280] ;  /* 0x0000a00000047ab9 */ /* 0x000fe40000000a00 */
[----:B------:R-:W-:Y:S01]  /*8e90*/  LEA R30, P5, R32, UR4, 0x1 ;  /* 0x00000004201e7c11 */ /* 0x000fe2000f8a08ff */
[----:B------:R-:W-:-:S05]  /*8ea0*/  IMAD.IADD R31, R33, 0x1, R31 ;  /* 0x00000001211f7824 */ /* 0x000fca00078e021f */
[----:B------:R-:W-:-:S05]  /*8eb0*/  LEA.HI.X R31, R32, UR5, R31, 0x1, P5 ;  /* 0x00000005201f7c11 */ /* 0x000fca000a8f0c1f */
[----:B-1----:R1:W-:Y:S04]  /*8ec0*/  @!P4 STG.E.128 desc[UR8][R30.64], R24 ;  /* 0x000000181e00c986 */ /* 0x0023e8000c101d08 */
[----:B--2---:R1:W-:Y:S04]  /*8ed0*/  @!P3 STG.E.128 desc[UR8][R30.64+0x80], R8 ;  /* 0x000080081e00b986 */ /* 0x0043e8000c101d08 */
[----:B----4-:R1:W-:Y:S02]  /*8ee0*/  @!P2 STG.E.128 desc[UR8][R30.64+0x100], R4 ;  /* 0x000100041e00a986 */ /* 0x0103e4000c101d08 */
.L_x_105:
[----:B------:R-:W-:Y:S05]  /*8ef0*/  BSYNC B0 ;  /* 0x0000000000007941 */ /* 0x000fea0003800000 */
.L_x_104:
[----:B-1----:R1:W1:Y:S01]  /*8f00*/  LDS.128 R24, [R215+0x2000] ;  /* 0x00200000d7187984 */ /* 0x0022620000000c00 */
[----:B------:R-:W-:Y:S03]  /*8f10*/  BSSY B0, `(.L_x_106) ;  /* 0x0000017000007945 */ /* 0x000fe60003800000 */
[----:B--2---:R2:W1:Y:S04]  /*8f20*/  LDS.128 R8, [R215+0x6000] ;  /* 0x00600000d7087984 */ /* 0x0044680000000c00 */
        /* <DEDUP_REMOVED lines=19> */
[----:B------:R1:W-:Y:S04]  /*9060*/  @!P2 STG.E.128 desc[UR8][R30.64+0x80], R8 ;  /* 0x000080081e00a986 */ /* 0x0003e8000c101d08 */
[----:B----4-:R1:W-:Y:S02]  /*9070*/  @!P1 STG.E.128 desc[UR8][R30.64+0x100], R4 ;  /* 0x000100041e009986 */ /* 0x0103e4000c101d08 */
.L_x_107:
[----:B------:R-:W-:Y:S05]  /*9080*/  BSYNC B0 ;  /* 0x0000000000007941 */ /* 0x000fea0003800000 */
.L_x_106:
[----:B-1--4-:R1:W4:Y:S01]  /*9090*/  LDS.128 R4, [R215+0xb000] ;  /* 0x00b00000d7047984 */ /* 0x0123220000000c00 */
[----:B------:R-:W-:Y:S05]  /*90a0*/  @P0 EXIT ;  /* 0x000000000000094d */ /* 0x000fea0003800000 */
        /* <DEDUP_REMOVED lines=16> */
[----:B------:R1:W-:Y:S04]  /*91b0*/  @!P2 STG.E.128 desc[UR8][R2.64], R16 ;  /* 0x000000100200a986 */ /* 0x0003e8000c101d08 */
[----:B------:R1:W-:Y:S01]  /*91c0*/  @!P1 STG.E.128 desc[UR8][R2.64+0x80], R12 ;  /* 0x0000800c02009986 */ /* 0x0003e2000c101d08 */
[----:B------:R-:W-:Y:S05]  /*91d0*/  @P0 EXIT ;  /* 0x000000000000094d */ /* 0x000fea0003800000 */
[----:B----4-:R-:W-:Y:S01]  /*91e0*/  STG.E.128 desc[UR8][R2.64+0x100], R4 ;  /* 0x0001000402007986 */ /* 0x010fe2000c101d08 */
[----:B------:R-:W-:Y:S05]  /*91f0*/  EXIT ;  /* 0x000000000000794d */ /* 0x000fea0003800000 */
.L_x_72:
[----:B------:R-:W1:Y:S01]  /*9200*/  LDC.U8 R10, c[0x0][0x3d9] ;  /* 0x0000f640ff0a7b82 */ /* 0x000e620000000000 */
[----:B------:R-:W-:Y:S01]  /*9210*/  ISETP.NE.AND P3, PT, R213, -0x1, PT ;  /* 0xffffffffd500780c */ /* 0x000fe20003f65270 */
[----:B------:R-:W-:Y:S01]  /*9220*/  ULDC.64 UR4, c[0x0][0x2a0] ;  /* 0x0000a80000047ab9 */ /* 0x000fe20000000a00 */
[----:B------:R-:W-:Y:S01]  /*9230*/  IADD3 R218, -R203, R218, RZ ;  /* 0x000000dacbda7210 */ /* 0x000fe20007ffe1ff */
[----:B------:R-:W-:Y:S04]  /*9240*/  BSSY B0, `(.L_x_108) ;  /* 0x000003b000007945 */ /* 0x000fe80003800000 */
[----:B------:R-:W2:Y:S06]  /*9250*/  LDC.U8 R2, c[0x0][0x3d8] ;  /* 0x0000f600ff027b82 */ /* 0x000eac0000000000 */
[----:B------:R-:W-:-:S02]  /*9260*/  @!P3 SHF.R.S32.HI R7, RZ, 0x1f, R3 ;  /* 0x0000001fff07b819 */ /* 0x000fc40000011403 */
[----:B------:R-:W3:Y:S01]  /*9270*/  @!P3 LDC.64 R4, c[0x0][0x290] ;  /* 0x0000a400ff04bb82 */ /* 0x000ee20000000a00 */
[----:B-1----:R-:W-:-:S07]  /*9280*/  ISETP.NE.AND P0, PT, R10, RZ, PT ;  /* 0x000000ff0a00720c */ /* 0x002fce0003f05270 */
[----:B------:R-:W1:Y:S01]  /*9290*/  @P3 LDC.64 R8, c[0x0][0x298] ;  /* 0x0000a600ff083b82 */ /* 0x000e620000000a00 */
[C---:B--2---:R-:W-:Y:S02]  /*92a0*/  ISETP.NE.AND P2, PT, R2.reuse, RZ, PT ;  /* 0x000000ff0200720c */ /* 0x044fe40003f45270 */
[----:B------:R-:W-:Y:S02]  /*92b0*/  ISETP.NE.AND P1, PT, R2, RZ, !P0 ;  /* 0x000000ff0200720c */ /* 0x000fe40004725270 */
[----:B------:R-:W-:-:S03]  /*92c0*/  ISETP.NE.OR P2, PT, R10, RZ, !P2 ;  /* 0x000000ff0a00720c */ /* 0x000fc60005745670 */
[----:B------:R-:W2:Y:S01]  /*92d0*/  @!P0 LDC R0, c[0x0][0x2c4] ;  /* 0x0000b100ff008b82 */ /* 0x000ea20000000800 */
[-C--:B---3--:R-:W-:Y:S01]  /*92e0*/  @!P3 IMAD R12, R7, R4.reuse, RZ ;  /* 0x00000004070cb224 */ /* 0x088fe200078e02ff */
[----:B------:R-:W-:Y:S01]  /*92f0*/  SHF.R.S32.HI R7, RZ, 0x1f, R6 ;  /* 0x0000001fff077819 */ /* 0x000fe20000011406 */
[----:B------:R-:W-:-:S05]  /*9300*/  @!P3 IMAD.WIDE.U32 R14, R3, R4, RZ ;  /* 0x00000004030eb225 */ /* 0x000fca00078e00ff */
[----:B------:R-:W3:Y:S01]  /*9310*/  @P0 LDC R10, c[0x0][0x2c0] ;  /* 0x0000b000ff0a0b82 */ /* 0x000ee20000000800 */
[----:B------:R-:W-:Y:S01]  /*9320*/  @!P3 IMAD R5, R3, R5, R12 ;  /* 0x000000050305b224 */ /* 0x000fe200078e020c */
[----:B------:R-:W-:Y:S01]  /*9330*/  LEA.HI R12, R7, R6, RZ, 0x3 ;  /* 0x00000006070c7211 */ /* 0x000fe200078f18ff */
[----:B-1----:R-:W-:-:S03]  /*9340*/  @P3 IMAD.WIDE.U32 R20, R213, R8, RZ ;  /* 0x00000008d5143225 */ /* 0x002fc600078e00ff */
[----:B------:R-:W-:Y:S01]  /*9350*/  LOP3.LUT R7, R12, 0xfffffff8, RZ, 0xc0, !PT ;  /* 0xfffffff80c077812 */ /* 0x000fe200078ec0ff */
[----:B------:R-:W-:Y:S01]  /*9360*/  @!P3 IMAD.MOV.U32 R20, RZ, RZ, R14 ;  /* 0x000000ffff14b224 */ /* 0x000fe200078e000e */
[----:B------:R-:W1:Y:S01]  /*9370*/  @!P2 LDC R8, c[0x0][0x2c4] ;  /* 0x0000b100ff08ab82 */ /* 0x000e620000000800 */
[----:B------:R-:W-:Y:S01]  /*9380*/  @P3 IMAD R11, R213, R9, R21 ;  /* 0x00000009d50b3224 */ /* 0x000fe200078e0215 */
[----:B------:R-:W-:Y:S01]  /*9390*/  SHF.R.S32.HI R12, RZ, 0x3, R12 ;  /* 0x00000003ff0c7819 */ /* 0x000fe2000001140c */
[----:B------:R-:W-:Y:S01]  /*93a0*/  IMAD.IADD R6, R6, 0x1, -R7 ;  /* 0x0000000106067824 */ /* 0x000fe200078e0a07 */
[----:B------:R-:W-:Y:S01]  /*93b0*/  SHF.R.S32.HI R14, RZ, 0x1f, R23 ;  /* 0x0000001fff0e7819 */ /* 0x000fe20000011417 */
[----:B------:R-:W-:Y:S01]  /*93c0*/  @!P3 IMAD.IADD R11, R15, 0x1, R5 ;  /* 0x000000010f0bb824 */ /* 0x000fe200078e0205 */
[----:B------:R-:W-:Y:S01]  /*93d0*/  SHF.R.S32.HI R13, RZ, 0x1f, R12 ;  /* 0x0000001fff0d7819 */ /* 0x000fe2000001140c */
[----:B------:R-:W-:Y:S01]  /*93e0*/  IMAD.SHL.U32 R2, R6, 0x8, RZ ;  /* 0x0000000806027824 */ /* 0x000fe200078e00ff */
[----:B--2---:R-:W2:Y:S01]  /*93f0*/  @P1 LDC R0, c[0x0][0x2e4] ;  /* 0x0000b900ff001b82 */ /* 0x004ea20000000800 */
[----:B------:R-:W-:-:S02]  /*9400*/  IMAD R14, R14, UR4, RZ ;  /* 0x000000040e0e7c24 */ /* 0x000fc4000f8e02ff */
[----:B------:R-:W-:Y:S01]  /*9410*/  VIADD R9, R12, 0x20 ;  /* 0x000000200c097836 */ /* 0x000fe20000000000 */
[C---:B------:R-:W-:Y:S01]  /*9420*/  IADD3 R20, P1, R2.reuse, R20, RZ ;  /* 0x0000001402147210 */ /* 0x040fe20007f3e0ff */
[----:B------:R-:W-:Y:S01]  /*9430*/  IMAD R25, R23, UR5, R14 ;  /* 0x0000000517197c24 */ /* 0x000fe2000f8e020e */
[----:B------:R-:W-:Y:S01]  /*9440*/  IADD3 R14, R2, 0x80, RZ ;  /* 0x00000080020e7810 */ /* 0x000fe20007ffe0ff */
[----:B------:R-:W-:Y:S01]  /*9450*/  IMAD.WIDE R214, R214, 0x80, R12 ;  /* 0x00000080d6d67825 */ /* 0x000fe200078e020c */
[----:B------:R-:W4:Y:S01]  /*9460*/  @!P0 LDC R7, c[0x0][0x270] ;  /* 0x00009c00ff078b82 */ /* 0x000f220000000800 */
[----:B------:R-:W-:Y:S02]  /*9470*/  LEA.HI.X.SX32 R21, R2, R11, 0x1, P1 ;  /* 0x0000000b02157211 */ /* 0x000fe400008f0eff */
[-C--:B------:R-:W-:Y:S01]  /*9480*/  ISETP.GE.AND P1, PT, R12, R218.reuse, PT ;  /* 0x000000da0c00720c */ /* 0x080fe20003f26270 */
[----:B------:R-:W-:Y:S01]  /*9490*/  VIADD R15, R2, 0x40 ;  /* 0x00000040020f7836 */ /* 0x000fe20000000000 */
[----:B------:R-:W-:Y:S01]  /*94a0*/  ISETP.GE.AND P3, PT, R9, R218, PT ;  /* 0x000000da0900720c */ /* 0x000fe20003f66270 */
[----:B------:R-:W-:-:S02]  /*94b0*/  IMAD.WIDE.U32 R20, R23, UR4, R20 ;  /* 0x0000000417147c25 */ /* 0x000fc4000f8e0014 */
[----:B------:R-:W1:Y:S02]  /*94c0*/  @P0 LDC.64 R4, c[0x0][0x2c0] ;  /* 0x0000b000ff040b82 */ /* 0x000e640000000a00 */
[----:B------:R-:W-:-:S06]  /*94d0*/  IMAD.IADD R25, R25, 0x1, R21 ;  /* 0x0000000119197824 */ /* 0x000fcc00078e0215 */
[----:B---3--:R-:W-:Y:S05]  /*94e0*/  @P1 BRA `(.L_x_109) ;  /* 0x0000000000401947 */ /* 0x008fea0003800000 */
        /* <DEDUP_REMOVED lines=13> */
[----:B------:R3:W-:Y:S04]  /*95c0*/  @!P5 STG.E.128 desc[UR8][R18.64], RZ ;  /* 0x000000ff1200d986 */ /* 0x0007e8000c101d08 */
[----:B------:R3:W-:Y:S04]  /*95d0*/  @!P4 STG.E.128 desc[UR8][R18.64+0x80], RZ ;  /* 0x000080ff1200c986 */ /* 0x0007e8000c101d08 */
[----:B------:R3:W-:Y:S02]  /*95e0*/  @!P1 STG.E.128 desc[UR8][R18.64+0x100], RZ ;  /* 0x000100ff12009986 */ /* 0x0007e4000c101d08 */
.L_x_109:
[----:B------:R-:W-:Y:S05]  /*95f0*/  BSYNC B0 ;  /* 0x0000000000007941 */ /* 0x000fea0003800000 */
.L_x_108:
[----:B------:R-:W-:Y:S01]  /*9600*/  BSSY B0, `(.L_x_110) ;  /* 0x0000018000007945 */ /* 0x000fe20003800000 */
[----:B------:R-:W-:Y:S01]  /*9610*/  ISETP.NE.OR P1, PT, R213, -0x1, P2 ;  /* 0xffffffffd500780c */ /* 0x000fe20001725670 */
[----:B---3--:R-:W-:Y:S01]  /*9620*/  @P0 IMAD.MOV.U32 R18, RZ, RZ, 0x1 ;  /* 0x00000001ff120424 */ /* 0x008fe200078e00ff */
[----:B------:R-:W-:Y:S01]  /*9630*/  IADD3 R11, R12, 0x40, RZ ;  /* 0x000000400c0b7810 */ /* 0x000fe20007ffe0ff */
        /* <DEDUP_REMOVED lines=17> */
[----:B------:R3:W-:Y:S04]  /*9750*/  @!P5 STG.E.128 desc[UR8][R28.64], RZ ;  /* 0x000000ff1c00d986 */ /* 0x0007e8000c101d08 */
[----:B------:R3:W-:Y:S04]  /*9760*/  @!P4 STG.E.128 desc[UR8][R28.64+0x80], RZ ;  /* 0x000080ff1c00c986 */ /* 0x0007e8000c101d08 */
[----:B------:R3:W-:Y:S02]  /*9770*/  @!P3 STG.E.128 desc[UR8][R28.64+0x100], RZ ;  /* 0x000100ff1c00b986 */ /* 0x0007e4000c101d08 */
.L_x_111:
[----:B------:R-:W-:Y:S05]  /*9780*/  BSYNC B0 ;  /* 0x0000000000007941 */ /* 0x000fea0003800000 */
.L_x_110:
[----:B------:R-:W-:Y:S01]  /*9790*/  ISETP.GE.AND P4, PT, R11, R218, PT ;  /* 0x000000da0b00720c */ /* 0x000fe20003f86270 */
[----:B--2-4-:R-:W-:Y:S01]  /*97a0*/  @!P0 IMAD R18, R0, R7, RZ ;  /* 0x0000000700128224 */ /* 0x014fe200078e02ff */
[----:B------:R-:W-:Y:S01]  /*97b0*/  BSSY B0, `(.L_x_112) ;  /* 0x000001b000007945 */ /* 0x000fe20003800000 */
[----:B-1----:R-:W-:Y:S01]  /*97c0*/  @P0 IMAD R4, R5, R4, RZ ;  /* 0x0000000405040224 */ /* 0x002fe200078e02ff */
[----:B------:R-:W-:Y:S01]  /*97d0*/  ISETP.NE.AND P3, PT, R6, RZ, PT ;  /* 0x000000ff0600720c */ /* 0x000fe20003f65270 */
[C---:B------:R-:W-:Y:S01]  /*97e0*/  @!P1 IMAD R213, R3.reuse, R8, RZ ;  /* 0x0000000803d59224 */ /* 0x040fe200078e02ff */
[----:B------:R-:W-:Y:S01]  /*97f0*/  @!P0 MOV R4, R0 ;  /* 0x0000000000048202 */ /* 0x000fe20000000f00 */
[----:B------:R-:W-:Y:S01]  /*9800*/  IMAD R18, R3, R18, RZ ;  /* 0x0000001203127224 */ /* 0x000fe200078e02ff */
[----:B------:R-:W-:-:S05]  /*9810*/  IADD3 R3, R12, 0x60, RZ ;  /* 0x000000600c037810 */ /* 0x000fca0007ffe0ff */
        /* <DEDUP_REMOVED lines=20> */
.L_x_113:
[----:B------:R-:W-:Y:S05]  /*9960*/  BSYNC B0 ;  /* 0x0000000000007941 */ /* 0x000fea0003800000 */
.L_x_112:
[-C--:B------:R-:W-:Y:S01]  /*9970*/  ISETP.GE.AND P1, PT, R3, R218.reuse, PT ;  /* 0x000000da0300720c */ /* 0x080fe20003f26270 */
[----:B------:R-:W-:Y:S01]  /*9980*/  @!P0 IMAD.MOV.U32 R10, RZ, RZ, 0x1 ;  /* 0x00000001ff0a8424 */ /* 0x000fe200078e00ff */
[----:B------:R-:W-:Y:S01]  /*9990*/  SEL R18, R18, RZ, P2 ;  /* 0x000000ff12127207 */ /* 0x000fe20001000000 */
[----:B------:R-:W-:Y:S01]  /*99a0*/  BSSY B0, `(.L_x_114) ;  /* 0x000001d000007945 */ /* 0x000fe20003800000 */
[-C--:B------:R-:W-:Y:S02]  /*99b0*/  ISETP.GE.OR P6, PT, R12, R218.reuse, P3 ;  /* 0x000000da0c00720c */ /* 0x080fe40001fc6670 */
[----:B-1----:R-:W-:Y:S02]  /*99c0*/  CS2R R16, SRZ ;  /* 0x0000000000107805 */ /* 0x002fe4000001ff00 */
[----:B------:R-:W-:Y:S01]  /*99d0*/  ISETP.GE.OR P5, PT, R9, R218, P3 ;  /* 0x000000da0900720c */ /* 0x000fe20001fa6670 */
[----:B------:R-:W-:Y:S01]  /*99e0*/  IMAD R4, R23, R4, R18 ;  /* 0x0000000417047224 */ /* 0x000fe200078e0212 */
[----:B------:R-:W-:Y:S01]  /*99f0*/  ISETP.GE.OR P4, PT, R11, R218, P3 ;  /* 0x000000da0b00720c */ /* 0x000fe20001f86670 */
[----:B------:R-:W-:Y:S01]  /*9a00*/  IMAD R203, R203, R10, RZ ;  /* 0x0000000acbcb7224 */ /* 0x000fe200078e02ff */
[----:B------:R-:W-:-:S02]  /*9a10*/  ISETP.GE.OR P3, PT, R3, R218, P3 ;  /* 0x000000da0300720c */ /* 0x000fc40001f66670 */
[----:B------:R-:W-:Y:S01]  /*9a20*/  @!P2 SHF.R.S32.HI R6, RZ, 0x1f, R213 ;  /* 0x0000001fff06a819 */ /* 0x000fe200000114d5 */
[----:B------:R-:W-:Y:S10]  /*9a30*/  @P1 BRA `(.L_x_115) ;  /* 0x00000000004c1947 */ /* 0x000ff40003800000 */
[----:B------:R-:W-:Y:S01]  /*9a40*/  IADD3 R0, P0, R214, 0x60, RZ ;  /* 0x00000060d6007810 */ /* 0x000fe20007f1e0ff */
[----:B------:R-:W-:Y:S01]  /*9a50*/  ULDC.64 UR4, c[0x0][0x298] ;  /* 0x0000a60000047ab9 */ /* 0x000fe20000000a00 */
[----:B------:R-:W-:Y:S01]  /*9a60*/  MOV R19, R25 ;  /* 0x0000001900137202 */ /* 0x000fe20000000f00 */
[----:B------:R-:W-:Y:S01]  /*9a70*/  IMAD.MOV.U32 R18, RZ, RZ, R20 ;  /* 0x000000ffff127224 */ /* 0x000fe200078e0014 */
[----:B------:R-:W-:Y:S01]  /*9a80*/  ULDC UR6, c[0x0][0x2d0] ;  /* 0x0000b40000067ab9 */ /* 0x000fe20000000800 */
[----:B------:R-:W-:Y:S01]  /*9a90*/  IMAD.X R5, RZ, RZ, R215, P0 ;  /* 0x000000ffff057224 */ /* 0x000fe200000e06d7 */
[----:B------:R-:W-:Y:S01]  /*9aa0*/  ISETP.GE.AND P0, PT, R2, UR6, PT ;  /* 0x0000000602007c0c */ /* 0x000fe2000bf06270 */
[----:B------:R-:W-:-:S04]  /*9ab0*/  IMAD.WIDE.U32 R18, R0, UR4, R18 ;  /* 0x0000000400127c25 */ /* 0x000fc8000f8e0012 */
[----:B------:R-:W-:-:S04]  /*9ac0*/  IMAD R5, R5, UR4, RZ ;  /* 0x0000000405057c24 */ /* 0x000fc8000f8e02ff */
[----:B------:R-:W-:Y:S01]  /*9ad0*/  IMAD R5, R0, UR5, R5 ;  /* 0x0000000500057c24 */ /* 0x000fe2000f8e0205 */
[----:B------:R-:W-:Y:S02]  /*9ae0*/  ULDC.64 UR4, c[0x0][0x280] ;  /* 0x0000a00000047ab9 */ /* 0x000fe40000000a00 */
[----:B------:R-:W-:Y:S01]  /*9af0*/  LEA R20, P1, R18, UR4, 0x1 ;  /* 0x0000000412147c11 */ /* 0x000fe2000f8208ff */
[----:B------:R-:W-:-:S05]  /*9b00*/  IMAD.IADD R5, R19, 0x1, R5 ;  /* 0x0000000113057824 */ /* 0x000fca00078e0205 */
[----:B------:R-:W-:Y:S02]  /*9b10*/  LEA.HI.X R21, R18, UR5, R5, 0x1, P1 ;  /* 0x0000000512157c11 */ /* 0x000fe400088f0c05 */
[----:B------:R-:W-:-:S03]  /*9b20*/  ISETP.GE.AND P1, PT, R15, UR6, PT ;  /* 0x000000060f007c0c */ /* 0x000fc6000bf26270 */
[----:B------:R1:W-:Y:S01]  /*9b30*/  @!P0 STG.E.128 desc[UR8][R20.64], RZ ;  /* 0x000000ff14008986 */ /* 0x0003e2000c101d08 */
[----:B------:R-:W-:-:S09]  /*9b40*/  ISETP.GE.AND P0, PT, R14, UR6, PT ;  /* 0x000000060e007c0c */ /* 0x000fd2000bf06270 */
[----:B------:R1:W-:Y:S04]  /*9b50*/  @!P1 STG.E.128 desc[UR8][R20.64+0x80], RZ ;  /* 0x000080ff14009986 */ /* 0x0003e8000c101d08 */
[----:B------:R1:W-:Y:S02]  /*9b60*/  @!P0 STG.E.128 desc[UR8][R20.64+0x100], RZ ;  /* 0x000100ff14008986 */ /* 0x0003e4000c101d08 */
.L_x_115:
[----:B------:R-:W-:Y:S05]  /*9b70*/  BSYNC B0 ;  /* 0x0000000000007941 */ /* 0x000fea0003800000 */
.L_x_114:
[----:B------:R-:W-:Y:S01]  /*9b80*/  @!P2 IMAD.MOV.U32 R16, RZ, RZ, R213 ;  /* 0x000000ffff10a224 */ /* 0x000fe200078e00d5 */
[----:B------:R-:W-:Y:S01]  /*9b90*/  SHF.R.S32.HI R5, RZ, 0x1f, R203 ;  /* 0x0000001fff057819 */ /* 0x000fe200000114cb */
[----:B------:R-:W-:Y:S01]  /*9ba0*/  @!P2 IMAD.MOV.U32 R17, RZ, RZ, R6 ;  /* 0x000000ffff11a224 */ /* 0x000fe200078e0006 */
[----:B------:R-:W-:Y:S02]  /*9bb0*/  BSSY B0, `(.L_x_116) ;  /* 0x000000d000007945 */ /* 0x000fe40003800000 */
[--C-:B------:R-:W-:Y:S02]  /*9bc0*/  IADD3 R203, P1, P0, R203, R16, R4.reuse ;  /* 0x00000010cbcb7210 */ /* 0x100fe4000783e004 */
[----:B------:R-:W-:-:S04]  /*9bd0*/  SHF.R.S32.HI R16, RZ, 0x1f, R4 ;  /* 0x0000001fff107819 */ /* 0x000fc80000011404 */
[----:B------:R-:W-:Y:S01]  /*9be0*/  IADD3.X R16, R5, R17, R16, P1, P0 ;  /* 0x0000001105107210 */ /* 0x000fe20000fe0410 */
[----:B------:R-:W-:Y:S06]  /*9bf0*/  @P6 BRA `(.L_x_117) ;  /* 0x0000000000206947 */ /* 0x000fec0003800000 */
        /* <DEDUP_REMOVED lines=8> */
.L_x_117:
[----:B------:R-:W-:Y:S05]  /*9c80*/  BSYNC B0 ;  /* 0x0000000000007941 */ /* 0x000fea0003800000 */
.L_x_116:
[----:B------:R-:W-:Y:S04]  /*9c90*/  BSSY B0, `(.L_x_118) ;  /* 0x000000a000007945 */ /* 0x000fe80003800000 */
[----:B------:R-:W-:Y:S05]  /*9ca0*/  @P5 BRA `(.L_x_119) ;  /* 0x0000000000205947 */ /* 0x000fea0003800000 */
[----:B------:R-:W-:Y:S01]  /*9cb0*/  IMAD R0, R9, R10, RZ ;  /* 0x0000000a09007224 */ /* 0x000fe200078e02ff */
[----:B------:R-:W-:Y:S01]  /*9cc0*/  ULDC.64 UR4, c[0x0][0x2b0] ;  /* 0x0000ac0000047ab9 */ /* 0x000fe20000000a00 */
[----:B--2---:R-:W-:-:S03]  /*9cd0*/  IMAD.MOV.U32 R7, RZ, RZ, 0x7f800000 ;  /* 0x7f800000ff077424 */ /* 0x004fc600078e00ff */
[----:B------:R-:W-:-:S04]  /*9ce0*/  IADD3 R5, P0, R0, R203, RZ ;  /* 0x000000cb00057210 */ /* 0x000fc80007f1e0ff */
[----:B------:R-:W-:Y:S02]  /*9cf0*/  LEA.HI.X.SX32 R0, R0, R16, 0x1, P0 ;  /* 0x0000001000007211 */ /* 0x000fe400000f0eff */
[----:B------:R-:W-:-:S04]  /*9d00*/  LEA R4, P0, R5, UR4, 0x2 ;  /* 0x0000000405047c11 */ /* 0x000fc8000f8010ff */
[----:B------:R-:W-:-:S05]  /*9d10*/  LEA.HI.X R5, R5, UR5, R0, 0x2, P0 ;  /* 0x0000000505057c11 */ /* 0x000fca00080f1400 */
[----:B------:R4:W-:Y:S04]  /*9d20*/  STG.E desc[UR8][R4.64], R7 ;  /* 0x0000000704007986 */ /* 0x0009e8000c101908 */
.L_x_119:
[----:B------:R-:W-:Y:S05]  /*9d30*/  BSYNC B0 ;  /* 0x0000000000007941 */ /* 0x000fea0003800000 */
.L_x_118:
[----:B------:R-:W-:Y:S04]  /*9d40*/  BSSY B0, `(.L_x_120) ;  /* 0x000000a000007945 */ /* 0x000fe80003800000 */
[----:B------:R-:W-:Y:S05]  /*9d50*/  @P4 BRA `(.L_x_121) ;  /* 0x0000000000204947 */ /* 0x000fea0003800000 */
[----:B------:R-:W-:Y:S01]  /*9d60*/  IMAD R0, R11, R10, RZ ;  /* 0x0000000a0b007224 */ /* 0x000fe200078e02ff */
[----:B------:R-:W-:Y:S01]  /*9d70*/  ULDC.64 UR4, c[0x0][0x2b0] ;  /* 0x0000ac0000047ab9 */ /* 0x000fe20000000a00 */
[----:B--2-4-:R-:W-:-:S03]  /*9d80*/  IMAD.MOV.U32 R7, RZ, RZ, 0x7f800000 ;  /* 0x7f800000ff077424 */ /* 0x014fc600078e00ff */
[----:B------:R-:W-:-:S04]  /*9d90*/  IADD3 R5, P0, R0, R203, RZ ;  /* 0x000000cb00057210 */ /* 0x000fc80007f1e0ff */
[----:B------:R-:W-:Y:S02]  /*9da0*/  LEA.HI.X.SX32 R0, R0, R16, 0x1, P0 ;  /* 0x0000001000007211 */ /* 0x000fe400000f0eff */
[----:B------:R-:W-:-:S04]  /*9db0*/  LEA R4, P0, R5, UR4, 0x2 ;  /* 0x0000000405047c11 */ /* 0x000fc8000f8010ff */
[----:B------:R-:W-:-:S05]  /*9dc0*/  LEA.HI.X R5, R5, UR5, R0, 0x2, P0 ;  /* 0x0000000505057c11 */ /* 0x000fca00080f1400 */
[----:B------:R2:W-:Y:S04]  /*9dd0*/  STG.E desc[UR8][R4.64], R7 ;  /* 0x0000000704007986 */ /* 0x0005e8000c101908 */
.L_x_121:
[----:B------:R-:W-:Y:S05]  /*9de0*/  BSYNC B0 ;  /* 0x0000000000007941 */ /* 0x000fea0003800000 */
.L_x_120:
[----:B------:R-:W-:Y:S05]  /*9df0*/  @P3 EXIT ;  /* 0x000000000000394d */ /* 0x000fea0003800000 */
[----:B------:R-:W-:Y:S01]  /*9e00*/  IMAD R3, R3, R10, RZ ;  /* 0x0000000a03037224 */ /* 0x000fe200078e02ff */
[----:B------:R-:W-:Y:S01]  /*9e10*/  ULDC.64 UR4, c[0x0][0x2b0] ;  /* 0x0000ac0000047ab9 */ /* 0x000fe20000000a00 */
[----:B--2-4-:R-:W-:-:S03]  /*9e20*/  IMAD.MOV.U32 R5, RZ, RZ, 0x7f800000 ;  /* 0x7f800000ff057424 */ /* 0x014fc600078e00ff */
[----:B------:R-:W-:-:S04]  /*9e30*/  IADD3 R203, P0, R3, R203, RZ ;  /* 0x000000cb03cb7210 */ /* 0x000fc80007f1e0ff */
[----:B------:R-:W-:Y:S02]  /*9e40*/  LEA.HI.X.SX32 R16, R3, R16, 0x1, P0 ;  /* 0x0000001003107211 */ /* 0x000fe400000f0eff */
[----:B------:R-:W-:-:S04]  /*9e50*/  LEA R2, P0, R203, UR4, 0x2 ;  /* 0x00000004cb027c11 */ /* 0x000fc8000f8010ff */
[----:B------:R-:W-:-:S05]  /*9e60*/  LEA.HI.X R3, R203, UR5, R16, 0x2, P0 ;  /* 0x00000005cb037c11 */ /* 0x000fca00080f1410 */
[----:B------:R-:W-:Y:S01]  /*9e70*/  STG.E desc[UR8][R2.64], R5 ;  /* 0x0000000502007986 */ /* 0x000fe2000c101908 */
[----:B------:R-:W-:Y:S05]  /*9e80*/  EXIT ;  /* 0x000000000000794d */ /* 0x000fea0003800000 */
.L_x_122:
        /* <DEDUP_REMOVED lines=15> */
.L_x_1510:


//--------------------- .text._ZN5flash16flash_fwd_kernelI23Flash_fwd_kernel_traitsILi192ELi128ELi64ELi8ELb0ELb0EN7cutlass6half_tE19Flash_kernel_traitsILi192ELi128ELi64ELi8ES3_EELb0ELb0ELb0ELb0ELb0ELb0ELb1ELb0EEEvNS_16Flash_fwd_paramsE --------------------------
	.section	.text._ZN5flash16flash_fwd_kernelI23Flash_fwd_kernel_traitsILi192ELi128ELi64ELi8ELb0ELb0EN7cutlass6half_tE19Flash_kernel_traitsILi192ELi128ELi64ELi8ES3_EELb0ELb0ELb0ELb0ELb0ELb0ELb1ELb0EEEvNS_16Flash_fwd_paramsE,"ax",@progbits
	.align	128
        .global         _ZN5flash16flash_fwd_kernelI23Flash_fwd_kernel_traitsILi192ELi128ELi64ELi8ELb0ELb0EN7cutlass6half_tE19Flash_kernel_traitsILi192ELi128ELi64ELi8ES3_EELb0ELb0ELb0ELb0ELb0ELb0ELb1ELb0EEEvNS_16Flash_fwd_paramsE
        .type           _ZN5flash16flash_fwd_kernelI23Flash_fwd_kernel_traitsILi192ELi128ELi64ELi8ELb0ELb0EN7cutlass6half_tE19Flash_kernel_traitsILi192ELi128ELi64ELi8ES3_EELb0ELb0ELb0ELb0ELb0ELb0ELb1ELb0EEEvNS_16Flash_fwd_paramsE,@function
        .size           _ZN5flash16flash_fwd_kernelI23Flash_fwd_kernel_traitsILi192ELi128ELi64ELi8ELb0ELb0EN7cutlass6half_tE19Flash_kernel_traitsILi192ELi128ELi64ELi8ES3_EELb0ELb0ELb0ELb0ELb0ELb0ELb1ELb0EEEvNS_16Flash_fwd_paramsE,(.L_x_1511 - _ZN5flash16flash_fwd_kernelI23Flash_fwd_kernel_traitsILi192ELi128ELi64ELi8ELb0ELb0EN7cutlass6half_tE19Flash_kernel_traitsILi192ELi128ELi64ELi8ES3_EELb0ELb0ELb0ELb0ELb0ELb0ELb1ELb0EEEvNS_16Flash_fwd_paramsE)
        .other          _ZN5flash16flash_fwd_kernelI23Flash_fwd_kernel_traitsILi192ELi128ELi64ELi8ELb0ELb0EN7cutlass6half_tE19Flash_kernel_traitsILi192ELi128ELi64ELi8ES3_EELb0ELb0ELb0ELb0ELb0ELb0ELb1ELb0EEEvNS_16Flash_fwd_paramsE,@"STO_CUDA_ENTRY STV_DEFAULT"
_ZN5flash16flash_fwd_kernelI23Flash_fwd_kernel_traitsILi192ELi128ELi64ELi8ELb0ELb0EN7cutlass6half_tE19Flash_kernel_traitsILi192ELi128ELi64ELi8ES3_EELb0ELb0ELb0ELb0ELb0ELb0ELb1ELb0EEEvNS_16Flash_fwd_paramsE:
.text._ZN5flash16flash_fwd_kernelI23Flash_fwd_kernel_traitsILi192ELi128ELi64ELi8ELb0ELb0EN7cutlass6half_tE19Flash_kernel_traitsILi192ELi128ELi64ELi8ES3_EELb0ELb0ELb0ELb0ELb0ELb0ELb1ELb0EEEvNS_16Flash_fwd_paramsE:
        /* <DEDUP_REMOVED lines=39> */
.L_x_123:
[----:B------:R-:W1:Y:S02]  /*0270*/  LDC R5, c[0x0][0x2c8] ;  /* 0x0000b200ff057b82 */ /* 0x000e640000000800 */
.L_x_124:
        /* <DEDUP_REMOVED lines=116> */
.L_x_126:
        /* <DEDUP_REMOVED lines=14> */
.L_x_127:
        /* <DEDUP_REMOVED lines=75> */
.L_x_129:
[----:B------:R-:W-:Y:S05]  /*0f50*/  BSYNC B0 ;  /* 0x0000000000007941 */ /* 0x000fea0003800000 */
.L_x_128:
        /* <DEDUP_REMOVED lines=40> */
.L_x_131:
[----:B------:R-:W-:Y:S05]  /*11e0*/  BSYNC B0 ;  /* 0x0000000000007941 */ /* 0x000fea0003800000 */
.L_x_130:
        /* <DEDUP_REMOVED lines=40> */
.L_x_133:
[----:B------:R-:W-:Y:S05]  /*1470*/  BSYNC B0 ;  /* 0x0000000000007941 */ /* 0x000fea0003800000 */
.L_x_132:
        /* <DEDUP_REMOVED lines=39> */
.L_x_135:
[----:B------:R-:W-:Y:S05]  /*16f0*/  BSYNC B0 ;  /* 0x0000000000007941 */ /* 0x000fea0003800000 */
.L_x_134:
        /* <DEDUP_REMOVED lines=48> */
.L_x_137:
[----:B------:R-:W-:Y:S05]  /*1a00*/  BSYNC B0 ;  /* 0x0000000000007941 */ /* 0x000fea0003800000 */
.L_x_136:
        /* <DEDUP_REMOVED lines=35> */
.L_x_139:
[----:B------:R-:W-:Y:S05]  /*1c40*/  BSYNC B0 ;  /* 0x0000000000007941 */ /* 0x000fea0003800000 */
.L_x_138:
        /* <DEDUP_REMOVED lines=60> */
.L_x_141:
[----:B------:R-:W-:Y:S05]  /*2010*/  BSYNC B0 ;  /* 0x0000000000007941 */ /* 0x000fea0003800000 */
.L_x_140:
        /* <DEDUP_REMOVED lines=38> */
.L_x_143:
[----:B------:R-:W-:Y:S05]  /*2280*/  BSYNC B0 ;  /* 0x0000000000007941 */ /* 0x000fea0003800000 */
.L_x_142:
[----:B-1-3--:R-:W-:Y:S01]  /*2290*/  LDSM.16.M88.4 R12, [R206] ;  /* 0x00000000ce0c783b */ /* 0x00afe20000000200 */
[----:B------:R-:W-:Y:S01]  /*22a0*/  R2P PR, R5, 0x6 ;  /* 0x0000000605007804 */ /* 0x000fe20000000000 */
[----:B------:R-:W-:Y:S01]  /*22b0*/  IMAD.MOV.U32 R7, RZ, RZ, 0x10 ;  /* 0x00000010ff077424 */ /* 0x000fe200078e00ff */
[C---:B------:R-:W-:Y:S01]  /*22c0*/  LOP3.LUT P0, RZ, R2.reuse, 0x2, RZ, 0xc0, !PT ;  /* 0x0000000202ff7812 */ /* 0x040fe2000780c0ff */
[----:B------:R-:W1:Y:S01]  /*22d0*/  LDSM.16.M88.4 R28, [R205+0xc000] ;  /* 0x00c00000cd1c783b */ /* 0x000e620000000200 */
[----:B------:R-:W-:Y:S01]  /*22e0*/  VIADD R5, R205, 0xc000 ;  /* 0x0000c000cd057836 */ /* 0x000fe20000000000 */
[----:B------:R-:W-:Y:S01]  /*22f0*/  ULDC UR5, c[0x0][0x39c] ;  /* 0x0000e70000057ab9 */ /* 0x000fe20000000800 */
[----:B------:R-:W-:Y:S01]  /*2300*/  SEL R7, R7, 0xfffffff0, !P0 ;  /* 0xfffffff007077807 */ /* 0x000fe20004000000 */
[----:B------:R-:W-:Y:S01]  /*2310*/  VIADD R203, R205, 0xc020 ;  /* 0x0000c020cdcb7836 */ /* 0x000fe20000000000 */
[----:B------:R-:W3:Y:S01]  /*2320*/  LDSM.16.M88.4 R60, [R205+0xc800] ;  /* 0x00c80000cd3c783b */ /* 0x000ee20000000200 */
[----:B------:R-:W-:Y:S01]  /*2330*/  LOP3.LUT P0, RZ, R2, 0x4, RZ, 0xc0, !PT ;  /* 0x0000000402ff7812 */ /* 0x000fe2000780c0ff */
[----:B------:R-:W-:-:S02]  /*2340*/  IMAD.MOV.U32 R2, RZ, RZ, 0x40 ;  /* 0x00000040ff027424 */ /* 0x000fc400078e00ff */
[--C-:B------:R-:W-:Y:S01]  /*2350*/  IMAD R204, R7, 0x2, R206.reuse ;  /* 0x0000000207cc7824 */ /* 0x100fe200078e02ce */
[----:B------:R-:W-:Y:S01]  /*2360*/  @P1 IADD3 R203, R5, -0x20, RZ ;  /* 0xffffffe005cb1810 */ /* 0x000fe20007ffe0ff */
[----:B------:R-:W5:Y:S01]  /*2370*/  LDSM.16.M88.4 R52, [R205+0xd000] ;  /* 0x00d00000cd34783b */ /* 0x000f620000000200 */
[----:B------:R-:W-:Y:S01]  /*2380*/  IMAD.MOV.U32 R5, RZ, RZ, 0x20 ;  /* 0x00000020ff057424 */ /* 0x000fe200078e00ff */
[----:B------:R-:W-:Y:S01]  /*2390*/  SEL R2, R2, 0xffffffc0, !P2 ;  /* 0xffffffc002027807 */ /* 0x000fe20005000000 */
[----:B------:R-:W-:Y:S01]  /*23a0*/  IMAD.SHL.U32 R6, R6, 0x2, RZ ;  /* 0x0000000206067824 */ /* 0x000fe200078e00ff */
[----:B------:R-:W-:Y:S01]  /*23b0*/  LDSM.16.M88.4 R68, [R204] ;  /* 0x00000000cc44783b */ /* 0x000fe20000000200 */
[C---:B------:R-:W-:Y:S01]  /*23c0*/  IADD3 R195, R203.reuse, 0x800, RZ ;  /* 0x00000800cbc37810 */ /* 0x040fe20007ffe0ff */
[----:B------:R-:W-:Y:S01]  /*23d0*/  VIADD R194, R203, 0x1000 ;  /* 0x00001000cbc27836 */ /* 0x000fe20000000000 */
[----:B------:R-:W-:Y:S01]  /*23e0*/  SEL R5, R5, 0xffffffe0, !P0 ;  /* 0xffffffe005057807 */ /* 0x000fe20004000000 */
[----:B------:R-:W4:Y:S01]  /*23f0*/  LDSM.16.M88.4 R64, [R203] ;  /* 0x00000000cb40783b */ /* 0x000f220000000200 */
[----:B------:R-:W-:Y:S01]  /*2400*/  IADD3 R199, R205, R2, RZ ;  /* 0x00000002cdc77210 */ /* 0x000fe20007ffe0ff */
[----:B------:R-:W-:Y:S01]  /*2410*/  IMAD.IADD R192, R2, 0x1, R203 ;  /* 0x0000000102c07824 */ /* 0x000fe200078e02cb */
[----:B------:R-:W-:Y:S01]  /*2420*/  IADD3 R190, R203, 0x2800, RZ ;  /* 0x00002800cbbe7810 */ /* 0x000fe20007ffe0ff */
[C---:B------:R-:W-:Y:S01]  /*2430*/  IMAD R202, R5.reuse, 0x2, R206 ;  /* 0x0000000205ca7824 */ /* 0x040fe200078e02ce */
[----:B------:R-:W4:Y:S01]  /*2440*/  LDSM.16.M88.4 R36, [R205+0xd800] ;  /* 0x00d80000cd24783b */ /* 0x000f220000000200 */
[----:B------:R-:W-:Y:S01]  /*2450*/  IMAD R201, R5, 0x2, R204 ;  /* 0x0000000205c97824 */ /* 0x000fe200078e02cc */
[C---:B------:R-:W-:Y:S01]  /*2460*/  IADD3 R186, R203.reuse, 0x4800, RZ ;  /* 0x00004800cbba7810 */ /* 0x040fe20007ffe0ff */
[C---:B------:R-:W-:Y:S01]  /*2470*/  VIADD R193, R203.reuse, 0x1800 ;  /* 0x00001800cbc17836 */ /* 0x040fe20000000000 */
[----:B------:R-:W-:Y:S01]  /*2480*/  LDSM.16.M88.4 R76, [R202] ;  /* 0x00000000ca4c783b */ /* 0x000fe20000000200 */
[----:B------:R-:W-:-:S02]  /*2490*/  VIADD R191, R203, 0x2000 ;  /* 0x00002000cbbf7836 */ /* 0x000fc40000000000 */
[C---:B------:R-:W-:Y:S01]  /*24a0*/  VIADD R189, R203.reuse, 0x3000 ;  /* 0x00003000cbbd7836 */ /* 0x040fe20000000000 */
[----:B------:R-:W4:Y:S01]  /*24b0*/  LDSM.16.M88.4 R88, [R199+0xc000] ;  /* 0x00c00000c758783b */ /* 0x000f220000000200 */
[C---:B------:R-:W-:Y:S02]  /*24c0*/  VIADD R188, R203.reuse, 0x3800 ;  /* 0x00003800cbbc7836 */ /* 0x040fe40000000000 */
[C---:B------:R-:W-:Y:S01]  /*24d0*/  VIADD R187, R203.reuse, 0x4000 ;  /* 0x00004000cbbb7836 */ /* 0x040fe20000000000 */
[----:B------:R-:W4:Y:S01]  /*24e0*/  LDSM.16.M88.4 R24, [R203+0x800] ;  /* 0x00080000cb18783b */ /* 0x000f220000000200 */
[C---:B------:R-:W-:Y:S02]  /*24f0*/  VIADD R185, R203.reuse, 0x5000 ;  /* 0x00005000cbb97836 */ /* 0x040fe40000000000 */
[----:B------:R-:W-:Y:S01]  /*2500*/  VIADD R184, R203, 0x5800 ;  /* 0x00005800cbb87836 */ /* 0x000fe20000000000 */
[C---:B-1----:R-:W-:Y:S01]  /*2510*/  HMMA.16816.F32 R16, R12.reuse, R28, RZ ;  /* 0x0000001c0c10723c */ /* 0x042fe200000018ff */
[----:B------:R-:W1:Y:S04]  /*2520*/  LDSM.16.M88.4 R32, [R203+0x1000] ;  /* 0x00100000cb20783b */ /* 0x000e680000000200 */
[----:B------:R-:W1:Y:S01]  /*2530*/  LDSM.16.M88.4 R48, [R203+0x1800] ;  /* 0x00180000cb30783b */ /* 0x000e620000000200 */
[C---:B------:R-:W-:Y:S03]  /*2540*/  HMMA.16816.F32 R28, R12.reuse, R30, RZ ;  /* 0x0000001e0c1c723c */ /* 0x040fe600000018ff */
[----:B------:R-:W-:Y:S03]  /*2550*/  LDSM.16.M88.4 R20, [R201] ;  /* 0x00000000c914783b */ /* 0x000fe60000000200 */
[C---:B---3--:R-:W-:Y:S01]  /*2560*/  HMMA.16816.F32 R40, R12.reuse, R60, RZ ;  /* 0x0000003c0c28723c */ /* 0x048fe200000018ff */
[----:B------:R-:W3:Y:S04]  /*2570*/  LDSM.16.M88.4 R84, [R192] ;  /* 0x00000000c054783b */ /* 0x000ee80000000200 */
[----:B--2---:R-:W2:Y:S01]  /*2580*/  LDSM.16.M88.4 R8, [R199+0xc800] ;  /* 0x00c80000c708783b */ /* 0x004ea20000000200 */
[----:B-----5:R-:W-:Y:S03]  /*2590*/  HMMA.16816.F32 R56, R12, R52, RZ ;  /* 0x000000340c38723c */ /* 0x020fe600000018ff */
[----:B------:R-:W5:Y:S03]  /*25a0*/  LDSM.16.M88.4 R44, [R199+0xd000] ;  /* 0x00d00000c72c783b */ /* 0x000f660000000200 */
[C---:B----4-:R-:W-:Y:S01]  /*25b0*/  HMMA.16816.F32 R16, R68.reuse, R64, R16 ;  /* 0x000000404410723c */ /* 0x050fe20000001810 */
[----:B------:R-:W4:Y:S04]  /*25c0*/  LDSM.16.M88.4 R72, [R199+0xd800] ;  /* 0x00d80000c748783b */ /* 0x000f280000000200 */
[----:B------:R-:W-:Y:S01]  /*25d0*/  LDSM.16.M88.4 R96, [R199+0xe800] ;  /* 0x00e80000c760783b */ /* 0x000fe20000000200 */
[----:B------:R-:W-:Y:S03]  /*25e0*/  HMMA.16816.F32 R28, R68, R66, R28 ;  /* 0x00000042441c723c */ /* 0x000fe6000000181c */
[----:B------:R-:W-:Y:S03]  /*25f0*/  LDSM.16.M88.4 R64, [R205+0xe000] ;  /* 0x00e00000cd40783b */ /* 0x000fe60000000200 */
[C---:B------:R-:W-:Y:S01]  /*2600*/  HMMA.16816.F32 R60, R12.reuse, R62, RZ ;  /* 0x0000003e0c3c723c */ /* 0x040fe200000018ff */
[----:B------:R-:W-:Y:S04]  /*2610*/  LDSM.16.M88.4 R92, [R205+0x10000] ;  /* 0x01000000cd5c783b */ /* 0x000fe80000000200 */
[----:B------:R-:W0:Y:S01]  /*2620*/  LDGDEPBAR ;  /* 0x00000000000079af */ /* 0x000e220000000000 */
[C---:B------:R-:W-:Y:S06]  /*2630*/  HMMA.16816.F32 R52, R12.reuse, R54, RZ ;  /* 0x000000360c34723c */ /* 0x040fec00000018ff */
[C---:B------:R-:W-:Y:S06]  /*2640*/  HMMA.16816.F32 R80, R12.reuse, R36, RZ ;  /* 0x000000240c50723c */ /* 0x040fec00000018ff */
[----:B------:R-:W-:Y:S01]  /*2650*/  HMMA.16816.F32 R12, R12, R38, RZ ;  /* 0x000000260c0c723c */ /* 0x000fe200000018ff */
[----:B------:R-:W-:Y:S05]  /*2660*/  LDSM.16.M88.4 R36, [R192+0x800] ;  /* 0x00080000c024783b */ /* 0x000fea0000000200 */
[C---:B------:R-:W-:Y:S06]  /*2670*/  HMMA.16816.F32 R16, R76.reuse, R88, R16 ;  /* 0x000000584c10723c */ /* 0x040fec0000001810 */
[----:B------:R-:W-:Y:S01]  /*2680*/  HMMA.16816.F32 R28, R76, R90, R28 ;  /* 0x0000005a4c1c723c */ /* 0x000fe2000000181c */
[----:B------:R-:W-:Y:S05]  /*2690*/  LDSM.16.M88.4 R88, [R204+0x4000] ;  /* 0x00400000cc58783b */ /* 0x000fea0000000200 */
[C---:B------:R-:W-:Y:S06]  /*26a0*/  HMMA.16816.F32 R40, R68.reuse, R24, R40 ;  /* 0x000000184428723c */ /* 0x040fec0000001828 */
[C---:B------:R-:W-:Y:S01]  /*26b0*/  HMMA.16816.F32 R60, R68.reuse, R26, R60 ;  /* 0x0000001a443c723c */ /* 0x040fe2000000183c */
[----:B------:R-:W-:Y:S05]  /*26c0*/  LDSM.16.M88.4 R24, [R192+0x1000] ;  /* 0x00100000c018783b */ /* 0x000fea0000000200 */
[C---:B-1----:R-:W-:Y:S06]  /*26d0*/  HMMA.16816.F32 R56, R68.reuse, R32, R56 ;  /* 0x000000204438723c */ /* 0x042fec0000001838 */
[C---:B------:R-:W-:Y:S01]  /*26e0*/  HMMA.16816.F32 R52, R68.reuse, R34, R52 ;  /* 0x000000224434723c */ /* 0x040fe20000001834 */
[----:B------:R-:W1:Y:S05]  /*26f0*/  LDSM.16.M88.4 R32, [R206+0x4000] ;  /* 0x00400000ce20783b */ /* 0x000e6a0000000200 */
[C---:B------:R-:W-:Y:S06]  /*2700*/  HMMA.16816.F32 R80, R68.reuse, R48, R80 ;  /* 0x000000304450723c */ /* 0x040fec0000001850 */
[----:B------:R-:W-:Y:S01]  /*2710*/  HMMA.16816.F32 R68, R68, R50, R12 ;  /* 0x000000324444723c */ /* 0x000fe2000000180c */
[----:B------:R-:W1:Y:S04]  /*2720*/  LDSM.16.M88.4 R48, [R192+0x1800] ;  /* 0x00180000c030783b */ /* 0x000e680000000200 */
[----:B------:R-:W-:Y:S01]  /*2730*/  LDSM.16.M88.4 R12, [R205+0xe800] ;  /* 0x00e80000cd0c783b */ /* 0x000fe20000000200 */
[C---:B---3--:R-:W-:Y:S06]  /*2740*/  HMMA.16816.F32 R16, R20.reuse, R84, R16 ;  /* 0x000000541410723c */ /* 0x048fec0000001810 */
[----:B------:R-:W-:Y:S01]  /*2750*/  HMMA.16816.F32 R28, R20, R86, R28 ;  /* 0x00000056141c723c */ /* 0x000fe2000000181c */
[----:B------:R-:W-:Y:S05]  /*2760*/  LDSM.16.M88.4 R84, [R203+0x3800] ;  /* 0x00380000cb54783b */ /* 0x000fea0000000200 */
[C---:B--2---:R-:W-:Y:S06]  /*2770*/  HMMA.16816.F32 R40, R76.reuse, R8, R40 ;  /* 0x000000084c28723c */ /* 0x044fec0000001828 */
[C---:B------:R-:W-:Y:S01]  /*2780*/  HMMA.16816.F32 R60, R76.reuse, R10, R60 ;  /* 0x0000000a4c3c723c */ /* 0x040fe2000000183c */
[----:B------:R-:W-:Y:S05]  /*2790*/  LDSM.16.M88.4 R8, [R205+0xf000] ;  /* 0x00f00000cd08783b */ /* 0x000fea0000000200 */
[C---:B-----5:R-:W-:Y:S06]  /*27a0*/  HMMA.16816.F32 R56, R76.reuse, R44, R56 ;  /* 0x0000002c4c38723c */ /* 0x060fec0000001838 */
[C---:B------:R-:W-:Y:S01]  /*27b0*/  HMMA.16816.F32 R52, R76.reuse, R46, R52 ;  /* 0x0000002e4c34723c */ /* 0x040fe20000001834 */
[----:B------:R-:W2:Y:S05]  /*27c0*/  LDSM.16.M88.4 R44, [R203+0x2000] ;  /* 0x00200000cb2c783b */ /* 0x000eaa0000000200 */
[C---:B----4-:R-:W-:Y:S06]  /*27d0*/  HMMA.16816.F32 R80, R76.reuse, R72, R80 ;  /* 0x000000484c50723c */ /* 0x050fec0000001850 */
[----:B------:R-:W-:Y:S01]  /*27e0*/  HMMA.16816.F32 R76, R76, R74, R68 ;  /* 0x0000004a4c4c723c */ /* 0x000fe20000001844 */
[----:B------:R-:W-:Y:S04]  /*27f0*/  LDSM.16.M88.4 R72, [R202+0x4000] ;  /* 0x00400000ca48783b */ /* 0x000fe80000000200 */
[----:B------:R-:W-:Y:S01]  /*2800*/  LDSM.16.M88.4 R68, [R199+0xf000] ;  /* 0x00f00000c744783b */ /* 0x000fe20000000200 */
[C---:B-1----:R-:W-:Y:S06]  /*2810*/  HMMA.16816.F32 R16, R32.reuse, R64, R16 ;  /* 0x000000402010723c */ /* 0x042fec0000001810 */
[----:B------:R-:W-:Y:S01]  /*2820*/  HMMA.16816.F32 R28, R32, R66, R28 ;  /* 0x00000042201c723c */ /* 0x000fe2000000181c */
[----:B------:R-:W-:Y:S05]  /*2830*/  LDSM.16.M88.4 R64, [R199+0xf800] ;  /* 0x00f80000c740783b */ /* 0x000fea0000000200 */
[C---:B------:R-:W-:Y:S06]  /*2840*/  HMMA.16816.F32 R40, R20.reuse, R36, R40 ;  /* 0x000000241428723c */ /* 0x040fec0000001828 */
[C---:B------:R-:W-:Y:S01]  /*2850*/  HMMA.16816.F32 R60, R20.reuse, R38, R60 ;  /* 0x00000026143c723c */ /* 0x040fe2000000183c */
[----:B------:R-:W-:Y:S05]  /*2860*/  LDSM.16.M88.4 R36, [R205+0xf800] ;  /* 0x00f80000cd24783b */ /* 0x000fea0000000200 */
[C---:B------:R-:W-:Y:S06]  /*2870*/  HMMA.16816.F32 R56, R20.reuse, R24, R56 ;  /* 0x000000181438723c */ /* 0x040fec0000001838 */
[C---:B------:R-:W-:Y:S01]  /*2880*/  HMMA.16816.F32 R52, R20.reuse, R26, R52 ;  /* 0x0000001a1434723c */ /* 0x040fe20000001834 */
[----:B------:R-:W1:Y:S05]  /*2890*/  LDSM.16.M88.4 R24, [R199+0xe000] ;  /* 0x00e00000c718783b */ /* 0x000e6a0000000200 */
[C---:B------:R-:W-:Y:S06]  /*28a0*/  HMMA.16816.F32 R80, R20.reuse, R48, R80 ;  /* 0x000000301450723c */ /* 0x040fec0000001850 */
[----:B------:R-:W-:Y:S01]  /*28b0*/  HMMA.16816.F32 R76, R20, R50, R76 ;  /* 0x00000032144c723c */ /* 0x000fe2000000184c */
[----:B------:R-:W3:Y:S04]  /*28c0*/  LDSM.16.M88.4 R20, [R203+0x2800] ;  /* 0x00280000cb14783b */ /* 0x000ee80000000200 */
[----:B------:R-:W-:Y:S01]  /*28d0*/  LDSM.16.M88.4 R48, [R201+0x4000] ;  /* 0x00400000c930783b */ /* 0x000fe20000000200 */
[C---:B--2---:R-:W-:Y:S06]  /*28e0*/  HMMA.16816.F32 R16, R88.reuse, R44, R16 ;  /* 0x0000002c5810723c */ /* 0x044fec0000001810 */
[----:B------:R-:W-:Y:S01]  /*28f0*/  HMMA.16816.F32 R28, R88, R46, R28 ;  /* 0x0000002e581c723c */ /* 0x000fe2000000181c */
[----:B------:R-:W-:Y:S05]  /*2900*/  LDSM.16.M88.4 R44, [R192+0x2800] ;  /* 0x00280000c02c783b */ /* 0x000fea0000000200 */
[C---:B------:R-:W-:Y:S06]  /*2910*/  HMMA.16816.F32 R40, R32.reuse, R12, R40 ;  /* 0x0000000c2028723c */ /* 0x040fec0000001828 */
[C---:B------:R-:W-:Y:S01]  /*2920*/  HMMA.16816.F32 R60, R32.reuse, R14, R60 ;  /* 0x0000000e203c723c */ /* 0x040fe2000000183c */
[----:B------:R-:W2:Y:S05]  /*2930*/  LDSM.16.M88.4 R12, [R192+0x2000] ;  /* 0x00200000c00c783b */ /* 0x000eaa0000000200 */
[C---:B------:R-:W-:Y:S06]  /*2940*/  HMMA.16816.F32 R56, R32.reuse, R8, R56 ;  /* 0x000000082038723c */ /* 0x040fec0000001838 */
[----:B------:R-:W-:Y:S01]  /*2950*/  HMMA.16816.F32 R52, R32, R10, R52 ;  /* 0x0000000a2034723c */ /* 0x000fe20000001834 */
[----:B------:R-:W4:Y:S05]  /*2960*/  LDSM.16.M88.4 R8, [R203+0x3000] ;  /* 0x00300000cb08783b */ /* 0x000f2a0000000200 */
[C---:B-1----:R-:W-:Y:S06]  /*2970*/  HMMA.16816.F32 R16, R72.reuse, R24, R16 ;  /* 0x000000184810723c */ /* 0x042fec0000001810 */
[----:B------:R-:W-:Y:S01]  /*2980*/  HMMA.16816.F32 R28, R72, R26, R28 ;  /* 0x0000001a481c723c */ /* 0x000fe2000000181c */
[----:B------:R-:W-:Y:S05]  /*2990*/  LDSM.16.M88.4 R24, [R204+0x8000] ;  /* 0x00800000cc18783b */ /* 0x000fea0000000200 */
[C---:B------:R-:W-:Y:S06]  /*29a0*/  HMMA.16816.F32 R80, R32.reuse, R36, R80 ;  /* 0x000000242050723c */ /* 0x040fec0000001850 */
[----:B------:R-:W-:Y:S01]  /*29b0*/  HMMA.16816.F32 R76, R32, R38, R76 ;  /* 0x00000026204c723c */ /* 0x000fe2000000184c */
[----:B------:R-:W1:Y:S04]  /*29c0*/  LDSM.16.M88.4 R36, [R206+0x8000] ;  /* 0x00800000ce24783b */ /* 0x000e680000000200 */
[----:B------:R-:W-:Y:S01]  /*29d0*/  LDSM.16.M88.4 R32, [R205+0x10800] ;  /* 0x01080000cd20783b */ /* 0x000fe20000000200 */
[----:B---3--:R-:W-:Y:S06]  /*29e0*/  HMMA.16816.F32 R40, R88, R20, R40 ;  /* 0x000000145828723c */ /* 0x008fec0000001828 */
[C---:B--2---:R-:W-:Y:S06]  /*29f0*/  HMMA.16816.F32 R16, R48.reuse, R12, R16 ;  /* 0x0000000c3010723c */ /* 0x044fec0000001810 */
[----:B------:R-:W-:Y:S01]  /*2a00*/  HMMA.16816.F32 R28, R48, R14, R28 ;  /* 0x0000000e301c723c */ /* 0x000fe2000000181c */
[----:B------:R-:W-:Y:S05]  /*2a10*/  LDSM.16.M88.4 R12, [R202+0x8000] ;  /* 0x00800000ca0c783b */ /* 0x000fea0000000200 */
[C---:B------:R-:W-:Y:S01]  /*2a20*/  HMMA.16816.F32 R60, R88.reuse, R22, R60 ;  /* 0x00000016583c723c */ /* 0x040fe2000000183c */
[----:B------:R-:W2:Y:S05]  /*2a30*/  LDSM.16.M88.4 R20, [R203+0x4000] ;  /* 0x00400000cb14783b */ /* 0x000eaa0000000200 */
[----:B----4-:R-:W-:Y:S06]  /*2a40*/  HMMA.16816.F32 R56, R88, R8, R56 ;  /* 0x000000085838723c */ /* 0x010fec0000001838 */
[----:B------:R-:W-:Y:S06]  /*2a50*/  HMMA.16816.F32 R40, R72, R96, R40 ;  /* 0x000000604828723c */ /* 0x000fec0000001828 */
[----:B------:R-:W-:Y:S01]  /*2a60*/  HMMA.16816.F32 R52, R88, R10, R52 ;  /* 0x0000000a5834723c */ /* 0x000fe20000001834 */
[----:B------:R-:W-:Y:S05]  /*2a70*/  LDSM.16.M88.4 R8, [R199+0x10000] ;  /* 0x01000000c708783b */ /* 0x000fea0000000200 */
[----:B-1----:R-:W-:Y:S06]  /*2a80*/  HMMA.16816.F32 R16, R36, R92, R16 ;  /* 0x0000005c2410723c */ /* 0x002fec0000001810 */
[C---:B------:R-:W-:Y:S06]  /*2a90*/  HMMA.16816.F32 R80, R88.reuse, R84, R80 ;  /* 0x000000545850723c */ /* 0x040fec0000001850 */
[----:B------:R-:W-:Y:S01]  /*2aa0*/  HMMA.16816.F32 R76, R88, R86, R76 ;  /* 0x00000056584c723c */ /* 0x000fe2000000184c */
[----:B------:R-:W1:Y:S04]  /*2ab0*/  LDSM.16.M88.4 R84, [R192+0x3000] ;  /* 0x00300000c054783b */ /* 0x000e680000000200 */
[----:B------:R-:W3:Y:S01]  /*2ac0*/  LDSM.16.M88.4 R88, [R203+0x4800] ;  /* 0x00480000cb58783b */ /* 0x000ee20000000200 */
[----:B------:R-:W-:Y:S03]  /*2ad0*/  HMMA.16816.F32 R28, R36, R94, R28 ;  /* 0x0000005e241c723c */ /* 0x000fe6000000181c */
[----:B------:R-:W-:Y:S03]  /*2ae0*/  LDSM.16.M88.4 R92, [R201+0x8000] ;  /* 0x00800000c95c783b */ /* 0x000fe60000000200 */
[----:B------:R-:W-:Y:S06]  /*2af0*/  HMMA.16816.F32 R60, R72, R98, R60 ;  /* 0x00000062483c723c */ /* 0x000fec000000183c */
[----:B------:R-:W-:Y:S06]  /*2b00*/  HMMA.16816.F32 R40, R48, R44, R40 ;  /* 0x0000002c3028723c */ /* 0x000fec0000001828 */
[C---:B------:R-:W-:Y:S01]  /*2b10*/  HMMA.16816.F32 R96, R72.reuse, R68, R56 ;  /* 0x000000444860723c */ /* 0x040fe20000001838 */
[----:B------:R-:W-:Y:S05]  /*2b20*/  LDSM.16.M88.4 R56, [R192+0x4000] ;  /* 0x00400000c038783b */ /* 0x000fea0000000200 */
[----:B------:R-:W-:Y:S06]  /*2b30*/  HMMA.16816.F32 R52, R72, R70, R52 ;  /* 0x000000464834723c */ /* 0x000fec0000001834 */
[C---:B--2---:R-:W-:Y:S06]  /*2b40*/  HMMA.16816.F32 R16, R24.reuse, R20, R16 ;  /* 0x000000141810723c */ /* 0x044fec0000001810 */
[----:B------:R-:W-:Y:S01]  /*2b50*/  HMMA.16816.F32 R28, R24, R22, R28 ;  /* 0x00000016181c723c */ /* 0x000fe2000000181c */
[----:B------:R-:W2:Y:S05]  /*2b60*/  LDSM.16.M88.4 R20, [R205+0x11000] ;  /* 0x01100000cd14783b */ /* 0x000eaa0000000200 */
[----:B------:R-:W-:Y:S01]  /*2b70*/  HMMA.16816.F32 R60, R48, R46, R60 ;  /* 0x0000002e303c723c */ /* 0x000fe2000000183c */
[----:B------:R-:W-:Y:S05]  /*2b80*/  LDSM.16.M88.4 R44, [R199+0x10800] ;  /* 0x01080000c72c783b */ /* 0x000fea0000000200 */
[----:B------:R-:W-:Y:S06]  /*2b90*/  HMMA.16816.F32 R40, R36, R32, R40 ;  /* 0x000000202428723c */ /* 0x000fec0000001828 */
[----:B-1----:R-:W-:Y:S06]  /*2ba0*/  HMMA.16816.F32 R96, R48, R84, R96 ;  /* 0x000000543060723c */ /* 0x002fec0000001860 */
[C---:B------:R-:W-:Y:S06]  /*2bb0*/  HMMA.16816.F32 R80, R72.reuse, R64, R80 ;  /* 0x000000404850723c */ /* 0x040fec0000001850 */
[----:B------:R-:W-:Y:S01]  /*2bc0*/  HMMA.16816.F32 R76, R72, R66, R76 ;  /* 0x00000042484c723c */ /* 0x000fe2000000184c */
[----:B------:R-:W1:Y:S05]  /*2bd0*/  LDSM.16.M88.4 R64, [R192+0x3800] ;  /* 0x00380000c040783b */ /* 0x000e6a0000000200 */
[----:B------:R-:W-:Y:S06]  /*2be0*/  HMMA.16816.F32 R52, R48, R86, R52 ;  /* 0x000000563034723c */ /* 0x000fec0000001834 */
[C---:B------:R-:W-:Y:S06]  /*2bf0*/  HMMA.16816.F32 R16, R12.reuse, R8, R16 ;  /* 0x000000080c10723c */ /* 0x040fec0000001810 */
[----:B------:R-:W-:Y:S01]  /*2c00*/  HMMA.16816.F32 R28, R12, R10, R28 ;  /* 0x0000000a0c1c723c */ /* 0x000fe2000000181c */
[----:B------:R-:W4:Y:S05]  /*2c10*/  LDSM.16.M88.4 R8, [R203+0x5000] ;  /* 0x00500000cb08783b */ /* 0x000f2a0000000200 */
[----:B------:R-:W-:Y:S01]  /*2c20*/  HMMA.16816.F32 R60, R36, R34, R60 ;  /* 0x00000022243c723c */ /* 0x000fe2000000183c */
[----:B------:R-:W-:Y:S05]  /*2c30*/  LDSM.16.M88.4 R32, [R192+0x4800] ;  /* 0x00480000c020783b */ /* 0x000fea0000000200 */
[----:B---3--:R-:W-:Y:S06]  /*2c40*/  HMMA.16816.F32 R40, R24, R88, R40 ;  /* 0x000000581828723c */ /* 0x008fec0000001828 */
[C---:B--2---:R-:W-:Y:S06]  /*2c50*/  HMMA.16816.F32 R96, R36.reuse, R20, R96 ;  /* 0x000000142460723c */ /* 0x044fec0000001860 */
[----:B------:R-:W-:Y:S01]  /*2c60*/  HMMA.16816.F32 R52, R36, R22, R52 ;  /* 0x000000162434723c */ /* 0x000fe20000001834 */
[----:B------:R-:W2:Y:S05]  /*2c70*/  LDSM.16.M88.4 R20, [R205+0x11800] ;  /* 0x01180000cd14783b */ /* 0x000eaa0000000200 */
[C---:B------:R-:W-:Y:S06]  /*2c80*/  HMMA.16816.F32 R16, R92.reuse, R56, R16 ;  /* 0x000000385c10723c */ /* 0x040fec0000001810 */
[----:B------:R-:W-:Y:S01]  /*2c90*/  HMMA.16816.F32 R28, R92, R58, R28 ;  /* 0x0000003a5c1c723c */ /* 0x000fe2000000181c */
[----:B------:R-:W3:Y:S05]  /*2ca0*/  LDSM.16.M88.4 R56, [R199+0x11000] ;  /* 0x01100000c738783b */ /* 0x000eea0000000200 */
[C---:B-1----:R-:W-:Y:S06]  /*2cb0*/  HMMA.16816.F32 R80, R48.reuse, R64, R80 ;  /* 0x000000403050723c */ /* 0x042fec0000001850 */
[----:B------:R-:W-:Y:S06]  /*2cc0*/  HMMA.16816.F32 R76, R48, R66, R76 ;  /* 0x00000042304c723c */ /* 0x000fec000000184c */
[----:B------:R-:W-:Y:S01]  /*2cd0*/  HMMA.16816.F32 R60, R24, R90, R60 ;  /* 0x0000005a183c723c */ /* 0x000fe2000000183c */
[----:B------:R-:W-:Y:S01]  /*2ce0*/  FMUL.FTZ R17, R17, UR5 ;  /* 0x0000000511117c20 */ /* 0x000fe20008410000 */
[----:B------:R-:W-:-:S04]  /*2cf0*/  FMUL.FTZ R2, R16, UR5 ;  /* 0x0000000510027c20 */ /* 0x000fc80008410000 */
[----:B------:R-:W-:Y:S01]  /*2d00*/  HMMA.16816.F32 R40, R12, R44, R40 ;  /* 0x0000002c0c28723c */ /* 0x000fe20000001828 */
[----:B------:R-:W-:Y:S01]  /*2d10*/  FMUL.FTZ R28, R28, UR5 ;  /* 0x000000051c1c7c20 */ /* 0x000fe20008410000 */
[----:B------:R-:W-:Y:S01]  /*2d20*/  FMUL.FTZ R29, R29, UR5 ;  /* 0x000000051d1d7c20 */ /* 0x000fe20008410000 */
[----:B------:R-:W-:Y:S01]  /*2d30*/  FMUL.FTZ R30, R30, UR5 ;  /* 0x000000051e1e7c20 */ /* 0x000fe20008410000 */
[----:B------:R1:W-:Y:S02]  /*2d40*/  MUFU.TANH R44, R17 ;  /* 0x00000011002c7308 */ /* 0x0003e40000002400 */
[----:B----4-:R-:W-:Y:S01]  /*2d50*/  HMMA.16816.F32 R96, R24, R8, R96 ;  /* 0x000000081860723c */ /* 0x010fe20000001860 */
[----:B------:R-:W-:-:S05]  /*2d60*/  FMUL.FTZ R45, R18, UR5 ;  /* 0x00000005122d7c20 */ /* 0x000fca0008410000 */
[----:B------:R-:W-:Y:S01]  /*2d70*/  HMMA.16816.F32 R52, R24, R10, R52 ;  /* 0x0000000a1834723c */ /* 0x000fe20000001834 */
[----:B------:R-:W4:Y:S01]  /*2d80*/  LDSM.16.M88.4 R8, [R203+0x5800] ;  /* 0x00580000cb08783b */ /* 0x000f220000000200 */
[----:B------:R-:W5:Y:S04]  /*2d90*/  MUFU.TANH R2, R2 ;  /* 0x0000000200027308 */ /* 0x000f680000002400 */
[C---:B--2---:R-:W-:Y:S04]  /*2da0*/  HMMA.16816.F32 R80, R36.reuse, R20, R80 ;  /* 0x000000142450723c */ /* 0x044fe80000001850 */
[----:B------:R-:W-:Y:S02]  /*2db0*/  MUFU.TANH R45, R45 ;  /* 0x0000002d002d7308 */ /* 0x000fe40000002400 */
[----:B------:R-:W-:Y:S01]  /*2dc0*/  HMMA.16816.F32 R76, R36, R22, R76 ;  /* 0x00000016244c723c */ /* 0x000fe2000000184c */
[----:B------:R-:W-:Y:S05]  /*2dd0*/  LDSM.16.M88.4 R20, [R192+0x5800] ;  /* 0x00580000c014783b */ /* 0x000fea0000000200 */
[----:B------:R-:W-:Y:S01]  /*2de0*/  HMMA.16816.F32 R60, R12, R46, R60 ;  /* 0x0000002e0c3c723c */ /* 0x000fe2000000183c */
[----:B------:R-:W-:Y:S05]  /*2df0*/  MUFU.TANH R47, R30 ;  /* 0x0000001e002f7308 */ /* 0x000fea0000002400 */
[----:B------:R-:W-:Y:S01]  /*2e00*/  HMMA.16816.F32 R40, R92, R32, R40 ;  /* 0x000000205c28723c */ /* 0x000fe20000001828 */
[----:B------:R-:W-:-:S02]  /*2e10*/  FMUL.FTZ R46, R19, UR5 ;  /* 0x00000005132e7c20 */ /* 0x000fc40008410000 */
[----:B------:R-:W-:Y:S01]  /*2e20*/  MUFU.TANH R32, R28 ;  /* 0x0000001c00207308 */ /* 0x000fe20000002400 */
[----:B-1----:R-:W1:Y:S02]  /*2e30*/  LDSM.16.M88.4 R16, [R192+0x5000] ;  /* 0x00500000c010783b */ /* 0x002e640000000200 */
[C---:B---3--:R-:W-:Y:S05]  /*2e40*/  HMMA.16816.F32 R96, R12.reuse, R56, R96 ;  /* 0x000000380c60723c */ /* 0x048fea0000001860 */
[----:B------:R2:W-:Y:S01]  /*2e50*/  MUFU.TANH R33, R29 ;  /* 0x0000001d00217308 */ /* 0x0005e20000002400 */
[----:B------:R-:W-:Y:S01]  /*2e60*/  HMMA.16816.F32 R52, R12, R58, R52 ;  /* 0x0000003a0c34723c */ /* 0x000fe20000001834 */
[----:B------:R-:W-:-:S05]  /*2e70*/  FMUL.FTZ R56, R31, UR5 ;  /* 0x000000051f387c20 */ /* 0x000fca0008410000 */
[C---:B----4-:R-:W-:Y:S01]  /*2e80*/  HMMA.16816.F32 R80, R24.reuse, R8, R80 ;  /* 0x000000081850723c */ /* 0x050fe20000001850 */
[----:B------:R-:W3:Y:S05]  /*2e90*/  MUFU.TANH R46, R46 ;  /* 0x0000002e002e7308 */ /* 0x000eea0000002400 */
[----:B------:R-:W-:Y:S03]  /*2ea0*/  HMMA.16816.F32 R76, R24, R10, R76 ;  /* 0x0000000a184c723c */ /* 0x000fe6000000184c */
[----:B------:R-:W4:Y:S01]  /*2eb0*/  MUFU.TANH R56, R56 ;  /* 0x0000003800387308 */ /* 0x000f220000002400 */
[----:B--2---:R-:W2:Y:S01]  /*2ec0*/  LDSM.16.M88.4 R28, [R199+0x11800] ;  /* 0x01180000c71c783b */ /* 0x004ea20000000200 */
[----:B------:R-:W-:-:S04]  /*2ed0*/  DEPBAR.LE SB0, 0x0 ;  /* 0x000080000000791a */ /* 0x000fc80000000000 */
[----:B------:R-:W-:Y:S01]  /*2ee0*/  HMMA.16816.F32 R60, R92, R34, R60 ;  /* 0x000000225c3c723c */ /* 0x000fe2000000183c */
[----:B------:R-:W-:-:S06]  /*2ef0*/  LOP3.LUT R11, R6, 0x6, RZ, 0xc0, !PT ;  /* 0x00000006060b7812 */ /* 0x000fcc00078ec0ff */
[----:B------:R-:W-:Y:S01]  /*2f00*/  FMUL.FTZ R34, R40, UR5 ;  /* 0x0000000528227c20 */ /* 0x000fe20008410000 */
[----:B------:R-:W-:Y:S01]  /*2f10*/  FMUL.FTZ R40, R42, UR5 ;  /* 0x000000052a287c20 */ /* 0x000fe20008410000 */
[----:B------:R-:W-:Y:S01]  /*2f20*/  FMUL.FTZ R35, R41, UR5 ;  /* 0x0000000529237c20 */ /* 0x000fe20008410000 */
[----:B------:R-:W-:Y:S01]  /*2f30*/  FMUL.FTZ R41, R43, UR5 ;  /* 0x000000052b297c20 */ /* 0x000fe20008410000 */
[C---:B-1----:R-:W-:Y:S02]  /*2f40*/  HMMA.16816.F32 R96, R92.reuse, R16, R96 ;  /* 0x000000105c60723c */ /* 0x042fe40000001860 */
[----:B------:R-:W-:Y:S04]  /*2f50*/  MUFU.TANH R34, R34 ;  /* 0x0000002200227308 */ /* 0x000fe80000002400 */
[----:B------:R-:W-:Y:S04]  /*2f60*/  HMMA.16816.F32 R52, R92, R18, R52 ;  /* 0x000000125c34723c */ /* 0x000fe80000001834 */
[----:B------:R-:W1:Y:S03]  /*2f70*/  MUFU.TANH R40, R40 ;  /* 0x0000002800287308 */ /* 0x000e660000002400 */
[----:B------:R-:W-:Y:S01]  /*2f80*/  LEA R18, R4, R11, 0x6 ;  /* 0x0000000b04127211 */ /* 0x000fe200078e30ff */
[----:B------:R-:W-:Y:S01]  /*2f90*/  FMUL.FTZ R16, R60, UR5 ;  /* 0x000000053c107c20 */ /* 0x000fe20008410000 */
[----:B------:R-:W-:Y:S01]  /*2fa0*/  FMUL.FTZ R36, R62, UR5 ;  /* 0x000000053e247c20 */ /* 0x000fe20008410000 */
[----:B------:R-:W-:Y:S01]  /*2fb0*/  FMUL.FTZ R9, R61, UR5 ;  /* 0x000000053d097c20 */ /* 0x000fe20008410000 */
[CC--:B------:R-:W-:Y:S01]  /*2fc0*/  ISETP.GE.AND P1, PT, R18.reuse, R103.reuse, PT ;  /* 0x000000671200720c */ /* 0x0c0fe20003f26270 */
[C---:B------:R-:W-:Y:S01]  /*2fd0*/  VIADD R6, R18.reuse, 0x1 ;  /* 0x0000000112067836 */ /* 0x040fe20000000000 */
[----:B------:R-:W-:Y:S01]  /*2fe0*/  MUFU.TANH R35, R35 ;  /* 0x0000002300237308 */ /* 0x000fe20000002400 */
[----:B------:R-:W-:Y:S01]  /*2ff0*/  VIADD R4, R18, 0x8 ;  /* 0x0000000812047836 */ /* 0x000fe20000000000 */
[----:B-----5:R-:W-:Y:S01]  /*3000*/  FSEL R27, R2, -INF , !P1 ;  /* 0xff800000021b7808 */ /* 0x020fe20004800000 */
[----:B------:R-:W-:Y:S01]  /*3010*/  FMUL.FTZ R17, R63, UR5 ;  /* 0x000000053f117c20 */ /* 0x000fe20008410000 */
[-C--:B------:R-:W-:Y:S01]  /*3020*/  ISETP.GE.AND P5, PT, R6, R103.reuse, PT ;  /* 0x000000670600720c */ /* 0x080fe20003fa6270 */
[C---:B--2---:R-:W-:Y:S01]  /*3030*/  HMMA.16816.F32 R80, R12.reuse, R28, R80 ;  /* 0x0000001c0c50723c */ /* 0x044fe20000001850 */
[----:B------:R-:W-:Y:S01]  /*3040*/  IADD3 R2, R18, 0x20, RZ ;  /* 0x0000002012027810 */ /* 0x000fe20007ffe0ff */
[----:B------:R-:W-:Y:S01]  /*3050*/  FMUL.FTZ R96, R96, UR5 ;  /* 0x0000000560607c20 */ /* 0x000fe20008410000 */
[----:B------:R-:W-:Y:S01]  /*3060*/  FMUL.FTZ R98, R98, UR5 ;  /* 0x0000000562627c20 */ /* 0x000fe20008410000 */
[----:B---3--:R-:W-:Y:S01]  /*3070*/  FSEL R46, R46, -INF , !P5 ;  /* 0xff8000002e2e7808 */ /* 0x008fe20006800000 */
[----:B------:R-:W-:Y:S01]  /*3080*/  VIADD R6, R18, 0x9 ;  /* 0x0000000912067836 */ /* 0x000fe20000000000 */
[----:B------:R-:W-:Y:S01]  /*3090*/  HMMA.16816.F32 R76, R12, R30, R76 ;  /* 0x0000001e0c4c723c */ /* 0x000fe2000000184c */
[----:B------:R-:W-:Y:S01]  /*30a0*/  FSEL R29, R44, -INF , !P5 ;  /* 0xff8000002c1d7808 */ /* 0x000fe20006800000 */
[----:B------:R-:W-:Y:S01]  /*30b0*/  MUFU.TANH R169, R96 ;  /* 0x0000006000a97308 */ /* 0x000fe20000002400 */
[-C--:B------:R-:W-:Y:S01]  /*30c0*/  ISETP.GE.AND P5, PT, R2, R103.reuse, PT ;  /* 0x000000670200720c */ /* 0x080fe20003fa6270 */
[----:B------:R-:W-:Y:S01]  /*30d0*/  VIADD R2, R18, 0x21 ;  /* 0x0000002112027836 */ /* 0x000fe20000000000 */
[-C--:B------:R-:W-:Y:S01]  /*30e0*/  ISETP.GE.AND P0, PT, R4, R103.reuse, PT ;  /* 0x000000670400720c */ /* 0x080fe20003f06270 */
[----:B------:R-:W-:Y:S01]  /*30f0*/  FMUL.FTZ R97, R97, UR5 ;  /* 0x0000000561617c20 */ /* 0x000fe20008410000 */
[-C--:B------:R-:W-:Y:S01]  /*3100*/  ISETP.GE.AND P6, PT, R6, R103.reuse, PT ;  /* 0x000000670600720c */ /* 0x080fe20003fc6270 */
[----:B------:R-:W-:Y:S01]  /*3110*/  FMUL.FTZ R99, R99, UR5 ;  /* 0x0000000563637c20 */ /* 0x000fe20008410000 */
[----:B------:R-:W-:Y:S01]  /*3120*/  FSEL R10, R47, -INF , !P0 ;  /* 0xff8000002f0a7808 */ /* 0x000fe20004000000 */
[----:B------:R-:W2:Y:S01]  /*3130*/  MUFU.TANH R160, R98 ;  /* 0x0000006200a07308 */ /* 0x000ea20000002400 */
[----:B------:R-:W-:Y:S01]  /*3140*/  FSEL R31, R32, -INF , !P0 ;  /* 0xff800000201f7808 */ /* 0x000fe20004000000 */
[----:B------:R-:W-:Y:S01]  /*3150*/  VIADD R6, R18, 0x11 ;  /* 0x0000001112067836 */ /* 0x000fe20000000000 */
[-C--:B------:R-:W-:Y:S01]  /*3160*/  ISETP.GE.AND P0, PT, R2, R103.reuse, PT ;  /* 0x000000670200720c */ /* 0x080fe20003f06270 */
[C---:B------:R-:W-:Y:S01]  /*3170*/  VIADD R2, R18.reuse, 0x28 ;  /* 0x0000002812027836 */ /* 0x040fe20000000000 */
[----:B------:R-:W-:Y:S01]  /*3180*/  IADD3 R4, R18, 0x10, RZ ;  /* 0x0000001012047810 */ /* 0x000fe20007ffe0ff */
[----:B------:R-:W-:Y:S01]  /*3190*/  FMUL.FTZ R52, R52, UR5 ;  /* 0x0000000534347c20 */ /* 0x000fe20008410000 */
[----:B----4-:R-:W-:Y:S01]  /*31a0*/  FSEL R56, R56, -INF , !P6 ;  /* 0xff80000038387808 */ /* 0x010fe20007000000 */
[C---:B------:R-:W-:Y:S01]  /*31b0*/  HMMA.16816.F32 R80, R92.reuse, R20, R80 ;  /* 0x000000145c50723c */ /* 0x040fe20000001850 */
[----:B------:R-:W3:Y:S01]  /*31c0*/  MUFU.TANH R41, R41 ;  /* 0x0000002900297308 */ /* 0x000ee20000002400 */
[----:B------:R-:W-:Y:S01]  /*31d0*/  FSEL R33, R33, -INF , !P6 ;  /* 0xff80000021217808 */ /* 0x000fe20007000000 */
[----:B------:R-:W-:Y:S01]  /*31e0*/  FMUL.FTZ R53, R53, UR5 ;  /* 0x0000000535357c20 */ /* 0x000fe20008410000 */
[-C--:B------:R-:W-:Y:S01]  /*31f0*/  ISETP.GE.AND P6, PT, R2, R103.reuse, PT ;  /* 0x000000670200720c */ /* 0x080fe20003fc6270 */
[----:B------:R-:W-:Y:S01]  /*3200*/  VIADD R2, R18, 0x29 ;  /* 0x0000002912027836 */ /* 0x000fe20000000000 */
[----:B------:R-:W-:Y:S01]  /*3210*/  HMMA.16816.F32 R76, R92, R22, R76 ;  /* 0x000000165c4c723c */ /* 0x000fe2000000184c */
[----:B------:R-:W-:Y:S01]  /*3220*/  ISETP.GE.AND P4, PT, R4, R103, PT ;  /* 0x000000670400720c */ /* 0x000fe20003f86270 */
[----:B------:R-:W-:Y:S01]  /*3230*/  FMUL.FTZ R54, R54, UR5 ;  /* 0x0000000536367c20 */ /* 0x000fe20008410000 */
[----:B------:R-:W-:Y:S01]  /*3240*/  MUFU.TANH R16, R16 ;  /* 0x0000001000107308 */ /* 0x000fe20000002400 */
[----:B------:R-:W-:Y:S01]  /*3250*/  FMUL.FTZ R55, R55, UR5 ;  /* 0x0000000537377c20 */ /* 0x000fe20008410000 */
[----:B------:R-:W-:Y:S01]  /*3260*/  VIADD R4, R18, 0x18 ;  /* 0x0000001812047836 */ /* 0x000fe20000000000 */
[----:B-1----:R-:W-:Y:S01]  /*3270*/  FSEL R8, R40, -INF , !P4 ;  /* 0xff80000028087808 */ /* 0x002fe20006000000 */
[----:B------:R-:W-:Y:S01]  /*3280*/  VIADD R14, R18, 0x38 ;  /* 0x00000038120e7836 */ /* 0x000fe20000000000 */
[----:B------:R-:W-:-:S02]  /*3290*/  FSEL R15, R34, -INF , !P4 ;  /* 0xff800000220f7808 */ /* 0x000fc40006000000 */
[-C--:B------:R-:W-:Y:S01]  /*32a0*/  ISETP.GE.AND P3, PT, R6, R103.reuse, PT ;  /* 0x000000670600720c */ /* 0x080fe20003f66270 */
[----:B------:R-:W1:Y:S01]  /*32b0*/  MUFU.TANH R36, R36 ;  /* 0x0000002400247308 */ /* 0x000e620000002400 */
[-C--:B------:R-:W-:Y:S02]  /*32c0*/  ISETP.GE.AND P4, PT, R2, R103.reuse, PT ;  /* 0x000000670200720c */ /* 0x080fe40003f86270 */
[----:B------:R-:W-:Y:S02]  /*32d0*/  IADD3 R2, R18, 0x30, RZ ;  /* 0x0000003012027810 */ /* 0x000fe40007ffe0ff */
[----:B--2---:R-:W-:Y:S02]  /*32e0*/  FSEL R160, R160, -INF , !P5 ;  /* 0xff800000a0a07808 */ /* 0x004fe40006800000 */
[----:B------:R-:W-:Y:S01]  /*32f0*/  FMUL.FTZ R80, R80, UR5 ;  /* 0x0000000550507c20 */ /* 0x000fe20008410000 */
[----:B------:R-:W-:Y:S01]  /*3300*/  MUFU.TANH R9, R9 ;  /* 0x0000000900097308 */ /* 0x000fe20000002400 */
[----:B------:R-:W-:Y:S01]  /*3310*/  FMUL.FTZ R81, R81, UR5 ;  /* 0x0000000551517c20 */ /* 0x000fe20008410000 */
[----:B------:R-:W-:Y:S01]  /*3320*/  FMUL.FTZ R82, R82, UR5 ;  /* 0x0000000552527c20 */ /* 0x000fe20008410000 */
[----:B------:R-:W-:Y:S01]  /*3330*/  FMUL.FTZ R83, R83, UR5 ;  /* 0x0000000553537c20 */ /* 0x000fe20008410000 */
[----:B------:R-:W-:Y:S01]  /*3340*/  FSEL R169, R169, -INF , !P5 ;  /* 0xff800000a9a97808 */ /* 0x000fe20006800000 */
[----:B------:R-:W-:Y:S01]  /*3350*/  FMUL.FTZ R76, R76, UR5 ;  /* 0x000000054c4c7c20 */ /* 0x000fe20008410000 */
[----:B------:R-:W-:Y:S01]  /*3360*/  FMUL.FTZ R78, R78, UR5 ;  /* 0x000000054e4e7c20 */ /* 0x000fe20008410000 */
[----:B------:R-:W-:Y:S01]  /*3370*/  FMUL.FTZ R77, R77, UR5 ;  /* 0x000000054d4d7c20 */ /* 0x000fe20008410000 */
[----:B------:R-:W2:Y:S01]  /*3380*/  MUFU.TANH R17, R17 ;  /* 0x0000001100117308 */ /* 0x000ea20000002400 */
[----:B------:R-:W-:Y:S01]  /*3390*/  FMUL.FTZ R79, R79, UR5 ;  /* 0x000000054f4f7c20 */ /* 0x000fe20008410000 */
[----:B------:R-:W-:Y:S01]  /*33a0*/  ISETP.GE.AND P2, PT, R4, R103, PT ;  /* 0x000000670400720c */ /* 0x000fe20003f46270 */
[----:B------:R-:W-:Y:S01]  /*33b0*/  VIADD R4, R18, 0x19 ;  /* 0x0000001912047836 */ /* 0x000fe20000000000 */
[----:B------:R-:W-:-:S02]  /*33c0*/  ISETP.GE.AND P5, PT, R103, 0x41, PT ;  /* 0x000000416700780c */ /* 0x000fc40003fa6270 */
[----:B---3--:R-:W-:Y:S02]  /*33d0*/  FSEL R6, R41, -INF , !P3 ;  /* 0xff80000029067808 */ /* 0x008fe40005800000 */
[----:B------:R-:W3:Y:S01]  /*33e0*/  MUFU.TANH R161, R97 ;  /* 0x0000006100a17308 */ /* 0x000ee20000002400 */
[----:B------:R-:W-:Y:S02]  /*33f0*/  FSEL R13, R35, -INF , !P3 ;  /* 0xff800000230d7808 */ /* 0x000fe40005800000 */
[-C--:B------:R-:W-:Y:S01]  /*3400*/  ISETP.GE.AND P3, PT, R2, R103.reuse, PT ;  /* 0x000000670200720c */ /* 0x080fe20003f66270 */
[C---:B------:R-:W-:Y:S01]  /*3410*/  VIADD R2, R18.reuse, 0x31 ;  /* 0x0000003112027836 */ /* 0x040fe20000000000 */
[----:B------:R-:W-:Y:S01]  /*3420*/  FSEL R12, R45, -INF , !P1 ;  /* 0xff8000002d0c7808 */ /* 0x000fe20004800000 */
[----:B------:R-:W-:Y:S01]  /*3430*/  VIADD R18, R18, 0x39 ;  /* 0x0000003912127836 */ /* 0x000fe20000000000 */
[----:B------:R-:W-:Y:S01]  /*3440*/  ISETP.GE.AND P1, PT, R4, R103, PT ;  /* 0x000000670400720c */ /* 0x000fe20003f26270 */
[----:B------:R-:W4:Y:S01]  /*3450*/  MUFU.TANH R176, R99 ;  /* 0x0000006300b07308 */ /* 0x000f220000002400 */
[----:B-1----:R-:W-:-:S02]  /*3460*/  FSEL R4, R36, -INF , !P2 ;  /* 0xff80000024047808 */ /* 0x002fc40005000000 */
[----:B------:R-:W-:Y:S02]  /*3470*/  FSEL R11, R16, -INF , !P2 ;  /* 0xff800000100b7808 */ /* 0x000fe40005000000 */
[-C--:B------:R-:W-:Y:S02]  /*3480*/  ISETP.GE.AND P2, PT, R2, R103.reuse, PT ;  /* 0x000000670200720c */ /* 0x080fe40003f46270 */
[----:B--2---:R-:W-:Y:S01]  /*3490*/  FSEL R2, R17, -INF , !P1 ;  /* 0xff80000011027808 */ /* 0x004fe20004800000 */
[----:B------:R-:W1:Y:S01]  /*34a0*/  MUFU.TANH R165, R52 ;  /* 0x0000003400a57308 */ /* 0x000e620000002400 */
[----:B------:R-:W-:Y:S02]  /*34b0*/  FSEL R9, R9, -INF , !P1 ;  /* 0xff80000009097808 */ /* 0x000fe40004800000 */
[----:B---3--:R-:W-:Y:S02]  /*34c0*/  FSEL R161, R161, -INF , !P0 ;  /* 0xff800000a1a17808 */ /* 0x008fe40004000000 */
[----:B------:R-:W-:-:S03]  /*34d0*/  ISETP.GE.AND P1, PT, R14, R103, PT ;  /* 0x000000670e00720c */ /* 0x000fc60003f26270 */
[----:B------:R-:W2:Y:S01]  /*34e0*/  MUFU.TANH R163, R53 ;  /* 0x0000003500a37308 */ /* 0x000ea20000002400 */
[----:B----4-:R-:W-:Y:S02]  /*34f0*/  FSEL R176, R176, -INF , !P0 ;  /* 0xff800000b0b07808 */ /* 0x010fe40004000000 */
[----:B------:R-:W-:-:S05]  /*3500*/  ISETP.GE.AND P0, PT, R18, R103, PT ;  /* 0x000000671200720c */ /* 0x000fca0003f06270 */
[----:B------:R-:W3:Y:S01]  /*3510*/  MUFU.TANH R164, R54 ;  /* 0x0000003600a47308 */ /* 0x000ee20000002400 */
[----:B-1----:R-:W-:-:S07]  /*3520*/  FSEL R165, R165, -INF , !P6 ;  /* 0xff800000a5a57808 */ /* 0x002fce0007000000 */
[----:B------:R-:W1:Y:S01]  /*3530*/  MUFU.TANH R174, R55 ;  /* 0x0000003700ae7308 */ /* 0x000e620000002400 */
[----:B--2---:R-:W-:-:S07]  /*3540*/  FSEL R163, R163, -INF , !P4 ;  /* 0xff800000a3a37808 */ /* 0x004fce0006000000 */
[----:B------:R-:W2:Y:S01]  /*3550*/  MUFU.TANH R177, R80 ;  /* 0x0000005000b17308 */ /* 0x000ea20000002400 */
[----:B---3--:R-:W-:-:S07]  /*3560*/  FSEL R164, R164, -INF , !P6 ;  /* 0xff800000a4a47808 */ /* 0x008fce0007000000 */
        /* <DEDUP_REMOVED lines=13> */
[----:B-1----:R-:W-:Y:S02]  /*3640*/  FSEL R166, R166, -INF , !P1 ;  /* 0xff800000a6a67808 */ /* 0x002fe40004800000 */
[----:B--2---:R-:W-:Y:S02]  /*3650*/  FSEL R162, R162, -INF , !P0 ;  /* 0xff800000a2a27808 */ /* 0x004fe40004000000 */
[----:B---3--:R-:W-:Y:S01]  /*3660*/  FSEL R171, R171, -INF , !P0 ;  /* 0xff800000abab7808 */ /* 0x008fe20004000000 */
        /* <DEDUP_REMOVED lines=64> */
.L_x_146:
[----:B------:R-:W-:Y:S05]  /*3a70*/  BSYNC B0 ;  /* 0x0000000000007941 */ /* 0x000fea0003800000 */
.L_x_145:
[----:B------:R-:W0:Y:S02]  /*3a80*/  LDGDEPBAR ;  /* 0x00000000000079af */ /* 0x000e240000000000 */
.L_x_144:
        /* <DEDUP_REMOVED lines=46> */
[----:B------:R-:W-:Y:S04]  /*3d70*/  LDSM.16.MT88.4 R108, [R197+0x12000] ;  /* 0x01200000c56c783b */ /* 0x000fe80000004200 */
        /* <DEDUP_REMOVED lines=8> */
[----:B------:R-:W-:Y:S02]  /*3e00*/  LDSM.16.MT88.4 R16, [R196+0x14800] ;  /* 0x01480000c410783b */ /* 0x000fe40000004200 */
        /* <DEDUP_REMOVED lines=17> */
[--C-:B------:R-:W-:Y:S01]  /*3f20*/  FFMA.FTZ R0, R9, UR5, -R172.reuse ;  /* 0x0000000509007c23 */ /* 0x100fe200080108ac */
[--C-:B------:R-:W-:Y:S01]  /*3f30*/  FFMA.FTZ R149, R8, UR5, -R167.reuse ;  /* 0x0000000508957c23 */ /* 0x100fe200080108a7 */
[----:B------:R-:W-:Y:S01]  /*3f40*/  LDSM.16.MT88.4 R12, [R198+0x12800] ;  /* 0x01280000c60c783b */ /* 0x000fe20000004200 */
[--C-:B------:R-:W-:Y:S01]  /*3f50*/  FFMA.FTZ R144, R6, UR5, -R167.reuse ;  /* 0x0000000506907c23 */ /* 0x100fe200080108a7 */
[--C-:B------:R-:W-:Y:S01]  /*3f60*/  FFMA.FTZ R145, R4, UR5, -R167.reuse ;  /* 0x0000000504917c23 */ /* 0x100fe200080108a7 */
[----:B------:R-:W1:Y:S01]  /*3f70*/  MUFU.EX2 R152, R152 ;  /* 0x0000009800987308 */ /* 0x000e620000000800 */
[----:B------:R-:W-:Y:S01]  /*3f80*/  LDSM.16.MT88.4 R8, [R200+0x14800] ;  /* 0x01480000c808783b */ /* 0x000fe20000004200 */
[--C-:B------:R-:W-:Y:S01]  /*3f90*/  FFMA.FTZ R2, R2, UR5, -R167.reuse ;  /* 0x0000000502027c23 */ /* 0x100fe200080108a7 */
[--C-:B------:R-:W-:Y:S01]  /*3fa0*/  FFMA.FTZ R156, R169, UR5, -R172.reuse ;  /* 0x00000005a99c7c23 */ /* 0x100fe200080108ac */
[--C-:B------:R-:W-:Y:S01]  /*3fb0*/  FFMA.FTZ R158, R165, UR5, -R172.reuse ;  /* 0x00000005a59e7c23 */ /* 0x100fe200080108ac */
[----:B------:R-:W2:Y:S01]  /*3fc0*/  LDSM.16.MT88.4 R56, [R197+0x14000] ;  /* 0x01400000c538783b */ /* 0x000ea20000004200 */
[--C-:B------:R-:W-:Y:S01]  /*3fd0*/  FFMA.FTZ R161, R161, UR5, -R172.reuse ;  /* 0x00000005a1a17c23 */ /* 0x100fe200080108ac */
[--C-:B------:R-:W-:Y:S01]  /*3fe0*/  FFMA.FTZ R163, R163, UR5, -R172.reuse ;  /* 0x00000005a3a37c23 */ /* 0x100fe200080108ac */
[----:B------:R-:W-:Y:S01]  /*3ff0*/  MUFU.EX2 R153, R153 ;  /* 0x0000009900997308 */ /* 0x000fe20000000800 */
[----:B------:R-:W-:Y:S01]  /*4000*/  LDSM.16.MT88.4 R140, [R196+0x16000] ;  /* 0x01600000c48c783b */ /* 0x000fe20000004200 */
[--C-:B------:R-:W-:Y:S01]  /*4010*/  FFMA.FTZ R160, R160, UR5, -R167.reuse ;  /* 0x00000005a0a07c23 */ /* 0x100fe200080108a7 */
[--C-:B------:R-:W-:Y:S01]  /*4020*/  FFMA.FTZ R165, R176, UR5, -R167.reuse ;  /* 0x00000005b0a57c23 */ /* 0x100fe200080108a7 */
[--C-:B------:R-:W-:Y:S01]  /*4030*/  FFMA.FTZ R164, R164, UR5, -R167.reuse ;  /* 0x00000005a4a47c23 */ /* 0x100fe200080108a7 */
[----:B------:R-:W-:Y:S01]  /*4040*/  LDSM.16.MT88.4 R32, [R197+0x12800] ;  /* 0x01280000c520783b */ /* 0x000fe20000004200 */
[--C-:B------:R-:W-:Y:S01]  /*4050*/  FFMA.FTZ R169, R174, UR5, -R167.reuse ;  /* 0x00000005aea97c23 */ /* 0x100fe200080108a7 */
[--C-:B------:R-:W-:Y:S01]  /*4060*/  FFMA.FTZ R174, R177, UR5, -R172.reuse ;  /* 0x00000005b1ae7c23 */ /* 0x100fe200080108ac */
[----:B------:R-:W3:Y:S01]  /*4070*/  MUFU.EX2 R148, R148 ;  /* 0x0000009400947308 */ /* 0x000ee20000000800 */
[----:B-1----:R-:W-:Y:S01]  /*4080*/  F2FP.F16.F32.PACK_AB R96, R152, R157 ;  /* 0x0000009d9860723e */ /* 0x002fe200000000ff */
        /* <DEDUP_REMOVED lines=12> */
[----:B------:R-:W1:Y:S01]  /*4150*/  MUFU.EX2 R159, R159 ;  /* 0x0000009f009f7308 */ /* 0x000e620000000800 */
[----:B---3--:R-:W-:Y:S01]  /*4160*/  F2FP.F16.F32.PACK_AB R98, R148, R153 ;  /* 0x000000999462723e */ /* 0x008fe200000000ff */
[----:B------:R-:W-:-:S04]  /*4170*/  FADD.FTZ R153, R153, R152 ;  /* 0x0000009899997221 */ /* 0x000fc80000010000 */
[----:B------:R-:W-:Y:S02]  /*4180*/  FADD.FTZ R148, R148, R153 ;  /* 0x0000009994947221 */ /* 0x000fe40000010000 */
[----:B------:R-:W-:Y:S08]  /*4190*/  MUFU.EX2 R155, R155 ;  /* 0x0000009b009b7308 */ /* 0x000ff00000000800 */
[----:B------:R-:W3:Y:S01]  /*41a0*/  MUFU.EX2 R150, R150 ;  /* 0x0000009600967308 */ /* 0x000ee20000000800 */
[----:B-1----:R-:W-:Y:S01]  /*41b0*/  F2FP.F16.F32.PACK_AB R97, R159, R154 ;  /* 0x0000009a9f61723e */ /* 0x002fe200000000ff */
[----:B------:R-:W-:-:S06]  /*41c0*/  FADD.FTZ R154, R154, R159 ;  /* 0x0000009f9a9a7221 */ /* 0x000fcc0000010000 */
[----:B------:R-:W-:Y:S08]  /*41d0*/  MUFU.EX2 R151, R151 ;  /* 0x0000009700977308 */ /* 0x000ff00000000800 */
[----:B------:R-:W1:Y:S01]  /*41e0*/  MUFU.EX2 R146, R146 ;  /* 0x0000009200927308 */ /* 0x000e620000000800 */
[----:B---3--:R-:W-:Y:S01]  /*41f0*/  F2FP.F16.F32.PACK_AB R99, R150, R155 ;  /* 0x0000009b9663723e */ /* 0x008fe200000000ff */
[----:B------:R-:W-:-:S04]  /*4200*/  FADD.FTZ R155, R155, R154 ;  /* 0x0000009a9b9b7221 */ /* 0x000fc80000010000 */
[----:B------:R-:W-:Y:S02]  /*4210*/  FADD.FTZ R150, R150, R155 ;  /* 0x0000009b96967221 */ /* 0x000fe40000010000 */
[C---:B------:R-:W-:Y:S01]  /*4220*/  HMMA.16816.F32 R120, R96.reuse, R116, RZ ;  /* 0x000000746078723c */ /* 0x040fe200000018ff */
[----:B------:R-:W-:Y:S05]  /*4230*/  MUFU.EX2 R147, R147 ;  /* 0x0000009300937308 */ /* 0x000fea0000000800 */
[C---:B------:R-:W-:Y:S03]  /*4240*/  HMMA.16816.F32 R36, R96.reuse, R40, RZ ;  /* 0x000000286024723c */ /* 0x040fe600000018ff */
[----:B------:R-:W3:Y:S01]  /*4250*/  MUFU.EX2 R0, R0 ;  /* 0x0000000000007308 */ /* 0x000ee20000000800 */
[C---:B-1----:R-:W-:Y:S01]  /*4260*/  F2FP.F16.F32.PACK_AB R4, R146.reuse, R151 ;  /* 0x000000979204723e */ /* 0x042fe200000000ff */
[----:B------:R-:W-:Y:S01]  /*4270*/  FADD.FTZ R151, R151, R148 ;  /* 0x0000009497977221 */ /* 0x000fe20000010000 */
[----:B------:R-:W-:Y:S03]  /*4280*/  HMMA.16816.F32 R116, R96, R118, RZ ;  /* 0x000000766074723c */ /* 0x000fe600000018ff */
[----:B------:R-:W-:-:S02]  /*4290*/  FADD.FTZ R146, R146, R151 ;  /* 0x0000009792927221 */ /* 0x000fc40000010000 */
[----:B------:R-:W-:Y:S01]  /*42a0*/  MUFU.EX2 R149, R149 ;  /* 0x0000009500957308 */ /* 0x000fe20000000800 */
[C---:B------:R-:W-:Y:S06]  /*42b0*/  HMMA.16816.F32 R40, R96.reuse, R42, RZ ;  /* 0x0000002a6028723c */ /* 0x040fec00000018ff */
[----:B--2---:R-:W-:Y:S01]  /*42c0*/  HMMA.16816.F32 R52, R96, R56, RZ ;  /* 0x000000386034723c */ /* 0x004fe200000018ff */
[----:B------:R-:W1:Y:S01]  /*42d0*/  MUFU.EX2 R144, R144 ;  /* 0x0000009000907308 */ /* 0x000e620000000800 */
[----:B---3--:R-:W-:Y:S01]  /*42e0*/  F2FP.F16.F32.PACK_AB R6, R0, R147 ;  /* 0x000000930006723e */ /* 0x008fe200000000ff */
[----:B------:R-:W-:-:S03]  /*42f0*/  FADD.FTZ R147, R147, R146 ;  /* 0x0000009293937221 */ /* 0x000fc60000010000 */
[C---:B------:R-:W-:Y:S01]  /*4300*/  HMMA.16816.F32 R60, R96.reuse, R64, RZ ;  /* 0x00000040603c723c */ /* 0x040fe200000018ff */
[----:B------:R-:W-:Y:S02]  /*4310*/  FADD.FTZ R147, R0, R147 ;  /* 0x0000009300937221 */ /* 0x000fe40000010000 */
[----:B------:R-:W-:Y:S03]  /*4320*/  MUFU.EX2 R145, R145 ;  /* 0x0000009100917308 */ /* 0x000fe60000000800 */
[C---:B------:R-:W-:Y:S05]  /*4330*/  HMMA.16816.F32 R56, R96.reuse, R58, RZ ;  /* 0x0000003a6038723c */ /* 0x040fea00000018ff */
[----:B------:R-:W2:Y:S01]  /*4340*/  MUFU.EX2 R2, R2 ;  /* 0x0000000200027308 */ /* 0x000ea20000000800 */
[----:B-1----:R-:W-:Y:S01]  /*4350*/  F2FP.F16.F32.PACK_AB R5, R144, R149 ;  /* 0x000000959005723e */ /* 0x002fe200000000ff */
[----:B------:R-:W-:Y:S01]  /*4360*/  HMMA.16816.F32 R64, R96, R66, RZ ;  /* 0x000000426040723c */ /* 0x000fe200000018ff */
[----:B------:R-:W-:-:S04]  /*4370*/  FADD.FTZ R149, R149, R150 ;  /* 0x0000009695957221 */ /* 0x000fc80000010000 */
[----:B------:R-:W-:Y:S01]  /*4380*/  FADD.FTZ R144, R144, R149 ;  /* 0x0000009590907221 */ /* 0x000fe20000010000 */
[C---:B------:R-:W-:Y:S01]  /*4390*/  HMMA.16816.F32 R68, R96.reuse, R72, RZ ;  /* 0x000000486044723c */ /* 0x040fe200000018ff */
[----:B------:R-:W-:Y:S05]  /*43a0*/  MUFU.EX2 R156, R156 ;  /* 0x0000009c009c7308 */ /* 0x000fea0000000800 */
[----:B------:R-:W-:Y:S01]  /*43b0*/  HMMA.16816.F32 R76, R96, R80, RZ ;  /* 0x00000050604c723c */ /* 0x000fe200000018ff */
[----:B--2---:R-:W-:Y:S02]  /*43c0*/  F2FP.F16.F32.PACK_AB R7, R2, R145 ;  /* 0x000000910207723e */ /* 0x004fe400000000ff */
[----:B------:R-:W1:Y:S01]  /*43d0*/  MUFU.EX2 R161, R161 ;  /* 0x000000a100a17308 */ /* 0x000e620000000800 */
[----:B------:R-:W-:-:S02]  /*43e0*/  FADD.FTZ R145, R145, R144 ;  /* 0x0000009091917221 */ /* 0x000fc40000010000 */
[----:B------:R-:W-:Y:S02]  /*43f0*/  HMMA.16816.F32 R72, R96, R74, RZ ;  /* 0x0000004a6048723c */ /* 0x000fe400000018ff */
[----:B------:R-:W-:-:S04]  /*4400*/  FADD.FTZ R145, R2, R145 ;  /* 0x0000009102917221 */ /* 0x000fc80000010000 */
[C---:B------:R-:W-:Y:S01]  /*4410*/  HMMA.16816.F32 R120, R4.reuse, R12, R120 ;  /* 0x0000000c0478723c */ /* 0x040fe20000001878 */
[----:B------:R-:W-:Y:S05]  /*4420*/  MUFU.EX2 R158, R158 ;  /* 0x0000009e009e7308 */ /* 0x000fea0000000800 */
[C---:B------:R-:W-:Y:S01]  /*4430*/  HMMA.16816.F32 R116, R4.reuse, R14, R116 ;  /* 0x0000000e0474723c */ /* 0x040fe20000001874 */
[----:B------:R-:W2:Y:S02]  /*4440*/  LDSM.16.MT88.4 R12, [R200+0x16800] ;  /* 0x01680000c80c783b */ /* 0x000ea40000004200 */
[----:B------:R-:W-:Y:S03]  /*4450*/  MUFU.EX2 R163, R163 ;  /* 0x000000a300a37308 */ /* 0x000fe60000000800 */
[C---:B------:R-:W-:Y:S05]  /*4460*/  HMMA.16816.F32 R36, R4.reuse, R8, R36 ;  /* 0x000000080424723c */ /* 0x040fea0000001824 */
[----:B------:R-:W-:Y:S01]  /*4470*/  MUFU.EX2 R160, R160 ;  /* 0x000000a000a07308 */ /* 0x000fe20000000800 */
[----:B------:R-:W-:Y:S01]  /*4480*/  HMMA.16816.F32 R40, R4, R10, R40 ;  /* 0x0000000a0428723c */ /* 0x000fe20000001828 */
[----:B------:R-:W3:Y:S05]  /*4490*/  LDSM.16.MT88.4 R8, [R198+0x16800] ;  /* 0x01680000c608783b */ /* 0x000eea0000004200 */
[C---:B------:R-:W-:Y:S01]  /*44a0*/  HMMA.16816.F32 R80, R96.reuse, R82, RZ ;  /* 0x000000526050723c */ /* 0x040fe200000018ff */
[----:B------:R-:W4:Y:S05]  /*44b0*/  MUFU.EX2 R165, R165 ;  /* 0x000000a500a57308 */ /* 0x000f2a0000000800 */
[----:B------:R-:W-:Y:S03]  /*44c0*/  HMMA.16816.F32 R112, R96, R108, RZ ;  /* 0x0000006c6070723c */ /* 0x000fe600000018ff */
[----:B------:R-:W-:Y:S03]  /*44d0*/  MUFU.EX2 R164, R164 ;  /* 0x000000a400a47308 */ /* 0x000fe60000000800 */
[C---:B------:R-:W-:Y:S05]  /*44e0*/  HMMA.16816.F32 R52, R4.reuse, R20, R52 ;  /* 0x000000140434723c */ /* 0x040fea0000001834 */
[----:B------:R-:W5:Y:S01]  /*44f0*/  MUFU.EX2 R169, R169 ;  /* 0x000000a900a97308 */ /* 0x000f620000000800 */
[C---:B------:R-:W-:Y:S01]  /*4500*/  HMMA.16816.F32 R56, R4.reuse, R22, R56 ;  /* 0x000000160438723c */ /* 0x040fe20000001838 */
[----:B------:R-:W1:Y:S05]  /*4510*/  LDSM.16.MT88.4 R20, [R197+0x16800] ;  /* 0x01680000c514783b */ /* 0x000e6a0000004200 */
[C---:B------:R-:W-:Y:S01]  /*4520*/  HMMA.16816.F32 R60, R4.reuse, R16, R60 ;  /* 0x00000010043c723c */ /* 0x040fe2000000183c */
[----:B------:R-:W-:Y:S05]  /*4530*/  MUFU.EX2 R174, R174 ;  /* 0x000000ae00ae7308 */ /* 0x000fea0000000800 */
[----:B------:R-:W-:Y:S01]  /*4540*/  HMMA.16816.F32 R64, R4, R18, R64 ;  /* 0x000000120440723c */ /* 0x000fe20000001840 */
[----:B------:R-:W4:Y:S02]  /*4550*/  LDSM.16.MT88.4 R16, [R196+0x16800] ;  /* 0x01680000c410783b */ /* 0x000f240000004200 */
[----:B------:R-:W5:Y:S03]  /*4560*/  MUFU.EX2 R175, R175 ;  /* 0x000000af00af7308 */ /* 0x000f660000000800 */
[----:B------:R-:W-:Y:S05]  /*4570*/  HMMA.16816.F32 R108, R96, R110, RZ ;  /* 0x0000006e606c723c */ /* 0x000fea00000018ff */
[----:B------:R-:W-:Y:S01]  /*4580*/  MUFU.EX2 R173, R173 ;  /* 0x000000ad00ad7308 */ /* 0x000fe20000000800 */
[C---:B--2---:R-:W-:Y:S06]  /*4590*/  HMMA.16816.F32 R68, R4.reuse, R12, R68 ;  /* 0x0000000c0444723c */ /* 0x044fec0000001844 */
[C---:B------:R-:W-:Y:S01]  /*45a0*/  HMMA.16816.F32 R72, R4.reuse, R14, R72 ;  /* 0x0000000e0448723c */ /* 0x040fe20000001848 */
[----:B------:R-:W2:Y:S01]  /*45b0*/  LDSM.16.MT88.4 R12, [R197+0x13000] ;  /* 0x01300000c50c783b */ /* 0x000ea20000004200 */
[----:B------:R-:W-:Y:S04]  /*45c0*/  MUFU.EX2 R172, R172 ;  /* 0x000000ac00ac7308 */ /* 0x000fe80000000800 */
[C---:B---3--:R-:W-:Y:S04]  /*45d0*/  HMMA.16816.F32 R76, R4.reuse, R8, R76 ;  /* 0x00000008044c723c */ /* 0x048fe8000000184c */
[----:B------:R-:W-:Y:S02]  /*45e0*/  MUFU.EX2 R170, R170 ;  /* 0x000000aa00aa7308 */ /* 0x000fe40000000800 */
[----:B------:R-:W-:Y:S01]  /*45f0*/  HMMA.16816.F32 R80, R4, R10, R80 ;  /* 0x0000000a0450723c */ /* 0x000fe20000001850 */
[----:B------:R-:W3:Y:S05]  /*4600*/  LDSM.16.MT88.4 R8, [R197+0x15000] ;  /* 0x01500000c508783b */ /* 0x000eea0000004200 */
[C---:B------:R-:W-:Y:S01]  /*4610*/  HMMA.16816.F32 R128, R96.reuse, R124, RZ ;  /* 0x0000007c6080723c */ /* 0x040fe200000018ff */
[----:B------:R-:W3:Y:S05]  /*4620*/  MUFU.EX2 R171, R171 ;  /* 0x000000ab00ab7308 */ /* 0x000eea0000000800 */
[C---:B------:R-:W-:Y:S03]  /*4630*/  HMMA.16816.F32 R104, R96.reuse, R100, RZ ;  /* 0x000000646068723c */ /* 0x040fe600000018ff */
[----:B------:R-:W-:Y:S03]  /*4640*/  MUFU.EX2 R166, R166 ;  /* 0x000000a600a67308 */ /* 0x000fe60000000800 */
[C---:B------:R-:W-:Y:S05]  /*4650*/  HMMA.16816.F32 R44, R96.reuse, R48, RZ ;  /* 0x00000030602c723c */ /* 0x040fea00000018ff */
[----:B------:R-:W3:Y:S01]  /*4660*/  MUFU.EX2 R231, R231 ;  /* 0x000000e700e77308 */ /* 0x000ee20000000800 */
        /* <DEDUP_REMOVED lines=36> */
[----:B--2---:R-:W-:Y:S01]  /*48b0*/  HMMA.16816.F32 R112, R4, R12, R112 ;  /* 0x0000000c0470723c */ /* 0x004fe20000001870 */
[----:B------:R-:W-:Y:S01]  /*48c0*/  FADD.FTZ R163, R163, R158 ;  /* 0x0000009ea3a37221 */ /* 0x000fe20000010000 */
[----:B------:R-:W-:-:S04]  /*48d0*/  FADD.FTZ R169, R169, R164 ;  /* 0x000000a4a9a97221 */ /* 0x000fc80000010000 */
[C---:B------:R-:W-:Y:S01]  /*48e0*/  HMMA.16816.F32 R108, R4.reuse, R14, R108 ;  /* 0x0000000e046c723c */ /* 0x040fe2000000186c */
[----:B------:R-:W2:Y:S05]  /*48f0*/  LDSM.16.MT88.4 R12, [R198+0x17000] ;  /* 0x01700000c60c783b */ /* 0x000eaa0000004200 */
[C---:B---3--:R-:W-:Y:S06]  /*4900*/  HMMA.16816.F32 R52, R4.reuse, R8, R52 ;  /* 0x000000080434723c */ /* 0x048fec0000001834 */
[C---:B------:R-:W-:Y:S01]  /*4910*/  HMMA.16816.F32 R56, R4.reuse, R10, R56 ;  /* 0x0000000a0438723c */ /* 0x040fe20000001838 */
[----:B------:R-:W3:Y:S05]  /*4920*/  LDSM.16.MT88.4 R8, [R197+0x17000] ;  /* 0x01700000c508783b */ /* 0x000eea0000004200 */
[C---:B-1----:R-:W-:Y:S06]  /*4930*/  HMMA.16816.F32 R60, R4.reuse, R20, R60 ;  /* 0x00000014043c723c */ /* 0x042fec000000183c */
[C---:B------:R-:W-:Y:S01]  /*4940*/  HMMA.16816.F32 R64, R4.reuse, R22, R64 ;  /* 0x000000160440723c */ /* 0x040fe20000001840 */
[----:B------:R-:W1:Y:S05]  /*4950*/  LDSM.16.MT88.4 R20, [R196+0x17000] ;  /* 0x01700000c414783b */ /* 0x000e6a0000004200 */
[C---:B----4-:R-:W-:Y:S06]  /*4960*/  HMMA.16816.F32 R68, R4.reuse, R16, R68 ;  /* 0x000000100444723c */ /* 0x050fec0000001844 */
[C---:B------:R-:W-:Y:S01]  /*4970*/  HMMA.16816.F32 R72, R4.reuse, R18, R72 ;  /* 0x000000120448723c */ /* 0x040fe20000001848 */
[----:B------:R-:W4:Y:S05]  /*4980*/  LDSM.16.MT88.4 R16, [R200+0x13800] ;  /* 0x01380000c810783b */ /* 0x000f2a0000004200 */
[C---:B--2---:R-:W-:Y:S06]  /*4990*/  HMMA.16816.F32 R76, R4.reuse, R12, R76 ;  /* 0x0000000c044c723c */ /* 0x044fec000000184c */
[C---:B------:R-:W-:Y:S01]  /*49a0*/  HMMA.16816.F32 R80, R4.reuse, R14, R80 ;  /* 0x0000000e0450723c */ /* 0x040fe20000001850 */
[----:B------:R-:W2:Y:S05]  /*49b0*/  LDSM.16.MT88.4 R12, [R198+0x13800] ;  /* 0x01380000c60c783b */ /* 0x000eaa0000004200 */
[C---:B---3--:R-:W-:Y:S06]  /*49c0*/  HMMA.16816.F32 R84, R4.reuse, R8, R84 ;  /* 0x000000080454723c */ /* 0x048fec0000001854 */
[C---:B------:R-:W-:Y:S01]  /*49d0*/  HMMA.16816.F32 R88, R4.reuse, R10, R88 ;  /* 0x0000000a0458723c */ /* 0x040fe20000001858 */
[----:B------:R-:W3:Y:S05]  /*49e0*/  LDSM.16.MT88.4 R8, [R197+0x15800] ;  /* 0x01580000c508783b */ /* 0x000eea0000004200 */
        /* <DEDUP_REMOVED lines=15> */
[C---:B-1----:R-:W-:Y:S06]  /*4ae0*/  HMMA.16816.F32 R92, R4.reuse, R20, R92 ;  /* 0x00000014045c723c */ /* 0x042fec000000185c */
[----:B------:R-:W-:Y:S01]  /*4af0*/  HMMA.16816.F32 R96, R4, R22, R96 ;  /* 0x000000160460723c */ /* 0x000fe20000001860 */
[----:B------:R-:W1:Y:S06]  /*4b00*/  LDSM.16.MT88.4 R20, [R200+0x17800] ;  /* 0x01780000c814783b */ /* 0x000e6c0000004200 */
        /* <DEDUP_REMOVED lines=31> */
[C---:B-1----:R-:W-:Y:S06]  /*4d00*/  HMMA.16816.F32 R68, R4.reuse, R20, R68 ;  /* 0x000000140444723c */ /* 0x042fec0000001844 */
[C---:B------:R-:W-:Y:S06]  /*4d10*/  HMMA.16816.F32 R72, R4.reuse, R22, R72 ;  /* 0x000000160448723c */ /* 0x040fec0000001848 */
[C---:B----4-:R-:W-:Y:S06]  /*4d20*/  HMMA.16816.F32 R76, R4.reuse, R16, R76 ;  /* 0x00000010044c723c */ /* 0x050fec000000184c */
[C---:B------:R-:W-:Y:S06]  /*4d30*/  HMMA.16816.F32 R80, R4.reuse, R18, R80 ;  /* 0x000000120450723c */ /* 0x040fec0000001850 */
[C---:B--2---:R-:W-:Y:S06]  /*4d40*/  HMMA.16816.F32 R84, R4.reuse, R12, R84 ;  /* 0x0000000c0454723c */ /* 0x044fec0000001854 */
[C---:B------:R-:W-:Y:S06]  /*4d50*/  HMMA.16816.F32 R88, R4.reuse, R14, R88 ;  /* 0x0000000e0458723c */ /* 0x040fec0000001858 */
[C---:B---3--:R-:W-:Y:S06]  /*4d60*/  HMMA.16816.F32 R92, R4.reuse, R8, R92 ;  /* 0x00000008045c723c */ /* 0x048fec000000185c */
        /* <DEDUP_REMOVED lines=11> */
[----:B------:R-:W-:Y:S01]  /*4e20*/  ULDC UR4, c[0x0][0x2ec] ;  /* 0x0000bb0000047ab9 */ /* 0x000fe20000000800 */
[----:B------:R-:W-:-:S06]  /*4e30*/  ULDC.64 UR6, c[0x0][0x248] ;  /* 0x0000920000067ab9 */ /* 0x000fcc0000000a00 */
[----:B------:R-:W2:Y:S08]  /*4e40*/  @!P4 LDC.64 R210, c[0x0][0x220] ;  /* 0x00008800ffd2cb82 */ /* 0x000eb00000000a00 */
[----:B------:R-:W3:Y:S01]  /*4e50*/  @!P4 LDC.64 R208, c[0x0][0x220] ;  /* 0x00008800ffd0cb82 */ /* 0x000ee20000000a00 */
[----:B------:R-:W-:Y:S05]  /*4e60*/  BRA `(.L_x_148) ;  /* 0x0000000000f07947 */ /* 0x000fea0003800000 */
.L_x_150:
[----:B------:R2:W-:Y:S01]  /*4e70*/  @P4 STS.128 [R219+0xc000], RZ ;  /* 0x00c000ffdb004388 */ /* 0x0005e20000000c00 */
[----:B------:R-:W3:Y:S01]  /*4e80*/  @!P4 LDC.64 R14, c[0x0][0x218] ;  /* 0x00008600ff0ecb82 */ /* 0x000ee20000000a00 */
[----:B------:R-:W-:Y:S05]  /*4e90*/  VIADD R19, R223, 0xffffffff ;  /* 0xffffffffdf137836 */ /* 0x000fea0000000000 */
[----:B------:R-:W-:Y:S02]  /*4ea0*/  SHF.R.S32.HI R16, RZ, 0x1f, R19 ;  /* 0x0000001fff107819 */ /* 0x000fe40000011413 */
[----:B------:R-:W5:Y:S03]  /*4eb0*/  @!P3 LDC.64 R12, c[0x0][0x218] ;  /* 0x00008600ff0cbb82 */ /* 0x000f660000000a00 */
[----:B------:R-:W-:Y:S04]  /*4ec0*/  IMAD R16, R16, UR6, RZ ;  /* 0x0000000610107c24 */ /* 0x000fe8000f8e02ff */
[C---:B------:R-:W-:Y:S01]  /*4ed0*/  IMAD R16, R19.reuse, UR7, R16 ;  /* 0x0000000713107c24 */ /* 0x040fe2000f8e0210 */
[----:B------:R-:W1:Y:S01]  /*4ee0*/  @!P2 LDC.64 R10, c[0x0][0x218] ;  /* 0x00008600ff0aab82 */ /* 0x000e620000000a00 */
[----:B------:R-:W-:Y:S04]  /*4ef0*/  IMAD.WIDE.U32 R18, R19, UR6, RZ ;  /* 0x0000000613127c25 */ /* 0x000fe8000f8e00ff */
[----:B------:R-:W-:Y:S01]  /*4f00*/  IMAD.IADD R19, R19, 0x1, R16 ;  /* 0x0000000113137824 */ /* 0x000fe200078e0210 */
[C---:B------:R-:W-:Y:S02]  /*4f10*/  LEA R3, P0, R18.reuse, R226, 0x6 ;  /* 0x000000e212037211 */ /* 0x040fe400078030ff */
[----:B------:R-:W4:Y:S02]  /*4f20*/  @!P4 LDC.64 R8, c[0x0][0x218] ;  /* 0x00008600ff08cb82 */ /* 0x000f240000000a00 */
[----:B------:R-:W-:Y:S06]  /*4f30*/  LEA.HI.X R16, R18, R229, R19, 0x6, P0 ;  /* 0x000000e512107211 */ /* 0x000fec00000f3413 */
[----:B------:R-:W2:Y:S08]  /*4f40*/  @!P3 LDC.64 R6, c[0x0][0x218] ;  /* 0x00008600ff06bb82 */ /* 0x000eb00000000a00 */
[----:B------:R-:W2:Y:S01]  /*4f50*/  @!P2 LDC.64 R4, c[0x0][0x218] ;  /* 0x00008600ff04ab82 */ /* 0x000ea20000000a00 */
[C---:B---3--:R-:W-:Y:S02]  /*4f60*/  @!P4 LEA R20, P0, R3.reuse, R14, 0x1 ;  /* 0x0000000e0314c211 */ /* 0x048fe400078008ff */
[C---:B-----5:R-:W-:Y:S02]  /*4f70*/  @!P3 LEA R12, P6, R3.reuse, R12, 0x1 ;  /* 0x0000000c030cb211 */ /* 0x060fe400078c08ff */
[C-C-:B------:R-:W-:Y:S02]  /*4f80*/  @!P4 LEA.HI.X R21, R3.reuse, R15, R16.reuse, 0x1, P0 ;  /* 0x0000000f0315c211 */ /* 0x140fe400000f0c10 */
[C-C-:B------:R-:W-:Y:S02]  /*4f90*/  @!P3 LEA.HI.X R13, R3.reuse, R13, R16.reuse, 0x1, P6 ;  /* 0x0000000d030db211 */ /* 0x140fe400030f0c10 */
[C---:B-1----:R-:W-:Y:S01]  /*4fa0*/  @!P2 LEA R10, P1, R3.reuse, R10, 0x1 ;  /* 0x0000000a030aa211 */ /* 0x042fe200078208ff */
[----:B------:R-:W-:Y:S01]  /*4fb0*/  @!PT LDS RZ, [RZ] ;  /* 0x00000000fffff984 */ /* 0x000fe20000000800 */
[----:B------:R-:W-:Y:S01]  /*4fc0*/  @!PT LDS RZ, [RZ] ;  /* 0x00000000fffff984 */ /* 0x000fe20000000800 */
[----:B------:R-:W-:Y:S01]  /*4fd0*/  @!PT LDS RZ, [RZ] ;  /* 0x00000000fffff984 */ /* 0x000fe20000000800 */
[----:B------:R3:W-:Y:S01]  /*4fe0*/  @!P4 LDGSTS.E.BYPASS.LTC128B.128 [R219+0xc000], desc[UR8][R20.64] ;  /* 0x0c00000014dbcfae */ /* 0x0007e2000b901d48 */
[----:B------:R-:W-:Y:S02]  /*4ff0*/  IADD3 R14, P0, R216, R3, RZ ;  /* 0x00000003d80e7210 */ /* 0x000fe40007f1e0ff */
[--C-:B------:R-:W-:Y:S01]  /*5000*/  @!P2 LEA.HI.X R11, R3, R11, R16.reuse, 0x1, P1 ;  /* 0x0000000b030ba211 */ /* 0x100fe200008f0c10 */
[----:B------:R3:W-:Y:S01]  /*5010*/  @P3 STS.128 [R219+0xe000], RZ ;  /* 0x00e000ffdb003388 */ /* 0x0007e20000000c00 */
[C---:B----4-:R-:W-:Y:S01]  /*5020*/  @!P4 LEA R8, P6, R14.reuse, R8, 0x1 ;  /* 0x000000080e08c211 */ /* 0x050fe200078c08ff */
[----:B------:R-:W-:Y:S01]  /*5030*/  IMAD.X R16, R215, 0x1, R16, P0 ;  /* 0x00000001d7107824 */ /* 0x000fe200000e0610 */
[C---:B--2---:R-:W-:Y:S01]  /*5040*/  @!P3 LEA R6, P1, R14.reuse, R6, 0x1 ;  /* 0x000000060e06b211 */ /* 0x044fe200078208ff */
        /* <DEDUP_REMOVED lines=30> */
.L_x_148:
        /* <DEDUP_REMOVED lines=21> */
[----:B------:R-:W-:Y:S05]  /*5380*/  @!P4 LDGSTS.E.BYPASS.LTC128B.128 [R219+0x12000], desc[UR8][R242.64] ;  /* 0x12000000f2dbcfae */ /* 0x000fea000b901d48 */
[----:B------:R-:W-:Y:S02]  /*5390*/  @P3 STS.128 [R219+0x14000], RZ ;  /* 0x014000ffdb003388 */ /* 0x000fe40000000c00 */
        /* <DEDUP_REMOVED lines=9> */
[----:B------:R-:W-:Y:S04]  /*5430*/  @!P2 LEA.HI.X R235, R239, R235, R230, 0x1, P0 ;  /* 0x000000ebefeba211 */ /* 0x000fe800000f0ce6 */
[----:B------:R-:W-:Y:S01]  /*5440*/  @P2 STS.128 [R219+0x16000], RZ ;  /* 0x016000ffdb002388 */ /* 0x000fe20000000c00 */
[----:B------:R-:W-:Y:S02]  /*5450*/  LEA.HI.X R230, R212, R230, R213, 0x5, P6 ;  /* 0x000000e6d4e67211 */ /* 0x000fe400030f2cd5 */
[C---:B---3--:R-:W-:Y:S02]  /*5460*/  @!P3 LEA R132, P1, R134.reuse, R132, 0x1 ;  /* 0x000000848684b211 */ /* 0x048fe400078208ff */
[----:B------:R-:W-:Y:S01]  /*5470*/  @!PT LDS RZ, [RZ] ;  /* 0x00000000fffff984 */ /* 0x000fe20000000800 */
[----:B------:R-:W-:Y:S01]  /*5480*/  @!PT LDS RZ, [RZ] ;  /* 0x00000000fffff984 */ /* 0x000fe20000000800 */
[----:B------:R-:W-:Y:S01]  /*5490*/  @!PT LDS RZ, [RZ] ;  /* 0x00000000fffff984 */ /* 0x000fe20000000800 */
[----:B------:R-:W-:Y:S01]  /*54a0*/  @!P2 LDGSTS.E.BYPASS.LTC128B.128 [R219+0x16000], desc[UR8][R234.64+0x100] ;  /* 0x16000100eadbafae */ /* 0x000fe2000b901d48 */
[C-C-:B------:R-:W-:Y:S02]  /*54b0*/  @!P4 LEA.HI.X R239, R134.reuse, R209, R230.reuse, 0x1, P5 ;  /* 0x000000d186efc211 */ /* 0x140fe400028f0ce6 */
[C-C-:B------:R-:W-:Y:S02]  /*54c0*/  @!P3 LEA.HI.X R133, R134.reuse, R133, R230.reuse, 0x1, P1 ;  /* 0x000000858685b211 */ /* 0x140fe400008f0ce6 */
[----:B------:R-:W-:Y:S01]  /*54d0*/  @P4 STS.128 [R219+0x13000], RZ ;  /* 0x013000ffdb004388 */ /* 0x000fe20000000c00 */
[----:B------:R-:W-:Y:S02]  /*54e0*/  ISETP.GT.AND P5, PT, R223, RZ, PT ;  /* 0x000000ffdf00720c */ /* 0x000fe40003fa4270 */
[C---:B----4-:R-:W-:Y:S02]  /*54f0*/  @!P2 LEA R2, P0, R134.reuse, R2, 0x1 ;  /* 0x000000028602a211 */ /* 0x050fe400078008ff */
[----:B------:R-:W-:Y:S01]  /*5500*/  @!PT LDS RZ, [RZ] ;  /* 0x00000000fffff984 */ /* 0x000fe20000000800 */
[----:B------:R-:W-:Y:S01]  /*5510*/  @!PT LDS RZ, [RZ] ;  /* 0x00000000fffff984 */ /* 0x000fe20000000800 */
[----:B------:R-:W-:Y:S01]  /*5520*/  @!PT LDS RZ, [RZ] ;  /* 0x00000000fffff984 */ /* 0x000fe20000000800 */
[----:B------:R-:W-:Y:S02]  /*5530*/  @!P4 LDGSTS.E.BYPASS.LTC128B.128 [R219+0x13000], desc[UR8][R238.64] ;  /* 0x13000000eedbcfae */ /* 0x000fe4000b901d48 */
[----:B------:R-:W-:Y:S03]  /*5540*/  @!P2 LEA.HI.X R3, R134, R3, R230, 0x1, P0 ;  /* 0x000000038603a211 */ /* 0x000fe600000f0ce6 */
[----:B------:R-:W-:Y:S05]  /*5550*/  @P3 STS.128 [R219+0x15000], RZ ;  /* 0x015000ffdb003388 */ /* 0x000fea0000000c00 */
[----:B------:R-:W-:Y:S01]  /*5560*/  @!PT LDS RZ, [RZ] ;  /* 0x00000000fffff984 */ /* 0x000fe20000000800 */
[----:B------:R-:W-:Y:S01]  /*5570*/  @!PT LDS RZ, [RZ] ;  /* 0x00000000fffff984 */ /* 0x000fe20000000800 */
[----:B------:R-:W-:Y:S01]  /*5580*/  @!PT LDS RZ, [RZ] ;  /* 0x00000000fffff984 */ /* 0x000fe20000000800 */
[----:B------:R-:W-:Y:S05]  /*5590*/  @!P3 LDGSTS.E.BYPASS.LTC128B.128 [R219+0x15000], desc[UR8][R132.64+0x80] ;  /* 0x1500008084dbbfae */ /* 0x000fea000b901d48 */
[----:B------:R-:W-:Y:S05]  /*55a0*/  @P2 STS.128 [R219+0x17000], RZ ;  /* 0x017000ffdb002388 */ /* 0x000fea0000000c00 */
[----:B------:R-:W-:Y:S01]  /*55b0*/  @!PT LDS RZ, [RZ] ;  /* 0x00000000fffff984 */ /* 0x000fe20000000800 */
[----:B------:R-:W-:Y:S01]  /*55c0*/  @!PT LDS RZ, [RZ] ;  /* 0x00000000fffff984 */ /* 0x000fe20000000800 */
[----:B------:R-:W-:Y:S01]  /*55d0*/  @!PT LDS RZ, [RZ] ;  /* 0x00000000fffff984 */ /* 0x000fe20000000800 */
[----:B------:R1:W-:Y:S05]  /*55e0*/  @!P2 LDGSTS.E.BYPASS.LTC128B.128 [R219+0x17000], desc[UR8][R2.64+0x100] ;  /* 0x1700010002dbafae */ /* 0x0003ea000b901d48 */
        /* <DEDUP_REMOVED lines=160> */
[----:B------:R2:W3:Y:S01]  /*5ff0*/  MUFU.TANH R170, R3 ;  /* 0x0000000300aa7308 */ /* 0x0004e20000002400 */
[C---:B------:R-:W-:Y:S03]  /*6000*/  HMMA.16816.F32 R24, R176.reuse, R142, R24 ;  /* 0x0000008eb018723c */ /* 0x040fe60000001818 */
[----:B------:R-:W-:Y:S01]  /*6010*/  FMUL.FTZ R133, R8, UR5 ;  /* 0x0000000508857c20 */ /* 0x000fe20008410000 */
[----:B------:R-:W-:Y:S01]  /*6020*/  FMUL.FTZ R132, R9, UR5 ;  /* 0x0000000509847c20 */ /* 0x000fe20008410000 */
[----:B------:R-:W-:Y:S01]  /*6030*/  FMUL.FTZ R250, R14, UR5 ;  /* 0x000000050efa7c20 */ /* 0x000fe20008410000 */
[----:B------:R-:W-:Y:S03]  /*6040*/  FMUL.FTZ R252, R13, UR5 ;  /* 0x000000050dfc7c20 */ /* 0x000fe60008410000 */
[----:B------:R4:W-:Y:S02]  /*6050*/  MUFU.TANH R163, R2 ;  /* 0x0000000200a37308 */ /* 0x0009e40000002400 */
[----:B------:R-:W-:Y:S01]  /*6060*/  FMUL.FTZ R251, R15, UR5 ;  /* 0x000000050ffb7c20 */ /* 0x000fe20008410000 */
[----:B------:R-:W-:Y:S01]  /*6070*/  FMUL.FTZ R248, R16, UR5 ;  /* 0x0000000510f87c20 */ /* 0x000fe20008410000 */
[----:B------:R-:W-:Y:S01]  /*6080*/  FMUL.FTZ R249, R18, UR5 ;  /* 0x0000000512f97c20 */ /* 0x000fe20008410000 */
[----:B------:R-:W-:Y:S01]  /*6090*/  FMUL.FTZ R246, R17, UR5 ;  /* 0x0000000511f67c20 */ /* 0x000fe20008410000 */
[----:B------:R-:W-:Y:S04]  /*60a0*/  FMUL.FTZ R247, R19, UR5 ;  /* 0x0000000513f77c20 */ /* 0x000fe80008410000 */
[----:B------:R5:W-:Y:S01]  /*60b0*/  MUFU.TANH R165, R134 ;  /* 0x0000008600a57308 */ /* 0x000be20000002400 */
[----:B--2---:R-:W-:Y:S01]  /*60c0*/  FMUL.FTZ R3, R10, UR5 ;  /* 0x000000050a037c20 */ /* 0x004fe20008410000 */
[----:B------:R-:W-:Y:S01]  /*60d0*/  FMUL.FTZ R244, R20, UR5 ;  /* 0x0000000514f47c20 */ /* 0x000fe20008410000 */
[----:B------:R-:W-:Y:S01]  /*60e0*/  FMUL.FTZ R243, R22, UR5 ;  /* 0x0000000516f37c20 */ /* 0x000fe20008410000 */
[----:B------:R-:W-:Y:S01]  /*60f0*/  FMUL.FTZ R242, R21, UR5 ;  /* 0x0000000515f27c20 */ /* 0x000fe20008410000 */
[----:B------:R-:W-:Y:S05]  /*6100*/  FMUL.FTZ R245, R23, UR5 ;  /* 0x0000000517f57c20 */ /* 0x000fea0008410000 */
[----:B------:R3:W-:Y:S01]  /*6110*/  MUFU.TANH R173, R3 ;  /* 0x0000000300ad7308 */ /* 0x0007e20000002400 */
[----:B----4-:R-:W-:Y:S01]  /*6120*/  FMUL.FTZ R2, R11, UR5 ;  /* 0x000000050b027c20 */ /* 0x010fe20008410000 */
[C---:B-1----:R-:W-:Y:S03]  /*6130*/  HMMA.16816.F32 R28, R176.reuse, R136, R28 ;  /* 0x00000088b01c723c */ /* 0x042fe6000000181c */
[----:B------:R-:W-:Y:S01]  /*6140*/  FMUL.FTZ R240, R24, UR5 ;  /* 0x0000000518f07c20 */ /* 0x000fe20008410000 */
[----:B------:R-:W-:Y:S01]  /*6150*/  FMUL.FTZ R241, R26, UR5 ;  /* 0x000000051af17c20 */ /* 0x000fe20008410000 */
[----:B------:R-:W-:Y:S03]  /*6160*/  FMUL.FTZ R238, R25, UR5 ;  /* 0x0000000519ee7c20 */ /* 0x000fe60008410000 */
[----:B------:R-:W1:Y:S03]  /*6170*/  MUFU.TANH R166, R230 ;  /* 0x000000e600a67308 */ /* 0x000e660000002400 */
[----:B-----5:R-:W-:Y:S01]  /*6180*/  FMUL.FTZ R134, R12, UR5 ;  /* 0x000000050c867c20 */ /* 0x020fe20008410000 */
[----:B------:R-:W-:Y:S03]  /*6190*/  HMMA.16816.F32 R32, R176, R138, R32 ;  /* 0x0000008ab020723c */ /* 0x000fe60000001820 */
[----:B------:R-:W-:Y:S03]  /*61a0*/  FMUL.FTZ R239, R27, UR5 ;  /* 0x000000051bef7c20 */ /* 0x000fe60008410000 */
[----:B------:R2:W-:Y:S01]  /*61b0*/  MUFU.TANH R175, R2 ;  /* 0x0000000200af7308 */ /* 0x0005e20000002400 */
[----:B---3--:R-:W-:Y:S09]  /*61c0*/  FMNMX.FTZ R3, R170, R135, !PT ;  /* 0x00000087aa037209 */ /* 0x008ff20007810000 */
[----:B------:R-:W3:Y:S01]  /*61d0*/  MUFU.TANH R182, R133 ;  /* 0x0000008500b67308 */ /* 0x000ee20000002400 */
[----:B-1----:R-:W-:Y:S01]  /*61e0*/  FMNMX.FTZ R3, R166, R3, !PT ;  /* 0x00000003a6037209 */ /* 0x002fe20007810000 */
[----:B------:R-:W-:Y:S01]  /*61f0*/  FMUL.FTZ R234, R28, UR5 ;  /* 0x000000051cea7c20 */ /* 0x000fe20008410000 */
[----:B------:R-:W-:Y:S01]  /*6200*/  FMUL.FTZ R237, R30, UR5 ;  /* 0x000000051eed7c20 */ /* 0x000fe20008410000 */
[----:B------:R-:W-:Y:S01]  /*6210*/  FMUL.FTZ R236, R29, UR5 ;  /* 0x000000051dec7c20 */ /* 0x000fe20008410000 */
[----:B------:R-:W-:Y:S05]  /*6220*/  FMUL.FTZ R235, R31, UR5 ;  /* 0x000000051feb7c20 */ /* 0x000fea0008410000 */
[----:B------:R-:W1:Y:S01]  /*6230*/  MUFU.TANH R174, R132 ;  /* 0x0000008400ae7308 */ /* 0x000e620000002400 */
[----:B--2---:R-:W-:Y:S01]  /*6240*/  FMNMX.FTZ R2, R163, R0, !PT ;  /* 0x00000000a3027209 */ /* 0x004fe20007810000 */
[----:B------:R-:W-:Y:S01]  /*6250*/  FMUL.FTZ R232, R32, UR5 ;  /* 0x0000000520e87c20 */ /* 0x000fe20008410000 */
[----:B------:R-:W-:Y:S01]  /*6260*/  FMUL.FTZ R230, R33, UR5 ;  /* 0x0000000521e67c20 */ /* 0x000fe20008410000 */
[----:B------:R-:W-:Y:S01]  /*6270*/  FMUL.FTZ R35, R35, UR5 ;  /* 0x0000000523237c20 */ /* 0x000fe20008410000 */
[----:B------:R-:W-:Y:S05]  /*6280*/  FMNMX.FTZ R2, R165, R2, !PT ;  /* 0x00000002a5027209 */ /* 0x000fea0007810000 */
[----:B------:R-:W2:Y:S01]  /*6290*/  MUFU.TANH R162, R134 ;  /* 0x0000008600a27308 */ /* 0x000ea20000002400 */
[----:B---3--:R-:W-:Y:S02]  /*62a0*/  FMNMX.FTZ R3, R182, R3, !PT ;  /* 0x00000003b6037209 */ /* 0x008fe40007810000 */
[----:B------:R-:W-:Y:S04]  /*62b0*/  FMNMX.FTZ R2, R173, R2, !PT ;  /* 0x00000002ad027209 */ /* 0x000fe80007810000 */
[----:B------:R-:W-:Y:S03]  /*62c0*/  FMNMX.FTZ R133, R175, R2, !PT ;  /* 0x00000002af857209 */ /* 0x000fe60007810000 */
[----:B------:R-:W3:Y:S01]  /*62d0*/  MUFU.TANH R250, R250 ;  /* 0x000000fa00fa7308 */ /* 0x000ee20000002400 */
[----:B-1----:R-:W-:Y:S09]  /*62e0*/  FMNMX.FTZ R3, R174, R3, !PT ;  /* 0x00000003ae037209 */ /* 0x002ff20007810000 */
[----:B------:R-:W1:Y:S01]  /*62f0*/  MUFU.TANH R252, R252 ;  /* 0x000000fc00fc7308 */ /* 0x000e620000002400 */
[----:B--2---:R-:W-:Y:S01]  /*6300*/  FMNMX.FTZ R3, R162, R3, !PT ;  /* 0x00000003a2037209 */ /* 0x004fe20007810000 */
[----:B------:R-:W-:Y:S08]  /*6310*/  FMUL.FTZ R134, R34, UR5 ;  /* 0x0000000522867c20 */ /* 0x000ff00008410000 */
        /* <DEDUP_REMOVED lines=40> */
[----:B------:R1:W4:Y:S01]  /*65a0*/  MUFU.TANH R133, R35 ;  /* 0x0000002300857308 */ /* 0x0003220000002400 */
[----:B--2---:R-:W-:Y:S02]  /*65b0*/  FMNMX.FTZ R2, R134, R3, !PT ;  /* 0x0000000386027209 */ /* 0x004fe40007810000 */
[----:B---3--:R-:W-:Y:S01]  /*65c0*/  FMNMX.FTZ R17, R230, R132, !PT ;  /* 0x00000084e6117209 */ /* 0x008fe20007810000 */
[----:B------:R-:W-:Y:S06]  /*65d0*/  @P5 BRA `(.L_x_150) ;  /* 0xffffffe800245947 */ /* 0x000fec000383ffff */
.L_x_149:
[----:B---3--:R-:W2:Y:S01]  /*65e0*/  SHFL.BFLY PT, R6, R17, 0x2, 0x1f ;  /* 0x0c401f0011067f89 */ /* 0x008ea200000e0000 */
[----:B----4-:R-:W-:Y:S02]  /*65f0*/  FMNMX.FTZ R7, R133, R2, !PT ;  /* 0x0000000285077209 */ /* 0x010fe40007810000 */
[----:B------:R-:W-:Y:S05]  /*6600*/  IADD3 R223, R223, -0x1, RZ ;  /* 0xffffffffdfdf7810 */ /* 0x000fea0007ffe0ff */
[----:B------:R-:W-:Y:S08]  /*6610*/  LDSM.16.MT88.4 R24, [R198+0x12000] ;  /* 0x01200000c618783b */ /* 0x000ff00000004200 */
[----:B------:R-:W3:Y:S08]  /*6620*/  SHFL.BFLY PT, R2, R7, 0x2, 0x1f ;  /* 0x0c401f0007027f89 */ /* 0x000ef000000e0000 */
[----:B-1----:R-:W-:Y:S08]  /*6630*/  LDSM.16.MT88.4 R32, [R197+0x12000] ;  /* 0x01200000c520783b */ /* 0x002ff00000004200 */
[----:B------:R-:W-:Y:S08]  /*6640*/  LDSM.16.MT88.4 R136, [R196+0x12000] ;  /* 0x01200000c488783b */ /* 0x000ff00000004200 */
[----:B------:R-:W-:Y:S08]  /*6650*/  LDSM.16.MT88.4 R140, [R197+0x14800] ;  /* 0x01480000c58c783b */ /* 0x000ff00000004200 */
[----:B------:R-:W-:Y:S08]  /*6660*/  LDSM.16.MT88.4 R148, [R198+0x15800] ;  /* 0x01580000c694783b */ /* 0x000ff00000004200 */
[----:B------:R-:W-:Y:S08]  /*6670*/  LDSM.16.MT88.4 R152, [R197+0x15800] ;  /* 0x01580000c598783b */ /* 0x000ff00000004200 */
[----:B------:R-:W-:Y:S01]  /*6680*/  LDSM.16.MT88.4 R156, [R196+0x15800] ;  /* 0x01580000c49c783b */ /* 0x000fe20000004200 */
[----:B--2---:R-:W-:Y:S02]  /*6690*/  FMNMX.FTZ R9, R17, R6, !PT ;  /* 0x0000000611097209 */ /* 0x004fe40007810000 */
[----:B---3--:R-:W-:Y:S05]  /*66a0*/  FMNMX.FTZ R4, R7, R2, !PT ;  /* 0x0000000207047209 */ /* 0x008fea0007810000 */
[----:B------:R-:W1:Y:S08]  /*66b0*/  SHFL.BFLY PT, R132, R9, 0x1, 0x1f ;  /* 0x0c201f0009847f89 */ /* 0x000e7000000e0000 */
[----:B------:R-:W2:Y:S08]  /*66c0*/  SHFL.BFLY PT, R3, R4, 0x1, 0x1f ;  /* 0x0c201f0004037f89 */ /* 0x000eb000000e0000 */
[----:B------:R-:W3:Y:S01]  /*66d0*/  LDSM.16.MT88.4 R16, [R200+0x12000] ;  /* 0x01200000c810783b */ /* 0x000ee20000004200 */
        /* <DEDUP_REMOVED lines=21> */
[--C-:B------:R-:W-:Y:S01]  /*6830*/  FFMA.FTZ R170, R162, UR4, -R145.reuse ;  /* 0x00000004a2aa7c23 */ /* 0x100fe20008010891 */
[--C-:B------:R-:W-:Y:S01]  /*6840*/  FFMA.FTZ R172, R250, UR4, -R144.reuse ;  /* 0x00000004faac7c23 */ /* 0x100fe20008010890 */
[----:B------:R-:W-:Y:S01]  /*6850*/  LDSM.16.MT88.4 R160, [R200+0x17800] ;  /* 0x01780000c8a0783b */ /* 0x000fe20000004200 */
        /* <DEDUP_REMOVED lines=36> */
[----:B------:R-:W4:Y:S01]  /*6aa0*/  MUFU.EX2 R165, R165 ;  /* 0x000000a500a57308 */ /* 0x000f220000000800 */
        /* <DEDUP_REMOVED lines=15> */
[----:B------:R-:W5:Y:S01]  /*6ba0*/  MUFU.EX2 R166, R166 ;  /* 0x000000a600a67308 */ /* 0x000f620000000800 */
[----:B----4-:R-:W-:Y:S01]  /*6bb0*/  F2FP.F16.F32.PACK_AB R129, R165, R169 ;  /* 0x000000a9a581723e */ /* 0x010fe200000000ff */
        /* <DEDUP_REMOVED lines=14> */
[----:B------:R-:W4:Y:S01]  /*6ca0*/  MUFU.EX2 R135, R135 ;  /* 0x0000008700877308 */ /* 0x000f220000000800 */
[----:B-----5:R-:W-:Y:S01]  /*6cb0*/  F2FP.F16.F32.PACK_AB R130, R166, R167 ;  /* 0x000000a7a682723e */ /* 0x020fe200000000ff */
        /* <DEDUP_REMOVED lines=15> */
[----:B----4-:R-:W-:Y:S01]  /*6db0*/  F2FP.F16.F32.PACK_AB R131, R135, R164 ;  /* 0x000000a48783723e */ /* 0x010fe200000000ff */
[C---:B------:R-:W-:Y:S01]  /*6dc0*/  FMUL.FTZ R74, R0.reuse, R74 ;  /* 0x0000004a004a7220 */ /* 0x040fe20000410000 */
[----:B------:R-:W-:Y:S01]  /*6dd0*/  FMUL.FTZ R75, R0, R75 ;  /* 0x0000004b004b7220 */ /* 0x000fe20000410000 */
[C---:B------:R-:W-:Y:S01]  /*6de0*/  FMUL.FTZ R76, R2.reuse, R76 ;  /* 0x0000004c024c7220 */ /* 0x040fe20000410000 */
[----:B------:R-:W-:Y:S01]  /*6df0*/  FMUL.FTZ R77, R2, R77 ;  /* 0x0000004d024d7220 */ /* 0x000fe20000410000 */
[C---:B------:R-:W-:Y:S01]  /*6e00*/  FMUL.FTZ R78, R0.reuse, R78 ;  /* 0x0000004e004e7220 */ /* 0x040fe20000410000 */
[----:B------:R-:W-:Y:S01]  /*6e10*/  FMUL.FTZ R79, R0, R79 ;  /* 0x0000004f004f7220 */ /* 0x000fe20000410000 */
[C---:B---3--:R-:W-:Y:S01]  /*6e20*/  HMMA.16816.F32 R4, R128.reuse, R16, R4 ;  /* 0x000000108004723c */ /* 0x048fe20000001804 */
        /* <DEDUP_REMOVED lines=246> */
.L_x_147:
        /* <DEDUP_REMOVED lines=208> */
.L_x_151:
        /* <DEDUP_REMOVED lines=23> */
.L_x_152:
        /* <DEDUP_REMOVED lines=114> */
.L_x_154:
[----:B------:R-:W-:Y:S05]  /*9320*/  BSYNC B0 ;  /* 0x0000000000007941 */ /* 0x000fea0003800000 */
.L_x_153:
        /* <DEDUP_REMOVED lines=39> */
.L_x_156:
[----:B------:R-:W-:Y:S05]  /*95a0*/  BSYNC B0 ;  /* 0x0000000000007941 */ /* 0x000fea0003800000 */
.L_x_155:
        /* <DEDUP_REMOVED lines=24> */
.L_x_158:
[----:B------:R-:W-:Y:S05]  /*9730*/  BSYNC B0 ;  /* 0x0000000000007941 */ /* 0x000fea0003800000 */
.L_x_157:
        /* <DEDUP_REMOVED lines=24> */
.L_x_160:
[----:B------:R-:W-:Y:S05]  /*98c0*/  BSYNC B0 ;  /* 0x0000000000007941 */ /* 0x000fea0003800000 */
.L_x_159:
        /* <DEDUP_REMOVED lines=23> */
.L_x_125:
        /* <DEDUP_REMOVED lines=63> */
.L_x_162:
[----:B------:R-:W-:Y:S05]  /*9e30*/  BSYNC B0 ;  /* 0x0000000000007941 */ /* 0x000fea0003800000 */
.L_x_161:
        /* <DEDUP_REMOVED lines=24> */
.L_x_164:
[----:B------:R-:W-:Y:S05]  /*9fc0*/  BSYNC B0 ;  /* 0x0000000000007941 */ /* 0x000fea0003800000 */
.L_x_163:
        /* <DEDUP_REMOVED lines=29> */
.L_x_166:
[----:B------:R-:W-:Y:S05]  /*a1a0*/  BSYNC B0 ;  /* 0x0000000000007941 */ /* 0x000fea0003800000 */
.L_x_165:
        /* <DEDUP_REMOVED lines=32> */
.L_x_168:
[----:B------:R-:W-:Y:S05]  /*a3b0*/  BSYNC B0 ;  /* 0x0000000000007941 */ /* 0x000fea0003800000 */
.L_x_167:
        /* <DEDUP_REMOVED lines=16> */
.L_x_170:
[----:B------:R-:W-:Y:S05]  /*a4c0*/  BSYNC B0 ;  /* 0x0000000000007941 */ /* 0x000fea0003800000 */
.L_x_169:
        /* <DEDUP_REMOVED lines=10> */
.L_x_172:
[----:B------:R-:W-:Y:S05]  /*a570*/  BSYNC B0 ;  /* 0x0000000000007941 */ /* 0x000fea0003800000 */
.L_x_171:
        /* <DEDUP_REMOVED lines=10> */
.L_x_174:
[----:B------:R-:W-:Y:S05]  /*a620*/  BSYNC B0 ;  /* 0x0000000000007941 */ /* 0x000fea0003800000 */
.L_x_173:
        /* <DEDUP_REMOVED lines=10> */
.L_x_175:
        /* <DEDUP_REMOVED lines=11> */
.L_x_1511:


//--------------------- .text._ZN5flash16flash_fwd_kernelI23Flash_fwd_kernel_traitsILi192ELi128ELi64ELi8ELb0ELb0EN7cutlass6half_tE19Flash_kernel_traitsILi192ELi128ELi64ELi8ES3_EELb0ELb0ELb0ELb1ELb0ELb0ELb0ELb0EEEvNS_16Flash_fwd_paramsE --------------------------
	.section	.text._ZN5flash16flash_fwd_kernelI23Flash_fwd_kernel_traitsILi192ELi128ELi64ELi8ELb0ELb0EN7cutlass6half_tE19Flash_kernel_traitsILi192ELi128ELi64ELi8ES3_EELb0ELb0ELb0ELb1ELb0ELb0ELb0ELb0EEEvNS_16Flash_fwd_paramsE,"ax",@progbits
	.align	128
        .global         _ZN5flash16flash_fwd_kernelI23Flash_fwd_kernel_traitsILi192ELi128ELi64ELi8ELb0ELb0EN7cutlass6half_tE19Flash_kernel_traitsILi192ELi128ELi64ELi8ES3_EELb0ELb0ELb0ELb1ELb0ELb0ELb0ELb0EEEvNS_16Flash_fwd_paramsE
        .type           _ZN5flash16flash_fwd_kernelI23Flash_fwd_kernel_traitsILi192ELi128ELi64ELi8ELb0ELb0EN7cutlass6half_tE19Flash_kernel_traitsILi192ELi128ELi64ELi8ES3_EELb0ELb0ELb0ELb1ELb0ELb0ELb0ELb0EEEvNS_16Flash_fwd_paramsE,@function
        .size           _ZN5flash16flash_fwd_kernelI23Flash_fwd_kernel_traitsILi192ELi128ELi64ELi8ELb0ELb0EN7cutlass6half_tE19Flash_kernel_traitsILi192ELi128ELi64ELi8ES3_EELb0ELb0ELb0ELb1ELb0ELb0ELb0ELb0EEEvNS_16Flash_fwd_paramsE,(.L_x_1512 - _ZN5flash16flash_fwd_kernelI23Flash_fwd_kernel_traitsILi192ELi128ELi64ELi8ELb0ELb0EN7cutlass6half_tE19Flash_kernel_traitsILi192ELi128ELi64ELi8ES3_EELb0ELb0ELb0ELb1ELb0ELb0ELb0ELb0EEEvNS_16Flash_fwd_paramsE)
        .other          _ZN5flash16flash_fwd_kernelI23Flash_fwd_kernel_traitsILi192ELi128ELi64ELi8ELb0ELb0EN7cutlass6half_tE19Flash_kernel_traitsILi192ELi128ELi64ELi8ES3_EELb0ELb0ELb0ELb1ELb0ELb0ELb0ELb0EEEvNS_16Flash_fwd_paramsE,@"STO_CUDA_ENTRY STV_DEFAULT"
_ZN5flash16flash_fwd_kernelI23Flash_fwd_kernel_traitsILi192ELi128ELi64ELi8ELb0ELb0EN7cutlass6half_tE19Flash_kernel_traitsILi192ELi128ELi64ELi8ES3_EELb0ELb0ELb0ELb1ELb0ELb0ELb0ELb0EEEvNS_16Flash_fwd_paramsE:
.text._ZN5flash16flash_fwd_kernelI23Flash_fwd_kernel_traitsILi192ELi128ELi64ELi8ELb0ELb0EN7cutlass6half_tE19Flash_kernel_traitsILi192ELi128ELi64ELi8ES3_EELb0ELb0ELb0ELb1ELb0ELb0ELb0ELb0EEEvNS_16Flash_fwd_paramsE:
        /* <DEDUP_REMOVED lines=22> */
[----:B--2---:R-:W-:-:S04]  /*0160*/  ISETP.EQ.U32.AND P0, PT, R2, RZ, PT ;  /* 0x000000ff0200720c */ /* 0x004fc80003f02070 */
[----:B------:R-:W-:Y:S01]  /*0170*/  ISETP.EQ.OR.EX P0, PT, R3, RZ, !P3, P0 ;  /* 0x000000ff0300720c */ /* 0x000fe20005f02700 */
[----:B------:R-:W-:Y:S02]  /*0180*/  IMAD.MOV.U32 R16, RZ, RZ, -0x1 ;  /* 0xffffffffff107424 */ /* 0x000fe400078e00ff */
[----:B-1----:R-:W-:Y:S01]  /*0190*/  IMAD.WIDE R4, R18, 0x4, R6 ;  /* 0x0000000412047825 */ /* 0x002fe200078e0206 */
        /* <DEDUP_REMOVED lines=13> */
.L_x_176:
[----:B------:R-:W1:Y:S02]  /*0270*/  LDC R0, c[0x0][0x2c8] ;  /* 0x0000b200ff007b82 */ /* 0x000e640000000800 */
.L_x_177:
[----:B------:R-:W3:Y:S02]  /*0280*/  LDC.64 R2, c[0x0][0x308] ;  /* 0x0000c200ff027b82 */ /* 0x000ee40000000a00 */
[----:B---3--:R-:W-:-:S04]  /*0290*/  ISETP.NE.U32.AND P2, PT, R2, RZ, PT ;  /* 0x000000ff0200720c */ /* 0x008fc80003f45070 */
[----:B------:R-:W-:-:S13]  /*02a0*/  ISETP.NE.AND.EX P2, PT, R3, RZ, PT, P2 ;  /* 0x000000ff0300720c */ /* 0x000fda0003f45320 */
[----:B------:R-:W3:Y:S08]  /*02b0*/  @P2 LDC.64 R2, c[0x0][0x308] ;  /* 0x0000c200ff022b82 */ /* 0x000ef00000000a00 */
[----:B--2---:R-:W2:Y:S01]  /*02c0*/  @!P2 LDC R4, c[0x0][0x2cc] ;  /* 0x0000b300ff04ab82 */ /* 0x004ea20000000800 */
[----:B---3--:R-:W-:-:S07]  /*02d0*/  @P2 IMAD.WIDE R6, R18, 0x4, R2 ;  /* 0x0000000412062825 */ /* 0x008fce00078e0202 */
[----:B------:R-:W3:Y:S01]  /*02e0*/  @!P2 LDC.64 R2, c[0x0][0x318] ;  /* 0x0000c600ff02ab82 */ /* 0x000ee20000000a00 */
[----:B------:R-:W2:Y:S01]  /*02f0*/  @P2 LDG.E R6, desc[UR8][R6.64] ;  /* 0x0000000806062981 */ /* 0x000ea2000c1e1900 */
[----:B------:R-:W-:-:S05]  /*0300*/  IMAD.SHL.U32 R89, R210, 0x80, RZ ;  /* 0x00000080d2597824 */ /* 0x000fca00078e00ff */
[----:B----4-:R-:W-:Y:S02]  /*0310*/  ISETP.GT.AND P0, PT, R214, R89, PT ;  /* 0x00000059d600720c */ /* 0x010fe40003f04270 */
[----:B---3--:R-:W-:-:S04]  /*0320*/  @!P2 ISETP.NE.U32.AND P1, PT, R2, RZ, PT ;  /* 0x000000ff0200a20c */ /* 0x008fc80003f25070 */
[----:B------:R-:W-:-:S04]  /*0330*/  @!P2 ISETP.NE.AND.EX P1, PT, R3, RZ, PT, P1 ;  /* 0x000000ff0300a20c */ /* 0x000fc80003f25310 */
[----:B--2---:R-:W-:Y:S01]  /*0340*/  @!P2 SEL R4, R4, RZ, P1 ;  /* 0x000000ff0404a207 */ /* 0x004fe20000800000 */
[----:B-----5:R-:W-:-:S03]  /*0350*/  @P2 IMAD.IADD R135, R6, 0x1, -R13 ;  /* 0x0000000106872824 */ /* 0x020fc600078e0a0d */
[----:B-1----:R-:W-:Y:S01]  /*0360*/  @!P2 IADD3 R135, R4, R0, -R13 ;  /* 0x000000000487a210 */ /* 0x002fe20007ffe80d */
[----:B------:R-:W-:Y:S06]  /*0370*/  @!P0 EXIT ;  /* 0x000000000000894d */ /* 0x000fec0003800000 */
[----:B------:R-:W-:-:S13]  /*0380*/  ISETP.GE.AND P0, PT, R135, 0x1, PT ;  /* 0x000000018700780c */ /* 0x000fda0003f06270 */
[----:B------:R-:W-:Y:S05]  /*0390*/  @!P0 BRA `(.L_x_178) ;  /* 0x0000009c00c48947 */ /* 0x000fea0003800000 */
[----:B------:R-:W1:Y:S01]  /*03a0*/  LDC R17, c[0x0][0x278] ;  /* 0x00009e00ff117b82 */ /* 0x000e620000000800 */
[----:B------:R-:W-:Y:S02]  /*03b0*/  IABS R2, R12 ;  /* 0x0000000c00027213 */ /* 0x000fe40000000000 */
[----:B------:R-:W-:Y:S02]  /*03c0*/  ISETP.NE.AND P0, PT, R16, -0x1, PT ;  /* 0xffffffff1000780c */ /* 0x000fe40003f05270 */
[----:B------:R-:W-:Y:S02]  /*03d0*/  ISETP.NE.AND P5, PT, R209, -0x1, PT ;  /* 0xffffffffd100780c */ /* 0x000fe40003fa5270 */
[----:B------:R-:W-:Y:S02]  /*03e0*/  SHF.R.S32.HI R19, RZ, 0x1f, R134 ;  /* 0x0000001fff137819 */ /* 0x000fe40000011486 */
[----:B------:R-:W-:-:S07]  /*03f0*/  IADD3 R199, -R89, R214, RZ ;  /* 0x000000d659c77210 */ /* 0x000fce0007ffe1ff */
[----:B------:R-:W2:Y:S01]  /*0400*/  @P0 LDC.64 R206, c[0x0][0x248] ;  /* 0x00009200ffce0b82 */ /* 0x000ea20000000a00 */
[----:B------:R-:W-:Y:S02]  /*0410*/  @P0 IADD3 R26, R13, R16, RZ ;  /* 0x000000100d1a0210 */ /* 0x000fe40007ffe0ff */
[----:B------:R-:W-:Y:S02]  /*0420*/  @!P5 SHF.R.S32.HI R7, RZ, 0x1f, R18 ;  /* 0x0000001fff07d819 */ /* 0x000fe40000011412 */
[----:B-1----:R-:W-:-:S03]  /*0430*/  IABS R6, R17 ;  /* 0x0000001100067213 */ /* 0x002fc60000000000 */
[----:B------:R-:W1:Y:S01]  /*0440*/  @!P5 LDC.64 R14, c[0x0][0x228] ;  /* 0x00008a00ff0edb82 */ /* 0x000e620000000a00 */
[----:B------:R-:W3:Y:S08]  /*0450*/  I2F.RP R3, R6 ;  /* 0x0000000600037306 */ /* 0x000ef00000209400 */
[----:B---3--:R-:W3:Y:S02]  /*0460*/  MUFU.RCP R8, R3 ;  /* 0x0000000300087308 */ /* 0x008ee40000001000 */
[----:B---3--:R-:W-:-:S02]  /*0470*/  VIADD R8, R8, 0xffffffe ;  /* 0x0ffffffe08087836 */ /* 0x008fc40000000000 */
[----:B------:R-:W-:-:S04]  /*0480*/  VIADD R3, R135, 0x3f ;  /* 0x0000003f87037836 */ /* 0x000fc80000000000 */
[----:B------:R-:W3:Y:S01]  /*0490*/  F2I.FTZ.U32.TRUNC.NTZ R9, R8 ;  /* 0x0000000800097305 */ /* 0x000ee2000021f000 */
[----:B------:R-:W-:-:S04]  /*04a0*/  SHF.R.S32.HI R4, RZ, 0x1f, R3 ;  /* 0x0000001fff047819 */ /* 0x000fc80000011403 */
[----:B------:R-:W-:Y:S01]  /*04b0*/  LEA.HI R4, R4, R3, RZ, 0x6 ;  /* 0x0000000304047211 */ /* 0x000fe200078f30ff */
[----:B---3--:R-:W-:Y:S02]  /*04c0*/  IMAD.MOV R0, RZ, RZ, -R9 ;  /* 0x000000ffff007224 */ /* 0x008fe400078e0a09 */
[----:B------:R-:W-:Y:S02]  /*04d0*/  IMAD.MOV.U32 R8, RZ, RZ, RZ ;  /* 0x000000ffff087224 */ /* 0x000fe400078e00ff */
[----:B------:R-:W-:-:S04]  /*04e0*/  IMAD R5, R0, R6, RZ ;  /* 0x0000000600057224 */ /* 0x000fc800078e02ff */
[----:B------:R-:W-:Y:S02]  /*04f0*/  IMAD.HI.U32 R5, R9, R5, R8 ;  /* 0x0000000509057227 */ /* 0x000fe400078e0008 */
[----:B------:R-:W3:Y:S04]  /*0500*/  @P0 LDC.64 R8, c[0x0][0x250] ;  /* 0x00009400ff080b82 */ /* 0x000ee80000000a00 */
[----:B------:R-:W-:Y:S01]  /*0510*/  IMAD.HI.U32 R0, R5, R2, RZ ;  /* 0x0000000205007227 */ /* 0x000fe200078e00ff */
[----:B------:R-:W-:-:S04]  /*0520*/  LEA.HI R5, R19, R134, RZ, 0x3 ;  /* 0x0000008613057211 */ /* 0x000fc800078f18ff */
[----:B------:R-:W-:Y:S02]  /*0530*/  IADD3 R21, -R0, RZ, RZ ;  /* 0x000000ff00157210 */ /* 0x000fe40007ffe1ff */
[----:B------:R-:W-:Y:S02]  /*0540*/  SHF.R.S32.HI R24, RZ, 0x3, R5 ;  /* 0x00000003ff187819 */ /* 0x000fe40000011405 */
[----:B------:R-:W-:Y:S01]  /*0550*/  LOP3.LUT R5, R5, 0xfffffff8, RZ, 0xc0, !PT ;  /* 0xfffffff805057812 */ /* 0x000fe200078ec0ff */
[----:B------:R-:W-:Y:S01]  /*0560*/  IMAD R21, R6, R21, R2 ;  /* 0x0000001506157224 */ /* 0x000fe200078e0202 */
[----:B------:R-:W-:Y:S01]  /*0570*/  LOP3.LUT R2, R12, R17, RZ, 0x3c, !PT ;  /* 0x000000110c027212 */ /* 0x000fe200078e3cff */
[----:B------:R-:W-:Y:S02]  /*0580*/  IMAD.SHL.U32 R211, R24, 0x40, RZ ;  /* 0x0000004018d37824 */ /* 0x000fe400078e00ff */
[----:B------:R-:W-:Y:S01]  /*0590*/  IMAD.IADD R5, R134, 0x1, -R5 ;  /* 0x0000000186057824 */ /* 0x000fe200078e0a05 */
[----:B------:R-:W-:Y:S01]  /*05a0*/  ISETP.GT.U32.AND P4, PT, R6, R21, PT ;  /* 0x000000150600720c */ /* 0x000fe20003f84070 */
[----:B------:R-:W-:Y:S01]  /*05b0*/  VIADD R10, R24, 0x60 ;  /* 0x00000060180a7836 */ /* 0x000fe20000000000 */
[----:B------:R-:W-:Y:S01]  /*05c0*/  LOP3.LUT R211, R211, 0x1c0, RZ, 0xc0, !PT ;  /* 0x000001c0d3d37812 */ /* 0x000fe200078ec0ff */
[----:B------:R-:W-:Y:S01]  /*05d0*/  IMAD.SHL.U32 R146, R5, 0x8, RZ ;  /* 0x0000000805927824 */ /* 0x000fe200078e00ff */
[----:B------:R-:W-:Y:S01]  /*05e0*/  ISETP.GE.AND P1, PT, R2, RZ, PT ;  /* 0x000000ff0200720c */ /* 0x000fe20003f26270 */
[----:B------:R-:W-:Y:S01]  /*05f0*/  VIADD R20, R24, 0x40 ;  /* 0x0000004018147836 */ /* 0x000fe20000000000 */
[----:B------:R-:W-:Y:S01]  /*0600*/  ISETP.GE.AND P2, PT, R10, R199, PT ;  /* 0x000000c70a00720c */ /* 0x000fe20003f46270 */
[----:B------:R-:W4:Y:S01]  /*0610*/  LDC.64 R2, c[0x0][0x3c8] ;  /* 0x0000f200ff027b82 */ /* 0x000f220000000a00 */
[----:B------:R-:W-:-:S02]  /*0620*/  LOP3.LUT R22, R211, 0x38, R146, 0xf8, !PT ;  /* 0x00000038d3167812 */ /* 0x000fc400078ef892 */
[----:B------:R-:W-:Y:S02]  /*0630*/  SHF.R.U32.HI R211, RZ, 0x3, R211 ;  /* 0x00000003ffd37819 */ /* 0x000fe400000116d3 */
[----:B------:R-:W-:Y:S01]  /*0640*/  ISETP.GE.AND P3, PT, R20, R199, PT ;  /* 0x000000c71400720c */ /* 0x000fe20003f66270 */
[----:B------:R-:W-:Y:S01]  /*0650*/  @!P4 IMAD.IADD R21, R21, 0x1, -R6 ;  /* 0x000000011515c824 */ /* 0x000fe200078e0a06 */
[----:B------:R-:W-:Y:S01]  /*0660*/  LOP3.LUT R211, R22, R211, RZ, 0x3c, !PT ;  /* 0x000000d316d37212 */ /* 0x000fe200078e3cff */
[----:B------:R-:W4:Y:S01]  /*0670*/  @P5 LDC.64 R10, c[0x0][0x240] ;  /* 0x00009000ff0a5b82 */ /* 0x000f220000000a00 */
[----:B------:R-:W-:Y:S01]  /*0680*/  LEA.HI R22, R19, R134, RZ, 0x6 ;  /* 0x0000008613167211 */ /* 0x000fe200078f30ff */
[----:B-1----:R-:W-:Y:S01]  /*0690*/  @!P5 IMAD R20, R7, R14, RZ ;  /* 0x0000000e0714d224 */ /* 0x002fe200078e02ff */
[----:B------:R-:W-:Y:S01]  /*06a0*/  ISETP.GE.U32.AND P6, PT, R21, R6, PT ;  /* 0x000000061500720c */ /* 0x000fe20003fc6070 */
[----:B------:R-:W-:Y:S02]  /*06b0*/  @P0 IMAD.IADD R6, R13, 0x1, R16 ;  /* 0x000000010d060824 */ /* 0x000fe400078e0210 */
[----:B------:R-:W-:-:S02]  /*06c0*/  IMAD.SHL.U32 R22, R22, 0x8, RZ ;  /* 0x0000000816167824 */ /* 0x000fc400078e00ff */
[C---:B---3--:R-:W-:Y:S02]  /*06d0*/  @P0 IMAD R21, R26.reuse, R9, RZ ;  /* 0x000000091a150224 */ /* 0x048fe400078e02ff */
[----:B------:R-:W-:Y:S01]  /*06e0*/  @P0 IMAD.WIDE.U32 R26, R26, R8, RZ ;  /* 0x000000081a1a0225 */ /* 0x000fe200078e00ff */
[----:B------:R-:W-:-:S03]  /*06f0*/  LOP3.LUT R211, R211, 0xfffffe00, R22, 0xf8, !PT ;  /* 0xfffffe00d3d37812 */ /* 0x000fc600078ef816 */
[C---:B--2---:R-:W-:Y:S01]  /*0700*/  @P0 IMAD R16, R6.reuse, R207, RZ ;  /* 0x000000cf06100224 */ /* 0x044fe200078e02ff */
[----:B------:R-:W-:Y:S01]  /*0710*/  @P0 MOV R22, R26 ;  /* 0x0000001a00160202 */ /* 0x000fe20000000f00 */
[----:B------:R-:W-:-:S04]  /*0720*/  @P0 IMAD.WIDE.U32 R6, R6, R206, RZ ;  /* 0x000000ce06060225 */ /* 0x000fc800078e00ff */
[----:B------:R-:W-:Y:S02]  /*0730*/  @!P5 IMAD R15, R18, R15, R20 ;  /* 0x0000000f120fd224 */ /* 0x000fe400078e0214 */
[----:B------:R-:W-:Y:S02]  /*0740*/  @P0 IMAD.IADD R21, R27, 0x1, R21 ;  /* 0x000000011b150824 */ /* 0x000fe400078e0215 */
[----:B------:R-:W-:Y:S02]  /*0750*/  @P0 IMAD.IADD R16, R7, 0x1, R16 ;  /* 0x0000000107100824 */ /* 0x000fe400078e0210 */
[----:B------:R-:W-:Y:S01]  /*0760*/  @P0 IMAD.MOV.U32 R20, RZ, RZ, R6 ;  /* 0x000000ffff140224 */ /* 0x000fe200078e0006 */
[----:B------:R-:W-:Y:S06]  /*0770*/  @P0 BRA `(.L_x_179) ;  /* 0x0000000000340947 */ /* 0x000fec0003800000 */
        /* <DEDUP_REMOVED lines=13> */
.L_x_179:
        /* <DEDUP_REMOVED lines=12> */
[----:B------:R-:W-:-:S07]  /*0910*/  IADD3 R21, R23, R21, RZ ;  /* 0x0000001517157210 */ /* 0x000fce0007ffe0ff */
.L_x_180:
[----:B------:R-:W-:Y:S01]  /*0920*/  ISETP.NE.AND P0, PT, R17, RZ, PT ;  /* 0x000000ff1100720c */ /* 0x000fe20003f05270 */
[----:B----4-:R-:W-:Y:S01]  /*0930*/  @P5 IMAD.WIDE.U32 R26, R209, R10, RZ ;  /* 0x0000000ad11a5225 */ /* 0x010fe200078e00ff */
[----:B------:R-:W-:Y:S01]  /*0940*/  @!P4 IADD3 R0, R0, 0x1, RZ ;  /* 0x000000010000c810 */ /* 0x000fe20007ffe0ff */
[----:B------:R-:W1:Y:S01]  /*0950*/  S2UR UR10, SR_CgaCtaId ;  /* 0x00000000000a79c3 */ /* 0x000e620000008800 */
[----:B------:R-:W-:Y:S01]  /*0960*/  SHF.R.S32.HI R147, RZ, 0x1f, R146 ;  /* 0x0000001fff937819 */ /* 0x000fe20000011492 */
[----:B------:R-:W-:Y:S01]  /*0970*/  @!P5 IMAD.WIDE.U32 R28, R18, R14, RZ ;  /* 0x0000000e121cd225 */ /* 0x000fe200078e00ff */
[----:B------:R-:W-:Y:S01]  /*0980*/  @P6 IADD3 R0, R0, 0x1, RZ ;  /* 0x0000000100006810 */ /* 0x000fe20007ffe0ff */
[----:B------:R-:W-:Y:S01]  /*0990*/  ULDC.64 UR4, c[0x0][0x260] ;  /* 0x0000980000047ab9 */ /* 0x000fe20000000a00 */
[----:B------:R-:W-:Y:S01]  /*09a0*/  SHF.R.S32.HI R25, RZ, 0x1f, R24 ;  /* 0x0000001fff197819 */ /* 0x000fe20000011418 */
[-C--:B------:R-:W-:Y:S01]  /*09b0*/  IMAD.WIDE.U32 R30, R24, R206.reuse, R146 ;  /* 0x000000ce181e7225 */ /* 0x080fe200078e0092 */
[----:B------:R-:W-:Y:S01]  /*09c0*/  @!P1 IADD3 R0, -R0, RZ, RZ ;  /* 0x000000ff00009210 */ /* 0x000fe20007ffe1ff */
[----:B------:R-:W-:Y:S01]  /*09d0*/  ULDC.64 UR6, c[0x0][0x268] ;  /* 0x00009a0000067ab9 */ /* 0x000fe20000000a00 */
[----:B------:R-:W-:Y:S01]  /*09e0*/  ISETP.NE.U32.AND P1, PT, R2, RZ, PT ;  /* 0x000000ff0200720c */ /* 0x000fe20003f25070 */
[----:B------:R-:W-:Y:S01]  /*09f0*/  IMAD R6, R25, R206, RZ ;  /* 0x000000ce19067224 */ /* 0x000fe200078e02ff */
[----:B------:R-:W-:Y:S01]  /*0a00*/  @!P0 LOP3.LUT R0, RZ, R17, RZ, 0x33, !PT ;  /* 0x00000011ff008212 */ /* 0x000fe200078e33ff */
[----:B------:R-:W-:Y:S01]  /*0a10*/  @P5 IMAD R11, R209, R11, R27 ;  /* 0x0000000bd10b5224 */ /* 0x000fe200078e021b */
[----:B------:R-:W-:Y:S01]  /*0a20*/  ISETP.NE.AND.EX P0, PT, R3, RZ, PT, P1 ;  /* 0x000000ff0300720c */ /* 0x000fe20003f05310 */
[----:B------:R-:W-:Y:S01]  /*0a30*/  @!P5 IMAD.IADD R11, R29, 0x1, R15 ;  /* 0x000000011d0bd824 */ /* 0x000fe200078e020f */
[----:B------:R-:W-:Y:S01]  /*0a40*/  IADD3 R218, P4, R20, R30, RZ ;  /* 0x0000001e14da7210 */ /* 0x000fe20007f9e0ff */
[C---:B------:R-:W-:Y:S01]  /*0a50*/  IMAD R7, R24.reuse, R207, R6 ;  /* 0x000000cf18077224 */ /* 0x040fe200078e0206 */
[----:B------:R-:W-:Y:S01]  /*0a60*/  SHF.R.S32.HI R17, RZ, 0x1f, R0 ;  /* 0x0000001fff117819 */ /* 0x000fe20000011400 */
[-C--:B------:R-:W-:Y:S01]  /*0a70*/  IMAD.WIDE.U32 R14, R24, R8.reuse, R146 ;  /* 0x00000008180e7225 */ /* 0x080fe200078e0092 */
[----:B------:R-:W-:Y:S01]  /*0a80*/  SHF.R.S32.HI R13, RZ, 0x1f, R12 ;  /* 0x0000001fff0d7819 */ /* 0x000fe2000001140c */
[----:B------:R-:W-:Y:S01]  /*0a90*/  BSSY B0, `(.L_x_181) ;  /* 0x0000042000007945 */ /* 0x000fe20003800000 */
[----:B------:R-:W-:Y:S01]  /*0aa0*/  IADD3.X R219, R16, R31, R7, P4, !PT ;  /* 0x0000001f10db7210 */ /* 0x000fe200027fe407 */
[----:B------:R-:W-:Y:S01]  /*0ab0*/  IMAD R6, R25, R8, RZ ;  /* 0x0000000819067224 */ /* 0x000fe200078e02ff */
[----:B------:R-:W-:Y:S01]  /*0ac0*/  IADD3 R216, P4, R22, R14, RZ ;  /* 0x0000000e16d87210 */ /* 0x000fe20007f9e0ff */
[----:B------:R-:W-:Y:S01]  /*0ad0*/  @!P5 IMAD.MOV.U32 R26, RZ, RZ, R28 ;  /* 0x000000ffff1ad224 */ /* 0x000fe200078e001c */
[----:B------:R-:W-:Y:S01]  /*0ae0*/  LEA.HI R35, R19, R134, RZ, 0x4 ;  /* 0x0000008613237211 */ /* 0x000fe200078f20ff */
[C---:B------:R-:W-:Y:S01]  /*0af0*/  IMAD R6, R24.reuse, R9, R6 ;  /* 0x0000000918067224 */ /* 0x040fe200078e0206 */
[----:B------:R-:W-:Y:S01]  /*0b00*/  IADD3 R16, R24, 0x20, RZ ;  /* 0x0000002018107810 */ /* 0x000fe20007ffe0ff */
[----:B------:R-:W-:Y:S01]  /*0b10*/  IMAD R221, R17, UR4, RZ ;  /* 0x0000000411dd7c24 */ /* 0x000fe2000f8e02ff */
[----:B------:R-:W-:Y:S01]  /*0b20*/  IADD3 R26, P1, R146, R26, RZ ;  /* 0x0000001a921a7210 */ /* 0x000fe20007f3e0ff */
[----:B------:R-:W-:Y:S01]  /*0b30*/  IMAD.WIDE.U32 R218, R0, UR4, R218 ;  /* 0x0000000400da7c25 */ /* 0x000fe2000f8e00da */
[----:B------:R-:W-:-:S02]  /*0b40*/  IADD3.X R217, R21, R15, R6, P4, !PT ;  /* 0x0000000f15d97210 */ /* 0x000fc400027fe406 */
[----:B------:R-:W2:Y:S01]  /*0b50*/  @P0 LDC.64 R14, c[0x0][0x3d0] ;  /* 0x0000f400ff0e0b82 */ /* 0x000ea20000000a00 */
[----:B------:R-:W-:Y:S01]  /*0b60*/  IADD3.X R27, R147, R11, RZ, P1, !PT ;  /* 0x0000000b931b7210 */ /* 0x000fe20000ffe4ff */
[----:B------:R-:W-:Y:S01]  /*0b70*/  IMAD R221, R0, UR5, R221 ;  /* 0x0000000500dd7c24 */ /* 0x000fe2000f8e02dd */
[----:B------:R-:W-:Y:S01]  /*0b80*/  ISETP.GE.AND P1, PT, R24, R199, PT ;  /* 0x000000c71800720c */ /* 0x000fe20003f26270 */
[----:B------:R-:W-:Y:S01]  /*0b90*/  ULDC.64 UR4, c[0x0][0x258] ;  /* 0x0000960000047ab9 */ /* 0x000fe20000000a00 */
[----:B------:R-:W-:Y:S01]  /*0ba0*/  IMAD R17, R17, UR6, RZ ;  /* 0x0000000611117c24 */ /* 0x000fe2000f8e02ff */
[----:B------:R-:W-:Y:S01]  /*0bb0*/  IADD3 R212, R146, 0x80, RZ ;  /* 0x0000008092d47810 */ /* 0x000fe20007ffe0ff */
[----:B------:R-:W-:Y:S02]  /*0bc0*/  IMAD R29, R13, UR4, RZ ;  /* 0x000000040d1d7c24 */ /* 0x000fe4000f8e02ff */
[----:B------:R-:W-:Y:S01]  /*0bd0*/  IMAD.WIDE.U32 R26, R12, UR4, R26 ;  /* 0x000000040c1a7c25 */ /* 0x000fe2000f8e001a */
[----:B------:R-:W-:-:S02]  /*0be0*/  UMOV UR4, 0x400 ;  /* 0x0000040000047882 */ /* 0x000fc40000000000 */
[----:B-1----:R-:W-:Y:S01]  /*0bf0*/  ULEA UR4, UR10, UR4, 0x18 ;  /* 0x000000040a047291 */ /* 0x002fe2000f8ec03f */
[----:B------:R-:W-:Y:S02]  /*0c00*/  IMAD R29, R12, UR5, R29 ;  /* 0x000000050c1d7c24 */ /* 0x000fe4000f8e021d */
[----:B------:R-:W-:-:S03]  /*0c10*/  IMAD.WIDE.U32 R216, R0, UR6, R216 ;  /* 0x0000000600d87c25 */ /* 0x000fc6000f8e00d8 */
[----:B------:R-:W-:Y:S01]  /*0c20*/  LEA R211, R211, UR4, 0x1 ;  /* 0x00000004d3d37c11 */ /* 0x000fe2000f8e08ff */
[----:B------:R-:W-:Y:S01]  /*0c30*/  IMAD R17, R0, UR7, R17 ;  /* 0x0000000700117c24 */ /* 0x000fe2000f8e0211 */
[----:B------:R-:W-:Y:S01]  /*0c40*/  IADD3 R29, R27, R29, RZ ;  /* 0x0000001d1b1d7210 */ /* 0x000fe20007ffe0ff */
[----:B------:R-:W-:-:S04]  /*0c50*/  IMAD.WIDE R30, R210, 0x80, R24 ;  /* 0x00000080d21e7825 */ /* 0x000fc800078e0218 */
[----:B------:R-:W-:Y:S01]  /*0c60*/  VIADD R213, R146, 0x40 ;  /* 0x0000004092d57836 */ /* 0x000fe20000000000 */
        /* <DEDUP_REMOVED lines=13> */
[----:B------:R-:W4:Y:S01]  /*0d40*/  @!P5 LDC.64 R6, c[0x0][0x210] ;  /* 0x00008400ff06db82 */ /* 0x000f220000000a00 */
[----:B-1----:R-:W-:-:S04]  /*0d50*/  @!P6 LEA R10, P1, R22, R10, 0x1 ;  /* 0x0000000a160ae211 */ /* 0x002fc800078208ff */
[C---:B------:R-:W-:Y:S02]  /*0d60*/  @!P6 LEA.HI.X R11, R22.reuse, R11, R0, 0x1, P1 ;  /* 0x0000000b160be211 */ /* 0x040fe400008f0c00 */
[----:B----4-:R-:W-:-:S03]  /*0d70*/  @!P5 LEA R6, P1, R22, R6, 0x1 ;  /* 0x000000061606d211 */ /* 0x010fc600078208ff */
        /* <DEDUP_REMOVED lines=19> */
.L_x_182:
[----:B------:R-:W-:Y:S05]  /*0eb0*/  BSYNC B0 ;  /* 0x0000000000007941 */ /* 0x000fea0003800000 */
.L_x_181:
[----:B------:R-:W-:Y:S01]  /*0ec0*/  ISETP.GE.AND P1, PT, R16, R199, PT ;  /* 0x000000c71000720c */ /* 0x000fe20003f26270 */
[----:B------:R-:W-:Y:S01]  /*0ed0*/  BSSY B0, `(.L_x_183) ;  /* 0x000002d000007945 */ /* 0x000fe20003800000 */
[----:B-1-3--:R-:W-:Y:S02]  /*0ee0*/  LOP3.LUT R7, R35, 0xfffffff0, RZ, 0xc0, !PT ;  /* 0xfffffff023077812 */ /* 0x00afe400078ec0ff */
[----:B------:R-:W-:Y:S02]  /*0ef0*/  LEA.HI.SX32 R85, R4, 0xffffffff, 0x1a ;  /* 0xffffffff04557811 */ /* 0x000fe400078fd2ff */
[----:B------:R-:W-:Y:S01]  /*0f00*/  SHF.R.S32.HI R20, RZ, 0x4, R35 ;  /* 0x00000004ff147819 */ /* 0x000fe20000011423 */
[----:B------:R-:W-:Y:S02]  /*0f10*/  IMAD.IADD R0, R134, 0x1, -R7 ;  /* 0x0000000186007824 */ /* 0x000fe400078e0a07 */
[----:B------:R-:W-:-:S04]  /*0f20*/  IMAD R21, R85, -0x40, R135 ;  /* 0xffffffc055157824 */ /* 0x000fc800078e0287 */
        /* <DEDUP_REMOVED lines=12> */
[----:B------:R-:W1:Y:S01]  /*0ff0*/  @!P6 LDC.64 R10, c[0x0][0x210] ;  /* 0x00008400ff0aeb82 */ /* 0x000e620000000a00 */
[----:B------:R-:W-:Y:S01]  /*1000*/  IMAD R22, R23, UR7, R22 ;  /* 0x0000000717167c24 */ /* 0x000fe2000f8e0216 */
[----:B------:R3:W-:Y:S03]  /*1010*/  @P6 STS.128 [R211+0x1000], RZ ;  /* 0x001000ffd3006388 */ /* 0x0007e60000000c00 */
[----:B------:R-:W-:-:S03]  /*1020*/  IMAD.IADD R22, R33, 0x1, R22 ;  /* 0x0000000121167824 */ /* 0x000fc600078e0216 */
[----:B------:R-:W4:Y:S01]  /*1030*/  @!P5 LDC.64 R6, c[0x0][0x210] ;  /* 0x00008400ff06db82 */ /* 0x000f220000000a00 */
[----:B-1----:R-:W-:-:S04]  /*1040*/  @!P6 LEA R10, P4, R32, R10, 0x1 ;  /* 0x0000000a200ae211 */ /* 0x002fc800078808ff */
        /* <DEDUP_REMOVED lines=21> */
.L_x_184:
[----:B------:R-:W-:Y:S05]  /*11a0*/  BSYNC B0 ;  /* 0x0000000000007941 */ /* 0x000fea0003800000 */
.L_x_183:
[----:B------:R-:W-:Y:S01]  /*11b0*/  IMAD.SHL.U32 R34, R5, 0x40, RZ ;  /* 0x0000004005227824 */ /* 0x000fe200078e00ff */
[----:B-1-3--:R-:W-:Y:S01]  /*11c0*/  SHF.R.S32.HI R7, RZ, 0x1f, R0 ;  /* 0x0000001fff077819 */ /* 0x00afe20000011400 */
[----:B------:R-:W-:Y:S01]  /*11d0*/  BSSY B0, `(.L_x_185) ;  /* 0x000002d000007945 */ /* 0x000fe20003800000 */
[C---:B------:R-:W-:Y:S01]  /*11e0*/  ISETP.GE.AND P1, PT, R24.reuse, R21, PT ;  /* 0x000000151800720c */ /* 0x040fe20003f26270 */
[----:B------:R-:W-:Y:S01]  /*11f0*/  IMAD.SHL.U32 R33, R24, 0x8, RZ ;  /* 0x0000000818217824 */ /* 0x000fe200078e00ff */
[----:B------:R-:W-:Y:S02]  /*1200*/  LEA.HI R35, R35, R20, RZ, 0x1 ;  /* 0x0000001423237211 */ /* 0x000fe400078f08ff */
[----:B------:R-:W-:Y:S02]  /*1210*/  LEA.HI R22, R7, R0, RZ, 0x3 ;  /* 0x0000000007167211 */ /* 0x000fe400078f18ff */
[----:B------:R-:W-:Y:S01]  /*1220*/  LOP3.LUT R34, R34, 0x1c0, RZ, 0xc0, !PT ;  /* 0x000001c022227812 */ /* 0x000fe200078ec0ff */
[----:B------:R-:W-:Y:S06]  /*1230*/  @P3 BRA `(.L_x_186) ;  /* 0x0000000000983947 */ /* 0x000fec0003800000 */
        /* <DEDUP_REMOVED lines=13> */
[----:B------:R3:W-:Y:S06]  /*1310*/  @P6 STS.128 [R211+0x2000], RZ ;  /* 0x002000ffd3006388 */ /* 0x0007ec0000000c00 */
[----:B------:R-:W4:Y:S01]  /*1320*/  @!P5 LDC.64 R6, c[0x0][0x210] ;  /* 0x00008400ff06db82 */ /* 0x000f220000000a00 */
[----:B-1----:R-:W-:Y:S01]  /*1330*/  @!P6 LEA R38, P4, R36, R10, 0x1 ;  /* 0x0000000a2426e211 */ /* 0x002fe200078808ff */
[----:B------:R-:W-:-:S05]  /*1340*/  IMAD.IADD R10, R37, 0x1, R23 ;  /* 0x00000001250a7824 */ /* 0x000fca00078e0217 */
        /* <DEDUP_REMOVED lines=21> */
.L_x_186:
[----:B------:R-:W-:Y:S05]  /*14a0*/  BSYNC B0 ;  /* 0x0000000000007941 */ /* 0x000fea0003800000 */
.L_x_185:
[----:B------:R-:W-:Y:S01]  /*14b0*/  LOP3.LUT R35, R35, 0xfffffffe, RZ, 0xc0, !PT ;  /* 0xfffffffe23237812 */ /* 0x000fe200078ec0ff */
[----:B------:R-:W-:Y:S01]  /*14c0*/  BSSY B0, `(.L_x_187) ;  /* 0x000002e000007945 */ /* 0x000fe20003800000 */
[----:B------:R-:W-:Y:S02]  /*14d0*/  LOP3.LUT R33, R34, 0x8, R33, 0xf8, !PT ;  /* 0x0000000822217812 */ /* 0x000fe400078ef821 */
[----:B-1-3--:R-:W-:Y:S01]  /*14e0*/  LOP3.LUT R7, R22, 0xfffffff8, RZ, 0xc0, !PT ;  /* 0xfffffff816077812 */ /* 0x00afe200078ec0ff */
[----:B------:R-:W-:Y:S01]  /*14f0*/  IMAD.IADD R20, R20, 0x1, -R35 ;  /* 0x0000000114147824 */ /* 0x000fe200078e0a23 */
[----:B------:R-:W-:Y:S02]  /*1500*/  SHF.R.U32.HI R34, RZ, 0x3, R34 ;  /* 0x00000003ff227819 */ /* 0x000fe40000011622 */
[----:B------:R-:W-:Y:S01]  /*1510*/  ISETP.GE.AND P5, PT, R24, R21, PT ;  /* 0x000000151800720c */ /* 0x000fe20003fa6270 */
[----:B------:R-:W-:Y:S01]  /*1520*/  IMAD.IADD R0, R0, 0x1, -R7 ;  /* 0x0000000100007824 */ /* 0x000fe200078e0a07 */
[----:B------:R-:W-:Y:S01]  /*1530*/  LOP3.LUT R197, R33, R34, RZ, 0x3c, !PT ;  /* 0x0000002221c57212 */ /* 0x000fe200078e3cff */
[----:B------:R-:W-:Y:S10]  /*1540*/  @P2 BRA `(.L_x_188) ;  /* 0x0000000000942947 */ /* 0x000ff40003800000 */
        /* <DEDUP_REMOVED lines=37> */
.L_x_188:
[----:B------:R-:W-:Y:S05]  /*17a0*/  BSYNC B0 ;  /* 0x0000000000007941 */ /* 0x000fea0003800000 */
.L_x_187:
[----:B------:R-:W-:Y:S01]  /*17b0*/  IMAD.SHL.U32 R24, R0, 0x40, RZ ;  /* 0x0000004000187824 */ /* 0x000fe200078e00ff */
[----:B-1-3--:R-:W-:Y:S01]  /*17c0*/  SHF.L.U64.HI R6, R206, 0x6, R207 ;  /* 0x00000006ce067819 */ /* 0x00afe200000102cf */
[----:B------:R-:W-:Y:S01]  /*17d0*/  IMAD.SHL.U32 R29, R20, 0x8, RZ ;  /* 0x00000008141d7824 */ /* 0x000fe200078e00ff */
[----:B------:R-:W-:Y:S01]  /*17e0*/  SHF.R.S32.HI R23, RZ, 0x1f, R85 ;  /* 0x0000001fff177819 */ /* 0x000fe20000011455 */
[----:B------:R-:W-:Y:S01]  /*17f0*/  IMAD.SHL.U32 R7, R206, 0x40, RZ ;  /* 0x00000040ce077824 */ /* 0x000fe200078e00ff */
[----:B------:R-:W-:Y:S01]  /*1800*/  LOP3.LUT R24, R24, 0x1c0, RZ, 0xc0, !PT ;  /* 0x000001c018187812 */ /* 0x000fe200078ec0ff */
[----:B------:R-:W-:Y:S01]  /*1810*/  IMAD R10, R6, R85, RZ ;  /* 0x00000055060a7224 */ /* 0x000fe200078e02ff */
[----:B------:R-:W-:Y:S01]  /*1820*/  IADD3 R221, R219, R221, RZ ;  /* 0x000000dddbdd7210 */ /* 0x000fe20007ffe0ff */
[----:B------:R-:W-:Y:S01]  /*1830*/  BSSY B0, `(.L_x_189) ;  /* 0x000002a000007945 */ /* 0x000fe20003800000 */
[----:B------:R-:W-:Y:S01]  /*1840*/  MOV R220, R218 ;  /* 0x000000da00dc7202 */ /* 0x000fe20000000f00 */
[----:B------:R-:W-:Y:S01]  /*1850*/  IMAD R11, R23, R7, R10 ;  /* 0x00000007170b7224 */ /* 0x000fe200078e020a */
[----:B------:R-:W-:-:S02]  /*1860*/  LOP3.LUT R29, R24, 0x8, R29, 0xf8, !PT ;  /* 0x00000008181d7812 */ /* 0x000fc400078ef81d */
[----:B------:R-:W-:Y:S01]  /*1870*/  @P0 SHF.R.S32.HI R25, RZ, 0x1f, R18 ;  /* 0x0000001fff190819 */ /* 0x000fe20000011412 */
[----:B------:R-:W-:Y:S01]  /*1880*/  IMAD.WIDE.U32 R26, R85, R7, R220 ;  /* 0x00000007551a7225 */ /* 0x000fe200078e00dc */
[----:B------:R-:W-:Y:S02]  /*1890*/  SHF.R.U32.HI R24, RZ, 0x3, R24 ;  /* 0x00000003ff187819 */ /* 0x000fe40000011618 */
[----:B------:R-:W-:Y:S01]  /*18a0*/  ISETP.GE.AND P6, PT, R16, R21, PT ;  /* 0x000000151000720c */ /* 0x000fe20003fc6270 */
[----:B--2---:R-:W-:Y:S01]  /*18b0*/  @P0 IMAD R25, R25, R14, RZ ;  /* 0x0000000e19190224 */ /* 0x004fe200078e02ff */
[----:B------:R-:W-:Y:S01]  /*18c0*/  LOP3.LUT R24, R29, R24, RZ, 0x3c, !PT ;  /* 0x000000181d187212 */ /* 0x000fe200078e3cff */
[----:B------:R-:W-:-:S04]  /*18d0*/  @P0 IMAD.WIDE.U32 R28, R18, R14, R12 ;  /* 0x0000000e121c0225 */ /* 0x000fc800078e000c */
        /* <DEDUP_REMOVED lines=31> */
.L_x_190:
[----:B------:R-:W-:Y:S05]  /*1ad0*/  BSYNC B0 ;  /* 0x0000000000007941 */ /* 0x000fea0003800000 */
.L_x_189:
        /* <DEDUP_REMOVED lines=35> */
.L_x_192:
[----:B------:R-:W-:Y:S05]  /*1d10*/  BSYNC B0 ;  /* 0x0000000000007941 */ /* 0x000fea0003800000 */
.L_x_191:
[----:B------:R-:W0:Y:S01]  /*1d20*/  LDGDEPBAR ;  /* 0x00000000000079af */ /* 0x000e220000000000 */
[----:B------:R-:W-:Y:S01]  /*1d30*/  @P0 IMAD R15, R18, R15, R25 ;  /* 0x0000000f120f0224 */ /* 0x000fe200078e0219 */
[----:B--23--:R-:W-:Y:S01]  /*1d40*/  @P0 LEA R12, P1, R28, R2, 0x2 ;  /* 0x000000021c0c0211 */ /* 0x00cfe200078210ff */
[----:B-1--4-:R-:W-:Y:S01]  /*1d50*/  IMAD.SHL.U32 R11, R22, 0x40, RZ ;  /* 0x00000040160b7824 */ /* 0x012fe200078e00ff */
[----:B------:R-:W-:Y:S01]  /*1d60*/  LEA.HI R86, R19, R134, RZ, 0x5 ;  /* 0x0000008613567211 */ /* 0x000fe200078f28ff */
[----:B------:R-:W-:Y:S02]  /*1d70*/  @P0 IMAD.IADD R15, R29, 0x1, R15 ;  /* 0x000000011d0f0824 */ /* 0x000fe400078e020f */
[-C--:B------:R-:W-:Y:S01]  /*1d80*/  IMAD R10, R23, R8.reuse, RZ ;  /* 0x00000008170a7224 */ /* 0x080fe200078e02ff */
[----:B------:R-:W-:Y:S01]  /*1d90*/  LOP3.LUT R2, R24, 0xfffffe00, R11, 0xf8, !PT ;  /* 0xfffffe0018027812 */ /* 0x000fe200078ef80b */
[----:B------:R-:W-:Y:S01]  /*1da0*/  IMAD.WIDE.U32 R22, R85, R8, RZ ;  /* 0x0000000855167225 */ /* 0x000fe200078e00ff */
[----:B------:R-:W-:-:S02]  /*1db0*/  @P0 LEA.HI.X R13, R28, R3, R15, 0x2, P1 ;  /* 0x000000031c0d0211 */ /* 0x000fc400008f140f */
[----:B------:R-:W-:Y:S01]  /*1dc0*/  SHF.R.S32.HI R87, RZ, 0x5, R86 ;  /* 0x00000005ff577819 */ /* 0x000fe20000011456 */
[----:B------:R-:W-:Y:S01]  /*1dd0*/  IMAD R10, R85, R9, R10 ;  /* 0x00000009550a7224 */ /* 0x000fe200078e020a */
[----:B------:R-:W-:Y:S01]  /*1de0*/  LEA R3, P2, R22, R216, 0x6 ;  /* 0x000000d816037211 */ /* 0x000fe200078430ff */
[----:B------:R1:W5:Y:S01]  /*1df0*/  @P0 LDG.E R84, desc[UR8][R12.64] ;  /* 0x000000080c540981 */ /* 0x000362000c1e1900 */
[----:B------:R-:W-:Y:S02]  /*1e00*/  IMAD.IADD R206, R217, 0x1, R17 ;  /* 0x00000001d9ce7824 */ /* 0x000fe400078e0211 */
[----:B------:R-:W-:Y:S01]  /*1e10*/  IMAD R197, R20, 0x200, R197 ;  /* 0x0000020014c57824 */ /* 0x000fe200078e02c5 */
[----:B------:R-:W-:Y:S01]  /*1e20*/  BSSY B0, `(.L_x_193) ;  /* 0x000002a000007945 */ /* 0x000fe20003800000 */
[----:B------:R-:W-:Y:S01]  /*1e30*/  IMAD.IADD R11, R23, 0x1, R10 ;  /* 0x00000001170b7824 */ /* 0x000fe200078e020a */
[----:B------:R-:W-:Y:S01]  /*1e40*/  ISETP.GE.AND P1, PT, R16, R21, PT ;  /* 0x000000151000720c */ /* 0x000fe20003f26270 */
[----:B------:R-:W-:Y:S01]  /*1e50*/  IMAD R198, R87, 0x400, R2 ;  /* 0x0000040057c67824 */ /* 0x000fe200078e0202 */
[----:B------:R-:W-:-:S04]  /*1e60*/  DEPBAR.LE SB0, 0x0 ;  /* 0x000080000000791a */ /* 0x000fc80000000000 */
[----:B------:R-:W-:Y:S01]  /*1e70*/  BAR.SYNC.DEFER_BLOCKING 0x0 ;  /* 0x0000000000007b1d */ /* 0x000fe20000010000 */
[----:B------:R-:W-:Y:S02]  /*1e80*/  LEA.HI.X R14, R22, R206, R11, 0x6, P2 ;  /* 0x000000ce160e7211 */ /* 0x000fe400010f340b */
[----:B------:R-:W-:-:S03]  /*1e90*/  LEA R197, R197, UR4, 0x1 ;  /* 0x00000004c5c57c11 */ /* 0x000fc6000f8e08ff */
[----:B------:R1:W-:Y:S04]  /*1ea0*/  @P5 STS.128 [R211+0x12000], RZ ;  /* 0x012000ffd3005388 */ /* 0x0003e80000000c00 */
[----:B------:R1:W-:Y:S04]  /*1eb0*/  @P5 STS.128 [R211+0x14000], RZ ;  /* 0x014000ffd3005388 */ /* 0x0003e80000000c00 */
[----:B------:R1:W-:Y:S01]  /*1ec0*/  @P5 STS.128 [R211+0x16000], RZ ;  /* 0x016000ffd3005388 */ /* 0x0003e20000000c00 */
[----:B------:R-:W-:Y:S01]  /*1ed0*/  LEA R198, R198, UR4, 0x1 ;  /* 0x00000004c6c67c11 */ /* 0x000fe2000f8e08ff */
[----:B------:R-:W-:Y:S06]  /*1ee0*/  @P5 BRA `(.L_x_194) ;  /* 0x0000000000745947 */ /* 0x000fec0003800000 */
[----:B------:R-:W-:Y:S02]  /*1ef0*/  ULDC UR5, c[0x0][0x2d0] ;  /* 0x0000b40000057ab9 */ /* 0x000fe40000000800 */
[----:B------:R-:W-:Y:S02]  /*1f00*/  ISETP.GE.AND P5, PT, R146, UR5, PT ;  /* 0x0000000592007c0c */ /* 0x000fe4000bfa6270 */
[----:B------:R-:W-:Y:S02]  /*1f10*/  ISETP.GE.AND P4, PT, R213, UR5, PT ;  /* 0x00000005d5007c0c */ /* 0x000fe4000bf86270 */
[----:B------:R-:W-:-:S09]  /*1f20*/  ISETP.GE.AND P2, PT, R212, UR5, PT ;  /* 0x00000005d4007c0c */ /* 0x000fd2000bf46270 */
[----:B-1----:R-:W1:Y:S01]  /*1f30*/  @!P5 LDC.64 R12, c[0x0][0x220] ;  /* 0x00008800ff0cdb82 */ /* 0x002e620000000a00 */
        /* <DEDUP_REMOVED lines=24> */
.L_x_194:
[----:B------:R-:W-:Y:S05]  /*20c0*/  BSYNC B0 ;  /* 0x0000000000007941 */ /* 0x000fea0003800000 */
.L_x_193:
        /* <DEDUP_REMOVED lines=13> */
[----:B-12---:R-:W1:Y:S01]  /*21a0*/  @!P4 LDC.64 R12, c[0x0][0x220] ;  /* 0x00008800ff0ccb82 */ /* 0x006e620000000a00 */
[----:B------:R2:W-:Y:S07]  /*21b0*/  @P4 STS.128 [R211+0x13000], RZ ;  /* 0x013000ffd3004388 */ /* 0x0005ee0000000c00 */
[----:B---3--:R-:W3:Y:S01]  /*21c0*/  @!P3 LDC.64 R10, c[0x0][0x220] ;  /* 0x00008800ff0abb82 */ /* 0x008ee20000000a00 */
        /* <DEDUP_REMOVED lines=22> */
.L_x_196:
[----:B------:R-:W-:Y:S05]  /*2330*/  BSYNC B0 ;  /* 0x0000000000007941 */ /* 0x000fea0003800000 */
.L_x_195:
[----:B------:R-:W-:Y:S01]  /*2340*/  LDSM.16.M88.4 R28, [R198] ;  /* 0x00000000c61c783b */ /* 0x000fe20000000200 */
[----:B------:R-:W-:Y:S01]  /*2350*/  R2P PR, R5, 0x6 ;  /* 0x0000000605007804 */ /* 0x000fe20000000000 */
[----:B------:R-:W-:Y:S01]  /*2360*/  IMAD.MOV.U32 R5, RZ, RZ, 0x10 ;  /* 0x00000010ff057424 */ /* 0x000fe200078e00ff */
[----:B------:R-:W-:Y:S01]  /*2370*/  LOP3.LUT P3, RZ, R0, 0x2, RZ, 0xc0, !PT ;  /* 0x0000000200ff7812 */ /* 0x000fe2000786c0ff */
[----:B------:R-:W3:Y:S01]  /*2380*/  LDSM.16.M88.4 R76, [R197+0xc000] ;  /* 0x00c00000c54c783b */ /* 0x000ee20000000200 */
[----:B------:R-:W-:Y:S02]  /*2390*/  VIADD R3, R197, 0xc000 ;  /* 0x0000c000c5037836 */ /* 0x000fe40000000000 */
[----:B------:R-:W-:Y:S01]  /*23a0*/  SEL R5, R5, 0xfffffff0, !P3 ;  /* 0xfffffff005057807 */ /* 0x000fe20005800000 */
[----:B------:R-:W4:Y:S01]  /*23b0*/  LDSM.16.M88.4 R44, [R197+0xc800] ;  /* 0x00c80000c52c783b */ /* 0x000f220000000200 */
[----:B------:R-:W-:-:S03]  /*23c0*/  VIADD R195, R197, 0xc020 ;  /* 0x0000c020c5c37836 */ /* 0x000fc60000000000 */
[----:B------:R-:W4:Y:S01]  /*23d0*/  LDSM.16.M88.4 R36, [R197+0xd000] ;  /* 0x00d00000c524783b */ /* 0x000f220000000200 */
[--C-:B------:R-:W-:Y:S02]  /*23e0*/  IMAD R196, R5, 0x2, R198.reuse ;  /* 0x0000000205c47824 */ /* 0x100fe400078e02c6 */
[----:B------:R-:W-:Y:S01]  /*23f0*/  @P1 VIADD R195, R3, 0xffffffe0 ;  /* 0xffffffe003c31836 */ /* 0x000fe20000000000 */
[----:B-12---:R-:W1:Y:S01]  /*2400*/  LDSM.16.M88.4 R12, [R197+0xd800] ;  /* 0x00d80000c50c783b */ /* 0x006e620000000200 */
[----:B------:R-:W-:Y:S01]  /*2410*/  LOP3.LUT P1, RZ, R0, 0x4, RZ, 0xc0, !PT ;  /* 0x0000000400ff7812 */ /* 0x000fe2000782c0ff */
[----:B------:R-:W-:Y:S02]  /*2420*/  IMAD.MOV.U32 R3, RZ, RZ, 0x20 ;  /* 0x00000020ff037424 */ /* 0x000fe400078e00ff */
[----:B------:R-:W-:Y:S01]  /*2430*/  LDSM.16.M88.4 R64, [R196] ;  /* 0x00000000c440783b */ /* 0x000fe20000000200 */
[----:B------:R-:W-:Y:S02]  /*2440*/  IMAD.MOV.U32 R0, RZ, RZ, 0x40 ;  /* 0x00000040ff007424 */ /* 0x000fe400078e00ff */
[----:B------:R-:W-:Y:S01]  /*2450*/  SEL R3, R3, 0xffffffe0, !P1 ;  /* 0xffffffe003037807 */ /* 0x000fe20004800000 */
[----:B------:R-:W2:Y:S01]  /*2460*/  LDSM.16.M88.4 R68, [R195] ;  /* 0x00000000c344783b */ /* 0x000ea20000000200 */
[C---:B------:R-:W-:Y:S01]  /*2470*/  VIADD R187, R195.reuse, 0x800 ;  /* 0x00000800c3bb7836 */ /* 0x040fe20000000000 */
[----:B------:R-:W-:Y:S01]  /*2480*/  SEL R0, R0, 0xffffffc0, !P2 ;  /* 0xffffffc000007807 */ /* 0x000fe20005000000 */
[----:B------:R-:W-:Y:S01]  /*2490*/  VIADD R186, R195, 0x1000 ;  /* 0x00001000c3ba7836 */ /* 0x000fe20000000000 */
[----:B------:R-:W2:Y:S01]  /*24a0*/  LDSM.16.M88.4 R52, [R195+0x1800] ;  /* 0x00180000c334783b */ /* 0x000ea20000000200 */
[----:B------:R-:W-:-:S02]  /*24b0*/  IMAD R194, R3, 0x2, R198 ;  /* 0x0000000203c27824 */ /* 0x000fc400078e02c6 */
[----:B------:R-:W-:Y:S01]  /*24c0*/  IMAD.IADD R191, R197, 0x1, R0 ;  /* 0x00000001c5bf7824 */ /* 0x000fe200078e0200 */
[----:B------:R-:W2:Y:S01]  /*24d0*/  LDSM.16.M88.4 R60, [R195+0x800] ;  /* 0x00080000c33c783b */ /* 0x000ea20000000200 */
[----:B------:R-:W-:Y:S02]  /*24e0*/  IMAD R193, R3, 0x2, R196 ;  /* 0x0000000203c17824 */ /* 0x000fe400078e02c4 */
[----:B------:R-:W-:Y:S01]  /*24f0*/  IMAD.IADD R184, R0, 0x1, R195 ;  /* 0x0000000100b87824 */ /* 0x000fe200078e02c3 */
[----:B------:R-:W2:Y:S01]  /*2500*/  LDSM.16.M88.4 R56, [R195+0x1000] ;  /* 0x00100000c338783b */ /* 0x000ea20000000200 */
[C---:B------:R-:W-:Y:S02]  /*2510*/  VIADD R185, R195.reuse, 0x1800 ;  /* 0x00001800c3b97836 */ /* 0x040fe40000000000 */
[C---:B------:R-:W-:Y:S01]  /*2520*/  VIADD R183, R195.reuse, 0x2000 ;  /* 0x00002000c3b77836 */ /* 0x040fe20000000000 */
[----:B------:R-:W-:Y:S01]  /*2530*/  LDSM.16.M88.4 R24, [R194] ;  /* 0x00000000c218783b */ /* 0x000fe20000000200 */
[----:B------:R-:W-:-:S02]  /*2540*/  VIADD R182, R195, 0x2800 ;  /* 0x00002800c3b67836 */ /* 0x000fc40000000000 */
[C---:B------:R-:W-:Y:S01]  /*2550*/  VIADD R181, R195.reuse, 0x3000 ;  /* 0x00003000c3b57836 */ /* 0x040fe20000000000 */
[C---:B---3--:R-:W-:Y:S01]  /*2560*/  HMMA.16816.F32 R8, R28.reuse, R76, RZ ;  /* 0x0000004c1c08723c */ /* 0x048fe200000018ff */
[----:B------:R-:W3:Y:S01]  /*2570*/  LDSM.16.M88.4 R20, [R191+0xc000] ;  /* 0x00c00000bf14783b */ /* 0x000ee20000000200 */
[C---:B------:R-:W-:Y:S02]  /*2580*/  VIADD R180, R195.reuse, 0x3800 ;  /* 0x00003800c3b47836 */ /* 0x040fe40000000000 */
[C---:B------:R-:W-:Y:S01]  /*2590*/  VIADD R179, R195.reuse, 0x4000 ;  /* 0x00004000c3b37836 */ /* 0x040fe20000000000 */
[----:B------:R-:W3:Y:S01]  /*25a0*/  LDSM.16.M88.4 R80, [R191+0xd800] ;  /* 0x00d80000bf50783b */ /* 0x000ee20000000200 */
[----:B------:R-:W-:Y:S01]  /*25b0*/  HMMA.16816.F32 R76, R28, R78, RZ ;  /* 0x0000004e1c4c723c */ /* 0x000fe200000018ff */
[C---:B------:R-:W-:Y:S02]  /*25c0*/  VIADD R178, R195.reuse, 0x4800 ;  /* 0x00004800c3b27836 */ /* 0x040fe40000000000 */
[----:B------:R-:W3:Y:S01]  /*25d0*/  LDSM.16.M88.4 R16, [R191+0xc800] ;  /* 0x00c80000bf10783b */ /* 0x000ee20000000200 */
[----:B------:R-:W-:-:S02]  /*25e0*/  VIADD R177, R195, 0x5000 ;  /* 0x00005000c3b17836 */ /* 0x000fc40000000000 */
[----:B----4-:R-:W-:Y:S01]  /*25f0*/  HMMA.16816.F32 R48, R28, R44, RZ ;  /* 0x0000002c1c30723c */ /* 0x010fe200000018ff */
[----:B------:R-:W-:Y:S01]  /*2600*/  LDSM.16.M88.4 R72, [R193] ;  /* 0x00000000c148783b */ /* 0x000fe20000000200 */
[----:B------:R-:W-:-:S03]  /*2610*/  VIADD R176, R195, 0x5800 ;  /* 0x00005800c3b07836 */ /* 0x000fc60000000000 */
[----:B------:R-:W0:Y:S01]  /*2620*/  LDGDEPBAR ;  /* 0x00000000000079af */ /* 0x000e220000000000 */
[C---:B------:R-:W-:Y:S06]  /*2630*/  HMMA.16816.F32 R40, R28.reuse, R36, RZ ;  /* 0x000000241c28723c */ /* 0x040fec00000018ff */
[C---:B------:R-:W-:Y:S06]  /*2640*/  HMMA.16816.F32 R44, R28.reuse, R46, RZ ;  /* 0x0000002e1c2c723c */ /* 0x040fec00000018ff */
[C---:B------:R-:W-:Y:S06]  /*2650*/  HMMA.16816.F32 R36, R28.reuse, R38, RZ ;  /* 0x000000261c24723c */ /* 0x040fec00000018ff */
[C---:B-1----:R-:W-:Y:S06]  /*2660*/  HMMA.16816.F32 R32, R28.reuse, R12, RZ ;  /* 0x0000000c1c20723c */ /* 0x042fec00000018ff */
[----:B------:R-:W-:Y:S01]  /*2670*/  HMMA.16816.F32 R28, R28, R14, RZ ;  /* 0x0000000e1c1c723c */ /* 0x000fe200000018ff */
[----:B------:R-:W1:Y:S05]  /*2680*/  LDSM.16.M88.4 R12, [R191+0xd000] ;  /* 0x00d00000bf0c783b */ /* 0x000e6a0000000200 */
[C---:B--2---:R-:W-:Y:S06]  /*2690*/  HMMA.16816.F32 R8, R64.reuse, R68, R8 ;  /* 0x000000444008723c */ /* 0x044fec0000001808 */
[C---:B------:R-:W-:Y:S01]  /*26a0*/  HMMA.16816.F32 R76, R64.reuse, R70, R76 ;  /* 0x00000046404c723c */ /* 0x040fe2000000184c */
[----:B------:R-:W2:Y:S05]  /*26b0*/  LDSM.16.M88.4 R68, [R184] ;  /* 0x00000000b844783b */ /* 0x000eaa0000000200 */
[C---:B------:R-:W-:Y:S06]  /*26c0*/  HMMA.16816.F32 R32, R64.reuse, R52, R32 ;  /* 0x000000344020723c */ /* 0x040fec0000001820 */
[C---:B------:R-:W-:Y:S01]  /*26d0*/  HMMA.16816.F32 R52, R64.reuse, R54, R28 ;  /* 0x000000364034723c */ /* 0x040fe2000000181c */
[----:B------:R-:W-:Y:S05]  /*26e0*/  LDSM.16.M88.4 R28, [R184+0x800] ;  /* 0x00080000b81c783b */ /* 0x000fea0000000200 */
[C---:B------:R-:W-:Y:S06]  /*26f0*/  HMMA.16816.F32 R48, R64.reuse, R60, R48 ;  /* 0x0000003c4030723c */ /* 0x040fec0000001830 */
[C---:B------:R-:W-:Y:S01]  /*2700*/  HMMA.16816.F32 R44, R64.reuse, R62, R44 ;  /* 0x0000003e402c723c */ /* 0x040fe2000000182c */
[----:B------:R-:W-:Y:S05]  /*2710*/  LDSM.16.M88.4 R60, [R184+0x1000] ;  /* 0x00100000b83c783b */ /* 0x000fea0000000200 */
[C---:B------:R-:W-:Y:S06]  /*2720*/  HMMA.16816.F32 R40, R64.reuse, R56, R40 ;  /* 0x000000384028723c */ /* 0x040fec0000001828 */
[----:B------:R-:W-:Y:S01]  /*2730*/  HMMA.16816.F32 R36, R64, R58, R36 ;  /* 0x0000003a4024723c */ /* 0x000fe20000001824 */
[----:B------:R-:W4:Y:S04]  /*2740*/  LDSM.16.M88.4 R56, [R184+0x1800] ;  /* 0x00180000b838783b */ /* 0x000f280000000200 */
[----:B------:R-:W-:Y:S01]  /*2750*/  LDSM.16.M88.4 R64, [R198+0x4000] ;  /* 0x00400000c640783b */ /* 0x000fe20000000200 */
[C---:B---3--:R-:W-:Y:S06]  /*2760*/  HMMA.16816.F32 R8, R24.reuse, R20, R8 ;  /* 0x000000141808723c */ /* 0x048fec0000001808 */
[C---:B------:R-:W-:Y:S01]  /*2770*/  HMMA.16816.F32 R76, R24.reuse, R22, R76 ;  /* 0x00000016184c723c */ /* 0x040fe2000000184c */
[----:B------:R-:W3:Y:S05]  /*2780*/  LDSM.16.M88.4 R20, [R197+0xe000] ;  /* 0x00e00000c514783b */ /* 0x000eea0000000200 */
[C---:B------:R-:W-:Y:S06]  /*2790*/  HMMA.16816.F32 R52, R24.reuse, R82, R52 ;  /* 0x000000521834723c */ /* 0x040fec0000001834 */
[C---:B------:R-:W-:Y:S06]  /*27a0*/  HMMA.16816.F32 R32, R24.reuse, R80, R32 ;  /* 0x000000501820723c */ /* 0x040fec0000001820 */
[C---:B------:R-:W-:Y:S06]  /*27b0*/  HMMA.16816.F32 R48, R24.reuse, R16, R48 ;  /* 0x000000101830723c */ /* 0x040fec0000001830 */
[C---:B------:R-:W-:Y:S01]  /*27c0*/  HMMA.16816.F32 R44, R24.reuse, R18, R44 ;  /* 0x00000012182c723c */ /* 0x040fe2000000182c */
[----:B------:R-:W3:Y:S05]  /*27d0*/  LDSM.16.M88.4 R16, [R197+0xf800] ;  /* 0x00f80000c510783b */ /* 0x000eea0000000200 */
[C---:B-1----:R-:W-:Y:S06]  /*27e0*/  HMMA.16816.F32 R36, R24.reuse, R14, R36 ;  /* 0x0000000e1824723c */ /* 0x042fec0000001824 */
[----:B------:R-:W-:Y:S01]  /*27f0*/  HMMA.16816.F32 R40, R24, R12, R40 ;  /* 0x0000000c1828723c */ /* 0x000fe20000001828 */
[----:B------:R-:W1:Y:S04]  /*2800*/  LDSM.16.M88.4 R24, [R197+0xf000] ;  /* 0x00f00000c518783b */ /* 0x000e680000000200 */
[----:B------:R-:W1:Y:S01]  /*2810*/  LDSM.16.M88.4 R12, [R197+0xe800] ;  /* 0x00e80000c50c783b */ /* 0x000e620000000200 */
[C---:B--2---:R-:W-:Y:S06]  /*2820*/  HMMA.16816.F32 R8, R72.reuse, R68, R8 ;  /* 0x000000444808723c */ /* 0x044fec0000001808 */
[C---:B------:R-:W-:Y:S01]  /*2830*/  HMMA.16816.F32 R80, R72.reuse, R70, R76 ;  /* 0x000000464850723c */ /* 0x040fe2000000184c */
[----:B------:R-:W-:Y:S04]  /*2840*/  LDSM.16.M88.4 R76, [R196+0x4000] ;  /* 0x00400000c44c783b */ /* 0x000fe80000000200 */
[----:B------:R-:W2:Y:S01]  /*2850*/  LDSM.16.M88.4 R68, [R195+0x2000] ;  /* 0x00200000c344783b */ /* 0x000ea20000000200 */
[C---:B----4-:R-:W-:Y:S06]  /*2860*/  HMMA.16816.F32 R52, R72.reuse, R58, R52 ;  /* 0x0000003a4834723c */ /* 0x050fec0000001834 */
[C---:B------:R-:W-:Y:S01]  /*2870*/  HMMA.16816.F32 R32, R72.reuse, R56, R32 ;  /* 0x000000384820723c */ /* 0x040fe20000001820 */
[----:B------:R-:W4:Y:S05]  /*2880*/  LDSM.16.M88.4 R56, [R195+0x3800] ;  /* 0x00380000c338783b */ /* 0x000f2a0000000200 */
[C---:B------:R-:W-:Y:S06]  /*2890*/  HMMA.16816.F32 R36, R72.reuse, R62, R36 ;  /* 0x0000003e4824723c */ /* 0x040fec0000001824 */
[C---:B------:R-:W-:Y:S06]  /*28a0*/  HMMA.16816.F32 R48, R72.reuse, R28, R48 ;  /* 0x0000001c4830723c */ /* 0x040fec0000001830 */
[C---:B------:R-:W-:Y:S01]  /*28b0*/  HMMA.16816.F32 R44, R72.reuse, R30, R44 ;  /* 0x0000001e482c723c */ /* 0x040fe2000000182c */
[----:B------:R-:W-:Y:S05]  /*28c0*/  LDSM.16.M88.4 R28, [R195+0x2800] ;  /* 0x00280000c31c783b */ /* 0x000fea0000000200 */
[----:B------:R-:W-:Y:S01]  /*28d0*/  HMMA.16816.F32 R40, R72, R60, R40 ;  /* 0x0000003c4828723c */ /* 0x000fe20000001828 */
[----:B------:R-:W4:Y:S04]  /*28e0*/  LDSM.16.M88.4 R60, [R195+0x3000] ;  /* 0x00300000c33c783b */ /* 0x000f280000000200 */
        /* <DEDUP_REMOVED lines=8> */
[C---:B------:R-:W-:Y:S06]  /*2970*/  HMMA.16816.F32 R48, R64.reuse, R12, R48 ;  /* 0x0000000c4030723c */ /* 0x040fec0000001830 */
[C---:B------:R-:W-:Y:S01]  /*2980*/  HMMA.16816.F32 R44, R64.reuse, R14, R44 ;  /* 0x0000000e402c723c */ /* 0x040fe2000000182c */
[----:B------:R-:W-:Y:S05]  /*2990*/  LDSM.16.M88.4 R12, [R191+0xe800] ;  /* 0x00e80000bf0c783b */ /* 0x000fea0000000200 */
        /* <DEDUP_REMOVED lines=59> */
[C---:B------:R-:W-:Y:S06]  /*2d50*/  HMMA.16816.F32 R32, R72.reuse, R56, R32 ;  /* 0x000000384820723c */ /* 0x040fec0000001820 */
[C---:B------:R-:W-:Y:S06]  /*2d60*/  HMMA.16816.F32 R36, R72.reuse, R62, R36 ;  /* 0x0000003e4824723c */ /* 0x040fec0000001824 */
[C---:B------:R-:W-:Y:S06]  /*2d70*/  HMMA.16816.F32 R48, R72.reuse, R28, R48 ;  /* 0x0000001c4830723c */ /* 0x040fec0000001830 */
[----:B------:R-:W-:Y:S01]  /*2d80*/  HMMA.16816.F32 R44, R72, R30, R44 ;  /* 0x0000001e482c723c */ /* 0x000fe2000000182c */
[----:B------:R-:W-:Y:S05]  /*2d90*/  LDSM.16.M88.4 R28, [R184+0x4800] ;  /* 0x00480000b81c783b */ /* 0x000fea0000000200 */
[C---:B---3--:R-:W-:Y:S06]  /*2da0*/  HMMA.16816.F32 R8, R68.reuse, R20, R8 ;  /* 0x000000144408723c */ /* 0x048fec0000001808 */
[----:B------:R-:W-:Y:S01]  /*2db0*/  HMMA.16816.F32 R80, R68, R22, R80 ;  /* 0x000000164450723c */ /* 0x000fe20000001850 */
[----:B------:R-:W3:Y:S05]  /*2dc0*/  LDSM.16.M88.4 R20, [R184+0x5000] ;  /* 0x00500000b814783b */ /* 0x000eea0000000200 */
[----:B------:R-:W-:Y:S06]  /*2dd0*/  HMMA.16816.F32 R40, R72, R60, R40 ;  /* 0x0000003c4828723c */ /* 0x000fec0000001828 */
[C---:B------:R-:W-:Y:S06]  /*2de0*/  HMMA.16816.F32 R52, R68.reuse, R18, R52 ;  /* 0x000000124434723c */ /* 0x040fec0000001834 */
[C---:B------:R-:W-:Y:S01]  /*2df0*/  HMMA.16816.F32 R32, R68.reuse, R16, R32 ;  /* 0x000000104420723c */ /* 0x040fe20000001820 */
[----:B------:R-:W-:Y:S01]  /*2e00*/  LOP3.LUT R19, R86, 0xffffffe0, RZ, 0xc0, !PT ;  /* 0xffffffe056137812 */ /* 0x000fe200078ec0ff */
[----:B------:R-:W4:Y:S04]  /*2e10*/  @P0 LDC R17, c[0x0][0x2e8] ;  /* 0x0000ba00ff110b82 */ /* 0x000f280000000800 */
[----:B------:R-:W-:Y:S01]  /*2e20*/  IMAD.IADD R19, R134, 0x1, -R19 ;  /* 0x0000000186137824 */ /* 0x000fe200078e0a13 */
[----:B-1----:R-:W-:Y:S04]  /*2e30*/  HMMA.16816.F32 R36, R68, R26, R36 ;  /* 0x0000001a4424723c */ /* 0x002fe80000001824 */
[----:B------:R-:W-:-:S02]  /*2e40*/  SHF.R.S32.HI R0, RZ, 0x1f, R19 ;  /* 0x0000001fff007819 */ /* 0x000fc40000011413 */
[----:B------:R-:W-:Y:S02]  /*2e50*/  HMMA.16816.F32 R48, R68, R12, R48 ;  /* 0x0000000c4430723c */ /* 0x000fe40000001830 */
[----:B------:R-:W-:Y:S01]  /*2e60*/  LEA.HI R19, R0, R19, RZ, 0x2 ;  /* 0x0000001300137211 */ /* 0x000fe200078f10ff */
[----:B------:R-:W-:-:S03]  /*2e70*/  IMAD.SHL.U32 R0, R134, 0x2, RZ ;  /* 0x0000000286007824 */ /* 0x000fc600078e00ff */
[----:B------:R-:W-:Y:S01]  /*2e80*/  HMMA.16816.F32 R44, R68, R14, R44 ;  /* 0x0000000e442c723c */ /* 0x000fe2000000182c */
[----:B------:R-:W1:Y:S01]  /*2e90*/  LDSM.16.M88.4 R12, [R184+0x5800] ;  /* 0x00580000b80c783b */ /* 0x000e620000000200 */
[----:B------:R-:W-:Y:S01]  /*2ea0*/  SHF.R.S32.HI R16, RZ, 0x2, R19 ;  /* 0x00000002ff107819 */ /* 0x000fe20000011413 */
[----:B------:R-:W-:-:S04]  /*2eb0*/  DEPBAR.LE SB0, 0x0 ;  /* 0x000080000000791a */ /* 0x000fc80000000000 */
[----:B------:R-:W-:Y:S01]  /*2ec0*/  HMMA.16816.F32 R40, R68, R24, R40 ;  /* 0x000000184428723c */ /* 0x000fe20000001828 */
[----:B------:R-:W-:Y:S01]  /*2ed0*/  IMAD R16, R87, 0x10, R16 ;  /* 0x0000001057107824 */ /* 0x000fe200078e0210 */
[----:B------:R-:W-:Y:S01]  /*2ee0*/  LOP3.LUT R0, R0, 0x6, RZ, 0xc0, !PT ;  /* 0x0000000600007812 */ /* 0x000fe200078ec0ff */
[----:B----4-:R-:W4:Y:S02]  /*2ef0*/  @P0 MUFU.RCP R17, R17 ;  /* 0x0000001100110308 */ /* 0x010f240000001000 */
[----:B------:R-:W-:Y:S01]  /*2f00*/  IMAD.IADD R144, R89, 0x1, R16 ;  /* 0x0000000159907824 */ /* 0x000fe200078e0210 */
[C---:B--2---:R-:W-:Y:S01]  /*2f10*/  HMMA.16816.F32 R8, R64.reuse, R76, R8 ;  /* 0x0000004c4008723c */ /* 0x044fe20000001808 */
[----:B------:R-:W-:Y:S02]  /*2f20*/  IMAD R85, R85, 0x40, R0 ;  /* 0x0000004055557824 */ /* 0x000fe400078e0200 */
[----:B------:R-:W-:Y:S01]  /*2f30*/  IMAD.MOV.U32 R0, RZ, RZ, RZ ;  /* 0x000000ffff007224 */ /* 0x000fe200078e00ff */
[----:B------:R-:W-:Y:S01]  /*2f40*/  IADD3 R16, R135, R144, -R214 ;  /* 0x0000009087107210 */ /* 0x000fe20007ffe8d6 */
[C---:B------:R-:W-:Y:S01]  /*2f50*/  VIADD R19, R85.reuse, 0x1 ;  /* 0x0000000155137836 */ /* 0x040fe20000000000 */
[----:B---3--:R-:W-:Y:S01]  /*2f60*/  HMMA.16816.F32 R36, R64, R22, R36 ;  /* 0x000000164024723c */ /* 0x008fe20000001824 */
[C---:B------:R-:W-:Y:S01]  /*2f70*/  VIADD R18, R85.reuse, 0x8 ;  /* 0x0000000855127836 */ /* 0x040fe20000000000 */
[----:B------:R-:W-:-:S04]  /*2f80*/  ISETP.GE.AND P1, PT, R85, R135, PT ;  /* 0x000000875500720c */ /* 0x000fc80003f26270 */
[C---:B------:R-:W-:Y:S01]  /*2f90*/  HMMA.16816.F32 R80, R64.reuse, R78, R80 ;  /* 0x0000004e4050723c */ /* 0x040fe20000001850 */
[----:B------:R-:W-:Y:S02]  /*2fa0*/  IMAD.IADD R22, R16, 0x1, -R85 ;  /* 0x0000000110167824 */ /* 0x000fe400078e0a55 */
[----:B----45:R-:W-:Y:S01]  /*2fb0*/  @P0 FMUL.FTZ R0, R84, R17 ;  /* 0x0000001154000220 */ /* 0x030fe20000410000 */
[----:B------:R-:W-:Y:S01]  /*2fc0*/  VIADD R23, R85, 0x9 ;  /* 0x0000000955177836 */ /* 0x000fe20000000000 */
[-C--:B------:R-:W-:Y:S02]  /*2fd0*/  ISETP.GE.AND P5, PT, R18, R135.reuse, PT ;  /* 0x000000871200720c */ /* 0x080fe40003fa6270 */
[----:B------:R-:W-:Y:S01]  /*2fe0*/  IABS R22, R22 ;  /* 0x0000001600167213 */ /* 0x000fe20000000000 */
[C---:B------:R-:W-:Y:S01]  /*2ff0*/  HMMA.16816.F32 R40, R64.reuse, R20, R40 ;  /* 0x000000144028723c */ /* 0x040fe20000001828 */
[-C--:B------:R-:W-:Y:S02]  /*3000*/  ISETP.GE.AND P6, PT, R23, R135.reuse, PT ;  /* 0x000000871700720c */ /* 0x080fe40003fc6270 */
[----:B------:R-:W-:Y:S01]  /*3010*/  I2FP.F32.S32 R17, R22 ;  /* 0x0000001600117245 */ /* 0x000fe20000201400 */
[----:B------:R-:W-:Y:S01]  /*3020*/  BAR.SYNC.DEFER_BLOCKING 0x0 ;  /* 0x0000000000007b1d */ /* 0x000fe20000010000 */
[----:B------:R-:W-:Y:S01]  /*3030*/  ISETP.GE.AND P0, PT, R19, R135, PT ;  /* 0x000000871300720c */ /* 0x000fe20003f06270 */
[----:B------:R-:W-:Y:S01]  /*3040*/  HMMA.16816.F32 R48, R64, R28, R48 ;  /* 0x0000001c4030723c */ /* 0x000fe20000001830 */
[----:B------:R-:W-:-:S02]  /*3050*/  IMAD.IADD R21, R16, 0x1, -R19 ;  /* 0x0000000110157824 */ /* 0x000fc400078e0a13 */
[----:B------:R-:W-:-:S03]  /*3060*/  IMAD.IADD R20, R16, 0x1, -R18 ;  /* 0x0000000110147824 */ /* 0x000fc600078e0a12 */
[C---:B------:R-:W-:Y:S01]  /*3070*/  HMMA.16816.F32 R44, R64.reuse, R30, R44 ;  /* 0x0000001e402c723c */ /* 0x040fe2000000182c */
[----:B------:R-:W-:Y:S01]  /*3080*/  IABS R21, R21 ;  /* 0x0000001500157213 */ /* 0x000fe20000000000 */
[----:B------:R-:W-:Y:S01]  /*3090*/  IMAD.IADD R28, R16, 0x1, -R23 ;  /* 0x00000001101c7824 */ /* 0x000fe200078e0a17 */
[----:B------:R-:W-:Y:S02]  /*30a0*/  IABS R20, R20 ;  /* 0x0000001400147213 */ /* 0x000fe40000000000 */
[----:B------:R-:W-:Y:S01]  /*30b0*/  I2FP.F32.S32 R26, R21 ;  /* 0x00000015001a7245 */ /* 0x000fe20000201400 */
[C---:B-1----:R-:W-:Y:S01]  /*30c0*/  HMMA.16816.F32 R32, R64.reuse, R12, R32 ;  /* 0x0000000c4020723c */ /* 0x042fe20000001820 */
[----:B------:R-:W-:Y:S01]  /*30d0*/  FFMA.FTZ R30, R17, -R0, R8 ;  /* 0x80000000111e7223 */ /* 0x000fe20000010008 */
[C---:B------:R-:W-:Y:S01]  /*30e0*/  VIADD R17, R85.reuse, 0x10 ;  /* 0x0000001055117836 */ /* 0x040fe20000000000 */
[----:B------:R-:W-:Y:S01]  /*30f0*/  IABS R28, R28 ;  /* 0x0000001c001c7213 */ /* 0x000fe20000000000 */
[----:B------:R-:W-:Y:S01]  /*3100*/  FFMA.FTZ R26, R26, -R0, R9 ;  /* 0x800000001a1a7223 */ /* 0x000fe20000010009 */
[----:B------:R-:W-:Y:S01]  /*3110*/  VIADD R9, R85, 0x19 ;  /* 0x0000001955097836 */ /* 0x000fe20000000000 */
[----:B------:R-:W-:Y:S01]  /*3120*/  HMMA.16816.F32 R52, R64, R14, R52 ;  /* 0x0000000e4034723c */ /* 0x000fe20000001834 */
[C---:B------:R-:W-:Y:S01]  /*3130*/  IMAD.IADD R21, R16.reuse, 0x1, -R17 ;  /* 0x0000000110157824 */ /* 0x040fe200078e0a11 */
[----:B------:R-:W-:Y:S01]  /*3140*/  I2FP.F32.S32 R13, R20 ;  /* 0x00000014000d7245 */ /* 0x000fe20000201400 */
[C---:B------:R-:W-:Y:S01]  /*3150*/  VIADD R20, R16.reuse, 0x8 ;  /* 0x0000000810147836 */ /* 0x040fe20000000000 */
[----:B------:R-:W-:Y:S01]  /*3160*/  ISETP.GE.AND P4, PT, R17, R135, PT ;  /* 0x000000871100720c */ /* 0x000fe20003f86270 */
[----:B------:R-:W-:Y:S01]  /*3170*/  IMAD.IADD R8, R16, 0x1, -R9 ;  /* 0x0000000110087824 */ /* 0x000fe200078e0a09 */
[----:B------:R-:W-:Y:S01]  /*3180*/  IABS R21, R21 ;  /* 0x0000001500157213 */ /* 0x000fe20000000000 */
[----:B------:R-:W-:Y:S01]  /*3190*/  FFMA.FTZ R80, R13, -R0, R80 ;  /* 0x800000000d507223 */ /* 0x000fe20000010050 */
[----:B------:R-:W-:Y:S01]  /*31a0*/  VIADD R13, R85, 0x18 ;  /* 0x00000018550d7836 */ /* 0x000fe20000000000 */
[----:B------:R-:W-:Y:S01]  /*31b0*/  FSEL R30, R30, -INF , !P1 ;  /* 0xff8000001e1e7808 */ /* 0x000fe20004800000 */
[----:B------:R-:W-:Y:S01]  /*31c0*/  IMAD.IADD R24, R20, 0x1, -R85 ;  /* 0x0000000114187824 */ /* 0x000fe200078e0a55 */
[----:B------:R-:W-:Y:S01]  /*31d0*/  I2FP.F32.S32 R21, R21 ;  /* 0x0000001500157245 */ /* 0x000fe20000201400 */
[----:B------:R-:W-:Y:S01]  /*31e0*/  IMAD.IADD R25, R16, 0x1, -R13 ;  /* 0x0000000110197824 */ /* 0x000fe200078e0a0d */
[----:B------:R-:W-:Y:S01]  /*31f0*/  IABS R8, R8 ;  /* 0x0000000800087213 */ /* 0x000fe20000000000 */
[C---:B------:R-:W-:Y:S01]  /*3200*/  IMAD.IADD R18, R20.reuse, 0x1, -R18 ;  /* 0x0000000114127824 */ /* 0x040fe200078e0a12 */
[----:B------:R-:W-:Y:S01]  /*3210*/  IABS R24, R24 ;  /* 0x0000001800187213 */ /* 0x000fe20000000000 */
[----:B------:R-:W-:Y:S01]  /*3220*/  FFMA.FTZ R14, R21, -R0, R48 ;  /* 0x80000000150e7223 */ /* 0x000fe20000010030 */
[C---:B------:R-:W-:Y:S01]  /*3230*/  VIADD R21, R85.reuse, 0x20 ;  /* 0x0000002055157836 */ /* 0x040fe20000000000 */
[----:B------:R-:W-:Y:S01]  /*3240*/  IABS R25, R25 ;  /* 0x0000001900197213 */ /* 0x000fe20000000000 */
[----:B------:R-:W-:Y:S01]  /*3250*/  IMAD.IADD R23, R20, 0x1, -R23 ;  /* 0x0000000114177824 */ /* 0x000fe200078e0a17 */
[----:B------:R-:W-:Y:S01]  /*3260*/  IABS R18, R18 ;  /* 0x0000001200127213 */ /* 0x000fe20000000000 */
[----:B------:R-:W-:Y:S01]  /*3270*/  IMAD.IADD R22, R16, 0x1, -R21 ;  /* 0x0000000110167824 */ /* 0x000fe200078e0a15 */
[----:B------:R-:W-:Y:S01]  /*3280*/  I2FP.F32.S32 R25, R25 ;  /* 0x0000001900197245 */ /* 0x000fe20000201400 */
[----:B------:R-:W-:Y:S01]  /*3290*/  IMAD.IADD R19, R20, 0x1, -R19 ;  /* 0x0000000114137824 */ /* 0x000fe200078e0a13 */
[----:B------:R-:W-:Y:S01]  /*32a0*/  IABS R23, R23 ;  /* 0x0000001700177213 */ /* 0x000fe20000000000 */
[----:B------:R-:W-:Y:S01]  /*32b0*/  VIADD R15, R85, 0x11 ;  /* 0x00000011550f7836 */ /* 0x000fe20000000000 */
[----:B------:R-:W-:Y:S01]  /*32c0*/  IABS R22, R22 ;  /* 0x0000001600167213 */ /* 0x000fe20000000000 */
[----:B------:R-:W-:Y:S01]  /*32d0*/  FFMA.FTZ R44, R25, -R0, R44 ;  /* 0x80000000192c7223 */ /* 0x000fe2000001002c */
[----:B------:R-:W-:Y:S01]  /*32e0*/  I2FP.F32.S32 R27, R24 ;  /* 0x00000018001b7245 */ /* 0x000fe20000201400 */
[----:B------:R-:W-:Y:S01]  /*32f0*/  IMAD.IADD R12, R16, 0x1, -R15 ;  /* 0x00000001100c7824 */ /* 0x000fe200078e0a0f */
[----:B------:R-:W-:-:S02]  /*3300*/  IABS R19, R19 ;  /* 0x0000001300137213 */ /* 0x000fc40000000000 */
[----:B------:R-:W-:Y:S01]  /*3310*/  I2FP.F32.S32 R29, R18 ;  /* 0x00000012001d7245 */ /* 0x000fe20000201400 */
[----:B------:R-:W-:Y:S01]  /*3320*/  FFMA.FTZ R10, R27, -R0, R10 ;  /* 0x800000001b0a7223 */ /* 0x000fe2000001000a */
[----:B------:R-:W-:Y:S02]  /*3330*/  I2FP.F32.S32 R18, R23 ;  /* 0x0000001700127245 */ /* 0x000fe40000201400 */
[----:B------:R-:W-:Y:S01]  /*3340*/  I2FP.F32.S32 R8, R8 ;  /* 0x0000000800087245 */ /* 0x000fe20000201400 */
[----:B------:R-:W-:Y:S01]  /*3350*/  FFMA.FTZ R29, R29, -R0, R82 ;  /* 0x800000001d1d7223 */ /* 0x000fe20000010052 */
[----:B------:R-:W-:Y:S01]  /*3360*/  I2FP.F32.S32 R25, R22 ;  /* 0x0000001600197245 */ /* 0x000fe20000201400 */
[-C--:B------:R-:W-:Y:S01]  /*3370*/  FFMA.FTZ R27, R18, -R0.reuse, R83 ;  /* 0x80000000121b7223 */ /* 0x080fe20000010053 */
[----:B------:R-:W-:Y:S01]  /*3380*/  I2FP.F32.S32 R22, R19 ;  /* 0x0000001300167245 */ /* 0x000fe20000201400 */
[----:B------:R-:W-:Y:S02]  /*3390*/  IMAD.IADD R18, R20, 0x1, -R15 ;  /* 0x0000000114127824 */ /* 0x000fe400078e0a0f */
[----:B------:R-:W-:Y:S01]  /*33a0*/  FFMA.FTZ R8, R8, -R0, R45 ;  /* 0x8000000008087223 */ /* 0x000fe2000001002d */
[----:B------:R-:W-:Y:S01]  /*33b0*/  FSEL R45, R10, -INF , !P1 ;  /* 0xff8000000a2d7808 */ /* 0x000fe20004800000 */
[----:B------:R-:W-:-:S02]  /*33c0*/  IMAD.IADD R19, R20, 0x1, -R17 ;  /* 0x0000000114137824 */ /* 0x000fc400078e0a11 */
[----:B------:R-:W-:Y:S01]  /*33d0*/  FFMA.FTZ R11, R22, -R0, R11 ;  /* 0x80000000160b7223 */ /* 0x000fe2000001000b */
[C---:B------:R-:W-:Y:S01]  /*33e0*/  IMAD.IADD R10, R20.reuse, 0x1, -R9 ;  /* 0x00000001140a7824 */ /* 0x040fe200078e0a09 */
[----:B------:R-:W-:Y:S01]  /*33f0*/  IABS R18, R18 ;  /* 0x0000001200127213 */ /* 0x000fe20000000000 */
[C---:B------:R-:W-:Y:S01]  /*3400*/  IMAD.IADD R17, R20.reuse, 0x1, -R21 ;  /* 0x0000000114117824 */ /* 0x040fe200078e0a15 */
[----:B------:R-:W-:Y:S01]  /*3410*/  IABS R12, R12 ;  /* 0x0000000c000c7213 */ /* 0x000fe20000000000 */
[----:B------:R-:W-:Y:S01]  /*3420*/  FFMA.FTZ R170, R25, -R0, R40 ;  /* 0x8000000019aa7223 */ /* 0x000fe20000010028 */
[----:B------:R-:W-:Y:S01]  /*3430*/  FSEL R31, R11, -INF , !P0 ;  /* 0xff8000000b1f7808 */ /* 0x000fe20004000000 */
[----:B------:R-:W-:Y:S01]  /*3440*/  IMAD.IADD R11, R20, 0x1, -R13 ;  /* 0x00000001140b7824 */ /* 0x000fe200078e0a0d */
[----:B------:R-:W-:Y:S02]  /*3450*/  IABS R10, R10 ;  /* 0x0000000a000a7213 */ /* 0x000fe40000000000 */
[----:B------:R-:W-:-:S02]  /*3460*/  IABS R17, R17 ;  /* 0x0000001100117213 */ /* 0x000fc40000000000 */
[----:B------:R-:W-:Y:S02]  /*3470*/  I2FP.F32.S32 R18, R18 ;  /* 0x0000001200127245 */ /* 0x000fe40000201400 */
[----:B------:R-:W-:Y:S02]  /*3480*/  I2FP.F32.S32 R12, R12 ;  /* 0x0000000c000c7245 */ /* 0x000fe40000201400 */
[----:B------:R-:W-:Y:S02]  /*3490*/  I2FP.F32.S32 R10, R10 ;  /* 0x0000000a000a7245 */ /* 0x000fe40000201400 */
[----:B------:R-:W-:Y:S01]  /*34a0*/  I2FP.F32.S32 R17, R17 ;  /* 0x0000001100117245 */ /* 0x000fe20000201400 */
[-C--:B------:R-:W-:Y:S01]  /*34b0*/  FFMA.FTZ R12, R12, -R0.reuse, R49 ;  /* 0x800000000c0c7223 */ /* 0x080fe20000010031 */
[----:B------:R-:W-:Y:S01]  /*34c0*/  ISETP.GE.AND P2, PT, R13, R135, PT ;  /* 0x000000870d00720c */ /* 0x000fe20003f46270 */
[-C--:B------:R-:W-:Y:S01]  /*34d0*/  FFMA.FTZ R13, R18, -R0.reuse, R51 ;  /* 0x80000000120d7223 */ /* 0x080fe20000010033 */
[----:B------:R-:W-:Y:S01]  /*34e0*/  IABS R11, R11 ;  /* 0x0000000b000b7213 */ /* 0x000fe20000000000 */
[----:B------:R-:W-:Y:S01]  /*34f0*/  VIADD R51, R85, 0x21 ;  /* 0x0000002155337836 */ /* 0x000fe20000000000 */
[-C--:B------:R-:W-:Y:S01]  /*3500*/  ISETP.GE.AND P3, PT, R15, R135.reuse, PT ;  /* 0x000000870f00720c */ /* 0x080fe20003f66270 */
[-C--:B------:R-:W-:Y:S01]  /*3510*/  FFMA.FTZ R42, R17, -R0.reuse, R42 ;  /* 0x80000000112a7223 */ /* 0x080fe2000001002a */
[-C--:B------:R-:W-:Y:S01]  /*3520*/  ISETP.GE.AND P1, PT, R9, R135.reuse, PT ;  /* 0x000000870900720c */ /* 0x080fe20003f26270 */
[----:B------:R-:W-:Y:S01]  /*3530*/  FFMA.FTZ R9, R10, -R0, R47 ;  /* 0x800000000a097223 */ /* 0x000fe2000001002f */
[----:B------:R-:W-:Y:S01]  /*3540*/  FSEL R26, R26, -INF , !P0 ;  /* 0xff8000001a1a7808 */ /* 0x000fe20004000000 */
[----:B------:R-:W-:Y:S01]  /*3550*/  VIADD R49, R85, 0x30 ;  /* 0x0000003055317836 */ /* 0x000fe20000000000 */
[----:B------:R-:W-:Y:S01]  /*3560*/  ISETP.GE.AND P0, PT, R21, R135, PT ;  /* 0x000000871500720c */ /* 0x000fe20003f06270 */
[C---:B------:R-:W-:Y:S01]  /*3570*/  VIADD R21, R85.reuse, 0x28 ;  /* 0x0000002855157836 */ /* 0x040fe20000000000 */
[----:B------:R-:W-:Y:S01]  /*3580*/  IABS R15, R19 ;  /* 0x00000013000f7213 */ /* 0x000fe20000000000 */
[C---:B------:R-:W-:Y:S01]  /*3590*/  VIADD R19, R85.reuse, 0x29 ;  /* 0x0000002955137836 */ /* 0x040fe20000000000 */
[----:B------:R-:W-:Y:S01]  /*35a0*/  I2FP.F32.S32 R11, R11 ;  /* 0x0000000b000b7245 */ /* 0x000fe20000201400 */
[C---:B------:R-:W-:Y:S01]  /*35b0*/  VIADD R17, R85.reuse, 0x31 ;  /* 0x0000003155117836 */ /* 0x040fe20000000000 */
[----:B------:R-:W-:Y:S01]  /*35c0*/  FSEL R10, R44, -INF , !P2 ;  /* 0xff8000002c0a7808 */ /* 0x000fe20005000000 */
[C---:B------:R-:W-:Y:S01]  /*35d0*/  VIADD R47, R85.reuse, 0x38 ;  /* 0x00000038552f7836 */ /* 0x040fe20000000000 */
[----:B------:R-:W-:Y:S01]  /*35e0*/  FSEL R165, R42, -INF , !P0 ;  /* 0xff8000002aa57808 */ /* 0x000fe20004000000 */
[----:B------:R-:W-:-:S02]  /*35f0*/  VIADD R85, R85, 0x39 ;  /* 0x0000003955557836 */ /* 0x000fc40000000000 */
[----:B------:R-:W-:Y:S01]  /*3600*/  FFMA.FTZ R11, R11, -R0, R46 ;  /* 0x800000000b0b7223 */ /* 0x000fe2000001002e */
[C---:B------:R-:W-:Y:S01]  /*3610*/  IMAD.IADD R18, R16.reuse, 0x1, -R51 ;  /* 0x0000000110127824 */ /* 0x040fe200078e0a33 */
[----:B------:R-:W-:Y:S01]  /*3620*/  I2FP.F32.S32 R15, R15 ;  /* 0x0000000f000f7245 */ /* 0x000fe20000201400 */
[C---:B------:R-:W-:Y:S01]  /*3630*/  IMAD.IADD R46, R16.reuse, 0x1, -R21 ;  /* 0x00000001102e7824 */ /* 0x040fe200078e0a15 */
[----:B------:R-:W-:Y:S01]  /*3640*/  I2FP.F32.S32 R28, R28 ;  /* 0x0000001c001c7245 */ /* 0x000fe20000201400 */
[----:B------:R-:W-:Y:S01]  /*3650*/  IMAD.IADD R44, R16, 0x1, -R19 ;  /* 0x00000001102c7824 */ /* 0x000fe200078e0a13 */
[----:B------:R-:W-:Y:S01]  /*3660*/  FSEL R14, R14, -INF , !P4 ;  /* 0xff8000000e0e7808 */ /* 0x000fe20006000000 */
[C---:B------:R-:W-:Y:S02]  /*3670*/  IMAD.IADD R42, R16.reuse, 0x1, -R49 ;  /* 0x00000001102a7824 */ /* 0x040fe400078e0a31 */
[----:B------:R-:W-:Y:S01]  /*3680*/  FFMA.FTZ R15, R15, -R0, R50 ;  /* 0x800000000f0f7223 */ /* 0x000fe20000010032 */
[----:B------:R-:W-:-:S02]  /*3690*/  IMAD.IADD R25, R16, 0x1, -R17 ;  /* 0x0000000110197824 */ /* 0x000fc400078e0a11 */
[----:B------:R-:W-:Y:S01]  /*36a0*/  FFMA.FTZ R28, R28, -R0, R81 ;  /* 0x800000001c1c7223 */ /* 0x000fe20000010051 */
[C---:B------:R-:W-:Y:S01]  /*36b0*/  IMAD.IADD R24, R16.reuse, 0x1, -R47 ;  /* 0x0000000110187824 */ /* 0x040fe200078e0a2f */
[----:B------:R-:W-:Y:S01]  /*36c0*/  IABS R42, R42 ;  /* 0x0000002a002a7213 */ /* 0x000fe20000000000 */
[----:B------:R-:W-:Y:S01]  /*36d0*/  IMAD.IADD R23, R16, 0x1, -R85 ;  /* 0x0000000110177824 */ /* 0x000fe200078e0a55 */
[----:B------:R-:W-:Y:S01]  /*36e0*/  IABS R16, R18 ;  /* 0x0000001200107213 */ /* 0x000fe20000000000 */
[C---:B------:R-:W-:Y:S01]  /*36f0*/  IMAD.IADD R22, R20.reuse, 0x1, -R51 ;  /* 0x0000000114167824 */ /* 0x040fe200078e0a33 */
[----:B------:R-:W-:Y:S01]  /*3700*/  IABS R25, R25 ;  /* 0x0000001900197213 */ /* 0x000fe20000000000 */
[C---:B------:R-:W-:Y:S01]  /*3710*/  IMAD.IADD R18, R20.reuse, 0x1, -R49 ;  /* 0x0000000114127824 */ /* 0x040fe200078e0a31 */
[----:B------:R-:W-:Y:S01]  /*3720*/  FSEL R15, R15, -INF , !P4 ;  /* 0xff8000000f0f7808 */ /* 0x000fe20006000000 */
[----:B------:R-:W-:Y:S01]  /*3730*/  IMAD.MOV.U32 R48, RZ, RZ, R16 ;  /* 0x000000ffff307224 */ /* 0x000fe200078e0010 */
[----:B------:R-:W-:Y:S01]  /*3740*/  IABS R22, R22 ;  /* 0x0000001600167213 */ /* 0x000fe20000000000 */
[----:B------:R-:W-:Y:S01]  /*3750*/  IMAD.IADD R16, R20, 0x1, -R47 ;  /* 0x0000000114107824 */ /* 0x000fe200078e0a2f */
[----:B------:R-:W-:-:S02]  /*3760*/  FSEL R12, R12, -INF , !P3 ;  /* 0xff8000000c0c7808 */ /* 0x000fc40005800000 */
[----:B------:R-:W-:Y:S02]  /*3770*/  I2FP.F32.S32 R48, R48 ;  /* 0x0000003000307245 */ /* 0x000fe40000201400 */
[----:B------:R-:W-:Y:S02]  /*3780*/  I2FP.F32.S32 R22, R22 ;  /* 0x0000001600167245 */ /* 0x000fe40000201400 */
[----:B------:R-:W-:Y:S01]  /*3790*/  FSEL R13, R13, -INF , !P3 ;  /* 0xff8000000d0d7808 */ /* 0x000fe20005800000 */
[----:B------:R-:W-:Y:S01]  /*37a0*/  FFMA.FTZ R41, R48, -R0, R41 ;  /* 0x8000000030297223 */ /* 0x000fe20000010029 */
[----:B------:R-:W-:Y:S01]  /*37b0*/  IABS R24, R24 ;  /* 0x0000001800187213 */ /* 0x000fe20000000000 */
[----:B------:R-:W-:Y:S01]  /*37c0*/  FFMA.FTZ R22, R22, -R0, R43 ;  /* 0x8000000016167223 */ /* 0x000fe2000001002b */
[-C--:B------:R-:W-:Y:S01]  /*37d0*/  ISETP.GE.AND P4, PT, R19, R135.reuse, PT ;  /* 0x000000871300720c */ /* 0x080fe20003f86270 */
[----:B------:R-:W-:Y:S01]  /*37e0*/  IMAD.IADD R19, R20, 0x1, -R19 ;  /* 0x0000000114137824 */ /* 0x000fe200078e0a13 */
[----:B------:R-:W-:-:S02]  /*37f0*/  ISETP.GE.AND P3, PT, R49, R135, PT ;  /* 0x000000873100720c */ /* 0x000fc40003f66270 */
[----:B------:R-:W-:Y:S02]  /*3800*/  IABS R23, R23 ;  /* 0x0000001700177213 */ /* 0x000fe40000000000 */
[----:B------:R-:W-:Y:S02]  /*3810*/  FSEL R28, R28, -INF , !P6 ;  /* 0xff8000001c1c7808 */ /* 0x000fe40007000000 */
[----:B------:R-:W-:Y:S02]  /*3820*/  FSEL R27, R27, -INF , !P6 ;  /* 0xff8000001b1b7808 */ /* 0x000fe40007000000 */
[----:B------:R-:W-:Y:S02]  /*3830*/  FSEL R11, R11, -INF , !P2 ;  /* 0xff8000000b0b7808 */ /* 0x000fe40005000000 */
[----:B------:R-:W-:Y:S02]  /*3840*/  I2FP.F32.S32 R49, R42 ;  /* 0x0000002a00317245 */ /* 0x000fe40000201400 */
[----:B------:R-:W-:-:S02]  /*3850*/  FSEL R40, R80, -INF , !P5 ;  /* 0xff80000050287808 */ /* 0x000fc40006800000 */
[----:B------:R-:W-:Y:S01]  /*3860*/  FSEL R29, R29, -INF , !P5 ;  /* 0xff8000001d1d7808 */ /* 0x000fe20006800000 */
[----:B------:R-:W-:Y:S01]  /*3870*/  FFMA.FTZ R32, R49, -R0, R32 ;  /* 0x8000000031207223 */ /* 0x000fe20000010020 */
[-C--:B------:R-:W-:Y:S01]  /*3880*/  ISETP.GE.AND P6, PT, R21, R135.reuse, PT ;  /* 0x000000871500720c */ /* 0x080fe20003fc6270 */
[C---:B------:R-:W-:Y:S01]  /*3890*/  IMAD.IADD R21, R20.reuse, 0x1, -R21 ;  /* 0x0000000114157824 */ /* 0x040fe200078e0a15 */
[----:B------:R-:W-:Y:S01]  /*38a0*/  ISETP.GE.AND P2, PT, R17, R135, PT ;  /* 0x000000871100720c */ /* 0x000fe20003f46270 */
[C---:B------:R-:W-:Y:S01]  /*38b0*/  IMAD.IADD R17, R20.reuse, 0x1, -R17 ;  /* 0x0000000114117824 */ /* 0x040fe200078e0a11 */
[----:B------:R-:W-:Y:S01]  /*38c0*/  I2FP.F32.S32 R42, R25 ;  /* 0x00000019002a7245 */ /* 0x000fe20000201400 */
[----:B------:R-:W-:Y:S01]  /*38d0*/  IMAD.IADD R20, R20, 0x1, -R85 ;  /* 0x0000000114147824 */ /* 0x000fe200078e0a55 */
[----:B------:R-:W-:Y:S02]  /*38e0*/  ISETP.GE.AND P5, PT, R51, R135, PT ;  /* 0x000000873300720c */ /* 0x000fe40003fa6270 */
[----:B------:R-:W-:Y:S01]  /*38f0*/  I2FP.F32.S32 R25, R24 ;  /* 0x0000001800197245 */ /* 0x000fe20000201400 */
[----:B------:R-:W-:Y:S01]  /*3900*/  FFMA.FTZ R33, R42, -R0, R33 ;  /* 0x800000002a217223 */ /* 0x000fe20000010021 */
[----:B------:R-:W-:-:S02]  /*3910*/  I2FP.F32.S32 R24, R23 ;  /* 0x0000001700187245 */ /* 0x000fc40000201400 */
[----:B------:R-:W-:Y:S01]  /*3920*/  IABS R19, R19 ;  /* 0x0000001300137213 */ /* 0x000fe20000000000 */
[----:B------:R-:W-:Y:S01]  /*3930*/  FFMA.FTZ R52, R25, -R0, R52 ;  /* 0x8000000019347223 */ /* 0x000fe20000010034 */
[----:B------:R-:W-:Y:S01]  /*3940*/  IABS R18, R18 ;  /* 0x0000001200127213 */ /* 0x000fe20000000000 */
[----:B------:R-:W-:Y:S01]  /*3950*/  FFMA.FTZ R53, R24, -R0, R53 ;  /* 0x8000000018357223 */ /* 0x000fe20000010035 */
[----:B------:R-:W-:Y:S02]  /*3960*/  FSEL R162, R41, -INF , !P5 ;  /* 0xff80000029a27808 */ /* 0x000fe40006800000 */
[----:B------:R-:W-:Y:S02]  /*3970*/  FSEL R205, R22, -INF , !P5 ;  /* 0xff80000016cd7808 */ /* 0x000fe40006800000 */
[----:B------:R-:W-:Y:S02]  /*3980*/  IABS R17, R17 ;  /* 0x0000001100117213 */ /* 0x000fe40000000000 */
[----:B------:R-:W-:-:S02]  /*3990*/  ISETP.GE.AND P5, PT, R135, 0x41, PT ;  /* 0x000000418700780c */ /* 0x000fc40003fa6270 */
[----:B------:R-:W-:Y:S02]  /*39a0*/  IABS R46, R46 ;  /* 0x0000002e002e7213 */ /* 0x000fe40000000000 */
[----:B------:R-:W-:Y:S02]  /*39b0*/  IABS R44, R44 ;  /* 0x0000002c002c7213 */ /* 0x000fe40000000000 */
[----:B------:R-:W-:Y:S02]  /*39c0*/  IABS R21, R21 ;  /* 0x0000001500157213 */ /* 0x000fe40000000000 */
[----:B------:R-:W-:Y:S02]  /*39d0*/  IABS R16, R16 ;  /* 0x0000001000107213 */ /* 0x000fe40000000000 */
[----:B------:R-:W-:Y:S02]  /*39e0*/  IABS R20, R20 ;  /* 0x0000001400147213 */ /* 0x000fe40000000000 */
[----:B------:R-:W-:-:S02]  /*39f0*/  I2FP.F32.S32 R24, R19 ;  /* 0x0000001300187245 */ /* 0x000fc40000201400 */
[----:B------:R-:W-:Y:S02]  /*3a00*/  FSEL R8, R8, -INF , !P1 ;  /* 0xff80000008087808 */ /* 0x000fe40004800000 */
[----:B------:R-:W-:Y:S01]  /*3a10*/  FSEL R9, R9, -INF , !P1 ;  /* 0xff80000009097808 */ /* 0x000fe20004800000 */
[----:B------:R-:W-:Y:S01]  /*3a20*/  FFMA.FTZ R39, R24, -R0, R39 ;  /* 0x8000000018277223 */ /* 0x000fe20000010027 */
[----:B------:R-:W-:Y:S02]  /*3a30*/  I2FP.F32.S32 R19, R18 ;  /* 0x0000001200137245 */ /* 0x000fe40000201400 */
[----:B------:R-:W-:Y:S02]  /*3a40*/  ISETP.GE.AND P1, PT, R47, R135, PT ;  /* 0x000000872f00720c */ /* 0x000fe40003f26270 */
[----:B------:R-:W-:Y:S01]  /*3a50*/  I2FP.F32.S32 R18, R17 ;  /* 0x0000001100127245 */ /* 0x000fe20000201400 */
[----:B------:R-:W-:Y:S01]  /*3a60*/  FFMA.FTZ R34, R19, -R0, R34 ;  /* 0x8000000013227223 */ /* 0x000fe20000010022 */
[----:B------:R-:W-:-:S02]  /*3a70*/  I2FP.F32.S32 R47, R46 ;  /* 0x0000002e002f7245 */ /* 0x000fc40000201400 */
[----:B------:R-:W-:Y:S01]  /*3a80*/  I2FP.F32.S32 R44, R44 ;  /* 0x0000002c002c7245 */ /* 0x000fe20000201400 */
[-C--:B------:R-:W-:Y:S01]  /*3a90*/  FFMA.FTZ R35, R18, -R0.reuse, R35 ;  /* 0x8000000012237223 */ /* 0x080fe20000010023 */
[----:B------:R-:W-:Y:S01]  /*3aa0*/  I2FP.F32.S32 R21, R21 ;  /* 0x0000001500157245 */ /* 0x000fe20000201400 */
[----:B------:R-:W-:Y:S01]  /*3ab0*/  FFMA.FTZ R36, R47, -R0, R36 ;  /* 0x800000002f247223 */ /* 0x000fe20000010024 */
[----:B------:R-:W-:Y:S01]  /*3ac0*/  I2FP.F32.S32 R17, R16 ;  /* 0x0000001000117245 */ /* 0x000fe20000201400 */
[----:B------:R-:W-:Y:S01]  /*3ad0*/  FFMA.FTZ R37, R44, -R0, R37 ;  /* 0x800000002c257223 */ /* 0x000fe20000010025 */
[----:B------:R-:W-:Y:S01]  /*3ae0*/  I2FP.F32.S32 R20, R20 ;  /* 0x0000001400147245 */ /* 0x000fe20000201400 */
[-C--:B------:R-:W-:Y:S01]  /*3af0*/  FFMA.FTZ R38, R21, -R0.reuse, R38 ;  /* 0x8000000015267223 */ /* 0x080fe20000010026 */
[----:B------:R-:W-:Y:S01]  /*3b00*/  FSEL R170, R170, -INF , !P0 ;  /* 0xff800000aaaa7808 */ /* 0x000fe20004000000 */
[-C--:B------:R-:W-:Y:S01]  /*3b10*/  FFMA.FTZ R54, R17, -R0.reuse, R54 ;  /* 0x8000000011367223 */ /* 0x080fe20000010036 */
[----:B------:R-:W-:Y:S01]  /*3b20*/  ISETP.GE.AND P0, PT, R85, R135, PT ;  /* 0x000000875500720c */ /* 0x000fe20003f06270 */
[----:B------:R-:W-:Y:S01]  /*3b30*/  FFMA.FTZ R55, R20, -R0, R55 ;  /* 0x8000000014377223 */ /* 0x000fe20000010037 */
[----:B------:R-:W-:-:S02]  /*3b40*/  FSEL R166, R36, -INF , !P6 ;  /* 0xff80000024a67808 */ /* 0x000fc40007000000 */
[----:B------:R-:W-:Y:S02]  /*3b50*/  FSEL R203, R38, -INF , !P6 ;  /* 0xff80000026cb7808 */ /* 0x000fe40007000000 */
        /* <DEDUP_REMOVED lines=9> */
[----:B------:R-:W-:Y:S01]  /*3bf0*/  FSEL R167, R55, -INF , !P0 ;  /* 0xff80000037a77808 */ /* 0x000fe20004000000 */
[----:B------:R-:W-:Y:S06]  /*3c00*/  @!P5 BRA `(.L_x_197) ;  /* 0x000000040000d947 */ /* 0x000fec0003800000 */
[----:B------:R-:W-:Y:S01]  /*3c10*/  ULDC UR5, c[0x0][0x2d0] ;  /* 0x0000b40000057ab9 */ /* 0x000fe20000000800 */
[----:B------:R-:W-:Y:S01]  /*3c20*/  LEA.HI.SX32 R33, R4, 0xfffffffe, 0x1a ;  /* 0xfffffffe04217811 */ /* 0x000fe200078fd2ff */
[----:B------:R-:W-:Y:S01]  /*3c30*/  BSSY B0, `(.L_x_198) ;  /* 0x000003c000007945 */ /* 0x000fe20003800000 */
[----:B------:R-:W-:Y:S02]  /*3c40*/  ISETP.GE.AND P4, PT, R146, UR5, PT ;  /* 0x0000000592007c0c */ /* 0x000fe4000bf86270 */
[----:B------:R-:W-:Y:S01]  /*3c50*/  ISETP.GE.AND P1, PT, R212, UR5, PT ;  /* 0x00000005d4007c0c */ /* 0x000fe2000bf26270 */
[----:B------:R-:W-:Y:S01]  /*3c60*/  IMAD R6, R6, R33, RZ ;  /* 0x0000002106067224 */ /* 0x000fe200078e02ff */
[----:B------:R-:W-:Y:S02]  /*3c70*/  ISETP.GE.AND P3, PT, R213, UR5, PT ;  /* 0x00000005d5007c0c */ /* 0x000fe4000bf66270 */
[----:B------:R-:W-:Y:S01]  /*3c80*/  SHF.R.S32.HI R4, RZ, 0x1f, R33 ;  /* 0x0000001fff047819 */ /* 0x000fe20000011421 */
[----:B------:R-:W-:-:S04]  /*3c90*/  IMAD.WIDE.U32 R32, R33, R7, R220 ;  /* 0x0000000721207225 */ /* 0x000fc800078e00dc */
        /* <DEDUP_REMOVED lines=15> */
[----:B------:R2:W-:Y:S02]  /*3d90*/  @!P4 LDGSTS.E.BYPASS.LTC128B.128 [R211+0xc000], desc[UR8][R20.64] ;  /* 0x0c00000014d3cfae */ /* 0x0005e4000b901d48 */
[--C-:B------:R-:W-:Y:S01]  /*3da0*/  IMAD.X R7, R207, 0x1, R4.reuse, P6 ;  /* 0x00000001cf077824 */ /* 0x100fe200030e0604 */
[C---:B------:R-:W-:Y:S01]  /*3db0*/  @!P1 LEA.HI.X R17, R32.reuse, R17, R4, 0x1, P0 ;  /* 0x0000001120119211 */ /* 0x040fe200000f0c04 */
[----:B------:R2:W-:Y:S01]  /*3dc0*/  @P3 STS.128 [R211+0xe000], RZ ;  /* 0x00e000ffd3003388 */ /* 0x0005e20000000c00 */
[----:B----4-:R-:W-:-:S04]  /*3dd0*/  @!P3 LEA R18, P2, R32, R18, 0x1 ;  /* 0x000000122012b211 */ /* 0x010fc800078408ff */
[----:B------:R-:W-:Y:S02]  /*3de0*/  @!P3 LEA.HI.X R19, R32, R19, R4, 0x1, P2 ;  /* 0x000000132013b211 */ /* 0x000fe400010f0c04 */
        /* <DEDUP_REMOVED lines=32> */
.L_x_199:
[----:B------:R-:W-:Y:S05]  /*3ff0*/  BSYNC B0 ;  /* 0x0000000000007941 */ /* 0x000fea0003800000 */
.L_x_198:
[----:B------:R-:W0:Y:S02]  /*4000*/  LDGDEPBAR ;  /* 0x00000000000079af */ /* 0x000e240000000000 */
.L_x_197:
        /* <DEDUP_REMOVED lines=52> */
[C---:B------:R-:W-:Y:S01]  /*4350*/  FSETP.NEU.FTZ.AND P0, PT, R133.reuse, -INF , PT ;  /* 0xff8000008500780b */ /* 0x040fe20003f1d000 */
[----:B------:R-:W-:Y:S01]  /*4360*/  FMUL.FTZ R201, R133, UR5 ;  /* 0x0000000585c97c20 */ /* 0x000fe20008410000 */
[----:B--2---:R-:W-:Y:S01]  /*4370*/  FMNMX.FTZ R132, R7, R132, !PT ;  /* 0x0000008407847209 */ /* 0x004fe20007810000 */
[----:B------:R-:W-:Y:S03]  /*4380*/  LDSM.16.MT88.4 R72, [R190+0x14000] ;  /* 0x01400000be48783b */ /* 0x000fe60000004200 */
[----:B------:R-:W-:Y:S01]  /*4390*/  FSEL R201, R201, RZ, P0 ;  /* 0x000000ffc9c97208 */ /* 0x000fe20000000000 */
[C---:B------:R-:W-:Y:S01]  /*43a0*/  FMUL.FTZ R168, R132.reuse, UR5 ;  /* 0x0000000584a87c20 */ /* 0x040fe20008410000 */
[----:B------:R-:W-:Y:S01]  /*43b0*/  FSETP.NEU.FTZ.AND P0, PT, R132, -INF , PT ;  /* 0xff8000008400780b */ /* 0x000fe20003f1d000 */
[----:B------:R-:W-:Y:S02]  /*43c0*/  LDSM.16.MT88.4 R120, [R189+0x16000] ;  /* 0x01600000bd78783b */ /* 0x000fe40000004200 */
[--C-:B------:R-:W-:Y:S01]  /*43d0*/  FFMA.FTZ R156, R40, UR5, -R201.reuse ;  /* 0x00000005289c7c23 */ /* 0x100fe200080108c9 */
[----:B------:R-:W-:Y:S01]  /*43e0*/  FSEL R168, R168, RZ, P0 ;  /* 0x000000ffa8a87208 */ /* 0x000fe20000000000 */
[----:B------:R-:W1:Y:S01]  /*43f0*/  LDSM.16.MT88.4 R40, [R190+0x12000] ;  /* 0x01200000be28783b */ /* 0x000e620000004200 */
        /* <DEDUP_REMOVED lines=12> */
[--C-:B------:R-:W-:Y:S01]  /*44c0*/  FFMA.FTZ R152, R15, UR5, -R168.reuse ;  /* 0x000000050f987c23 */ /* 0x100fe200080108a8 */
[--C-:B------:R-:W-:Y:S01]  /*44d0*/  FFMA.FTZ R145, R13, UR5, -R168.reuse ;  /* 0x000000050d917c23 */ /* 0x100fe200080108a8 */
[--C-:B------:R-:W-:Y:S01]  /*44e0*/  FFMA.FTZ R148, R11, UR5, -R168.reuse ;  /* 0x000000050b947c23 */ /* 0x100fe200080108a8 */
[----:B------:R-:W2:Y:S01]  /*44f0*/  MUFU.EX2 R157, R157 ;  /* 0x0000009d009d7308 */ /* 0x000ea20000000800 */
[--C-:B------:R-:W-:Y:S01]  /*4500*/  FFMA.FTZ R3, R9, UR5, -R168.reuse ;  /* 0x0000000509037c23 */ /* 0x100fe200080108a8 */
[----:B------:R-:W3:Y:S01]  /*4510*/  LDSM.16.MT88.4 R12, [R190+0x12800] ;  /* 0x01280000be0c783b */ /* 0x000ee20000004200 */
[--C-:B------:R-:W-:Y:S01]  /*4520*/  FFMA.FTZ R161, R170, UR5, -R201.reuse ;  /* 0x00000005aaa17c23 */ /* 0x100fe200080108c9 */
[--C-:B------:R-:W-:Y:S01]  /*4530*/  FFMA.FTZ R163, R166, UR5, -R201.reuse ;  /* 0x00000005a6a37c23 */ /* 0x100fe200080108c9 */
[--C-:B------:R-:W-:Y:S01]  /*4540*/  FFMA.FTZ R162, R162, UR5, -R201.reuse ;  /* 0x00000005a2a27c23 */ /* 0x100fe200080108c9 */
[----:B------:R-:W4:Y:S01]  /*4550*/  LDSM.16.MT88.4 R8, [R192+0x14800] ;  /* 0x01480000c008783b */ /* 0x000f220000004200 */
        /* <DEDUP_REMOVED lines=9> */
[----:B------:R-:W5:Y:S01]  /*45f0*/  MUFU.EX2 R153, R153 ;  /* 0x0000009900997308 */ /* 0x000f620000000800 */
[----:B--2---:R-:W-:Y:S01]  /*4600*/  F2FP.F16.F32.PACK_AB R112, R157, R158 ;  /* 0x0000009e9d70723e */ /* 0x004fe200000000ff */
        /* <DEDUP_REMOVED lines=12> */
[----:B------:R-:W2:Y:S01]  /*46d0*/  MUFU.EX2 R160, R160 ;  /* 0x000000a000a07308 */ /* 0x000ea20000000800 */
[----:B-----5:R-:W-:Y:S01]  /*46e0*/  F2FP.F16.F32.PACK_AB R114, R153, R156 ;  /* 0x0000009c9972723e */ /* 0x020fe200000000ff */
[----:B------:R-:W-:-:S04]  /*46f0*/  FADD.FTZ R156, R156, R157 ;  /* 0x0000009d9c9c7221 */ /* 0x000fc80000010000 */
[----:B------:R-:W-:Y:S02]  /*4700*/  FADD.FTZ R156, R153, R156 ;  /* 0x0000009c999c7221 */ /* 0x000fe40000010000 */
[----:B------:R-:W-:Y:S08]  /*4710*/  MUFU.EX2 R155, R155 ;  /* 0x0000009b009b7308 */ /* 0x000ff00000000800 */
[----:B------:R-:W5:Y:S01]  /*4720*/  MUFU.EX2 R154, R154 ;  /* 0x0000009a009a7308 */ /* 0x000f620000000800 */
[----:B--2---:R-:W-:Y:S01]  /*4730*/  F2FP.F16.F32.PACK_AB R113, R160, R159 ;  /* 0x0000009fa071723e */ /* 0x004fe200000000ff */
[----:B------:R-:W-:-:S06]  /*4740*/  FADD.FTZ R160, R159, R160 ;  /* 0x000000a09fa07221 */ /* 0x000fcc0000010000 */
[----:B------:R-:W-:Y:S08]  /*4750*/  MUFU.EX2 R151, R151 ;  /* 0x0000009700977308 */ /* 0x000ff00000000800 */
[----:B------:R-:W2:Y:S01]  /*4760*/  MUFU.EX2 R150, R150 ;  /* 0x0000009600967308 */ /* 0x000ea20000000800 */
[----:B-----5:R-:W-:Y:S01]  /*4770*/  F2FP.F16.F32.PACK_AB R115, R154, R155 ;  /* 0x0000009b9a73723e */ /* 0x020fe200000000ff */
[----:B------:R-:W-:-:S04]  /*4780*/  FADD.FTZ R155, R155, R160 ;  /* 0x000000a09b9b7221 */ /* 0x000fc80000010000 */
[----:B------:R-:W-:Y:S02]  /*4790*/  FADD.FTZ R155, R154, R155 ;  /* 0x0000009b9a9b7221 */ /* 0x000fe40000010000 */
[C---:B-1----:R-:W-:Y:S01]  /*47a0*/  HMMA.16816.F32 R36, R112.reuse, R40, RZ ;  /* 0x000000287024723c */ /* 0x042fe200000018ff */
[----:B------:R-:W-:Y:S05]  /*47b0*/  MUFU.EX2 R149, R149 ;  /* 0x0000009500957308 */ /* 0x000fea0000000800 */
[C---:B------:R-:W-:Y:S03]  /*47c0*/  HMMA.16816.F32 R60, R112.reuse, R64, RZ ;  /* 0x00000040703c723c */ /* 0x040fe600000018ff */
[----:B------:R-:W1:Y:S01]  /*47d0*/  MUFU.EX2 R2, R2 ;  /* 0x0000000200027308 */ /* 0x000e620000000800 */
[C---:B--2---:R-:W-:Y:S01]  /*47e0*/  F2FP.F16.F32.PACK_AB R4, R150.reuse, R151 ;  /* 0x000000979604723e */ /* 0x044fe200000000ff */
[----:B------:R-:W-:Y:S01]  /*47f0*/  FADD.FTZ R151, R151, R156 ;  /* 0x0000009c97977221 */ /* 0x000fe20000010000 */
[----:B------:R-:W-:Y:S03]  /*4800*/  HMMA.16816.F32 R40, R112, R42, RZ ;  /* 0x0000002a7028723c */ /* 0x000fe600000018ff */
[----:B------:R-:W-:-:S02]  /*4810*/  FADD.FTZ R150, R150, R151 ;  /* 0x0000009796967221 */ /* 0x000fc40000010000 */
[----:B------:R-:W-:Y:S01]  /*4820*/  MUFU.EX2 R152, R152 ;  /* 0x0000009800987308 */ /* 0x000fe20000000800 */
[C---:B------:R-:W-:Y:S06]  /*4830*/  HMMA.16816.F32 R64, R112.reuse, R66, RZ ;  /* 0x000000427040723c */ /* 0x040fec00000018ff */
[----:B------:R-:W-:Y:S01]  /*4840*/  HMMA.16816.F32 R76, R112, R80, RZ ;  /* 0x00000050704c723c */ /* 0x000fe200000018ff */
[----:B------:R-:W2:Y:S01]  /*4850*/  MUFU.EX2 R145, R145 ;  /* 0x0000009100917308 */ /* 0x000ea20000000800 */
[----:B-1----:R-:W-:Y:S01]  /*4860*/  F2FP.F16.F32.PACK_AB R6, R2, R149 ;  /* 0x000000950206723e */ /* 0x002fe200000000ff */
[----:B------:R-:W-:-:S03]  /*4870*/  FADD.FTZ R149, R149, R150 ;  /* 0x0000009695957221 */ /* 0x000fc60000010000 */
[C---:B------:R-:W-:Y:S01]  /*4880*/  HMMA.16816.F32 R84, R112.reuse, R88, RZ ;  /* 0x000000587054723c */ /* 0x040fe200000018ff */
[----:B------:R-:W-:Y:S02]  /*4890*/  FADD.FTZ R2, R2, R149 ;  /* 0x0000009502027221 */ /* 0x000fe40000010000 */
[----:B------:R-:W-:Y:S03]  /*48a0*/  MUFU.EX2 R148, R148 ;  /* 0x0000009400947308 */ /* 0x000fe60000000800 */
[C---:B------:R-:W-:Y:S05]  /*48b0*/  HMMA.16816.F32 R80, R112.reuse, R82, RZ ;  /* 0x000000527050723c */ /* 0x040fea00000018ff */
[----:B------:R-:W1:Y:S01]  /*48c0*/  MUFU.EX2 R3, R3 ;  /* 0x0000000300037308 */ /* 0x000e620000000800 */
[----:B--2---:R-:W-:Y:S01]  /*48d0*/  F2FP.F16.F32.PACK_AB R5, R145, R152 ;  /* 0x000000989105723e */ /* 0x004fe200000000ff */
[----:B------:R-:W-:Y:S01]  /*48e0*/  HMMA.16816.F32 R88, R112, R90, RZ ;  /* 0x0000005a7058723c */ /* 0x000fe200000018ff */
[----:B------:R-:W-:-:S04]  /*48f0*/  FADD.FTZ R152, R152, R155 ;  /* 0x0000009b98987221 */ /* 0x000fc80000010000 */
[----:B------:R-:W-:Y:S01]  /*4900*/  FADD.FTZ R145, R145, R152 ;  /* 0x0000009891917221 */ /* 0x000fe20000010000 */
[C---:B------:R-:W-:Y:S01]  /*4910*/  HMMA.16816.F32 R92, R112.reuse, R96, RZ ;  /* 0x00000060705c723c */ /* 0x040fe200000018ff */
[----:B------:R-:W-:Y:S05]  /*4920*/  MUFU.EX2 R161, R161 ;  /* 0x000000a100a17308 */ /* 0x000fea0000000800 */
[----:B------:R-:W-:Y:S01]  /*4930*/  HMMA.16816.F32 R100, R112, R104, RZ ;  /* 0x000000687064723c */ /* 0x000fe200000018ff */
[----:B-1----:R-:W-:Y:S02]  /*4940*/  F2FP.F16.F32.PACK_AB R7, R3, R148 ;  /* 0x000000940307723e */ /* 0x002fe400000000ff */
[----:B------:R-:W1:Y:S01]  /*4950*/  MUFU.EX2 R162, R162 ;  /* 0x000000a200a27308 */ /* 0x000e620000000800 */
[----:B------:R-:W-:-:S02]  /*4960*/  FADD.FTZ R148, R148, R145 ;  /* 0x0000009194947221 */ /* 0x000fc40000010000 */
[----:B------:R-:W-:Y:S02]  /*4970*/  HMMA.16816.F32 R96, R112, R98, RZ ;  /* 0x000000627060723c */ /* 0x000fe400000018ff */
[----:B------:R-:W-:-:S04]  /*4980*/  FADD.FTZ R148, R3, R148 ;  /* 0x0000009403947221 */ /* 0x000fc80000010000 */
[C---:B---3--:R-:W-:Y:S01]  /*4990*/  HMMA.16816.F32 R36, R4.reuse, R12, R36 ;  /* 0x0000000c0424723c */ /* 0x048fe20000001824 */
[----:B------:R-:W-:Y:S05]  /*49a0*/  MUFU.EX2 R163, R163 ;  /* 0x000000a300a37308 */ /* 0x000fea0000000800 */
[C---:B------:R-:W-:Y:S01]  /*49b0*/  HMMA.16816.F32 R40, R4.reuse, R14, R40 ;  /* 0x0000000e0428723c */ /* 0x040fe20000001828 */
[----:B------:R-:W2:Y:S02]  /*49c0*/  LDSM.16.MT88.4 R12, [R192+0x16800] ;  /* 0x01680000c00c783b */ /* 0x000ea40000004200 */
[----:B------:R-:W-:Y:S03]  /*49d0*/  MUFU.EX2 R164, R164 ;  /* 0x000000a400a47308 */ /* 0x000fe60000000800 */
[C---:B----4-:R-:W-:Y:S05]  /*49e0*/  HMMA.16816.F32 R60, R4.reuse, R8, R60 ;  /* 0x00000008043c723c */ /* 0x050fea000000183c */
        /* <DEDUP_REMOVED lines=150> */
[----:B------:R-:W-:Y:S01]  /*5350*/  VIADD R222, R135, 0x3f ;  /* 0x0000003f87de7836 */ /* 0x000fe20000000000 */
[----:B------:R-:W-:Y:S01]  /*5360*/  LOP3.LUT R215, R134, 0x3, RZ, 0xc0, !PT ;  /* 0x0000000386d77812 */ /* 0x000fe200078ec0ff */
[----:B------:R-:W-:Y:S01]  /*5370*/  IMAD.MOV.U32 R2, RZ, RZ, R133 ;  /* 0x000000ffff027224 */ /* 0x000fe200078e0085 */
[----:B------:R-:W-:Y:S01]  /*5380*/  ULDC UR5, c[0x0][0x2d0] ;  /* 0x0000b40000057ab9 */ /* 0x000fe20000000800 */
[----:B------:R-:W-:Y:S01]  /*5390*/  ULDC UR4, c[0x0][0x2ec] ;  /* 0x0000bb0000047ab9 */ /* 0x000fe20000000800 */
[----:B------:R-:W-:Y:S01]  /*53a0*/  SHF.R.S32.HI R3, RZ, 0x1f, R222 ;  /* 0x0000001fff037819 */ /* 0x000fe200000114de */
[----:B------:R-:W-:Y:S01]  /*53b0*/  IMAD R215, R215, -0x2, R144 ;  /* 0xfffffffed7d77824 */ /* 0x000fe200078e0290 */
[----:B------:R-:W-:-:S02]  /*53c0*/  ULDC.64 UR6, c[0x0][0x248] ;  /* 0x0000920000067ab9 */ /* 0x000fc40000000a00 */
[----:B------:R-:W-:Y:S01]  /*53d0*/  LEA.HI R222, R3, R222, RZ, 0x6 ;  /* 0x000000de03de7211 */ /* 0x000fe200078f30ff */
[----:B------:R-:W-:Y:S01]  /*53e0*/  IMAD.MOV.U32 R3, RZ, RZ, R132 ;  /* 0x000000ffff037224 */ /* 0x000fe200078e0084 */
[----:B------:R-:W-:Y:S01]  /*53f0*/  IADD3 R215, R135, R215, -R214 ;  /* 0x000000d787d77210 */ /* 0x000fe20007ffe8d6 */
[----:B------:R-:W2:Y:S01]  /*5400*/  @!P4 LDC.64 R202, c[0x0][0x220] ;  /* 0x00008800ffcacb82 */ /* 0x000ea20000000a00 */
[----:B------:R-:W-:-:S07]  /*5410*/  LEA.HI.SX32 R222, R222, 0xfffffffe, 0x1a ;  /* 0xfffffffedede7811 */ /* 0x000fce00078fd2ff */
[----:B------:R-:W3:Y:S01]  /*5420*/  @!P4 LDC.64 R200, c[0x0][0x220] ;  /* 0x00008800ffc8cb82 */ /* 0x000ee20000000a00 */
[----:B------:R-:W-:Y:S05]  /*5430*/  BRA `(.L_x_201) ;  /* 0x0000000000f07947 */ /* 0x000fea0003800000 */
.L_x_203:
        /* <DEDUP_REMOVED lines=60> */
.L_x_201:
        /* <DEDUP_REMOVED lines=9> */
[----:B------:R-:W-:Y:S05]  /*5890*/  IMAD.IADD R225, R229, 0x1, R225 ;  /* 0x00000001e5e17824 */ /* 0x000fea00078e02e1 */
[----:B------:R-:W-:Y:S02]  /*58a0*/  LEA.HI.X R226, R228, R206, R225, 0x6, P0 ;  /* 0x000000cee4e27211 */ /* 0x000fe400000f34e1 */
[C---:B--2---:R-:W-:Y:S01]  /*58b0*/  @!P4 LEA R228, P0, R227.reuse, R202, 0x1 ;  /* 0x000000cae3e4c211 */ /* 0x044fe200078008ff */
[----:B------:R-:W1:Y:S01]  /*58c0*/  @!P3 LDC.64 R138, c[0x0][0x220] ;  /* 0x00008800ff8abb82 */ /* 0x000e620000000a00 */
[----:B------:R-:W-:Y:S01]  /*58d0*/  @P4 STS.128 [R211+0x12000], RZ ;  /* 0x012000ffd3004388 */ /* 0x000fe20000000c00 */
[----:B------:R-:W-:Y:S02]  /*58e0*/  LEA R225, P6, R204, R227, 0x5 ;  /* 0x000000e3cce17211 */ /* 0x000fe400078c28ff */
[--C-:B------:R-:W-:Y:S02]  /*58f0*/  @!P4 LEA.HI.X R229, R227, R203, R226.reuse, 0x1, P0 ;  /* 0x000000cbe3e5c211 */ /* 0x100fe400000f0ce2 */
[----:B---3--:R-:W-:Y:S02]  /*5900*/  @!P4 LEA R230, P5, R225, R200, 0x1 ;  /* 0x000000c8e1e6c211 */ /* 0x008fe400078a08ff */
[----:B------:R-:W2:Y:S01]  /*5910*/  @!P2 LDC.64 R136, c[0x0][0x220] ;  /* 0x00008800ff88ab82 */ /* 0x000ea20000000a00 */
[----:B------:R-:W-:Y:S01]  /*5920*/  @!PT LDS RZ, [RZ] ;  /* 0x00000000fffff984 */ /* 0x000fe20000000800 */
[----:B------:R-:W-:Y:S01]  /*5930*/  @!PT LDS RZ, [RZ] ;  /* 0x00000000fffff984 */ /* 0x000fe20000000800 */
[----:B------:R-:W-:Y:S01]  /*5940*/  @!PT LDS RZ, [RZ] ;  /* 0x00000000fffff984 */ /* 0x000fe20000000800 */
[----:B------:R3:W-:Y:S05]  /*5950*/  @!P4 LDGSTS.E.BYPASS.LTC128B.128 [R211+0x12000], desc[UR8][R228.64] ;  /* 0x12000000e4d3cfae */ /* 0x0007ea000b901d48 */
[----:B------:R-:W-:Y:S02]  /*5960*/  @P3 STS.128 [R211+0x14000], RZ ;  /* 0x014000ffd3003388 */ /* 0x000fe40000000c00 */
[----:B------:R-:W4:Y:S08]  /*5970*/  @!P3 LDC.64 R134, c[0x0][0x220] ;  /* 0x00008800ff86bb82 */ /* 0x000f300000000a00 */
[----:B------:R-:W5:Y:S01]  /*5980*/  @!P2 LDC.64 R132, c[0x0][0x220] ;  /* 0x00008800ff84ab82 */ /* 0x000f620000000a00 */
[----:B---3--:R-:W-:Y:S04]  /*5990*/  IMAD R229, R222, -0x40, R215 ;  /* 0xffffffc0dee57824 */ /* 0x008fe800078e02d7 */
[C---:B------:R-:W-:Y:S01]  /*59a0*/  VIADD R232, R229.reuse, 0x8 ;  /* 0x00000008e5e87836 */ /* 0x040fe20000000000 */
[----:B------:R-:W-:Y:S01]  /*59b0*/  IABS R241, R229 ;  /* 0x000000e500f17213 */ /* 0x000fe20000000000 */
[C---:B------:R-:W-:Y:S02]  /*59c0*/  VIADD R239, R229.reuse, 0xfffffff8 ;  /* 0xfffffff8e5ef7836 */ /* 0x040fe40000000000 */
[C---:B------:R-:W-:Y:S01]  /*59d0*/  VIADD R235, R229.reuse, 0x7 ;  /* 0x00000007e5eb7836 */ /* 0x040fe20000000000 */
[----:B------:R-:W-:Y:S01]  /*59e0*/  I2FP.F32.S32 R241, R241 ;  /* 0x000000f100f17245 */ /* 0x000fe20000201400 */
[C---:B------:R-:W-:Y:S02]  /*59f0*/  VIADD R240, R229.reuse, 0xffffffff ;  /* 0xffffffffe5f07836 */ /* 0x040fe40000000000 */
[----:B------:R-:W-:Y:S01]  /*5a00*/  VIADD R238, R229, 0xfffffff7 ;  /* 0xfffffff7e5ee7836 */ /* 0x000fe20000000000 */
[----:B-1----:R-:W-:Y:S01]  /*5a10*/  @!P3 LEA R138, P1, R227, R138, 0x1 ;  /* 0x0000008ae38ab211 */ /* 0x002fe200078208ff */
[----:B------:R-:W-:Y:S01]  /*5a20*/  VIADD R234, R229, 0xffffffe8 ;  /* 0xffffffe8e5ea7836 */ /* 0x000fe20000000000 */
[----:B--2---:R-:W-:Y:S01]  /*5a30*/  @!P2 LEA R136, P0, R227, R136, 0x1 ;  /* 0x00000088e388a211 */ /* 0x004fe200078008ff */
[----:B------:R-:W-:Y:S01]  /*5a40*/  VIADD R237, R229, 0xfffffff0 ;  /* 0xfffffff0e5ed7836 */ /* 0x000fe20000000000 */
[--C-:B------:R-:W-:Y:S01]  /*5a50*/  @!P3 LEA.HI.X R139, R227, R139, R226.reuse, 0x1, P1 ;  /* 0x0000008be38bb211 */ /* 0x100fe200008f0ce2 */
[----:B------:R-:W-:Y:S01]  /*5a60*/  VIADD R236, R229, 0xffffffef ;  /* 0xffffffefe5ec7836 */ /* 0x000fe20000000000 */
[----:B------:R-:W-:Y:S01]  /*5a70*/  @!P2 LEA.HI.X R137, R227, R137, R226, 0x1, P0 ;  /* 0x00000089e389a211 */ /* 0x000fe200000f0ce2 */
[----:B------:R-:W-:Y:S01]  /*5a80*/  VIADD R233, R229, 0xffffffe7 ;  /* 0xffffffe7e5e97836 */ /* 0x000fe20000000000 */
[----:B------:R-:W-:Y:S01]  /*5a90*/  LEA.HI.X R226, R204, R226, R205, 0x5, P6 ;  /* 0x000000e2cce27211 */ /* 0x000fe200030f2ccd */
[----:B------:R-:W-:Y:S01]  /*5aa0*/  @!PT LDS RZ, [RZ] ;  /* 0x00000000fffff984 */ /* 0x000fe20000000800 */
[----:B------:R-:W-:Y:S01]  /*5ab0*/  @!PT LDS RZ, [RZ] ;  /* 0x00000000fffff984 */ /* 0x000fe20000000800 */
[----:B------:R-:W-:Y:S01]  /*5ac0*/  @!PT LDS RZ, [RZ] ;  /* 0x00000000fffff984 */ /* 0x000fe20000000800 */
[----:B------:R-:W-:Y:S01]  /*5ad0*/  @!P3 LDGSTS.E.BYPASS.LTC128B.128 [R211+0x14000], desc[UR8][R138.64+0x80] ;  /* 0x140000808ad3bfae */ /* 0x000fe2000b901d48 */
[----:B----4-:R-:W-:Y:S01]  /*5ae0*/  @!P3 LEA R134, P1, R225, R134, 0x1 ;  /* 0x00000086e186b211 */ /* 0x010fe200078208ff */
[----:B------:R-:W-:Y:S01]  /*5af0*/  VIADD R228, R229, 0xffffffd0 ;  /* 0xffffffd0e5e47836 */ /* 0x000fe20000000000 */
[C-C-:B------:R-:W-:Y:S02]  /*5b00*/  @!P4 LEA.HI.X R231, R225.reuse, R201, R226.reuse, 0x1, P5 ;  /* 0x000000c9e1e7c211 */ /* 0x140fe400028f0ce2 */
[----:B------:R-:W-:Y:S01]  /*5b10*/  @P2 STS.128 [R211+0x16000], RZ ;  /* 0x016000ffd3002388 */ /* 0x000fe20000000c00 */
[--C-:B------:R-:W-:Y:S01]  /*5b20*/  @!P3 LEA.HI.X R135, R225, R135, R226.reuse, 0x1, P1 ;  /* 0x00000087e187b211 */ /* 0x100fe200008f0ce2 */
[----:B------:R-:W-:Y:S01]  /*5b30*/  VIADD R227, R229, 0xffffffcf ;  /* 0xffffffcfe5e37836 */ /* 0x000fe20000000000 */
[C---:B-----5:R-:W-:Y:S02]  /*5b40*/  @!P2 LEA R132, P0, R225.reuse, R132, 0x1 ;  /* 0x00000084e184a211 */ /* 0x060fe400078008ff */
[----:B------:R-:W-:Y:S01]  /*5b50*/  @!PT LDS RZ, [RZ] ;  /* 0x00000000fffff984 */ /* 0x000fe20000000800 */
[----:B------:R-:W-:Y:S01]  /*5b60*/  @!PT LDS RZ, [RZ] ;  /* 0x00000000fffff984 */ /* 0x000fe20000000800 */
[----:B------:R-:W-:Y:S01]  /*5b70*/  @!PT LDS RZ, [RZ] ;  /* 0x00000000fffff984 */ /* 0x000fe20000000800 */
[----:B------:R-:W-:Y:S01]  /*5b80*/  @!P2 LDGSTS.E.BYPASS.LTC128B.128 [R211+0x16000], desc[UR8][R136.64+0x100] ;  /* 0x1600010088d3afae */ /* 0x000fe2000b901d48 */
[----:B------:R-:W-:Y:S02]  /*5b90*/  ISETP.GE.AND P1, PT, R232, RZ, PT ;  /* 0x000000ffe800720c */ /* 0x000fe40003f26270 */
[----:B------:R-:W-:Y:S02]  /*5ba0*/  @!P2 LEA.HI.X R133, R225, R133, R226, 0x1, P0 ;  /* 0x00000085e185a211 */ /* 0x000fe400000f0ce2 */
[----:B------:R-:W-:Y:S01]  /*5bb0*/  @P4 STS.128 [R211+0x13000], RZ ;  /* 0x013000ffd3004388 */ /* 0x000fe20000000c00 */
[----:B------:R-:W-:Y:S01]  /*5bc0*/  ISETP.GE.AND P5, PT, R239, RZ, PT ;  /* 0x000000ffef00720c */ /* 0x000fe20003fa6270 */
[----:B------:R-:W-:Y:S01]  /*5bd0*/  VIADD R226, R229, 0xffffffd8 ;  /* 0xffffffd8e5e27836 */ /* 0x000fe20000000000 */
[----:B------:R-:W-:Y:S02]  /*5be0*/  ISETP.GE.AND P0, PT, R235, RZ, PT ;  /* 0x000000ffeb00720c */ /* 0x000fe40003f06270 */
[----:B------:R-:W-:Y:S01]  /*5bf0*/  @!PT LDS RZ, [RZ] ;  /* 0x00000000fffff984 */ /* 0x000fe20000000800 */
[----:B------:R-:W-:Y:S01]  /*5c00*/  @!PT LDS RZ, [RZ] ;  /* 0x00000000fffff984 */ /* 0x000fe20000000800 */
[----:B------:R-:W-:Y:S01]  /*5c10*/  @!PT LDS RZ, [RZ] ;  /* 0x00000000fffff984 */ /* 0x000fe20000000800 */
[----:B------:R1:W-:Y:S01]  /*5c20*/  @!P4 LDGSTS.E.BYPASS.LTC128B.128 [R211+0x13000], desc[UR8][R230.64] ;  /* 0x13000000e6d3cfae */ /* 0x0003e2000b901d48 */
[----:B------:R-:W-:Y:S01]  /*5c30*/  ISETP.GE.AND P6, PT, R240, RZ, PT ;  /* 0x000000fff000720c */ /* 0x000fe20003fc6270 */
[C---:B------:R-:W-:Y:S03]  /*5c40*/  VIADD R225, R229.reuse, 0xffffffd7 ;  /* 0xffffffd7e5e17836 */ /* 0x040fe60000000000 */
[----:B------:R-:W-:Y:S01]  /*5c50*/  @P3 STS.128 [R211+0x15000], RZ ;  /* 0x015000ffd3003388 */ /* 0x000fe20000000c00 */
[C---:B------:R-:W-:Y:S04]  /*5c60*/  @!P1 IADD3 R232, -R229.reuse, -0x8, RZ ;  /* 0xfffffff8e5e89810 */ /* 0x040fe80007ffe1ff */
[----:B------:R-:W-:Y:S01]  /*5c70*/  @!PT LDS RZ, [RZ] ;  /* 0x00000000fffff984 */ /* 0x000fe20000000800 */
[----:B------:R-:W-:Y:S01]  /*5c80*/  @!PT LDS RZ, [RZ] ;  /* 0x00000000fffff984 */ /* 0x000fe20000000800 */
[----:B------:R-:W-:Y:S01]  /*5c90*/  @!PT LDS RZ, [RZ] ;  /* 0x00000000fffff984 */ /* 0x000fe20000000800 */
[----:B------:R-:W-:Y:S01]  /*5ca0*/  @!P3 LDGSTS.E.BYPASS.LTC128B.128 [R211+0x15000], desc[UR8][R134.64+0x80] ;  /* 0x1500008086d3bfae */ /* 0x000fe2000b901d48 */
[----:B------:R-:W-:Y:S02]  /*5cb0*/  ISETP.GE.AND P1, PT, R238, RZ, PT ;  /* 0x000000ffee00720c */ /* 0x000fe40003f26270 */
[C---:B------:R-:W-:Y:S02]  /*5cc0*/  @!P5 IADD3 R239, -R229.reuse, 0x8, RZ ;  /* 0x00000008e5efd810 */ /* 0x040fe40007ffe1ff */
[----:B------:R-:W-:Y:S01]  /*5cd0*/  @P2 STS.128 [R211+0x17000], RZ ;  /* 0x017000ffd3002388 */ /* 0x000fe20000000c00 */
[----:B------:R-:W-:Y:S02]  /*5ce0*/  ISETP.GE.AND P5, PT, R234, RZ, PT ;  /* 0x000000ffea00720c */ /* 0x000fe40003fa6270 */
[----:B------:R-:W-:Y:S02]  /*5cf0*/  @!P0 IADD3 R235, -R229, -0x7, RZ ;  /* 0xfffffff9e5eb8810 */ /* 0x000fe40007ffe1ff */
[----:B------:R-:W-:Y:S01]  /*5d00*/  @!PT LDS RZ, [RZ] ;  /* 0x00000000fffff984 */ /* 0x000fe20000000800 */
[----:B------:R-:W-:Y:S01]  /*5d10*/  @!PT LDS RZ, [RZ] ;  /* 0x00000000fffff984 */ /* 0x000fe20000000800 */
[----:B------:R-:W-:Y:S01]  /*5d20*/  @!PT LDS RZ, [RZ] ;  /* 0x00000000fffff984 */ /* 0x000fe20000000800 */
[----:B------:R2:W-:Y:S01]  /*5d30*/  @!P2 LDGSTS.E.BYPASS.LTC128B.128 [R211+0x17000], desc[UR8][R132.64+0x100] ;  /* 0x1700010084d3afae */ /* 0x0005e2000b901d48 */
[----:B------:R-:W-:Y:S02]  /*5d40*/  ISETP.GE.AND P0, PT, R237, RZ, PT ;  /* 0x000000ffed00720c */ /* 0x000fe40003f06270 */
[C---:B------:R-:W-:Y:S02]  /*5d50*/  @!P6 IADD3 R240, -R229.reuse, 0x1, RZ ;  /* 0x00000001e5f0e810 */ /* 0x040fe40007ffe1ff */
[----:B------:R-:W-:Y:S01]  /*5d60*/  LDSM.16.M88.4 R140, [R198] ;  /* 0x00000000c68c783b */ /* 0x000fe20000000200 */
[----:B------:R-:W-:Y:S02]  /*5d70*/  ISETP.GE.AND P6, PT, R236, RZ, PT ;  /* 0x000000ffec00720c */ /* 0x000fe40003fc6270 */
[----:B------:R-:W-:Y:S02]  /*5d80*/  @!P1 IADD3 R238, -R229, 0x9, RZ ;  /* 0x00000009e5ee9810 */ /* 0x000fe40007ffe1ff */
[----:B------:R-:W3:Y:S01]  /*5d90*/  LDSM.16.M88.4 R144, [R197+0xc000] ;  /* 0x00c00000c590783b */ /* 0x000ee20000000200 */
[----:B------:R-:W-:Y:S01]  /*5da0*/  ISETP.GE.AND P1, PT, R233, RZ, PT ;  /* 0x000000ffe900720c */ /* 0x000fe20003f26270 */
[C---:B-1----:R-:W-:Y:S01]  /*5db0*/  VIADD R231, R229.reuse, 0xffffffe0 ;  /* 0xffffffe0e5e77836 */ /* 0x042fe20000000000 */
[C---:B------:R-:W-:Y:S01]  /*5dc0*/  @!P5 IADD3 R234, -R229.reuse, 0x18, RZ ;  /* 0x00000018e5ead810 */ /* 0x040fe20007ffe1ff */
[C---:B------:R-:W-:Y:S01]  /*5dd0*/  VIADD R230, R229.reuse, 0xffffffdf ;  /* 0xffffffdfe5e67836 */ /* 0x040fe20000000000 */
[----:B------:R-:W1:Y:S01]  /*5de0*/  LDSM.16.M88.4 R148, [R197+0xc800] ;  /* 0x00c80000c594783b */ /* 0x000e620000000200 */
[----:B------:R-:W-:Y:S02]  /*5df0*/  I2FP.F32.S32 R240, R240 ;  /* 0x000000f000f07245 */ /* 0x000fe40000201400 */
[----:B------:R-:W-:Y:S02]  /*5e00*/  I2FP.F32.S32 R239, R239 ;  /* 0x000000ef00ef7245 */ /* 0x000fe40000201400 */
[----:B------:R-:W4:Y:S01]  /*5e10*/  LDSM.16.M88.4 R152, [R197+0xd000] ;  /* 0x00d00000c598783b */ /* 0x000f220000000200 */
[----:B------:R-:W-:Y:S02]  /*5e20*/  @!P0 IADD3 R237, -R229, 0x10, RZ ;  /* 0x00000010e5ed8810 */ /* 0x000fe40007ffe1ff */
[----:B------:R-:W-:Y:S02]  /*5e30*/  I2FP.F32.S32 R238, R238 ;  /* 0x000000ee00ee7245 */ /* 0x000fe40000201400 */
[----:B------:R-:W5:Y:S01]  /*5e40*/  LDSM.16.M88.4 R156, [R197+0xd800] ;  /* 0x00d80000c59c783b */ /* 0x000f620000000200 */
[----:B------:R-:W-:Y:S02]  /*5e50*/  ISETP.GE.AND P0, PT, R231, RZ, PT ;  /* 0x000000ffe700720c */ /* 0x000fe40003f06270 */
[C---:B------:R-:W-:Y:S02]  /*5e60*/  @!P6 IADD3 R236, -R229.reuse, 0x11, RZ ;  /* 0x00000011e5ece810 */ /* 0x040fe40007ffe1ff */
[----:B------:R-:W0:Y:S01]  /*5e70*/  LDGDEPBAR ;  /* 0x00000000000079af */ /* 0x000e220000000000 */
[----:B------:R-:W-:Y:S02]  /*5e80*/  @!P1 IADD3 R233, -R229, 0x19, RZ ;  /* 0x00000019e5e99810 */ /* 0x000fe40007ffe1ff */
[----:B------:R-:W-:Y:S02]  /*5e90*/  I2FP.F32.S32 R237, R237 ;  /* 0x000000ed00ed7245 */ /* 0x000fe40000201400 */
[----:B------:R-:W-:Y:S01]  /*5ea0*/  LDSM.16.M88.4 R160, [R196] ;  /* 0x00000000c4a0783b */ /* 0x000fe20000000200 */
[----:B------:R-:W-:Y:S02]  /*5eb0*/  ISETP.GE.AND P6, PT, R230, RZ, PT ;  /* 0x000000ffe600720c */ /* 0x000fe40003fc6270 */
[----:B------:R-:W-:Y:S02]  /*5ec0*/  I2FP.F32.S32 R236, R236 ;  /* 0x000000ec00ec7245 */ /* 0x000fe40000201400 */
[----:B------:R-:W5:Y:S01]  /*5ed0*/  LDSM.16.M88.4 R164, [R195] ;  /* 0x00000000c3a4783b */ /* 0x000f620000000200 */
[----:B------:R-:W-:Y:S02]  /*5ee0*/  ISETP.GE.AND P5, PT, R226, RZ, PT ;  /* 0x000000ffe200720c */ /* 0x000fe40003fa6270 */
[----:B------:R-:W-:Y:S02]  /*5ef0*/  ISETP.GE.AND P1, PT, R225, RZ, PT ;  /* 0x000000ffe100720c */ /* 0x000fe40003f26270 */
[----:B------:R-:W5:Y:S01]  /*5f00*/  LDSM.16.M88.4 R168, [R187] ;  /* 0x00000000bba8783b */ /* 0x000f620000000200 */
[C---:B------:R-:W-:Y:S02]  /*5f10*/  @!P0 IADD3 R231, -R229.reuse, 0x20, RZ ;  /* 0x00000020e5e78810 */ /* 0x040fe40007ffe1ff */
[----:B------:R-:W-:Y:S02]  /*5f20*/  ISETP.GE.AND P0, PT, R228, RZ, PT ;  /* 0x000000ffe400720c */ /* 0x000fe40003f06270 */
[----:B------:R-:W5:Y:S01]  /*5f30*/  LDSM.16.M88.4 R172, [R186] ;  /* 0x00000000baac783b */ /* 0x000f620000000200 */
[C---:B---3--:R-:W-:Y:S03]  /*5f40*/  HMMA.16816.F32 R4, R140.reuse, R144, RZ ;  /* 0x000000908c04723c */ /* 0x048fe600000018ff */
[----:B------:R-:W-:Y:S01]  /*5f50*/  @!P6 IADD3 R230, -R229, 0x21, RZ ;  /* 0x00000021e5e6e810 */ /* 0x000fe20007ffe1ff */
[----:B--2---:R-:W-:Y:S01]  /*5f60*/  LDSM.16.M88.4 R132, [R191+0xd800] ;  /* 0x00d80000bf84783b */ /* 0x004fe20000000200 */
[----:B------:R-:W-:Y:S01]  /*5f70*/  I2FP.F32.S32 R231, R231 ;  /* 0x000000e700e77245 */ /* 0x000fe20000201400 */
[C---:B------:R-:W-:Y:S01]  /*5f80*/  HMMA.16816.F32 R8, R140.reuse, R146, RZ ;  /* 0x000000928c08723c */ /* 0x040fe200000018ff */
[----:B------:R-:W-:Y:S02]  /*5f90*/  ISETP.GE.AND P6, PT, R227, RZ, PT ;  /* 0x000000ffe300720c */ /* 0x000fe40003fc6270 */
[----:B------:R-:W2:Y:S02]  /*5fa0*/  LDSM.16.M88.4 R144, [R185] ;  /* 0x00000000b990783b */ /* 0x000ea40000000200 */
[C---:B------:R-:W-:Y:S01]  /*5fb0*/  @!P5 IADD3 R226, -R229.reuse, 0x28, RZ ;  /* 0x00000028e5e2d810 */ /* 0x040fe20007ffe1ff */
[C---:B-1----:R-:W-:Y:S01]  /*5fc0*/  HMMA.16816.F32 R12, R140.reuse, R148, RZ ;  /* 0x000000948c0c723c */ /* 0x042fe200000018ff */
[----:B------:R-:W-:Y:S01]  /*5fd0*/  I2FP.F32.S32 R230, R230 ;  /* 0x000000e600e67245 */ /* 0x000fe20000201400 */
[----:B------:R-:W-:Y:S03]  /*5fe0*/  LDSM.16.M88.4 R136, [R193] ;  /* 0x00000000c188783b */ /* 0x000fe60000000200 */
[C---:B------:R-:W-:Y:S01]  /*5ff0*/  @!P1 IADD3 R225, -R229.reuse, 0x29, RZ ;  /* 0x00000029e5e19810 */ /* 0x040fe20007ffe1ff */
[C---:B------:R-:W-:Y:S01]  /*6000*/  HMMA.16816.F32 R16, R140.reuse, R150, RZ ;  /* 0x000000968c10723c */ /* 0x040fe200000018ff */
[----:B------:R-:W-:Y:S01]  /*6010*/  LDSM.16.M88.4 R148, [R194] ;  /* 0x00000000c294783b */ /* 0x000fe20000000200 */
[C---:B------:R-:W-:Y:S03]  /*6020*/  @!P0 IADD3 R228, -R229.reuse, 0x30, RZ ;  /* 0x00000030e5e48810 */ /* 0x040fe60007ffe1ff */
[C---:B------:R-:W-:Y:S01]  /*6030*/  @!P6 IADD3 R227, -R229.reuse, 0x31, RZ ;  /* 0x00000031e5e3e810 */ /* 0x040fe20007ffe1ff */
[C---:B----4-:R-:W-:Y:S06]  /*6040*/  HMMA.16816.F32 R20, R140.reuse, R152, RZ ;  /* 0x000000988c14723c */ /* 0x050fec00000018ff */
[C---:B------:R-:W-:Y:S01]  /*6050*/  HMMA.16816.F32 R24, R140.reuse, R154, RZ ;  /* 0x0000009a8c18723c */ /* 0x040fe200000018ff */
[----:B------:R-:W1:Y:S05]  /*6060*/  LDSM.16.M88.4 R152, [R191+0xc000] ;  /* 0x00c00000bf98783b */ /* 0x000e6a0000000200 */
[C---:B-----5:R-:W-:Y:S06]  /*6070*/  HMMA.16816.F32 R28, R140.reuse, R156, RZ ;  /* 0x0000009c8c1c723c */ /* 0x060fec00000018ff */
[----:B------:R-:W-:Y:S01]  /*6080*/  HMMA.16816.F32 R32, R140, R158, RZ ;  /* 0x0000009e8c20723c */ /* 0x000fe200000018ff */
[----:B------:R-:W3:Y:S05]  /*6090*/  LDSM.16.M88.4 R140, [R191+0xc800] ;  /* 0x00c80000bf8c783b */ /* 0x000eea0000000200 */
[C---:B------:R-:W-:Y:S01]  /*60a0*/  HMMA.16816.F32 R4, R160.reuse, R164, R4 ;  /* 0x000000a4a004723c */ /* 0x040fe20000001804 */
[----:B------:R-:W4:Y:S05]  /*60b0*/  LDSM.16.M88.4 R156, [R191+0xd000] ;  /* 0x00d00000bf9c783b */ /* 0x000f2a0000000200 */
[C---:B------:R-:W-:Y:S01]  /*60c0*/  HMMA.16816.F32 R8, R160.reuse, R166, R8 ;  /* 0x000000a6a008723c */ /* 0x040fe20000001808 */
[----:B------:R-:W5:Y:S05]  /*60d0*/  LDSM.16.M88.4 R164, [R184] ;  /* 0x00000000b8a4783b */ /* 0x000f6a0000000200 */
[C---:B------:R-:W-:Y:S06]  /*60e0*/  HMMA.16816.F32 R12, R160.reuse, R168, R12 ;  /* 0x000000a8a00c723c */ /* 0x040fec000000180c */
[C---:B------:R-:W-:Y:S01]  /*60f0*/  HMMA.16816.F32 R16, R160.reuse, R170, R16 ;  /* 0x000000aaa010723c */ /* 0x040fe20000001810 */
[----:B------:R-:W-:Y:S05]  /*6100*/  LDSM.16.M88.4 R168, [R191+0xe800] ;  /* 0x00e80000bfa8783b */ /* 0x000fea0000000200 */
[C---:B------:R-:W-:Y:S06]  /*6110*/  HMMA.16816.F32 R20, R160.reuse, R172, R20 ;  /* 0x000000aca014723c */ /* 0x040fec0000001814 */
[C---:B------:R-:W-:Y:S06]  /*6120*/  HMMA.16816.F32 R24, R160.reuse, R174, R24 ;  /* 0x000000aea018723c */ /* 0x040fec0000001818 */
[C---:B--2---:R-:W-:Y:S06]  /*6130*/  HMMA.16816.F32 R28, R160.reuse, R144, R28 ;  /* 0x00000090a01c723c */ /* 0x044fec000000181c */
[----:B------:R-:W-:Y:S01]  /*6140*/  HMMA.16816.F32 R32, R160, R146, R32 ;  /* 0x00000092a020723c */ /* 0x000fe20000001820 */
[----:B------:R-:W2:Y:S05]  /*6150*/  LDSM.16.M88.4 R144, [R184+0x800] ;  /* 0x00080000b890783b */ /* 0x000eaa0000000200 */
[C---:B-1----:R-:W-:Y:S01]  /*6160*/  HMMA.16816.F32 R4, R148.reuse, R152, R4 ;  /* 0x000000989404723c */ /* 0x042fe20000001804 */
[----:B------:R-:W-:Y:S05]  /*6170*/  LDSM.16.M88.4 R160, [R197+0xf800] ;  /* 0x00f80000c5a0783b */ /* 0x000fea0000000200 */
[C---:B------:R-:W-:Y:S01]  /*6180*/  HMMA.16816.F32 R8, R148.reuse, R154, R8 ;  /* 0x0000009a9408723c */ /* 0x040fe20000001808 */
[----:B------:R-:W1:Y:S05]  /*6190*/  LDSM.16.M88.4 R152, [R184+0x1000] ;  /* 0x00100000b898783b */ /* 0x000e6a0000000200 */
[C---:B---3--:R-:W-:Y:S06]  /*61a0*/  HMMA.16816.F32 R12, R148.reuse, R140, R12 ;  /* 0x0000008c940c723c */ /* 0x048fec000000180c */
[C---:B------:R-:W-:Y:S01]  /*61b0*/  HMMA.16816.F32 R16, R148.reuse, R142, R16 ;  /* 0x0000008e9410723c */ /* 0x040fe20000001810 */
[----:B------:R-:W3:Y:S05]  /*61c0*/  LDSM.16.M88.4 R140, [R184+0x1800] ;  /* 0x00180000b88c783b */ /* 0x000eea0000000200 */
[C---:B----4-:R-:W-:Y:S06]  /*61d0*/  HMMA.16816.F32 R20, R148.reuse, R156, R20 ;  /* 0x0000009c9414723c */ /* 0x050fec0000001814 */
[C---:B------:R-:W-:Y:S01]  /*61e0*/  HMMA.16816.F32 R24, R148.reuse, R158, R24 ;  /* 0x0000009e9418723c */ /* 0x040fe20000001818 */
[----:B------:R-:W-:Y:S05]  /*61f0*/  LDSM.16.M88.4 R156, [R197+0xe800] ;  /* 0x00e80000c59c783b */ /* 0x000fea0000000200 */
[C---:B------:R-:W-:Y:S06]  /*6200*/  HMMA.16816.F32 R28, R148.reuse, R132, R28 ;  /* 0x00000084941c723c */ /* 0x040fec000000181c */
[----:B------:R-:W-:Y:S01]  /*6210*/  HMMA.16816.F32 R32, R148, R134, R32 ;  /* 0x000000869420723c */ /* 0x000fe20000001820 */
[----:B------:R-:W-:Y:S05]  /*6220*/  LDSM.16.M88.4 R132, [R198+0x4000] ;  /* 0x00400000c684783b */ /* 0x000fea0000000200 */
[C---:B-----5:R-:W-:Y:S01]  /*6230*/  HMMA.16816.F32 R4, R136.reuse, R164, R4 ;  /* 0x000000a48804723c */ /* 0x060fe20000001804 */
[----:B------:R-:W4:Y:S05]  /*6240*/  LDSM.16.M88.4 R148, [R197+0xe000] ;  /* 0x00e00000c594783b */ /* 0x000f2a0000000200 */
[C---:B------:R-:W-:Y:S01]  /*6250*/  HMMA.16816.F32 R8, R136.reuse, R166, R8 ;  /* 0x000000a68808723c */ /* 0x040fe20000001808 */
[----:B------:R-:W-:Y:S05]  /*6260*/  LDSM.16.M88.4 R164, [R183] ;  /* 0x00000000b7a4783b */ /* 0x000fea0000000200 */
[C---:B--2---:R-:W-:Y:S06]  /*6270*/  HMMA.16816.F32 R12, R136.reuse, R144, R12 ;  /* 0x00000090880c723c */ /* 0x044fec000000180c */
[C---:B------:R-:W-:Y:S01]  /*6280*/  HMMA.16816.F32 R16, R136.reuse, R146, R16 ;  /* 0x000000928810723c */ /* 0x040fe20000001810 */
[----:B------:R-:W2:Y:S05]  /*6290*/  LDSM.16.M88.4 R144, [R197+0xf000] ;  /* 0x00f00000c590783b */ /* 0x000eaa0000000200 */
[C---:B-1----:R-:W-:Y:S06]  /*62a0*/  HMMA.16816.F32 R20, R136.reuse, R152, R20 ;  /* 0x000000988814723c */ /* 0x042fec0000001814 */
[C---:B------:R-:W-:Y:S01]  /*62b0*/  HMMA.16816.F32 R24, R136.reuse, R154, R24 ;  /* 0x0000009a8818723c */ /* 0x040fe20000001818 */
[----:B------:R-:W1:Y:S05]  /*62c0*/  LDSM.16.M88.4 R152, [R196+0x4000] ;  /* 0x00400000c498783b */ /* 0x000e6a0000000200 */
[C---:B---3--:R-:W-:Y:S06]  /*62d0*/  HMMA.16816.F32 R28, R136.reuse, R140, R28 ;  /* 0x0000008c881c723c */ /* 0x048fec000000181c */
[----:B------:R-:W-:Y:S01]  /*62e0*/  HMMA.16816.F32 R32, R136, R142, R32 ;  /* 0x0000008e8820723c */ /* 0x000fe20000001820 */
[----:B------:R-:W3:Y:S05]  /*62f0*/  LDSM.16.M88.4 R136, [R182] ;  /* 0x00000000b688783b */ /* 0x000eea0000000200 */
[C---:B----4-:R-:W-:Y:S01]  /*6300*/  HMMA.16816.F32 R4, R132.reuse, R148, R4 ;  /* 0x000000948404723c */ /* 0x050fe20000001804 */
[----:B------:R-:W4:Y:S05]  /*6310*/  LDSM.16.M88.4 R140, [R181] ;  /* 0x00000000b58c783b */ /* 0x000f2a0000000200 */
[C---:B------:R-:W-:Y:S01]  /*6320*/  HMMA.16816.F32 R8, R132.reuse, R150, R8 ;  /* 0x000000968408723c */ /* 0x040fe20000001808 */
[----:B------:R-:W5:Y:S05]  /*6330*/  LDSM.16.M88.4 R148, [R180] ;  /* 0x00000000b494783b */ /* 0x000f6a0000000200 */
        /* <DEDUP_REMOVED lines=8> */
[----:B------:R-:W2:Y:S05]  /*63c0*/  LDSM.16.M88.4 R132, [R191+0xf000] ;  /* 0x00f00000bf84783b */ /* 0x000eaa0000000200 */
[C---:B-1----:R-:W-:Y:S01]  /*63d0*/  HMMA.16816.F32 R4, R152.reuse, R164, R4 ;  /* 0x000000a49804723c */ /* 0x042fe20000001804 */
[----:B------:R-:W-:Y:S05]  /*63e0*/  LDSM.16.M88.4 R160, [R184+0x3800] ;  /* 0x00380000b8a0783b */ /* 0x000fea0000000200 */
[C---:B------:R-:W-:Y:S01]  /*63f0*/  HMMA.16816.F32 R8, R152.reuse, R166, R8 ;  /* 0x000000a69808723c */ /* 0x040fe20000001808 */
[----:B------:R-:W-:Y:S05]  /*6400*/  LDSM.16.M88.4 R164, [R198+0x8000] ;  /* 0x00800000c6a4783b */ /* 0x000fea0000000200 */
[C---:B---3--:R-:W-:Y:S06]  /*6410*/  HMMA.16816.F32 R12, R152.reuse, R136, R12 ;  /* 0x00000088980c723c */ /* 0x048fec000000180c */
[C---:B------:R-:W-:Y:S01]  /*6420*/  HMMA.16816.F32 R16, R152.reuse, R138, R16 ;  /* 0x0000008a9810723c */ /* 0x040fe20000001810 */
[----:B------:R-:W1:Y:S05]  /*6430*/  LDSM.16.M88.4 R136, [R191+0xf800] ;  /* 0x00f80000bf88783b */ /* 0x000e6a0000000200 */
[C---:B----4-:R-:W-:Y:S06]  /*6440*/  HMMA.16816.F32 R20, R152.reuse, R140, R20 ;  /* 0x0000008c9814723c */ /* 0x050fec0000001814 */
[C---:B------:R-:W-:Y:S01]  /*6450*/  HMMA.16816.F32 R24, R152.reuse, R142, R24 ;  /* 0x0000008e9818723c */ /* 0x040fe20000001818 */
[----:B------:R-:W-:Y:S05]  /*6460*/  LDSM.16.M88.4 R140, [R193+0x4000] ;  /* 0x00400000c18c783b */ /* 0x000fea0000000200 */
[C---:B-----5:R-:W-:Y:S06]  /*6470*/  HMMA.16816.F32 R28, R152.reuse, R148, R28 ;  /* 0x00000094981c723c */ /* 0x060fec000000181c */
[----:B------:R-:W-:Y:S01]  /*6480*/  HMMA.16816.F32 R32, R152, R150, R32 ;  /* 0x000000969820723c */ /* 0x000fe20000001820 */
[----:B------:R-:W3:Y:S05]  /*6490*/  LDSM.16.M88.4 R148, [R184+0x2000] ;  /* 0x00200000b894783b */ /* 0x000eea0000000200 */
[C---:B--2---:R-:W-:Y:S01]  /*64a0*/  HMMA.16816.F32 R4, R144.reuse, R156, R4 ;  /* 0x0000009c9004723c */ /* 0x044fe20000001804 */
[----:B------:R-:W2:Y:S05]  /*64b0*/  LDSM.16.M88.4 R152, [R184+0x2800] ;  /* 0x00280000b898783b */ /* 0x000eaa0000000200 */
[C---:B------:R-:W-:Y:S01]  /*64c0*/  HMMA.16816.F32 R8, R144.reuse, R158, R8 ;  /* 0x0000009e9008723c */ /* 0x040fe20000001808 */
[----:B------:R-:W4:Y:S05]  /*64d0*/  LDSM.16.M88.4 R156, [R184+0x3000] ;  /* 0x00300000b89c783b */ /* 0x000f2a0000000200 */
[C---:B------:R-:W-:Y:S06]  /*64e0*/  HMMA.16816.F32 R12, R144.reuse, R168, R12 ;  /* 0x000000a8900c723c */ /* 0x040fec000000180c */
[C---:B------:R-:W-:Y:S01]  /*64f0*/  HMMA.16816.F32 R16, R144.reuse, R170, R16 ;  /* 0x000000aa9010723c */ /* 0x040fe20000001810 */
[----:B------:R-:W5:Y:S05]  /*6500*/  LDSM.16.M88.4 R168, [R197+0x10000] ;  /* 0x01000000c5a8783b */ /* 0x000f6a0000000200 */
[C---:B------:R-:W-:Y:S06]  /*6510*/  HMMA.16816.F32 R20, R144.reuse, R132, R20 ;  /* 0x000000849014723c */ /* 0x040fec0000001814 */
[C---:B------:R-:W-:Y:S01]  /*6520*/  HMMA.16816.F32 R24, R144.reuse, R134, R24 ;  /* 0x000000869018723c */ /* 0x040fe20000001818 */
[----:B------:R-:W5:Y:S05]  /*6530*/  LDSM.16.M88.4 R132, [R197+0x10800] ;  /* 0x01080000c584783b */ /* 0x000f6a0000000200 */
[C---:B-1----:R-:W-:Y:S06]  /*6540*/  HMMA.16816.F32 R28, R144.reuse, R136, R28 ;  /* 0x00000088901c723c */ /* 0x042fec000000181c */
[----:B------:R-:W-:Y:S01]  /*6550*/  HMMA.16816.F32 R32, R144, R138, R32 ;  /* 0x0000008a9020723c */ /* 0x000fe20000001820 */
[----:B------:R-:W1:Y:S05]  /*6560*/  LDSM.16.M88.4 R136, [R197+0x11000] ;  /* 0x01100000c588783b */ /* 0x000e6a0000000200 */
[C---:B---3--:R-:W-:Y:S01]  /*6570*/  HMMA.16816.F32 R4, R140.reuse, R148, R4 ;  /* 0x000000948c04723c */ /* 0x048fe20000001804 */
[----:B------:R-:W3:Y:S05]  /*6580*/  LDSM.16.M88.4 R144, [R197+0x11800] ;  /* 0x01180000c590783b */ /* 0x000eea0000000200 */
[C---:B------:R-:W-:Y:S01]  /*6590*/  HMMA.16816.F32 R8, R140.reuse, R150, R8 ;  /* 0x000000968c08723c */ /* 0x040fe20000001808 */
[----:B------:R-:W-:Y:S05]  /*65a0*/  LDSM.16.M88.4 R148, [R196+0x8000] ;  /* 0x00800000c494783b */ /* 0x000fea0000000200 */
[C---:B--2---:R-:W-:Y:S06]  /*65b0*/  HMMA.16816.F32 R12, R140.reuse, R152, R12 ;  /* 0x000000988c0c723c */ /* 0x044fec000000180c */
[C---:B------:R-:W-:Y:S01]  /*65c0*/  HMMA.16816.F32 R16, R140.reuse, R154, R16 ;  /* 0x0000009a8c10723c */ /* 0x040fe20000001810 */
[----:B------:R-:W2:Y:S05]  /*65d0*/  LDSM.16.M88.4 R152, [R179] ;  /* 0x00000000b398783b */ /* 0x000eaa0000000200 */
[C---:B----4-:R-:W-:Y:S06]  /*65e0*/  HMMA.16816.F32 R20, R140.reuse, R156, R20 ;  /* 0x0000009c8c14723c */ /* 0x050fec0000001814 */
[C---:B------:R-:W-:Y:S01]  /*65f0*/  HMMA.16816.F32 R24, R140.reuse, R158, R24 ;  /* 0x0000009e8c18723c */ /* 0x040fe20000001818 */
[----:B------:R-:W4:Y:S05]  /*6600*/  LDSM.16.M88.4 R156, [R178] ;  /* 0x00000000b29c783b */ /* 0x000f2a0000000200 */
[C---:B------:R-:W-:Y:S06]  /*6610*/  HMMA.16816.F32 R28, R140.reuse, R160, R28 ;  /* 0x000000a08c1c723c */ /* 0x040fec000000181c */
[----:B------:R-:W-:Y:S01]  /*6620*/  HMMA.16816.F32 R32, R140, R162, R32 ;  /* 0x000000a28c20723c */ /* 0x000fe20000001820 */
[----:B------:R-:W4:Y:S05]  /*6630*/  LDSM.16.M88.4 R140, [R177] ;  /* 0x00000000b18c783b */ /* 0x000f2a0000000200 */
[C---:B-----5:R-:W-:Y:S01]  /*6640*/  HMMA.16816.F32 R4, R164.reuse, R168, R4 ;  /* 0x000000a8a404723c */ /* 0x060fe20000001804 */
[----:B------:R-:W5:Y:S05]  /*6650*/  LDSM.16.M88.4 R160, [R176] ;  /* 0x00000000b0a0783b */ /* 0x000f6a0000000200 */
[C---:B------:R-:W-:Y:S01]  /*6660*/  HMMA.16816.F32 R8, R164.reuse, R170, R8 ;  /* 0x000000aaa408723c */ /* 0x040fe20000001808 */
[----:B------:R-:W-:Y:S05]  /*6670*/  LDSM.16.M88.4 R168, [R191+0x10800] ;  /* 0x01080000bfa8783b */ /* 0x000fea0000000200 */
[C---:B------:R-:W-:Y:S06]  /*6680*/  HMMA.16816.F32 R12, R164.reuse, R132, R12 ;  /* 0x00000084a40c723c */ /* 0x040fec000000180c */
[C---:B------:R-:W-:Y:S01]  /*6690*/  HMMA.16816.F32 R16, R164.reuse, R134, R16 ;  /* 0x00000086a410723c */ /* 0x040fe20000001810 */
[----:B------:R-:W-:Y:S05]  /*66a0*/  LDSM.16.M88.4 R132, [R194+0x8000] ;  /* 0x00800000c284783b */ /* 0x000fea0000000200 */
[C---:B-1----:R-:W-:Y:S06]  /*66b0*/  HMMA.16816.F32 R20, R164.reuse, R136, R20 ;  /* 0x00000088a414723c */ /* 0x042fec0000001814 */
[C---:B------:R-:W-:Y:S01]  /*66c0*/  HMMA.16816.F32 R24, R164.reuse, R138, R24 ;  /* 0x0000008aa418723c */ /* 0x040fe20000001818 */
[----:B------:R-:W1:Y:S05]  /*66d0*/  LDSM.16.M88.4 R136, [R191+0x10000] ;  /* 0x01000000bf88783b */ /* 0x000e6a0000000200 */
[C---:B---3--:R-:W-:Y:S06]  /*66e0*/  HMMA.16816.F32 R28, R164.reuse, R144, R28 ;  /* 0x00000090a41c723c */ /* 0x048fec000000181c */
[----:B------:R-:W-:Y:S01]  /*66f0*/  HMMA.16816.F32 R32, R164, R146, R32 ;  /* 0x00000092a420723c */ /* 0x000fe20000001820 */
[----:B------:R-:W3:Y:S05]  /*6700*/  LDSM.16.M88.4 R144, [R191+0x11000] ;  /* 0x01100000bf90783b */ /* 0x000eea0000000200 */
[C---:B--2---:R-:W-:Y:S06]  /*6710*/  HMMA.16816.F32 R4, R148.reuse, R152, R4 ;  /* 0x000000989404723c */ /* 0x044fec0000001804 */
[C---:B------:R-:W-:Y:S01]  /*6720*/  HMMA.16816.F32 R8, R148.reuse, R154, R8 ;  /* 0x0000009a9408723c */ /* 0x040fe20000001808 */
[----:B------:R-:W2:Y:S05]  /*6730*/  LDSM.16.M88.4 R152, [R191+0x11800] ;  /* 0x01180000bf98783b */ /* 0x000eaa0000000200 */
[C---:B----4-:R-:W-:Y:S06]  /*6740*/  HMMA.16816.F32 R12, R148.reuse, R156, R12 ;  /* 0x0000009c940c723c */ /* 0x050fec000000180c */
[C---:B------:R-:W-:Y:S01]  /*6750*/  HMMA.16816.F32 R16, R148.reuse, R158, R16 ;  /* 0x0000009e9410723c */ /* 0x040fe20000001810 */
[----:B------:R-:W-:Y:S05]  /*6760*/  LDSM.16.M88.4 R156, [R184+0x4000] ;  /* 0x00400000b89c783b */ /* 0x000fea0000000200 */
[C---:B------:R-:W-:Y:S06]  /*6770*/  HMMA.16816.F32 R20, R148.reuse, R140, R20 ;  /* 0x0000008c9414723c */ /* 0x040fec0000001814 */
[C---:B------:R-:W-:Y:S01]  /*6780*/  HMMA.16816.F32 R24, R148.reuse, R142, R24 ;  /* 0x0000008e9418723c */ /* 0x040fe20000001818 */
[----:B------:R-:W4:Y:S05]  /*6790*/  LDSM.16.M88.4 R140, [R193+0x8000] ;  /* 0x00800000c18c783b */ /* 0x000f2a0000000200 */
[C---:B-----5:R-:W-:Y:S06]  /*67a0*/  HMMA.16816.F32 R28, R148.reuse, R160, R28 ;  /* 0x000000a0941c723c */ /* 0x060fec000000181c */
[----:B------:R-:W-:Y:S06]  /*67b0*/  HMMA.16816.F32 R32, R148, R162, R32 ;  /* 0x000000a29420723c */ /* 0x000fec0000001820 */
[C---:B-1----:R-:W-:Y:S06]  /*67c0*/  HMMA.16816.F32 R4, R132.reuse, R136, R4 ;  /* 0x000000888404723c */ /* 0x042fec0000001804 */
[C---:B------:R-:W-:Y:S01]  /*67d0*/  HMMA.16816.F32 R8, R132.reuse, R138, R8 ;  /* 0x0000008a8408723c */ /* 0x040fe20000001808 */
[----:B------:R-:W1:Y:S05]  /*67e0*/  LDSM.16.M88.4 R136, [R184+0x4800] ;  /* 0x00480000b888783b */ /* 0x000e6a0000000200 */
[C---:B------:R-:W-:Y:S06]  /*67f0*/  HMMA.16816.F32 R12, R132.reuse, R168, R12 ;  /* 0x000000a8840c723c */ /* 0x040fec000000180c */
[C---:B------:R-:W-:Y:S06]  /*6800*/  HMMA.16816.F32 R16, R132.reuse, R170, R16 ;  /* 0x000000aa8410723c */ /* 0x040fec0000001810 */
[C---:B---3--:R-:W-:Y:S06]  /*6810*/  HMMA.16816.F32 R20, R132.reuse, R144, R20 ;  /* 0x000000908414723c */ /* 0x048fec0000001814 */
[C---:B------:R-:W-:Y:S01]  /*6820*/  HMMA.16816.F32 R24, R132.reuse, R146, R24 ;  /* 0x000000928418723c */ /* 0x040fe20000001818 */
[----:B------:R-:W-:Y:S05]  /*6830*/  LDSM.16.M88.4 R144, [R184+0x5800] ;  /* 0x00580000b890783b */ /* 0x000fea0000000200 */
[C---:B--2---:R-:W-:Y:S06]  /*6840*/  HMMA.16816.F32 R28, R132.reuse, R152, R28 ;  /* 0x00000098841c723c */ /* 0x044fec000000181c */
[----:B------:R-:W-:Y:S01]  /*6850*/  HMMA.16816.F32 R32, R132, R154, R32 ;  /* 0x0000009a8420723c */ /* 0x000fe20000001820 */
[----:B------:R-:W2:Y:S01]  /*6860*/  LDSM.16.M88.4 R132, [R184+0x5000] ;  /* 0x00500000b884783b */ /* 0x000ea20000000200 */
[----:B------:R-:W-:Y:S04]  /*6870*/  DEPBAR.LE SB0, 0x0 ;  /* 0x000080000000791a */ /* 0x000fe80000000000 */
[C---:B----4-:R-:W-:Y:S01]  /*6880*/  HMMA.16816.F32 R4, R140.reuse, R156, R4 ;  /* 0x0000009c8c04723c */ /* 0x050fe20000001804 */
[----:B------:R-:W-:Y:S05]  /*6890*/  BAR.SYNC.DEFER_BLOCKING 0x0 ;  /* 0x0000000000007b1d */ /* 0x000fea0000010000 */
[C---:B------:R-:W-:Y:S06]  /*68a0*/  HMMA.16816.F32 R8, R140.reuse, R158, R8 ;  /* 0x0000009e8c08723c */ /* 0x040fec0000001808 */
[C---:B-1----:R-:W-:Y:S06]  /*68b0*/  HMMA.16816.F32 R12, R140.reuse, R136, R12 ;  /* 0x000000888c0c723c */ /* 0x042fec000000180c */
[C---:B------:R-:W-:Y:S05]  /*68c0*/  HMMA.16816.F32 R16, R140.reuse, R138, R16 ;  /* 0x0000008a8c10723c */ /* 0x040fea0000001810 */
[----:B------:R-:W-:Y:S02]  /*68d0*/  VIADD R137, R229, 0xffffffc8 ;  /* 0xffffffc8e5897836 */ /* 0x000fe40000000000 */
[----:B------:R-:W-:Y:S01]  /*68e0*/  FFMA.FTZ R4, R241, -R0, R4 ;  /* 0x80000000f1047223 */ /* 0x000fe20000010004 */
[----:B------:R-:W-:Y:S03]  /*68f0*/  I2FP.F32.S32 R139, R232 ;  /* 0x000000e8008b7245 */ /* 0x000fe60000201400 */
[-C--:B------:R-:W-:Y:S01]  /*6900*/  FFMA.FTZ R5, R240, -R0.reuse, R5 ;  /* 0x80000000f0057223 */ /* 0x080fe20000010005 */
[----:B------:R-:W-:Y:S01]  /*6910*/  ISETP.GE.AND P5, PT, R137, RZ, PT ;  /* 0x000000ff8900720c */ /* 0x000fe20003fa6270 */
[----:B------:R-:W-:Y:S01]  /*6920*/  VIADD R136, R229, 0xffffffc7 ;  /* 0xffffffc7e5887836 */ /* 0x000fe20000000000 */
[----:B------:R-:W-:Y:S01]  /*6930*/  I2FP.F32.S32 R138, R235 ;  /* 0x000000eb008a7245 */ /* 0x000fe20000201400 */
[-C--:B------:R-:W-:Y:S01]  /*6940*/  FFMA.FTZ R6, R139, -R0.reuse, R6 ;  /* 0x800000008b067223 */ /* 0x080fe20000010006 */
[-C--:B------:R-:W-:Y:S01]  /*6950*/  FFMA.FTZ R10, R241, -R0.reuse, R10 ;  /* 0x80000000f10a7223 */ /* 0x080fe2000001000a */
[-C--:B------:R-:W-:Y:S01]  /*6960*/  FFMA.FTZ R8, R239, -R0.reuse, R8 ;  /* 0x80000000ef087223 */ /* 0x080fe20000010008 */
[----:B------:R-:W-:Y:S01]  /*6970*/  ISETP.GE.AND P1, PT, R136, RZ, PT ;  /* 0x000000ff8800720c */ /* 0x000fe20003f26270 */
[C---:B--2---:R-:W-:Y:S03]  /*6980*/  HMMA.16816.F32 R20, R140.reuse, R132, R20 ;  /* 0x000000848c14723c */ /* 0x044fe60000001814 */
[-C--:B------:R-:W-:Y:S01]  /*6990*/  FFMA.FTZ R7, R138, -R0.reuse, R7 ;  /* 0x800000008a077223 */ /* 0x080fe20000010007 */
[----:B------:R-:W-:Y:S01]  /*69a0*/  FMNMX.FTZ R138, R6, R3, !PT ;  /* 0x00000003068a7209 */ /* 0x000fe20007810000 */
[-C--:B------:R-:W-:Y:S01]  /*69b0*/  FFMA.FTZ R11, R240, -R0.reuse, R11 ;  /* 0x80000000f00b7223 */ /* 0x080fe2000001000b */
[----:B------:R-:W-:Y:S01]  /*69c0*/  @!P5 IADD3 R137, -R229, 0x38, RZ ;  /* 0x00000038e589d810 */ /* 0x000fe20007ffe1ff */
[C---:B------:R-:W-:Y:S03]  /*69d0*/  HMMA.16816.F32 R24, R140.reuse, R134, R24 ;  /* 0x000000868c18723c */ /* 0x040fe60000001818 */
[----:B------:R-:W-:Y:S01]  /*69e0*/  ISETP.GT.AND P5, PT, R222, RZ, PT ;  /* 0x000000ffde00720c */ /* 0x000fe20003fa4270 */
[----:B------:R-:W-:Y:S01]  /*69f0*/  FFMA.FTZ R9, R238, -R0, R9 ;  /* 0x80000000ee097223 */ /* 0x000fe20000010009 */
[----:B------:R-:W-:Y:S01]  /*6a00*/  I2FP.F32.S32 R133, R234 ;  /* 0x000000ea00857245 */ /* 0x000fe20000201400 */
[----:B------:R-:W-:Y:S01]  /*6a10*/  FFMA.FTZ R14, R239, -R0, R14 ;  /* 0x80000000ef0e7223 */ /* 0x000fe2000001000e */
[----:B------:R-:W-:Y:S01]  /*6a20*/  FMNMX.FTZ R134, R4, R2, !PT ;  /* 0x0000000204867209 */ /* 0x000fe20007810000 */
[----:B------:R-:W-:Y:S01]  /*6a30*/  FFMA.FTZ R12, R237, -R0, R12 ;  /* 0x80000000ed0c7223 */ /* 0x000fe2000001000c */
[C---:B------:R-:W-:Y:S03]  /*6a40*/  HMMA.16816.F32 R28, R140.reuse, R144, R28 ;  /* 0x000000908c1c723c */ /* 0x040fe6000000181c */
[----:B------:R-:W-:Y:S01]  /*6a50*/  FMNMX.FTZ R135, R5, R134, !PT ;  /* 0x0000008605877209 */ /* 0x000fe20007810000 */
[-C--:B------:R-:W-:Y:S01]  /*6a60*/  FFMA.FTZ R16, R133, -R0.reuse, R16 ;  /* 0x8000000085107223 */ /* 0x080fe20000010010 */
[----:B------:R-:W-:Y:S01]  /*6a70*/  I2FP.F32.S32 R132, R233 ;  /* 0x000000e900847245 */ /* 0x000fe20000201400 */
[-C--:B------:R-:W-:Y:S01]  /*6a80*/  FFMA.FTZ R15, R238, -R0.reuse, R15 ;  /* 0x80000000ee0f7223 */ /* 0x080fe2000001000f */
[----:B------:R-:W-:Y:S01]  /*6a90*/  @!P1 IADD3 R136, -R229, 0x39, RZ ;  /* 0x00000039e5889810 */ /* 0x000fe20007ffe1ff */
[----:B------:R-:W-:Y:S01]  /*6aa0*/  FFMA.FTZ R22, R133, -R0, R22 ;  /* 0x8000000085167223 */ /* 0x000fe20000010016 */
[----:B------:R-:W-:Y:S03]  /*6ab0*/  HMMA.16816.F32 R32, R140, R146, R32 ;  /* 0x000000928c20723c */ /* 0x000fe60000001820 */
[----:B------:R-:W-:Y:S01]  /*6ac0*/  FMNMX.FTZ R133, R7, R138, !PT ;  /* 0x0000008a07857209 */ /* 0x000fe20007810000 */
[-C--:B------:R-:W-:Y:S01]  /*6ad0*/  FFMA.FTZ R13, R236, -R0.reuse, R13 ;  /* 0x80000000ec0d7223 */ /* 0x080fe2000001000d */
[----:B------:R-:W-:Y:S01]  /*6ae0*/  FMNMX.FTZ R138, R8, R135, !PT ;  /* 0x00000087088a7209 */ /* 0x000fe20007810000 */
[-C--:B------:R-:W-:Y:S01]  /*6af0*/  FFMA.FTZ R17, R132, -R0.reuse, R17 ;  /* 0x8000000084117223 */ /* 0x080fe20000010011 */
[----:B------:R-:W-:Y:S01]  /*6b00*/  FMNMX.FTZ R134, R10, R133, !PT ;  /* 0x000000850a867209 */ /* 0x000fe20007810000 */
[----:B------:R-:W-:Y:S03]  /*6b10*/  FFMA.FTZ R23, R132, -R0, R23 ;  /* 0x8000000084177223 */ /* 0x000fe60000010017 */
[----:B------:R-:W-:Y:S01]  /*6b20*/  FMNMX.FTZ R133, R11, R134, !PT ;  /* 0x000000860b857209 */ /* 0x000fe20007810000 */
[----:B------:R-:W-:Y:S01]  /*6b30*/  FFMA.FTZ R18, R237, -R0, R18 ;  /* 0x80000000ed127223 */ /* 0x000fe20000010012 */
[----:B------:R-:W-:Y:S01]  /*6b40*/  FMNMX.FTZ R135, R9, R138, !PT ;  /* 0x0000008a09877209 */ /* 0x000fe20007810000 */
[-C--:B------:R-:W-:Y:S01]  /*6b50*/  FFMA.FTZ R19, R236, -R0.reuse, R19 ;  /* 0x80000000ec137223 */ /* 0x080fe20000010013 */
[----:B------:R-:W-:Y:S01]  /*6b60*/  FMNMX.FTZ R132, R14, R133, !PT ;  /* 0x000000850e847209 */ /* 0x000fe20007810000 */
[-C--:B------:R-:W-:Y:S01]  /*6b70*/  FFMA.FTZ R20, R231, -R0.reuse, R20 ;  /* 0x80000000e7147223 */ /* 0x080fe20000010014 */
[----:B------:R-:W-:Y:S01]  /*6b80*/  FMNMX.FTZ R134, R12, R135, !PT ;  /* 0x000000870c867209 */ /* 0x000fe20007810000 */
[C---:B------:R-:W-:Y:S01]  /*6b90*/  FFMA.FTZ R21, R230.reuse, -R0, R21 ;  /* 0x80000000e6157223 */ /* 0x040fe20000010015 */
[----:B------:R-:W-:Y:S01]  /*6ba0*/  FMNMX.FTZ R135, R15, R132, !PT ;  /* 0x000000840f877209 */ /* 0x000fe20007810000 */
[----:B------:R-:W-:Y:S01]  /*6bb0*/  FFMA.FTZ R26, R231, -R0, R26 ;  /* 0x80000000e71a7223 */ /* 0x000fe2000001001a */
[----:B------:R-:W-:Y:S01]  /*6bc0*/  FMNMX.FTZ R139, R13, R134, !PT ;  /* 0x000000860d8b7209 */ /* 0x000fe20007810000 */
[----:B------:R-:W-:Y:S01]  /*6bd0*/  FFMA.FTZ R27, R230, -R0, R27 ;  /* 0x80000000e61b7223 */ /* 0x000fe2000001001b */
[----:B------:R-:W-:Y:S02]  /*6be0*/  FMNMX.FTZ R132, R18, R135, !PT ;  /* 0x0000008712847209 */ /* 0x000fe40007810000 */
[----:B------:R-:W-:Y:S02]  /*6bf0*/  FMNMX.FTZ R138, R16, R139, !PT ;  /* 0x0000008b108a7209 */ /* 0x000fe40007810000 */
[----:B------:R-:W-:Y:S02]  /*6c00*/  FMNMX.FTZ R135, R19, R132, !PT ;  /* 0x0000008413877209 */ /* 0x000fe40007810000 */
[----:B------:R-:W-:Y:S02]  /*6c10*/  FMNMX.FTZ R139, R17, R138, !PT ;  /* 0x0000008a118b7209 */ /* 0x000fe40007810000 */
[----:B------:R-:W-:Y:S02]  /*6c20*/  I2FP.F32.S32 R133, R226 ;  /* 0x000000e200857245 */ /* 0x000fe40000201400 */
[----:B------:R-:W-:Y:S02]  /*6c30*/  FMNMX.FTZ R138, R22, R135, !PT ;  /* 0x00000087168a7209 */ /* 0x000fe40007810000 */
[----:B------:R-:W-:Y:S01]  /*6c40*/  FMNMX.FTZ R226, R20, R139, !PT ;  /* 0x0000008b14e27209 */ /* 0x000fe20007810000 */
[CC--:B------:R-:W-:Y:S01]  /*6c50*/  FFMA.FTZ R24, R133.reuse, -R0.reuse, R24 ;  /* 0x8000000085187223 */ /* 0x0c0fe20000010018 */
[----:B------:R-:W-:Y:S01]  /*6c60*/  I2FP.F32.S32 R134, R225 ;  /* 0x000000e100867245 */ /* 0x000fe20000201400 */
[----:B------:R-:W-:Y:S01]  /*6c70*/  FFMA.FTZ R30, R133, -R0, R30 ;  /* 0x80000000851e7223 */ /* 0x000fe2000001001e */
[----:B------:R-:W-:Y:S02]  /*6c80*/  FMNMX.FTZ R135, R23, R138, !PT ;  /* 0x0000008a17877209 */ /* 0x000fe40007810000 */
[----:B------:R-:W-:Y:S01]  /*6c90*/  FMNMX.FTZ R139, R21, R226, !PT ;  /* 0x000000e2158b7209 */ /* 0x000fe20007810000 */
[C---:B------:R-:W-:Y:S01]  /*6ca0*/  FFMA.FTZ R25, R134.reuse, -R0, R25 ;  /* 0x8000000086197223 */ /* 0x040fe20000010019 */
[----:B------:R-:W-:Y:S01]  /*6cb0*/  I2FP.F32.S32 R133, R228 ;  /* 0x000000e400857245 */ /* 0x000fe20000201400 */
[-C--:B------:R-:W-:Y:S01]  /*6cc0*/  FFMA.FTZ R31, R134, -R0.reuse, R31 ;  /* 0x80000000861f7223 */ /* 0x080fe2000001001f */
[----:B------:R-:W-:Y:S02]  /*6cd0*/  FMNMX.FTZ R134, R26, R135, !PT ;  /* 0x000000871a867209 */ /* 0x000fe40007810000 */
[----:B------:R-:W-:Y:S01]  /*6ce0*/  FMNMX.FTZ R138, R24, R139, !PT ;  /* 0x0000008b188a7209 */ /* 0x000fe20007810000 */
[CC--:B------:R-:W-:Y:S01]  /*6cf0*/  FFMA.FTZ R28, R133.reuse, -R0.reuse, R28 ;  /* 0x80000000851c7223 */ /* 0x0c0fe2000001001c */
[----:B------:R-:W-:Y:S01]  /*6d00*/  I2FP.F32.S32 R132, R227 ;  /* 0x000000e300847245 */ /* 0x000fe20000201400 */
[----:B------:R-:W-:Y:S01]  /*6d10*/  FFMA.FTZ R34, R133, -R0, R34 ;  /* 0x8000000085227223 */ /* 0x000fe20000010022 */
[----:B------:R-:W-:Y:S02]  /*6d20*/  FMNMX.FTZ R135, R27, R134, !PT ;  /* 0x000000861b877209 */ /* 0x000fe40007810000 */
[----:B------:R-:W-:Y:S01]  /*6d30*/  FMNMX.FTZ R139, R25, R138, !PT ;  /* 0x0000008a198b7209 */ /* 0x000fe20007810000 */
[CC--:B------:R-:W-:Y:S01]  /*6d40*/  FFMA.FTZ R29, R132.reuse, -R0.reuse, R29 ;  /* 0x80000000841d7223 */ /* 0x0c0fe2000001001d */
[----:B------:R-:W-:Y:S01]  /*6d50*/  I2FP.F32.S32 R137, R137 ;  /* 0x0000008900897245 */ /* 0x000fe20000201400 */
[-C--:B------:R-:W-:Y:S01]  /*6d60*/  FFMA.FTZ R35, R132, -R0.reuse, R35 ;  /* 0x8000000084237223 */ /* 0x080fe20000010023 */
[----:B------:R-:W-:Y:S02]  /*6d70*/  FMNMX.FTZ R134, R30, R135, !PT ;  /* 0x000000871e867209 */ /* 0x000fe40007810000 */
[----:B------:R-:W-:Y:S01]  /*6d80*/  FMNMX.FTZ R138, R28, R139, !PT ;  /* 0x0000008b1c8a7209 */ /* 0x000fe20007810000 */
[----:B------:R-:W-:Y:S01]  /*6d90*/  FFMA.FTZ R32, R137, -R0, R32 ;  /* 0x8000000089207223 */ /* 0x000fe20000010020 */
[----:B------:R-:W-:Y:S02]  /*6da0*/  I2FP.F32.S32 R136, R136 ;  /* 0x0000008800887245 */ /* 0x000fe40000201400 */
[----:B------:R-:W-:Y:S02]  /*6db0*/  FMNMX.FTZ R133, R31, R134, !PT ;  /* 0x000000861f857209 */ /* 0x000fe40007810000 */
[----:B------:R-:W-:Y:S01]  /*6dc0*/  FMNMX.FTZ R135, R29, R138, !PT ;  /* 0x0000008a1d877209 */ /* 0x000fe20007810000 */
[----:B------:R-:W-:Y:S01]  /*6dd0*/  FFMA.FTZ R33, R136, -R0, R33 ;  /* 0x8000000088217223 */ /* 0x000fe20000010021 */
[----:B------:R-:W-:Y:S02]  /*6de0*/  FMNMX.FTZ R136, R34, R133, !PT ;  /* 0x0000008522887209 */ /* 0x000fe40007810000 */
[----:B------:R-:W-:Y:S02]  /*6df0*/  FMNMX.FTZ R132, R32, R135, !PT ;  /* 0x0000008720847209 */ /* 0x000fe40007810000 */
[----:B------:R-:W-:Y:S02]  /*6e00*/  FMNMX.FTZ R136, R35, R136, !PT ;  /* 0x0000008823887209 */ /* 0x000fe40007810000 */
[----:B------:R-:W-:Y:S01]  /*6e10*/  FMNMX.FTZ R225, R33, R132, !PT ;  /* 0x0000008421e17209 */ /* 0x000fe20007810000 */
[----:B------:R-:W-:Y:S06]  /*6e20*/  @P5 BRA `(.L_x_203) ;  /* 0xffffffe400845947 */ /* 0x000fec000383ffff */
.L_x_202:
[----:B--2---:R-:W1:Y:S01]  /*6e30*/  SHFL.BFLY PT, R132, R225, 0x2, 0x1f ;  /* 0x0c401f00e1847f89 */ /* 0x004e6200000e0000 */
[----:B------:R-:W-:Y:S07]  /*6e40*/  IADD3 R222, R222, -0x1, RZ ;  /* 0xffffffffdede7810 */ /* 0x000fee0007ffe0ff */
[----:B------:R-:W2:Y:S08]  /*6e50*/  SHFL.BFLY PT, R133, R136, 0x2, 0x1f ;  /* 0x0c401f0088857f89 */ /* 0x000eb000000e0000 */
[----:B------:R-:W-:Y:S08]  /*6e60*/  LDSM.16.MT88.4 R140, [R192+0x12000] ;  /* 0x01200000c08c783b */ /* 0x000ff00000004200 */
[----:B------:R-:W-:Y:S08]  /*6e70*/  LDSM.16.MT88.4 R144, [R190+0x12000] ;  /* 0x01200000be90783b */ /* 0x000ff00000004200 */
[----:B------:R-:W-:Y:S08]  /*6e80*/  LDSM.16.MT88.4 R148, [R189+0x12000] ;  /* 0x01200000bd94783b */ /* 0x000ff00000004200 */
[----:B------:R-:W-:Y:S08]  /*6e90*/  LDSM.16.MT88.4 R152, [R188+0x12000] ;  /* 0x01200000bc98783b */ /* 0x000ff00000004200 */
[----:B------:R-:W-:Y:S08]  /*6ea0*/  LDSM.16.MT88.4 R156, [R190+0x14800] ;  /* 0x01480000be9c783b */ /* 0x000ff00000004200 */
[----:B------:R-:W-:Y:S01]  /*6eb0*/  LDSM.16.MT88.4 R160, [R189+0x14800] ;  /* 0x01480000bda0783b */ /* 0x000fe20000004200 */
[----:B-1----:R-:W-:Y:S02]  /*6ec0*/  FMNMX.FTZ R139, R225, R132, !PT ;  /* 0x00000084e18b7209 */ /* 0x002fe40007810000 */
[----:B--2---:R-:W-:Y:S05]  /*6ed0*/  FMNMX.FTZ R137, R136, R133, !PT ;  /* 0x0000008588897209 */ /* 0x004fea0007810000 */
[----:B------:R-:W1:Y:S08]  /*6ee0*/  SHFL.BFLY PT, R134, R139, 0x1, 0x1f ;  /* 0x0c201f008b867f89 */ /* 0x000e7000000e0000 */
[----:B------:R-:W2:Y:S01]  /*6ef0*/  SHFL.BFLY PT, R132, R137, 0x1, 0x1f ;  /* 0x0c201f0089847f89 */ /* 0x000ea200000e0000 */
[----:B-1----:R-:W-:Y:S02]  /*6f00*/  FMNMX.FTZ R133, R139, R134, !PT ;  /* 0x000000868b857209 */ /* 0x002fe40007810000 */
[----:B--2---:R-:W-:Y:S03]  /*6f10*/  FMNMX.FTZ R132, R137, R132, !PT ;  /* 0x0000008489847209 */ /* 0x004fe60007810000 */
[C---:B------:R-:W-:Y:S01]  /*6f20*/  FADD.FTZ R134, -R133.reuse, R2 ;  /* 0x0000000285867221 */ /* 0x040fe20000010100 */
[----:B------:R-:W-:Y:S01]  /*6f30*/  FMUL.FTZ R167, R133, UR4 ;  /* 0x0000000485a77c20 */ /* 0x000fe20008410000 */
[C---:B------:R-:W-:Y:S01]  /*6f40*/  FSETP.NEU.FTZ.AND P0, PT, R132.reuse, -INF , PT ;  /* 0xff8000008400780b */ /* 0x040fe20003f1d000 */
[----:B------:R-:W-:Y:S01]  /*6f50*/  FADD.FTZ R3, -R132, R3 ;  /* 0x0000000384037221 */ /* 0x000fe20000010100 */
[----:B------:R-:W-:Y:S01]  /*6f60*/  FMUL.FTZ R135, R134, UR4 ;  /* 0x0000000486877c20 */ /* 0x000fe20008410000 */
[----:B------:R-:W-:Y:S02]  /*6f70*/  FMUL.FTZ R168, R132, UR4 ;  /* 0x0000000484a87c20 */ /* 0x000fe40008410000 */
[----:B------:R-:W-:Y:S02]  /*6f80*/  FMUL.FTZ R2, R3, UR4 ;  /* 0x0000000403027c20 */ /* 0x000fe40008410000 */
[----:B------:R1:W2:Y:S01]  /*6f90*/  MUFU.EX2 R3, R135 ;  /* 0x0000008700037308 */ /* 0x0002a20000000800 */
[----:B------:R-:W-:Y:S02]  /*6fa0*/  FSEL R168, R168, RZ, P0 ;  /* 0x000000ffa8a87208 */ /* 0x000fe40000000000 */
[----:B------:R-:W-:Y:S03]  /*6fb0*/  FSETP.NEU.FTZ.AND P0, PT, R133, -INF , PT ;  /* 0xff8000008500780b */ /* 0x000fe60003f1d000 */
[--C-:B------:R-:W-:Y:S01]  /*6fc0*/  FFMA.FTZ R165, R6, UR4, -R168.reuse ;  /* 0x0000000406a57c23 */ /* 0x100fe200080108a8 */
[----:B------:R-:W-:Y:S01]  /*6fd0*/  FSEL R167, R167, RZ, P0 ;  /* 0x000000ffa7a77208 */ /* 0x000fe20000000000 */
[--C-:B------:R-:W-:Y:S01]  /*6fe0*/  FFMA.FTZ R138, R7, UR4, -R168.reuse ;  /* 0x00000004078a7c23 */ /* 0x100fe200080108a8 */
[--C-:B------:R-:W-:Y:S01]  /*6ff0*/  FFMA.FTZ R137, R10, UR4, -R168.reuse ;  /* 0x000000040a897c23 */ /* 0x100fe200080108a8 */
[--C-:B------:R-:W-:Y:S01]  /*7000*/  FFMA.FTZ R134, R11, UR4, -R168.reuse ;  /* 0x000000040b867c23 */ /* 0x100fe200080108a8 */
[----:B------:R-:W3:Y:S01]  /*7010*/  MUFU.EX2 R2, R2 ;  /* 0x0000000200027308 */ /* 0x000ee20000000800 */
[--C-:B------:R-:W-:Y:S01]  /*7020*/  FFMA.FTZ R166, R4, UR4, -R167.reuse ;  /* 0x0000000404a67c23 */ /* 0x100fe200080108a7 */
[--C-:B------:R-:W-:Y:S01]  /*7030*/  FFMA.FTZ R139, R5, UR4, -R167.reuse ;  /* 0x00000004058b7c23 */ /* 0x100fe200080108a7 */
[--C-:B------:R-:W-:Y:S01]  /*7040*/  FFMA.FTZ R164, R8, UR4, -R167.reuse ;  /* 0x0000000408a47c23 */ /* 0x100fe200080108a7 */
[--C-:B------:R-:W-:Y:S01]  /*7050*/  FFMA.FTZ R225, R30, UR4, -R168.reuse ;  /* 0x000000041ee17c23 */ /* 0x100fe200080108a8 */
[--C-:B------:R-:W-:Y:S01]  /*7060*/  FFMA.FTZ R228, R31, UR4, -R168.reuse ;  /* 0x000000041fe47c23 */ /* 0x100fe200080108a8 */
[--C-:B-1----:R-:W-:Y:S01]  /*7070*/  FFMA.FTZ R135, R9, UR4, -R167.reuse ;  /* 0x0000000409877c23 */ /* 0x102fe200080108a7 */
[C---:B--2---:R-:W-:Y:S03]  /*7080*/  FMUL.FTZ R4, R3.reuse, R128 ;  /* 0x0000008003047220 */ /* 0x044fe60000410000 */
[----:B------:R-:W-:Y:S01]  /*7090*/  MUFU.EX2 R165, R165 ;  /* 0x000000a500a57308 */ /* 0x000fe20000000800 */
[C---:B------:R-:W-:Y:S01]  /*70a0*/  FMUL.FTZ R5, R3.reuse, R129 ;  /* 0x0000008103057220 */ /* 0x040fe20000410000 */
[C---:B------:R-:W-:Y:S01]  /*70b0*/  FMUL.FTZ R8, R3.reuse, R124 ;  /* 0x0000007c03087220 */ /* 0x040fe20000410000 */
[C---:B------:R-:W-:Y:S01]  /*70c0*/  FMUL.FTZ R9, R3.reuse, R125 ;  /* 0x0000007d03097220 */ /* 0x040fe20000410000 */
[C---:B------:R-:W-:Y:S01]  /*70d0*/  FMUL.FTZ R36, R3.reuse, R36 ;  /* 0x0000002403247220 */ /* 0x040fe20000410000 */
[C---:B------:R-:W-:Y:S01]  /*70e0*/  FMUL.FTZ R37, R3.reuse, R37 ;  /* 0x0000002503257220 */ /* 0x040fe20000410000 */
[C---:B------:R-:W-:Y:S01]  /*70f0*/  FMUL.FTZ R40, R3.reuse, R40 ;  /* 0x0000002803287220 */ /* 0x040fe20000410000 */
[C---:B------:R-:W-:Y:S03]  /*7100*/  FMUL.FTZ R41, R3.reuse, R41 ;  /* 0x0000002903297220 */ /* 0x040fe60000410000 */
[----:B------:R-:W1:Y:S01]  /*7110*/  MUFU.EX2 R138, R138 ;  /* 0x0000008a008a7308 */ /* 0x000e620000000800 */
[C---:B---3--:R-:W-:Y:S01]  /*7120*/  FMUL.FTZ R6, R2.reuse, R130 ;  /* 0x0000008202067220 */ /* 0x048fe20000410000 */
[C---:B------:R-:W-:Y:S01]  /*7130*/  FMUL.FTZ R7, R2.reuse, R131 ;  /* 0x0000008302077220 */ /* 0x040fe20000410000 */
[C---:B------:R-:W-:Y:S01]  /*7140*/  FMUL.FTZ R10, R2.reuse, R126 ;  /* 0x0000007e020a7220 */ /* 0x040fe20000410000 */
[C---:B------:R-:W-:Y:S01]  /*7150*/  FMUL.FTZ R11, R2.reuse, R127 ;  /* 0x0000007f020b7220 */ /* 0x040fe20000410000 */
[C---:B------:R-:W-:Y:S01]  /*7160*/  FMUL.FTZ R38, R2.reuse, R38 ;  /* 0x0000002602267220 */ /* 0x040fe20000410000 */
[C---:B------:R-:W-:Y:S01]  /*7170*/  FMUL.FTZ R39, R2.reuse, R39 ;  /* 0x0000002702277220 */ /* 0x040fe20000410000 */
[----:B------:R-:W2:Y:S03]  /*7180*/  LDSM.16.MT88.4 R124, [R192+0x14000] ;  /* 0x01400000c07c783b */ /* 0x000ea60000004200 */
[----:B------:R-:W-:Y:S01]  /*7190*/  MUFU.EX2 R137, R137 ;  /* 0x0000008900897308 */ /* 0x000fe20000000800 */
        /* <DEDUP_REMOVED lines=8> */
[----:B-1----:R-:W-:Y:S01]  /*7220*/  F2FP.F16.F32.PACK_AB R129, R138, R165 ;  /* 0x000000a58a81723e */ /* 0x002fe200000000ff */
[C---:B------:R-:W-:Y:S01]  /*7230*/  FMUL.FTZ R51, R2.reuse, R51 ;  /* 0x0000003302337220 */ /* 0x040fe20000410000 */
[C---:B------:R-:W-:Y:S01]  /*7240*/  FMUL.FTZ R48, R3.reuse, R48 ;  /* 0x0000003003307220 */ /* 0x040fe20000410000 */
[C---:B------:R-:W-:Y:S01]  /*7250*/  FMUL.FTZ R49, R3.reuse, R49 ;  /* 0x0000003103317220 */ /* 0x040fe20000410000 */
[C---:B------:R-:W-:Y:S01]  /*7260*/  FMUL.FTZ R54, R2.reuse, R54 ;  /* 0x0000003602367220 */ /* 0x040fe20000410000 */
[----:B------:R-:W-:Y:S01]  /*7270*/  FMUL.FTZ R55, R2, R55 ;  /* 0x0000003702377220 */ /* 0x000fe20000410000 */
[C---:B------:R-:W-:Y:S03]  /*7280*/  FMUL.FTZ R52, R3.reuse, R52 ;  /* 0x0000003403347220 */ /* 0x040fe60000410000 */
[----:B------:R-:W-:Y:S01]  /*7290*/  MUFU.EX2 R166, R166 ;  /* 0x000000a600a67308 */ /* 0x000fe20000000800 */
[----:B------:R-:W-:Y:S01]  /*72a0*/  FMUL.FTZ R53, R3, R53 ;  /* 0x0000003503357220 */ /* 0x000fe20000410000 */
[--C-:B------:R-:W-:Y:S01]  /*72b0*/  FFMA.FTZ R229, R28, UR4, -R167.reuse ;  /* 0x000000041ce57c23 */ /* 0x100fe200080108a7 */
[--C-:B------:R-:W-:Y:S01]  /*72c0*/  FFMA.FTZ R230, R29, UR4, -R167.reuse ;  /* 0x000000041de67c23 */ /* 0x100fe200080108a7 */
[--C-:B------:R-:W-:Y:S01]  /*72d0*/  FFMA.FTZ R227, R34, UR4, -R168.reuse ;  /* 0x0000000422e37c23 */ /* 0x100fe200080108a8 */
[----:B------:R-:W-:Y:S01]  /*72e0*/  LDSM.16.MT88.4 R28, [R192+0x13800] ;  /* 0x01380000c01c783b */ /* 0x000fe20000004200 */
[--C-:B------:R-:W-:Y:S01]  /*72f0*/  FFMA.FTZ R231, R32, UR4, -R167.reuse ;  /* 0x0000000420e77c23 */ /* 0x100fe200080108a7 */
[----:B------:R-:W-:Y:S03]  /*7300*/  FMUL.FTZ R58, R2, R58 ;  /* 0x0000003a023a7220 */ /* 0x000fe60000410000 */
[----:B------:R-:W1:Y:S01]  /*7310*/  MUFU.EX2 R139, R139 ;  /* 0x0000008b008b7308 */ /* 0x000e620000000800 */
[----:B---3--:R-:W-:Y:S01]  /*7320*/  F2FP.F16.F32.PACK_AB R131, R134, R137 ;  /* 0x000000898683723e */ /* 0x008fe200000000ff */
[C---:B------:R-:W-:Y:S01]  /*7330*/  FMUL.FTZ R59, R2.reuse, R59 ;  /* 0x0000003b023b7220 */ /* 0x040fe20000410000 */
[C---:B------:R-:W-:Y:S01]  /*7340*/  FMUL.FTZ R56, R3.reuse, R56 ;  /* 0x0000003803387220 */ /* 0x040fe20000410000 */
[C---:B------:R-:W-:Y:S01]  /*7350*/  FMUL.FTZ R57, R3.reuse, R57 ;  /* 0x0000003903397220 */ /* 0x040fe20000410000 */
[C---:B------:R-:W-:Y:S01]  /*7360*/  FMUL.FTZ R62, R2.reuse, R62 ;  /* 0x0000003e023e7220 */ /* 0x040fe20000410000 */
[C---:B------:R-:W-:Y:S01]  /*7370*/  FMUL.FTZ R63, R2.reuse, R63 ;  /* 0x0000003f023f7220 */ /* 0x040fe20000410000 */
[C---:B------:R-:W-:Y:S03]  /*7380*/  FMUL.FTZ R60, R3.reuse, R60 ;  /* 0x0000003c033c7220 */ /* 0x040fe60000410000 */
[----:B------:R-:W-:Y:S01]  /*7390*/  MUFU.EX2 R164, R164 ;  /* 0x000000a400a47308 */ /* 0x000fe20000000800 */
[C---:B------:R-:W-:Y:S01]  /*73a0*/  FMUL.FTZ R61, R3.reuse, R61 ;  /* 0x0000003d033d7220 */ /* 0x040fe20000410000 */
[C---:B------:R-:W-:Y:S01]  /*73b0*/  FMUL.FTZ R66, R2.reuse, R66 ;  /* 0x0000004202427220 */ /* 0x040fe20000410000 */
[C---:B------:R-:W-:Y:S01]  /*73c0*/  FMUL.FTZ R67, R2.reuse, R67 ;  /* 0x0000004302437220 */ /* 0x040fe20000410000 */
[C---:B------:R-:W-:Y:S01]  /*73d0*/  FMUL.FTZ R64, R3.reuse, R64 ;  /* 0x0000004003407220 */ /* 0x040fe20000410000 */
[----:B------:R-:W-:Y:S01]  /*73e0*/  FMUL.FTZ R65, R3, R65 ;  /* 0x0000004103417220 */ /* 0x000fe20000410000 */
[C---:B------:R-:W-:Y:S01]  /*73f0*/  FMUL.FTZ R70, R2.reuse, R70 ;  /* 0x0000004602467220 */ /* 0x040fe20000410000 */
[C---:B------:R-:W-:Y:S03]  /*7400*/  FMUL.FTZ R71, R2.reuse, R71 ;  /* 0x0000004702477220 */ /* 0x040fe60000410000 */
[----:B------:R-:W3:Y:S01]  /*7410*/  MUFU.EX2 R135, R135 ;  /* 0x0000008700877308 */ /* 0x000ee20000000800 */
[----:B-1----:R-:W-:Y:S01]  /*7420*/  F2FP.F16.F32.PACK_AB R128, R139, R166 ;  /* 0x000000a68b80723e */ /* 0x002fe200000000ff */
        /* <DEDUP_REMOVED lines=14> */
[C---:B------:R-:W-:Y:S01]  /*7510*/  FMUL.FTZ R86, R2.reuse, R86 ;  /* 0x0000005602567220 */ /* 0x040fe20000410000 */
[----:B---3--:R-:W-:Y:S01]  /*7520*/  F2FP.F16.F32.PACK_AB R130, R135, R164 ;  /* 0x000000a48782723e */ /* 0x008fe200000000ff */
[C---:B------:R-:W-:Y:S01]  /*7530*/  FMUL.FTZ R87, R2.reuse, R87 ;  /* 0x0000005702577220 */ /* 0x040fe20000410000 */
[C---:B------:R-:W-:Y:S01]  /*7540*/  FMUL.FTZ R84, R3.reuse, R84 ;  /* 0x0000005403547220 */ /* 0x040fe20000410000 */
[C---:B------:R-:W-:Y:S01]  /*7550*/  FMUL.FTZ R85, R3.reuse, R85 ;  /* 0x0000005503557220 */ /* 0x040fe20000410000 */
[C---:B------:R-:W-:Y:S01]  /*7560*/  FMUL.FTZ R90, R2.reuse, R90 ;  /* 0x0000005a025a7220 */ /* 0x040fe20000410000 */
[C---:B------:R-:W-:Y:S01]  /*7570*/  FMUL.FTZ R91, R2.reuse, R91 ;  /* 0x0000005b025b7220 */ /* 0x040fe20000410000 */
[C---:B------:R-:W-:Y:S01]  /*7580*/  FMUL.FTZ R88, R3.reuse, R88 ;  /* 0x0000005803587220 */ /* 0x040fe20000410000 */
[C---:B------:R-:W-:Y:S01]  /*7590*/  HMMA.16816.F32 R4, R128.reuse, R140, R4 ;  /* 0x0000008c8004723c */ /* 0x040fe20000001804 */
[----:B------:R-:W-:Y:S04]  /*75a0*/  MUFU.EX2 R225, R225 ;  /* 0x000000e100e17308 */ /* 0x000fe80000000800 */
[C---:B------:R-:W-:Y:S01]  /*75b0*/  FMUL.FTZ R89, R3.reuse, R89 ;  /* 0x0000005903597220 */ /* 0x040fe20000410000 */
[C---:B------:R-:W-:Y:S01]  /*75c0*/  HMMA.16816.F32 R8, R128.reuse, R142, R8 ;  /* 0x0000008e8008723c */ /* 0x040fe20000001808 */
[----:B------:R-:W1:Y:S04]  /*75d0*/  LDSM.16.MT88.4 R140, [R190+0x14000] ;  /* 0x01400000be8c783b */ /* 0x000e680000004200 */
[----:B------:R-:W-:Y:S01]  /*75e0*/  MUFU.EX2 R228, R228 ;  /* 0x000000e400e47308 */ /* 0x000fe20000000800 */
[C---:B------:R-:W-:Y:S01]  /*75f0*/  FMUL.FTZ R94, R2.reuse, R94 ;  /* 0x0000005e025e7220 */ /* 0x040fe20000410000 */
[C---:B------:R-:W-:Y:S04]  /*7600*/  HMMA.16816.F32 R36, R128.reuse, R144, R36 ;  /* 0x000000908024723c */ /* 0x040fe80000001824 */
[C---:B------:R-:W-:Y:S02]  /*7610*/  FMUL.FTZ R95, R2.reuse, R95 ;  /* 0x0000005f025f7220 */ /* 0x040fe40000410000 */
[C---:B------:R-:W-:Y:S01]  /*7620*/  HMMA.16816.F32 R40, R128.reuse, R146, R40 ;  /* 0x000000928028723c */ /* 0x040fe20000001828 */
[----:B------:R-:W3:Y:S01]  /*7630*/  LDSM.16.MT88.4 R144, [R189+0x14000] ;  /* 0x01400000bd90783b */ /* 0x000ee20000004200 */
[----:B------:R-:W-:Y:S03]  /*7640*/  MUFU.EX2 R227, R227 ;  /* 0x000000e300e37308 */ /* 0x000fe60000000800 */
[C---:B------:R-:W-:Y:S01]  /*7650*/  FMUL.FTZ R92, R3.reuse, R92 ;  /* 0x0000005c035c7220 */ /* 0x040fe20000410000 */
[C---:B------:R-:W-:Y:S06]  /*7660*/  HMMA.16816.F32 R44, R128.reuse, R148, R44 ;  /* 0x00000094802c723c */ /* 0x040fec000000182c */
[----:B------:R-:W-:Y:S01]  /*7670*/  MUFU.EX2 R229, R229 ;  /* 0x000000e500e57308 */ /* 0x000fe20000000800 */
[C---:B------:R-:W-:Y:S01]  /*7680*/  FMUL.FTZ R93, R3.reuse, R93 ;  /* 0x0000005d035d7220 */ /* 0x040fe20000410000 */
[C---:B------:R-:W-:Y:S01]  /*7690*/  HMMA.16816.F32 R48, R128.reuse, R150, R48 ;  /* 0x000000968030723c */ /* 0x040fe20000001830 */
[----:B------:R-:W4:Y:S02]  /*76a0*/  LDSM.16.MT88.4 R148, [R188+0x14000] ;  /* 0x01400000bc94783b */ /* 0x000f240000004200 */
[C---:B------:R-:W-:Y:S03]  /*76b0*/  FMUL.FTZ R98, R2.reuse, R98 ;  /* 0x0000006202627220 */ /* 0x040fe60000410000 */
[C---:B------:R-:W-:Y:S02]  /*76c0*/  HMMA.16816.F32 R52, R128.reuse, R152, R52 ;  /* 0x000000988034723c */ /* 0x040fe40000001834 */
[----:B------:R-:W-:Y:S03]  /*76d0*/  MUFU.EX2 R230, R230 ;  /* 0x000000e600e67308 */ /* 0x000fe60000000800 */
[C---:B------:R-:W-:Y:S01]  /*76e0*/  FMUL.FTZ R99, R2.reuse, R99 ;  /* 0x0000006302637220 */ /* 0x040fe20000410000 */
[C---:B------:R-:W-:Y:S01]  /*76f0*/  HMMA.16816.F32 R56, R128.reuse, R154, R56 ;  /* 0x0000009a8038723c */ /* 0x040fe20000001838 */
[----:B------:R-:W-:Y:S05]  /*7700*/  LDSM.16.MT88.4 R152, [R192+0x14800] ;  /* 0x01480000c098783b */ /* 0x000fea0000004200 */
[----:B------:R-:W-:Y:S01]  /*7710*/  MUFU.EX2 R231, R231 ;  /* 0x000000e700e77308 */ /* 0x000fe20000000800 */
[C---:B------:R-:W-:Y:S01]  /*7720*/  FMUL.FTZ R96, R3.reuse, R96 ;  /* 0x0000006003607220 */ /* 0x040fe20000410000 */
[C---:B--2---:R-:W-:Y:S03]  /*7730*/  HMMA.16816.F32 R60, R128.reuse, R124, R60 ;  /* 0x0000007c803c723c */ /* 0x044fe6000000183c */
[C---:B------:R-:W-:Y:S03]  /*7740*/  FMUL.FTZ R97, R3.reuse, R97 ;  /* 0x0000006103617220 */ /* 0x040fe60000410000 */
[C---:B------:R-:W-:Y:S01]  /*7750*/  HMMA.16816.F32 R64, R128.reuse, R126, R64 ;  /* 0x0000007e8040723c */ /* 0x040fe20000001840 */
[----:B------:R-:W2:Y:S04]  /*7760*/  LDSM.16.MT88.4 R124, [R192+0x16000] ;  /* 0x01600000c07c783b */ /* 0x000ea80000004200 */
[C---:B------:R-:W-:Y:S01]  /*7770*/  FMUL.FTZ R102, R2.reuse, R102 ;  /* 0x0000006602667220 */ /* 0x040fe20000410000 */
[C---:B-1----:R-:W-:Y:S05]  /*7780*/  HMMA.16816.F32 R68, R128.reuse, R140, R68 ;  /* 0x0000008c8044723c */ /* 0x042fea0000001844 */
[C---:B------:R-:W-:Y:S01]  /*7790*/  FMUL.FTZ R103, R2.reuse, R103 ;  /* 0x0000006702677220 */ /* 0x040fe20000410000 */
[C---:B------:R-:W-:Y:S01]  /*77a0*/  HMMA.16816.F32 R72, R128.reuse, R142, R72 ;  /* 0x0000008e8048723c */ /* 0x040fe20000001848 */
[----:B------:R-:W1:Y:S04]  /*77b0*/  LDSM.16.MT88.4 R140, [R190+0x16000] ;  /* 0x01600000be8c783b */ /* 0x000e680000004200 */
[C---:B------:R-:W-:Y:S01]  /*77c0*/  FMUL.FTZ R100, R3.reuse, R100 ;  /* 0x0000006403647220 */ /* 0x040fe20000410000 */
[C---:B---3--:R-:W-:Y:S05]  /*77d0*/  HMMA.16816.F32 R76, R128.reuse, R144, R76 ;  /* 0x00000090804c723c */ /* 0x048fea000000184c */
[C---:B------:R-:W-:Y:S01]  /*77e0*/  FMUL.FTZ R101, R3.reuse, R101 ;  /* 0x0000006503657220 */ /* 0x040fe20000410000 */
[C---:B------:R-:W-:Y:S01]  /*77f0*/  HMMA.16816.F32 R80, R128.reuse, R146, R80 ;  /* 0x000000928050723c */ /* 0x040fe20000001850 */
[----:B------:R-:W3:Y:S04]  /*7800*/  LDSM.16.MT88.4 R144, [R189+0x16000] ;  /* 0x01600000bd90783b */ /* 0x000ee80000004200 */
[C---:B------:R-:W-:Y:S01]  /*7810*/  FMUL.FTZ R106, R2.reuse, R106 ;  /* 0x0000006a026a7220 */ /* 0x040fe20000410000 */
[C---:B----4-:R-:W-:Y:S05]  /*7820*/  HMMA.16816.F32 R84, R128.reuse, R148, R84 ;  /* 0x000000948054723c */ /* 0x050fea0000001854 */
[----:B------:R-:W-:Y:S01]  /*7830*/  FMUL.FTZ R107, R2, R107 ;  /* 0x0000006b026b7220 */ /* 0x000fe20000410000 */
[C---:B------:R-:W-:Y:S01]  /*7840*/  HMMA.16816.F32 R88, R128.reuse, R150, R88 ;  /* 0x000000968058723c */ /* 0x040fe20000001858 */
[----:B------:R-:W-:Y:S04]  /*7850*/  LDSM.16.MT88.4 R148, [R189+0x12800] ;  /* 0x01280000bd94783b */ /* 0x000fe80000004200 */
[C---:B------:R-:W-:Y:S01]  /*7860*/  FMUL.FTZ R104, R3.reuse, R104 ;  /* 0x0000006803687220 */ /* 0x040fe20000410000 */
[C---:B--2---:R-:W-:Y:S05]  /*7870*/  HMMA.16816.F32 R92, R128.reuse, R124, R92 ;  /* 0x0000007c805c723c */ /* 0x044fea000000185c */
[----:B------:R-:W-:Y:S01]  /*7880*/  FMUL.FTZ R105, R3, R105 ;  /* 0x0000006903697220 */ /* 0x000fe20000410000 */
[C---:B------:R-:W-:Y:S01]  /*7890*/  HMMA.16816.F32 R96, R128.reuse, R126, R96 ;  /* 0x0000007e8060723c */ /* 0x040fe20000001860 */
[----:B------:R-:W2:Y:S04]  /*78a0*/  LDSM.16.MT88.4 R124, [R188+0x16000] ;  /* 0x01600000bc7c783b */ /* 0x000ea80000004200 */
[--C-:B------:R-:W-:Y:S01]  /*78b0*/  FFMA.FTZ R169, R14, UR4, -R168.reuse ;  /* 0x000000040ea97c23 */ /* 0x100fe200080108a8 */
[C---:B-1----:R-:W-:Y:S05]  /*78c0*/  HMMA.16816.F32 R100, R128.reuse, R140, R100 ;  /* 0x0000008c8064723c */ /* 0x042fea0000001864 */
[----:B------:R-:W-:Y:S01]  /*78d0*/  FMUL.FTZ R14, R2, R122 ;  /* 0x0000007a020e7220 */ /* 0x000fe20000410000 */
[C---:B------:R-:W-:Y:S01]  /*78e0*/  HMMA.16816.F32 R104, R128.reuse, R142, R104 ;  /* 0x0000008e8068723c */ /* 0x040fe20000001868 */
[----:B------:R-:W1:Y:S01]  /*78f0*/  LDSM.16.MT88.4 R140, [R192+0x12800] ;  /* 0x01280000c08c783b */ /* 0x000e620000004200 */
[----:B------:R-:W-:Y:S03]  /*7900*/  MUFU.EX2 R169, R169 ;  /* 0x000000a900a97308 */ /* 0x000fe60000000800 */
[--C-:B------:R-:W-:Y:S01]  /*7910*/  FFMA.FTZ R170, R15, UR4, -R168.reuse ;  /* 0x000000040faa7c23 */ /* 0x100fe200080108a8 */
[--C-:B------:R-:W-:Y:S01]  /*7920*/  FFMA.FTZ R173, R12, UR4, -R167.reuse ;  /* 0x000000040cad7c23 */ /* 0x100fe200080108a7 */
[C---:B------:R-:W-:Y:S01]  /*7930*/  FMUL.FTZ R110, R2.reuse, R110 ;  /* 0x0000006e026e7220 */ /* 0x040fe20000410000 */
[C---:B------:R-:W-:Y:S03]  /*7940*/  FMUL.FTZ R111, R2.reuse, R111 ;  /* 0x0000006f026f7220 */ /* 0x040fe60000410000 */
[C---:B------:R-:W-:Y:S01]  /*7950*/  FMUL.FTZ R108, R3.reuse, R108 ;  /* 0x0000006c036c7220 */ /* 0x040fe20000410000 */
[----:B------:R-:W-:Y:S01]  /*7960*/  FMUL.FTZ R109, R3, R109 ;  /* 0x0000006d036d7220 */ /* 0x000fe20000410000 */
[--C-:B------:R-:W-:Y:S01]  /*7970*/  FFMA.FTZ R174, R13, UR4, -R167.reuse ;  /* 0x000000040dae7c23 */ /* 0x100fe200080108a7 */
[----:B------:R-:W-:Y:S01]  /*7980*/  FMUL.FTZ R15, R2, R123 ;  /* 0x0000007b020f7220 */ /* 0x000fe20000410000 */
[C---:B------:R-:W-:Y:S01]  /*7990*/  FMUL.FTZ R12, R3.reuse, R120 ;  /* 0x00000078030c7220 */ /* 0x040fe20000410000 */
[----:B------:R-:W-:Y:S01]  /*79a0*/  FMUL.FTZ R13, R3, R121 ;  /* 0x00000079030d7220 */ /* 0x000fe20000410000 */
[--C-:B------:R-:W-:Y:S01]  /*79b0*/  FFMA.FTZ R171, R18, UR4, -R168.reuse ;  /* 0x0000000412ab7c23 */ /* 0x100fe200080108a8 */
[----:B------:R-:W-:Y:S01]  /*79c0*/  FFMA.FTZ R172, R19, UR4, -R168 ;  /* 0x0000000413ac7c23 */ /* 0x000fe200080108a8 */
[C---:B---3--:R-:W-:Y:S01]  /*79d0*/  HMMA.16816.F32 R108, R128.reuse, R144, R108 ;  /* 0x00000090806c723c */ /* 0x048fe2000000186c */
[----:B------:R-:W3:Y:S01]  /*79e0*/  LDSM.16.MT88.4 R120, [R190+0x12800] ;  /* 0x01280000be78783b */ /* 0x000ee20000004200 */
[----:B------:R-:W4:Y:S01]  /*79f0*/  MUFU.EX2 R170, R170 ;  /* 0x000000aa00aa7308 */ /* 0x000f220000000800 */
[--C-:B------:R-:W-:Y:S01]  /*7a00*/  FFMA.FTZ R175, R16, UR4, -R167.reuse ;  /* 0x0000000410af7c23 */ /* 0x100fe200080108a7 */
[----:B------:R-:W-:Y:S01]  /*7a10*/  FFMA.FTZ R226, R17, UR4, -R167 ;  /* 0x0000000411e27c23 */ /* 0x000fe200080108a7 */
[C---:B------:R-:W-:Y:S01]  /*7a20*/  FMUL.FTZ R18, R2.reuse, R118 ;  /* 0x0000007602127220 */ /* 0x040fe20000410000 */
[C---:B------:R-:W-:Y:S03]  /*7a30*/  HMMA.16816.F32 R12, R128.reuse, R146, R12 ;  /* 0x00000092800c723c */ /* 0x040fe6000000180c */
[----:B------:R-:W5:Y:S03]  /*7a40*/  LDSM.16.MT88.4 R144, [R188+0x12800] ;  /* 0x01280000bc90783b */ /* 0x000f660000004200 */
[----:B------:R-:W-:Y:S01]  /*7a50*/  MUFU.EX2 R171, R171 ;  /* 0x000000ab00ab7308 */ /* 0x000fe20000000800 */
[C---:B------:R-:W-:Y:S01]  /*7a60*/  FMUL.FTZ R19, R2.reuse, R119 ;  /* 0x0000007702137220 */ /* 0x040fe20000410000 */
[C---:B------:R-:W-:Y:S03]  /*7a70*/  FMUL.FTZ R16, R3.reuse, R116 ;  /* 0x0000007403107220 */ /* 0x040fe60000410000 */
[C---:B------:R-:W-:Y:S01]  /*7a80*/  FMUL.FTZ R17, R3.reuse, R117 ;  /* 0x0000007503117220 */ /* 0x040fe20000410000 */
[C---:B------:R-:W-:Y:S01]  /*7a90*/  FMUL.FTZ R114, R2.reuse, R114 ;  /* 0x0000007202727220 */ /* 0x040fe20000410000 */
[----:B------:R-:W-:Y:S03]  /*7aa0*/  FMUL.FTZ R115, R2, R115 ;  /* 0x0000007302737220 */ /* 0x000fe60000410000 */
[----:B------:R-:W1:Y:S01]  /*7ab0*/  MUFU.EX2 R172, R172 ;  /* 0x000000ac00ac7308 */ /* 0x000e620000000800 */
[C---:B------:R-:W-:Y:S01]  /*7ac0*/  FMUL.FTZ R112, R3.reuse, R112 ;  /* 0x0000007003707220 */ /* 0x040fe20000410000 */
[C---:B--2---:R-:W-:Y:S03]  /*7ad0*/  HMMA.16816.F32 R16, R128.reuse, R124, R16 ;  /* 0x0000007c8010723c */ /* 0x044fe60000001810 */
[C---:B------:R-:W-:Y:S01]  /*7ae0*/  FMUL.FTZ R113, R3.reuse, R113 ;  /* 0x0000007103717220 */ /* 0x040fe20000410000 */
[----:B----4-:R-:W-:Y:S01]  /*7af0*/  F2FP.F16.F32.PACK_AB R117, R170, R169 ;  /* 0x000000a9aa75723e */ /* 0x010fe200000000ff */
[----:B------:R-:W-:Y:S03]  /*7b00*/  FFMA.FTZ R165, R2, R223, R165 ;  /* 0x000000df02a57223 */ /* 0x000fe600000100a5 */
[----:B------:R-:W-:Y:S03]  /*7b10*/  MUFU.EX2 R173, R173 ;  /* 0x000000ad00ad7308 */ /* 0x000fe60000000800 */
[----:B------:R-:W-:Y:S01]  /*7b20*/  MOV R2, R133 ;  /* 0x0000008500027202 */ /* 0x000fe20000000f00 */
[----:B------:R-:W-:Y:S01]  /*7b30*/  FFMA.FTZ R166, R3, R224, R166 ;  /* 0x000000e003a67223 */ /* 0x000fe200000100a6 */
[----:B------:R-:W-:Y:S01]  /*7b40*/  HMMA.16816.F32 R112, R128, R126, R112 ;  /* 0x0000007e8070723c */ /* 0x000fe20000001870 */
[----:B------:R-:W2:Y:S02]  /*7b50*/  LDSM.16.MT88.4 R124, [R188+0x14800] ;  /* 0x01480000bc7c783b */ /* 0x000ea40000004200 */
[----:B------:R-:W-:Y:S02]  /*7b60*/  FADD.FTZ R138, R138, R165 ;  /* 0x000000a58a8a7221 */ /* 0x000fe40000010000 */
[----:B------:R-:W4:Y:S01]  /*7b70*/  MUFU.EX2 R174, R174 ;  /* 0x000000ae00ae7308 */ /* 0x000f220000000800 */
[----:B-1----:R-:W-:Y:S01]  /*7b80*/  F2FP.F16.F32.PACK_AB R119, R172, R171 ;  /* 0x000000abac77723e */ /* 0x002fe200000000ff */
[----:B------:R-:W-:Y:S01]  /*7b90*/  FADD.FTZ R139, R139, R166 ;  /* 0x000000a68b8b7221 */ /* 0x000fe20000010000 */
[----:B------:R-:W-:Y:S01]  /*7ba0*/  FADD.FTZ R137, R137, R138 ;  /* 0x0000008a89897221 */ /* 0x000fe20000010000 */
[----:B------:R-:W-:Y:S02]  /*7bb0*/  LDSM.16.MT88.4 R128, [R190+0x16800] ;  /* 0x01680000be80783b */ /* 0x000fe40000004200 */
[----:B------:R-:W-:Y:S04]  /*7bc0*/  FADD.FTZ R164, R164, R139 ;  /* 0x0000008ba4a47221 */ /* 0x000fe80000010000 */
[----:B------:R-:W1:Y:S01]  /*7bd0*/  MUFU.EX2 R175, R175 ;  /* 0x000000af00af7308 */ /* 0x000e620000000800 */
[----:B------:R-:W-:Y:S01]  /*7be0*/  FADD.FTZ R134, R134, R137 ;  /* 0x0000008986867221 */ /* 0x000fe20000010000 */
[----:B------:R-:W-:Y:S03]  /*7bf0*/  FADD.FTZ R164, R135, R164 ;  /* 0x000000a487a47221 */ /* 0x000fe60000010000 */
[----:B------:R-:W-:Y:S05]  /*7c00*/  FADD.FTZ R169, R169, R134 ;  /* 0x00000086a9a97221 */ /* 0x000fea0000010000 */
[----:B------:R-:W3:Y:S01]  /*7c10*/  MUFU.EX2 R226, R226 ;  /* 0x000000e200e27308 */ /* 0x000ee20000000800 */
[----:B----4-:R-:W-:Y:S01]  /*7c20*/  F2FP.F16.F32.PACK_AB R116, R174, R173 ;  /* 0x000000adae74723e */ /* 0x010fe200000000ff */
[----:B------:R-:W-:Y:S01]  /*7c30*/  FADD.FTZ R173, R173, R164 ;  /* 0x000000a4adad7221 */ /* 0x000fe20000010000 */
[----:B------:R-:W-:Y:S03]  /*7c40*/  FADD.FTZ R170, R170, R169 ;  /* 0x000000a9aaaa7221 */ /* 0x000fe60000010000 */
[----:B------:R-:W-:Y:S01]  /*7c50*/  FADD.FTZ R174, R174, R173 ;  /* 0x000000adaeae7221 */ /* 0x000fe20000010000 */
[----:B------:R-:W-:Y:S03]  /*7c60*/  FADD.FTZ R171, R171, R170 ;  /* 0x000000aaabab7221 */ /* 0x000fe60000010000 */
[----:B-1----:R-:W-:Y:S01]  /*7c70*/  FADD.FTZ R3, R175, R174 ;  /* 0x000000aeaf037221 */ /* 0x002fe20000010000 */
[----:B------:R-:W-:Y:S01]  /*7c80*/  FADD.FTZ R171, R172, R171 ;  /* 0x000000abacab7221 */ /* 0x000fe20000010000 */
[C---:B---3--:R-:W-:Y:S02]  /*7c90*/  F2FP.F16.F32.PACK_AB R118, R226.reuse, R175 ;  /* 0x000000afe276723e */ /* 0x048fe400000000ff */
[----:B------:R-:W-:Y:S05]  /*7ca0*/  FADD.FTZ R3, R226, R3 ;  /* 0x00000003e2037221 */ /* 0x000fea0000010000 */
[C---:B------:R-:W-:Y:S06]  /*7cb0*/  HMMA.16816.F32 R4, R116.reuse, R140, R4 ;  /* 0x0000008c7404723c */ /* 0x040fec0000001804 */
[C---:B------:R-:W-:Y:S01]  /*7cc0*/  HMMA.16816.F32 R8, R116.reuse, R142, R8 ;  /* 0x0000008e7408723c */ /* 0x040fe20000001808 */
[----:B------:R-:W-:Y:S05]  /*7cd0*/  LDSM.16.MT88.4 R140, [R189+0x16800] ;  /* 0x01680000bd8c783b */ /* 0x000fea0000004200 */
[C---:B------:R-:W-:Y:S06]  /*7ce0*/  HMMA.16816.F32 R36, R116.reuse, R120, R36 ;  /* 0x000000787424723c */ /* 0x040fec0000001824 */
[C---:B------:R-:W-:Y:S01]  /*7cf0*/  HMMA.16816.F32 R40, R116.reuse, R122, R40 ;  /* 0x0000007a7428723c */ /* 0x040fe20000001828 */
[----:B------:R-:W1:Y:S05]  /*7d00*/  LDSM.16.MT88.4 R120, [R192+0x16800] ;  /* 0x01680000c078783b */ /* 0x000e6a0000004200 */
[C---:B------:R-:W-:Y:S06]  /*7d10*/  HMMA.16816.F32 R44, R116.reuse, R148, R44 ;  /* 0x00000094742c723c */ /* 0x040fec000000182c */
[C---:B------:R-:W-:Y:S01]  /*7d20*/  HMMA.16816.F32 R48, R116.reuse, R150, R48 ;  /* 0x000000967430723c */ /* 0x040fe20000001830 */
[----:B------:R-:W-:Y:S05]  /*7d30*/  LDSM.16.MT88.4 R148, [R192+0x15000] ;  /* 0x01500000c094783b */ /* 0x000fea0000004200 */
[C---:B-----5:R-:W-:Y:S06]  /*7d40*/  HMMA.16816.F32 R52, R116.reuse, R144, R52 ;  /* 0x000000907434723c */ /* 0x060fec0000001834 */
[C---:B------:R-:W-:Y:S01]  /*7d50*/  HMMA.16816.F32 R56, R116.reuse, R146, R56 ;  /* 0x000000927438723c */ /* 0x040fe20000001838 */
[----:B------:R-:W-:Y:S05]  /*7d60*/  LDSM.16.MT88.4 R144, [R190+0x13000] ;  /* 0x01300000be90783b */ /* 0x000fea0000004200 */
[C---:B------:R-:W-:Y:S06]  /*7d70*/  HMMA.16816.F32 R60, R116.reuse, R152, R60 ;  /* 0x00000098743c723c */ /* 0x040fec000000183c */
[C---:B------:R-:W-:Y:S01]  /*7d80*/  HMMA.16816.F32 R64, R116.reuse, R154, R64 ;  /* 0x0000009a7440723c */ /* 0x040fe20000001840 */
[----:B------:R-:W-:Y:S05]  /*7d90*/  LDSM.16.MT88.4 R152, [R189+0x15000] ;  /* 0x01500000bd98783b */ /* 0x000fea0000004200 */
[C---:B------:R-:W-:Y:S06]  /*7da0*/  HMMA.16816.F32 R68, R116.reuse, R156, R68 ;  /* 0x0000009c7444723c */ /* 0x040fec0000001844 */
[C---:B------:R-:W-:Y:S05]  /*7db0*/  HMMA.16816.F32 R72, R116.reuse, R158, R72 ;  /* 0x0000009e7448723c */ /* 0x040fea0000001848 */
[--C-:B------:R-:W-:Y:S01]  /*7dc0*/  FFMA.FTZ R156, R22, UR4, -R168.reuse ;  /* 0x00000004169c7c23 */ /* 0x100fe200080108a8 */
[C---:B------:R-:W-:Y:S05]  /*7dd0*/  HMMA.16816.F32 R76, R116.reuse, R160, R76 ;  /* 0x000000a0744c723c */ /* 0x040fea000000184c */
[--C-:B------:R-:W-:Y:S01]  /*7de0*/  FFMA.FTZ R158, R26, UR4, -R168.reuse ;  /* 0x000000041a9e7c23 */ /* 0x100fe200080108a8 */
[C---:B------:R-:W-:Y:S01]  /*7df0*/  HMMA.16816.F32 R80, R116.reuse, R162, R80 ;  /* 0x000000a27450723c */ /* 0x040fe20000001850 */
[----:B------:R-:W-:Y:S04]  /*7e00*/  MUFU.EX2 R156, R156 ;  /* 0x0000009c009c7308 */ /* 0x000fe80000000800 */
[--C-:B------:R-:W-:Y:S01]  /*7e10*/  FFMA.FTZ R159, R27, UR4, -R168.reuse ;  /* 0x000000041b9f7c23 */ /* 0x100fe200080108a8 */
[C---:B--2---:R-:W-:Y:S05]  /*7e20*/  HMMA.16816.F32 R84, R116.reuse, R124, R84 ;  /* 0x0000007c7454723c */ /* 0x044fea0000001854 */
[----:B------:R-:W-:Y:S01]  /*7e30*/  MUFU.EX2 R158, R158 ;  /* 0x0000009e009e7308 */ /* 0x000fe20000000800 */
[--C-:B------:R-:W-:Y:S01]  /*7e40*/  FFMA.FTZ R162, R24, UR4, -R167.reuse ;  /* 0x0000000418a27c23 */ /* 0x100fe200080108a7 */
[C---:B------:R-:W-:Y:S01]  /*7e50*/  HMMA.16816.F32 R88, R116.reuse, R126, R88 ;  /* 0x0000007e7458723c */ /* 0x040fe20000001858 */
[----:B------:R-:W2:Y:S03]  /*7e60*/  LDSM.16.MT88.4 R124, [R188+0x16800] ;  /* 0x01680000bc7c783b */ /* 0x000ea60000004200 */
[--C-:B------:R-:W-:Y:S02]  /*7e70*/  FFMA.FTZ R163, R25, UR4, -R167.reuse ;  /* 0x0000000419a37c23 */ /* 0x100fe400080108a7 */
[C---:B-1----:R-:W-:Y:S02]  /*7e80*/  HMMA.16816.F32 R92, R116.reuse, R120, R92 ;  /* 0x00000078745c723c */ /* 0x042fe4000000185c */
[----:B------:R-:W-:Y:S01]  /*7e90*/  MUFU.EX2 R159, R159 ;  /* 0x0000009f009f7308 */ /* 0x000fe20000000800 */
[----:B------:R-:W-:Y:S02]  /*7ea0*/  LDSM.16.MT88.4 R24, [R188+0x13000] ;  /* 0x01300000bc18783b */ /* 0x000fe40000004200 */
[--C-:B------:R-:W-:Y:S01]  /*7eb0*/  FFMA.FTZ R157, R23, UR4, -R168.reuse ;  /* 0x00000004179d7c23 */ /* 0x100fe200080108a8 */
[C---:B------:R-:W-:Y:S06]  /*7ec0*/  HMMA.16816.F32 R96, R116.reuse, R122, R96 ;  /* 0x0000007a7460723c */ /* 0x040fec0000001860 */
[----:B------:R-:W-:Y:S01]  /*7ed0*/  MUFU.EX2 R162, R162 ;  /* 0x000000a200a27308 */ /* 0x000fe20000000800 */
[----:B------:R-:W1:Y:S01]  /*7ee0*/  LDSM.16.MT88.4 R120, [R192+0x13000] ;  /* 0x01300000c078783b */ /* 0x000e620000004200 */
[C---:B------:R-:W-:Y:S03]  /*7ef0*/  HMMA.16816.F32 R100, R116.reuse, R128, R100 ;  /* 0x000000807464723c */ /* 0x040fe60000001864 */
[----:B------:R-:W-:Y:S03]  /*7f00*/  FFMA.FTZ R168, R35, UR4, -R168 ;  /* 0x0000000423a87c23 */ /* 0x000fe600080108a8 */
[C---:B------:R-:W-:Y:S01]  /*7f10*/  HMMA.16816.F32 R104, R116.reuse, R130, R104 ;  /* 0x000000827468723c */ /* 0x040fe20000001868 */
[----:B------:R-:W3:Y:S01]  /*7f20*/  LDSM.16.MT88.4 R128, [R189+0x13000] ;  /* 0x01300000bd80783b */ /* 0x000ee20000004200 */
[----:B------:R-:W4:Y:S03]  /*7f30*/  MUFU.EX2 R157, R157 ;  /* 0x0000009d009d7308 */ /* 0x000f260000000800 */
[--C-:B------:R-:W-:Y:S01]  /*7f40*/  FFMA.FTZ R160, R20, UR4, -R167.reuse ;  /* 0x0000000414a07c23 */ /* 0x100fe200080108a7 */
[C---:B------:R-:W-:Y:S06]  /*7f50*/  HMMA.16816.F32 R108, R116.reuse, R140, R108 ;  /* 0x0000008c746c723c */ /* 0x040fec000000186c */
[----:B------:R-:W5:Y:S01]  /*7f60*/  MUFU.EX2 R163, R163 ;  /* 0x000000a300a37308 */ /* 0x000f620000000800 */
[--C-:B------:R-:W-:Y:S01]  /*7f70*/  FFMA.FTZ R161, R21, UR4, -R167.reuse ;  /* 0x0000000415a17c23 */ /* 0x100fe200080108a7 */
[C---:B------:R-:W-:Y:S01]  /*7f80*/  HMMA.16816.F32 R12, R116.reuse, R142, R12 ;  /* 0x0000008e740c723c */ /* 0x040fe2000000180c */
[----:B------:R-:W3:Y:S02]  /*7f90*/  LDSM.16.MT88.4 R140, [R190+0x15000] ;  /* 0x01500000be8c783b */ /* 0x000ee40000004200 */
[----:B------:R-:W-:Y:S03]  /*7fa0*/  FFMA.FTZ R167, R33, UR4, -R167 ;  /* 0x0000000421a77c23 */ /* 0x000fe600080108a7 */
[C---:B--2---:R-:W-:Y:S02]  /*7fb0*/  HMMA.16816.F32 R16, R116.reuse, R124, R16 ;  /* 0x0000007c7410723c */ /* 0x044fe40000001810 */
[----:B------:R-:W-:Y:S01]  /*7fc0*/  MUFU.EX2 R160, R160 ;  /* 0x000000a000a07308 */ /* 0x000fe20000000800 */
[----:B------:R-:W-:Y:S02]  /*7fd0*/  LDSM.16.MT88.4 R32, [R192+0x15800] ;  /* 0x01580000c020783b */ /* 0x000fe40000004200 */
[----:B----4-:R-:W-:Y:S01]  /*7fe0*/  F2FP.F16.F32.PACK_AB R21, R157, R156 ;  /* 0x0000009c9d15723e */ /* 0x010fe200000000ff */
[----:B------:R-:W-:Y:S06]  /*7ff0*/  HMMA.16816.F32 R112, R116, R126, R112 ;  /* 0x0000007e7470723c */ /* 0x000fec0000001870 */
[----:B------:R-:W2:Y:S01]  /*8000*/  MUFU.EX2 R161, R161 ;  /* 0x000000a100a17308 */ /* 0x000ea20000000800 */
[----:B------:R-:W-:Y:S01]  /*8010*/  F2FP.F16.F32.PACK_AB R23, R159, R158 ;  /* 0x0000009e9f17723e */ /* 0x000fe200000000ff */
[----:B------:R-:W4:Y:S03]  /*8020*/  LDSM.16.MT88.4 R116, [R188+0x15000] ;  /* 0x01500000bc74783b */ /* 0x000f260000004200 */
[----:B-----5:R-:W-:Y:S01]  /*8030*/  F2FP.F16.F32.PACK_AB R22, R163, R162 ;  /* 0x000000a2a316723e */ /* 0x020fe200000000ff */
[----:B------:R-:W-:Y:S04]  /*8040*/  FADD.FTZ R156, R156, R171 ;  /* 0x000000ab9c9c7221 */ /* 0x000fe80000010000 */
[----:B------:R-:W5:Y:S01]  /*8050*/  MUFU.EX2 R168, R168 ;  /* 0x000000a800a87308 */ /* 0x000f620000000800 */
[----:B------:R-:W-:Y:S01]  /*8060*/  FADD.FTZ R157, R157, R156 ;  /* 0x0000009c9d9d7221 */ /* 0x000fe20000010000 */
[----:B------:R-:W-:Y:S03]  /*8070*/  LDSM.16.MT88.4 R124, [R189+0x17000] ;  /* 0x01700000bd7c783b */ /* 0x000fe60000004200 */
[----:B------:R-:W-:Y:S05]  /*8080*/  FADD.FTZ R158, R158, R157 ;  /* 0x0000009d9e9e7221 */ /* 0x000fea0000010000 */
[----:B------:R-:W5:Y:S01]  /*8090*/  MUFU.EX2 R232, R167 ;  /* 0x000000a700e87308 */ /* 0x000f620000000800 */
[----:B--2---:R-:W-:Y:S01]  /*80a0*/  F2FP.F16.F32.PACK_AB R20, R161, R160 ;  /* 0x000000a0a114723e */ /* 0x004fe200000000ff */
[----:B------:R-:W-:Y:S01]  /*80b0*/  FADD.FTZ R160, R160, R3 ;  /* 0x00000003a0a07221 */ /* 0x000fe20000010000 */
[----:B------:R-:W-:Y:S01]  /*80c0*/  MOV R3, R132 ;  /* 0x0000008400037202 */ /* 0x000fe20000000f00 */
[----:B------:R-:W-:Y:S02]  /*80d0*/  FADD.FTZ R158, R159, R158 ;  /* 0x0000009e9f9e7221 */ /* 0x000fe40000010000 */
[----:B------:R-:W-:Y:S02]  /*80e0*/  FADD.FTZ R161, R161, R160 ;  /* 0x000000a0a1a17221 */ /* 0x000fe40000010000 */
[C---:B-1----:R-:W-:Y:S05]  /*80f0*/  HMMA.16816.F32 R4, R20.reuse, R120, R4 ;  /* 0x000000781404723c */ /* 0x042fea0000001804 */
[----:B------:R-:W-:Y:S01]  /*8100*/  FADD.FTZ R162, R162, R161 ;  /* 0x000000a1a2a27221 */ /* 0x000fe20000010000 */
[C---:B------:R-:W-:Y:S01]  /*8110*/  HMMA.16816.F32 R8, R20.reuse, R122, R8 ;  /* 0x0000007a1408723c */ /* 0x040fe20000001808 */
[----:B------:R-:W1:Y:S04]  /*8120*/  LDSM.16.MT88.4 R120, [R192+0x17000] ;  /* 0x01700000c078783b */ /* 0x000e680000004200 */
[----:B------:R-:W-:Y:S01]  /*8130*/  FADD.FTZ R162, R163, R162 ;  /* 0x000000a2a3a27221 */ /* 0x000fe20000010000 */
[C---:B------:R-:W-:Y:S06]  /*8140*/  HMMA.16816.F32 R36, R20.reuse, R144, R36 ;  /* 0x000000901424723c */ /* 0x040fec0000001824 */
[C---:B------:R-:W-:Y:S01]  /*8150*/  HMMA.16816.F32 R40, R20.reuse, R146, R40 ;  /* 0x000000921428723c */ /* 0x040fe20000001828 */
[----:B------:R-:W-:Y:S05]  /*8160*/  LDSM.16.MT88.4 R144, [R189+0x15800] ;  /* 0x01580000bd90783b */ /* 0x000fea0000004200 */
[C---:B---3--:R-:W-:Y:S06]  /*8170*/  HMMA.16816.F32 R44, R20.reuse, R128, R44 ;  /* 0x00000080142c723c */ /* 0x048fec000000182c */
[C---:B------:R-:W-:Y:S01]  /*8180*/  HMMA.16816.F32 R48, R20.reuse, R130, R48 ;  /* 0x000000821430723c */ /* 0x040fe20000001830 */
[----:B------:R-:W-:Y:S05]  /*8190*/  LDSM.16.MT88.4 R128, [R188+0x17000] ;  /* 0x01700000bc80783b */ /* 0x000fea0000004200 */
[C---:B------:R-:W-:Y:S06]  /*81a0*/  HMMA.16816.F32 R52, R20.reuse, R24, R52 ;  /* 0x000000181434723c */ /* 0x040fec0000001834 */
        /* <DEDUP_REMOVED lines=12> */
[C---:B------:R-:W-:Y:S01]  /*8270*/  HMMA.16816.F32 R88, R20.reuse, R118, R88 ;  /* 0x000000761458723c */ /* 0x040fe20000001858 */
[----:B------:R-:W3:Y:S05]  /*8280*/  LDSM.16.MT88.4 R116, [R190+0x13800] ;  /* 0x01380000be74783b */ /* 0x000eea0000004200 */
[C---:B-1----:R-:W-:Y:S06]  /*8290*/  HMMA.16816.F32 R92, R20.reuse, R120, R92 ;  /* 0x00000078145c723c */ /* 0x042fec000000185c */
[C---:B------:R-:W-:Y:S01]  /*82a0*/  HMMA.16816.F32 R96, R20.reuse, R122, R96 ;  /* 0x0000007a1460723c */ /* 0x040fe20000001860 */
[----:B------:R-:W1:Y:S05]  /*82b0*/  LDSM.16.MT88.4 R120, [R189+0x13800] ;  /* 0x01380000bd78783b */ /* 0x000e6a0000004200 */
[C---:B--2---:R-:W-:Y:S06]  /*82c0*/  HMMA.16816.F32 R100, R20.reuse, R24, R100 ;  /* 0x000000181464723c */ /* 0x044fec0000001864 */
[C---:B------:R-:W-:Y:S01]  /*82d0*/  HMMA.16816.F32 R104, R20.reuse, R26, R104 ;  /* 0x0000001a1468723c */ /* 0x040fe20000001868 */
[----:B------:R-:W2:Y:S05]  /*82e0*/  LDSM.16.MT88.4 R24, [R188+0x13800] ;  /* 0x01380000bc18783b */ /* 0x000eaa0000004200 */
[C---:B------:R-:W-:Y:S06]  /*82f0*/  HMMA.16816.F32 R108, R20.reuse, R124, R108 ;  /* 0x0000007c146c723c */ /* 0x040fec000000186c */
[C---:B------:R-:W-:Y:S06]  /*8300*/  HMMA.16816.F32 R12, R20.reuse, R126, R12 ;  /* 0x0000007e140c723c */ /* 0x040fec000000180c */
[C---:B------:R-:W-:Y:S06]  /*8310*/  HMMA.16816.F32 R16, R20.reuse, R128, R16 ;  /* 0x000000801410723c */ /* 0x040fec0000001810 */
[----:B------:R-:W-:Y:S07]  /*8320*/  HMMA.16816.F32 R112, R20, R130, R112 ;  /* 0x000000821470723c */ /* 0x000fee0000001870 */
[----:B------:R-:W-:Y:S01]  /*8330*/  F2FP.F16.F32.PACK_AB R21, R228, R225 ;  /* 0x000000e1e415723e */ /* 0x000fe200000000ff */
[----:B------:R-:W-:Y:S03]  /*8340*/  FADD.FTZ R225, R225, R158 ;  /* 0x0000009ee1e17221 */ /* 0x000fe60000010000 */
[----:B-----5:R-:W-:Y:S01]  /*8350*/  F2FP.F16.F32.PACK_AB R23, R168, R227 ;  /* 0x000000e3a817723e */ /* 0x020fe200000000ff */
[----:B------:R-:W-:Y:S01]  /*8360*/  FADD.FTZ R228, R228, R225 ;  /* 0x000000e1e4e47221 */ /* 0x000fe20000010000 */
[----:B------:R-:W-:Y:S01]  /*8370*/  F2FP.F16.F32.PACK_AB R20, R230, R229 ;  /* 0x000000e5e614723e */ /* 0x000fe200000000ff */
[----:B------:R-:W-:Y:S01]  /*8380*/  FADD.FTZ R229, R229, R162 ;  /* 0x000000a2e5e57221 */ /* 0x000fe20000010000 */
[----:B------:R-:W-:Y:S01]  /*8390*/  F2FP.F16.F32.PACK_AB R22, R232, R231 ;  /* 0x000000e7e816723e */ /* 0x000fe200000000ff */
[----:B------:R-:W-:Y:S02]  /*83a0*/  FADD.FTZ R223, R227, R228 ;  /* 0x000000e4e3df7221 */ /* 0x000fe40000010000 */
[----:B------:R-:W-:Y:S02]  /*83b0*/  FADD.FTZ R230, R230, R229 ;  /* 0x000000e5e6e67221 */ /* 0x000fe40000010000 */
[----:B------:R-:W-:Y:S02]  /*83c0*/  FADD.FTZ R223, R168, R223 ;  /* 0x000000dfa8df7221 */ /* 0x000fe40000010000 */
[C---:B------:R-:W-:Y:S01]  /*83d0*/  HMMA.16816.F32 R128, R20.reuse, R28, R4 ;  /* 0x0000001c1480723c */ /* 0x040fe20000001804 */
[----:B------:R-:W4:Y:S02]  /*83e0*/  LDSM.16.MT88.4 R4, [R190+0x17800] ;  /* 0x01780000be04783b */ /* 0x000f240000004200 */
[----:B------:R-:W-:Y:S03]  /*83f0*/  FADD.FTZ R231, R231, R230 ;  /* 0x000000e6e7e77221 */ /* 0x000fe60000010000 */
[C---:B------:R-:W-:Y:S03]  /*8400*/  HMMA.16816.F32 R124, R20.reuse, R30, R8 ;  /* 0x0000001e147c723c */ /* 0x040fe60000001808 */
[----:B------:R-:W-:Y:S02]  /*8410*/  LDSM.16.MT88.4 R8, [R188+0x17800] ;  /* 0x01780000bc08783b */ /* 0x000fe40000004200 */
[----:B------:R-:W-:Y:S01]  /*8420*/  FADD.FTZ R224, R232, R231 ;  /* 0x000000e7e8e07221 */ /* 0x000fe20000010000 */
[C---:B---3--:R-:W-:Y:S06]  /*8430*/  HMMA.16816.F32 R36, R20.reuse, R116, R36 ;  /* 0x000000741424723c */ /* 0x048fec0000001824 */
[C---:B------:R-:W-:Y:S06]  /*8440*/  HMMA.16816.F32 R40, R20.reuse, R118, R40 ;  /* 0x000000761428723c */ /* 0x040fec0000001828 */
[C---:B-1----:R-:W-:Y:S06]  /*8450*/  HMMA.16816.F32 R44, R20.reuse, R120, R44 ;  /* 0x00000078142c723c */ /* 0x042fec000000182c */
[C---:B------:R-:W-:Y:S01]  /*8460*/  HMMA.16816.F32 R48, R20.reuse, R122, R48 ;  /* 0x0000007a1430723c */ /* 0x040fe20000001830 */
[----:B------:R-:W1:Y:S05]  /*8470*/  LDSM.16.MT88.4 R120, [R189+0x17800] ;  /* 0x01780000bd78783b */ /* 0x000e6a0000004200 */
[C---:B--2---:R-:W-:Y:S06]  /*8480*/  HMMA.16816.F32 R52, R20.reuse, R24, R52 ;  /* 0x000000181434723c */ /* 0x044fec0000001834 */
        /* <DEDUP_REMOVED lines=11> */
[C---:B----4-:R-:W-:Y:S06]  /*8540*/  HMMA.16816.F32 R100, R20.reuse, R4, R100 ;  /* 0x000000041464723c */ /* 0x050fec0000001864 */
[C---:B------:R-:W-:Y:S06]  /*8550*/  HMMA.16816.F32 R104, R20.reuse, R6, R104 ;  /* 0x000000061468723c */ /* 0x040fec0000001868 */
[C---:B-1----:R-:W-:Y:S06]  /*8560*/  HMMA.16816.F32 R108, R20.reuse, R120, R108 ;  /* 0x00000078146c723c */ /* 0x042fec000000186c */
[C---:B------:R-:W-:Y:S06]  /*8570*/  HMMA.16816.F32 R120, R20.reuse, R122, R12 ;  /* 0x0000007a1478723c */ /* 0x040fec000000180c */
[C---:B------:R-:W-:Y:S06]  /*8580*/  HMMA.16816.F32 R116, R20.reuse, R8, R16 ;  /* 0x000000081474723c */ /* 0x040fec0000001810 */
[----:B------:R-:W-:Y:S01]  /*8590*/  HMMA.16816.F32 R112, R20, R10, R112 ;  /* 0x0000000a1470723c */ /* 0x000fe20000001870 */
[----:B------:R-:W-:Y:S11]  /*85a0*/  @!UPT UIADD3 URZ, URZ, URZ, URZ ;  /* 0x0000003f3f3ff290 */ /* 0x000ff6000fffe03f */
[----:B------:R-:W-:Y:S01]  /*85b0*/  @!UPT UIADD3 URZ, URZ, URZ, URZ ;  /* 0x0000003f3f3ff290 */ /* 0x000fe2000fffe03f */
[----:B------:R-:W-:Y:S11]  /*85c0*/  @P5 BRA `(.L_x_201) ;  /* 0xffffffd0008c5947 */ /* 0x000ff6000383ffff */
.L_x_200:
[----:B------:R-:W1:Y:S01]  /*85d0*/  SHFL.BFLY PT, R0, R223, 0x2, 0x1f ;  /* 0x0c401f00df007f89 */ /* 0x000e6200000e0000 */
[----:B------:R-:W-:Y:S01]  /*85e0*/  MOV R8, 0x3f800000 ;  /* 0x3f80000000087802 */ /* 0x000fe20000000f00 */
[----:B------:R-:W2:Y:S01]  /*85f0*/  S2UR UR4, SR_CgaCtaId ;  /* 0x00000000000479c3 */ /* 0x000ea20000008800 */
[----:B------:R-:W-:Y:S01]  /*8600*/  MOV R7, 0x3f800000 ;  /* 0x3f80000000077802 */ /* 0x000fe20000000f00 */
[----:B------:R-:W3:Y:S01]  /*8610*/  SHFL.BFLY PT, R5, R224, 0x2, 0x1f ;  /* 0x0c401f00e0057f89 */ /* 0x000ee200000e0000 */
[----:B------:R-:W-:Y:S01]  /*8620*/  UMOV UR5, 0x400 ;  /* 0x0000040000057882 */ /* 0x000fe20000000000 */
[----:B------:R-:W4:Y:S01]  /*8630*/  S2R R9, SR_TID.X ;  /* 0x0000000000097919 */ /* 0x000f220000002100 */
[----:B-1----:R-:W-:Y:S01]  /*8640*/  FADD.FTZ R0, R0, R223 ;  /* 0x000000df00007221 */ /* 0x002fe20000010000 */
[----:B--2---:R-:W-:Y:S01]  /*8650*/  ULEA UR4, UR4, UR5, 0x18 ;  /* 0x0000000504047291 */ /* 0x004fe2000f8ec03f */
[----:B---3--:R-:W-:-:S03]  /*8660*/  FADD.FTZ R5, R5, R224 ;  /* 0x000000e005057221 */ /* 0x008fc60000010000 */
[----:B------:R-:W1:Y:S04]  /*8670*/  SHFL.BFLY PT, R3, R0, 0x1, 0x1f ;  /* 0x0c201f0000037f89 */ /* 0x000e6800000e0000 */
[----:B------:R-:W2:Y:S01]  /*8680*/  SHFL.BFLY PT, R4, R5, 0x1, 0x1f ;  /* 0x0c201f0005047f89 */ /* 0x000ea200000e0000 */
[----:B----4-:R-:W-:-:S04]  /*8690*/  SHF.R.S32.HI R2, RZ, 0x1f, R9 ;  /* 0x0000001fff027819 */ /* 0x010fc80000011409 */
[CC--:B------:R-:W-:Y:S02]  /*86a0*/  LEA.HI R6, R2.reuse, R9.reuse, RZ, 0x2 ;  /* 0x0000000902067211 */ /* 0x0c0fe400078f10ff */
[----:B------:R-:W-:Y:S02]  /*86b0*/  LEA.HI R2, R2, R9, RZ, 0x5 ;  /* 0x0000000902027211 */ /* 0x000fe400078f28ff */
[----:B------:R-:W-:Y:S01]  /*86c0*/  LOP3.LUT R10, R6, 0x3ffffffc, RZ, 0xc0, !PT ;  /* 0x3ffffffc060a7812 */ /* 0x000fe200078ec0ff */
[----:B-1----:R-:W-:Y:S01]  /*86d0*/  FADD.FTZ R3, R0, R3 ;  /* 0x0000000300037221 */ /* 0x002fe20000010000 */
[----:B------:R-:W-:Y:S02]  /*86e0*/  LOP3.LUT R0, R2, 0xffffffe0, RZ, 0xc0, !PT ;  /* 0xffffffe002007812 */ /* 0x000fe400078ec0ff */
[----:B------:R-:W-:Y:S01]  /*86f0*/  SHF.R.S32.HI R2, RZ, 0x5, R2 ;  /* 0x00000005ff027819 */ /* 0x000fe20000011402 */
[----:B--2---:R-:W-:Y:S01]  /*8700*/  FADD.FTZ R4, R5, R4 ;  /* 0x0000000405047221 */ /* 0x004fe20000010000 */
[----:B------:R-:W-:-:S02]  /*8710*/  FSETP.NE.FTZ.AND P3, PT, R3, RZ, PT ;  /* 0x000000ff0300720b */ /* 0x000fc40003f75000 */
[----:B------:R-:W-:Y:S02]  /*8720*/  IADD3 R5, -R10, R9, RZ ;  /* 0x000000090a057210 */ /* 0x000fe40007ffe1ff */
[----:B------:R-:W-:Y:S02]  /*8730*/  IADD3 R0, R9, -R0, RZ ;  /* 0x8000000009007210 */ /* 0x000fe40007ffe0ff */
[--C-:B------:R-:W-:Y:S02]  /*8740*/  SHF.R.S32.HI R9, RZ, 0x2, R6.reuse ;  /* 0x00000002ff097819 */ /* 0x100fe40000011406 */
[----:B------:R-:W-:Y:S02]  /*8750*/  SHF.R.S32.HI R6, RZ, 0x1f, R6 ;  /* 0x0000001fff067819 */ /* 0x000fe40000011406 */
[----:B------:R-:W-:Y:S02]  /*8760*/  FSETP.NE.FTZ.AND P4, PT, R4, RZ, PT ;  /* 0x000000ff0400720b */ /* 0x000fe40003f95000 */
[----:B------:R-:W-:Y:S01]  /*8770*/  LEA.HI R6, R6, R9, RZ, 0x3 ;  /* 0x0000000906067211 */ /* 0x000fe200078f18ff */
[----:B------:R-:W1:Y:S01]  /*8780*/  @P3 MUFU.RCP R8, R3 ;  /* 0x0000000300083308 */ /* 0x000e620000001000 */
[----:B------:R-:W-:-:S02]  /*8790*/  LEA R5, R2, R5, 0x9 ;  /* 0x0000000502057211 */ /* 0x000fc400078e48ff */
[----:B------:R-:W-:-:S04]  /*87a0*/  LOP3.LUT R6, R6, 0xfffffff8, RZ, 0xc0, !PT ;  /* 0xfffffff806067812 */ /* 0x000fc800078ec0ff */
[----:B------:R-:W-:-:S03]  /*87b0*/  IADD3 R6, R9, -R6, RZ ;  /* 0x8000000609067210 */ /* 0x000fc60007ffe0ff */
[----:B------:R-:W2:Y:S01]  /*87c0*/  @P4 MUFU.RCP R7, R4 ;  /* 0x0000000400074308 */ /* 0x000ea20000001000 */
[----:B------:R-:W-:-:S04]  /*87d0*/  LOP3.LUT R9, R6, 0x1, RZ, 0xc0, !PT ;  /* 0x0000000106097812 */ /* 0x000fc800078ec0ff */
[----:B------:R-:W-:Y:S01]  /*87e0*/  ISETP.NE.U32.AND P5, PT, R9, 0x1, PT ;  /* 0x000000010900780c */ /* 0x000fe20003fa5070 */
        /* <DEDUP_REMOVED lines=48> */
[C---:B------:R-:W-:Y:S01]  /*8af0*/  SHF.L.U32 R8, R6.reuse, 0x6, RZ ;  /* 0x0000000606087819 */ /* 0x040fe200000006ff */
[C---:B--2---:R-:W-:Y:S01]  /*8b00*/  FMUL.FTZ R128, R7.reuse, R128 ;  /* 0x0000008007807220 */ /* 0x044fe20000410000 */
[----:B------:R-:W-:Y:S01]  /*8b10*/  R2P PR, R6, 0x6 ;  /* 0x0000000606007804 */ /* 0x000fe20000000000 */
[C---:B------:R-:W-:Y:S01]  /*8b20*/  FMUL.FTZ R129, R7.reuse, R129 ;  /* 0x0000008107817220 */ /* 0x040fe20000410000 */
[----:B------:R-:W-:Y:S01]  /*8b30*/  LOP3.LUT R8, R8, 0x1c0, RZ, 0xc0, !PT ;  /* 0x000001c008087812 */ /* 0x000fe200078ec0ff */
[----:B------:R-:W-:Y:S01]  /*8b40*/  FMUL.FTZ R124, R7, R124 ;  /* 0x0000007c077c7220 */ /* 0x000fe20000410000 */
[----:B------:R-:W-:Y:S01]  /*8b50*/  ISETP.NE.AND P0, PT, R209, -0x1, PT ;  /* 0xffffffffd100780c */ /* 0x000fe20003f05270 */
[C---:B------:R-:W-:Y:S01]  /*8b60*/  FMUL.FTZ R125, R7.reuse, R125 ;  /* 0x0000007d077d7220 */ /* 0x040fe20000410000 */
[----:B------:R-:W-:Y:S01]  /*8b70*/  LEA.HI R8, R8, R8, RZ, 0x1d ;  /* 0x0000000808087211 */ /* 0x000fe200078fe8ff */
[C---:B------:R-:W-:Y:S01]  /*8b80*/  FMUL.FTZ R36, R7.reuse, R36 ;  /* 0x0000002407247220 */ /* 0x040fe20000410000 */
[----:B------:R-:W-:Y:S01]  /*8b90*/  MOV R6, 0x20 ;  /* 0x0000002000067802 */ /* 0x000fe20000000f00 */
[----:B------:R-:W-:Y:S01]  /*8ba0*/  FMUL.FTZ R37, R7, R37 ;  /* 0x0000002507257220 */ /* 0x000fe20000410000 */
[----:B------:R-:W-:Y:S01]  /*8bb0*/  LEA R5, R5, R8, 0x1 ;  /* 0x0000000805057211 */ /* 0x000fe200078e08ff */
[C---:B------:R-:W-:Y:S01]  /*8bc0*/  FMUL.FTZ R40, R7.reuse, R40 ;  /* 0x0000002807287220 */ /* 0x040fe20000410000 */
[----:B------:R-:W-:Y:S01]  /*8bd0*/  SEL R8, R6, 0xffffffe0, !P1 ;  /* 0xffffffe006087807 */ /* 0x000fe20004800000 */
[----:B------:R-:W-:Y:S01]  /*8be0*/  FMUL.FTZ R41, R7, R41 ;  /* 0x0000002907297220 */ /* 0x000fe20000410000 */
[----:B------:R-:W-:Y:S01]  /*8bf0*/  LEA R5, R5, UR4, 0x1 ;  /* 0x0000000405057c11 */ /* 0x000fe2000f8e08ff */
[C---:B------:R-:W-:Y:S01]  /*8c00*/  FMUL.FTZ R44, R7.reuse, R44 ;  /* 0x0000002c072c7220 */ /* 0x040fe20000410000 */
[----:B------:R-:W-:Y:S01]  /*8c10*/  MOV R6, 0x40 ;  /* 0x0000004000067802 */ /* 0x000fe20000000f00 */
[----:B------:R-:W-:Y:S01]  /*8c20*/  FMUL.FTZ R45, R7, R45 ;  /* 0x0000002d072d7220 */ /* 0x000fe20000410000 */
[----:B------:R-:W-:Y:S01]  /*8c30*/  IADD3 R11, R5, -0x10, RZ ;  /* 0xfffffff0050b7810 */ /* 0x000fe20007ffe0ff */
[----:B------:R-:W-:Y:S01]  /*8c40*/  FMUL.FTZ R48, R7, R48 ;  /* 0x0000003007307220 */ /* 0x000fe20000410000 */
[----:B------:R-:W-:Y:S01]  /*8c50*/  @P5 IADD3 R11, R5, 0x10, RZ ;  /* 0x00000010050b5810 */ /* 0x000fe20007ffe0ff */
[----:B------:R-:W-:Y:S01]  /*8c60*/  FMUL.FTZ R49, R7, R49 ;  /* 0x0000003107317220 */ /* 0x000fe20000410000 */
[----:B------:R-:W-:Y:S01]  /*8c70*/  F2FP.F16.F32.PACK_AB R128, R129, R128 ;  /* 0x000000808180723e */ /* 0x000fe200000000ff */
[----:B------:R-:W-:Y:S01]  /*8c80*/  FMUL.FTZ R52, R7, R52 ;  /* 0x0000003407347220 */ /* 0x000fe20000410000 */
[----:B------:R-:W-:Y:S01]  /*8c90*/  F2FP.F16.F32.PACK_AB R130, R131, R130 ;  /* 0x000000828382723e */ /* 0x000fe200000000ff */
[----:B------:R-:W-:Y:S01]  /*8ca0*/  FMUL.FTZ R53, R7, R53 ;  /* 0x0000003507357220 */ /* 0x000fe20000410000 */
[----:B------:R-:W-:Y:S01]  /*8cb0*/  SEL R6, R6, 0xffffffc0, !P2 ;  /* 0xffffffc006067807 */ /* 0x000fe20005000000 */
[----:B------:R1:W-:Y:S01]  /*8cc0*/  STS [R5], R128 ;  /* 0x0000008005007388 */ /* 0x0003e20000000800 */
[----:B------:R-:W-:Y:S01]  /*8cd0*/  F2FP.F16.F32.PACK_AB R124, R125, R124 ;  /* 0x0000007c7d7c723e */ /* 0x000fe200000000ff */
[----:B------:R-:W-:Y:S01]  /*8ce0*/  FMUL.FTZ R56, R7, R56 ;  /* 0x0000003807387220 */ /* 0x000fe20000410000 */
[----:B------:R-:W-:Y:S01]  /*8cf0*/  F2FP.F16.F32.PACK_AB R126, R127, R126 ;  /* 0x0000007e7f7e723e */ /* 0x000fe200000000ff */
[----:B------:R1:W-:Y:S01]  /*8d00*/  STS [R5+0x400], R130 ;  /* 0x0004008205007388 */ /* 0x0003e20000000800 */
[----:B------:R-:W-:Y:S01]  /*8d10*/  F2FP.F16.F32.PACK_AB R36, R37, R36 ;  /* 0x000000242524723e */ /* 0x000fe200000000ff */
[----:B------:R-:W-:Y:S01]  /*8d20*/  FMUL.FTZ R57, R7, R57 ;  /* 0x0000003907397220 */ /* 0x000fe20000410000 */
[----:B------:R-:W-:Y:S01]  /*8d30*/  F2FP.F16.F32.PACK_AB R38, R39, R38 ;  /* 0x000000262726723e */ /* 0x000fe200000000ff */
[----:B------:R1:W-:Y:S01]  /*8d40*/  STS [R11], R124 ;  /* 0x0000007c0b007388 */ /* 0x0003e20000000800 */
[----:B------:R-:W-:Y:S01]  /*8d50*/  IADD3 R13, R5, R8, RZ ;  /* 0x00000008050d7210 */ /* 0x000fe20007ffe0ff */
[----:B------:R-:W-:Y:S01]  /*8d60*/  FMUL.FTZ R60, R7, R60 ;  /* 0x0000003c073c7220 */ /* 0x000fe20000410000 */
[----:B------:R-:W-:Y:S01]  /*8d70*/  IADD3 R15, R8, R11, RZ ;  /* 0x0000000b080f7210 */ /* 0x000fe20007ffe0ff */
[----:B------:R1:W-:Y:S01]  /*8d80*/  STS [R11+0x400], R126 ;  /* 0x0004007e0b007388 */ /* 0x0003e20000000800 */
[----:B------:R-:W-:Y:S01]  /*8d90*/  F2FP.F16.F32.PACK_AB R40, R41, R40 ;  /* 0x000000282928723e */ /* 0x000fe200000000ff */
[----:B------:R-:W2:Y:S01]  /*8da0*/  @P0 LDC.64 R8, c[0x0][0x298] ;  /* 0x0000a600ff080b82 */ /* 0x000ea20000000a00 */
[----:B------:R-:W-:Y:S01]  /*8db0*/  F2FP.F16.F32.PACK_AB R42, R43, R42 ;  /* 0x0000002a2b2a723e */ /* 0x000fe200000000ff */
[----:B------:R1:W-:Y:S01]  /*8dc0*/  STS [R13], R36 ;  /* 0x000000240d007388 */ /* 0x0003e20000000800 */
[----:B------:R-:W-:Y:S01]  /*8dd0*/  F2FP.F16.F32.PACK_AB R44, R45, R44 ;  /* 0x0000002c2d2c723e */ /* 0x000fe200000000ff */
[----:B------:R-:W-:Y:S01]  /*8de0*/  FMUL.FTZ R61, R7, R61 ;  /* 0x0000003d073d7220 */ /* 0x000fe20000410000 */
[----:B------:R-:W-:Y:S01]  /*8df0*/  F2FP.F16.F32.PACK_AB R46, R47, R46 ;  /* 0x0000002e2f2e723e */ /* 0x000fe200000000ff */
[----:B------:R1:W-:Y:S01]  /*8e00*/  STS [R13+0x400], R38 ;  /* 0x000400260d007388 */ /* 0x0003e20000000800 */
[----:B------:R-:W-:Y:S01]  /*8e10*/  IADD3 R17, R5, R6, RZ ;  /* 0x0000000605117210 */ /* 0x000fe20007ffe0ff */
[----:B------:R-:W-:Y:S01]  /*8e20*/  FMUL.FTZ R64, R7, R64 ;  /* 0x0000004007407220 */ /* 0x000fe20000410000 */
[----:B------:R-:W-:Y:S01]  /*8e30*/  F2FP.F16.F32.PACK_AB R48, R49, R48 ;  /* 0x000000303130723e */ /* 0x000fe200000000ff */
[----:B------:R1:W-:Y:S01]  /*8e40*/  STS [R15], R40 ;  /* 0x000000280f007388 */ /* 0x0003e20000000800 */
[----:B------:R-:W-:Y:S01]  /*8e50*/  F2FP.F16.F32.PACK_AB R50, R51, R50 ;  /* 0x000000323332723e */ /* 0x000fe200000000ff */
[----:B------:R-:W-:Y:S01]  /*8e60*/  FMUL.FTZ R65, R7, R65 ;  /* 0x0000004107417220 */ /* 0x000fe20000410000 */
[----:B------:R-:W-:Y:S01]  /*8e70*/  IADD3 R19, R6, R11, RZ ;  /* 0x0000000b06137210 */ /* 0x000fe20007ffe0ff */
[----:B------:R1:W-:Y:S01]  /*8e80*/  STS [R15+0x400], R42 ;  /* 0x0004002a0f007388 */ /* 0x0003e20000000800 */
[----:B------:R-:W-:Y:S01]  /*8e90*/  F2FP.F16.F32.PACK_AB R52, R53, R52 ;  /* 0x000000343534723e */ /* 0x000fe200000000ff */
[----:B------:R-:W-:Y:S01]  /*8ea0*/  FMUL.FTZ R68, R7, R68 ;  /* 0x0000004407447220 */ /* 0x000fe20000410000 */
[----:B------:R-:W-:Y:S01]  /*8eb0*/  F2FP.F16.F32.PACK_AB R54, R55, R54 ;  /* 0x000000363736723e */ /* 0x000fe200000000ff */
[----:B------:R1:W-:Y:S01]  /*8ec0*/  STS [R17], R44 ;  /* 0x0000002c11007388 */ /* 0x0003e20000000800 */
[----:B------:R-:W-:Y:S01]  /*8ed0*/  IADD3 R21, R13, R6, RZ ;  /* 0x000000060d157210 */ /* 0x000fe20007ffe0ff */
[C---:B------:R-:W-:Y:S01]  /*8ee0*/  FMUL.FTZ R69, R7.reuse, R69 ;  /* 0x0000004507457220 */ /* 0x040fe20000410000 */
[C---:B------:R-:W-:Y:S01]  /*8ef0*/  FMUL.FTZ R72, R7.reuse, R72 ;  /* 0x0000004807487220 */ /* 0x040fe20000410000 */
[----:B------:R1:W-:Y:S01]  /*8f00*/  STS [R17+0x400], R46 ;  /* 0x0004002e11007388 */ /* 0x0003e20000000800 */
[C---:B------:R-:W-:Y:S01]  /*8f10*/  FMUL.FTZ R73, R7.reuse, R73 ;  /* 0x0000004907497220 */ /* 0x040fe20000410000 */
[C---:B------:R-:W-:Y:S01]  /*8f20*/  FMUL.FTZ R76, R7.reuse, R76 ;  /* 0x0000004c074c7220 */ /* 0x040fe20000410000 */
[C---:B------:R-:W-:Y:S01]  /*8f30*/  FMUL.FTZ R77, R7.reuse, R77 ;  /* 0x0000004d074d7220 */ /* 0x040fe20000410000 */
[----:B------:R1:W-:Y:S01]  /*8f40*/  STS [R19], R48 ;  /* 0x0000003013007388 */ /* 0x0003e20000000800 */
[C---:B------:R-:W-:Y:S01]  /*8f50*/  FMUL.FTZ R80, R7.reuse, R80 ;  /* 0x0000005007507220 */ /* 0x040fe20000410000 */
        /* <DEDUP_REMOVED lines=14> */
[C---:B------:R-:W-:Y:S01]  /*9040*/  FMUL.FTZ R104, R7.reuse, R104 ;  /* 0x0000006807687220 */ /* 0x040fe20000410000 */
[----:B------:R-:W-:Y:S01]  /*9050*/  FMUL.FTZ R105, R7, R105 ;  /* 0x0000006907697220 */ /* 0x000fe20000410000 */
[----:B--2---:R-:W-:-:S04]  /*9060*/  @P0 IMAD.WIDE.U32 R22, R209, R8, RZ ;  /* 0x00000008d1160225 */ /* 0x004fc800078e00ff */
        /* <DEDUP_REMOVED lines=8> */
[----:B------:R-:W-:Y:S01]  /*90f0*/  F2FP.F16.F32.PACK_AB R56, R57, R56 ;  /* 0x000000383938723e */ /* 0x000fe200000000ff */
[----:B------:R-:W-:Y:S01]  /*9100*/  @P0 IMAD R9, R209, R9, R23 ;  /* 0x00000009d1090224 */ /* 0x000fe200078e0217 */
        /* <DEDUP_REMOVED lines=24> */
[----:B------:R-:W-:Y:S01]  /*9290*/  F2FP.F16.F32.PACK_AB R106, R107, R106 ;  /* 0x0000006a6b6a723e */ /* 0x000fe200000000ff */
[----:B-1----:R-:W-:Y:S06]  /*92a0*/  @P0 BRA `(.L_x_204) ;  /* 0x0000000000200947 */ /* 0x002fec0003800000 */
        /* <DEDUP_REMOVED lines=8> */
.L_x_204:
        /* <DEDUP_REMOVED lines=23> */
.L_x_205:
[----:B------:R-:W-:Y:S01]  /*94a0*/  ISETP.NE.AND P5, PT, RZ, UR4, PT ;  /* 0x00000004ff007c0c */ /* 0x000fe2000bfa5270 */
[----:B------:R-:W1:Y:S01]  /*94b0*/  S2R R6, SR_TID.X ;  /* 0x0000000000067919 */ /* 0x000e620000002100 */
[----:B------:R-:W-:Y:S01]  /*94c0*/  PLOP3.LUT P0, PT, PT, PT, PT, 0x8, 0x0 ;  /* 0x000000000000781c */ /* 0x000fe20003f0e170 */
[----:B------:R-:W2:Y:S01]  /*94d0*/  @P4 LDC R30, c[0x0][0x2e8] ;  /* 0x0000ba00ff1e4b82 */ /* 0x000ea20000000800 */
[----:B------:R-:W-:Y:S01]  /*94e0*/  SHF.R.S32.HI R33, RZ, 0x1f, R2 ;  /* 0x0000001fff217819 */ /* 0x000fe20000011402 */
[----:B------:R-:W-:Y:S01]  /*94f0*/  STS [R25], R56 ;  /* 0x0000003819007388 */ /* 0x000fe20000000800 */
[----:B------:R-:W-:Y:S01]  /*9500*/  @P3 MUFU.LG2 R3, R3 ;  /* 0x0000000300033308 */ /* 0x000fe20000000c00 */
[----:B------:R-:W-:Y:S01]  /*9510*/  BSSY B0, `(.L_x_206) ;  /* 0x0000068000007945 */ /* 0x000fe20003800000 */
[----:B------:R-:W-:Y:S01]  /*9520*/  LEA.HI R33, R33, R2, RZ, 0x3 ;  /* 0x0000000221217211 */ /* 0x000fe200078f18ff */
[----:B------:R-:W-:Y:S03]  /*9530*/  STS [R25+0x400], R58 ;  /* 0x0004003a19007388 */ /* 0x000fe60000000800 */
[----:B------:R-:W-:Y:S01]  /*9540*/  LOP3.LUT R33, R33, 0xffffff8, RZ, 0xc0, !PT ;  /* 0x0ffffff821217812 */ /* 0x000fe200078ec0ff */
[----:B------:R-:W-:Y:S01]  /*9550*/  STS [R5+0x4000], R60 ;  /* 0x0040003c05007388 */ /* 0x000fe20000000800 */
[----:B------:R-:W3:Y:S01]  /*9560*/  @!P5 LDC R8, c[0x0][0x2c4] ;  /* 0x0000b100ff08db82 */ /* 0x000ee20000000800 */
[----:B------:R-:W-:Y:S01]  /*9570*/  @!P5 PLOP3.LUT P0, PT, P1, PT, PT, 0x80, 0x0 ;  /* 0x000000000000d81c */ /* 0x000fe20000f0f070 */
[----:B------:R-:W-:Y:S01]  /*9580*/  @P5 IMAD.MOV.U32 R32, RZ, RZ, 0x1 ;  /* 0x00000001ff205424 */ /* 0x000fe200078e00ff */
[----:B------:R-:W-:Y:S01]  /*9590*/  STS [R5+0x4400], R62 ;  /* 0x0044003e05007388 */ /* 0x000fe20000000800 */
[----:B------:R-:W4:Y:S03]  /*95a0*/  @P4 MUFU.LG2 R4, R4 ;  /* 0x0000000400044308 */ /* 0x000f260000000c00 */
[----:B------:R-:W-:Y:S01]  /*95b0*/  STS [R11+0x4000], R64 ;  /* 0x004000400b007388 */ /* 0x000fe20000000800 */
[----:B------:R-:W5:Y:S03]  /*95c0*/  @!P5 LDC R29, c[0x0][0x270] ;  /* 0x00009c00ff1ddb82 */ /* 0x000f660000000800 */
[----:B------:R-:W-:Y:S04]  /*95d0*/  STS [R11+0x4400], R66 ;  /* 0x004400420b007388 */ /* 0x000fe80000000800 */
[----:B------:R-:W-:Y:S04]  /*95e0*/  STS [R13+0x4000], R68 ;  /* 0x004000440d007388 */ /* 0x000fe80000000800 */
[----:B------:R-:W-:Y:S01]  /*95f0*/  STS [R13+0x4400], R70 ;  /* 0x004400460d007388 */ /* 0x000fe20000000800 */
[----:B-1----:R-:W-:Y:S01]  /*9600*/  SHF.R.S32.HI R23, RZ, 0x1f, R6 ;  /* 0x0000001fff177819 */ /* 0x002fe20000011406 */
[----:B----4-:R-:W-:-:S02]  /*9610*/  @P4 FMUL.FTZ R4, R4, 0.69314718246459960938 ;  /* 0x3f31721804044820 */ /* 0x010fc40000410000 */
[----:B------:R-:W-:Y:S01]  /*9620*/  STS [R15+0x4000], R72 ;  /* 0x004000480f007388 */ /* 0x000fe20000000800 */
[----:B---3--:R-:W5:Y:S01]  /*9630*/  @P0 LDC R8, c[0x0][0x2e4] ;  /* 0x0000b900ff080b82 */ /* 0x008f620000000800 */
[----:B------:R-:W-:Y:S02]  /*9640*/  LEA.HI R24, R23, R6, RZ, 0x3 ;  /* 0x0000000617187211 */ /* 0x000fe400078f18ff */
[----:B------:R-:W-:Y:S01]  /*9650*/  STS [R15+0x4400], R74 ;  /* 0x0044004a0f007388 */ /* 0x000fe20000000800 */
[----:B------:R-:W-:Y:S02]  /*9660*/  LOP3.LUT P0, RZ, R0, 0x3, RZ, 0xc0, !PT ;  /* 0x0000000300ff7812 */ /* 0x000fe4000780c0ff */
[----:B------:R-:W-:Y:S01]  /*9670*/  LOP3.LUT R31, R24, 0xfffffff8, RZ, 0xc0, !PT ;  /* 0xfffffff8181f7812 */ /* 0x000fe200078ec0ff */
[----:B------:R-:W-:Y:S01]  /*9680*/  STS [R17+0x4000], R76 ;  /* 0x0040004c11007388 */ /* 0x000fe20000000800 */
[----:B------:R-:W-:-:S03]  /*9690*/  SHF.R.S32.HI R24, RZ, 0x3, R24 ;  /* 0x00000003ff187819 */ /* 0x000fc60000011418 */
[----:B------:R-:W-:Y:S01]  /*96a0*/  STS [R17+0x4400], R78 ;  /* 0x0044004e11007388 */ /* 0x000fe20000000800 */
[----:B------:R-:W-:-:S03]  /*96b0*/  IMAD.IADD R31, R6, 0x1, -R31 ;  /* 0x00000001061f7824 */ /* 0x000fc600078e0a1f */
[----:B------:R-:W-:Y:S04]  /*96c0*/  STS [R19+0x4000], R80 ;  /* 0x0040005013007388 */ /* 0x000fe80000000800 */
[----:B------:R-:W-:Y:S04]  /*96d0*/  STS [R19+0x4400], R82 ;  /* 0x0044005213007388 */ /* 0x000fe80000000800 */
[----:B------:R-:W-:Y:S01]  /*96e0*/  STS [R21+0x4000], R84 ;  /* 0x0040005415007388 */ /* 0x000fe20000000800 */
[----:B-----5:R-:W-:-:S03]  /*96f0*/  @!P5 IMAD R32, R8, R29, RZ ;  /* 0x0000001d0820d224 */ /* 0x020fc600078e02ff */
        /* <DEDUP_REMOVED lines=13> */
[----:B-1----:R-:W1:Y:S03]  /*97d0*/  @P5 LDC.64 R10, c[0x0][0x2c0] ;  /* 0x0000b000ff0a5b82 */ /* 0x002e660000000a00 */
[----:B------:R-:W-:Y:S04]  /*97e0*/  STS [R19+0x8000], R120 ;  /* 0x0080007813007388 */ /* 0x000fe80000000800 */
[----:B------:R-:W-:Y:S01]  /*97f0*/  STS [R19+0x8400], R122 ;  /* 0x0084007a13007388 */ /* 0x000fe20000000800 */
[----:B---3--:R-:W-:-:S02]  /*9800*/  LEA.HI R13, R23, R6, RZ, 0x5 ;  /* 0x00000006170d7211 */ /* 0x008fc400078f28ff */
[----:B------:R-:W3:Y:S01]  /*9810*/  @P5 LDC R23, c[0x0][0x2c0] ;  /* 0x0000b000ff175b82 */ /* 0x000ee20000000800 */
[----:B------:R-:W-:Y:S01]  /*9820*/  STS [R21+0x8000], R116 ;  /* 0x0080007415007388 */ /* 0x000fe20000000800 */
[----:B------:R-:W-:-:S03]  /*9830*/  LOP3.LUT R13, R13, 0xffffffe0, RZ, 0xc0, !PT ;  /* 0xffffffe00d0d7812 */ /* 0x000fc600078ec0ff */
[----:B------:R4:W-:Y:S04]  /*9840*/  STS [R21+0x8400], R118 ;  /* 0x0084007615007388 */ /* 0x0009e80000000800 */
[----:B------:R5:W-:Y:S04]  /*9850*/  STS [R25+0x8000], R7 ;  /* 0x0080000719007388 */ /* 0x000be80000000800 */
[----:B------:R1:W-:Y:S02]  /*9860*/  STS [R25+0x8400], R114 ;  /* 0x0084007219007388 */ /* 0x0003e40000000800 */
[----:B-1----:R-:W-:-:S02]  /*9870*/  @P5 IMAD R11, R11, R10, RZ ;  /* 0x0000000a0b0b5224 */ /* 0x002fc400078e02ff */
[----:B------:R-:W-:Y:S01]  /*9880*/  @!P5 IMAD.MOV.U32 R11, RZ, RZ, R8 ;  /* 0x000000ffff0bd224 */ /* 0x000fe200078e0008 */
[----:B------:R-:W-:Y:S01]  /*9890*/  BAR.SYNC.DEFER_BLOCKING 0x0 ;  /* 0x0000000000007b1d */ /* 0x000fe20000010000 */
[----:B------:R-:W-:Y:S02]  /*98a0*/  IMAD.MOV.U32 R8, RZ, RZ, 0x7f800000 ;  /* 0x7f800000ff087424 */ /* 0x000fe400078e00ff */
[----:B------:R-:W-:-:S03]  /*98b0*/  @!P5 IMAD.MOV.U32 R23, RZ, RZ, 0x1 ;  /* 0x00000001ff17d424 */ /* 0x000fc600078e00ff */
[----:B------:R-:W1:Y:S01]  /*98c0*/  S2R R5, SR_CTAID.Y ;  /* 0x0000000000057919 */ /* 0x000e620000002600 */
[----:B------:R-:W3:Y:S01]  /*98d0*/  S2R R28, SR_CTAID.X ;  /* 0x00000000001c7919 */ /* 0x000ee20000002500 */
[----:B----4-:R-:W-:Y:S02]  /*98e0*/  IMAD.IADD R21, R6, 0x1, -R13 ;  /* 0x0000000106157824 */ /* 0x010fe400078e0a0d */
[----:B------:R-:W-:Y:S01]  /*98f0*/  IMAD.IADD R6, R2, 0x1, -R33 ;  /* 0x0000000102067824 */ /* 0x000fe200078e0a21 */
[----:B------:R-:W4:Y:S01]  /*9900*/  S2R R20, SR_CTAID.Z ;  /* 0x0000000000147919 */ /* 0x000f220000002700 */
[----:B-----5:R-:W5:Y:S01]  /*9910*/  @P3 LDC R7, c[0x0][0x2e8] ;  /* 0x0000ba00ff073b82 */ /* 0x020f620000000800 */
[----:B------:R-:W-:-:S04]  /*9920*/  SHF.R.S32.HI R0, RZ, 0x1f, R21 ;  /* 0x0000001fff007819 */ /* 0x000fc80000011415 */
[----:B------:R-:W-:Y:S01]  /*9930*/  LEA.HI R0, R0, R21, RZ, 0x2 ;  /* 0x0000001500007211 */ /* 0x000fe200078f10ff */
[----:B------:R4:W5:Y:S03]  /*9940*/  LDS.128 R16, [R211+0x3000] ;  /* 0x00300000d3107984 */ /* 0x0009660000000c00 */
[----:B------:R-:W-:Y:S01]  /*9950*/  SHF.R.S32.HI R21, RZ, 0x2, R0 ;  /* 0x00000002ff157819 */ /* 0x000fe20000011400 */
[----:B------:R-:W-:Y:S01]  /*9960*/  IMAD.MOV.U32 R0, RZ, RZ, 0x7f800000 ;  /* 0x7f800000ff007424 */ /* 0x000fe200078e00ff */
[----:B------:R4:W5:Y:S01]  /*9970*/  LDS.128 R12, [R211+0x7000] ;  /* 0x00700000d30c7984 */ /* 0x0009620000000c00 */
[----:B--2---:R-:W-:Y:S02]  /*9980*/  @P4 FFMA.FTZ R0, R133, R30, R4 ;  /* 0x0000001e85004223 */ /* 0x004fe40000010004 */
[----:B------:R-:W-:Y:S02]  /*9990*/  IMAD R6, R6, 0x10, R21 ;  /* 0x0000001006067824 */ /* 0x000fe400078e0215 */
[----:B-1----:R-:W-:-:S02]  /*99a0*/  IMAD R5, R5, R32, RZ ;  /* 0x0000002005057224 */ /* 0x002fc400078e02ff */
[----:B---3--:R-:W-:-:S03]  /*99b0*/  IMAD R2, R28, R23, RZ ;  /* 0x000000171c027224 */ /* 0x008fc600078e02ff */
[----:B------:R-:W-:Y:S01]  /*99c0*/  SEL R5, R5, RZ, !P2 ;  /* 0x000000ff05057207 */ /* 0x000fe20005000000 */
[----:B------:R-:W-:-:S04]  /*99d0*/  IMAD.SHL.U32 R2, R2, 0x80, RZ ;  /* 0x0000008002027824 */ /* 0x000fc800078e00ff */
[----:B----4-:R-:W-:Y:S02]  /*99e0*/  IMAD R5, R20, R11, R5 ;  /* 0x0000000b14057224 */ /* 0x010fe400078e0205 */
[----:B------:R-:W-:Y:S01]  /*99f0*/  @P3 FMUL.FTZ R11, R3, 0.69314718246459960938 ;  /* 0x3f317218030b3820 */ /* 0x000fe20000410000 */
[----:B------:R-:W-:Y:S02]  /*9a00*/  SHF.R.S32.HI R3, RZ, 0x1f, R2 ;  /* 0x0000001fff037819 */ /* 0x000fe40000011402 */
[----:B------:R-:W-:Y:S01]  /*9a10*/  IADD3 R10, P2, P1, R2, R26, R5 ;  /* 0x0000001a020a7210 */ /* 0x000fe2000795e005 */
[----:B-----5:R-:W-:Y:S01]  /*9a20*/  @P3 FFMA.FTZ R8, R132, R7, R11 ;  /* 0x0000000784083223 */ /* 0x020fe2000001000b */
[----:B------:R-:W-:Y:S01]  /*9a30*/  SHF.R.S32.HI R26, RZ, 0x1f, R5 ;  /* 0x0000001fff1a7819 */ /* 0x000fe20000011405 */
[----:B------:R-:W-:-:S03]  /*9a40*/  IMAD.SHL.U32 R7, R31, 0x8, RZ ;  /* 0x000000081f077824 */ /* 0x000fc600078e00ff */
[----:B------:R-:W-:Y:S01]  /*9a50*/  IADD3.X R26, R3, R27, R26, P2, P1 ;  /* 0x0000001b031a7210 */ /* 0x000fe200017e241a */
[----:B------:R-:W-:Y:S06]  /*9a60*/  @P0 BRA `(.L_x_207) ;  /* 0x0000000000480947 */ /* 0x000fec0003800000 */
[----:B------:R-:W-:Y:S02]  /*9a70*/  IMAD R3, R28, -0x80, R214 ;  /* 0xffffff801c037824 */ /* 0x000fe400078e02d6 */
[----:B------:R-:W-:-:S03]  /*9a80*/  VIADD R28, R6, 0x8 ;  /* 0x00000008061c7836 */ /* 0x000fc60000000000 */
[-C--:B------:R-:W-:Y:S02]  /*9a90*/  ISETP.GE.AND P3, PT, R6, R3.reuse, PT ;  /* 0x000000030600720c */ /* 0x080fe40003f66270 */
[----:B------:R-:W-:-:S11]  /*9aa0*/  ISETP.GE.AND P2, PT, R28, R3, PT ;  /* 0x000000031c00720c */ /* 0x000fd60003f46270 */
[----:B------:R-:W1:Y:S01]  /*9ab0*/  @!P3 LDC.64 R4, c[0x0][0x2b0] ;  /* 0x0000ac00ff04bb82 */ /* 0x000e620000000a00 */
[-C--:B------:R-:W-:Y:S02]  /*9ac0*/  @!P3 IMAD R11, R6, R23.reuse, RZ ;  /* 0x00000017060bb224 */ /* 0x080fe400078e02ff */
[----:B------:R-:W-:-:S03]  /*9ad0*/  @!P2 IMAD R23, R28, R23, RZ ;  /* 0x000000171c17a224 */ /* 0x000fc600078e02ff */
[-C--:B------:R-:W-:Y:S02]  /*9ae0*/  @!P3 IADD3 R6, P1, R11, R10.reuse, RZ ;  /* 0x0000000a0b06b210 */ /* 0x080fe40007f3e0ff */
[----:B------:R-:W2:Y:S01]  /*9af0*/  @!P2 LDC.64 R2, c[0x0][0x2b0] ;  /* 0x0000ac00ff02ab82 */ /* 0x000ea20000000a00 */
[----:B------:R-:W-:Y:S02]  /*9b00*/  @!P2 IADD3 R10, P0, R23, R10, RZ ;  /* 0x0000000a170aa210 */ /* 0x000fe40007f1e0ff */
        /* <DEDUP_REMOVED lines=8> */
.L_x_207:
[----:B------:R-:W-:Y:S05]  /*9b90*/  BSYNC B0 ;  /* 0x0000000000007941 */ /* 0x000fea0003800000 */
.L_x_206:
[C---:B-1----:R-:W-:Y:S01]  /*9ba0*/  VIADD R0, R24.reuse, 0x40 ;  /* 0x0000004018007836 */ /* 0x042fe20000000000 */
[----:B------:R-:W-:Y:S01]  /*9bb0*/  SHF.R.S32.HI R4, RZ, 0x1f, R7 ;  /* 0x0000001fff047819 */ /* 0x000fe20000011407 */
        /* <DEDUP_REMOVED lines=10> */
[----:B------:R-:W-:Y:S01]  /*9c60*/  SHF.R.S32.HI R25, RZ, 0x1f, R24 ;  /* 0x0000001fff197819 */ /* 0x000fe20000011418 */
[----:B------:R1:W2:Y:S01]  /*9c70*/  LDS.128 R8, [R211+0x8000] ;  /* 0x00800000d3087984 */ /* 0x0002a20000000c00 */
[-C--:B------:R-:W-:Y:S01]  /*9c80*/  ISETP.GE.AND P0, PT, R2, R199.reuse, PT ;  /* 0x000000c70200720c */ /* 0x080fe20003f06270 */
[----:B------:R-:W-:Y:S01]  /*9c90*/  IMAD R29, R20, UR5, R29 ;  /* 0x00000005141d7c24 */ /* 0x000fe2000f8e021d */
[----:B------:R-:W-:Y:S01]  /*9ca0*/  ISETP.GE.AND P3, PT, R24, R199, PT ;  /* 0x000000c71800720c */ /* 0x000fe20003f66270 */
[----:B------:R-:W-:-:S02]  /*9cb0*/  IMAD.WIDE.U32 R2, R20, UR4, R22 ;  /* 0x0000000414027c25 */ /* 0x000fc4000f8e0016 */
[----:B------:R1:W3:Y:S02]  /*9cc0*/  LDS.128 R20, [R211+0x4000] ;  /* 0x00400000d3147984 */ /* 0x0002e40000000c00 */
[----:B------:R-:W-:Y:S01]  /*9cd0*/  IMAD.WIDE R4, R210, 0x80, R24 ;  /* 0x00000080d2047825 */ /* 0x000fe200078e0218 */
[----:B------:R-:W-:Y:S01]  /*9ce0*/  IADD3 R29, R3, R29, RZ ;  /* 0x0000001d031d7210 */ /* 0x000fe20007ffe0ff */
[----:B------:R1:W4:Y:S06]  /*9cf0*/  LDS.128 R24, [R211] ;  /* 0x00000000d3187984 */ /* 0x00032c0000000c00 */
        /* <DEDUP_REMOVED lines=14> */
[----:B----4-:R4:W-:Y:S04]  /*9de0*/  @!P6 STG.E.128 desc[UR8][R30.64], R24 ;  /* 0x000000181e00e986 */ /* 0x0109e8000c101d08 */
[----:B---3--:R4:W-:Y:S04]  /*9df0*/  @!P5 STG.E.128 desc[UR8][R30.64+0x80], R20 ;  /* 0x000080141e00d986 */ /* 0x0089e8000c101d08 */
[----:B--2---:R4:W-:Y:S02]  /*9e00*/  @!P4 STG.E.128 desc[UR8][R30.64+0x100], R8 ;  /* 0x000100081e00c986 */ /* 0x0049e4000c101d08 */
.L_x_209:
[----:B------:R-:W-:Y:S05]  /*9e10*/  BSYNC B0 ;  /* 0x0000000000007941 */ /* 0x000fea0003800000 */
.L_x_208:
[----:B----4-:R4:W1:Y:S01]  /*9e20*/  LDS.128 R24, [R211+0x1000] ;  /* 0x00100000d3187984 */ /* 0x0108620000000c00 */
[----:B------:R-:W-:Y:S03]  /*9e30*/  BSSY B0, `(.L_x_210) ;  /* 0x0000017000007945 */ /* 0x000fe60003800000 */
[----:B---3--:R4:W3:Y:S04]  /*9e40*/  LDS.128 R20, [R211+0x5000] ;  /* 0x00500000d3147984 */ /* 0x0088e80000000c00 */
[----:B--2---:R4:W2:Y:S01]  /*9e50*/  LDS.128 R8, [R211+0x9000] ;  /* 0x00900000d3087984 */ /* 0x0048a20000000c00 */
        /* <DEDUP_REMOVED lines=18> */
[----:B---3--:R1:W-:Y:S04]  /*9f80*/  @!P3 STG.E.128 desc[UR8][R30.64+0x80], R20 ;  /* 0x000080141e00b986 */ /* 0x0083e8000c101d08 */
[----:B--2---:R1:W-:Y:S02]  /*9f90*/  @!P2 STG.E.128 desc[UR8][R30.64+0x100], R8 ;  /* 0x000100081e00a986 */ /* 0x0043e4000c101d08 */
.L_x_211:
[----:B------:R-:W-:Y:S05]  /*9fa0*/  BSYNC B0 ;  /* 0x0000000000007941 */ /* 0x000fea0003800000 */
.L_x_210:
[----:B-1----:R1:W1:Y:S01]  /*9fb0*/  LDS.128 R24, [R211+0x2000] ;  /* 0x00200000d3187984 */ /* 0x0022620000000c00 */
[----:B------:R-:W-:Y:S03]  /*9fc0*/  BSSY B0, `(.L_x_212) ;  /* 0x0000017000007945 */ /* 0x000fe60003800000 */
[----:B---3--:R3:W1:Y:S04]  /*9fd0*/  LDS.128 R20, [R211+0x6000] ;  /* 0x00600000d3147984 */ /* 0x0086680000000c00 */
        /* <DEDUP_REMOVED lines=20> */
[----:B--2---:R1:W-:Y:S02]  /*a120*/  @!P1 STG.E.128 desc[UR8][R30.64+0x100], R8 ;  /* 0x000100081e009986 */ /* 0x0043e4000c101d08 */
.L_x_213:
[----:B------:R-:W-:Y:S05]  /*a130*/  BSYNC B0 ;  /* 0x0000000000007941 */ /* 0x000fea0003800000 */
.L_x_212:
[----:B-12---:R1:W2:Y:S01]  /*a140*/  LDS.128 R8, [R211+0xb000] ;  /* 0x00b00000d3087984 */ /* 0x0062a20000000c00 */
[----:B------:R-:W-:Y:S05]  /*a150*/  @P0 EXIT ;  /* 0x000000000000094d */ /* 0x000fea0003800000 */
[----:B------:R-:W-:Y:S01]  /*a160*/  IADD3 R0, P0, R4, 0x60, RZ ;  /* 0x0000006004007810 */ /* 0x000fe20007f1e0ff */
[----:B------:R-:W-:Y:S01]  /*a170*/  ULDC.64 UR4, c[0x0][0x298] ;  /* 0x0000a60000047ab9 */ /* 0x000fe20000000a00 */
[----:B------:R-:W-:Y:S02]  /*a180*/  ULDC UR6, c[0x0][0x2d0] ;  /* 0x0000b40000067ab9 */ /* 0x000fe40000000800 */
[----:B------:R-:W-:Y:S01]  /*a190*/  ISETP.GE.AND P2, PT, R7, UR6, PT ;  /* 0x0000000607007c0c */ /* 0x000fe2000bf46270 */
[----:B------:R-:W-:Y:S01]  /*a1a0*/  IMAD.X R4, RZ, RZ, R5, P0 ;  /* 0x000000ffff047224 */ /* 0x000fe200000e0605 */
[----:B------:R-:W-:Y:S02]  /*a1b0*/  MOV R5, R29 ;  /* 0x0000001d00057202 */ /* 0x000fe40000000f00 */
[----:B------:R-:W-:Y:S01]  /*a1c0*/  ISETP.GE.AND P1, PT, R213, UR6, PT ;  /* 0x00000006d5007c0c */ /* 0x000fe2000bf26270 */
[----:B------:R-:W-:Y:S01]  /*a1d0*/  IMAD R3, R4, UR4, RZ ;  /* 0x0000000404037c24 */ /* 0x000fe2000f8e02ff */
[----:B------:R-:W-:Y:S01]  /*a1e0*/  ISETP.GE.AND P0, PT, R212, UR6, PT ;  /* 0x00000006d4007c0c */ /* 0x000fe2000bf06270 */
[----:B------:R-:W-:-:S02]  /*a1f0*/  IMAD.MOV.U32 R4, RZ, RZ, R2 ;  /* 0x000000ffff047224 */ /* 0x000fc400078e0002 */
[C---:B------:R-:W-:Y:S02]  /*a200*/  IMAD R3, R0.reuse, UR5, R3 ;  /* 0x0000000500037c24 */ /* 0x040fe4000f8e0203 */
[----:B------:R-:W-:Y:S01]  /*a210*/  IMAD.WIDE.U32 R4, R0, UR4, R4 ;  /* 0x0000000400047c25 */ /* 0x000fe2000f8e0004 */
[----:B------:R-:W-:-:S03]  /*a220*/  ULDC.64 UR4, c[0x0][0x280] ;  /* 0x0000a00000047ab9 */ /* 0x000fc60000000a00 */
[----:B------:R-:W-:Y:S01]  /*a230*/  IMAD.IADD R3, R5, 0x1, R3 ;  /* 0x0000000105037824 */ /* 0x000fe200078e0203 */
[----:B------:R-:W-:-:S04]  /*a240*/  LEA R2, P3, R4, UR4, 0x1 ;  /* 0x0000000404027c11 */ /* 0x000fc8000f8608ff */
[----:B------:R-:W-:-:S05]  /*a250*/  LEA.HI.X R3, R4, UR5, R3, 0x1, P3 ;  /* 0x0000000504037c11 */ /* 0x000fca00098f0c03 */
[----:B------:R1:W-:Y:S04]  /*a260*/  @!P2 STG.E.128 desc[UR8][R2.64], R16 ;  /* 0x000000100200a986 */ /* 0x0003e8000c101d08 */
[----:B------:R1:W-:Y:S01]  /*a270*/  @!P1 STG.E.128 desc[UR8][R2.64+0x80], R12 ;  /* 0x0000800c02009986 */ /* 0x0003e2000c101d08 */
[----:B------:R-:W-:Y:S05]  /*a280*/  @P0 EXIT ;  /* 0x000000000000094d */ /* 0x000fea0003800000 */
[----:B--2---:R-:W-:Y:S01]  /*a290*/  STG.E.128 desc[UR8][R2.64+0x100], R8 ;  /* 0x0001000802007986 */ /* 0x004fe2000c101d08 */
[----:B------:R-:W-:Y:S05]  /*a2a0*/  EXIT ;  /* 0x000000000000794d */ /* 0x000fea0003800000 */
.L_x_178:
[----:B------:R-:W1:Y:S01]  /*a2b0*/  LDC.U8 R8, c[0x0][0x3d9] ;  /* 0x0000f640ff087b82 */ /* 0x000e620000000000 */
[----:B------:R-:W-:Y:S01]  /*a2c0*/  ISETP.NE.AND P3, PT, R209, -0x1, PT ;  /* 0xffffffffd100780c */ /* 0x000fe20003f65270 */
[----:B------:R-:W2:Y:S01]  /*a2d0*/  S2R R0, SR_TID.X ;  /* 0x0000000000007919 */ /* 0x000ea20000002100 */
[----:B------:R-:W-:Y:S01]  /*a2e0*/  IADD3 R214, -R89, R214, RZ ;  /* 0x000000d659d67210 */ /* 0x000fe20007ffe1ff */
[----:B------:R-:W-:Y:S01]  /*a2f0*/  ULDC.64 UR4, c[0x0][0x2a0] ;  /* 0x0000a80000047ab9 */ /* 0x000fe20000000a00 */
[----:B------:R-:W-:Y:S01]  /*a300*/  SHF.R.S32.HI R25, RZ, 0x1f, R12 ;  /* 0x0000001fff197819 */ /* 0x000fe2000001140c */
[----:B------:R-:W-:Y:S02]  /*a310*/  BSSY B0, `(.L_x_214) ;  /* 0x000003a000007945 */ /* 0x000fe40003800000 */
[----:B------:R-:W3:Y:S02]  /*a320*/  LDC.U8 R7, c[0x0][0x3d8] ;  /* 0x0000f600ff077b82 */ /* 0x000ee40000000000 */
[----:B------:R-:W-:-:S04]  /*a330*/  IMAD R25, R25, UR4, RZ ;  /* 0x0000000419197c24 */ /* 0x000fc8000f8e02ff */
[----:B------:R-:W-:Y:S01]  /*a340*/  @!P3 SHF.R.S32.HI R9, RZ, 0x1f, R18 ;  /* 0x0000001fff09b819 */ /* 0x000fe20000011412 */
[----:B------:R-:W-:Y:S01]  /*a350*/  IMAD R25, R12, UR5, R25 ;  /* 0x000000050c197c24 */ /* 0x000fe2000f8e0219 */
[----:B------:R-:W4:Y:S08]  /*a360*/  @!P3 LDC.64 R2, c[0x0][0x290] ;  /* 0x0000a400ff02bb82 */ /* 0x000f300000000a00 */
[----:B------:R-:W5:Y:S01]  /*a370*/  @P3 LDC.64 R4, c[0x0][0x298] ;  /* 0x0000a600ff043b82 */ /* 0x000f620000000a00 */
[----:B-1----:R-:W-:-:S02]  /*a380*/  ISETP.NE.AND P0, PT, R8, RZ, PT ;  /* 0x000000ff0800720c */ /* 0x002fc40003f05270 */
[C---:B---3--:R-:W-:Y:S02]  /*a390*/  ISETP.NE.AND P2, PT, R7.reuse, RZ, PT ;  /* 0x000000ff0700720c */ /* 0x048fe40003f45270 */
[----:B------:R-:W-:Y:S02]  /*a3a0*/  ISETP.NE.AND P1, PT, R7, RZ, !P0 ;  /* 0x000000ff0700720c */ /* 0x000fe40004725270 */
[----:B------:R-:W-:-:S07]  /*a3b0*/  ISETP.NE.OR P2, PT, R8, RZ, !P2 ;  /* 0x000000ff0800720c */ /* 0x000fce0005745670 */
[----:B------:R-:W1:Y:S01]  /*a3c0*/  @!P0 LDC R6, c[0x0][0x2c4] ;  /* 0x0000b100ff068b82 */ /* 0x000e620000000800 */
[----:B----4-:R-:W-:Y:S01]  /*a3d0*/  @!P3 IMAD R10, R9, R2, RZ ;  /* 0x00000002090ab224 */ /* 0x010fe200078e02ff */
[----:B--2---:R-:W-:-:S03]  /*a3e0*/  SHF.R.S32.HI R9, RZ, 0x1f, R0 ;  /* 0x0000001fff097819 */ /* 0x004fc60000011400 */
[C---:B------:R-:W-:Y:S01]  /*a3f0*/  @!P3 IMAD R3, R18.reuse, R3, R10 ;  /* 0x000000031203b224 */ /* 0x040fe200078e020a */
[----:B------:R-:W-:Y:S01]  /*a400*/  LEA.HI R20, R9, R0, RZ, 0x3 ;  /* 0x0000000009147211 */ /* 0x000fe200078f18ff */
[----:B------:R-:W-:Y:S01]  /*a410*/  @!P3 IMAD.WIDE.U32 R8, R18, R2, RZ ;  /* 0x000000021208b225 */ /* 0x000fe200078e00ff */
[----:B------:R-:W2:Y:S03]  /*a420*/  @!P2 LDC R7, c[0x0][0x2c4] ;  /* 0x0000b100ff07ab82 */ /* 0x000ea60000000800 */
[----:B-----5:R-:W-:-:S04]  /*a430*/  @P3 IMAD.WIDE.U32 R22, R209, R4, RZ ;  /* 0x00000004d1163225 */ /* 0x020fc800078e00ff */
[----:B------:R-:W-:Y:S01]  /*a440*/  @P3 IMAD R11, R209, R5, R23 ;  /* 0x00000005d10b3224 */ /* 0x000fe200078e0217 */
[----:B------:R-:W-:Y:S01]  /*a450*/  LOP3.LUT R5, R20, 0xfffffff8, RZ, 0xc0, !PT ;  /* 0xfffffff814057812 */ /* 0x000fe200078ec0ff */
[----:B------:R-:W-:Y:S01]  /*a460*/  @!P3 IMAD.MOV.U32 R22, RZ, RZ, R8 ;  /* 0x000000ffff16b224 */ /* 0x000fe200078e0008 */
[----:B------:R-:W-:Y:S01]  /*a470*/  SHF.R.S32.HI R20, RZ, 0x3, R20 ;  /* 0x00000003ff147819 */ /* 0x000fe20000011414 */
[----:B------:R-:W-:Y:S01]  /*a480*/  @!P3 IMAD.IADD R11, R9, 0x1, R3 ;  /* 0x00000001090bb824 */ /* 0x000fe200078e0203 */
[----:B------:R-:W3:Y:S01]  /*a490*/  @P0 LDC R8, c[0x0][0x2c0] ;  /* 0x0000b000ff080b82 */ /* 0x000ee20000000800 */
[----:B------:R-:W-:Y:S01]  /*a4a0*/  IMAD.IADD R4, R0, 0x1, -R5 ;  /* 0x0000000100047824 */ /* 0x000fe200078e0a05 */
[----:B------:R-:W-:Y:S01]  /*a4b0*/  SHF.R.S32.HI R21, RZ, 0x1f, R20 ;  /* 0x0000001fff157819 */ /* 0x000fe20000011414 */
[----:B------:R-:W-:Y:S02]  /*a4c0*/  VIADD R9, R20, 0x20 ;  /* 0x0000002014097836 */ /* 0x000fe40000000000 */
[----:B------:R-:W-:-:S02]  /*a4d0*/  IMAD.SHL.U32 R0, R4, 0x8, RZ ;  /* 0x0000000804007824 */ /* 0x000fc400078e00ff */
[----:B------:R-:W-:Y:S01]  /*a4e0*/  IMAD.WIDE R210, R210, 0x80, R20 ;  /* 0x00000080d2d27825 */ /* 0x000fe200078e0214 */
[----:B-1----:R-:W1:Y:S01]  /*a4f0*/  @P1 LDC R6, c[0x0][0x2e4] ;  /* 0x0000b900ff061b82 */ /* 0x002e620000000800 */
[----:B------:R-:W-:Y:S02]  /*a500*/  ISETP.GE.AND P3, PT, R9, R214, PT ;  /* 0x000000d60900720c */ /* 0x000fe40003f66270 */
[C---:B------:R-:W-:Y:S01]  /*a510*/  IADD3 R22, P1, R0.reuse, R22, RZ ;  /* 0x0000001600167210 */ /* 0x040fe20007f3e0ff */
[C---:B------:R-:W-:Y:S01]  /*a520*/  VIADD R14, R0.reuse, 0x40 ;  /* 0x00000040000e7836 */ /* 0x040fe20000000000 */
[C---:B------:R-:W-:Y:S02]  /*a530*/  IADD3 R10, R0.reuse, 0x80, RZ ;  /* 0x00000080000a7810 */ /* 0x040fe40007ffe0ff */
[----:B------:R-:W-:Y:S01]  /*a540*/  LEA.HI.X.SX32 R23, R0, R11, 0x1, P1 ;  /* 0x0000000b00177211 */ /* 0x000fe200008f0eff */
[----:B------:R-:W4:Y:S01]  /*a550*/  @!P0 LDC R5, c[0x0][0x270] ;  /* 0x00009c00ff058b82 */ /* 0x000f220000000800 */
[----:B------:R-:W-:Y:S01]  /*a560*/  ISETP.GE.AND P1, PT, R20, R214, PT ;  /* 0x000000d61400720c */ /* 0x000fe20003f26270 */
[----:B------:R-:W-:-:S06]  /*a570*/  IMAD.WIDE.U32 R22, R12, UR4, R22 ;  /* 0x000000040c167c25 */ /* 0x000fcc000f8e0016 */
[----:B------:R-:W1:Y:S01]  /*a580*/  @P0 LDC.64 R2, c[0x0][0x2c0] ;  /* 0x0000b000ff020b82 */ /* 0x000e620000000a00 */
[----:B------:R-:W-:-:S05]  /*a590*/  IMAD.IADD R25, R25, 0x1, R23 ;  /* 0x0000000119197824 */ /* 0x000fca00078e0217 */
[----:B--2---:R-:W-:Y:S05]  /*a5a0*/  @P1 BRA `(.L_x_215) ;  /* 0x0000000000401947 */ /* 0x004fea0003800000 */
        /* <DEDUP_REMOVED lines=16> */
.L_x_215:
[----:B------:R-:W-:Y:S05]  /*a6b0*/  BSYNC B0 ;  /* 0x0000000000007941 */ /* 0x000fea0003800000 */
.L_x_214:
[----:B------:R-:W-:Y:S01]  /*a6c0*/  BSSY B0, `(.L_x_216) ;  /* 0x0000018000007945 */ /* 0x000fe20003800000 */
[----:B------:R-:W-:Y:S01]  /*a6d0*/  ISETP.NE.OR P1, PT, R209, -0x1, P2 ;  /* 0xffffffffd100780c */ /* 0x000fe20001725670 */
[----:B------:R-:W-:Y:S01]  /*a6e0*/  @P0 IMAD.MOV.U32 R17, RZ, RZ, 0x1 ;  /* 0x00000001ff110424 */ /* 0x000fe200078e00ff */
[----:B------:R-:W-:Y:S01]  /*a6f0*/  IADD3 R11, R20, 0x40, RZ ;  /* 0x00000040140b7810 */ /* 0x000fe20007ffe0ff */
[----:B------:R-:W-:Y:S05]  /*a700*/  @P3 BRA `(.L_x_217) ;  /* 0x00000000004c3947 */ /* 0x000fea0003800000 */
[----:B------:R-:W-:Y:S01]  /*a710*/  IADD3 R16, P3, R210, 0x20, RZ ;  /* 0x00000020d2107810 */ /* 0x000fe20007f7e0ff */
[----:B------:R-:W-:Y:S01]  /*a720*/  ULDC.64 UR4, c[0x0][0x298] ;  /* 0x0000a60000047ab9 */ /* 0x000fe20000000a00 */
[----:B--2---:R-:W-:Y:S01]  /*a730*/  MOV R27, R25 ;  /* 0x00000019001b7202 */ /* 0x004fe20000000f00 */
        /* <DEDUP_REMOVED lines=16> */
.L_x_217:
[----:B------:R-:W-:Y:S05]  /*a840*/  BSYNC B0 ;  /* 0x0000000000007941 */ /* 0x000fea0003800000 */
.L_x_216:
[----:B------:R-:W-:Y:S01]  /*a850*/  ISETP.GE.AND P4, PT, R11, R214, PT ;  /* 0x000000d60b00720c */ /* 0x000fe20003f86270 */
[----:B-1--4-:R-:W-:Y:S01]  /*a860*/  @!P0 IMAD R17, R6, R5, RZ ;  /* 0x0000000506118224 */ /* 0x012fe200078e02ff */
[----:B------:R-:W-:Y:S01]  /*a870*/  BSSY B0, `(.L_x_218) ;  /* 0x000001b000007945 */ /* 0x000fe20003800000 */
[----:B------:R-:W-:Y:S01]  /*a880*/  @P0 IMAD R3, R3, R2, RZ ;  /* 0x0000000203030224 */ /* 0x000fe200078e02ff */
        /* <DEDUP_REMOVED lines=25> */
.L_x_219:
[----:B------:R-:W-:Y:S05]  /*aa20*/  BSYNC B0 ;  /* 0x0000000000007941 */ /* 0x000fea0003800000 */
.L_x_218:
[-C--:B------:R-:W-:Y:S01]  /*aa30*/  ISETP.GE.AND P1, PT, R5, R214.reuse, PT ;  /* 0x000000d60500720c */ /* 0x080fe20003f26270 */
[----:B---3--:R-:W-:Y:S01]  /*aa40*/  @!P0 IMAD.MOV.U32 R8, RZ, RZ, 0x1 ;  /* 0x00000001ff088424 */ /* 0x008fe200078e00ff */
[----:B------:R-:W-:Y:S01]  /*aa50*/  SEL R17, R17, RZ, P2 ;  /* 0x000000ff11117207 */ /* 0x000fe20001000000 */
[----:B------:R-:W-:Y:S01]  /*aa60*/  BSSY B0, `(.L_x_220) ;  /* 0x000001d000007945 */ /* 0x000fe20003800000 */
[----:B------:R-:W-:Y:S01]  /*aa70*/  ISETP.GE.OR P6, PT, R20, R214, P3 ;  /* 0x000000d61400720c */ /* 0x000fe20001fc6670 */
[----:B-1----:R-:W-:Y:S01]  /*aa80*/  IMAD R6, R89, R8, RZ ;  /* 0x0000000859067224 */ /* 0x002fe200078e02ff */
[-C--:B------:R-:W-:Y:S01]  /*aa90*/  ISETP.GE.OR P5, PT, R9, R214.reuse, P3 ;  /* 0x000000d60900720c */ /* 0x080fe20001fa6670 */
[----:B------:R-:W-:Y:S01]  /*aaa0*/  IMAD R3, R12, R3, R17 ;  /* 0x000000030c037224 */ /* 0x000fe200078e0211 */
[----:B------:R-:W-:Y:S02]  /*aab0*/  ISETP.GE.OR P4, PT, R11, R214, P3 ;  /* 0x000000d60b00720c */ /* 0x000fe40001f86670 */
[----:B------:R-:W-:-:S02]  /*aac0*/  CS2R R12, SRZ ;  /* 0x00000000000c7805 */ /* 0x000fc4000001ff00 */
[----:B------:R-:W-:Y:S02]  /*aad0*/  ISETP.GE.OR P3, PT, R5, R214, P3 ;  /* 0x000000d60500720c */ /* 0x000fe40001f66670 */
        /* <DEDUP_REMOVED lines=21> */
.L_x_221:
[----:B------:R-:W-:Y:S05]  /*ac30*/  BSYNC B0 ;  /* 0x0000000000007941 */ /* 0x000fea0003800000 */
.L_x_220:
        /* <DEDUP_REMOVED lines=16> */
.L_x_223:
[----:B------:R-:W-:Y:S05]  /*ad40*/  BSYNC B0 ;  /* 0x0000000000007941 */ /* 0x000fea0003800000 */
.L_x_222:
        /* <DEDUP_REMOVED lines=10> */
.L_x_225:
[----:B------:R-:W-:Y:S05]  /*adf0*/  BSYNC B0 ;  /* 0x0000000000007941 */ /* 0x000fea0003800000 */
.L_x_224:
[----:B------:R-:W-:Y:S04]  /*ae00*/  BSSY B0, `(.L_x_226) ;  /* 0x000000a000007945 */ /* 0x000fe80003800000 */
[----:B------:R-:W-:Y:S05]  /*ae10*/  @P4 BRA `(.L_x_227) ;  /* 0x0000000000204947 */ /* 0x000fea0003800000 */
[----:B------:R-:W-:Y:S01]  /*ae20*/  IMAD R11, R11, R8, RZ ;  /* 0x000000080b0b7224 */ /* 0x000fe200078e02ff */
[----:B------:R-:W-:Y:S01]  /*ae30*/  ULDC.64 UR4, c[0x0][0x2b0] ;  /* 0x0000ac0000047ab9 */ /* 0x000fe20000000a00 */
[----:B---34-:R-:W-:-:S03]  /*ae40*/  IMAD.MOV.U32 R7, RZ, RZ, 0x7f800000 ;  /* 0x7f800000ff077424 */ /* 0x018fc600078e00ff */
[----:B------:R-:W-:-:S04]  /*ae50*/  IADD3 R3, P0, R11, R6, RZ ;  /* 0x000000060b037210 */ /* 0x000fc80007f1e0ff */
[----:B------:R-:W-:Y:S02]  /*ae60*/  LEA.HI.X.SX32 R0, R11, R12, 0x1, P0 ;  /* 0x0000000c0b007211 */ /* 0x000fe400000f0eff */
[----:B------:R-:W-:-:S04]  /*ae70*/  LEA R2, P0, R3, UR4, 0x2 ;  /* 0x0000000403027c11 */ /* 0x000fc8000f8010ff */
[----:B------:R-:W-:-:S05]  /*ae80*/  LEA.HI.X R3, R3, UR5, R0, 0x2, P0 ;  /* 0x0000000503037c11 */ /* 0x000fca00080f1400 */
[----:B------:R3:W-:Y:S04]  /*ae90*/  STG.E desc[UR8][R2.64], R7 ;  /* 0x0000000702007986 */ /* 0x0007e8000c101908 */
.L_x_227:
[----:B------:R-:W-:Y:S05]  /*aea0*/  BSYNC B0 ;  /* 0x0000000000007941 */ /* 0x000fea0003800000 */
.L_x_226:
[----:B------:R-:W-:Y:S05]  /*aeb0*/  @P3 EXIT ;  /* 0x000000000000394d */ /* 0x000fea0003800000 */
[----:B------:R-:W-:Y:S01]  /*aec0*/  IMAD R5, R5, R8, RZ ;  /* 0x0000000805057224 */ /* 0x000fe200078e02ff */
[----:B------:R-:W-:-:S04]  /*aed0*/  ULDC.64 UR4, c[0x0][0x2b0] ;  /* 0x0000ac0000047ab9 */ /* 0x000fc80000000a00 */
[----:B------:R-:W-:-:S04]  /*aee0*/  IADD3 R6, P0, R5, R6, RZ ;  /* 0x0000000605067210 */ /* 0x000fc80007f1e0ff */
[----:B------:R-:W-:Y:S02]  /*aef0*/  LEA.HI.X.SX32 R5, R5, R12, 0x1, P0 ;  /* 0x0000000c05057211 */ /* 0x000fe400000f0eff */
[----:B---34-:R-:W-:-:S04]  /*af00*/  LEA R2, P0, R6, UR4, 0x2 ;  /* 0x0000000406027c11 */ /* 0x018fc8000f8010ff */
[----:B------:R-:W-:Y:S01]  /*af10*/  LEA.HI.X R3, R6, UR5, R5, 0x2, P0 ;  /* 0x0000000506037c11 */ /* 0x000fe200080f1405 */
[----:B------:R-:W-:-:S05]  /*af20*/  IMAD.MOV.U32 R5, RZ, RZ, 0x7f800000 ;  /* 0x7f800000ff057424 */ /* 0x000fca00078e00ff */
[----:B------:R-:W-:Y:S01]  /*af30*/  STG.E desc[UR8][R2.64], R5 ;  /* 0x0000000502007986 */ /* 0x000fe2000c101908 */
[----:B------:R-:W-:Y:S05]  /*af40*/  EXIT ;  /* 0x000000000000794d */ /* 0x000fea0003800000 */
.L_x_228:
        /* <DEDUP_REMOVED lines=11> */
.L_x_1512:


//--------------------- .text._ZN5flash16flash_fwd_kernelI23Flash_fwd_kernel_traitsILi192ELi128ELi64ELi8ELb0ELb0EN7cutlass6half_tE19Flash_kernel_traitsILi192ELi128ELi64ELi8ES3_EELb0ELb0ELb0ELb1ELb0ELb0ELb1ELb0EEEvNS_16Flash_fwd_paramsE --------------------------
	.section	.text._ZN5flash16flash_fwd_kernelI23Flash_fwd_kernel_traitsILi192ELi128ELi64ELi8ELb0ELb0EN7cutlass6half_tE19Flash_kernel_traitsILi192ELi128ELi64ELi8ES3_EELb0ELb0ELb0ELb1ELb0ELb0ELb1ELb0EEEvNS_16Flash_fwd_paramsE,"ax",@progbits
	.align	128
        .global         _ZN5flash16flash_fwd_kernelI23Flash_fwd_kernel_traitsILi192ELi128ELi64ELi8ELb0ELb0EN7cutlass6half_tE19Flash_kernel_traitsILi192ELi128ELi64ELi8ES3_EELb0ELb0ELb0ELb1ELb0ELb0ELb1ELb0EEEvNS_16Flash_fwd_paramsE
        .type           _ZN5flash16flash_fwd_kernelI23Flash_fwd_kernel_traitsILi192ELi128ELi64ELi8ELb0ELb0EN7cutlass6half_tE19Flash_kernel_traitsILi192ELi128ELi64ELi8ES3_EELb0ELb0ELb0ELb1ELb0ELb0ELb1ELb0EEEvNS_16Flash_fwd_paramsE,@function
        .size           _ZN5flash16flash_fwd_kernelI23Flash_fwd_kernel_traitsILi192ELi128ELi64ELi8ELb0ELb0EN7cutlass6half_tE19Flash_kernel_traitsILi192ELi128ELi64ELi8ES3_EELb0ELb0ELb0ELb1ELb0ELb0ELb1ELb0EEEvNS_16Flash_fwd_paramsE,(.L_x_1513 - _ZN5flash16flash_fwd_kernelI23Flash_fwd_kernel_traitsILi192ELi128ELi64ELi8ELb0ELb0EN7cutlass6half_tE19Flash_kernel_traitsILi192ELi128ELi64ELi8ES3_EELb0ELb0ELb0ELb1ELb0ELb0ELb1ELb0EEEvNS_16Flash_fwd_paramsE)
        .other          _ZN5flash16flash_fwd_kernelI23Flash_fwd_kernel_traitsILi192ELi128ELi64ELi8ELb0ELb0EN7cutlass6half_tE19Flash_kernel_traitsILi192ELi128ELi64ELi8ES3_EELb0ELb0ELb0ELb1ELb0ELb0ELb1ELb0EEEvNS_16Flash_fwd_paramsE,@"STO_CUDA_ENTRY STV_DEFAULT"
_ZN5flash16flash_fwd_kernelI23Flash_fwd_kernel_traitsILi192ELi128ELi64ELi8ELb0ELb0EN7cutlass6half_tE19Flash_kernel_traitsILi192ELi128ELi64ELi8ES3_EELb0ELb0ELb0ELb1ELb0ELb0ELb1ELb0EEEvNS_16Flash_fwd_paramsE:
.text._ZN5flash16flash_fwd_kernelI23Flash_fwd_kernel_traitsILi192ELi128ELi64ELi8ELb0ELb0EN7cutlass6half_tE19Flash_kernel_traitsILi192ELi128ELi64ELi8ES3_EELb0ELb0ELb0ELb1ELb0ELb0ELb1ELb0EEEvNS_16Flash_fwd_paramsE:
        /* <DEDUP_REMOVED lines=39> */
.L_x_229:
[----:B------:R-:W1:Y:S02]  /*0270*/  LDC R0, c[0x0][0x2c8] ;  /* 0x0000b200ff007b82 */ /* 0x000e640000000800 */
.L_x_230:
        /* <DEDUP_REMOVED lines=93> */
.L_x_232:
        /* <DEDUP_REMOVED lines=13> */
.L_x_233:
        /* <DEDUP_REMOVED lines=89> */
.L_x_235:
[----:B------:R-:W-:Y:S05]  /*0eb0*/  BSYNC B0 ;  /* 0x0000000000007941 */ /* 0x000fea0003800000 */
.L_x_234:
        /* <DEDUP_REMOVED lines=46> */
.L_x_237:
[----:B------:R-:W-:Y:S05]  /*11a0*/  BSYNC B0 ;  /* 0x0000000000007941 */ /* 0x000fea0003800000 */
.L_x_236:
        /* <DEDUP_REMOVED lines=47> */
.L_x_239:
[----:B------:R-:W-:Y:S05]  /*14a0*/  BSYNC B0 ;  /* 0x0000000000007941 */ /* 0x000fea0003800000 */
.L_x_238:
        /* <DEDUP_REMOVED lines=47> */
.L_x_241:
[----:B------:R-:W-:Y:S05]  /*17a0*/  BSYNC B0 ;  /* 0x0000000000007941 */ /* 0x000fea0003800000 */
.L_x_240:
        /* <DEDUP_REMOVED lines=50> */
.L_x_243:
[----:B------:R-:W-:Y:S05]  /*1ad0*/  BSYNC B0 ;  /* 0x0000000000007941 */ /* 0x000fea0003800000 */
.L_x_242:
        /* <DEDUP_REMOVED lines=35> */
.L_x_245:
[----:B------:R-:W-:Y:S05]  /*1d10*/  BSYNC B0 ;  /* 0x0000000000007941 */ /* 0x000fea0003800000 */
.L_x_244:
        /* <DEDUP_REMOVED lines=58> */
.L_x_247:
[----:B------:R-:W-:Y:S05]  /*20c0*/  BSYNC B0 ;  /* 0x0000000000007941 */ /* 0x000fea0003800000 */
.L_x_246:
        /* <DEDUP_REMOVED lines=38> */
.L_x_249:
[----:B------:R-:W-:Y:S05]  /*2330*/  BSYNC B0 ;  /* 0x0000000000007941 */ /* 0x000fea0003800000 */
.L_x_248:
[----:B-12---:R-:W-:Y:S01]  /*2340*/  LDSM.16.M88.4 R12, [R206] ;  /* 0x00000000ce0c783b */ /* 0x006fe20000000200 */
[----:B------:R-:W-:Y:S01]  /*2350*/  R2P PR, R5, 0x6 ;  /* 0x0000000605007804 */ /* 0x000fe20000000000 */
[----:B------:R-:W-:Y:S01]  /*2360*/  IMAD.MOV.U32 R5, RZ, RZ, 0x10 ;  /* 0x00000010ff057424 */ /* 0x000fe200078e00ff */
[----:B------:R-:W-:Y:S01]  /*2370*/  LOP3.LUT P3, RZ, R0, 0x2, RZ, 0xc0, !PT ;  /* 0x0000000200ff7812 */ /* 0x000fe2000786c0ff */
[----:B------:R-:W1:Y:S01]  /*2380*/  LDSM.16.M88.4 R36, [R205+0xc000] ;  /* 0x00c00000cd24783b */ /* 0x000e620000000200 */
[----:B------:R-:W-:Y:S01]  /*2390*/  VIADD R3, R205, 0xc000 ;  /* 0x0000c000cd037836 */ /* 0x000fe20000000000 */
[----:B------:R-:W-:Y:S01]  /*23a0*/  ULDC UR5, c[0x0][0x39c] ;  /* 0x0000e70000057ab9 */ /* 0x000fe20000000800 */
[----:B------:R-:W-:Y:S01]  /*23b0*/  SEL R5, R5, 0xfffffff0, !P3 ;  /* 0xfffffff005057807 */ /* 0x000fe20005800000 */
[----:B------:R-:W2:Y:S01]  /*23c0*/  LDSM.16.M88.4 R28, [R205+0xc800] ;  /* 0x00c80000cd1c783b */ /* 0x000ea20000000200 */
[----:B------:R-:W-:-:S03]  /*23d0*/  VIADD R203, R205, 0xc020 ;  /* 0x0000c020cdcb7836 */ /* 0x000fc60000000000 */
[----:B------:R-:W4:Y:S01]  /*23e0*/  LDSM.16.M88.4 R20, [R205+0xd000] ;  /* 0x00d00000cd14783b */ /* 0x000f220000000200 */
[----:B------:R-:W-:Y:S02]  /*23f0*/  IMAD R204, R5, 0x2, R206 ;  /* 0x0000000205cc7824 */ /* 0x000fe400078e02ce */
[----:B------:R-:W-:Y:S01]  /*2400*/  @P1 VIADD R203, R3, 0xffffffe0 ;  /* 0xffffffe003cb1836 */ /* 0x000fe20000000000 */
[----:B------:R-:W4:Y:S01]  /*2410*/  LDSM.16.M88.4 R16, [R205+0xd800] ;  /* 0x00d80000cd10783b */ /* 0x000f220000000200 */
[----:B------:R-:W-:Y:S01]  /*2420*/  LOP3.LUT P1, RZ, R0, 0x4, RZ, 0xc0, !PT ;  /* 0x0000000400ff7812 */ /* 0x000fe2000782c0ff */
[----:B------:R-:W-:Y:S02]  /*2430*/  IMAD.MOV.U32 R3, RZ, RZ, 0x20 ;  /* 0x00000020ff037424 */ /* 0x000fe400078e00ff */
[----:B---3--:R-:W-:Y:S01]  /*2440*/  LDSM.16.M88.4 R8, [R204] ;  /* 0x00000000cc08783b */ /* 0x008fe20000000200 */
[----:B------:R-:W-:Y:S01]  /*2450*/  IMAD.MOV.U32 R0, RZ, RZ, 0x40 ;  /* 0x00000040ff007424 */ /* 0x000fe200078e00ff */
[C---:B------:R-:W-:Y:S01]  /*2460*/  IADD3 R189, R203.reuse, 0x3000, RZ ;  /* 0x00003000cbbd7810 */ /* 0x040fe20007ffe0ff */
[----:B------:R-:W-:Y:S01]  /*2470*/  VIADD R195, R203, 0x800 ;  /* 0x00000800cbc37836 */ /* 0x000fe20000000000 */
[----:B------:R-:W3:Y:S01]  /*2480*/  LDSM.16.M88.4 R44, [R203] ;  /* 0x00000000cb2c783b */ /* 0x000ee20000000200 */
[----:B------:R-:W-:Y:S01]  /*2490*/  SEL R3, R3, 0xffffffe0, !P1 ;  /* 0xffffffe003037807 */ /* 0x000fe20004800000 */
[C---:B------:R-:W-:Y:S01]  /*24a0*/  VIADD R194, R203.reuse, 0x1000 ;  /* 0x00001000cbc27836 */ /* 0x040fe20000000000 */
[----:B------:R-:W-:Y:S01]  /*24b0*/  SEL R0, R0, 0xffffffc0, !P2 ;  /* 0xffffffc000007807 */ /* 0x000fe20005000000 */
[----:B------:R-:W3:Y:S01]  /*24c0*/  LDSM.16.M88.4 R60, [R203+0x800] ;  /* 0x00080000cb3c783b */ /* 0x000ee20000000200 */
[----:B------:R-:W-:-:S02]  /*24d0*/  VIADD R193, R203, 0x1800 ;  /* 0x00001800cbc17836 */ /* 0x000fc40000000000 */
[----:B------:R-:W-:Y:S01]  /*24e0*/  IMAD R202, R3, 0x2, R206 ;  /* 0x0000000203ca7824 */ /* 0x000fe200078e02ce */
[----:B------:R-:W3:Y:S01]  /*24f0*/  LDSM.16.M88.4 R56, [R203+0x1000] ;  /* 0x00100000cb38783b */ /* 0x000ee20000000200 */
[----:B------:R-:W-:Y:S01]  /*2500*/  IADD3 R199, R205, R0, RZ ;  /* 0x00000000cdc77210 */ /* 0x000fe20007ffe0ff */
[----:B------:R-:W-:Y:S02]  /*2510*/  IMAD R201, R3, 0x2, R204 ;  /* 0x0000000203c97824 */ /* 0x000fe400078e02cc */
[----:B------:R-:W3:Y:S01]  /*2520*/  LDSM.16.M88.4 R52, [R203+0x1800] ;  /* 0x00180000cb34783b */ /* 0x000ee20000000200 */
[----:B------:R-:W-:Y:S02]  /*2530*/  IMAD.IADD R192, R0, 0x1, R203 ;  /* 0x0000000100c07824 */ /* 0x000fe400078e02cb */
[----:B------:R-:W3:Y:S01]  /*2540*/  @P0 LDC R0, c[0x0][0x2e8] ;  /* 0x0000ba00ff000b82 */ /* 0x000ee20000000800 */
[----:B------:R-:W-:Y:S01]  /*2550*/  LDSM.16.M88.4 R64, [R202] ;  /* 0x00000000ca40783b */ /* 0x000fe20000000200 */
[----:B------:R-:W-:-:S02]  /*2560*/  VIADD R191, R203, 0x2000 ;  /* 0x00002000cbbf7836 */ /* 0x000fc40000000000 */
[C---:B------:R-:W-:Y:S01]  /*2570*/  VIADD R190, R203.reuse, 0x2800 ;  /* 0x00002800cbbe7836 */ /* 0x040fe20000000000 */
[C---:B-1----:R-:W-:Y:S01]  /*2580*/  HMMA.16816.F32 R40, R12.reuse, R36, RZ ;  /* 0x000000240c28723c */ /* 0x042fe200000018ff */
[----:B------:R-:W-:Y:S01]  /*2590*/  LDSM.16.M88.4 R48, [R199+0xc800] ;  /* 0x00c80000c730783b */ /* 0x000fe20000000200 */
[C---:B------:R-:W-:Y:S02]  /*25a0*/  VIADD R188, R203.reuse, 0x3800 ;  /* 0x00003800cbbc7836 */ /* 0x040fe40000000000 */
[C---:B------:R-:W-:Y:S01]  /*25b0*/  VIADD R187, R203.reuse, 0x4000 ;  /* 0x00004000cbbb7836 */ /* 0x040fe20000000000 */
[----:B------:R-:W-:Y:S01]  /*25c0*/  LDSM.16.M88.4 R76, [R199+0xd800] ;  /* 0x00d80000c74c783b */ /* 0x000fe20000000200 */
[----:B------:R-:W-:Y:S01]  /*25d0*/  HMMA.16816.F32 R36, R12, R38, RZ ;  /* 0x000000260c24723c */ /* 0x000fe200000018ff */
[C---:B------:R-:W-:Y:S02]  /*25e0*/  VIADD R186, R203.reuse, 0x4800 ;  /* 0x00004800cbba7836 */ /* 0x040fe40000000000 */
[----:B------:R-:W-:Y:S01]  /*25f0*/  LDSM.16.M88.4 R72, [R206+0x4000] ;  /* 0x00400000ce48783b */ /* 0x000fe20000000200 */
[----:B------:R-:W-:-:S02]  /*2600*/  VIADD R185, R203, 0x5000 ;  /* 0x00005000cbb97836 */ /* 0x000fc40000000000 */
[----:B--2---:R-:W-:Y:S01]  /*2610*/  HMMA.16816.F32 R32, R12, R28, RZ ;  /* 0x0000001c0c20723c */ /* 0x004fe200000018ff */
[----:B------:R-:W0:Y:S01]  /*2620*/  LDGDEPBAR ;  /* 0x00000000000079af */ /* 0x000e220000000000 */
[----:B------:R-:W-:-:S04]  /*2630*/  VIADD R184, R203, 0x5800 ;  /* 0x00005800cbb87836 */ /* 0x000fc80000000000 */
[C---:B----4-:R-:W-:Y:S06]  /*2640*/  HMMA.16816.F32 R24, R12.reuse, R20, RZ ;  /* 0x000000140c18723c */ /* 0x050fec00000018ff */
[C---:B------:R-:W-:Y:S06]  /*2650*/  HMMA.16816.F32 R28, R12.reuse, R30, RZ ;  /* 0x0000001e0c1c723c */ /* 0x040fec00000018ff */
[C---:B------:R-:W-:Y:S06]  /*2660*/  HMMA.16816.F32 R20, R12.reuse, R22, RZ ;  /* 0x000000160c14723c */ /* 0x040fec00000018ff */
[C---:B------:R-:W-:Y:S06]  /*2670*/  HMMA.16816.F32 R68, R12.reuse, R16, RZ ;  /* 0x000000100c44723c */ /* 0x040fec00000018ff */
[----:B------:R-:W-:Y:S01]  /*2680*/  HMMA.16816.F32 R12, R12, R18, RZ ;  /* 0x000000120c0c723c */ /* 0x000fe200000018ff */
[----:B------:R-:W1:Y:S05]  /*2690*/  LDSM.16.M88.4 R16, [R199+0xc000] ;  /* 0x00c00000c710783b */ /* 0x000e6a0000000200 */
[C---:B---3--:R-:W-:Y:S06]  /*26a0*/  HMMA.16816.F32 R40, R8.reuse, R44, R40 ;  /* 0x0000002c0828723c */ /* 0x048fec0000001828 */
[C---:B------:R-:W-:Y:S01]  /*26b0*/  HMMA.16816.F32 R36, R8.reuse, R46, R36 ;  /* 0x0000002e0824723c */ /* 0x040fe20000001824 */
[----:B------:R-:W2:Y:S05]  /*26c0*/  LDSM.16.M88.4 R44, [R199+0xd000] ;  /* 0x00d00000c72c783b */ /* 0x000eaa0000000200 */
[C---:B------:R-:W-:Y:S06]  /*26d0*/  HMMA.16816.F32 R32, R8.reuse, R60, R32 ;  /* 0x0000003c0820723c */ /* 0x040fec0000001820 */
[C---:B------:R-:W-:Y:S01]  /*26e0*/  HMMA.16816.F32 R28, R8.reuse, R62, R28 ;  /* 0x0000003e081c723c */ /* 0x040fe2000000181c */
[----:B------:R-:W-:Y:S05]  /*26f0*/  LDSM.16.M88.4 R60, [R192] ;  /* 0x00000000c03c783b */ /* 0x000fea0000000200 */
[C---:B------:R-:W-:Y:S06]  /*2700*/  HMMA.16816.F32 R24, R8.reuse, R56, R24 ;  /* 0x000000380818723c */ /* 0x040fec0000001818 */
[C---:B------:R-:W-:Y:S01]  /*2710*/  HMMA.16816.F32 R20, R8.reuse, R58, R20 ;  /* 0x0000003a0814723c */ /* 0x040fe20000001814 */
[----:B------:R-:W-:Y:S05]  /*2720*/  LDSM.16.M88.4 R56, [R192+0x800] ;  /* 0x00080000c038783b */ /* 0x000fea0000000200 */
[C---:B------:R-:W-:Y:S06]  /*2730*/  HMMA.16816.F32 R68, R8.reuse, R52, R68 ;  /* 0x000000340844723c */ /* 0x040fec0000001844 */
[----:B------:R-:W-:Y:S01]  /*2740*/  HMMA.16816.F32 R12, R8, R54, R12 ;  /* 0x00000036080c723c */ /* 0x000fe2000000180c */
[----:B------:R-:W3:Y:S04]  /*2750*/  LDSM.16.M88.4 R8, [R201] ;  /* 0x00000000c908783b */ /* 0x000ee80000000200 */
[----:B------:R-:W-:Y:S01]  /*2760*/  LDSM.16.M88.4 R52, [R192+0x1800] ;  /* 0x00180000c034783b */ /* 0x000fe20000000200 */
[C---:B-1----:R-:W-:Y:S06]  /*2770*/  HMMA.16816.F32 R40, R64.reuse, R16, R40 ;  /* 0x000000104028723c */ /* 0x042fec0000001828 */
[C---:B------:R-:W-:Y:S01]  /*2780*/  HMMA.16816.F32 R36, R64.reuse, R18, R36 ;  /* 0x000000124024723c */ /* 0x040fe20000001824 */
[----:B------:R-:W1:Y:S05]  /*2790*/  LDSM.16.M88.4 R16, [R192+0x1000] ;  /* 0x00100000c010783b */ /* 0x000e6a0000000200 */
[C---:B------:R-:W-:Y:S06]  /*27a0*/  HMMA.16816.F32 R32, R64.reuse, R48, R32 ;  /* 0x000000304020723c */ /* 0x040fec0000001820 */
[C---:B------:R-:W-:Y:S01]  /*27b0*/  HMMA.16816.F32 R28, R64.reuse, R50, R28 ;  /* 0x00000032401c723c */ /* 0x040fe2000000181c */
[----:B------:R-:W4:Y:S05]  /*27c0*/  LDSM.16.M88.4 R48, [R205+0xe000] ;  /* 0x00e00000cd30783b */ /* 0x000f2a0000000200 */
[C---:B--2---:R-:W-:Y:S06]  /*27d0*/  HMMA.16816.F32 R24, R64.reuse, R44, R24 ;  /* 0x0000002c4018723c */ /* 0x044fec0000001818 */
[C---:B------:R-:W-:Y:S01]  /*27e0*/  HMMA.16816.F32 R20, R64.reuse, R46, R20 ;  /* 0x0000002e4014723c */ /* 0x040fe20000001814 */
[----:B------:R-:W2:Y:S05]  /*27f0*/  LDSM.16.M88.4 R44, [R205+0xe800] ;  /* 0x00e80000cd2c783b */ /* 0x000eaa0000000200 */
[C---:B------:R-:W-:Y:S06]  /*2800*/  HMMA.16816.F32 R68, R64.reuse, R76, R68 ;  /* 0x0000004c4044723c */ /* 0x040fec0000001844 */
[----:B------:R-:W-:Y:S01]  /*2810*/  HMMA.16816.F32 R64, R64, R78, R12 ;  /* 0x0000004e4040723c */ /* 0x000fe2000000180c */
[----:B------:R-:W2:Y:S04]  /*2820*/  LDSM.16.M88.4 R12, [R205+0xf000] ;  /* 0x00f00000cd0c783b */ /* 0x000ea80000000200 */
[----:B------:R-:W2:Y:S01]  /*2830*/  LDSM.16.M88.4 R76, [R205+0xf800] ;  /* 0x00f80000cd4c783b */ /* 0x000ea20000000200 */
[C---:B---3--:R-:W-:Y:S06]  /*2840*/  HMMA.16816.F32 R40, R8.reuse, R60, R40 ;  /* 0x0000003c0828723c */ /* 0x048fec0000001828 */
        /* <DEDUP_REMOVED lines=10> */
[----:B------:R-:W3:Y:S04]  /*28f0*/  LDSM.16.M88.4 R8, [R203+0x2800] ;  /* 0x00280000cb08783b */ /* 0x000ee80000000200 */
[----:B------:R-:W-:Y:S01]  /*2900*/  LDSM.16.M88.4 R52, [R202+0x4000] ;  /* 0x00400000ca34783b */ /* 0x000fe20000000200 */
[C---:B----4-:R-:W-:Y:S06]  /*2910*/  HMMA.16816.F32 R40, R72.reuse, R48, R40 ;  /* 0x000000304828723c */ /* 0x050fec0000001828 */
[C---:B------:R-:W-:Y:S01]  /*2920*/  HMMA.16816.F32 R36, R72.reuse, R50, R36 ;  /* 0x000000324824723c */ /* 0x040fe20000001824 */
[----:B------:R-:W4:Y:S05]  /*2930*/  LDSM.16.M88.4 R48, [R203+0x3000] ;  /* 0x00300000cb30783b */ /* 0x000f2a0000000200 */
[C---:B--2---:R-:W-:Y:S06]  /*2940*/  HMMA.16816.F32 R32, R72.reuse, R44, R32 ;  /* 0x0000002c4820723c */ /* 0x044fec0000001820 */
[C---:B------:R-:W-:Y:S01]  /*2950*/  HMMA.16816.F32 R28, R72.reuse, R46, R28 ;  /* 0x0000002e481c723c */ /* 0x040fe2000000181c */
[----:B------:R-:W-:Y:S05]  /*2960*/  LDSM.16.M88.4 R44, [R199+0xe000] ;  /* 0x00e00000c72c783b */ /* 0x000fea0000000200 */
[C---:B------:R-:W-:Y:S06]  /*2970*/  HMMA.16816.F32 R24, R72.reuse, R12, R24 ;  /* 0x0000000c4818723c */ /* 0x040fec0000001818 */
[C---:B------:R-:W-:Y:S01]  /*2980*/  HMMA.16816.F32 R20, R72.reuse, R14, R20 ;  /* 0x0000000e4814723c */ /* 0x040fe20000001814 */
[----:B------:R-:W2:Y:S05]  /*2990*/  LDSM.16.M88.4 R12, [R199+0xe800] ;  /* 0x00e80000c70c783b */ /* 0x000eaa0000000200 */
[C---:B------:R-:W-:Y:S06]  /*29a0*/  HMMA.16816.F32 R68, R72.reuse, R76, R68 ;  /* 0x0000004c4844723c */ /* 0x040fec0000001844 */
[----:B------:R-:W-:Y:S01]  /*29b0*/  HMMA.16816.F32 R64, R72, R78, R64 ;  /* 0x0000004e4840723c */ /* 0x000fe20000001840 */
[----:B------:R-:W2:Y:S04]  /*29c0*/  LDSM.16.M88.4 R76, [R199+0xf000] ;  /* 0x00f00000c74c783b */ /* 0x000ea80000000200 */
[----:B------:R-:W-:Y:S01]  /*29d0*/  LDSM.16.M88.4 R72, [R192+0x2000] ;  /* 0x00200000c048783b */ /* 0x000fe20000000200 */
[C---:B-1----:R-:W-:Y:S06]  /*29e0*/  HMMA.16816.F32 R40, R16.reuse, R56, R40 ;  /* 0x000000381028723c */ /* 0x042fec0000001828 */
[C---:B------:R-:W-:Y:S01]  /*29f0*/  HMMA.16816.F32 R36, R16.reuse, R58, R36 ;  /* 0x0000003a1024723c */ /* 0x040fe20000001824 */
[----:B------:R-:W1:Y:S05]  /*2a00*/  LDSM.16.M88.4 R56, [R199+0xf800] ;  /* 0x00f80000c738783b */ /* 0x000e6a0000000200 */
[C---:B---3--:R-:W-:Y:S06]  /*2a10*/  HMMA.16816.F32 R32, R16.reuse, R8, R32 ;  /* 0x000000081020723c */ /* 0x048fec0000001820 */
[C---:B------:R-:W-:Y:S01]  /*2a20*/  HMMA.16816.F32 R28, R16.reuse, R10, R28 ;  /* 0x0000000a101c723c */ /* 0x040fe2000000181c */
[----:B------:R-:W3:Y:S05]  /*2a30*/  LDSM.16.M88.4 R8, [R201+0x4000] ;  /* 0x00400000c908783b */ /* 0x000eea0000000200 */
[C---:B----4-:R-:W-:Y:S06]  /*2a40*/  HMMA.16816.F32 R24, R16.reuse, R48, R24 ;  /* 0x000000301018723c */ /* 0x050fec0000001818 */
[C---:B------:R-:W-:Y:S01]  /*2a50*/  HMMA.16816.F32 R20, R16.reuse, R50, R20 ;  /* 0x000000321014723c */ /* 0x040fe20000001814 */
[----:B------:R-:W4:Y:S05]  /*2a60*/  LDSM.16.M88.4 R48, [R192+0x2800] ;  /* 0x00280000c030783b */ /* 0x000f2a0000000200 */
[C---:B------:R-:W-:Y:S06]  /*2a70*/  HMMA.16816.F32 R68, R16.reuse, R60, R68 ;  /* 0x0000003c1044723c */ /* 0x040fec0000001844 */
[----:B------:R-:W-:Y:S01]  /*2a80*/  HMMA.16816.F32 R64, R16, R62, R64 ;  /* 0x0000003e1040723c */ /* 0x000fe20000001840 */
[----:B------:R-:W4:Y:S04]  /*2a90*/  LDSM.16.M88.4 R16, [R192+0x3000] ;  /* 0x00300000c010783b */ /* 0x000f280000000200 */
[----:B------:R-:W-:Y:S01]  /*2aa0*/  LDSM.16.M88.4 R60, [R205+0x10000] ;  /* 0x01000000cd3c783b */ /* 0x000fe20000000200 */
[C---:B--2---:R-:W-:Y:S06]  /*2ab0*/  HMMA.16816.F32 R32, R52.reuse, R12, R32 ;  /* 0x0000000c3420723c */ /* 0x044fec0000001820 */
[C---:B------:R-:W-:Y:S01]  /*2ac0*/  HMMA.16816.F32 R28, R52.reuse, R14, R28 ;  /* 0x0000000e341c723c */ /* 0x040fe2000000181c */
[----:B------:R-:W2:Y:S05]  /*2ad0*/  LDSM.16.M88.4 R12, [R192+0x3800] ;  /* 0x00380000c00c783b */ /* 0x000eaa0000000200 */
[C---:B------:R-:W-:Y:S06]  /*2ae0*/  HMMA.16816.F32 R40, R52.reuse, R44, R40 ;  /* 0x0000002c3428723c */ /* 0x040fec0000001828 */
[C---:B------:R-:W-:Y:S01]  /*2af0*/  HMMA.16816.F32 R36, R52.reuse, R46, R36 ;  /* 0x0000002e3424723c */ /* 0x040fe20000001824 */
[----:B------:R-:W2:Y:S05]  /*2b00*/  LDSM.16.M88.4 R44, [R206+0x8000] ;  /* 0x00800000ce2c783b */ /* 0x000eaa0000000200 */
[C---:B------:R-:W-:Y:S06]  /*2b10*/  HMMA.16816.F32 R24, R52.reuse, R76, R24 ;  /* 0x0000004c3418723c */ /* 0x040fec0000001818 */
[C---:B------:R-:W-:Y:S01]  /*2b20*/  HMMA.16816.F32 R20, R52.reuse, R78, R20 ;  /* 0x0000004e3414723c */ /* 0x040fe20000001814 */
[----:B------:R-:W-:Y:S05]  /*2b30*/  LDSM.16.M88.4 R76, [R204+0x8000] ;  /* 0x00800000cc4c783b */ /* 0x000fea0000000200 */
[C---:B-1----:R-:W-:Y:S06]  /*2b40*/  HMMA.16816.F32 R68, R52.reuse, R56, R68 ;  /* 0x000000383444723c */ /* 0x042fec0000001844 */
[----:B------:R-:W-:Y:S01]  /*2b50*/  HMMA.16816.F32 R64, R52, R58, R64 ;  /* 0x0000003a3440723c */ /* 0x000fe20000001840 */
[----:B------:R-:W1:Y:S04]  /*2b60*/  LDSM.16.M88.4 R56, [R205+0x10800] ;  /* 0x01080000cd38783b */ /* 0x000e680000000200 */
[----:B------:R-:W1:Y:S01]  /*2b70*/  LDSM.16.M88.4 R52, [R205+0x11000] ;  /* 0x01100000cd34783b */ /* 0x000e620000000200 */
[C---:B---3--:R-:W-:Y:S06]  /*2b80*/  HMMA.16816.F32 R40, R8.reuse, R72, R40 ;  /* 0x000000480828723c */ /* 0x048fec0000001828 */
[C---:B------:R-:W-:Y:S01]  /*2b90*/  HMMA.16816.F32 R36, R8.reuse, R74, R36 ;  /* 0x0000004a0824723c */ /* 0x040fe20000001824 */
[----:B------:R-:W-:Y:S05]  /*2ba0*/  LDSM.16.M88.4 R72, [R203+0x5800] ;  /* 0x00580000cb48783b */ /* 0x000fea0000000200 */
[C---:B----4-:R-:W-:Y:S06]  /*2bb0*/  HMMA.16816.F32 R32, R8.reuse, R48, R32 ;  /* 0x000000300820723c */ /* 0x050fec0000001820 */
[C---:B------:R-:W-:Y:S01]  /*2bc0*/  HMMA.16816.F32 R28, R8.reuse, R50, R28 ;  /* 0x00000032081c723c */ /* 0x040fe2000000181c */
[----:B------:R-:W3:Y:S05]  /*2bd0*/  LDSM.16.M88.4 R48, [R205+0x11800] ;  /* 0x01180000cd30783b */ /* 0x000eea0000000200 */
[C---:B------:R-:W-:Y:S06]  /*2be0*/  HMMA.16816.F32 R24, R8.reuse, R16, R24 ;  /* 0x000000100818723c */ /* 0x040fec0000001818 */
[C---:B------:R-:W-:Y:S01]  /*2bf0*/  HMMA.16816.F32 R20, R8.reuse, R18, R20 ;  /* 0x000000120814723c */ /* 0x040fe20000001814 */
[----:B------:R-:W4:Y:S05]  /*2c00*/  LDSM.16.M88.4 R16, [R203+0x4000] ;  /* 0x00400000cb10783b */ /* 0x000f2a0000000200 */
[C---:B--2---:R-:W-:Y:S06]  /*2c10*/  HMMA.16816.F32 R68, R8.reuse, R12, R68 ;  /* 0x0000000c0844723c */ /* 0x044fec0000001844 */
[----:B------:R-:W-:Y:S01]  /*2c20*/  HMMA.16816.F32 R64, R8, R14, R64 ;  /* 0x0000000e0840723c */ /* 0x000fe20000001840 */
[----:B------:R-:W2:Y:S04]  /*2c30*/  LDSM.16.M88.4 R8, [R203+0x4800] ;  /* 0x00480000cb08783b */ /* 0x000ea80000000200 */
[----:B------:R-:W2:Y:S01]  /*2c40*/  LDSM.16.M88.4 R12, [R203+0x5000] ;  /* 0x00500000cb0c783b */ /* 0x000ea20000000200 */
[C---:B------:R-:W-:Y:S06]  /*2c50*/  HMMA.16816.F32 R40, R44.reuse, R60, R40 ;  /* 0x0000003c2c28723c */ /* 0x040fec0000001828 */
[C---:B------:R-:W-:Y:S01]  /*2c60*/  HMMA.16816.F32 R36, R44.reuse, R62, R36 ;  /* 0x0000003e2c24723c */ /* 0x040fe20000001824 */
[----:B------:R-:W-:Y:S05]  /*2c70*/  LDSM.16.M88.4 R60, [R202+0x8000] ;  /* 0x00800000ca3c783b */ /* 0x000fea0000000200 */
[C---:B-1----:R-:W-:Y:S06]  /*2c80*/  HMMA.16816.F32 R32, R44.reuse, R56, R32 ;  /* 0x000000382c20723c */ /* 0x042fec0000001820 */
[C---:B------:R-:W-:Y:S01]  /*2c90*/  HMMA.16816.F32 R28, R44.reuse, R58, R28 ;  /* 0x0000003a2c1c723c */ /* 0x040fe2000000181c */
[----:B------:R-:W1:Y:S05]  /*2ca0*/  LDSM.16.M88.4 R56, [R199+0x10000] ;  /* 0x01000000c738783b */ /* 0x000e6a0000000200 */
[C---:B------:R-:W-:Y:S06]  /*2cb0*/  HMMA.16816.F32 R24, R44.reuse, R52, R24 ;  /* 0x000000342c18723c */ /* 0x040fec0000001818 */
[C---:B------:R-:W-:Y:S01]  /*2cc0*/  HMMA.16816.F32 R20, R44.reuse, R54, R20 ;  /* 0x000000362c14723c */ /* 0x040fe20000001814 */
[----:B------:R-:W1:Y:S05]  /*2cd0*/  LDSM.16.M88.4 R52, [R199+0x10800] ;  /* 0x01080000c734783b */ /* 0x000e6a0000000200 */
[C---:B---3--:R-:W-:Y:S06]  /*2ce0*/  HMMA.16816.F32 R68, R44.reuse, R48, R68 ;  /* 0x000000302c44723c */ /* 0x048fec0000001844 */
[----:B------:R-:W-:Y:S01]  /*2cf0*/  HMMA.16816.F32 R64, R44, R50, R64 ;  /* 0x000000322c40723c */ /* 0x000fe20000001840 */
[----:B------:R-:W3:Y:S04]  /*2d00*/  LDSM.16.M88.4 R48, [R199+0x11000] ;  /* 0x01100000c730783b */ /* 0x000ee80000000200 */
[----:B------:R-:W-:Y:S01]  /*2d10*/  LDSM.16.M88.4 R44, [R199+0x11800] ;  /* 0x01180000c72c783b */ /* 0x000fe20000000200 */
[C---:B----4-:R-:W-:Y:S06]  /*2d20*/  HMMA.16816.F32 R40, R76.reuse, R16, R40 ;  /* 0x000000104c28723c */ /* 0x050fec0000001828 */
[C---:B------:R-:W-:Y:S01]  /*2d30*/  HMMA.16816.F32 R36, R76.reuse, R18, R36 ;  /* 0x000000124c24723c */ /* 0x040fe20000001824 */
[----:B------:R-:W-:Y:S05]  /*2d40*/  LDSM.16.M88.4 R16, [R192+0x4000] ;  /* 0x00400000c010783b */ /* 0x000fea0000000200 */
[C---:B--2---:R-:W-:Y:S06]  /*2d50*/  HMMA.16816.F32 R32, R76.reuse, R8, R32 ;  /* 0x000000084c20723c */ /* 0x044fec0000001820 */
[C---:B------:R-:W-:Y:S01]  /*2d60*/  HMMA.16816.F32 R28, R76.reuse, R10, R28 ;  /* 0x0000000a4c1c723c */ /* 0x040fe2000000181c */
[----:B------:R-:W-:Y:S05]  /*2d70*/  LDSM.16.M88.4 R8, [R201+0x8000] ;  /* 0x00800000c908783b */ /* 0x000fea0000000200 */
[C---:B------:R-:W-:Y:S06]  /*2d80*/  HMMA.16816.F32 R24, R76.reuse, R12, R24 ;  /* 0x0000000c4c18723c */ /* 0x040fec0000001818 */
[----:B------:R-:W-:Y:S01]  /*2d90*/  HMMA.16816.F32 R20, R76, R14, R20 ;  /* 0x0000000e4c14723c */ /* 0x000fe20000001814 */
[----:B------:R-:W2:Y:S05]  /*2da0*/  LDSM.16.M88.4 R12, [R192+0x4800] ;  /* 0x00480000c00c783b */ /* 0x000eaa0000000200 */
[C---:B-1----:R-:W-:Y:S06]  /*2db0*/  HMMA.16816.F32 R40, R60.reuse, R56, R40 ;  /* 0x000000383c28723c */ /* 0x042fec0000001828 */
[C---:B------:R-:W-:Y:S01]  /*2dc0*/  HMMA.16816.F32 R36, R60.reuse, R58, R36 ;  /* 0x0000003a3c24723c */ /* 0x040fe20000001824 */
[----:B------:R-:W1:Y:S05]  /*2dd0*/  LDSM.16.M88.4 R56, [R192+0x5000] ;  /* 0x00500000c038783b */ /* 0x000e6a0000000200 */
[----:B------:R-:W-:Y:S06]  /*2de0*/  HMMA.16816.F32 R32, R60, R52, R32 ;  /* 0x000000343c20723c */ /* 0x000fec0000001820 */
[C---:B------:R-:W-:Y:S06]  /*2df0*/  HMMA.16816.F32 R64, R76.reuse, R74, R64 ;  /* 0x0000004a4c40723c */ /* 0x040fec0000001840 */
[----:B------:R-:W-:Y:S06]  /*2e00*/  HMMA.16816.F32 R68, R76, R72, R68 ;  /* 0x000000484c44723c */ /* 0x000fec0000001844 */
[----:B------:R-:W-:Y:S01]  /*2e10*/  HMMA.16816.F32 R52, R60, R54, R28 ;  /* 0x000000363c34723c */ /* 0x000fe2000000181c */
[----:B------:R-:W4:Y:S01]  /*2e20*/  LDSM.16.M88.4 R28, [R192+0x5800] ;  /* 0x00580000c01c783b */ /* 0x000f220000000200 */
[----:B------:R-:W-:-:S04]  /*2e30*/  DEPBAR.LE SB0, 0x0 ;  /* 0x000080000000791a */ /* 0x000fc80000000000 */
[C---:B---3--:R-:W-:Y:S06]  /*2e40*/  HMMA.16816.F32 R24, R60.reuse, R48, R24 ;  /* 0x000000303c18723c */ /* 0x048fec0000001818 */
[----:B------:R-:W-:Y:S06]  /*2e50*/  HMMA.16816.F32 R20, R60, R50, R20 ;  /* 0x000000323c14723c */ /* 0x000fec0000001814 */
[----:B--2---:R-:W-:Y:S06]  /*2e60*/  HMMA.16816.F32 R32, R8, R12, R32 ;  /* 0x0000000c0820723c */ /* 0x004fec0000001820 */
[----:B------:R-:W-:Y:S01]  /*2e70*/  HMMA.16816.F32 R64, R60, R46, R64 ;  /* 0x0000002e3c40723c */ /* 0x000fe20000001840 */
[----:B------:R-:W-:-:S05]  /*2e80*/  LOP3.LUT R13, R82, 0xffffffe0, RZ, 0xc0, !PT ;  /* 0xffffffe0520d7812 */ /* 0x000fca00078ec0ff */
[----:B------:R-:W-:Y:S01]  /*2e90*/  HMMA.16816.F32 R40, R8, R16, R40 ;  /* 0x000000100828723c */ /* 0x000fe20000001828 */
[----:B------:R-:W-:-:S05]  /*2ea0*/  IMAD.IADD R13, R144, 0x1, -R13 ;  /* 0x00000001900d7824 */ /* 0x000fca00078e0a0d */
[----:B------:R-:W-:Y:S01]  /*2eb0*/  HMMA.16816.F32 R68, R60, R44, R68 ;  /* 0x0000002c3c44723c */ /* 0x000fe20000001844 */
[----:B------:R-:W-:-:S04]  /*2ec0*/  SHF.R.S32.HI R12, RZ, 0x1f, R13 ;  /* 0x0000001fff0c7819 */ /* 0x000fc8000001140d */
[----:B------:R-:W-:Y:S01]  /*2ed0*/  LEA.HI R13, R12, R13, RZ, 0x2 ;  /* 0x0000000d0c0d7211 */ /* 0x000fe200078f10ff */
[C---:B------:R-:W-:Y:S01]  /*2ee0*/  HMMA.16816.F32 R36, R8.reuse, R18, R36 ;  /* 0x000000120824723c */ /* 0x040fe20000001824 */
[----:B------:R-:W-:Y:S02]  /*2ef0*/  IMAD.SHL.U32 R12, R144, 0x2, RZ ;  /* 0x00000002900c7824 */ /* 0x000fe400078e00ff */
[----:B------:R-:W-:Y:S01]  /*2f00*/  FMUL.FTZ R32, R32, UR5 ;  /* 0x0000000520207c20 */ /* 0x000fe20008410000 */
[----:B------:R-:W-:Y:S01]  /*2f10*/  SHF.R.S32.HI R134, RZ, 0x2, R13 ;  /* 0x00000002ff867819 */ /* 0x000fe2000001140d */
[----:B------:R-:W-:Y:S01]  /*2f20*/  FMUL.FTZ R33, R33, UR5 ;  /* 0x0000000521217c20 */ /* 0x000fe20008410000 */
[----:B------:R2:W3:Y:S01]  /*2f30*/  @P0 MUFU.RCP R13, R0 ;  /* 0x00000000000d0308 */ /* 0x0004e20000001000 */
[----:B-1----:R-:W-:Y:S01]  /*2f40*/  HMMA.16816.F32 R24, R8, R56, R24 ;  /* 0x000000380818723c */ /* 0x002fe20000001818 */
[----:B------:R-:W-:Y:S01]  /*2f50*/  LOP3.LUT R12, R12, 0x6, RZ, 0xc0, !PT ;  /* 0x000000060c0c7812 */ /* 0x000fe200078ec0ff */
[----:B------:R-:W-:-:S02]  /*2f60*/  IMAD R134, R83, 0x10, R134 ;  /* 0x0000001053867824 */ /* 0x000fc400078e0286 */
[----:B------:R-:W-:Y:S01]  /*2f70*/  FMUL.FTZ R35, R35, UR5 ;  /* 0x0000000523237c20 */ /* 0x000fe20008410000 */
[----:B------:R-:W-:Y:S01]  /*2f80*/  FMUL.FTZ R34, R34, UR5 ;  /* 0x0000000522227c20 */ /* 0x000fe20008410000 */
[C---:B------:R-:W-:Y:S01]  /*2f90*/  HMMA.16816.F32 R20, R8.reuse, R58, R20 ;  /* 0x0000003a0814723c */ /* 0x040fe20000001814 */
[----:B------:R-:W-:Y:S02]  /*2fa0*/  IMAD R12, R81, 0x40, R12 ;  /* 0x00000040510c7824 */ /* 0x000fe400078e020c */
[----:B------:R-:W-:Y:S01]  /*2fb0*/  FMUL.FTZ R40, R40, UR5 ;  /* 0x0000000528287c20 */ /* 0x000fe20008410000 */
[----:B------:R-:W-:Y:S02]  /*2fc0*/  IMAD.IADD R134, R85, 0x1, R134 ;  /* 0x0000000155867824 */ /* 0x000fe400078e0286 */
[----:B------:R-:W-:Y:S01]  /*2fd0*/  FMUL.FTZ R43, R43, UR5 ;  /* 0x000000052b2b7c20 */ /* 0x000fe20008410000 */
[C---:B------:R-:W-:Y:S01]  /*2fe0*/  VIADD R44, R12.reuse, 0x9 ;  /* 0x000000090c2c7836 */ /* 0x040fe20000000000 */
[----:B----4-:R-:W-:Y:S01]  /*2ff0*/  HMMA.16816.F32 R64, R8, R30, R64 ;  /* 0x0000001e0840723c */ /* 0x010fe20000001840 */
[C---:B------:R-:W-:Y:S01]  /*3000*/  IADD3 R18, R12.reuse, 0x1, RZ ;  /* 0x000000010c127810 */ /* 0x040fe20007ffe0ff */
[C---:B------:R-:W-:Y:S01]  /*3010*/  VIADD R16, R12.reuse, 0x8 ;  /* 0x000000080c107836 */ /* 0x040fe20000000000 */
[----:B------:R-:W-:Y:S01]  /*3020*/  ISETP.GE.AND P1, PT, R12, R135, PT ;  /* 0x000000870c00720c */ /* 0x000fe20003f26270 */
[----:B--2---:R-:W-:-:S02]  /*3030*/  IMAD.MOV.U32 R0, RZ, RZ, RZ ;  /* 0x000000ffff007224 */ /* 0x004fc400078e00ff */
[----:B---3-5:R-:W-:Y:S01]  /*3040*/  @P0 FMUL.FTZ R0, R80, R13 ;  /* 0x0000000d50000220 */ /* 0x028fe20000410000 */
[C---:B------:R-:W-:Y:S01]  /*3050*/  HMMA.16816.F32 R52, R8.reuse, R14, R52 ;  /* 0x0000000e0834723c */ /* 0x040fe20000001834 */
[----:B------:R-:W-:Y:S01]  /*3060*/  FMUL.FTZ R31, R41, UR5 ;  /* 0x00000005291f7c20 */ /* 0x000fe20008410000 */
[----:B------:R-:W-:Y:S01]  /*3070*/  FMUL.FTZ R36, R36, UR5 ;  /* 0x0000000524247c20 */ /* 0x000fe20008410000 */
[----:B------:R-:W-:Y:S01]  /*3080*/  MUFU.TANH R13, R32 ;  /* 0x00000020000d7308 */ /* 0x000fe20000002400 */
[----:B------:R-:W-:Y:S01]  /*3090*/  FMUL.FTZ R38, R38, UR5 ;  /* 0x0000000526267c20 */ /* 0x000fe20008410000 */
[-C--:B------:R-:W-:Y:S01]  /*30a0*/  ISETP.GE.AND P5, PT, R16, R135.reuse, PT ;  /* 0x000000871000720c */ /* 0x080fe20003fa6270 */
[----:B------:R-:W-:Y:S01]  /*30b0*/  HMMA.16816.F32 R68, R8, R28, R68 ;  /* 0x0000001c0844723c */ /* 0x000fe20000001844 */
[----:B------:R-:W-:Y:S01]  /*30c0*/  FMUL.FTZ R17, R27, UR5 ;  /* 0x000000051b117c20 */ /* 0x000fe20008410000 */
[----:B------:R-:W-:Y:S01]  /*30d0*/  FMUL.FTZ R15, R26, UR5 ;  /* 0x000000051a0f7c20 */ /* 0x000fe20008410000 */
[----:B------:R-:W-:Y:S01]  /*30e0*/  FMUL.FTZ R24, R24, UR5 ;  /* 0x0000000518187c20 */ /* 0x000fe20008410000 */
[-C--:B------:R-:W-:Y:S01]  /*30f0*/  ISETP.GE.AND P6, PT, R44, R135.reuse, PT ;  /* 0x000000872c00720c */ /* 0x080fe20003fc6270 */
[----:B------:R-:W1:Y:S01]  /*3100*/  MUFU.TANH R31, R31 ;  /* 0x0000001f001f7308 */ /* 0x000e620000002400 */
[----:B------:R-:W-:Y:S01]  /*3110*/  FMUL.FTZ R19, R23, UR5 ;  /* 0x0000000517137c20 */ /* 0x000fe20008410000 */
[----:B------:R-:W-:Y:S01]  /*3120*/  FMUL.FTZ R8, R37, UR5 ;  /* 0x0000000525087c20 */ /* 0x000fe20008410000 */
[----:B------:R-:W-:Y:S01]  /*3130*/  IADD3 R37, R135, R134, -R222 ;  /* 0x0000008687257210 */ /* 0x000fe20007ffe8de */
[----:B------:R-:W-:Y:S01]  /*3140*/  FMUL.FTZ R29, R42, UR5 ;  /* 0x000000052a1d7c20 */ /* 0x000fe20008410000 */
[----:B------:R-:W-:Y:S01]  /*3150*/  FMUL.FTZ R9, R39, UR5 ;  /* 0x0000000527097c20 */ /* 0x000fe20008410000 */
[----:B------:R-:W-:Y:S01]  /*3160*/  IADD3 R42, R12, 0x20, RZ ;  /* 0x000000200c2a7810 */ /* 0x000fe20007ffe0ff */
[----:B------:R-:W-:Y:S01]  /*3170*/  FMUL.FTZ R39, R21, UR5 ;  /* 0x0000000515277c20 */ /* 0x000fe20008410000 */
[----:B------:R2:W3:Y:S01]  /*3180*/  MUFU.TANH R11, R40 ;  /* 0x00000028000b7308 */ /* 0x0004e20000002400 */
[C---:B------:R-:W-:Y:S01]  /*3190*/  IMAD.IADD R30, R37.reuse, 0x1, -R18 ;  /* 0x00000001251e7824 */ /* 0x040fe200078e0a12 */
[----:B------:R-:W-:Y:S01]  /*31a0*/  ISETP.GE.AND P0, PT, R18, R135, PT ;  /* 0x000000871200720c */ /* 0x000fe20003f06270 */
[----:B------:R-:W-:-:S02]  /*31b0*/  IMAD.IADD R26, R37, 0x1, -R44 ;  /* 0x00000001251a7824 */ /* 0x000fc400078e0a2c */
[----:B------:R-:W-:Y:S01]  /*31c0*/  FMUL.FTZ R21, R22, UR5 ;  /* 0x0000000516157c20 */ /* 0x000fe20008410000 */
[C---:B------:R-:W-:Y:S01]  /*31d0*/  IMAD.IADD R10, R37.reuse, 0x1, -R12 ;  /* 0x00000001250a7824 */ /* 0x040fe200078e0a0c */
[----:B------:R-:W-:Y:S01]  /*31e0*/  IABS R30, R30 ;  /* 0x0000001e001e7213 */ /* 0x000fe20000000000 */
[----:B------:R-:W-:Y:S01]  /*31f0*/  IMAD.IADD R28, R37, 0x1, -R16 ;  /* 0x00000001251c7824 */ /* 0x000fe200078e0a10 */
[----:B------:R4:W-:Y:S01]  /*3200*/  MUFU.TANH R41, R36 ;  /* 0x0000002400297308 */ /* 0x0009e20000002400 */
[----:B------:R-:W-:Y:S01]  /*3210*/  IABS R26, R26 ;  /* 0x0000001a001a7213 */ /* 0x000fe20000000000 */
[----:B------:R-:W-:Y:S01]  /*3220*/  FMUL.FTZ R52, R52, UR5 ;  /* 0x0000000534347c20 */ /* 0x000fe20008410000 */
[----:B------:R-:W-:Y:S01]  /*3230*/  I2FP.F32.S32 R30, R30 ;  /* 0x0000001e001e7245 */ /* 0x000fe20000201400 */
[----:B------:R-:W-:Y:S01]  /*3240*/  FMUL.FTZ R53, R53, UR5 ;  /* 0x0000000535357c20 */ /* 0x000fe20008410000 */
[----:B------:R-:W-:Y:S01]  /*3250*/  I2FP.F32.S32 R26, R26 ;  /* 0x0000001a001a7245 */ /* 0x000fe20000201400 */
[----:B------:R-:W-:Y:S01]  /*3260*/  FMUL.FTZ R55, R55, UR5 ;  /* 0x0000000537377c20 */ /* 0x000fe20008410000 */
[----:B------:R-:W-:Y:S01]  /*3270*/  IABS R10, R10 ;  /* 0x0000000a000a7213 */ /* 0x000fe20000000000 */
[----:B------:R-:W3:Y:S01]  /*3280*/  MUFU.TANH R27, R8 ;  /* 0x00000008001b7308 */ /* 0x000ee20000002400 */
[----:B--2---:R-:W-:-:S02]  /*3290*/  VIADD R40, R12, 0x10 ;  /* 0x000000100c287836 */ /* 0x004fc40000000000 */
[----:B-1----:R-:W-:Y:S01]  /*32a0*/  FFMA.FTZ R30, R30, -R0, R31 ;  /* 0x800000001e1e7223 */ /* 0x002fe2000001001f */
[----:B------:R-:W-:Y:S01]  /*32b0*/  IABS R28, R28 ;  /* 0x0000001c001c7213 */ /* 0x000fe20000000000 */
[----:B------:R-:W-:Y:S01]  /*32c0*/  FMUL.FTZ R54, R54, UR5 ;  /* 0x0000000536367c20 */ /* 0x000fe20008410000 */
[C---:B------:R-:W-:Y:S01]  /*32d0*/  IMAD.IADD R14, R37.reuse, 0x1, -R40 ;  /* 0x00000001250e7824 */ /* 0x040fe200078e0a28 */
[----:B------:R-:W-:Y:S01]  /*32e0*/  I2FP.F32.S32 R10, R10 ;  /* 0x0000000a000a7245 */ /* 0x000fe20000201400 */
[C---:B------:R-:W-:Y:S01]  /*32f0*/  VIADD R22, R12.reuse, 0x18 ;  /* 0x000000180c167836 */ /* 0x040fe20000000000 */
[----:B------:R-:W1:Y:S01]  /*3300*/  MUFU.TANH R23, R33 ;  /* 0x0000002100177308 */ /* 0x000e620000002400 */
[----:B----4-:R-:W-:Y:S01]  /*3310*/  IADD3 R36, R12, 0x11, RZ ;  /* 0x000000110c247810 */ /* 0x010fe20007ffe0ff */
[----:B------:R-:W-:Y:S01]  /*3320*/  FMUL.FTZ R45, R20, UR5 ;  /* 0x00000005142d7c20 */ /* 0x000fe20008410000 */
[----:B------:R-:W-:Y:S01]  /*3330*/  IABS R14, R14 ;  /* 0x0000000e000e7213 */ /* 0x000fe20000000000 */
[----:B---3--:R-:W-:Y:S01]  /*3340*/  FFMA.FTZ R11, R10, -R0, R11 ;  /* 0x800000000a0b7223 */ /* 0x008fe2000001000b */
[----:B------:R-:W-:Y:S01]  /*3350*/  I2FP.F32.S32 R28, R28 ;  /* 0x0000001c001c7245 */ /* 0x000fe20000201400 */
[C---:B------:R-:W-:Y:S01]  /*3360*/  IMAD.IADD R32, R37.reuse, 0x1, -R36 ;  /* 0x0000000125207824 */ /* 0x040fe200078e0a24 */
[----:B------:R-:W-:Y:S01]  /*3370*/  I2FP.F32.S32 R14, R14 ;  /* 0x0000000e000e7245 */ /* 0x000fe20000201400 */
[----:B------:R2:W-:Y:S01]  /*3380*/  MUFU.TANH R31, R43 ;  /* 0x0000002b001f7308 */ /* 0x0005e20000002400 */
[-C--:B------:R-:W-:Y:S01]  /*3390*/  FFMA.FTZ R26, R26, -R0.reuse, R27 ;  /* 0x800000001a1a7223 */ /* 0x080fe2000001001b */
[----:B------:R-:W-:Y:S01]  /*33a0*/  FFMA.FTZ R28, R28, -R0, R41 ;  /* 0x800000001c1c7223 */ /* 0x000fe20000010029 */
[----:B------:R-:W-:Y:S01]  /*33b0*/  IABS R32, R32 ;  /* 0x0000002000207213 */ /* 0x000fe20000000000 */
[----:B------:R-:W-:Y:S01]  /*33c0*/  FFMA.FTZ R14, R14, -R0, R13 ;  /* 0x800000000e0e7223 */ /* 0x000fe2000001000d */
[----:B------:R-:W-:Y:S01]  /*33d0*/  VIADD R20, R12, 0x19 ;  /* 0x000000190c147836 */ /* 0x000fe20000000000 */
[-C--:B------:R-:W-:Y:S01]  /*33e0*/  ISETP.GE.AND P3, PT, R36, R135.reuse, PT ;  /* 0x000000872400720c */ /* 0x080fe20003f66270 */
[C---:B------:R-:W-:Y:S01]  /*33f0*/  IMAD.IADD R10, R37.reuse, 0x1, -R22 ;  /* 0x00000001250a7824 */ /* 0x040fe200078e0a16 */
[----:B------:R-:W-:Y:S01]  /*3400*/  I2FP.F32.S32 R32, R32 ;  /* 0x0000002000207245 */ /* 0x000fe20000201400 */
[----:B------:R-:W-:Y:S01]  /*3410*/  MUFU.TANH R29, R29 ;  /* 0x0000001d001d7308 */ /* 0x000fe20000002400 */
[----:B------:R-:W-:Y:S01]  /*3420*/  IMAD.IADD R8, R37, 0x1, -R20 ;  /* 0x0000000125087824 */ /* 0x000fe200078e0a14 */
[----:B------:R-:W-:Y:S01]  /*3430*/  ISETP.GE.AND P2, PT, R22, R135, PT ;  /* 0x000000871600720c */ /* 0x000fe20003f46270 */
[----:B------:R-:W-:Y:S01]  /*3440*/  FMUL.FTZ R25, R25, UR5 ;  /* 0x0000000519197c20 */ /* 0x000fe20008410000 */
[----:B-1----:R-:W-:Y:S01]  /*3450*/  FFMA.FTZ R23, R32, -R0, R23 ;  /* 0x8000000020177223 */ /* 0x002fe20000010017 */
[C---:B------:R-:W-:Y:S01]  /*3460*/  IMAD.IADD R32, R37.reuse, 0x1, -R42 ;  /* 0x0000000125207824 */ /* 0x040fe200078e0a2a */
[----:B------:R-:W-:Y:S01]  /*3470*/  IABS R10, R10 ;  /* 0x0000000a000a7213 */ /* 0x000fe20000000000 */
[C---:B------:R-:W-:Y:S01]  /*3480*/  VIADD R48, R12.reuse, 0x21 ;  /* 0x000000210c307836 */ /* 0x040fe20000000000 */
[----:B------:R-:W-:Y:S01]  /*3490*/  MUFU.TANH R13, R38 ;  /* 0x00000026000d7308 */ /* 0x000fe20000002400 */
[----:B--2---:R-:W-:Y:S01]  /*34a0*/  VIADD R43, R37, 0x8 ;  /* 0x00000008252b7836 */ /* 0x004fe20000000000 */
[----:B------:R-:W-:Y:S01]  /*34b0*/  IABS R32, R32 ;  /* 0x0000002000207213 */ /* 0x000fe20000000000 */
[----:B------:R-:W-:Y:S01]  /*34c0*/  VIADD R46, R12, 0x29 ;  /* 0x000000290c2e7836 */ /* 0x000fe20000000000 */
[----:B------:R-:W-:Y:S01]  /*34d0*/  IABS R8, R8 ;  /* 0x0000000800087213 */ /* 0x000fe20000000000 */
[C---:B------:R-:W-:Y:S01]  /*34e0*/  IMAD.IADD R33, R43.reuse, 0x1, -R12 ;  /* 0x000000012b217824 */ /* 0x040fe200078e0a0c */
[----:B------:R-:W-:Y:S01]  /*34f0*/  I2FP.F32.S32 R32, R32 ;  /* 0x0000002000207245 */ /* 0x000fe20000201400 */
[C---:B------:R-:W-:Y:S01]  /*3500*/  IMAD.IADD R16, R43.reuse, 0x1, -R16 ;  /* 0x000000012b107824 */ /* 0x040fe200078e0a10 */
[----:B------:R1:W2:Y:S01]  /*3510*/  MUFU.TANH R27, R24 ;  /* 0x00000018001b7308 */ /* 0x0002a20000002400 */
[C---:B------:R-:W-:Y:S01]  /*3520*/  IMAD.IADD R44, R43.reuse, 0x1, -R44 ;  /* 0x000000012b2c7824 */ /* 0x040fe200078e0a2c */
[----:B------:R-:W-:Y:S01]  /*3530*/  IABS R33, R33 ;  /* 0x0000002100217213 */ /* 0x000fe20000000000 */
[----:B------:R-:W-:Y:S01]  /*3540*/  IMAD.IADD R18, R43, 0x1, -R18 ;  /* 0x000000012b127824 */ /* 0x000fe200078e0a12 */
[----:B------:R-:W-:Y:S01]  /*3550*/  IABS R16, R16 ;  /* 0x0000001000107213 */ /* 0x000fe20000000000 */
[----:B------:R-:W-:Y:S01]  /*3560*/  FMUL.FTZ R71, R71, UR5 ;  /* 0x0000000547477c20 */ /* 0x000fe20008410000 */
[----:B------:R-:W-:Y:S01]  /*3570*/  IABS R44, R44 ;  /* 0x0000002c002c7213 */ /* 0x000fe20000000000 */
[----:B------:R-:W-:Y:S01]  /*3580*/  FMUL.FTZ R65, R65, UR5 ;  /* 0x0000000541417c20 */ /* 0x000fe20008410000 */
[----:B------:R-:W3:Y:S01]  /*3590*/  MUFU.TANH R9, R9 ;  /* 0x0000000900097308 */ /* 0x000ee20000002400 */
[----:B------:R-:W-:Y:S01]  /*35a0*/  I2FP.F32.S32 R16, R16 ;  /* 0x0000001000107245 */ /* 0x000fe20000201400 */
[----:B------:R-:W-:Y:S01]  /*35b0*/  FMUL.FTZ R67, R67, UR5 ;  /* 0x0000000543437c20 */ /* 0x000fe20008410000 */
[----:B------:R-:W-:Y:S01]  /*35c0*/  IABS R18, R18 ;  /* 0x0000001200127213 */ /* 0x000fe20000000000 */
[----:B------:R-:W-:Y:S01]  /*35d0*/  FMUL.FTZ R70, R70, UR5 ;  /* 0x0000000546467c20 */ /* 0x000fe20008410000 */
[----:B------:R-:W-:Y:S01]  /*35e0*/  I2FP.F32.S32 R44, R44 ;  /* 0x0000002c002c7245 */ /* 0x000fe20000201400 */
[----:B------:R-:W-:Y:S01]  /*35f0*/  FMUL.FTZ R64, R64, UR5 ;  /* 0x0000000540407c20 */ /* 0x000fe20008410000 */
[----:B------:R-:W-:Y:S01]  /*3600*/  I2FP.F32.S32 R18, R18 ;  /* 0x0000001200127245 */ /* 0x000fe20000201400 */
[----:B------:R-:W4:Y:S01]  /*3610*/  MUFU.TANH R165, R15 ;  /* 0x0000000f00a57308 */ /* 0x000f220000002400 */
[----:B-1----:R-:W-:Y:S01]  /*3620*/  I2FP.F32.S32 R24, R33 ;  /* 0x0000002100187245 */ /* 0x002fe20000201400 */
[-C--:B--2---:R-:W-:Y:S01]  /*3630*/  FFMA.FTZ R170, R32, -R0.reuse, R27 ;  /* 0x8000000020aa7223 */ /* 0x084fe2000001001b */
[----:B------:R-:W-:Y:S01]  /*3640*/  FSEL R32, R11, -INF , !P1 ;  /* 0xff8000000b207808 */ /* 0x000fe20004800000 */
[----:B------:R-:W-:Y:S01]  /*3650*/  FFMA.FTZ R31, R18, -R0, R31 ;  /* 0x80000000121f7223 */ /* 0x000fe2000001001f */
[----:B------:R-:W-:-:S02]  /*3660*/  IMAD.IADD R11, R43, 0x1, -R22 ;  /* 0x000000012b0b7824 */ /* 0x000fc400078e0a16 */
[-C--:B------:R-:W-:Y:S01]  /*3670*/  FFMA.FTZ R24, R24, -R0.reuse, R29 ;  /* 0x8000000018187223 */ /* 0x080fe2000001001d */
[-C--:B------:R-:W-:Y:S01]  /*3680*/  FFMA.FTZ R29, R16, -R0.reuse, R13 ;  /* 0x80000000101d7223 */ /* 0x080fe2000001000d */
[----:B------:R-:W1:Y:S01]  /*3690*/  MUFU.TANH R41, R52 ;  /* 0x0000003400297308 */ /* 0x000e620000002400 */
[----:B---3--:R-:W-:Y:S01]  /*36a0*/  FFMA.FTZ R27, R44, -R0, R9 ;  /* 0x800000002c1b7223 */ /* 0x008fe20000010009 */
[C---:B------:R-:W-:Y:S01]  /*36b0*/  IMAD.IADD R16, R43.reuse, 0x1, -R42 ;  /* 0x000000012b107824 */ /* 0x040fe200078e0a2a */
[----:B------:R-:W-:Y:S01]  /*36c0*/  FSEL R33, R24, -INF , !P1 ;  /* 0xff80000018217808 */ /* 0x000fe20004800000 */
[C---:B------:R-:W-:Y:S01]  /*36d0*/  IMAD.IADD R24, R43.reuse, 0x1, -R40 ;  /* 0x000000012b187824 */ /* 0x040fe200078e0a28 */
[----:B------:R-:W-:Y:S01]  /*36e0*/  IADD3 R36, -R36, R43, RZ ;  /* 0x0000002b24247210 */ /* 0x000fe20007ffe1ff */
[----:B------:R-:W-:Y:S01]  /*36f0*/  IMAD.IADD R18, R43, 0x1, -R20 ;  /* 0x000000012b127824 */ /* 0x000fe200078e0a14 */
[----:B------:R-:W-:Y:S01]  /*3700*/  IABS R16, R16 ;  /* 0x0000001000107213 */ /* 0x000fe20000000000 */
[----:B------:R-:W2:Y:S01]  /*3710*/  MUFU.TANH R9, R54 ;  /* 0x0000003600097308 */ /* 0x000ea20000002400 */
[----:B------:R-:W-:Y:S01]  /*3720*/  ISETP.GE.AND P1, PT, R20, R135, PT ;  /* 0x000000871400720c */ /* 0x000fe20003f26270 */
[----:B------:R-:W-:Y:S01]  /*3730*/  IMAD.IADD R44, R37, 0x1, -R48 ;  /* 0x00000001252c7824 */ /* 0x000fe200078e0a30 */
[----:B------:R-:W-:Y:S01]  /*3740*/  IABS R20, R11 ;  /* 0x0000000b00147213 */ /* 0x000fe20000000000 */
[----:B------:R-:W-:Y:S01]  /*3750*/  FMUL.FTZ R66, R66, UR5 ;  /* 0x0000000542427c20 */ /* 0x000fe20008410000 */
[----:B------:R-:W-:-:S02]  /*3760*/  I2FP.F32.S32 R16, R16 ;  /* 0x0000001000107245 */ /* 0x000fc40000201400 */
[----:B------:R-:W-:Y:S01]  /*3770*/  IABS R24, R24 ;  /* 0x0000001800187213 */ /* 0x000fe20000000000 */
[----:B------:R-:W3:Y:S01]  /*3780*/  MUFU.TANH R53, R53 ;  /* 0x0000003500357308 */ /* 0x000ee20000002400 */
[----:B------:R-:W-:Y:S01]  /*3790*/  IABS R22, R36 ;  /* 0x0000002400167213 */ /* 0x000fe20000000000 */
[----:B----4-:R-:W-:Y:S01]  /*37a0*/  FFMA.FTZ R165, R16, -R0, R165 ;  /* 0x8000000010a57223 */ /* 0x010fe200000100a5 */
[----:B------:R-:W-:Y:S01]  /*37b0*/  IABS R18, R18 ;  /* 0x0000001200127213 */ /* 0x000fe20000000000 */
[----:B------:R-:W-:Y:S01]  /*37c0*/  VIADD R16, R12, 0x39 ;  /* 0x000000390c107836 */ /* 0x000fe20000000000 */
[----:B------:R-:W-:Y:S02]  /*37d0*/  I2FP.F32.S32 R10, R10 ;  /* 0x0000000a000a7245 */ /* 0x000fe40000201400 */
[----:B------:R-:W-:Y:S01]  /*37e0*/  I2FP.F32.S32 R20, R20 ;  /* 0x0000001400147245 */ /* 0x000fe20000201400 */
[----:B------:R-:W4:Y:S01]  /*37f0*/  MUFU.TANH R47, R34 ;  /* 0x00000022002f7308 */ /* 0x000f220000002400 */
[----:B------:R-:W-:Y:S01]  /*3800*/  I2FP.F32.S32 R8, R8 ;  /* 0x0000000800087245 */ /* 0x000fe20000201400 */
[----:B-1----:R-:W-:Y:S01]  /*3810*/  FFMA.FTZ R10, R10, -R0, R41 ;  /* 0x800000000a0a7223 */ /* 0x002fe20000010029 */
[----:B------:R-:W-:Y:S01]  /*3820*/  I2FP.F32.S32 R24, R24 ;  /* 0x0000001800187245 */ /* 0x000fe20000201400 */
[----:B--2---:R-:W-:Y:S01]  /*3830*/  FFMA.FTZ R11, R20, -R0, R9 ;  /* 0x80000000140b7223 */ /* 0x004fe20000010009 */
[----:B------:R-:W-:-:S02]  /*3840*/  I2FP.F32.S32 R22, R22 ;  /* 0x0000001600167245 */ /* 0x000fc40000201400 */
[----:B------:R-:W-:Y:S01]  /*3850*/  I2FP.F32.S32 R18, R18 ;  /* 0x0000001200127245 */ /* 0x000fe20000201400 */
[----:B------:R-:W1:Y:S01]  /*3860*/  MUFU.TANH R35, R35 ;  /* 0x0000002300237308 */ /* 0x000e620000002400 */
[-C--:B---3--:R-:W-:Y:S01]  /*3870*/  FFMA.FTZ R8, R8, -R0.reuse, R53 ;  /* 0x8000000008087223 */ /* 0x088fe20000010035 */
[----:B------:R-:W-:Y:S02]  /*3880*/  FSEL R30, R30, -INF , !P0 ;  /* 0xff8000001e1e7808 */ /* 0x000fe40004000000 */
[----:B------:R-:W-:Y:S02]  /*3890*/  FSEL R31, R31, -INF , !P0 ;  /* 0xff8000001f1f7808 */ /* 0x000fe40004000000 */
[----:B------:R-:W-:Y:S02]  /*38a0*/  ISETP.GE.AND P0, PT, R42, R135, PT ;  /* 0x000000872a00720c */ /* 0x000fe40003f06270 */
[----:B------:R-:W2:Y:S01]  /*38b0*/  MUFU.TANH R55, R55 ;  /* 0x0000003700377308 */ /* 0x000ea20000002400 */
[----:B----4-:R-:W-:Y:S01]  /*38c0*/  FFMA.FTZ R15, R24, -R0, R47 ;  /* 0x80000000180f7223 */ /* 0x010fe2000001002f */
[----:B------:R-:W-:Y:S01]  /*38d0*/  IMAD.IADD R34, R37, 0x1, -R16 ;  /* 0x0000000125227824 */ /* 0x000fe200078e0a10 */
[C---:B------:R-:W-:Y:S01]  /*38e0*/  IADD3 R20, R12.reuse, 0x31, RZ ;  /* 0x000000310c147810 */ /* 0x040fe20007ffe0ff */
[----:B------:R-:W-:Y:S01]  /*38f0*/  VIADD R24, R12, 0x28 ;  /* 0x000000280c187836 */ /* 0x000fe20000000000 */
[----:B------:R-:W-:-:S02]  /*3900*/  FSEL R26, R26, -INF , !P6 ;  /* 0xff8000001a1a7808 */ /* 0x000fc40007000000 */
[----:B------:R-:W-:Y:S01]  /*3910*/  FSEL R27, R27, -INF , !P6 ;  /* 0xff8000001b1b7808 */ /* 0x000fe20007000000 */
[----:B------:R3:W4:Y:S01]  /*3920*/  MUFU.TANH R41, R25 ;  /* 0x0000001900297308 */ /* 0x0007220000002400 */
[-C--:B-1----:R-:W-:Y:S01]  /*3930*/  FFMA.FTZ R13, R22, -R0.reuse, R35 ;  /* 0x80000000160d7223 */ /* 0x082fe20000010023 */
[----:B------:R-:W-:Y:S01]  /*3940*/  VIADD R22, R12, 0x30 ;  /* 0x000000300c167836 */ /* 0x000fe20000000000 */
[----:B------:R-:W-:Y:S01]  /*3950*/  FSEL R10, R10, -INF , !P2 ;  /* 0xff8000000a0a7808 */ /* 0x000fe20005000000 */
[----:B------:R-:W-:Y:S01]  /*3960*/  IMAD.IADD R42, R37, 0x1, -R24 ;  /* 0x00000001252a7824 */ /* 0x000fe200078e0a18 */
[----:B------:R-:W-:Y:S01]  /*3970*/  FSEL R11, R11, -INF , !P2 ;  /* 0xff8000000b0b7808 */ /* 0x000fe20005000000 */
[----:B------:R-:W-:Y:S01]  /*3980*/  IMAD.IADD R38, R37, 0x1, -R22 ;  /* 0x0000000125267824 */ /* 0x000fe200078e0a16 */
[----:B------:R-:W-:Y:S01]  /*3990*/  FSEL R13, R13, -INF , !P3 ;  /* 0xff8000000d0d7808 */ /* 0x000fe20005800000 */
[----:B------:R-:W1:Y:S01]  /*39a0*/  MUFU.TANH R17, R17 ;  /* 0x0000001100117308 */ /* 0x000e620000002400 */
[----:B--2---:R-:W-:Y:S01]  /*39b0*/  FFMA.FTZ R9, R18, -R0, R55 ;  /* 0x8000000012097223 */ /* 0x004fe20000010037 */
[----:B------:R-:W-:Y:S01]  /*39c0*/  VIADD R18, R12, 0x38 ;  /* 0x000000380c127836 */ /* 0x000fe20000000000 */
[----:B------:R-:W-:Y:S01]  /*39d0*/  FSEL R12, R23, -INF , !P3 ;  /* 0xff800000170c7808 */ /* 0x000fe20005800000 */
[----:B------:R-:W-:Y:S01]  /*39e0*/  IMAD.IADD R36, R37, 0x1, -R20 ;  /* 0x0000000125247824 */ /* 0x000fe200078e0a14 */
[----:B------:R-:W-:Y:S01]  /*39f0*/  FSEL R8, R8, -INF , !P1 ;  /* 0xff80000008087808 */ /* 0x000fe20004800000 */
[----:B------:R-:W-:Y:S01]  /*3a00*/  IMAD.IADD R23, R43, 0x1, -R46 ;  /* 0x000000012b177824 */ /* 0x000fe200078e0a2e */
[----:B------:R-:W-:Y:S01]  /*3a10*/  FSEL R9, R9, -INF , !P1 ;  /* 0xff80000009097808 */ /* 0x000fe20004800000 */
[----:B------:R-:W2:Y:S01]  /*3a20*/  MUFU.TANH R21, R21 ;  /* 0x0000001500157308 */ /* 0x000ea20000002400 */
[----:B---3--:R-:W-:Y:S01]  /*3a30*/  IMAD.IADD R25, R43, 0x1, -R48 ;  /* 0x000000012b197824 */ /* 0x008fe200078e0a30 */
[----:B------:R-:W-:-:S02]  /*3a40*/  FSEL R170, R170, -INF , !P0 ;  /* 0xff800000aaaa7808 */ /* 0x000fc40004000000 */
[----:B------:R-:W-:Y:S02]  /*3a50*/  FSEL R165, R165, -INF , !P0 ;  /* 0xff800000a5a57808 */ /* 0x000fe40004000000 */
[----:B------:R-:W-:Y:S02]  /*3a60*/  IABS R34, R34 ;  /* 0x0000002200227213 */ /* 0x000fe40000000000 */
[-C--:B------:R-:W-:Y:S01]  /*3a70*/  ISETP.GE.AND P4, PT, R40, R135.reuse, PT ;  /* 0x000000872800720c */ /* 0x080fe20003f86270 */
[----:B------:R-:W-:Y:S01]  /*3a80*/  IMAD.IADD R40, R37, 0x1, -R46 ;  /* 0x0000000125287824 */ /* 0x000fe200078e0a2e */
[-C--:B------:R-:W-:Y:S01]  /*3a90*/  ISETP.GE.AND P6, PT, R24, R135.reuse, PT ;  /* 0x000000871800720c */ /* 0x080fe20003fc6270 */
[C---:B------:R-:W-:Y:S01]  /*3aa0*/  IMAD.IADD R24, R43.reuse, 0x1, -R24 ;  /* 0x000000012b187824 */ /* 0x040fe200078e0a18 */
[-C--:B------:R-:W-:Y:S01]  /*3ab0*/  ISETP.GE.AND P3, PT, R22, R135.reuse, PT ;  /* 0x000000871600720c */ /* 0x080fe20003f66270 */
[C---:B------:R-:W-:Y:S01]  /*3ac0*/  IMAD.IADD R22, R43.reuse, 0x1, -R22 ;  /* 0x000000012b167824 */ /* 0x040fe200078e0a16 */
[-C--:B------:R-:W-:Y:S01]  /*3ad0*/  ISETP.GE.AND P2, PT, R20, R135.reuse, PT ;  /* 0x000000871400720c */ /* 0x080fe20003f46270 */
[C---:B------:R-:W-:Y:S01]  /*3ae0*/  IMAD.IADD R20, R43.reuse, 0x1, -R20 ;  /* 0x000000012b147824 */ /* 0x040fe200078e0a14 */
[-C--:B------:R-:W-:Y:S01]  /*3af0*/  ISETP.GE.AND P1, PT, R18, R135.reuse, PT ;  /* 0x000000871200720c */ /* 0x080fe20003f26270 */
[----:B------:R-:W3:Y:S01]  /*3b00*/  MUFU.TANH R45, R45 ;  /* 0x0000002d002d7308 */ /* 0x000ee20000002400 */
[----:B------:R-:W-:Y:S01]  /*3b10*/  ISETP.GE.AND P0, PT, R16, R135, PT ;  /* 0x000000871000720c */ /* 0x000fe20003f06270 */
[----:B------:R-:W-:Y:S01]  /*3b20*/  IMAD.IADD R16, R43, 0x1, -R16 ;  /* 0x000000012b107824 */ /* 0x000fe200078e0a10 */
[----:B------:R-:W-:Y:S01]  /*3b30*/  IADD3 R35, R37, -R18, RZ ;  /* 0x8000001225237210 */ /* 0x000fe20007ffe0ff */
[----:B------:R-:W-:Y:S01]  /*3b40*/  FMUL.FTZ R37, R68, UR5 ;  /* 0x0000000544257c20 */ /* 0x000fe20008410000 */
[----:B------:R-:W-:-:S02]  /*3b50*/  IABS R44, R44 ;  /* 0x0000002c002c7213 */ /* 0x000fc40000000000 */
[----:B------:R-:W-:Y:S01]  /*3b60*/  IABS R25, R25 ;  /* 0x0000001900197213 */ /* 0x000fe20000000000 */
[----:B------:R-:W3:Y:S01]  /*3b70*/  MUFU.TANH R39, R39 ;  /* 0x0000002700277308 */ /* 0x000ee20000002400 */
[----:B------:R-:W-:Y:S01]  /*3b80*/  IADD3 R18, -R18, R43, RZ ;  /* 0x0000002b12127210 */ /* 0x000fe20007ffe1ff */
[----:B------:R-:W-:Y:S01]  /*3b90*/  FMUL.FTZ R43, R69, UR5 ;  /* 0x00000005452b7c20 */ /* 0x000fe20008410000 */
[----:B------:R-:W-:Y:S02]  /*3ba0*/  I2FP.F32.S32 R172, R34 ;  /* 0x0000002200ac7245 */ /* 0x000fe40000201400 */
[----:B------:R-:W-:Y:S02]  /*3bb0*/  I2FP.F32.S32 R44, R44 ;  /* 0x0000002c002c7245 */ /* 0x000fe40000201400 */
[----:B------:R-:W-:Y:S01]  /*3bc0*/  I2FP.F32.S32 R34, R25 ;  /* 0x0000001900227245 */ /* 0x000fe20000201400 */
[----:B------:R-:W-:Y:S01]  /*3bd0*/  MUFU.TANH R19, R19 ;  /* 0x0000001300137308 */ /* 0x000fe20000002400 */
[----:B------:R-:W-:Y:S01]  /*3be0*/  FSEL R28, R28, -INF , !P5 ;  /* 0xff8000001c1c7808 */ /* 0x000fe20006800000 */
[-C--:B----4-:R-:W-:Y:S01]  /*3bf0*/  FFMA.FTZ R41, R44, -R0.reuse, R41 ;  /* 0x800000002c297223 */ /* 0x090fe20000010029 */
[----:B------:R-:W-:Y:S01]  /*3c00*/  FSEL R29, R29, -INF , !P5 ;  /* 0xff8000001d1d7808 */ /* 0x000fe20006800000 */
[----:B-1----:R-:W-:Y:S01]  /*3c10*/  FFMA.FTZ R17, R34, -R0, R17 ;  /* 0x8000000022117223 */ /* 0x002fe20000010011 */
[----:B------:R-:W-:-:S02]  /*3c20*/  ISETP.GE.AND P5, PT, R48, R135, PT ;  /* 0x000000873000720c */ /* 0x000fc40003fa6270 */
[----:B------:R-:W-:Y:S01]  /*3c30*/  IABS R24, R24 ;  /* 0x0000001800187213 */ /* 0x000fe20000000000 */
[----:B------:R-:W1:Y:S01]  /*3c40*/  MUFU.TANH R37, R37 ;  /* 0x0000002500257308 */ /* 0x000e620000002400 */
[----:B------:R-:W-:Y:S02]  /*3c50*/  FSEL R162, R41, -INF , !P5 ;  /* 0xff80000029a27808 */ /* 0x000fe40006800000 */
[----:B------:R-:W-:Y:S02]  /*3c60*/  I2FP.F32.S32 R24, R24 ;  /* 0x0000001800187245 */ /* 0x000fe40000201400 */
[----:B------:R-:W-:Y:S02]  /*3c70*/  FSEL R181, R17, -INF , !P5 ;  /* 0xff80000011b57808 */ /* 0x000fe40006800000 */
[----:B------:R-:W-:Y:S01]  /*3c80*/  ISETP.GE.AND P5, PT, R135, 0x41, PT ;  /* 0x000000418700780c */ /* 0x000fe20003fa6270 */
[----:B------:R-:W4:Y:S01]  /*3c90*/  MUFU.TANH R43, R43 ;  /* 0x0000002b002b7308 */ /* 0x000f220000002400 */
[----:B------:R-:W-:Y:S01]  /*3ca0*/  IABS R42, R42 ;  /* 0x0000002a002a7213 */ /* 0x000fe20000000000 */
[----:B--2---:R-:W-:Y:S01]  /*3cb0*/  FFMA.FTZ R21, R24, -R0, R21 ;  /* 0x8000000018157223 */ /* 0x004fe20000010015 */
[----:B------:R-:W-:-:S02]  /*3cc0*/  IABS R40, R40 ;  /* 0x0000002800287213 */ /* 0x000fc40000000000 */
[----:B------:R-:W-:Y:S02]  /*3cd0*/  IABS R38, R38 ;  /* 0x0000002600267213 */ /* 0x000fe40000000000 */
[----:B------:R-:W-:Y:S01]  /*3ce0*/  IABS R36, R36 ;  /* 0x0000002400247213 */ /* 0x000fe20000000000 */
[----:B------:R-:W-:Y:S01]  /*3cf0*/  MUFU.TANH R47, R70 ;  /* 0x00000046002f7308 */ /* 0x000fe20000002400 */
[----:B------:R-:W-:Y:S02]  /*3d00*/  IABS R35, R35 ;  /* 0x0000002300237213 */ /* 0x000fe40000000000 */
[----:B------:R-:W-:Y:S02]  /*3d10*/  IABS R23, R23 ;  /* 0x0000001700177213 */ /* 0x000fe40000000000 */
[----:B------:R-:W-:Y:S02]  /*3d20*/  IABS R22, R22 ;  /* 0x0000001600167213 */ /* 0x000fe40000000000 */
[----:B------:R-:W-:Y:S01]  /*3d30*/  IABS R20, R20 ;  /* 0x0000001400147213 */ /* 0x000fe20000000000 */
[----:B------:R-:W2:Y:S01]  /*3d40*/  MUFU.TANH R49, R64 ;  /* 0x0000004000317308 */ /* 0x000ea20000002400 */
[----:B------:R-:W-:-:S02]  /*3d50*/  IABS R18, R18 ;  /* 0x0000001200127213 */ /* 0x000fc40000000000 */
[----:B------:R-:W-:Y:S02]  /*3d60*/  IABS R16, R16 ;  /* 0x0000001000107213 */ /* 0x000fe40000000000 */
[----:B------:R-:W-:Y:S02]  /*3d70*/  I2FP.F32.S32 R166, R42 ;  /* 0x0000002a00a67245 */ /* 0x000fe40000201400 */
[----:B------:R-:W-:Y:S01]  /*3d80*/  I2FP.F32.S32 R164, R40 ;  /* 0x0000002800a47245 */ /* 0x000fe20000201400 */
[----:B------:R-:W2:Y:S01]  /*3d90*/  MUFU.TANH R65, R65 ;  /* 0x0000004100417308 */ /* 0x000ea20000002400 */
[----:B------:R-:W-:Y:S01]  /*3da0*/  I2FP.F32.S32 R178, R38 ;  /* 0x0000002600b27245 */ /* 0x000fe20000201400 */
[----:B---3--:R-:W-:Y:S01]  /*3db0*/  FFMA.FTZ R166, R166, -R0, R45 ;  /* 0x80000000a6a67223 */ /* 0x008fe2000001002d */
[----:B------:R-:W-:Y:S01]  /*3dc0*/  I2FP.F32.S32 R36, R36 ;  /* 0x0000002400247245 */ /* 0x000fe20000201400 */
[-C--:B------:R-:W-:Y:S01]  /*3dd0*/  FFMA.FTZ R164, R164, -R0.reuse, R39 ;  /* 0x80000000a4a47223 */ /* 0x080fe20000010027 */
[----:B------:R-:W-:Y:S01]  /*3de0*/  I2FP.F32.S32 R174, R35 ;  /* 0x0000002300ae7245 */ /* 0x000fe20000201400 */
[----:B-1----:R-:W-:Y:S01]  /*3df0*/  FFMA.FTZ R178, R178, -R0, R37 ;  /* 0x80000000b2b27223 */ /* 0x002fe20000010025 */
[----:B------:R-:W-:Y:S01]  /*3e00*/  I2FP.F32.S32 R24, R23 ;  /* 0x0000001700187245 */ /* 0x000fe20000201400 */
[----:B------:R-:W1:Y:S01]  /*3e10*/  MUFU.TANH R71, R71 ;  /* 0x0000004700477308 */ /* 0x000e620000002400 */
[----:B------:R-:W-:Y:S01]  /*3e20*/  I2FP.F32.S32 R22, R22 ;  /* 0x0000001600167245 */ /* 0x000fe20000201400 */
[----:B----4-:R-:W-:Y:S01]  /*3e30*/  FFMA.FTZ R176, R36, -R0, R43 ;  /* 0x8000000024b07223 */ /* 0x010fe2000001002b */
[----:B------:R-:W-:Y:S01]  /*3e40*/  I2FP.F32.S32 R20, R20 ;  /* 0x0000001400147245 */ /* 0x000fe20000201400 */
[----:B--2---:R-:W-:Y:S01]  /*3e50*/  FFMA.FTZ R174, R174, -R0, R49 ;  /* 0x80000000aeae7223 */ /* 0x004fe20000010031 */
[----:B------:R-:W-:Y:S01]  /*3e60*/  I2FP.F32.S32 R18, R18 ;  /* 0x0000001200127245 */ /* 0x000fe20000201400 */
[----:B------:R-:W-:Y:S01]  /*3e70*/  FFMA.FTZ R19, R24, -R0, R19 ;  /* 0x8000000018137223 */ /* 0x000fe20000010013 */
[----:B------:R-:W-:Y:S01]  /*3e80*/  I2FP.F32.S32 R16, R16 ;  /* 0x0000001000107245 */ /* 0x000fe20000201400 */
[----:B------:R-:W2:Y:S01]  /*3e90*/  MUFU.TANH R169, R66 ;  /* 0x0000004200a97308 */ /* 0x000ea20000002400 */
[----:B------:R-:W-:Y:S01]  /*3ea0*/  FSEL R14, R14, -INF , !P4 ;  /* 0xff8000000e0e7808 */ /* 0x000fe20006000000 */
[-C--:B------:R-:W-:Y:S01]  /*3eb0*/  FFMA.FTZ R172, R172, -R0.reuse, R65 ;  /* 0x80000000acac7223 */ /* 0x080fe20000010041 */
[----:B------:R-:W-:Y:S01]  /*3ec0*/  FSEL R15, R15, -INF , !P4 ;  /* 0xff8000000f0f7808 */ /* 0x000fe20006000000 */
[----:B------:R-:W-:Y:S01]  /*3ed0*/  FFMA.FTZ R47, R22, -R0, R47 ;  /* 0x80000000162f7223 */ /* 0x000fe2000001002f */
[----:B------:R-:W-:-:S02]  /*3ee0*/  ISETP.GE.AND P4, PT, R46, R135, PT ;  /* 0x000000872e00720c */ /* 0x000fc40003f86270 */
[----:B------:R-:W-:Y:S01]  /*3ef0*/  FSEL R166, R166, -INF , !P6 ;  /* 0xff800000a6a67808 */ /* 0x000fe20007000000 */
[----:B------:R-:W3:Y:S01]  /*3f00*/  MUFU.TANH R67, R67 ;  /* 0x0000004300437308 */ /* 0x000ee20000002400 */
[-C--:B-1----:R-:W-:Y:S01]  /*3f10*/  FFMA.FTZ R171, R20, -R0.reuse, R71 ;  /* 0x8000000014ab7223 */ /* 0x082fe20000010047 */
[----:B------:R-:W-:Y:S02]  /*3f20*/  FSEL R179, R21, -INF , !P6 ;  /* 0xff80000015b37808 */ /* 0x000fe40007000000 */
[----:B------:R-:W-:Y:S02]  /*3f30*/  FSEL R164, R164, -INF , !P4 ;  /* 0xff800000a4a47808 */ /* 0x000fe40006000000 */
[----:B------:R-:W-:Y:S02]  /*3f40*/  FSEL R173, R19, -INF , !P4 ;  /* 0xff80000013ad7808 */ /* 0x000fe40006000000 */
[----:B------:R-:W-:Y:S01]  /*3f50*/  FSEL R178, R178, -INF , !P3 ;  /* 0xff800000b2b27808 */ /* 0x000fe20005800000 */
[----:B--2---:R-:W-:Y:S01]  /*3f60*/  FFMA.FTZ R169, R18, -R0, R169 ;  /* 0x8000000012a97223 */ /* 0x004fe200000100a9 */
[----:B------:R-:W-:-:S02]  /*3f70*/  FSEL R175, R47, -INF , !P3 ;  /* 0xff8000002faf7808 */ /* 0x000fc40005800000 */
[----:B------:R-:W-:Y:S02]  /*3f80*/  FSEL R176, R176, -INF , !P2 ;  /* 0xff800000b0b07808 */ /* 0x000fe40005000000 */
[----:B------:R-:W-:Y:S02]  /*3f90*/  FSEL R171, R171, -INF , !P2 ;  /* 0xff800000abab7808 */ /* 0x000fe40005000000 */
[----:B------:R-:W-:Y:S01]  /*3fa0*/  FSEL R174, R174, -INF , !P1 ;  /* 0xff800000aeae7808 */ /* 0x000fe20004800000 */
[----:B---3--:R-:W-:Y:S01]  /*3fb0*/  FFMA.FTZ R167, R16, -R0, R67 ;  /* 0x8000000010a77223 */ /* 0x008fe20000010043 */
[----:B------:R-:W-:Y:S02]  /*3fc0*/  FSEL R169, R169, -INF , !P1 ;  /* 0xff800000a9a97808 */ /* 0x000fe40004800000 */
[----:B------:R-:W-:Y:S02]  /*3fd0*/  FSEL R172, R172, -INF , !P0 ;  /* 0xff800000acac7808 */ /* 0x000fe40004000000 */
        /* <DEDUP_REMOVED lines=65> */
.L_x_252:
[----:B------:R-:W-:Y:S05]  /*43f0*/  BSYNC B0 ;  /* 0x0000000000007941 */ /* 0x000fea0003800000 */
.L_x_251:
[----:B------:R-:W0:Y:S02]  /*4400*/  LDGDEPBAR ;  /* 0x00000000000079af */ /* 0x000e240000000000 */
.L_x_250:
        /* <DEDUP_REMOVED lines=78> */
[----:B------:R-:W1:Y:S01]  /*48f0*/  MUFU.EX2 R157, R157 ;  /* 0x0000009d009d7308 */ /* 0x000e620000000800 */
[----:B------:R-:W2:Y:S01]  /*4900*/  LDSM.16.MT88.4 R12, [R198+0x12800] ;  /* 0x01280000c60c783b */ /* 0x000ea20000004200 */
[--C-:B------:R-:W-:Y:S01]  /*4910*/  FFMA.FTZ R161, R170, UR5, -R177.reuse ;  /* 0x00000005aaa17c23 */ /* 0x100fe200080108b1 */
[--C-:B------:R-:W-:Y:S01]  /*4920*/  FFMA.FTZ R163, R166, UR5, -R177.reuse ;  /* 0x00000005a6a37c23 */ /* 0x100fe200080108b1 */
[--C-:B------:R-:W-:Y:S01]  /*4930*/  FFMA.FTZ R162, R162, UR5, -R177.reuse ;  /* 0x00000005a2a27c23 */ /* 0x100fe200080108b1 */
[----:B------:R-:W4:Y:S01]  /*4940*/  LDSM.16.MT88.4 R8, [R200+0x14800] ;  /* 0x01480000c808783b */ /* 0x000f220000004200 */
        /* <DEDUP_REMOVED lines=10> */
[----:B------:R-:W5:Y:S01]  /*49f0*/  MUFU.EX2 R153, R153 ;  /* 0x0000009900997308 */ /* 0x000f620000000800 */
[----:B-1----:R-:W-:Y:S01]  /*4a00*/  F2FP.F16.F32.PACK_AB R96, R157, R158 ;  /* 0x0000009e9d60723e */ /* 0x002fe200000000ff */
[----:B------:R-:W-:Y:S01]  /*4a10*/  LDSM.16.MT88.4 R32, [R197+0x12800] ;  /* 0x01280000c520783b */ /* 0x000fe20000004200 */
[--C-:B------:R-:W-:Y:S01]  /*4a20*/  FFMA.FTZ R174, R174, UR5, -R177.reuse ;  /* 0x00000005aeae7c23 */ /* 0x100fe200080108b1 */
[----:B------:R-:W-:Y:S01]  /*4a30*/  FFMA.FTZ R177, R172, UR5, -R177 ;  /* 0x00000005acb17c23 */ /* 0x000fe200080108b1 */
[--C-:B------:R-:W-:Y:S01]  /*4a40*/  FFMA.FTZ R172, R175, UR5, -R168.reuse ;  /* 0x00000005afac7c23 */ /* 0x100fe200080108a8 */
[----:B------:R-:W-:Y:S01]  /*4a50*/  LDSM.16.MT88.4 R136, [R200+0x12800] ;  /* 0x01280000c888783b */ /* 0x000fe20000004200 */
[--C-:B------:R-:W-:Y:S01]  /*4a60*/  FFMA.FTZ R171, R171, UR5, -R168.reuse ;  /* 0x00000005abab7c23 */ /* 0x100fe200080108a8 */
[----:B------:R-:W-:Y:S01]  /*4a70*/  MUFU.EX2 R159, R159 ;  /* 0x0000009f009f7308 */ /* 0x000fe20000000800 */
[--C-:B------:R-:W-:Y:S01]  /*4a80*/  FFMA.FTZ R169, R169, UR5, -R168.reuse ;  /* 0x00000005a9a97c23 */ /* 0x100fe200080108a8 */
[----:B------:R-:W-:Y:S01]  /*4a90*/  LDSM.16.MT88.4 R28, [R196+0x12800] ;  /* 0x01280000c41c783b */ /* 0x000fe20000004200 */
[----:B------:R-:W-:Y:S01]  /*4aa0*/  FFMA.FTZ R168, R167, UR5, -R168 ;  /* 0x00000005a7a87c23 */ /* 0x000fe200080108a8 */
[----:B------:R-:W-:-:S02]  /*4ab0*/  FADD.FTZ R157, R158, R157 ;  /* 0x0000009d9e9d7221 */ /* 0x000fc40000010000 */
[----:B------:R-:W-:Y:S02]  /*4ac0*/  LDSM.16.MT88.4 R24, [R198+0x14800] ;  /* 0x01480000c618783b */ /* 0x000fe40000004200 */
[----:B------:R-:W1:Y:S01]  /*4ad0*/  MUFU.EX2 R160, R160 ;  /* 0x000000a000a07308 */ /* 0x000e620000000800 */
[----:B-----5:R-:W-:Y:S01]  /*4ae0*/  F2FP.F16.F32.PACK_AB R98, R153, R156 ;  /* 0x0000009c9962723e */ /* 0x020fe200000000ff */
[----:B------:R-:W-:-:S04]  /*4af0*/  FADD.FTZ R156, R156, R157 ;  /* 0x0000009d9c9c7221 */ /* 0x000fc80000010000 */
[----:B------:R-:W-:Y:S02]  /*4b00*/  FADD.FTZ R156, R153, R156 ;  /* 0x0000009c999c7221 */ /* 0x000fe40000010000 */
[----:B------:R-:W-:Y:S08]  /*4b10*/  MUFU.EX2 R155, R155 ;  /* 0x0000009b009b7308 */ /* 0x000ff00000000800 */
[----:B------:R-:W5:Y:S01]  /*4b20*/  MUFU.EX2 R154, R154 ;  /* 0x0000009a009a7308 */ /* 0x000f620000000800 */
[----:B-1----:R-:W-:Y:S01]  /*4b30*/  F2FP.F16.F32.PACK_AB R97, R160, R159 ;  /* 0x0000009fa061723e */ /* 0x002fe200000000ff */
[----:B------:R-:W-:-:S06]  /*4b40*/  FADD.FTZ R160, R159, R160 ;  /* 0x000000a09fa07221 */ /* 0x000fcc0000010000 */
[----:B------:R-:W-:Y:S08]  /*4b50*/  MUFU.EX2 R151, R151 ;  /* 0x0000009700977308 */ /* 0x000ff00000000800 */
[----:B------:R-:W1:Y:S01]  /*4b60*/  MUFU.EX2 R150, R150 ;  /* 0x0000009600967308 */ /* 0x000e620000000800 */
[----:B-----5:R-:W-:Y:S01]  /*4b70*/  F2FP.F16.F32.PACK_AB R99, R154, R155 ;  /* 0x0000009b9a63723e */ /* 0x020fe200000000ff */
[----:B------:R-:W-:-:S04]  /*4b80*/  FADD.FTZ R155, R155, R160 ;  /* 0x000000a09b9b7221 */ /* 0x000fc80000010000 */
[----:B------:R-:W-:Y:S02]  /*4b90*/  FADD.FTZ R155, R154, R155 ;  /* 0x0000009b9a9b7221 */ /* 0x000fe40000010000 */
[C---:B------:R-:W-:Y:S01]  /*4ba0*/  HMMA.16816.F32 R120, R96.reuse, R116, RZ ;  /* 0x000000746078723c */ /* 0x040fe200000018ff */
[----:B------:R-:W-:Y:S05]  /*4bb0*/  MUFU.EX2 R149, R149 ;  /* 0x0000009500957308 */ /* 0x000fea0000000800 */
[C---:B------:R-:W-:Y:S03]  /*4bc0*/  HMMA.16816.F32 R36, R96.reuse, R40, RZ ;  /* 0x000000286024723c */ /* 0x040fe600000018ff */
[----:B------:R-:W5:Y:S01]  /*4bd0*/  MUFU.EX2 R2, R2 ;  /* 0x0000000200027308 */ /* 0x000f620000000800 */
[C---:B-1----:R-:W-:Y:S01]  /*4be0*/  F2FP.F16.F32.PACK_AB R4, R150.reuse, R151 ;  /* 0x000000979604723e */ /* 0x042fe200000000ff */
[----:B------:R-:W-:Y:S01]  /*4bf0*/  FADD.FTZ R151, R151, R156 ;  /* 0x0000009c97977221 */ /* 0x000fe20000010000 */
[----:B------:R-:W-:Y:S03]  /*4c00*/  HMMA.16816.F32 R116, R96, R118, RZ ;  /* 0x000000766074723c */ /* 0x000fe600000018ff */
[----:B------:R-:W-:-:S02]  /*4c10*/  FADD.FTZ R150, R150, R151 ;  /* 0x0000009796967221 */ /* 0x000fc40000010000 */
[----:B------:R-:W-:Y:S01]  /*4c20*/  MUFU.EX2 R152, R152 ;  /* 0x0000009800987308 */ /* 0x000fe20000000800 */
[C---:B------:R-:W-:Y:S06]  /*4c30*/  HMMA.16816.F32 R40, R96.reuse, R42, RZ ;  /* 0x0000002a6028723c */ /* 0x040fec00000018ff */
[----:B------:R-:W-:Y:S01]  /*4c40*/  HMMA.16816.F32 R52, R96, R56, RZ ;  /* 0x000000386034723c */ /* 0x000fe200000018ff */
[----:B------:R-:W1:Y:S01]  /*4c50*/  MUFU.EX2 R145, R145 ;  /* 0x0000009100917308 */ /* 0x000e620000000800 */
[----:B-----5:R-:W-:Y:S01]  /*4c60*/  F2FP.F16.F32.PACK_AB R6, R2, R149 ;  /* 0x000000950206723e */ /* 0x020fe200000000ff */
[----:B------:R-:W-:-:S03]  /*4c70*/  FADD.FTZ R149, R149, R150 ;  /* 0x0000009695957221 */ /* 0x000fc60000010000 */
[C---:B------:R-:W-:Y:S01]  /*4c80*/  HMMA.16816.F32 R60, R96.reuse, R64, RZ ;  /* 0x00000040603c723c */ /* 0x040fe200000018ff */
[----:B------:R-:W-:Y:S02]  /*4c90*/  FADD.FTZ R2, R2, R149 ;  /* 0x0000009502027221 */ /* 0x000fe40000010000 */
[----:B------:R-:W-:Y:S03]  /*4ca0*/  MUFU.EX2 R148, R148 ;  /* 0x0000009400947308 */ /* 0x000fe60000000800 */
[C---:B------:R-:W-:Y:S05]  /*4cb0*/  HMMA.16816.F32 R56, R96.reuse, R58, RZ ;  /* 0x0000003a6038723c */ /* 0x040fea00000018ff */
[----:B------:R-:W5:Y:S01]  /*4cc0*/  MUFU.EX2 R3, R3 ;  /* 0x0000000300037308 */ /* 0x000f620000000800 */
[----:B-1----:R-:W-:Y:S01]  /*4cd0*/  F2FP.F16.F32.PACK_AB R5, R145, R152 ;  /* 0x000000989105723e */ /* 0x002fe200000000ff */
[----:B------:R-:W-:Y:S01]  /*4ce0*/  HMMA.16816.F32 R64, R96, R66, RZ ;  /* 0x000000426040723c */ /* 0x000fe200000018ff */
[----:B------:R-:W-:-:S04]  /*4cf0*/  FADD.FTZ R152, R152, R155 ;  /* 0x0000009b98987221 */ /* 0x000fc80000010000 */
[----:B------:R-:W-:Y:S01]  /*4d00*/  FADD.FTZ R145, R145, R152 ;  /* 0x0000009891917221 */ /* 0x000fe20000010000 */
[C---:B------:R-:W-:Y:S01]  /*4d10*/  HMMA.16816.F32 R68, R96.reuse, R72, RZ ;  /* 0x000000486044723c */ /* 0x040fe200000018ff */
[----:B------:R-:W-:Y:S05]  /*4d20*/  MUFU.EX2 R161, R161 ;  /* 0x000000a100a17308 */ /* 0x000fea0000000800 */
[----:B---3--:R-:W-:Y:S01]  /*4d30*/  HMMA.16816.F32 R76, R96, R80, RZ ;  /* 0x00000050604c723c */ /* 0x008fe200000018ff */
[----:B-----5:R-:W-:Y:S02]  /*4d40*/  F2FP.F16.F32.PACK_AB R7, R3, R148 ;  /* 0x000000940307723e */ /* 0x020fe400000000ff */
[----:B------:R-:W1:Y:S01]  /*4d50*/  MUFU.EX2 R162, R162 ;  /* 0x000000a200a27308 */ /* 0x000e620000000800 */
[----:B------:R-:W-:-:S02]  /*4d60*/  FADD.FTZ R148, R148, R145 ;  /* 0x0000009194947221 */ /* 0x000fc40000010000 */
[----:B------:R-:W-:Y:S02]  /*4d70*/  HMMA.16816.F32 R72, R96, R74, RZ ;  /* 0x0000004a6048723c */ /* 0x000fe400000018ff */
[----:B------:R-:W-:-:S04]  /*4d80*/  FADD.FTZ R148, R3, R148 ;  /* 0x0000009403947221 */ /* 0x000fc80000010000 */
[C---:B--2---:R-:W-:Y:S01]  /*4d90*/  HMMA.16816.F32 R120, R4.reuse, R12, R120 ;  /* 0x0000000c0478723c */ /* 0x044fe20000001878 */
        /* <DEDUP_REMOVED lines=162> */
[----:B------:R-:W-:Y:S01]  /*57c0*/  ULDC UR4, c[0x0][0x2ec] ;  /* 0x0000bb0000047ab9 */ /* 0x000fe20000000800 */
[----:B------:R-:W-:Y:S01]  /*57d0*/  ULDC.64 UR6, c[0x0][0x248] ;  /* 0x0000920000067ab9 */ /* 0x000fe20000000a00 */
[----:B------:R-:W-:Y:S01]  /*57e0*/  LEA.HI R230, R3, R230, RZ, 0x6 ;  /* 0x000000e603e67211 */ /* 0x000fe200078f30ff */
[----:B------:R-:W-:Y:S01]  /*57f0*/  IMAD.MOV.U32 R3, RZ, RZ, R132 ;  /* 0x000000ffff037224 */ /* 0x000fe200078e0084 */
[----:B------:R-:W-:Y:S01]  /*5800*/  IADD3 R223, R135, R223, -R222 ;  /* 0x000000df87df7210 */ /* 0x000fe20007ffe8de */
[----:B------:R-:W2:Y:S01]  /*5810*/  @!P4 LDC.64 R210, c[0x0][0x220] ;  /* 0x00008800ffd2cb82 */ /* 0x000ea20000000a00 */
[----:B------:R-:W-:-:S07]  /*5820*/  LEA.HI.SX32 R230, R230, 0xfffffffe, 0x1a ;  /* 0xfffffffee6e67811 */ /* 0x000fce00078fd2ff */
[----:B------:R-:W3:Y:S01]  /*5830*/  @!P4 LDC.64 R208, c[0x0][0x220] ;  /* 0x00008800ffd0cb82 */ /* 0x000ee20000000a00 */
[----:B------:R-:W-:Y:S05]  /*5840*/  BRA `(.L_x_254) ;  /* 0x0000000000f07947 */ /* 0x000fea0003800000 */
.L_x_256:
        /* <DEDUP_REMOVED lines=60> */
.L_x_254:
        /* <DEDUP_REMOVED lines=21> */
[----:B------:R3:W-:Y:S06]  /*5d60*/  @!P4 LDGSTS.E.BYPASS.LTC128B.128 [R219+0x12000], desc[UR8][R240.64] ;  /* 0x12000000f0dbcfae */ /* 0x0007ec000b901d48 */
[----:B------:R-:W-:Y:S01]  /*5d70*/  @P3 STS.128 [R219+0x14000], RZ ;  /* 0x014000ffdb003388 */ /* 0x000fe20000000c00 */
[----:B------:R-:W4:Y:S08]  /*5d80*/  @!P3 LDC.64 R134, c[0x0][0x220] ;  /* 0x00008800ff86bb82 */ /* 0x000f300000000a00 */
[----:B------:R-:W5:Y:S01]  /*5d90*/  @!P2 LDC.64 R132, c[0x0][0x220] ;  /* 0x00008800ff84ab82 */ /* 0x000f620000000a00 */
[----:B---3--:R-:W-:Y:S04]  /*5da0*/  IMAD R241, R230, -0x40, R223 ;  /* 0xffffffc0e6f17824 */ /* 0x008fe800078e02df */
[----:B------:R-:W-:Y:S01]  /*5db0*/  VIADD R240, R241, 0x8 ;  /* 0x00000008f1f07836 */ /* 0x000fe20000000000 */
[C---:B-1----:R-:W-:Y:S02]  /*5dc0*/  @!P3 LEA R236, P1, R239.reuse, R236, 0x1 ;  /* 0x000000ecefecb211 */ /* 0x042fe400078208ff */
[C---:B--2---:R-:W-:Y:S02]  /*5dd0*/  @!P2 LEA R234, P0, R239.reuse, R234, 0x1 ;  /* 0x000000eaefeaa211 */ /* 0x044fe400078008ff */
[C-C-:B------:R-:W-:Y:S02]  /*5de0*/  @!P3 LEA.HI.X R237, R239.reuse, R237, R238.reuse, 0x1, P1 ;  /* 0x000000edefedb211 */ /* 0x140fe400008f0cee */
[----:B------:R-:W-:Y:S02]  /*5df0*/  @!P2 LEA.HI.X R235, R239, R235, R238, 0x1, P0 ;  /* 0x000000ebefeba211 */ /* 0x000fe400000f0cee */
[----:B------:R-:W-:Y:S01]  /*5e00*/  LEA.HI.X R238, R212, R238, R213, 0x5, P6 ;  /* 0x000000eed4ee7211 */ /* 0x000fe200030f2cd5 */
[----:B------:R-:W-:Y:S01]  /*5e10*/  @!PT LDS RZ, [RZ] ;  /* 0x00000000fffff984 */ /* 0x000fe20000000800 */
[----:B------:R-:W-:Y:S01]  /*5e20*/  @!PT LDS RZ, [RZ] ;  /* 0x00000000fffff984 */ /* 0x000fe20000000800 */
[----:B------:R-:W-:Y:S01]  /*5e30*/  @!PT LDS RZ, [RZ] ;  /* 0x00000000fffff984 */ /* 0x000fe20000000800 */
[----:B------:R-:W-:Y:S01]  /*5e40*/  @!P3 LDGSTS.E.BYPASS.LTC128B.128 [R219+0x14000], desc[UR8][R236.64+0x80] ;  /* 0x14000080ecdbbfae */ /* 0x000fe2000b901d48 */
[C---:B----4-:R-:W-:Y:S02]  /*5e50*/  @!P3 LEA R134, P1, R233.reuse, R134, 0x1 ;  /* 0x00000086e986b211 */ /* 0x050fe400078208ff */
[C-C-:B------:R-:W-:Y:S03]  /*5e60*/  @!P4 LEA.HI.X R243, R233.reuse, R209, R238.reuse, 0x1, P5 ;  /* 0x000000d1e9f3c211 */ /* 0x140fe600028f0cee */
[----:B------:R-:W-:Y:S01]  /*5e70*/  @P2 STS.128 [R219+0x16000], RZ ;  /* 0x016000ffdb002388 */ /* 0x000fe20000000c00 */
[C-C-:B------:R-:W-:Y:S02]  /*5e80*/  @!P3 LEA.HI.X R135, R233.reuse, R135, R238.reuse, 0x1, P1 ;  /* 0x00000087e987b211 */ /* 0x140fe400008f0cee */
[C---:B-----5:R-:W-:Y:S03]  /*5e90*/  @!P2 LEA R132, P0, R233.reuse, R132, 0x1 ;  /* 0x00000084e984a211 */ /* 0x060fe600078008ff */
[----:B------:R-:W-:Y:S01]  /*5ea0*/  @!PT LDS RZ, [RZ] ;  /* 0x00000000fffff984 */ /* 0x000fe20000000800 */
[----:B------:R-:W-:Y:S01]  /*5eb0*/  @!PT LDS RZ, [RZ] ;  /* 0x00000000fffff984 */ /* 0x000fe20000000800 */
[----:B------:R-:W-:Y:S01]  /*5ec0*/  @!PT LDS RZ, [RZ] ;  /* 0x00000000fffff984 */ /* 0x000fe20000000800 */
[----:B------:R-:W-:Y:S01]  /*5ed0*/  @!P2 LDGSTS.E.BYPASS.LTC128B.128 [R219+0x16000], desc[UR8][R234.64+0x100] ;  /* 0x16000100eadbafae */ /* 0x000fe2000b901d48 */
[----:B------:R-:W-:Y:S02]  /*5ee0*/  ISETP.GE.AND P1, PT, R240, RZ, PT ;  /* 0x000000fff000720c */ /* 0x000fe40003f26270 */
[----:B------:R-:W-:Y:S03]  /*5ef0*/  @!P2 LEA.HI.X R133, R233, R133, R238, 0x1, P0 ;  /* 0x00000085e985a211 */ /* 0x000fe600000f0cee */
[----:B------:R-:W-:Y:S06]  /*5f00*/  @P4 STS.128 [R219+0x13000], RZ ;  /* 0x013000ffdb004388 */ /* 0x000fec0000000c00 */
[----:B------:R-:W-:Y:S01]  /*5f10*/  @!PT LDS RZ, [RZ] ;  /* 0x00000000fffff984 */ /* 0x000fe20000000800 */
[----:B------:R-:W-:Y:S01]  /*5f20*/  @!PT LDS RZ, [RZ] ;  /* 0x00000000fffff984 */ /* 0x000fe20000000800 */
[----:B------:R-:W-:Y:S01]  /*5f30*/  @!PT LDS RZ, [RZ] ;  /* 0x00000000fffff984 */ /* 0x000fe20000000800 */
[----:B------:R-:W-:Y:S06]  /*5f40*/  @!P4 LDGSTS.E.BYPASS.LTC128B.128 [R219+0x13000], desc[UR8][R242.64] ;  /* 0x13000000f2dbcfae */ /* 0x000fec000b901d48 */
[----:B------:R-:W-:Y:S01]  /*5f50*/  @P3 STS.128 [R219+0x15000], RZ ;  /* 0x015000ffdb003388 */ /* 0x000fe20000000c00 */
[C---:B------:R-:W-:Y:S05]  /*5f60*/  @!P1 IADD3 R240, -R241.reuse, -0x8, RZ ;  /* 0xfffffff8f1f09810 */ /* 0x040fea0007ffe1ff */
[----:B------:R-:W-:Y:S01]  /*5f70*/  @!PT LDS RZ, [RZ] ;  /* 0x00000000fffff984 */ /* 0x000fe20000000800 */
[----:B------:R-:W-:Y:S01]  /*5f80*/  @!PT LDS RZ, [RZ] ;  /* 0x00000000fffff984 */ /* 0x000fe20000000800 */
[----:B------:R-:W-:Y:S01]  /*5f90*/  @!PT LDS RZ, [RZ] ;  /* 0x00000000fffff984 */ /* 0x000fe20000000800 */
[----:B------:R-:W-:Y:S06]  /*5fa0*/  @!P3 LDGSTS.E.BYPASS.LTC128B.128 [R219+0x15000], desc[UR8][R134.64+0x80] ;  /* 0x1500008086dbbfae */ /* 0x000fec000b901d48 */
[----:B------:R-:W-:Y:S06]  /*5fb0*/  @P2 STS.128 [R219+0x17000], RZ ;  /* 0x017000ffdb002388 */ /* 0x000fec0000000c00 */
[----:B------:R-:W-:Y:S01]  /*5fc0*/  @!PT LDS RZ, [RZ] ;  /* 0x00000000fffff984 */ /* 0x000fe20000000800 */
[----:B------:R-:W-:Y:S01]  /*5fd0*/  @!PT LDS RZ, [RZ] ;  /* 0x00000000fffff984 */ /* 0x000fe20000000800 */
[----:B------:R-:W-:Y:S01]  /*5fe0*/  @!PT LDS RZ, [RZ] ;  /* 0x00000000fffff984 */ /* 0x000fe20000000800 */
[----:B------:R1:W-:Y:S06]  /*5ff0*/  @!P2 LDGSTS.E.BYPASS.LTC128B.128 [R219+0x17000], desc[UR8][R132.64+0x100] ;  /* 0x1700010084dbafae */ /* 0x0003ec000b901d48 */
[----:B------:R-:W-:Y:S06]  /*6000*/  LDSM.16.M88.4 R136, [R206] ;  /* 0x00000000ce88783b */ /* 0x000fec0000000200 */
[----:B------:R-:W2:Y:S06]  /*6010*/  LDSM.16.M88.4 R140, [R205+0xc000] ;  /* 0x00c00000cd8c783b */ /* 0x000eac0000000200 */
[----:B------:R-:W3:Y:S06]  /*6020*/  LDSM.16.M88.4 R144, [R205+0xc800] ;  /* 0x00c80000cd90783b */ /* 0x000eec0000000200 */
[----:B------:R-:W4:Y:S06]  /*6030*/  LDSM.16.M88.4 R148, [R205+0xd000] ;  /* 0x00d00000cd94783b */ /* 0x000f2c0000000200 */
[----:B------:R-:W5:Y:S06]  /*6040*/  LDSM.16.M88.4 R152, [R205+0xd800] ;  /* 0x00d80000cd98783b */ /* 0x000f6c0000000200 */
[----:B------:R-:W0:Y:S06]  /*6050*/  LDGDEPBAR ;  /* 0x00000000000079af */ /* 0x000e2c0000000000 */
[----:B------:R-:W-:Y:S06]  /*6060*/  LDSM.16.M88.4 R156, [R204] ;  /* 0x00000000cc9c783b */ /* 0x000fec0000000200 */
[----:B------:R-:W5:Y:S01]  /*6070*/  LDSM.16.M88.4 R160, [R203] ;  /* 0x00000000cba0783b */ /* 0x000f620000000200 */
[C---:B--2---:R-:W-:Y:S05]  /*6080*/  HMMA.16816.F32 R4, R136.reuse, R140, RZ ;  /* 0x0000008c8804723c */ /* 0x044fea00000018ff */
[----:B------:R-:W2:Y:S01]  /*6090*/  LDSM.16.M88.4 R164, [R195] ;  /* 0x00000000c3a4783b */ /* 0x000ea20000000200 */
[C---:B------:R-:W-:Y:S05]  /*60a0*/  HMMA.16816.F32 R8, R136.reuse, R142, RZ ;  /* 0x0000008e8808723c */ /* 0x040fea00000018ff */
[----:B------:R-:W2:Y:S01]  /*60b0*/  LDSM.16.M88.4 R168, [R194] ;  /* 0x00000000c2a8783b */ /* 0x000ea20000000200 */
[C---:B---3--:R-:W-:Y:S05]  /*60c0*/  HMMA.16816.F32 R12, R136.reuse, R144, RZ ;  /* 0x00000090880c723c */ /* 0x048fea00000018ff */
[----:B------:R-:W3:Y:S01]  /*60d0*/  LDSM.16.M88.4 R172, [R193] ;  /* 0x00000000c1ac783b */ /* 0x000ee20000000200 */
[C---:B------:R-:W-:Y:S05]  /*60e0*/  HMMA.16816.F32 R16, R136.reuse, R146, RZ ;  /* 0x000000928810723c */ /* 0x040fea00000018ff */
[----:B------:R-:W-:Y:S01]  /*60f0*/  LDSM.16.M88.4 R176, [R202] ;  /* 0x00000000cab0783b */ /* 0x000fe20000000200 */
[C---:B----4-:R-:W-:Y:S05]  /*6100*/  HMMA.16816.F32 R20, R136.reuse, R148, RZ ;  /* 0x000000948814723c */ /* 0x050fea00000018ff */
[----:B------:R-:W4:Y:S01]  /*6110*/  LDSM.16.M88.4 R180, [R199+0xc000] ;  /* 0x00c00000c7b4783b */ /* 0x000f220000000200 */
[C---:B------:R-:W-:Y:S05]  /*6120*/  HMMA.16816.F32 R24, R136.reuse, R150, RZ ;  /* 0x000000968818723c */ /* 0x040fea00000018ff */
[----:B-1----:R-:W-:Y:S01]  /*6130*/  LDSM.16.M88.4 R132, [R199+0xd000] ;  /* 0x00d00000c784783b */ /* 0x002fe20000000200 */
[C---:B-----5:R-:W-:Y:S05]  /*6140*/  HMMA.16816.F32 R28, R136.reuse, R152, RZ ;  /* 0x00000098881c723c */ /* 0x060fea00000018ff */
[----:B------:R-:W-:Y:S01]  /*6150*/  LDSM.16.M88.4 R140, [R199+0xd800] ;  /* 0x00d80000c78c783b */ /* 0x000fe20000000200 */
[----:B------:R-:W-:Y:S05]  /*6160*/  HMMA.16816.F32 R32, R136, R154, RZ ;  /* 0x0000009a8820723c */ /* 0x000fea00000018ff */
[----:B------:R-:W1:Y:S01]  /*6170*/  LDSM.16.M88.4 R136, [R199+0xc800] ;  /* 0x00c80000c788783b */ /* 0x000e620000000200 */
[C---:B------:R-:W-:Y:S05]  /*6180*/  HMMA.16816.F32 R4, R156.reuse, R160, R4 ;  /* 0x000000a09c04723c */ /* 0x040fea0000001804 */
[----:B------:R-:W-:Y:S01]  /*6190*/  LDSM.16.M88.4 R144, [R201] ;  /* 0x00000000c990783b */ /* 0x000fe20000000200 */
[C---:B------:R-:W-:Y:S05]  /*61a0*/  HMMA.16816.F32 R8, R156.reuse, R162, R8 ;  /* 0x000000a29c08723c */ /* 0x040fea0000001808 */
[----:B------:R-:W5:Y:S01]  /*61b0*/  LDSM.16.M88.4 R148, [R192] ;  /* 0x00000000c094783b */ /* 0x000f620000000200 */
[C---:B--2---:R-:W-:Y:S05]  /*61c0*/  HMMA.16816.F32 R12, R156.reuse, R164, R12 ;  /* 0x000000a49c0c723c */ /* 0x044fea000000180c */
[----:B------:R-:W2:Y:S01]  /*61d0*/  LDSM.16.M88.4 R152, [R192+0x800] ;  /* 0x00080000c098783b */ /* 0x000ea20000000200 */
[C---:B------:R-:W-:Y:S05]  /*61e0*/  HMMA.16816.F32 R16, R156.reuse, R166, R16 ;  /* 0x000000a69c10723c */ /* 0x040fea0000001810 */
[----:B------:R-:W-:Y:S01]  /*61f0*/  LDSM.16.M88.4 R160, [R192+0x1800] ;  /* 0x00180000c0a0783b */ /* 0x000fe20000000200 */
[C---:B------:R-:W-:Y:S05]  /*6200*/  HMMA.16816.F32 R20, R156.reuse, R168, R20 ;  /* 0x000000a89c14723c */ /* 0x040fea0000001814 */
[----:B------:R-:W-:Y:S01]  /*6210*/  LDSM.16.M88.4 R164, [R206+0x4000] ;  /* 0x00400000cea4783b */ /* 0x000fe20000000200 */
[C---:B------:R-:W-:Y:S05]  /*6220*/  HMMA.16816.F32 R24, R156.reuse, R170, R24 ;  /* 0x000000aa9c18723c */ /* 0x040fea0000001818 */
[----:B------:R-:W-:Y:S01]  /*6230*/  LDSM.16.M88.4 R168, [R205+0xe000] ;  /* 0x00e00000cda8783b */ /* 0x000fe20000000200 */
[C---:B---3--:R-:W-:Y:S06]  /*6240*/  HMMA.16816.F32 R28, R156.reuse, R172, R28 ;  /* 0x000000ac9c1c723c */ /* 0x048fec000000181c */
[----:B------:R-:W-:Y:S01]  /*6250*/  HMMA.16816.F32 R32, R156, R174, R32 ;  /* 0x000000ae9c20723c */ /* 0x000fe20000001820 */
[----:B------:R-:W3:Y:S05]  /*6260*/  LDSM.16.M88.4 R156, [R192+0x1000] ;  /* 0x00100000c09c783b */ /* 0x000eea0000000200 */
[C---:B----4-:R-:W-:Y:S01]  /*6270*/  HMMA.16816.F32 R4, R176.reuse, R180, R4 ;  /* 0x000000b4b004723c */ /* 0x050fe20000001804 */
[----:B------:R-:W-:Y:S05]  /*6280*/  LDSM.16.M88.4 R172, [R204+0x4000] ;  /* 0x00400000ccac783b */ /* 0x000fea0000000200 */
[C---:B------:R-:W-:Y:S06]  /*6290*/  HMMA.16816.F32 R8, R176.reuse, R182, R8 ;  /* 0x000000b6b008723c */ /* 0x040fec0000001808 */
[C---:B-1----:R-:W-:Y:S06]  /*62a0*/  HMMA.16816.F32 R12, R176.reuse, R136, R12 ;  /* 0x00000088b00c723c */ /* 0x042fec000000180c */
[C---:B------:R-:W-:Y:S01]  /*62b0*/  HMMA.16816.F32 R16, R176.reuse, R138, R16 ;  /* 0x0000008ab010723c */ /* 0x040fe20000001810 */
[----:B------:R-:W-:Y:S05]  /*62c0*/  LDSM.16.M88.4 R136, [R205+0xf000] ;  /* 0x00f00000cd88783b */ /* 0x000fea0000000200 */
[C---:B------:R-:W-:Y:S06]  /*62d0*/  HMMA.16816.F32 R20, R176.reuse, R132, R20 ;  /* 0x00000084b014723c */ /* 0x040fec0000001814 */
[C---:B------:R-:W-:Y:S01]  /*62e0*/  HMMA.16816.F32 R24, R176.reuse, R134, R24 ;  /* 0x00000086b018723c */ /* 0x040fe20000001818 */
[----:B------:R-:W1:Y:S05]  /*62f0*/  LDSM.16.M88.4 R132, [R205+0xe800] ;  /* 0x00e80000cd84783b */ /* 0x000e6a0000000200 */
[C---:B------:R-:W-:Y:S06]  /*6300*/  HMMA.16816.F32 R28, R176.reuse, R140, R28 ;  /* 0x0000008cb01c723c */ /* 0x040fec000000181c */
[----:B------:R-:W-:Y:S01]  /*6310*/  HMMA.16816.F32 R32, R176, R142, R32 ;  /* 0x0000008eb020723c */ /* 0x000fe20000001820 */
[----:B------:R-:W4:Y:S05]  /*6320*/  LDSM.16.M88.4 R140, [R205+0xf800] ;  /* 0x00f80000cd8c783b */ /* 0x000f2a0000000200 */
[C---:B-----5:R-:W-:Y:S01]  /*6330*/  HMMA.16816.F32 R4, R144.reuse, R148, R4 ;  /* 0x000000949004723c */ /* 0x060fe20000001804 */
[----:B------:R-:W5:Y:S05]  /*6340*/  LDSM.16.M88.4 R176, [R191] ;  /* 0x00000000bfb0783b */ /* 0x000f6a0000000200 */
[C---:B------:R-:W-:Y:S01]  /*6350*/  HMMA.16816.F32 R8, R144.reuse, R150, R8 ;  /* 0x000000969008723c */ /* 0x040fe20000001808 */
[----:B------:R-:W-:Y:S05]  /*6360*/  LDSM.16.M88.4 R148, [R189] ;  /* 0x00000000bd94783b */ /* 0x000fea0000000200 */
[C---:B--2---:R-:W-:Y:S06]  /*6370*/  HMMA.16816.F32 R12, R144.reuse, R152, R12 ;  /* 0x00000098900c723c */ /* 0x044fec000000180c */
[C---:B------:R-:W-:Y:S01]  /*6380*/  HMMA.16816.F32 R16, R144.reuse, R154, R16 ;  /* 0x0000009a9010723c */ /* 0x040fe20000001810 */
[----:B------:R-:W-:Y:S05]  /*6390*/  LDSM.16.M88.4 R152, [R188] ;  /* 0x00000000bc98783b */ /* 0x000fea0000000200 */
[C---:B---3--:R-:W-:Y:S06]  /*63a0*/  HMMA.16816.F32 R20, R144.reuse, R156, R20 ;  /* 0x0000009c9014723c */ /* 0x048fec0000001814 */
[C---:B------:R-:W-:Y:S01]  /*63b0*/  HMMA.16816.F32 R24, R144.reuse, R158, R24 ;  /* 0x0000009e9018723c */ /* 0x040fe20000001818 */
[----:B------:R-:W-:Y:S05]  /*63c0*/  LDSM.16.M88.4 R156, [R202+0x4000] ;  /* 0x00400000ca9c783b */ /* 0x000fea0000000200 */
[C---:B------:R-:W-:Y:S06]  /*63d0*/  HMMA.16816.F32 R28, R144.reuse, R160, R28 ;  /* 0x000000a0901c723c */ /* 0x040fec000000181c */
[----:B------:R-:W-:Y:S01]  /*63e0*/  HMMA.16816.F32 R32, R144, R162, R32 ;  /* 0x000000a29020723c */ /* 0x000fe20000001820 */
[----:B------:R-:W2:Y:S05]  /*63f0*/  LDSM.16.M88.4 R144, [R190] ;  /* 0x00000000be90783b */ /* 0x000eaa0000000200 */
[C---:B------:R-:W-:Y:S01]  /*6400*/  HMMA.16816.F32 R4, R164.reuse, R168, R4 ;  /* 0x000000a8a404723c */ /* 0x040fe20000001804 */
[----:B------:R-:W3:Y:S05]  /*6410*/  LDSM.16.M88.4 R160, [R199+0xe000] ;  /* 0x00e00000c7a0783b */ /* 0x000eea0000000200 */
        /* <DEDUP_REMOVED lines=8> */
[C---:B----4-:R-:W-:Y:S06]  /*64a0*/  HMMA.16816.F32 R28, R164.reuse, R140, R28 ;  /* 0x0000008ca41c723c */ /* 0x050fec000000181c */
[----:B------:R-:W-:Y:S01]  /*64b0*/  HMMA.16816.F32 R32, R164, R142, R32 ;  /* 0x0000008ea420723c */ /* 0x000fe20000001820 */
[----:B------:R-:W4:Y:S05]  /*64c0*/  LDSM.16.M88.4 R140, [R199+0xf800] ;  /* 0x00f80000c78c783b */ /* 0x000f2a0000000200 */
[C---:B-----5:R-:W-:Y:S01]  /*64d0*/  HMMA.16816.F32 R4, R172.reuse, R176, R4 ;  /* 0x000000b0ac04723c */ /* 0x060fe20000001804 */
[----:B------:R-:W5:Y:S05]  /*64e0*/  LDSM.16.M88.4 R164, [R201+0x4000] ;  /* 0x00400000c9a4783b */ /* 0x000f6a0000000200 */
        /* <DEDUP_REMOVED lines=52> */
[C---:B------:R-:W-:Y:S06]  /*6830*/  HMMA.16816.F32 R8, R156.reuse, R162, R8 ;  /* 0x000000a29c08723c */ /* 0x040fec0000001808 */
[C---:B--2---:R-:W-:Y:S05]  /*6840*/  HMMA.16816.F32 R12, R156.reuse, R144, R12 ;  /* 0x000000909c0c723c */ /* 0x044fea000000180c */
[C---:B------:R-:W-:Y:S01]  /*6850*/  VIADD R163, R241.reuse, 0xffffffe0 ;  /* 0xffffffe0f1a37836 */ /* 0x040fe20000000000 */
[C---:B------:R-:W-:Y:S06]  /*6860*/  HMMA.16816.F32 R16, R156.reuse, R146, R16 ;  /* 0x000000929c10723c */ /* 0x040fec0000001810 */
[C---:B------:R-:W-:Y:S06]  /*6870*/  HMMA.16816.F32 R20, R156.reuse, R148, R20 ;  /* 0x000000949c14723c */ /* 0x040fec0000001814 */
[C---:B------:R-:W-:Y:S06]  /*6880*/  HMMA.16816.F32 R24, R156.reuse, R150, R24 ;  /* 0x000000969c18723c */ /* 0x040fec0000001818 */
[C---:B------:R-:W-:Y:S06]  /*6890*/  HMMA.16816.F32 R28, R156.reuse, R152, R28 ;  /* 0x000000989c1c723c */ /* 0x040fec000000181c */
[----:B------:R-:W-:Y:S06]  /*68a0*/  HMMA.16816.F32 R32, R156, R154, R32 ;  /* 0x0000009a9c20723c */ /* 0x000fec0000001820 */
[C---:B---3--:R-:W-:Y:S06]  /*68b0*/  HMMA.16816.F32 R4, R164.reuse, R168, R4 ;  /* 0x000000a8a404723c */ /* 0x048fec0000001804 */
[C---:B------:R-:W-:Y:S05]  /*68c0*/  HMMA.16816.F32 R8, R164.reuse, R170, R8 ;  /* 0x000000aaa408723c */ /* 0x040fea0000001808 */
[C---:B------:R-:W-:Y:S01]  /*68d0*/  VIADD R169, R241.reuse, 0xffffffef ;  /* 0xffffffeff1a97836 */ /* 0x040fe20000000000 */
[C---:B-1----:R-:W-:Y:S05]  /*68e0*/  HMMA.16816.F32 R12, R164.reuse, R132, R12 ;  /* 0x00000084a40c723c */ /* 0x042fea000000180c */
[----:B------:R-:W-:Y:S01]  /*68f0*/  VIADD R171, R241, 0xfffffff7 ;  /* 0xfffffff7f1ab7836 */ /* 0x000fe20000000000 */
[C---:B------:R-:W-:Y:S01]  /*6900*/  HMMA.16816.F32 R16, R164.reuse, R134, R16 ;  /* 0x00000086a410723c */ /* 0x040fe20000001810 */
[----:B------:R-:W1:Y:S03]  /*6910*/  LDSM.16.M88.4 R132, [R192+0x4800] ;  /* 0x00480000c084783b */ /* 0x000e660000000200 */
[----:B------:R-:W-:Y:S01]  /*6920*/  ISETP.GE.AND P1, PT, R171, RZ, PT ;  /* 0x000000ffab00720c */ /* 0x000fe20003f26270 */
[C---:B------:R-:W-:Y:S01]  /*6930*/  VIADD R170, R241.reuse, 0xfffffff0 ;  /* 0xfffffff0f1aa7836 */ /* 0x040fe20000000000 */
[C---:B------:R-:W-:Y:S06]  /*6940*/  HMMA.16816.F32 R20, R164.reuse, R136, R20 ;  /* 0x00000088a414723c */ /* 0x040fec0000001814 */
[C---:B------:R-:W-:Y:S01]  /*6950*/  HMMA.16816.F32 R24, R164.reuse, R138, R24 ;  /* 0x0000008aa418723c */ /* 0x040fe20000001818 */
[----:B------:R-:W2:Y:S04]  /*6960*/  LDSM.16.M88.4 R136, [R192+0x5000] ;  /* 0x00500000c088783b */ /* 0x000ea80000000200 */
[C---:B------:R-:W-:Y:S01]  /*6970*/  @!P1 IADD3 R171, -R241.reuse, 0x9, RZ ;  /* 0x00000009f1ab9810 */ /* 0x040fe20007ffe1ff */
[C---:B----4-:R-:W-:Y:S06]  /*6980*/  HMMA.16816.F32 R28, R164.reuse, R140, R28 ;  /* 0x0000008ca41c723c */ /* 0x050fec000000181c */
[----:B------:R-:W-:Y:S06]  /*6990*/  HMMA.16816.F32 R32, R164, R142, R32 ;  /* 0x0000008ea420723c */ /* 0x000fec0000001820 */
[C---:B-----5:R-:W-:Y:S05]  /*69a0*/  HMMA.16816.F32 R4, R172.reuse, R176, R4 ;  /* 0x000000b0ac04723c */ /* 0x060fea0000001804 */
[C---:B------:R-:W-:Y:S01]  /*69b0*/  VIADD R167, R241.reuse, 0xffffffe8 ;  /* 0xffffffe8f1a77836 */ /* 0x040fe20000000000 */
[C---:B------:R-:W-:Y:S05]  /*69c0*/  HMMA.16816.F32 R8, R172.reuse, R178, R8 ;  /* 0x000000b2ac08723c */ /* 0x040fea0000001808 */
[----:B------:R-:W-:Y:S01]  /*69d0*/  VIADD R177, R241, 0xfffffff8 ;  /* 0xfffffff8f1b17836 */ /* 0x000fe20000000000 */
[C---:B-1----:R-:W-:Y:S04]  /*69e0*/  HMMA.16816.F32 R12, R172.reuse, R132, R12 ;  /* 0x00000084ac0c723c */ /* 0x042fe8000000180c */
[----:B------:R-:W-:Y:S01]  /*69f0*/  ISETP.GE.AND P5, PT, R177, RZ, PT ;  /* 0x000000ffb100720c */ /* 0x000fe20003fa6270 */
[----:B------:R-:W-:Y:S01]  /*6a00*/  VIADD R165, R241, 0xffffffe7 ;  /* 0xffffffe7f1a57836 */ /* 0x000fe20000000000 */
[C---:B------:R-:W-:Y:S04]  /*6a10*/  HMMA.16816.F32 R16, R172.reuse, R134, R16 ;  /* 0x00000086ac10723c */ /* 0x040fe80000001810 */
[----:B------:R-:W-:Y:S02]  /*6a20*/  ISETP.GE.AND P1, PT, R165, RZ, PT ;  /* 0x000000ffa500720c */ /* 0x000fe40003f26270 */
[C---:B--2---:R-:W-:Y:S05]  /*6a30*/  HMMA.16816.F32 R20, R172.reuse, R136, R20 ;  /* 0x00000088ac14723c */ /* 0x044fea0000001814 */
[----:B------:R-:W-:Y:S01]  /*6a40*/  FMUL.FTZ R234, R6, UR5 ;  /* 0x0000000506ea7c20 */ /* 0x000fe20008410000 */
[C---:B------:R-:W-:Y:S03]  /*6a50*/  HMMA.16816.F32 R24, R172.reuse, R138, R24 ;  /* 0x0000008aac18723c */ /* 0x040fe60000001818 */
[----:B------:R1:W2:Y:S02]  /*6a60*/  MUFU.TANH R166, R234 ;  /* 0x000000ea00a67308 */ /* 0x0002a40000002400 */
[----:B------:R-:W-:Y:S01]  /*6a70*/  FMUL.FTZ R235, R7, UR5 ;  /* 0x0000000507eb7c20 */ /* 0x000fe20008410000 */
[----:B------:R-:W-:Y:S01]  /*6a80*/  FMUL.FTZ R133, R14, UR5 ;  /* 0x000000050e857c20 */ /* 0x000fe20008410000 */
[----:B------:R-:W-:Y:S01]  /*6a90*/  FMUL.FTZ R132, R15, UR5 ;  /* 0x000000050f847c20 */ /* 0x000fe20008410000 */
[----:B------:R-:W-:Y:S05]  /*6aa0*/  FMUL.FTZ R237, R4, UR5 ;  /* 0x0000000504ed7c20 */ /* 0x000fea0008410000 */
[----:B------:R-:W-:Y:S01]  /*6ab0*/  MUFU.TANH R178, R133 ;  /* 0x0000008500b27308 */ /* 0x000fe20000002400 */
[----:B------:R-:W-:Y:S01]  /*6ac0*/  FMUL.FTZ R252, R18, UR5 ;  /* 0x0000000512fc7c20 */ /* 0x000fe20008410000 */
[----:B------:R-:W-:Y:S01]  /*6ad0*/  FMUL.FTZ R250, R19, UR5 ;  /* 0x0000000513fa7c20 */ /* 0x000fe20008410000 */
[----:B------:R-:W-:Y:S02]  /*6ae0*/  VIADD R18, R241, 0x7 ;  /* 0x00000007f1127836 */ /* 0x000fe40000000000 */
[----:B------:R-:W-:Y:S01]  /*6af0*/  FMUL.FTZ R233, R5, UR5 ;  /* 0x0000000505e97c20 */ /* 0x000fe20008410000 */
[----:B------:R-:W-:Y:S02]  /*6b00*/  VIADD R19, R241, 0xffffffff ;  /* 0xfffffffff1137836 */ /* 0x000fe40000000000 */
[----:B------:R-:W-:Y:S01]  /*6b10*/  FMUL.FTZ R239, R11, UR5 ;  /* 0x000000050bef7c20 */ /* 0x000fe20008410000 */
[----:B------:R-:W-:Y:S01]  /*6b20*/  @!P5 IADD3 R177, -R241, 0x8, RZ ;  /* 0x00000008f1b1d810 */ /* 0x000fe20007ffe1ff */
[----:B------:R3:W-:Y:S01]  /*6b30*/  MUFU.TANH R162, R132 ;  /* 0x0000008400a27308 */ /* 0x0007e20000002400 */
[----:B------:R-:W-:Y:S01]  /*6b40*/  ISETP.GE.AND P0, PT, R18, RZ, PT ;  /* 0x000000ff1200720c */ /* 0x000fe20003f06270 */
[----:B-1----:R-:W-:Y:S01]  /*6b50*/  FMUL.FTZ R234, R9, UR5 ;  /* 0x0000000509ea7c20 */ /* 0x002fe20008410000 */
[----:B------:R-:W-:Y:S01]  /*6b60*/  ISETP.GE.AND P6, PT, R19, RZ, PT ;  /* 0x000000ff1300720c */ /* 0x000fe20003fc6270 */
[----:B------:R-:W-:Y:S01]  /*6b70*/  FMUL.FTZ R238, R10, UR5 ;  /* 0x000000050aee7c20 */ /* 0x000fe20008410000 */
[----:B------:R-:W-:Y:S01]  /*6b80*/  ISETP.GE.AND P5, PT, R167, RZ, PT ;  /* 0x000000ffa700720c */ /* 0x000fe20003fa6270 */
[----:B------:R-:W-:Y:S01]  /*6b90*/  FMUL.FTZ R247, R17, UR5 ;  /* 0x0000000511f77c20 */ /* 0x000fe20008410000 */
[----:B------:R-:W-:Y:S03]  /*6ba0*/  FMUL.FTZ R243, R21, UR5 ;  /* 0x0000000515f37c20 */ /* 0x000fe60008410000 */
[----:B------:R-:W1:Y:S01]  /*6bb0*/  MUFU.TANH R235, R235 ;  /* 0x000000eb00eb7308 */ /* 0x000e620000002400 */
[----:B------:R-:W-:Y:S01]  /*6bc0*/  FMUL.FTZ R248, R13, UR5 ;  /* 0x000000050df87c20 */ /* 0x000fe20008410000 */
[C---:B------:R-:W-:Y:S01]  /*6bd0*/  VIADD R17, R241.reuse, 0xffffffdf ;  /* 0xffffffdff1117836 */ /* 0x040fe20000000000 */
[----:B------:R-:W-:Y:S01]  /*6be0*/  IABS R21, R241 ;  /* 0x000000f100157213 */ /* 0x000fe20000000000 */
[C---:B------:R-:W-:Y:S02]  /*6bf0*/  VIADD R14, R241.reuse, 0xffffffd8 ;  /* 0xffffffd8f10e7836 */ /* 0x040fe40000000000 */
[----:B------:R-:W-:Y:S01]  /*6c00*/  FMUL.FTZ R251, R12, UR5 ;  /* 0x000000050cfb7c20 */ /* 0x000fe20008410000 */
[C---:B------:R-:W-:Y:S01]  /*6c10*/  @!P0 IADD3 R18, -R241.reuse, -0x7, RZ ;  /* 0xfffffff9f1128810 */ /* 0x040fe20007ffe1ff */
[C---:B------:R-:W-:Y:S02]  /*6c20*/  VIADD R15, R241.reuse, 0xffffffd7 ;  /* 0xffffffd7f10f7836 */ /* 0x040fe40000000000 */
[----:B------:R-:W4:Y:S01]  /*6c30*/  MUFU.TANH R237, R237 ;  /* 0x000000ed00ed7308 */ /* 0x000f220000002400 */
[----:B---3--:R-:W3:Y:S01]  /*6c40*/  LDSM.16.M88.4 R132, [R192+0x5800] ;  /* 0x00580000c084783b */ /* 0x008ee20000000200 */
[----:B------:R-:W-:Y:S04]  /*6c50*/  DEPBAR.LE SB0, 0x0 ;  /* 0x000080000000791a */ /* 0x000fe80000000000 */
[----:B------:R-:W-:Y:S01]  /*6c60*/  @!P6 IADD3 R19, -R241, 0x1, RZ ;  /* 0x00000001f113e810 */ /* 0x000fe20007ffe1ff */
[----:B------:R-:W-:Y:S03]  /*6c70*/  FMUL.FTZ R249, R16, UR5 ;  /* 0x0000000510f97c20 */ /* 0x000fe60008410000 */
[----:B------:R-:W-:Y:S01]  /*6c80*/  MUFU.TANH R233, R233 ;  /* 0x000000e900e97308 */ /* 0x000fe20000002400 */
[----:B------:R-:W-:Y:S01]  /*6c90*/  BAR.SYNC.DEFER_BLOCKING 0x0 ;  /* 0x0000000000007b1d */ /* 0x000fe20000010000 */
[----:B------:R-:W-:Y:S01]  /*6ca0*/  ISETP.GE.AND P0, PT, R170, RZ, PT ;  /* 0x000000ffaa00720c */ /* 0x000fe20003f06270 */
[----:B------:R-:W-:Y:S01]  /*6cb0*/  FMUL.FTZ R246, R22, UR5 ;  /* 0x0000000516f67c20 */ /* 0x000fe20008410000 */
[----:B------:R-:W-:Y:S01]  /*6cc0*/  ISETP.GE.AND P6, PT, R169, RZ, PT ;  /* 0x000000ffa900720c */ /* 0x000fe20003fc6270 */
[----:B------:R-:W-:Y:S01]  /*6cd0*/  FMUL.FTZ R242, R26, UR5 ;  /* 0x000000051af27c20 */ /* 0x000fe20008410000 */
[C---:B------:R-:W-:Y:S01]  /*6ce0*/  @!P5 IADD3 R167, -R241.reuse, 0x18, RZ ;  /* 0x00000018f1a7d810 */ /* 0x040fe20007ffe1ff */
[----:B------:R-:W-:Y:S03]  /*6cf0*/  FMUL.FTZ R236, R8, UR5 ;  /* 0x0000000508ec7c20 */ /* 0x000fe60008410000 */
[----:B------:R-:W-:Y:S01]  /*6d00*/  MUFU.TANH R239, R239 ;  /* 0x000000ef00ef7308 */ /* 0x000fe20000002400 */
[----:B------:R-:W-:Y:S01]  /*6d10*/  @!P1 IADD3 R165, -R241, 0x19, RZ ;  /* 0x00000019f1a59810 */ /* 0x000fe20007ffe1ff */
[----:B------:R-:W-:Y:S01]  /*6d20*/  FMUL.FTZ R244, R23, UR5 ;  /* 0x0000000517f47c20 */ /* 0x000fe20008410000 */
[----:B------:R-:W-:Y:S01]  /*6d30*/  ISETP.GE.AND P5, PT, R14, RZ, PT ;  /* 0x000000ff0e00720c */ /* 0x000fe20003fa6270 */
[----:B------:R-:W-:Y:S01]  /*6d40*/  VIADD R13, R241, 0xffffffd0 ;  /* 0xffffffd0f10d7836 */ /* 0x000fe20000000000 */
[----:B------:R-:W-:Y:S01]  /*6d50*/  ISETP.GE.AND P1, PT, R15, RZ, PT ;  /* 0x000000ff0f00720c */ /* 0x000fe20003f26270 */
[C---:B------:R-:W-:Y:S01]  /*6d60*/  VIADD R11, R241.reuse, 0xffffffcf ;  /* 0xffffffcff10b7836 */ /* 0x040fe20000000000 */
[C---:B------:R-:W-:Y:S03]  /*6d70*/  @!P0 IADD3 R170, -R241.reuse, 0x10, RZ ;  /* 0x00000010f1aa8810 */ /* 0x040fe60007ffe1ff */
[----:B------:R-:W-:Y:S01]  /*6d80*/  MUFU.TANH R234, R234 ;  /* 0x000000ea00ea7308 */ /* 0x000fe20000002400 */
[C---:B------:R-:W-:Y:S01]  /*6d90*/  @!P6 IADD3 R169, -R241.reuse, 0x11, RZ ;  /* 0x00000011f1a9e810 */ /* 0x040fe20007ffe1ff */
[----:B------:R-:W-:Y:S01]  /*6da0*/  VIADD R10, R241, 0xffffffc8 ;  /* 0xffffffc8f10a7836 */ /* 0x000fe20000000000 */
[----:B------:R-:W-:Y:S01]  /*6db0*/  ISETP.GE.AND P0, PT, R163, RZ, PT ;  /* 0x000000ffa300720c */ /* 0x000fe20003f06270 */
[----:B------:R-:W-:Y:S01]  /*6dc0*/  VIADD R9, R241, 0xffffffc7 ;  /* 0xffffffc7f1097836 */ /* 0x000fe20000000000 */
[----:B------:R-:W-:Y:S01]  /*6dd0*/  ISETP.GE.AND P6, PT, R17, RZ, PT ;  /* 0x000000ff1100720c */ /* 0x000fe20003fc6270 */
[----:B------:R-:W-:Y:S01]  /*6de0*/  FMUL.FTZ R27, R27, UR5 ;  /* 0x000000051b1b7c20 */ /* 0x000fe20008410000 */
[----:B------:R-:W-:Y:S03]  /*6df0*/  I2FP.F32.S32 R23, R240 ;  /* 0x000000f000177245 */ /* 0x000fe60000201400 */
[----:B------:R-:W5:Y:S01]  /*6e00*/  MUFU.TANH R238, R238 ;  /* 0x000000ee00ee7308 */ /* 0x000f620000002400 */
[----:B------:R-:W-:Y:S01]  /*6e10*/  FMUL.FTZ R245, R20, UR5 ;  /* 0x0000000514f57c20 */ /* 0x000fe20008410000 */
[C---:B------:R-:W-:Y:S02]  /*6e20*/  @!P5 IADD3 R14, -R241.reuse, 0x28, RZ ;  /* 0x00000028f10ed810 */ /* 0x040fe40007ffe1ff */
[----:B------:R-:W-:Y:S01]  /*6e30*/  @!P1 IADD3 R15, -R241, 0x29, RZ ;  /* 0x00000029f10f9810 */ /* 0x000fe20007ffe1ff */
[----:B--2---:R-:W-:Y:S01]  /*6e40*/  FFMA.FTZ R166, R23, -R0, R166 ;  /* 0x8000000017a67223 */ /* 0x004fe200000100a6 */
[----:B------:R-:W-:Y:S04]  /*6e50*/  ISETP.GE.AND P5, PT, R10, RZ, PT ;  /* 0x000000ff0a00720c */ /* 0x000fe80003fa6270 */
[----:B------:R-:W-:Y:S01]  /*6e60*/  MUFU.TANH R248, R248 ;  /* 0x000000f800f87308 */ /* 0x000fe20000002400 */
[C---:B---3--:R-:W-:Y:S05]  /*6e70*/  HMMA.16816.F32 R28, R172.reuse, R132, R28 ;  /* 0x00000084ac1c723c */ /* 0x048fea000000181c */
[----:B------:R-:W-:Y:S01]  /*6e80*/  @!P0 IADD3 R163, -R241, 0x20, RZ ;  /* 0x00000020f1a38810 */ /* 0x000fe20007ffe1ff */
[----:B------:R-:W-:Y:S03]  /*6e90*/  HMMA.16816.F32 R32, R172, R134, R32 ;  /* 0x00000086ac20723c */ /* 0x000fe60000001820 */
[----:B------:R-:W-:Y:S01]  /*6ea0*/  MUFU.TANH R250, R250 ;  /* 0x000000fa00fa7308 */ /* 0x000fe20000002400 */
[----:B------:R-:W-:Y:S02]  /*6eb0*/  ISETP.GE.AND P0, PT, R13, RZ, PT ;  /* 0x000000ff0d00720c */ /* 0x000fe40003f06270 */
[----:B------:R-:W-:Y:S02]  /*6ec0*/  I2FP.F32.S32 R133, R18 ;  /* 0x0000001200857245 */ /* 0x000fe40000201400 */
[----:B------:R-:W-:Y:S05]  /*6ed0*/  I2FP.F32.S32 R132, R21 ;  /* 0x0000001500847245 */ /* 0x000fea0000201400 */
[----:B------:R-:W2:Y:S01]  /*6ee0*/  MUFU.TANH R251, R251 ;  /* 0x000000fb00fb7308 */ /* 0x000ea20000002400 */
[----:B------:R-:W-:Y:S01]  /*6ef0*/  ISETP.GE.AND P1, PT, R9, RZ, PT ;  /* 0x000000ff0900720c */ /* 0x000fe20003f26270 */
[-C--:B-1----:R-:W-:Y:S01]  /*6f00*/  FFMA.FTZ R26, R133, -R0.reuse, R235 ;  /* 0x80000000851a7223 */ /* 0x082fe200000100eb */
[----:B------:R-:W-:Y:S01]  /*6f10*/  I2FP.F32.S32 R133, R19 ;  /* 0x0000001300857245 */ /* 0x000fe20000201400 */
[CC--:B----4-:R-:W-:Y:S01]  /*6f20*/  FFMA.FTZ R19, R132.reuse, -R0.reuse, R237 ;  /* 0x8000000084137223 */ /* 0x0d0fe200000100ed */
[----:B------:R-:W-:Y:S01]  /*6f30*/  FMUL.FTZ R237, R25, UR5 ;  /* 0x0000000519ed7c20 */ /* 0x000fe20008410000 */
[----:B------:R-:W-:Y:S01]  /*6f40*/  @!P6 IADD3 R17, -R241, 0x21, RZ ;  /* 0x00000021f111e810 */ /* 0x000fe20007ffe1ff */
[-C--:B-----5:R-:W-:Y:S03]  /*6f50*/  FFMA.FTZ R22, R132, -R0.reuse, R238 ;  /* 0x8000000084167223 */ /* 0x0a0fe600000100ee */
[----:B------:R-:W1:Y:S01]  /*6f60*/  MUFU.TANH R252, R252 ;  /* 0x000000fc00fc7308 */ /* 0x000e620000002400 */
[CC--:B------:R-:W-:Y:S01]  /*6f70*/  FFMA.FTZ R25, R133.reuse, -R0.reuse, R233 ;  /* 0x8000000085197223 */ /* 0x0c0fe200000100e9 */
[----:B------:R-:W-:Y:S01]  /*6f80*/  FFMA.FTZ R18, R133, -R0, R239 ;  /* 0x8000000085127223 */ /* 0x000fe200000100ef */
[----:B------:R-:W-:Y:S01]  /*6f90*/  I2FP.F32.S32 R133, R171 ;  /* 0x000000ab00857245 */ /* 0x000fe20000201400 */
[----:B------:R-:W-:Y:S01]  /*6fa0*/  FMUL.FTZ R238, R30, UR5 ;  /* 0x000000051eee7c20 */ /* 0x000fe20008410000 */
[----:B------:R-:W-:Y:S02]  /*6fb0*/  ISETP.GE.AND P6, PT, R11, RZ, PT ;  /* 0x000000ff0b00720c */ /* 0x000fe40003fc6270 */
[----:B------:R-:W-:Y:S03]  /*6fc0*/  I2FP.F32.S32 R132, R170 ;  /* 0x000000aa00847245 */ /* 0x000fe60000201400 */
[----:B------:R-:W3:Y:S01]  /*6fd0*/  MUFU.TANH R249, R249 ;  /* 0x000000f900f97308 */ /* 0x000ee20000002400 */
[CC--:B------:R-:W-:Y:S01]  /*6fe0*/  FFMA.FTZ R21, R133.reuse, -R0.reuse, R234 ;  /* 0x8000000085157223 */ /* 0x0c0fe200000100ea */
[-C--:B------:R-:W-:Y:S01]  /*6ff0*/  FFMA.FTZ R162, R133, -R0.reuse, R162 ;  /* 0x8000000085a27223 */ /* 0x080fe200000100a2 */
[----:B------:R-:W-:Y:S01]  /*7000*/  I2FP.F32.S32 R133, R169 ;  /* 0x000000a900857245 */ /* 0x000fe20000201400 */
[-C--:B--2---:R-:W-:Y:S01]  /*7010*/  FFMA.FTZ R251, R132, -R0.reuse, R251 ;  /* 0x8000000084fb7223 */ /* 0x084fe200000100fb */
[----:B------:R-:W-:Y:S01]  /*7020*/  I2FP.F32.S32 R134, R167 ;  /* 0x000000a700867245 */ /* 0x000fe20000201400 */
[----:B------:R-:W-:Y:S01]  /*7030*/  FMUL.FTZ R234, R32, UR5 ;  /* 0x0000000520ea7c20 */ /* 0x000fe20008410000 */
[----:B------:R-:W-:Y:S03]  /*7040*/  I2FP.F32.S32 R235, R177 ;  /* 0x000000b100eb7245 */ /* 0x000fe60000201400 */
[----:B------:R-:W2:Y:S01]  /*7050*/  MUFU.TANH R246, R246 ;  /* 0x000000f600f67308 */ /* 0x000ea20000002400 */
[CC--:B------:R-:W-:Y:S01]  /*7060*/  FFMA.FTZ R248, R133.reuse, -R0.reuse, R248 ;  /* 0x8000000085f87223 */ /* 0x0c0fe200000100f8 */
[-C--:B------:R-:W-:Y:S01]  /*7070*/  FFMA.FTZ R250, R133, -R0.reuse, R250 ;  /* 0x8000000085fa7223 */ /* 0x080fe200000100fa */
[-C--:B-1----:R-:W-:Y:S01]  /*7080*/  FFMA.FTZ R252, R132, -R0.reuse, R252 ;  /* 0x8000000084fc7223 */ /* 0x082fe200000100fc */
[----:B------:R-:W-:Y:S01]  /*7090*/  FMNMX.FTZ R133, R166, R3, !PT ;  /* 0x00000003a6857209 */ /* 0x000fe20007810000 */
[-C--:B------:R-:W-:Y:S01]  /*70a0*/  FFMA.FTZ R178, R235, -R0.reuse, R178 ;  /* 0x80000000ebb27223 */ /* 0x080fe200000100b2 */
[----:B------:R-:W-:Y:S01]  /*70b0*/  I2FP.F32.S32 R132, R165 ;  /* 0x000000a500847245 */ /* 0x000fe20000201400 */
[----:B------:R-:W-:Y:S03]  /*70c0*/  FMUL.FTZ R233, R33, UR5 ;  /* 0x0000000521e97c20 */ /* 0x000fe60008410000 */
[----:B------:R-:W1:Y:S01]  /*70d0*/  MUFU.TANH R236, R236 ;  /* 0x000000ec00ec7308 */ /* 0x000e620000002400 */
[-C--:B---3--:R-:W-:Y:S01]  /*70e0*/  FFMA.FTZ R249, R134, -R0.reuse, R249 ;  /* 0x8000000086f97223 */ /* 0x088fe200000100f9 */
[----:B------:R-:W-:Y:S02]  /*70f0*/  FMNMX.FTZ R133, R26, R133, !PT ;  /* 0x000000851a857209 */ /* 0x000fe40007810000 */
[C---:B------:R-:W-:Y:S02]  /*7100*/  @!P0 IADD3 R13, -R241.reuse, 0x30, RZ ;  /* 0x00000030f10d8810 */ /* 0x040fe40007ffe1ff */
[----:B------:R-:W-:Y:S04]  /*7110*/  @!P6 IADD3 R11, -R241, 0x31, RZ ;  /* 0x00000031f10be810 */ /* 0x000fe80007ffe1ff */
[----:B------:R-:W3:Y:S01]  /*7120*/  MUFU.TANH R247, R247 ;  /* 0x000000f700f77308 */ /* 0x000ee20000002400 */
[----:B--2---:R-:W-:Y:S01]  /*7130*/  FFMA.FTZ R246, R134, -R0, R246 ;  /* 0x8000000086f67223 */ /* 0x004fe200000100f6 */
[----:B------:R-:W-:Y:S02]  /*7140*/  FMNMX.FTZ R134, R19, R2, !PT ;  /* 0x0000000213867209 */ /* 0x000fe40007810000 */
[----:B------:R-:W-:Y:S02]  /*7150*/  @!P5 IADD3 R10, -R241, 0x38, RZ ;  /* 0x00000038f10ad810 */ /* 0x000fe40007ffe1ff */
[----:B------:R-:W-:Y:S04]  /*7160*/  FMNMX.FTZ R134, R25, R134, !PT ;  /* 0x0000008619867209 */ /* 0x000fe80007810000 */
[----:B------:R-:W2:Y:S01]  /*7170*/  MUFU.TANH R244, R244 ;  /* 0x000000f400f47308 */ /* 0x000ea20000002400 */
[----:B-1----:R-:W-:Y:S01]  /*7180*/  FFMA.FTZ R23, R235, -R0, R236 ;  /* 0x80000000eb177223 */ /* 0x002fe200000100ec */
[----:B------:R-:W-:Y:S01]  /*7190*/  @!P1 IADD3 R9, -R241, 0x39, RZ ;  /* 0x00000039f1099810 */ /* 0x000fe20007ffe1ff */
[----:B------:R-:W-:Y:S01]  /*71a0*/  FMUL.FTZ R241, R24, UR5 ;  /* 0x0000000518f17c20 */ /* 0x000fe20008410000 */
[----:B------:R-:W-:Y:S01]  /*71b0*/  FMNMX.FTZ R133, R22, R133, !PT ;  /* 0x0000008516857209 */ /* 0x000fe20007810000 */
[----:B------:R-:W-:Y:S01]  /*71c0*/  FMUL.FTZ R236, R31, UR5 ;  /* 0x000000051fec7c20 */ /* 0x000fe20008410000 */
[----:B------:R-:W-:Y:S01]  /*71d0*/  FMNMX.FTZ R134, R23, R134, !PT ;  /* 0x0000008617867209 */ /* 0x000fe20007810000 */
[----:B------:R-:W-:Y:S03]  /*71e0*/  FMUL.FTZ R235, R29, UR5 ;  /* 0x000000051deb7c20 */ /* 0x000fe60008410000 */
[----:B------:R-:W1:Y:S01]  /*71f0*/  MUFU.TANH R243, R243 ;  /* 0x000000f300f37308 */ /* 0x000e620000002400 */
[----:B---3--:R-:W-:Y:S01]  /*7200*/  FFMA.FTZ R247, R132, -R0, R247 ;  /* 0x8000000084f77223 */ /* 0x008fe200000100f7 */
[----:B------:R-:W-:Y:S02]  /*7210*/  I2FP.F32.S32 R135, R163 ;  /* 0x000000a300877245 */ /* 0x000fe40000201400 */
[----:B------:R-:W-:Y:S02]  /*7220*/  FMNMX.FTZ R133, R18, R133, !PT ;  /* 0x0000008512857209 */ /* 0x000fe40007810000 */
[----:B------:R-:W-:Y:S04]  /*7230*/  I2FP.F32.S32 R14, R14 ;  /* 0x0000000e000e7245 */ /* 0x000fe80000201400 */
[----:B------:R-:W3:Y:S01]  /*7240*/  MUFU.TANH R240, R27 ;  /* 0x0000001b00f07308 */ /* 0x000ee20000002400 */
[-C--:B--2---:R-:W-:Y:S01]  /*7250*/  FFMA.FTZ R244, R132, -R0.reuse, R244 ;  /* 0x8000000084f47223 */ /* 0x084fe200000100f4 */
[----:B------:R-:W-:Y:S02]  /*7260*/  I2FP.F32.S32 R132, R17 ;  /* 0x0000001100847245 */ /* 0x000fe40000201400 */
[----:B------:R-:W-:Y:S02]  /*7270*/  FMNMX.FTZ R17, R178, R133, !PT ;  /* 0x00000085b2117209 */ /* 0x000fe40007810000 */
[----:B------:R-:W-:Y:S04]  /*7280*/  I2FP.F32.S32 R133, R15 ;  /* 0x0000000f00857245 */ /* 0x000fe80000201400 */
[----:B------:R-:W2:Y:S01]  /*7290*/  MUFU.TANH R245, R245 ;  /* 0x000000f500f57308 */ /* 0x000ea20000002400 */
[-C--:B-1----:R-:W-:Y:S01]  /*72a0*/  FFMA.FTZ R243, R132, -R0.reuse, R243 ;  /* 0x8000000084f37223 */ /* 0x082fe200000100f3 */
[----:B------:R-:W-:Y:S02]  /*72b0*/  FMNMX.FTZ R17, R162, R17, !PT ;  /* 0x00000011a2117209 */ /* 0x000fe40007810000 */
[----:B------:R-:W-:Y:S02]  /*72c0*/  I2FP.F32.S32 R5, R11 ;  /* 0x0000000b00057245 */ /* 0x000fe40000201400 */
[----:B------:R-:W-:Y:S04]  /*72d0*/  FMNMX.FTZ R17, R252, R17, !PT ;  /* 0x00000011fc117209 */ /* 0x000fe80007810000 */
[----:B------:R-:W1:Y:S01]  /*72e0*/  MUFU.TANH R242, R242 ;  /* 0x000000f200f27308 */ /* 0x000e620000002400 */
[----:B---3--:R-:W-:Y:S01]  /*72f0*/  FFMA.FTZ R240, R132, -R0, R240 ;  /* 0x8000000084f07223 */ /* 0x008fe200000100f0 */
[----:B------:R-:W-:Y:S01]  /*7300*/  FMNMX.FTZ R132, R21, R134, !PT ;  /* 0x0000008615847209 */ /* 0x000fe20007810000 */
[----:B------:R-:W-:Y:S01]  /*7310*/  FMUL.FTZ R134, R35, UR5 ;  /* 0x0000000523867c20 */ /* 0x000fe20008410000 */
[----:B------:R-:W-:Y:S02]  /*7320*/  FMNMX.FTZ R17, R250, R17, !PT ;  /* 0x00000011fa117209 */ /* 0x000fe40007810000 */
[----:B------:R-:W-:Y:S04]  /*7330*/  FMNMX.FTZ R132, R251, R132, !PT ;  /* 0x00000084fb847209 */ /* 0x000fe80007810000 */
[----:B------:R3:W4:Y:S01]  /*7340*/  MUFU.TANH R239, R237 ;  /* 0x000000ed00ef7308 */ /* 0x0007220000002400 */
[----:B--2---:R-:W-:Y:S01]  /*7350*/  FFMA.FTZ R245, R135, -R0, R245 ;  /* 0x8000000087f57223 */ /* 0x004fe200000100f5 */
[----:B------:R-:W-:Y:S02]  /*7360*/  FMNMX.FTZ R132, R248, R132, !PT ;  /* 0x00000084f8847209 */ /* 0x000fe40007810000 */
[----:B------:R-:W-:Y:S02]  /*7370*/  FMNMX.FTZ R17, R246, R17, !PT ;  /* 0x00000011f6117209 */ /* 0x000fe40007810000 */
[----:B------:R-:W-:Y:S04]  /*7380*/  FMNMX.FTZ R132, R249, R132, !PT ;  /* 0x00000084f9847209 */ /* 0x000fe80007810000 */
[----:B------:R-:W2:Y:S01]  /*7390*/  MUFU.TANH R241, R241 ;  /* 0x000000f100f17308 */ /* 0x000ea20000002400 */
[----:B-1----:R-:W-:Y:S01]  /*73a0*/  FFMA.FTZ R242, R135, -R0, R242 ;  /* 0x8000000087f27223 */ /* 0x002fe200000100f2 */
[----:B------:R-:W-:Y:S01]  /*73b0*/  FMUL.FTZ R135, R34, UR5 ;  /* 0x0000000522877c20 */ /* 0x000fe20008410000 */
[----:B------:R-:W-:Y:S02]  /*73c0*/  FMNMX.FTZ R132, R247, R132, !PT ;  /* 0x00000084f7847209 */ /* 0x000fe40007810000 */
[----:B------:R-:W-:Y:S02]  /*73d0*/  ISETP.GT.AND P5, PT, R230, RZ, PT ;  /* 0x000000ffe600720c */ /* 0x000fe40003fa4270 */
[----:B------:R-:W-:Y:S03]  /*73e0*/  I2FP.F32.S32 R11, R10 ;  /* 0x0000000a000b7245 */ /* 0x000fe60000201400 */
[----:B------:R-:W1:Y:S01]  /*73f0*/  MUFU.TANH R238, R238 ;  /* 0x000000ee00ee7308 */ /* 0x000e620000002400 */
[----:B---3--:R-:W-:Y:S01]  /*7400*/  FMUL.FTZ R237, R28, UR5 ;  /* 0x000000051ced7c20 */ /* 0x008fe20008410000 */
[-C--:B----4-:R-:W-:Y:S08]  /*7410*/  FFMA.FTZ R239, R133, -R0.reuse, R239 ;  /* 0x8000000085ef7223 */ /* 0x090ff000000100ef */
[----:B------:R-:W3:Y:S01]  /*7420*/  MUFU.TANH R236, R236 ;  /* 0x000000ec00ec7308 */ /* 0x000ee20000002400 */
[CC--:B--2---:R-:W-:Y:S09]  /*7430*/  FFMA.FTZ R241, R14.reuse, -R0.reuse, R241 ;  /* 0x800000000ef17223 */ /* 0x0c4ff200000100f1 */
[----:B------:R-:W2:Y:S01]  /*7440*/  MUFU.TANH R237, R237 ;  /* 0x000000ed00ed7308 */ /* 0x000ea20000002400 */
[----:B-1----:R-:W-:Y:S01]  /*7450*/  FFMA.FTZ R238, R14, -R0, R238 ;  /* 0x800000000eee7223 */ /* 0x002fe200000100ee */
[----:B------:R-:W-:Y:S02]  /*7460*/  FMNMX.FTZ R14, R245, R132, !PT ;  /* 0x00000084f50e7209 */ /* 0x000fe40007810000 */
[----:B------:R-:W-:Y:S02]  /*7470*/  FMNMX.FTZ R132, R244, R17, !PT ;  /* 0x00000011f4847209 */ /* 0x000fe40007810000 */
[----:B------:R-:W-:Y:S04]  /*7480*/  FMNMX.FTZ R14, R243, R14, !PT ;  /* 0x0000000ef30e7209 */ /* 0x000fe80007810000 */
[----:B------:R-:W1:Y:S01]  /*7490*/  MUFU.TANH R135, R135 ;  /* 0x0000008700877308 */ /* 0x000e620000002400 */
[-C--:B---3--:R-:W-:Y:S01]  /*74a0*/  FFMA.FTZ R236, R133, -R0.reuse, R236 ;  /* 0x8000000085ec7223 */ /* 0x088fe200000100ec */
[----:B------:R-:W-:Y:S08]  /*74b0*/  I2FP.F32.S32 R133, R13 ;  /* 0x0000000d00857245 */ /* 0x000ff00000201400 */
[----:B------:R-:W3:Y:S01]  /*74c0*/  MUFU.TANH R235, R235 ;  /* 0x000000eb00eb7308 */ /* 0x000ee20000002400 */
[CC--:B--2---:R-:W-:Y:S09]  /*74d0*/  FFMA.FTZ R237, R133.reuse, -R0.reuse, R237 ;  /* 0x8000000085ed7223 */ /* 0x0c4ff200000100ed */
[----:B------:R-:W2:Y:S01]  /*74e0*/  MUFU.TANH R234, R234 ;  /* 0x000000ea00ea7308 */ /* 0x000ea20000002400 */
[----:B-1----:R-:W-:Y:S01]  /*74f0*/  FFMA.FTZ R135, R133, -R0, R135 ;  /* 0x8000000085877223 */ /* 0x002fe20000010087 */
[----:B------:R-:W-:Y:S02]  /*7500*/  FMNMX.FTZ R133, R242, R132, !PT ;  /* 0x00000084f2857209 */ /* 0x000fe40007810000 */
[----:B------:R-:W-:Y:S02]  /*7510*/  FMNMX.FTZ R132, R241, R14, !PT ;  /* 0x0000000ef1847209 */ /* 0x000fe40007810000 */
[----:B------:R-:W-:Y:S02]  /*7520*/  FMNMX.FTZ R13, R240, R133, !PT ;  /* 0x00000085f00d7209 */ /* 0x000fe40007810000 */
[----:B------:R-:W-:Y:S02]  /*7530*/  FMNMX.FTZ R133, R239, R132, !PT ;  /* 0x00000084ef857209 */ /* 0x000fe40007810000 */
[----:B------:R-:W1:Y:S01]  /*7540*/  MUFU.TANH R134, R134 ;  /* 0x0000008600867308 */ /* 0x000e620000002400 */
[----:B------:R-:W-:Y:S01]  /*7550*/  I2FP.F32.S32 R132, R9 ;  /* 0x0000000900847245 */ /* 0x000fe20000201400 */
[-C--:B---3--:R-:W-:Y:S01]  /*7560*/  FFMA.FTZ R235, R5, -R0.reuse, R235 ;  /* 0x8000000005eb7223 */ /* 0x088fe200000100eb */
[----:B------:R-:W-:Y:S02]  /*7570*/  FMNMX.FTZ R9, R238, R13, !PT ;  /* 0x0000000dee097209 */ /* 0x000fe40007810000 */
[----:B------:R-:W-:Y:S02]  /*7580*/  FMNMX.FTZ R133, R237, R133, !PT ;  /* 0x00000085ed857209 */ /* 0x000fe40007810000 */
[----:B------:R-:W-:Y:S03]  /*7590*/  FMNMX.FTZ R4, R236, R9, !PT ;  /* 0x00000009ec047209 */ /* 0x000fe60007810000 */
[----:B------:R-:W3:Y:S01]  /*75a0*/  MUFU.TANH R233, R233 ;  /* 0x000000e900e97308 */ /* 0x000ee20000002400 */
[----:B------:R-:W-:Y:S01]  /*75b0*/  FMNMX.FTZ R133, R235, R133, !PT ;  /* 0x00000085eb857209 */ /* 0x000fe20007810000 */
[-C--:B--2---:R-:W-:Y:S01]  /*75c0*/  FFMA.FTZ R234, R11, -R0.reuse, R234 ;  /* 0x800000000bea7223 */ /* 0x084fe200000100ea */
[----:B-1----:R-:W-:Y:S01]  /*75d0*/  FFMA.FTZ R134, R5, -R0, R134 ;  /* 0x8000000005867223 */ /* 0x002fe20000010086 */
[----:B------:R-:W-:Y:S04]  /*75e0*/  FMNMX.FTZ R5, R135, R4, !PT ;  /* 0x0000000487057209 */ /* 0x000fe80007810000 */
[----:B------:R-:W-:Y:S01]  /*75f0*/  FMNMX.FTZ R5, R134, R5, !PT ;  /* 0x0000000586057209 */ /* 0x000fe20007810000 */
[----:B---3--:R-:W-:Y:S01]  /*7600*/  FFMA.FTZ R233, R132, -R0, R233 ;  /* 0x8000000084e97223 */ /* 0x008fe200000100e9 */
[----:B------:R-:W-:Y:S04]  /*7610*/  FMNMX.FTZ R132, R234, R133, !PT ;  /* 0x00000085ea847209 */ /* 0x000fe80007810000 */
[----:B------:R-:W-:Y:S01]  /*7620*/  FMNMX.FTZ R27, R233, R132, !PT ;  /* 0x00000084e91b7209 */ /* 0x000fe20007810000 */
[----:B------:R-:W-:Y:S06]  /*7630*/  @P5 BRA `(.L_x_256) ;  /* 0xffffffe000845947 */ /* 0x000fec000383ffff */
.L_x_255:
[----:B------:R-:W1:Y:S01]  /*7640*/  SHFL.BFLY PT, R4, R5, 0x2, 0x1f ;  /* 0x0c401f0005047f89 */ /* 0x000e6200000e0000 */
[----:B------:R-:W-:Y:S07]  /*7650*/  IADD3 R230, R230, -0x1, RZ ;  /* 0xffffffffe6e67810 */ /* 0x000fee0007ffe0ff */
[----:B--2---:R-:W2:Y:S08]  /*7660*/  SHFL.BFLY PT, R8, R27, 0x2, 0x1f ;  /* 0x0c401f001b087f89 */ /* 0x004eb000000e0000 */
        /* <DEDUP_REMOVED lines=28> */
[----:B------:R-:W1:Y:S01]  /*7830*/  LDSM.16.MT88.4 R16, [R200+0x12000] ;  /* 0x01200000c810783b */ /* 0x000e620000004200 */
[--C-:B------:R-:W-:Y:S01]  /*7840*/  FFMA.FTZ R168, R23, UR4, -R144.reuse ;  /* 0x0000000417a87c23 */ /* 0x100fe20008010890 */
[--C-:B------:R-:W-:Y:S01]  /*7850*/  FFMA.FTZ R167, R21, UR4, -R144.reuse ;  /* 0x0000000415a77c23 */ /* 0x100fe20008010890 */
[----:B------:R-:W2:Y:S01]  /*7860*/  MUFU.EX2 R2, R2 ;  /* 0x0000000200027308 */ /* 0x000ea20000000800 */
[--C-:B------:R-:W-:Y:S01]  /*7870*/  FFMA.FTZ R173, R162, UR4, -R145.reuse ;  /* 0x00000004a2ad7c23 */ /* 0x100fe20008010891 */
[--C-:B------:R-:W-:Y:S01]  /*7880*/  FFMA.FTZ R176, R251, UR4, -R144.reuse ;  /* 0x00000004fbb07c23 */ /* 0x100fe20008010890 */
[--C-:B------:R-:W-:Y:S01]  /*7890*/  FFMA.FTZ R177, R248, UR4, -R144.reuse ;  /* 0x00000004f8b17c23 */ /* 0x100fe20008010890 */
[--C-:B------:R-:W-:Y:S01]  /*78a0*/  FFMA.FTZ R179, R247, UR4, -R144.reuse ;  /* 0x00000004f7b37c23 */ /* 0x100fe20008010890 */
[----:B------:R-:W3:Y:S01]  /*78b0*/  LDSM.16.MT88.4 R24, [R198+0x12000] ;  /* 0x01200000c618783b */ /* 0x000ee20000004200 */
[--C-:B------:R-:W-:Y:S01]  /*78c0*/  FFMA.FTZ R243, R243, UR4, -R144.reuse ;  /* 0x00000004f3f37c23 */ /* 0x100fe20008010890 */
[--C-:B------:R-:W-:Y:S03]  /*78d0*/  FFMA.FTZ R241, R241, UR4, -R144.reuse ;  /* 0x00000004f1f17c23 */ /* 0x100fe60008010890 */
[----:B------:R-:W4:Y:S01]  /*78e0*/  MUFU.EX2 R3, R5 ;  /* 0x0000000500037308 */ /* 0x000f220000000800 */
[--C-:B------:R-:W-:Y:S01]  /*78f0*/  FFMA.FTZ R235, R235, UR4, -R144.reuse ;  /* 0x00000004ebeb7c23 */ /* 0x100fe20008010890 */
[--C-:B------:R-:W-:Y:S01]  /*7900*/  FFMA.FTZ R234, R234, UR4, -R144.reuse ;  /* 0x00000004eaea7c23 */ /* 0x100fe20008010890 */
[--C-:B------:R-:W-:Y:S01]  /*7910*/  FFMA.FTZ R233, R233, UR4, -R144.reuse ;  /* 0x00000004e9e97c23 */ /* 0x100fe20008010890 */
[--C-:B------:R-:W-:Y:S01]  /*7920*/  FFMA.FTZ R172, R178, UR4, -R145.reuse ;  /* 0x00000004b2ac7c23 */ /* 0x100fe20008010891 */
[----:B------:R-:W-:Y:S01]  /*7930*/  LDSM.16.MT88.4 R160, [R200+0x17800] ;  /* 0x01780000c8a0783b */ /* 0x000fe20000004200 */
[--C-:B------:R-:W-:Y:S01]  /*7940*/  FFMA.FTZ R178, R249, UR4, -R144.reuse ;  /* 0x00000004f9b27c23 */ /* 0x100fe20008010890 */
[--C-:B------:R-:W-:Y:S03]  /*7950*/  FFMA.FTZ R174, R252, UR4, -R145.reuse ;  /* 0x00000004fcae7c23 */ /* 0x100fe60008010891 */
[----:B------:R-:W-:Y:S01]  /*7960*/  MUFU.EX2 R171, R171 ;  /* 0x000000ab00ab7308 */ /* 0x000fe20000000800 */
[C---:B--2---:R-:W-:Y:S01]  /*7970*/  FMUL.FTZ R6, R2.reuse, R130 ;  /* 0x0000008202067220 */ /* 0x044fe20000410000 */
[C---:B------:R-:W-:Y:S01]  /*7980*/  FMUL.FTZ R7, R2.reuse, R131 ;  /* 0x0000008302077220 */ /* 0x040fe20000410000 */
[C---:B------:R-:W-:Y:S01]  /*7990*/  FMUL.FTZ R10, R2.reuse, R126 ;  /* 0x0000007e020a7220 */ /* 0x040fe20000410000 */
[C---:B------:R-:W-:Y:S01]  /*79a0*/  FMUL.FTZ R11, R2.reuse, R127 ;  /* 0x0000007f020b7220 */ /* 0x040fe20000410000 */
[C---:B------:R-:W-:Y:S01]  /*79b0*/  FMUL.FTZ R14, R2.reuse, R122 ;  /* 0x0000007a020e7220 */ /* 0x040fe20000410000 */
[C---:B------:R-:W-:Y:S01]  /*79c0*/  FMUL.FTZ R15, R2.reuse, R123 ;  /* 0x0000007b020f7220 */ /* 0x040fe20000410000 */
[C---:B------:R-:W-:Y:S03]  /*79d0*/  FMUL.FTZ R22, R2.reuse, R114 ;  /* 0x0000007202167220 */ /* 0x040fe60000410000 */
[----:B------:R-:W2:Y:S01]  /*79e0*/  MUFU.EX2 R166, R166 ;  /* 0x000000a600a67308 */ /* 0x000ea20000000800 */
[C---:B----4-:R-:W-:Y:S01]  /*79f0*/  FMUL.FTZ R4, R3.reuse, R128 ;  /* 0x0000008003047220 */ /* 0x050fe20000410000 */
[C---:B------:R-:W-:Y:S01]  /*7a00*/  FMUL.FTZ R5, R3.reuse, R129 ;  /* 0x0000008103057220 */ /* 0x040fe20000410000 */
[C---:B------:R-:W-:Y:S01]  /*7a10*/  FMUL.FTZ R8, R3.reuse, R124 ;  /* 0x0000007c03087220 */ /* 0x040fe20000410000 */
[C---:B------:R-:W-:Y:S01]  /*7a20*/  FMUL.FTZ R9, R3.reuse, R125 ;  /* 0x0000007d03097220 */ /* 0x040fe20000410000 */
[C---:B------:R-:W-:Y:S01]  /*7a30*/  FMUL.FTZ R12, R3.reuse, R120 ;  /* 0x00000078030c7220 */ /* 0x040fe20000410000 */
[C---:B------:R-:W-:Y:S01]  /*7a40*/  FMUL.FTZ R13, R3.reuse, R121 ;  /* 0x00000079030d7220 */ /* 0x040fe20000410000 */
[C---:B------:R-:W-:Y:S03]  /*7a50*/  FMUL.FTZ R23, R2.reuse, R115 ;  /* 0x0000007302177220 */ /* 0x040fe60000410000 */
[----:B------:R-:W-:Y:S01]  /*7a60*/  MUFU.EX2 R165, R165 ;  /* 0x000000a500a57308 */ /* 0x000fe20000000800 */
[----:B------:R-:W4:Y:S01]  /*7a70*/  LDSM.16.MT88.4 R120, [R200+0x14000] ;  /* 0x01400000c878783b */ /* 0x000f220000004200 */
[C---:B------:R-:W-:Y:S01]  /*7a80*/  FMUL.FTZ R20, R3.reuse, R112 ;  /* 0x0000007003147220 */ /* 0x040fe20000410000 */
[C---:B------:R-:W-:Y:S01]  /*7a90*/  FMUL.FTZ R21, R3.reuse, R113 ;  /* 0x0000007103157220 */ /* 0x040fe20000410000 */
[C---:B------:R-:W-:Y:S01]  /*7aa0*/  FMUL.FTZ R30, R2.reuse, R106 ;  /* 0x0000006a021e7220 */ /* 0x040fe20000410000 */
[----:B------:R-:W-:Y:S01]  /*7ab0*/  FMUL.FTZ R31, R2, R107 ;  /* 0x0000006b021f7220 */ /* 0x000fe20000410000 */
[C---:B------:R-:W-:Y:S01]  /*7ac0*/  FMUL.FTZ R28, R3.reuse, R104 ;  /* 0x00000068031c7220 */ /* 0x040fe20000410000 */
[C---:B------:R-:W-:Y:S03]  /*7ad0*/  FMUL.FTZ R29, R3.reuse, R105 ;  /* 0x00000069031d7220 */ /* 0x040fe60000410000 */
[----:B------:R-:W5:Y:S01]  /*7ae0*/  MUFU.EX2 R164, R164 ;  /* 0x000000a400a47308 */ /* 0x000f620000000800 */
[----:B--2---:R-:W-:Y:S01]  /*7af0*/  F2FP.F16.F32.PACK_AB R129, R166, R171 ;  /* 0x000000aba681723e */ /* 0x004fe200000000ff */
[----:B------:R-:W2:Y:S01]  /*7b00*/  LDSM.16.MT88.4 R104, [R198+0x14000] ;  /* 0x01400000c668783b */ /* 0x000ea20000004200 */
[C---:B------:R-:W-:Y:S01]  /*7b10*/  FMUL.FTZ R38, R2.reuse, R38 ;  /* 0x0000002602267220 */ /* 0x040fe20000410000 */
[C---:B------:R-:W-:Y:S01]  /*7b20*/  FMUL.FTZ R39, R2.reuse, R39 ;  /* 0x0000002702277220 */ /* 0x040fe20000410000 */
[C---:B------:R-:W-:Y:S01]  /*7b30*/  FMUL.FTZ R36, R3.reuse, R36 ;  /* 0x0000002403247220 */ /* 0x040fe20000410000 */
[C---:B------:R-:W-:Y:S01]  /*7b40*/  FMUL.FTZ R37, R3.reuse, R37 ;  /* 0x0000002503257220 */ /* 0x040fe20000410000 */
[C---:B------:R-:W-:Y:S03]  /*7b50*/  FMUL.FTZ R42, R2.reuse, R42 ;  /* 0x0000002a022a7220 */ /* 0x040fe60000410000 */
[----:B------:R-:W-:Y:S01]  /*7b60*/  MUFU.EX2 R170, R170 ;  /* 0x000000aa00aa7308 */ /* 0x000fe20000000800 */
[C---:B------:R-:W-:Y:S01]  /*7b70*/  FMUL.FTZ R43, R2.reuse, R43 ;  /* 0x0000002b022b7220 */ /* 0x040fe20000410000 */
[----:B------:R-:W-:Y:S01]  /*7b80*/  LDSM.16.MT88.4 R112, [R200+0x16000] ;  /* 0x01600000c870783b */ /* 0x000fe20000004200 */
[C---:B------:R-:W-:Y:S01]  /*7b90*/  FMUL.FTZ R40, R3.reuse, R40 ;  /* 0x0000002803287220 */ /* 0x040fe20000410000 */
[C---:B------:R-:W-:Y:S01]  /*7ba0*/  FMUL.FTZ R41, R3.reuse, R41 ;  /* 0x0000002903297220 */ /* 0x040fe20000410000 */
[C---:B------:R-:W-:Y:S01]  /*7bb0*/  FMUL.FTZ R46, R2.reuse, R46 ;  /* 0x0000002e022e7220 */ /* 0x040fe20000410000 */
[----:B------:R-:W-:Y:S01]  /*7bc0*/  FMUL.FTZ R47, R2, R47 ;  /* 0x0000002f022f7220 */ /* 0x000fe20000410000 */
[C---:B------:R-:W-:Y:S03]  /*7bd0*/  FMUL.FTZ R44, R3.reuse, R44 ;  /* 0x0000002c032c7220 */ /* 0x040fe60000410000 */
[----:B------:R-:W1:Y:S01]  /*7be0*/  MUFU.EX2 R169, R169 ;  /* 0x000000a900a97308 */ /* 0x000e620000000800 */
[----:B-----5:R-:W-:Y:S01]  /*7bf0*/  F2FP.F16.F32.PACK_AB R131, R164, R165 ;  /* 0x000000a5a483723e */ /* 0x020fe200000000ff */
[----:B------:R-:W-:Y:S01]  /*7c00*/  LDSM.16.MT88.4 R124, [R200+0x14800] ;  /* 0x01480000c87c783b */ /* 0x000fe20000004200 */
        /* <DEDUP_REMOVED lines=13> */
[----:B------:R-:W5:Y:S01]  /*7ce0*/  MUFU.EX2 R167, R167 ;  /* 0x000000a700a77308 */ /* 0x000f620000000800 */
        /* <DEDUP_REMOVED lines=15> */
[C---:B------:R-:W-:Y:S01]  /*7de0*/  FMUL.FTZ R75, R2.reuse, R75 ;  /* 0x0000004b024b7220 */ /* 0x040fe20000410000 */
[----:B-----5:R-:W-:Y:S01]  /*7df0*/  F2FP.F16.F32.PACK_AB R130, R167, R168 ;  /* 0x000000a8a782723e */ /* 0x020fe200000000ff */
        /* <DEDUP_REMOVED lines=9> */
[C---:B------:R-:W-:Y:S05]  /*7e90*/  HMMA.16816.F32 R8, R128.reuse, R18, R8 ;  /* 0x000000128008723c */ /* 0x040fea0000001808 */
[----:B------:R-:W1:Y:S01]  /*7ea0*/  MUFU.EX2 R173, R173 ;  /* 0x000000ad00ad7308 */ /* 0x000e620000000800 */
[C---:B------:R-:W-:Y:S01]  /*7eb0*/  FMUL.FTZ R16, R3.reuse, R116 ;  /* 0x0000007403107220 */ /* 0x040fe20000410000 */
[C---:B---3--:R-:W-:Y:S04]  /*7ec0*/  HMMA.16816.F32 R12, R128.reuse, R24, R12 ;  /* 0x00000018800c723c */ /* 0x048fe8000000180c */
[C---:B------:R-:W-:Y:S01]  /*7ed0*/  FMUL.FTZ R18, R2.reuse, R118 ;  /* 0x0000007602127220 */ /* 0x040fe20000410000 */
[C---:B------:R-:W-:Y:S01]  /*7ee0*/  FMUL.FTZ R19, R2.reuse, R119 ;  /* 0x0000007702137220 */ /* 0x040fe20000410000 */
[C---:B------:R-:W-:Y:S01]  /*7ef0*/  FMUL.FTZ R17, R3.reuse, R117 ;  /* 0x0000007503117220 */ /* 0x040fe20000410000 */
[C---:B------:R-:W-:Y:S01]  /*7f00*/  FMUL.FTZ R24, R3.reuse, R108 ;  /* 0x0000006c03187220 */ /* 0x040fe20000410000 */
[----:B------:R-:W-:Y:S01]  /*7f10*/  LDSM.16.MT88.4 R116, [R197+0x12800] ;  /* 0x01280000c574783b */ /* 0x000fe20000004200 */
[----:B------:R-:W-:Y:S02]  /*7f20*/  MUFU.EX2 R174, R174 ;  /* 0x000000ae00ae7308 */ /* 0x000fe40000000800 */
[C---:B------:R-:W-:Y:S01]  /*7f30*/  FMUL.FTZ R25, R3.reuse, R109 ;  /* 0x0000006d03197220 */ /* 0x040fe20000410000 */
[C---:B------:R-:W-:Y:S01]  /*7f40*/  FMUL.FTZ R83, R2.reuse, R83 ;  /* 0x0000005302537220 */ /* 0x040fe20000410000 */
[C---:B------:R-:W-:Y:S01]  /*7f50*/  FMUL.FTZ R80, R3.reuse, R80 ;  /* 0x0000005003507220 */ /* 0x040fe20000410000 */
[C---:B------:R-:W-:Y:S03]  /*7f60*/  HMMA.16816.F32 R16, R128.reuse, R26, R16 ;  /* 0x0000001a8010723c */ /* 0x040fe60000001810 */
[C---:B------:R-:W-:Y:S01]  /*7f70*/  FMUL.FTZ R81, R3.reuse, R81 ;  /* 0x0000005103517220 */ /* 0x040fe20000410000 */
[C---:B------:R-:W-:Y:S01]  /*7f80*/  FMUL.FTZ R86, R2.reuse, R86 ;  /* 0x0000005602567220 */ /* 0x040fe20000410000 */
[C---:B------:R-:W-:Y:S01]  /*7f90*/  FMUL.FTZ R87, R2.reuse, R87 ;  /* 0x0000005702577220 */ /* 0x040fe20000410000 */
[C---:B------:R-:W-:Y:S01]  /*7fa0*/  HMMA.16816.F32 R20, R128.reuse, R32, R20 ;  /* 0x000000208014723c */ /* 0x040fe20000001814 */
[----:B------:R-:W-:Y:S04]  /*7fb0*/  MUFU.EX2 R176, R176 ;  /* 0x000000b000b07308 */ /* 0x000fe80000000800 */
[C---:B------:R-:W-:Y:S01]  /*7fc0*/  FMUL.FTZ R26, R2.reuse, R110 ;  /* 0x0000006e021a7220 */ /* 0x040fe20000410000 */
[----:B------:R-:W-:Y:S01]  /*7fd0*/  FMUL.FTZ R27, R2, R111 ;  /* 0x0000006f021b7220 */ /* 0x000fe20000410000 */
[C---:B------:R-:W-:Y:S01]  /*7fe0*/  FMUL.FTZ R32, R3.reuse, R100 ;  /* 0x0000006403207220 */ /* 0x040fe20000410000 */
[----:B------:R-:W3:Y:S03]  /*7ff0*/  LDSM.16.MT88.4 R108, [R197+0x14000] ;  /* 0x01400000c56c783b */ /* 0x000ee60000004200 */
[----:B------:R-:W-:Y:S01]  /*8000*/  MUFU.EX2 R177, R177 ;  /* 0x000000b100b17308 */ /* 0x000fe20000000800 */
[C---:B------:R-:W-:Y:S01]  /*8010*/  FMUL.FTZ R33, R3.reuse, R101 ;  /* 0x0000006503217220 */ /* 0x040fe20000410000 */
[C---:B------:R-:W-:Y:S01]  /*8020*/  FMUL.FTZ R84, R3.reuse, R84 ;  /* 0x0000005403547220 */ /* 0x040fe20000410000 */
[C---:B------:R-:W-:Y:S03]  /*8030*/  HMMA.16816.F32 R24, R128.reuse, R34, R24 ;  /* 0x000000228018723c */ /* 0x040fe60000001818 */
[C---:B------:R-:W-:Y:S01]  /*8040*/  FMUL.FTZ R85, R3.reuse, R85 ;  /* 0x0000005503557220 */ /* 0x040fe20000410000 */
[--C-:B------:R-:W-:Y:S01]  /*8050*/  FFMA.FTZ R175, R250, UR4, -R145.reuse ;  /* 0x00000004faaf7c23 */ /* 0x100fe20008010891 */
[C---:B------:R-:W-:Y:S01]  /*8060*/  FMUL.FTZ R90, R2.reuse, R90 ;  /* 0x0000005a025a7220 */ /* 0x040fe20000410000 */
[C---:B------:R-:W-:Y:S01]  /*8070*/  HMMA.16816.F32 R28, R128.reuse, R136, R28 ;  /* 0x00000088801c723c */ /* 0x040fe2000000181c */
[----:B------:R-:W-:Y:S04]  /*8080*/  MUFU.EX2 R178, R178 ;  /* 0x000000b200b27308 */ /* 0x000fe80000000800 */
[C---:B------:R-:W-:Y:S01]  /*8090*/  FMUL.FTZ R34, R2.reuse, R102 ;  /* 0x0000006602227220 */ /* 0x040fe20000410000 */
[C---:B------:R-:W-:Y:S01]  /*80a0*/  FMUL.FTZ R35, R2.reuse, R103 ;  /* 0x0000006702237220 */ /* 0x040fe20000410000 */
[C---:B------:R-:W-:Y:S01]  /*80b0*/  FMUL.FTZ R91, R2.reuse, R91 ;  /* 0x0000005b025b7220 */ /* 0x040fe20000410000 */
[----:B------:R-:W5:Y:S03]  /*80c0*/  LDSM.16.MT88.4 R100, [R196+0x14000] ;  /* 0x01400000c464783b */ /* 0x000f660000004200 */
[----:B------:R-:W1:Y:S01]  /*80d0*/  MUFU.EX2 R175, R175 ;  /* 0x000000af00af7308 */ /* 0x000e620000000800 */
[C---:B------:R-:W-:Y:S01]  /*80e0*/  FMUL.FTZ R88, R3.reuse, R88 ;  /* 0x0000005803587220 */ /* 0x040fe20000410000 */
[C---:B------:R-:W-:Y:S01]  /*80f0*/  FMUL.FTZ R89, R3.reuse, R89 ;  /* 0x0000005903597220 */ /* 0x040fe20000410000 */
[C---:B------:R-:W-:Y:S02]  /*8100*/  HMMA.16816.F32 R32, R128.reuse, R138, R32 ;  /* 0x0000008a8020723c */ /* 0x040fe40000001820 */
[----:B------:R-:W-:Y:S05]  /*8110*/  LDSM.16.MT88.4 R136, [R198+0x14800] ;  /* 0x01480000c688783b */ /* 0x000fea0000004200 */
[----:B------:R-:W1:Y:S01]  /*8120*/  MUFU.EX2 R179, R179 ;  /* 0x000000b300b37308 */ /* 0x000e620000000800 */
[C---:B------:R-:W-:Y:S01]  /*8130*/  FMUL.FTZ R94, R2.reuse, R94 ;  /* 0x0000005e025e7220 */ /* 0x040fe20000410000 */
[C---:B----4-:R-:W-:Y:S03]  /*8140*/  HMMA.16816.F32 R36, R128.reuse, R120, R36 ;  /* 0x000000788024723c */ /* 0x050fe60000001824 */
[C---:B------:R-:W-:Y:S03]  /*8150*/  FMUL.FTZ R95, R2.reuse, R95 ;  /* 0x0000005f025f7220 */ /* 0x040fe60000410000 */
[C---:B------:R-:W-:Y:S01]  /*8160*/  HMMA.16816.F32 R40, R128.reuse, R122, R40 ;  /* 0x0000007a8028723c */ /* 0x040fe20000001828 */
[----:B------:R-:W-:Y:S01]  /*8170*/  LDSM.16.MT88.4 R120, [R196+0x12800] ;  /* 0x01280000c478783b */ /* 0x000fe20000004200 */
[----:B------:R-:W-:Y:S03]  /*8180*/  MUFU.EX2 R243, R243 ;  /* 0x000000f300f37308 */ /* 0x000fe60000000800 */
[C---:B------:R-:W-:Y:S01]  /*8190*/  FMUL.FTZ R92, R3.reuse, R92 ;  /* 0x0000005c035c7220 */ /* 0x040fe20000410000 */
[C---:B--2---:R-:W-:Y:S06]  /*81a0*/  HMMA.16816.F32 R44, R128.reuse, R104, R44 ;  /* 0x00000068802c723c */ /* 0x044fec000000182c */
[----:B------:R-:W-:Y:S01]  /*81b0*/  MUFU.EX2 R241, R241 ;  /* 0x000000f100f17308 */ /* 0x000fe20000000800 */
[C---:B------:R-:W-:Y:S01]  /*81c0*/  FMUL.FTZ R93, R3.reuse, R93 ;  /* 0x0000005d035d7220 */ /* 0x040fe20000410000 */
[C---:B------:R-:W-:Y:S01]  /*81d0*/  HMMA.16816.F32 R48, R128.reuse, R106, R48 ;  /* 0x0000006a8030723c */ /* 0x040fe20000001830 */
[----:B------:R-:W2:Y:S02]  /*81e0*/  LDSM.16.MT88.4 R104, [R198+0x16000] ;  /* 0x01600000c668783b */ /* 0x000ea40000004200 */
[C---:B------:R-:W-:Y:S03]  /*81f0*/  FMUL.FTZ R98, R2.reuse, R98 ;  /* 0x0000006202627220 */ /* 0x040fe60000410000 */
[C---:B---3--:R-:W-:Y:S02]  /*8200*/  HMMA.16816.F32 R52, R128.reuse, R108, R52 ;  /* 0x0000006c8034723c */ /* 0x048fe40000001834 */
[----:B------:R-:W-:Y:S03]  /*8210*/  MUFU.EX2 R235, R235 ;  /* 0x000000eb00eb7308 */ /* 0x000fe60000000800 */
[----:B------:R-:W-:Y:S01]  /*8220*/  FMUL.FTZ R99, R2, R99 ;  /* 0x0000006302637220 */ /* 0x000fe20000410000 */
[C---:B------:R-:W-:Y:S01]  /*8230*/  HMMA.16816.F32 R56, R128.reuse, R110, R56 ;  /* 0x0000006e8038723c */ /* 0x040fe20000001838 */
[----:B------:R-:W-:Y:S05]  /*8240*/  LDSM.16.MT88.4 R108, [R200+0x12800] ;  /* 0x01280000c86c783b */ /* 0x000fea0000004200 */
[----:B------:R-:W-:Y:S01]  /*8250*/  MUFU.EX2 R234, R234 ;  /* 0x000000ea00ea7308 */ /* 0x000fe20000000800 */
[C---:B------:R-:W-:Y:S01]  /*8260*/  FMUL.FTZ R96, R3.reuse, R96 ;  /* 0x0000006003607220 */ /* 0x040fe20000410000 */
[C---:B-----5:R-:W-:Y:S03]  /*8270*/  HMMA.16816.F32 R60, R128.reuse, R100, R60 ;  /* 0x00000064803c723c */ /* 0x060fe6000000183c */
[----:B------:R-:W-:Y:S03]  /*8280*/  FMUL.FTZ R97, R3, R97 ;  /* 0x0000006103617220 */ /* 0x000fe60000410000 */
[C---:B------:R-:W-:Y:S01]  /*8290*/  HMMA.16816.F32 R64, R128.reuse, R102, R64 ;  /* 0x000000668040723c */ /* 0x040fe20000001840 */
[----:B------:R-:W3:Y:S01]  /*82a0*/  LDSM.16.MT88.4 R100, [R197+0x16000] ;  /* 0x01600000c564783b */ /* 0x000ee20000004200 */
[----:B------:R-:W-:Y:S03]  /*82b0*/  MUFU.EX2 R233, R233 ;  /* 0x000000e900e97308 */ /* 0x000fe60000000800 */
[--C-:B------:R-:W-:Y:S01]  /*82c0*/  FFMA.FTZ R182, R242, UR4, -R145.reuse ;  /* 0x00000004f2b67c23 */ /* 0x100fe20008010891 */
[C---:B------:R-:W-:Y:S05]  /*82d0*/  HMMA.16816.F32 R68, R128.reuse, R112, R68 ;  /* 0x000000708044723c */ /* 0x040fea0000001844 */
[--C-:B------:R-:W-:Y:S01]  /*82e0*/  FFMA.FTZ R242, R239, UR4, -R144.reuse ;  /* 0x00000004eff27c23 */ /* 0x100fe20008010890 */
[C---:B------:R-:W-:Y:S01]  /*82f0*/  HMMA.16816.F32 R72, R128.reuse, R114, R72 ;  /* 0x000000728048723c */ /* 0x040fe20000001848 */
[----:B------:R-:W-:Y:S01]  /*8300*/  LDSM.16.MT88.4 R112, [R198+0x12800] ;  /* 0x01280000c670783b */ /* 0x000fe20000004200 */
[----:B------:R-:W-:Y:S03]  /*8310*/  MUFU.EX2 R182, R182 ;  /* 0x000000b600b67308 */ /* 0x000fe60000000800 */
[--C-:B------:R-:W-:Y:S01]  /*8320*/  FFMA.FTZ R183, R240, UR4, -R145.reuse ;  /* 0x00000004f0b77c23 */ /* 0x100fe20008010891 */
[C---:B--2---:R-:W-:Y:S06]  /*8330*/  HMMA.16816.F32 R76, R128.reuse, R104, R76 ;  /* 0x00000068804c723c */ /* 0x044fec000000184c */
[----:B------:R-:W-:Y:S01]  /*8340*/  MUFU.EX2 R242, R242 ;  /* 0x000000f200f27308 */ /* 0x000fe20000000800 */
[--C-:B------:R-:W-:Y:S01]  /*8350*/  FFMA.FTZ R240, R245, UR4, -R144.reuse ;  /* 0x00000004f5f07c23 */ /* 0x100fe20008010890 */
[C---:B------:R-:W-:Y:S01]  /*8360*/  HMMA.16816.F32 R80, R128.reuse, R106, R80 ;  /* 0x0000006a8050723c */ /* 0x040fe20000001850 */
[----:B------:R-:W2:Y:S02]  /*8370*/  LDSM.16.MT88.4 R104, [R196+0x16000] ;  /* 0x01600000c468783b */ /* 0x000ea40000004200 */
[--C-:B------:R-:W-:Y:S01]  /*8380*/  FFMA.FTZ R180, R246, UR4, -R145.reuse ;  /* 0x00000004f6b47c23 */ /* 0x100fe20008010891 */
[--C-:B------:R-:W-:Y:S01]  /*8390*/  FFMA.FTZ R181, R244, UR4, -R145.reuse ;  /* 0x00000004f4b57c23 */ /* 0x100fe20008010891 */
[--C-:B------:R-:W-:Y:S01]  /*83a0*/  FFMA.FTZ R239, R236, UR4, -R145.reuse ;  /* 0x00000004ecef7c23 */ /* 0x100fe20008010891 */
[----:B------:R-:W-:Y:S02]  /*83b0*/  FFMA.FTZ R236, R237, UR4, -R144 ;  /* 0x00000004edec7c23 */ /* 0x000fe40008010890 */
[----:B------:R-:W-:Y:S03]  /*83c0*/  MUFU.EX2 R183, R183 ;  /* 0x000000b700b77308 */ /* 0x000fe60000000800 */
[--C-:B------:R-:W-:Y:S01]  /*83d0*/  FFMA.FTZ R238, R238, UR4, -R145.reuse ;  /* 0x00000004eeee7c23 */ /* 0x100fe20008010891 */
[--C-:B------:R-:W-:Y:S01]  /*83e0*/  FFMA.FTZ R135, R135, UR4, -R145.reuse ;  /* 0x0000000487877c23 */ /* 0x100fe20008010891 */
[----:B------:R-:W-:Y:S01]  /*83f0*/  FFMA.FTZ R145, R134, UR4, -R145 ;  /* 0x0000000486917c23 */ /* 0x000fe20008010891 */
[----:B------:R-:W-:Y:S01]  /*8400*/  FFMA.FTZ R171, R2, R231, R171 ;  /* 0x000000e702ab7223 */ /* 0x000fe200000100ab */
[----:B------:R-:W-:Y:S01]  /*8410*/  MOV R2, R133 ;  /* 0x0000008500027202 */ /* 0x000fe20000000f00 */
[----:B------:R-:W-:Y:S01]  /*8420*/  FFMA.FTZ R170, R3, R232, R170 ;  /* 0x000000e803aa7223 */ /* 0x000fe200000100aa */
[C---:B---3--:R-:W-:Y:S01]  /*8430*/  HMMA.16816.F32 R84, R128.reuse, R100, R84 ;  /* 0x000000648054723c */ /* 0x048fe20000001854 */
[----:B------:R3:W-:Y:S02]  /*8440*/  MUFU.EX2 R134, R145 ;  /* 0x0000009100867308 */ /* 0x0007e40000000800 */
[----:B------:R-:W-:Y:S01]  /*8450*/  FADD.FTZ R166, R166, R171 ;  /* 0x000000aba6a67221 */ /* 0x000fe20000010000 */
[----:B------:R-:W-:Y:S02]  /*8460*/  FADD.FTZ R169, R169, R170 ;  /* 0x000000aaa9a97221 */ /* 0x000fe40000010000 */
[C---:B------:R-:W-:Y:S05]  /*8470*/  HMMA.16816.F32 R88, R128.reuse, R102, R88 ;  /* 0x000000668058723c */ /* 0x040fea0000001858 */
[----:B------:R-:W-:Y:S01]  /*8480*/  MUFU.EX2 R180, R180 ;  /* 0x000000b400b47308 */ /* 0x000fe20000000800 */
[----:B-1----:R-:W-:Y:S01]  /*8490*/  F2FP.F16.F32.PACK_AB R101, R173, R172 ;  /* 0x000000acad65723e */ /* 0x002fe200000000ff */
[----:B------:R-:W-:Y:S01]  /*84a0*/  FADD.FTZ R3, R165, R166 ;  /* 0x000000a6a5037221 */ /* 0x000fe20000010000 */
[----:B------:R-:W-:Y:S03]  /*84b0*/  F2FP.F16.F32.PACK_AB R103, R175, R174 ;  /* 0x000000aeaf67723e */ /* 0x000fe600000000ff */
[----:B------:R-:W-:Y:S01]  /*84c0*/  FADD.FTZ R168, R168, R169 ;  /* 0x000000a9a8a87221 */ /* 0x000fe20000010000 */
[----:B------:R-:W-:Y:S01]  /*84d0*/  F2FP.F16.F32.PACK_AB R100, R177, R176 ;  /* 0x000000b0b164723e */ /* 0x000fe200000000ff */
[----:B---3--:R-:W-:Y:S01]  /*84e0*/  LDSM.16.MT88.4 R144, [R200+0x15800] ;  /* 0x01580000c890783b */ /* 0x008fe20000004200 */
[----:B------:R-:W-:Y:S01]  /*84f0*/  F2FP.F16.F32.PACK_AB R102, R179, R178 ;  /* 0x000000b2b366723e */ /* 0x000fe200000000ff */
[----:B------:R-:W1:Y:S01]  /*8500*/  MUFU.EX2 R181, R181 ;  /* 0x000000b500b57308 */ /* 0x000e620000000800 */
[----:B------:R-:W-:Y:S01]  /*8510*/  FADD.FTZ R3, R164, R3 ;  /* 0x00000003a4037221 */ /* 0x000fe20000010000 */
[----:B------:R-:W-:Y:S01]  /*8520*/  FADD.FTZ R167, R167, R168 ;  /* 0x000000a8a7a77221 */ /* 0x000fe20000010000 */
[C---:B--2---:R-:W-:Y:S03]  /*8530*/  HMMA.16816.F32 R92, R128.reuse, R104, R92 ;  /* 0x00000068805c723c */ /* 0x044fe6000000185c */
[----:B------:R-:W-:Y:S04]  /*8540*/  FADD.FTZ R172, R172, R3 ;  /* 0x00000003acac7221 */ /* 0x000fe80000010000 */
[----:B------:R-:W2:Y:S01]  /*8550*/  MUFU.EX2 R240, R240 ;  /* 0x000000f000f07308 */ /* 0x000ea20000000800 */
[----:B------:R-:W-:Y:S01]  /*8560*/  MOV R3, R132 ;  /* 0x0000008400037202 */ /* 0x000fe20000000f00 */
[----:B------:R-:W-:Y:S01]  /*8570*/  HMMA.16816.F32 R96, R128, R106, R96 ;  /* 0x0000006a8060723c */ /* 0x000fe20000001860 */
[----:B------:R-:W3:Y:S02]  /*8580*/  LDSM.16.MT88.4 R104, [R196+0x14800] ;  /* 0x01480000c468783b */ /* 0x000ee40000004200 */
[----:B------:R-:W-:Y:S03]  /*8590*/  FADD.FTZ R176, R176, R167 ;  /* 0x000000a7b0b07221 */ /* 0x000fe60000010000 */
[C---:B------:R-:W-:Y:S02]  /*85a0*/  HMMA.16816.F32 R4, R100.reuse, R108, R4 ;  /* 0x0000006c6404723c */ /* 0x040fe40000001804 */
[----:B------:R-:W-:Y:S01]  /*85b0*/  MUFU.EX2 R238, R238 ;  /* 0x000000ee00ee7308 */ /* 0x000fe20000000800 */
[----:B------:R-:W-:Y:S02]  /*85c0*/  LDSM.16.MT88.4 R128, [R196+0x13000] ;  /* 0x01300000c480783b */ /* 0x000fe40000004200 */
[----:B------:R-:W-:Y:S01]  /*85d0*/  FADD.FTZ R173, R173, R172 ;  /* 0x000000acadad7221 */ /* 0x000fe20000010000 */
[C---:B------:R-:W-:Y:S06]  /*85e0*/  HMMA.16816.F32 R8, R100.reuse, R110, R8 ;  /* 0x0000006e6408723c */ /* 0x040fec0000001808 */
[----:B------:R-:W4:Y:S01]  /*85f0*/  MUFU.EX2 R239, R239 ;  /* 0x000000ef00ef7308 */ /* 0x000f220000000800 */
[----:B------:R-:W5:Y:S01]  /*8600*/  LDSM.16.MT88.4 R108, [R200+0x16800] ;  /* 0x01680000c86c783b */ /* 0x000f620000004200 */
[C---:B------:R-:W-:Y:S08]  /*8610*/  HMMA.16816.F32 R12, R100.reuse, R112, R12 ;  /* 0x00000070640c723c */ /* 0x040ff0000000180c */
[----:B------:R-:W4:Y:S01]  /*8620*/  MUFU.EX2 R135, R135 ;  /* 0x0000008700877308 */ /* 0x000f220000000800 */
[C---:B------:R-:W-:Y:S01]  /*8630*/  HMMA.16816.F32 R16, R100.reuse, R114, R16 ;  /* 0x000000726410723c */ /* 0x040fe20000001810 */
[----:B------:R-:W2:Y:S02]  /*8640*/  LDSM.16.MT88.4 R112, [R198+0x16800] ;  /* 0x01680000c670783b */ /* 0x000ea40000004200 */
[----:B------:R-:W-:Y:S03]  /*8650*/  FADD.FTZ R177, R177, R176 ;  /* 0x000000b0b1b17221 */ /* 0x000fe60000010000 */
[C---:B------:R-:W-:Y:S03]  /*8660*/  HMMA.16816.F32 R20, R100.reuse, R116, R20 ;  /* 0x000000746414723c */ /* 0x040fe60000001814 */
[----:B------:R-:W4:Y:S02]  /*8670*/  MUFU.EX2 R236, R236 ;  /* 0x000000ec00ec7308 */ /* 0x000f240000000800 */
[----:B------:R-:W-:Y:S01]  /*8680*/  FADD.FTZ R174, R174, R173 ;  /* 0x000000adaeae7221 */ /* 0x000fe20000010000 */
[C---:B------:R-:W-:Y:S01]  /*8690*/  HMMA.16816.F32 R24, R100.reuse, R118, R24 ;  /* 0x000000766418723c */ /* 0x040fe20000001818 */
[----:B------:R-:W4:Y:S04]  /*86a0*/  LDSM.16.MT88.4 R116, [R197+0x16800] ;  /* 0x01680000c574783b */ /* 0x000f280000004200 */
        /* <DEDUP_REMOVED lines=18> */
[C---:B-----5:R-:W-:Y:S06]  /*87d0*/  HMMA.16816.F32 R68, R100.reuse, R108, R68 ;  /* 0x0000006c6444723c */ /* 0x060fec0000001844 */
[C---:B------:R-:W-:Y:S05]  /*87e0*/  HMMA.16816.F32 R72, R100.reuse, R110, R72 ;  /* 0x0000006e6448723c */ /* 0x040fea0000001848 */
[----:B-1----:R-:W-:Y:S01]  /*87f0*/  F2FP.F16.F32.PACK_AB R109, R181, R180 ;  /* 0x000000b4b56d723e */ /* 0x002fe200000000ff */
[C---:B--2---:R-:W-:Y:S05]  /*8800*/  HMMA.16816.F32 R76, R100.reuse, R112, R76 ;  /* 0x00000070644c723c */ /* 0x044fea000000184c */
[----:B------:R-:W-:Y:S01]  /*8810*/  F2FP.F16.F32.PACK_AB R111, R183, R182 ;  /* 0x000000b6b76f723e */ /* 0x000fe200000000ff */
[C---:B------:R-:W-:Y:S01]  /*8820*/  HMMA.16816.F32 R80, R100.reuse, R114, R80 ;  /* 0x000000726450723c */ /* 0x040fe20000001850 */
[----:B------:R-:W1:Y:S04]  /*8830*/  LDSM.16.MT88.4 R112, [R197+0x13000] ;  /* 0x01300000c570783b */ /* 0x000e680000004200 */
[----:B------:R-:W-:Y:S01]  /*8840*/  F2FP.F16.F32.PACK_AB R108, R243, R240 ;  /* 0x000000f0f36c723e */ /* 0x000fe200000000ff */
[C---:B----4-:R-:W-:Y:S05]  /*8850*/  HMMA.16816.F32 R84, R100.reuse, R116, R84 ;  /* 0x000000746454723c */ /* 0x050fea0000001854 */
[----:B------:R-:W-:Y:S01]  /*8860*/  F2FP.F16.F32.PACK_AB R110, R242, R241 ;  /* 0x000000f1f26e723e */ /* 0x000fe200000000ff */
[C---:B------:R-:W-:Y:S01]  /*8870*/  HMMA.16816.F32 R88, R100.reuse, R118, R88 ;  /* 0x000000766458723c */ /* 0x040fe20000001858 */
[----:B------:R-:W2:Y:S04]  /*8880*/  LDSM.16.MT88.4 R116, [R198+0x15000] ;  /* 0x01500000c674783b */ /* 0x000ea80000004200 */
[----:B------:R-:W-:Y:S01]  /*8890*/  FADD.FTZ R180, R180, R175 ;  /* 0x000000afb4b47221 */ /* 0x000fe20000010000 */
[C---:B---3--:R-:W-:Y:S05]  /*88a0*/  HMMA.16816.F32 R92, R100.reuse, R104, R92 ;  /* 0x00000068645c723c */ /* 0x048fea000000185c */
[----:B------:R-:W-:Y:S01]  /*88b0*/  FADD.FTZ R240, R240, R179 ;  /* 0x000000b3f0f07221 */ /* 0x000fe20000010000 */
[----:B------:R-:W-:Y:S01]  /*88c0*/  HMMA.16816.F32 R96, R100, R106, R96 ;  /* 0x0000006a6460723c */ /* 0x000fe20000001860 */
[----:B------:R-:W3:Y:S04]  /*88d0*/  LDSM.16.MT88.4 R100, [R196+0x15000] ;  /* 0x01500000c464783b */ /* 0x000ee80000004200 */
[----:B------:R-:W-:Y:S01]  /*88e0*/  FADD.FTZ R181, R181, R180 ;  /* 0x000000b4b5b57221 */ /* 0x000fe20000010000 */
[C---:B------:R-:W-:Y:S03]  /*88f0*/  HMMA.16816.F32 R4, R108.reuse, R120, R4 ;  /* 0x000000786c04723c */ /* 0x040fe60000001804 */
[----:B------:R-:W4:Y:S02]  /*8900*/  LDSM.16.MT88.4 R104, [R200+0x17000] ;  /* 0x01700000c868783b */ /* 0x000f240000004200 */
[----:B------:R-:W-:Y:S01]  /*8910*/  FADD.FTZ R240, R243, R240 ;  /* 0x000000f0f3f07221 */ /* 0x000fe20000010000 */
[C---:B------:R-:W-:Y:S05]  /*8920*/  HMMA.16816.F32 R8, R108.reuse, R122, R8 ;  /* 0x0000007a6c08723c */ /* 0x040fea0000001808 */
[----:B------:R-:W-:Y:S01]  /*8930*/  LDSM.16.MT88.4 R120, [R196+0x17000] ;  /* 0x01700000c478783b */ /* 0x000fe20000004200 */
[C---:B------:R-:W-:Y:S05]  /*8940*/  HMMA.16816.F32 R12, R108.reuse, R124, R12 ;  /* 0x0000007c6c0c723c */ /* 0x040fea000000180c */
[----:B------:R-:W-:Y:S01]  /*8950*/  FADD.FTZ R182, R182, R181 ;  /* 0x000000b5b6b67221 */ /* 0x000fe20000010000 */
        /* <DEDUP_REMOVED lines=8> */
[C---:B------:R-:W-:Y:S06]  /*89e0*/  HMMA.16816.F32 R28, R108.reuse, R128, R28 ;  /* 0x000000806c1c723c */ /* 0x040fec000000181c */
[C---:B------:R-:W-:Y:S06]  /*89f0*/  HMMA.16816.F32 R32, R108.reuse, R130, R32 ;  /* 0x000000826c20723c */ /* 0x040fec0000001820 */
[C---:B------:R-:W-:Y:S06]  /*8a00*/  HMMA.16816.F32 R36, R108.reuse, R136, R36 ;  /* 0x000000886c24723c */ /* 0x040fec0000001824 */
[C---:B------:R-:W-:Y:S05]  /*8a10*/  HMMA.16816.F32 R40, R108.reuse, R138, R40 ;  /* 0x0000008a6c28723c */ /* 0x040fea0000001828 */
[----:B------:R-:W-:Y:S01]  /*8a20*/  F2FP.F16.F32.PACK_AB R137, R239, R238 ;  /* 0x000000eeef89723e */ /* 0x000fe200000000ff */
[C---:B--2---:R-:W-:Y:S05]  /*8a30*/  HMMA.16816.F32 R44, R108.reuse, R116, R44 ;  /* 0x000000746c2c723c */ /* 0x044fea000000182c */
        /* <DEDUP_REMOVED lines=9> */
[C---:B---3--:R-:W-:Y:S05]  /*8ad0*/  HMMA.16816.F32 R60, R108.reuse, R100, R60 ;  /* 0x000000646c3c723c */ /* 0x048fea000000183c */
[----:B------:R-:W-:Y:S01]  /*8ae0*/  FADD.FTZ R236, R236, R241 ;  /* 0x000000f1ecec7221 */ /* 0x000fe20000010000 */
[C---:B------:R-:W-:Y:S01]  /*8af0*/  HMMA.16816.F32 R64, R108.reuse, R102, R64 ;  /* 0x000000666c40723c */ /* 0x040fe20000001840 */
[----:B------:R-:W3:Y:S04]  /*8b00*/  LDSM.16.MT88.4 R100, [R198+0x13800] ;  /* 0x01380000c664783b */ /* 0x000ee80000004200 */
[----:B------:R-:W-:Y:S01]  /*8b10*/  FADD.FTZ R238, R239, R238 ;  /* 0x000000eeefee7221 */ /* 0x000fe20000010000 */
[C---:B----4-:R-:W-:Y:S05]  /*8b20*/  HMMA.16816.F32 R68, R108.reuse, R104, R68 ;  /* 0x000000686c44723c */ /* 0x050fea0000001844 */
[----:B------:R-:W-:Y:S01]  /*8b30*/  FADD.FTZ R235, R235, R236 ;  /* 0x000000ecebeb7221 */ /* 0x000fe20000010000 */
[C---:B------:R-:W-:Y:S01]  /*8b40*/  HMMA.16816.F32 R72, R108.reuse, R106, R72 ;  /* 0x0000006a6c48723c */ /* 0x040fe20000001848 */
[----:B------:R-:W4:Y:S04]  /*8b50*/  LDSM.16.MT88.4 R104, [R197+0x13800] ;  /* 0x01380000c568783b */ /* 0x000f280000004200 */
[----:B------:R-:W-:Y:S01]  /*8b60*/  FADD.FTZ R135, R135, R238 ;  /* 0x000000ee87877221 */ /* 0x000fe20000010000 */
[C---:B-1----:R-:W-:Y:S05]  /*8b70*/  HMMA.16816.F32 R76, R108.reuse, R112, R76 ;  /* 0x000000706c4c723c */ /* 0x042fea000000184c */
[----:B------:R-:W-:Y:S01]  /*8b80*/  FADD.FTZ R232, R234, R235 ;  /* 0x000000ebeae87221 */ /* 0x000fe20000010000 */
[C---:B------:R-:W-:Y:S05]  /*8b90*/  HMMA.16816.F32 R80, R108.reuse, R114, R80 ;  /* 0x000000726c50723c */ /* 0x040fea0000001850 */
[----:B------:R-:W-:Y:S01]  /*8ba0*/  FADD.FTZ R231, R134, R135 ;  /* 0x0000008786e77221 */ /* 0x000fe20000010000 */
[C---:B--2---:R-:W-:Y:S05]  /*8bb0*/  HMMA.16816.F32 R84, R108.reuse, R116, R84 ;  /* 0x000000746c54723c */ /* 0x044fea0000001854 */
[----:B------:R-:W-:Y:S01]  /*8bc0*/  FADD.FTZ R232, R233, R232 ;  /* 0x000000e8e9e87221 */ /* 0x000fe20000010000 */
[C---:B------:R-:W-:Y:S06]  /*8bd0*/  HMMA.16816.F32 R88, R108.reuse, R118, R88 ;  /* 0x000000766c58723c */ /* 0x040fec0000001858 */
[C---:B------:R-:W-:Y:S06]  /*8be0*/  HMMA.16816.F32 R92, R108.reuse, R120, R92 ;  /* 0x000000786c5c723c */ /* 0x040fec000000185c */
[----:B------:R-:W-:Y:S06]  /*8bf0*/  HMMA.16816.F32 R96, R108, R122, R96 ;  /* 0x0000007a6c60723c */ /* 0x000fec0000001860 */
[C---:B------:R-:W-:Y:S06]  /*8c00*/  HMMA.16816.F32 R128, R136.reuse, R124, R4 ;  /* 0x0000007c8880723c */ /* 0x040fec0000001804 */
[C---:B------:R-:W-:Y:S01]  /*8c10*/  HMMA.16816.F32 R124, R136.reuse, R126, R8 ;  /* 0x0000007e887c723c */ /* 0x040fe20000001808 */
[----:B------:R-:W1:Y:S05]  /*8c20*/  LDSM.16.MT88.4 R8, [R198+0x17800] ;  /* 0x01780000c608783b */ /* 0x000e6a0000004200 */
[C---:B---3--:R-:W-:Y:S03]  /*8c30*/  HMMA.16816.F32 R120, R136.reuse, R100, R12 ;  /* 0x000000648878723c */ /* 0x048fe6000000180c */
[----:B------:R-:W2:Y:S03]  /*8c40*/  LDSM.16.MT88.4 R12, [R197+0x17800] ;  /* 0x01780000c50c783b */ /* 0x000ea60000004200 */
[C---:B------:R-:W-:Y:S05]  /*8c50*/  HMMA.16816.F32 R116, R136.reuse, R102, R16 ;  /* 0x000000668874723c */ /* 0x040fea0000001810 */
[----:B------:R-:W3:Y:S01]  /*8c60*/  LDSM.16.MT88.4 R16, [R196+0x17800] ;  /* 0x01780000c410783b */ /* 0x000ee20000004200 */
[C---:B----4-:R-:W-:Y:S06]  /*8c70*/  HMMA.16816.F32 R112, R136.reuse, R104, R20 ;  /* 0x000000688870723c */ /* 0x050fec0000001814 */
        /* <DEDUP_REMOVED lines=15> */
[C---:B--2---:R-:W-:Y:S06]  /*8d70*/  HMMA.16816.F32 R84, R136.reuse, R12, R84 ;  /* 0x0000000c8854723c */ /* 0x044fec0000001854 */
[C---:B------:R-:W-:Y:S06]  /*8d80*/  HMMA.16816.F32 R88, R136.reuse, R14, R88 ;  /* 0x0000000e8858723c */ /* 0x040fec0000001858 */
[C---:B---3--:R-:W-:Y:S06]  /*8d90*/  HMMA.16816.F32 R92, R136.reuse, R16, R92 ;  /* 0x00000010885c723c */ /* 0x048fec000000185c */
[----:B------:R-:W-:Y:S01]  /*8da0*/  HMMA.16816.F32 R96, R136, R18, R96 ;  /* 0x000000128860723c */ /* 0x000fe20000001860 */
[----:B------:R-:W-:Y:S11]  /*8db0*/  @!UPT UIADD3 URZ, URZ, URZ, URZ ;  /* 0x0000003f3f3ff290 */ /* 0x000ff6000fffe03f */
[----:B------:R-:W-:Y:S01]  /*8dc0*/  @!UPT UIADD3 URZ, URZ, URZ, URZ ;  /* 0x0000003f3f3ff290 */ /* 0x000fe2000fffe03f */
[----:B------:R-:W-:Y:S11]  /*8dd0*/  @P5 BRA `(.L_x_254) ;  /* 0xffffffcc008c5947 */ /* 0x000ff6000383ffff */
.L_x_253:
        /* <DEDUP_REMOVED lines=214> */
.L_x_257:
        /* <DEDUP_REMOVED lines=23> */
.L_x_258:
        /* <DEDUP_REMOVED lines=111> */
.L_x_260:
[----:B------:R-:W-:Y:S05]  /*a3a0*/  BSYNC B0 ;  /* 0x0000000000007941 */ /* 0x000fea0003800000 */
.L_x_259:
        /* <DEDUP_REMOVED lines=39> */
.L_x_262:
[----:B------:R-:W-:Y:S05]  /*a620*/  BSYNC B0 ;  /* 0x0000000000007941 */ /* 0x000fea0003800000 */
.L_x_261:
        /* <DEDUP_REMOVED lines=24> */
.L_x_264:
[----:B------:R-:W-:Y:S05]  /*a7b0*/  BSYNC B0 ;  /* 0x0000000000007941 */ /* 0x000fea0003800000 */
.L_x_263:
        /* <DEDUP_REMOVED lines=24> */
.L_x_266:
[----:B------:R-:W-:Y:S05]  /*a940*/  BSYNC B0 ;  /* 0x0000000000007941 */ /* 0x000fea0003800000 */
.L_x_265:
        /* <DEDUP_REMOVED lines=23> */
.L_x_231:
        /* <DEDUP_REMOVED lines=64> */
.L_x_268:
[----:B------:R-:W-:Y:S05]  /*aec0*/  BSYNC B0 ;  /* 0x0000000000007941 */ /* 0x000fea0003800000 */
.L_x_267:
        /* <DEDUP_REMOVED lines=24> */
.L_x_270:
[----:B------:R-:W-:Y:S05]  /*b050*/  BSYNC B0 ;  /* 0x0000000000007941 */ /* 0x000fea0003800000 */
.L_x_269:
        /* <DEDUP_REMOVED lines=29> */
.L_x_272:
[----:B------:R-:W-:Y:S05]  /*b230*/  BSYNC B0 ;  /* 0x0000000000007941 */ /* 0x000fea0003800000 */
.L_x_271:
        /* <DEDUP_REMOVED lines=32> */
.L_x_274:
[----:B------:R-:W-:Y:S05]  /*b440*/  BSYNC B0 ;  /* 0x0000000000007941 */ /* 0x000fea0003800000 */
.L_x_273:
        /* <DEDUP_REMOVED lines=16> */
.L_x_276:
[----:B------:R-:W-:Y:S05]  /*b550*/  BSYNC B0 ;  /* 0x0000000000007941 */ /* 0x000fea0003800000 */
.L_x_275:
        /* <DEDUP_REMOVED lines=10> */
.L_x_278:
[----:B------:R-:W-:Y:S05]  /*b600*/  BSYNC B0 ;  /* 0x0000000000007941 */ /* 0x000fea0003800000 */
.L_x_277:
        /* <DEDUP_REMOVED lines=10> */
.L_x_280:
[----:B------:R-:W-:Y:S05]  /*b6b0*/  BSYNC B0 ;  /* 0x0000000000007941 */ /* 0x000fea0003800000 */
.L_x_279:
        /* <DEDUP_REMOVED lines=10> */
.L_x_281:
        /* <DEDUP_REMOVED lines=10> */
.L_x_1513:


//--------------------- .text._ZN5flash16flash_fwd_kernelI23Flash_fwd_kernel_traitsILi192ELi128ELi64ELi8ELb0ELb0EN7cutlass6half_tE19Flash_kernel_traitsILi192ELi128ELi64ELi8ES3_EELb0ELb0ELb1ELb0ELb0ELb1ELb0ELb0EEEvNS_16Flash_fwd_paramsE --------------------------
	.section	.text._ZN5flash16flash_fwd_kernelI23Flash_fwd_kernel_traitsILi192ELi128ELi64ELi8ELb0ELb0EN7cutlass6half_tE19Flash_kernel_traitsILi192ELi128ELi64ELi8ES3_EELb0ELb0ELb1ELb0ELb0ELb1ELb0ELb0EEEvNS_16Flash_fwd_paramsE,"ax",@progbits
	.align	128
        .global         _ZN5flash16flash_fwd_kernelI23Flash_fwd_kernel_traitsILi192ELi128ELi64ELi8ELb0ELb0EN7cutlass6half_tE19Flash_kernel_traitsILi192ELi128ELi64ELi8ES3_EELb0ELb0ELb1ELb0ELb0ELb1ELb0ELb0EEEvNS_16Flash_fwd_paramsE
        .type           _ZN5flash16flash_fwd_kernelI23Flash_fwd_kernel_traitsILi192ELi128ELi64ELi8ELb0ELb0EN7cutlass6half_tE19Flash_kernel_traitsILi192ELi128ELi64ELi8ES3_EELb0ELb0ELb1ELb0ELb0ELb1ELb0ELb0EEEvNS_16Flash_fwd_paramsE,@function
        .size           _ZN5flash16flash_fwd_kernelI23Flash_fwd_kernel_traitsILi192ELi128ELi64ELi8ELb0ELb0EN7cutlass6half_tE19Flash_kernel_traitsILi192ELi128ELi64ELi8ES3_EELb0ELb0ELb1ELb0ELb0ELb1ELb0ELb0EEEvNS_16Flash_fwd_paramsE,(.L_x_1514 - _ZN5flash16flash_fwd_kernelI23Flash_fwd_kernel_traitsILi192ELi128ELi64ELi8ELb0ELb0EN7cutlass6half_tE19Flash_kernel_traitsILi192ELi128ELi64ELi8ES3_EELb0ELb0ELb1ELb0ELb0ELb1ELb0ELb0EEEvNS_16Flash_fwd_paramsE)
        .other          _ZN5flash16flash_fwd_kernelI23Flash_fwd_kernel_traitsILi192ELi128ELi64ELi8ELb0ELb0EN7cutlass6half_tE19Flash_kernel_traitsILi192ELi128ELi64ELi8ES3_EELb0ELb0ELb1ELb0ELb0ELb1ELb0ELb0EEEvNS_16Flash_fwd_paramsE,@"STO_CUDA_ENTRY STV_DEFAULT"
_ZN5flash16flash_fwd_kernelI23Flash_fwd_kernel_traitsILi192ELi128ELi64ELi8ELb0ELb0EN7cutlass6half_tE19Flash_kernel_traitsILi192ELi128ELi64ELi8ES3_EELb0ELb0ELb1ELb0ELb0ELb1ELb0ELb0EEEvNS_16Flash_fwd_paramsE:
.text._ZN5flash16flash_fwd_kernelI23Flash_fwd_kernel_traitsILi192ELi128ELi64ELi8ELb0ELb0EN7cutlass6half_tE19Flash_kernel_traitsILi192ELi128ELi64ELi8ES3_EELb0ELb0ELb1ELb0ELb0ELb1ELb0ELb0EEEvNS_16Flash_fwd_paramsE:
[----:B------:R-:W-:Y:S08]  /*0000*/  LDC R1, c[0x0][0x28] ;  /* 0x00000a00ff017b82 */ /* 0x000ff00000000800 */
[----:B------:R-:W1:Y:S01]  /*0010*/  S2UR UR8, SR_CTAID.Y ;  /* 0x00000000000879c3 */ /* 0x000e620000002600 */
[----:B------:R-:W-:Y:S01]  /*0020*/  ULDC.64 UR4, c[0x0][0x300] ;  /* 0x0000c00000047ab9 */ /* 0x000fe20000000a00 */
[----:B------:R-:W-:Y:S01]  /*0030*/  ULDC.64 UR6, c[0x0][0x2f0] ;  /* 0x0000bc0000067ab9 */ /* 0x000fe20000000a00 */
[----:B------:R-:W-:-:S02]  /*0040*/  UISETP.NE.U32.AND UP1, UPT, UR4, URZ, UPT ;  /* 0x0000003f0400728c */ /* 0x000fc4000bf25070 */
[----:B------:R-:W-:Y:S02]  /*0050*/  UISETP.NE.U32.AND UP2, UPT, UR6, URZ, UPT ;  /* 0x0000003f0600728c */ /* 0x000fe4000bf45070 */
[----:B------:R-:W-:Y:S02]  /*0060*/  UISETP.NE.AND.EX UP1, UPT, UR5, URZ, UPT, UP1 ;  /* 0x0000003f0500728c */ /* 0x000fe4000bf25310 */
[----:B------:R-:W-:Y:S01]  /*0070*/  UISETP.NE.AND.EX UP2, UPT, UR7, URZ, UPT, UP2 ;  /* 0x0000003f0700728c */ /* 0x000fe2000bf45320 */
[----:B------:R-:W-:Y:S01]  /*0080*/  ULDC.64 UR10, c[0x0][0x2f0] ;  /* 0x0000bc00000a7ab9 */ /* 0x000fe20000000a00 */
[----:B------:R-:W-:Y:S02]  /*0090*/  ULDC.U8 UR6, c[0x0][0x3c2] ;  /* 0x0000f08000067ab9 */ /* 0x000fe40000000000 */
[----:B------:R-:W-:Y:S01]  /*00a0*/  PLOP3.LUT P0, PT, PT, PT, UP1, 0x80, 0x0 ;  /* 0x000000000000781c */ /* 0x000fe20003f0f018 */
[----:B------:R-:W-:Y:S01]  /*00b0*/  ULDC.64 UR4, c[0x0][0x2f8] ;  /* 0x0000be0000047ab9 */ /* 0x000fe20000000a00 */
[----:B------:R-:W-:Y:S01]  /*00c0*/  PLOP3.LUT P2, PT, PT, PT, UP2, 0x80, 0x0 ;  /* 0x000000000000781c */ /* 0x000fe20003f4f028 */
[----:B------:R-:W-:-:S02]  /*00d0*/  UISETP.NE.AND UP3, UPT, UR6, URZ, UPT ;  /* 0x0000003f0600728c */ /* 0x000fc4000bf65270 */
[----:B------:R-:W-:Y:S01]  /*00e0*/  UISETP.EQ.U32.AND UP0, UPT, UR4, URZ, UPT ;  /* 0x0000003f0400728c */ /* 0x000fe2000bf02070 */
[----:B------:R-:W-:Y:S01]  /*00f0*/  ULDC.64 UR20, c[0x0][0x208] ;  /* 0x0000820000147ab9 */ /* 0x000fe20000000a00 */
[----:B------:R-:W-:Y:S02]  /*0100*/  ULDC.64 UR6, c[0x0][0x2f8] ;  /* 0x0000be0000067ab9 */ /* 0x000fe40000000a00 */
[----:B------:R-:W-:Y:S02]  /*0110*/  UISETP.EQ.OR.EX UP0, UPT, UR5, URZ, !UP3, UP0 ;  /* 0x0000003f0500728c */ /* 0x000fe4000df02700 */
[----:B-1----:R-:W-:-:S06]  /*0120*/  UIMAD.WIDE UR10, UR8, 0x4, UR10 ;  /* 0x00000004080a78a5 */ /* 0x002fcc000f8e020a */
[----:B------:R-:W-:Y:S02]  /*0130*/  IMAD.U32 R10, RZ, RZ, UR10 ;  /* 0x0000000aff0a7e24 */ /* 0x000fe4000f8e00ff */
[----:B------:R-:W-:Y:S01]  /*0140*/  IMAD.U32 R11, RZ, RZ, UR11 ;  /* 0x0000000bff0b7e24 */ /* 0x000fe2000f8e00ff */
[----:B------:R-:W-:Y:S02]  /*0150*/  @UP1 ULDC.64 UR10, c[0x0][0x300] ;  /* 0x0000c000000a1ab9 */ /* 0x000fe40000000a00 */
[----:B------:R-:W-:Y:S02]  /*0160*/  @UP1 UIMAD.WIDE UR10, UR8, 0x4, UR10 ;  /* 0x00000004080a18a5 */ /* 0x000fe4000f8e020a */
[----:B------:R-:W2:Y:S04]  /*0170*/  @P2 LDG.E R5, desc[UR20][R10.64] ;  /* 0x000000140a052981 */ /* 0x000ea8000c1e1900 */
[----:B------:R-:W-:Y:S01]  /*0180*/  IMAD.U32 R8, RZ, RZ, UR10 ;  /* 0x0000000aff087e24 */ /* 0x000fe2000f8e00ff */
[----:B------:R-:W3:Y:S01]  /*0190*/  @P2 LDG.E R0, desc[UR20][R10.64+0x4] ;  /* 0x000004140a002981 */ /* 0x000ee2000c1e1900 */
[----:B------:R-:W-:Y:S01]  /*01a0*/  IMAD.U32 R9, RZ, RZ, UR11 ;  /* 0x0000000bff097e24 */ /* 0x000fe2000f8e00ff */
[----:B------:R-:W-:Y:S01]  /*01b0*/  PLOP3.LUT P1, PT, PT, PT, UP0, 0x80, 0x0 ;  /* 0x000000000000781c */ /* 0x000fe20003f2f008 */
[----:B------:R-:W-:-:S03]  /*01c0*/  UIMAD.WIDE UR6, UR8, 0x4, UR6 ;  /* 0x00000004080678a5 */ /* 0x000fc6000f8e0206 */
[----:B------:R-:W4:Y:S03]  /*01d0*/  @P0 LDG.E R2, desc[UR20][R8.64] ;  /* 0x0000001408020981 */ /* 0x000f26000c1e1900 */
[----:B------:R-:W-:Y:S02]  /*01e0*/  IMAD.U32 R6, RZ, RZ, UR6 ;  /* 0x00000006ff067e24 */ /* 0x000fe4000f8e00ff */
[----:B------:R-:W-:-:S05]  /*01f0*/  IMAD.U32 R7, RZ, RZ, UR7 ;  /* 0x00000007ff077e24 */ /* 0x000fca000f8e00ff */
[----:B------:R-:W5:Y:S01]  /*0200*/  @!P1 LDG.E R4, desc[UR20][R6.64] ;  /* 0x0000001406049981 */ /* 0x000f62000c1e1900 */
[----:B------:R-:W-:Y:S01]  /*0210*/  UMOV UR16, 0xffffffff ;  /* 0xffffffff00107882 */ /* 0x000fe20000000000 */
[----:B------:R-:W-:Y:S01]  /*0220*/  UMOV UR9, URZ ;  /* 0x0000003f00097c82 */ /* 0x000fe20008000000 */
[----:B------:R-:W1:Y:S01]  /*0230*/  S2R R3, SR_TID.X ;  /* 0x0000000000037919 */ /* 0x000e620000002100 */
[----:B------:R-:W-:Y:S01]  /*0240*/  UMOV UR10, 0xffffffff ;  /* 0xffffffff000a7882 */ /* 0x000fe20000000000 */
[----:B------:R-:W1:Y:S08]  /*0250*/  S2UR UR17, SR_CTAID.X ;  /* 0x00000000001179c3 */ /* 0x000e700000002500 */
[----:B------:R-:W1:Y:S01]  /*0260*/  S2UR UR11, SR_CTAID.Z ;  /* 0x00000000000b79c3 */ /* 0x000e620000002700 */
[----:B--2---:R-:W-:-:S02]  /*0270*/  @P2 R2UR UR16, R5 ;  /* 0x00000000051022ca */ /* 0x004fc400000e0000 */
[----:B---3--:R-:W-:Y:S02]  /*0280*/  @P2 R2UR UR18, R0 ;  /* 0x00000000001222ca */ /* 0x008fe400000e0000 */
[----:B----4-:R-:W-:Y:S02]  /*0290*/  @P0 R2UR UR9, R2 ;  /* 0x00000000020902ca */ /* 0x010fe400000e0000 */
[----:B------:R-:W-:-:S04]  /*02a0*/  ISETP.NE.U32.AND P0, PT, RZ, UR4, PT ;  /* 0x00000004ff007c0c */ /* 0x000fc8000bf05070 */
[----:B------:R-:W-:-:S05]  /*02b0*/  ISETP.NE.AND.EX P0, PT, RZ, UR5, PT, P0 ;  /* 0x00000005ff007c0c */ /* 0x000fca000bf05300 */
[----:B------:R-:W-:Y:S01]  /*02c0*/  @UP2 UIADD3 UR18, UR18, -UR16, URZ ;  /* 0x8000001012122290 */ /* 0x000fe2000fffe03f */
[----:B-----5:R-:W-:-:S06]  /*02d0*/  @!P1 R2UR UR10, R4 ;  /* 0x00000000040a92ca */ /* 0x020fcc00000e0000 */
[----:B------:R-:W-:Y:S01]  /*02e0*/  @!UP2 ULDC UR18, c[0x0][0x2c4] ;  /* 0x0000b1000012aab9 */ /* 0x000fe20000000800 */
[----:B-1----:R-:W-:Y:S08]  /*02f0*/  @!P0 BRA `(.L_x_282) ;  /* 0x00000000001c8947 */ /* 0x002ff00003800000 */
[----:B------:R-:W-:-:S13]  /*0300*/  PLOP3.LUT P0, PT, PT, PT, UP3, 0x80, 0x0 ;  /* 0x000000000000781c */ /* 0x000fda0003f0f038 */
[----:B------:R-:W2:Y:S04]  /*0310*/  @P0 LDG.E R0, desc[UR20][R6.64+0x4] ;  /* 0x0000041406000981 */ /* 0x000ea8000c1e1900 */
[----:B------:R-:W3:Y:S01]  /*0320*/  @!P0 LDG.E R2, desc[UR20][R6.64] ;  /* 0x0000001406028981 */ /* 0x000ee2000c1e1900 */
[----:B--2---:R-:W-:-:S13]  /*0330*/  @P0 R2UR UR6, R0 ;  /* 0x00000000000602ca */ /* 0x004fda00000e0000 */
[----:B------:R-:W-:-:S07]  /*0340*/  @UP3 UIADD3 UR6, UR6, -UR10, URZ ;  /* 0x8000000a06063290 */ /* 0x000fce000fffe03f */
[----:B---3--:R-:W-:Y:S01]  /*0350*/  @!P0 R2UR UR6, R2 ;  /* 0x00000000020682ca */ /* 0x008fe200000e0000 */
[----:B------:R-:W-:-:S14]  /*0360*/  BRA `(.L_x_283) ;  /* 0x0000000000047947 */ /* 0x000fdc0003800000 */
.L_x_282:
[----:B------:R-:W-:-:S03]  /*0370*/  ULDC UR6, c[0x0][0x2c8] ;  /* 0x0000b20000067ab9 */ /* 0x000fc60000000800 */
.L_x_283:
[----:B------:R-:W-:Y:S02]  /*0380*/  ULDC.64 UR4, c[0x0][0x308] ;  /* 0x0000c20000047ab9 */ /* 0x000fe40000000a00 */
[----:B------:R-:W-:-:S04]  /*0390*/  UISETP.NE.U32.AND UP2, UPT, UR4, URZ, UPT ;  /* 0x0000003f0400728c */ /* 0x000fc8000bf45070 */
[----:B------:R-:W-:-:S06]  /*03a0*/  UISETP.NE.AND.EX UP2, UPT, UR5, URZ, UPT, UP2 ;  /* 0x0000003f0500728c */ /* 0x000fcc000bf45320 */
[----:B------:R-:W-:-:S05]  /*03b0*/  PLOP3.LUT P0, PT, PT, PT, UP2, 0x80, 0x0 ;  /* 0x000000000000781c */ /* 0x000fca0003f0f028 */
[----:B------:R-:W-:Y:S02]  /*03c0*/  @UP2 ULDC.64 UR4, c[0x0][0x308] ;  /* 0x0000c20000042ab9 */ /* 0x000fe40000000a00 */
[----:B------:R-:W-:-:S06]  /*03d0*/  @UP2 UIMAD.WIDE UR4, UR8, 0x4, UR4 ;  /* 0x00000004080428a5 */ /* 0x000fcc000f8e0204 */
[----:B------:R-:W-:Y:S02]  /*03e0*/  IMAD.U32 R4, RZ, RZ, UR4 ;  /* 0x00000004ff047e24 */ /* 0x000fe4000f8e00ff */
[----:B------:R-:W-:Y:S01]  /*03f0*/  IMAD.U32 R5, RZ, RZ, UR5 ;  /* 0x00000005ff057e24 */ /* 0x000fe2000f8e00ff */
[----:B------:R-:W-:Y:S01]  /*0400*/  USHF.L.U32 UR27, UR17, 0x7, URZ ;  /* 0x00000007111b7899 */ /* 0x000fe2000800063f */
[----:B------:R-:W-:-:S03]  /*0410*/  @!UP2 ULDC.64 UR4, c[0x0][0x318] ;  /* 0x0000c6000004aab9 */ /* 0x000fc60000000a00 */
[----:B------:R-:W2:Y:S01]  /*0420*/  @P0 LDG.E R0, desc[UR20][R4.64] ;  /* 0x0000001404000981 */ /* 0x000ea2000c1e1900 */
[----:B------:R-:W-:Y:S02]  /*0430*/  UISETP.GT.AND UP1, UPT, UR18, UR27, UPT ;  /* 0x0000001b1200728c */ /* 0x000fe4000bf24270 */
[----:B------:R-:W-:-:S03]  /*0440*/  @!UP2 UISETP.NE.U32.AND UP0, UPT, UR4, URZ, UPT ;  /* 0x0000003f0400a28c */ /* 0x000fc6000bf05070 */
[----:B------:R-:W-:Y:S01]  /*0450*/  @!UP2 ULDC UR4, c[0x0][0x2cc] ;  /* 0x0000b3000004aab9 */ /* 0x000fe20000000800 */
[----:B------:R-:W-:-:S04]  /*0460*/  @!UP2 UISETP.NE.AND.EX UP0, UPT, UR5, URZ, UPT, UP0 ;  /* 0x0000003f0500a28c */ /* 0x000fc8000bf05300 */
[----:B------:R-:W-:Y:S01]  /*0470*/  @!UP2 USEL UR4, UR4, URZ, UP0 ;  /* 0x0000003f0404a287 */ /* 0x000fe20008000000 */
[----:B--2---:R-:W-:Y:S02]  /*0480*/  @P0 R2UR UR28, R0 ;  /* 0x00000000001c02ca */ /* 0x004fe400000e0000 */
[----:B------:R-:W-:-:S11]  /*0490*/  PLOP3.LUT P0, PT, PT, PT, UP1, 0x80, 0x0 ;  /* 0x000000000000781c */ /* 0x000fd60003f0f018 */
[----:B------:R-:W-:Y:S02]  /*04a0*/  @UP2 UIADD3 UR28, UR28, -UR9, URZ ;  /* 0x800000091c1c2290 */ /* 0x000fe4000fffe03f */
[----:B------:R-:W-:Y:S10]  /*04b0*/  @!P0 EXIT ;  /* 0x000000000000894d */ /* 0x000ff40003800000 */
[----:B------:R-:W-:Y:S02]  /*04c0*/  @!UP2 UIADD3 UR28, UR4, UR6, -UR9 ;  /* 0x00000006041ca290 */ /* 0x000fe4000fffe809 */
[----:B------:R-:W-:Y:S02]  /*04d0*/  UIADD3 UR5, -UR18, 0xbf, UR27 ;  /* 0x000000bf12057890 */ /* 0x000fe4000fffe11b */
[----:B------:R-:W-:Y:S01]  /*04e0*/  UIADD3 UR13, UR28, UR27, -UR18 ;  /* 0x0000001b1c0d7290 */ /* 0x000fe2000fffe812 */
[----:B------:R-:W-:Y:S01]  /*04f0*/  ULDC UR26, c[0x0][0x394] ;  /* 0x0000e500001a7ab9 */ /* 0x000fe20000000800 */
[----:B------:R-:W-:Y:S01]  /*0500*/  ULDC UR25, c[0x0][0x398] ;  /* 0x0000e60000197ab9 */ /* 0x000fe20000000800 */
[----:B------:R-:W-:Y:S02]  /*0510*/  UIADD3 UR7, UR28, 0x3f, URZ ;  /* 0x0000003f1c077890 */ /* 0x000fe4000fffe03f */
[----:B------:R-:W-:Y:S02]  /*0520*/  UIADD3 UR5, UR5, UR25, UR28 ;  /* 0x0000001905057290 */ /* 0x000fe4000fffe01c */
[----:B------:R-:W-:-:S02]  /*0530*/  UIADD3 UR13, UR13, -UR26, URZ ;  /* 0x8000001a0d0d7290 */ /* 0x000fc4000fffe03f */
[----:B------:R-:W-:Y:S02]  /*0540*/  USHF.R.S32.HI UR6, URZ, 0x1f, UR7 ;  /* 0x0000001f3f067899 */ /* 0x000fe40008011407 */
[----:B------:R-:W-:Y:S02]  /*0550*/  USHF.R.S32.HI UR4, URZ, 0x1f, UR5 ;  /* 0x0000001f3f047899 */ /* 0x000fe40008011405 */
[----:B------:R-:W-:Y:S02]  /*0560*/  USHF.R.S32.HI UR12, URZ, 0x1f, UR13 ;  /* 0x0000001f3f0c7899 */ /* 0x000fe4000801140d */
[----:B------:R-:W-:Y:S02]  /*0570*/  ULEA.HI UR6, UR6, UR7, URZ, 0x6 ;  /* 0x0000000706067291 */ /* 0x000fe4000f8f303f */
[----:B------:R-:W-:Y:S02]  /*0580*/  ULEA.HI UR4, UR4, UR5, URZ, 0x6 ;  /* 0x0000000504047291 */ /* 0x000fe4000f8f303f */
[----:B------:R-:W-:-:S02]  /*0590*/  ULEA.HI UR12, UR12, UR13, URZ, 0x6 ;  /* 0x0000000d0c0c7291 */ /* 0x000fc4000f8f303f */
[----:B------:R-:W-:Y:S02]  /*05a0*/  USHF.R.S32.HI UR6, URZ, 0x6, UR6 ;  /* 0x000000063f067899 */ /* 0x000fe40008011406 */
[----:B------:R-:W-:Y:S02]  /*05b0*/  USHF.R.S32.HI UR4, URZ, 0x6, UR4 ;  /* 0x000000063f047899 */ /* 0x000fe40008011404 */
[----:B------:R-:W-:Y:S02]  /*05c0*/  USHF.R.S32.HI UR12, URZ, 0x6, UR12 ;  /* 0x000000063f0c7899 */ /* 0x000fe4000801140c */
[----:B------:R-:W-:Y:S02]  /*05d0*/  UISETP.LT.AND UP0, UPT, UR6, UR4, UPT ;  /* 0x000000040600728c */ /* 0x000fe4000bf01270 */
[----:B------:R-:W-:Y:S02]  /*05e0*/  UISETP.LT.AND UP1, UPT, URZ, UR12, UPT ;  /* 0x0000000c3f00728c */ /* 0x000fe4000bf21270 */
[----:B------:R-:W-:-:S02]  /*05f0*/  USEL UR19, UR6, UR4, UP0 ;  /* 0x0000000406137287 */ /* 0x000fc40008000000 */
[----:B------:R-:W-:-:S04]  /*0600*/  USEL UR15, URZ, UR12, !UP1 ;  /* 0x0000000c3f0f7287 */ /* 0x000fc8000c800000 */
[----:B------:R-:W-:-:S06]  /*0610*/  UISETP.GT.AND UP0, UPT, UR19, UR15, UPT ;  /* 0x0000000f1300728c */ /* 0x000fcc000bf04270 */
[----:B------:R-:W-:-:S13]  /*0620*/  PLOP3.LUT P0, PT, PT, PT, UP0, 0x80, 0x0 ;  /* 0x000000000000781c */ /* 0x000fda0003f0f008 */
[----:B------:R-:W-:Y:S05]  /*0630*/  @P0 BRA `(.L_x_284) ;  /* 0x0000000800e00947 */ /* 0x000fea0003800000 */
[----:B------:R-:W-:Y:S01]  /*0640*/  UISETP.NE.AND UP1, UPT, UR16, -0x1, UPT ;  /* 0xffffffff1000788c */ /* 0x000fe2000bf25270 */
[----:B------:R-:W-:Y:S01]  /*0650*/  SHF.R.S32.HI R12, RZ, 0x1f, R3 ;  /* 0x0000001fff0c7819 */ /* 0x000fe20000011403 */
[----:B------:R-:W-:Y:S01]  /*0660*/  ULDC.U8 UR9, c[0x0][0x3d9] ;  /* 0x0000f64000097ab9 */ /* 0x000fe20000000000 */
[----:B------:R-:W-:Y:S01]  /*0670*/  UIADD3 UR18, -UR27, UR18, URZ ;  /* 0x000000121b127290 */ /* 0x000fe2000fffe13f */
[C---:B------:R-:W-:Y:S01]  /*0680*/  LOP3.LUT P3, RZ, R3.reuse, 0x7, RZ, 0xc0, !PT ;  /* 0x0000000703ff7812 */ /* 0x040fe2000786c0ff */
[----:B------:R-:W-:Y:S01]  /*0690*/  UISETP.NE.AND UP2, UPT, UR9, URZ, UPT ;  /* 0x0000003f0900728c */ /* 0x000fe2000bf45270 */
[----:B------:R-:W-:Y:S01]  /*06a0*/  LEA.HI R12, R12, R3, RZ, 0x3 ;  /* 0x000000030c0c7211 */ /* 0x000fe200078f18ff */
[----:B------:R-:W-:Y:S01]  /*06b0*/  UMOV UR22, URZ ;  /* 0x0000003f00167c82 */ /* 0x000fe20008000000 */
[----:B------:R-:W-:Y:S01]  /*06c0*/  UMOV UR23, URZ ;  /* 0x0000003f00177c82 */ /* 0x000fe20008000000 */
[----:B------:R-:W-:Y:S01]  /*06d0*/  IMAD.U32 R11, RZ, RZ, UR17 ;  /* 0x00000011ff0b7e24 */ /* 0x000fe2000f8e00ff */
[----:B------:R-:W-:Y:S01]  /*06e0*/  LOP3.LUT R0, R12, 0x1ffffff8, RZ, 0xc0, !PT ;  /* 0x1ffffff80c007812 */ /* 0x000fe200078ec0ff */
[----:B------:R-:W-:Y:S01]  /*06f0*/  @!UP1 USHF.R.S32.HI UR10, URZ, 0x1f, UR8 ;  /* 0x0000001f3f0a9899 */ /* 0x000fe20008011408 */
[----:B------:R-:W-:Y:S01]  /*0700*/  SHF.R.S32.HI R12, RZ, 0x3, R12 ;  /* 0x00000003ff0c7819 */ /* 0x000fe2000001140c */
[----:B------:R-:W-:Y:S01]  /*0710*/  @UP1 ULDC.64 UR6, c[0x0][0x298] ;  /* 0x0000a60000061ab9 */ /* 0x000fe20000000a00 */
[----:B------:R-:W-:Y:S01]  /*0720*/  @!UP1 ULDC.64 UR4, c[0x0][0x290] ;  /* 0x0000a40000049ab9 */ /* 0x000fe20000000a00 */
[----:B------:R-:W-:Y:S01]  /*0730*/  @UP1 UIMAD.WIDE.U32 UR12, UR16, UR6, URZ ;  /* 0x00000006100c12a5 */ /* 0x000fe2000f8e003f */
[----:B------:R-:W-:Y:S01]  /*0740*/  IMAD.IADD R0, R3, 0x1, -R0 ;  /* 0x0000000103007824 */ /* 0x000fe200078e0a00 */
[----:B------:R-:W-:Y:S01]  /*0750*/  @!UP1 UIMAD UR6, UR10, UR4, URZ ;  /* 0x000000040a0692a4 */ /* 0x000fe2000f8e023f */
[----:B------:R-:W-:Y:S01]  /*0760*/  ISETP.GE.AND P4, PT, R12, UR18, PT ;  /* 0x000000120c007c0c */ /* 0x000fe2000bf86270 */
[----:B------:R-:W-:Y:S01]  /*0770*/  @!UP1 UIMAD.WIDE.U32 UR14, UR8, UR4, URZ ;  /* 0x00000004080e92a5 */ /* 0x000fe2000f8e003f */
[----:B------:R-:W-:Y:S01]  /*0780*/  IMAD.SHL.U32 R0, R0, 0x8, RZ ;  /* 0x0000000800007824 */ /* 0x000fe200078e00ff */
[----:B------:R-:W-:Y:S01]  /*0790*/  ULDC.U8 UR10, c[0x0][0x3d8] ;  /* 0x0000f600000a7ab9 */ /* 0x000fe20000000000 */
[----:B------:R-:W-:Y:S01]  /*07a0*/  @!UP1 UIMAD UR6, UR8, UR5, UR6 ;  /* 0x00000005080692a4 */ /* 0x000fe2000f8e0206 */
[--C-:B------:R-:W-:Y:S01]  /*07b0*/  SHF.R.S32.HI R13, RZ, 0x1f, R12.reuse ;  /* 0x0000001fff0d7819 */ /* 0x100fe2000001140c */
[----:B------:R-:W-:Y:S01]  /*07c0*/  UISETP.NE.AND UP3, UPT, UR10, URZ, UPT ;  /* 0x0000003f0a00728c */ /* 0x000fe2000bf65270 */
[C---:B------:R-:W-:Y:S01]  /*07d0*/  VIADD R2, R12.reuse, 0x60 ;  /* 0x000000600c027836 */ /* 0x040fe20000000000 */
[----:B------:R-:W-:Y:S01]  /*07e0*/  UISETP.NE.AND UP0, UPT, UR10, URZ, !UP2 ;  /* 0x0000003f0a00728c */ /* 0x000fe2000d705270 */
[----:B------:R-:W-:Y:S01]  /*07f0*/  BSSY B0, `(.L_x_285) ;  /* 0x000003a000007945 */ /* 0x000fe20003800000 */
[----:B------:R-:W-:Y:S01]  /*0800*/  @UP1 UIMAD UR7, UR16, UR7, UR13 ;  /* 0x00000007100712a4 */ /* 0x000fe2000f8e020d */
[----:B------:R-:W-:Y:S01]  /*0810*/  ISETP.GE.OR P6, PT, R12, UR18, P3 ;  /* 0x000000120c007c0c */ /* 0x000fe20009fc6670 */
[----:B------:R-:W-:Y:S01]  /*0820*/  @!UP1 UIADD3 UR7, UR15, UR6, URZ ;  /* 0x000000060f079290 */ /* 0x000fe2000fffe03f */
[----:B------:R-:W-:Y:S01]  /*0830*/  ISETP.GE.AND P1, PT, R2, UR18, PT ;  /* 0x0000001202007c0c */ /* 0x000fe2000bf26270 */
[----:B------:R-:W-:Y:S01]  /*0840*/  @!UP1 UMOV UR12, UR14 ;  /* 0x0000000e000c9c82 */ /* 0x000fe20008000000 */
[----:B------:R-:W-:Y:S01]  /*0850*/  UISETP.NE.OR UP3, UPT, UR9, URZ, !UP3 ;  /* 0x0000003f0900728c */ /* 0x000fe2000df65670 */
[C---:B------:R-:W-:Y:S01]  /*0860*/  IADD3 R4, P0, R0.reuse, UR12, RZ ;  /* 0x0000000c00047c10 */ /* 0x040fe2000ff1e0ff */
[----:B------:R-:W-:Y:S01]  /*0870*/  @UP2 ULDC.64 UR4, c[0x0][0x2c0] ;  /* 0x0000b00000042ab9 */ /* 0x000fe20000000a00 */
[----:B------:R-:W-:Y:S01]  /*0880*/  USHF.R.S32.HI UR13, URZ, 0x1f, UR11 ;  /* 0x0000001f3f0d7899 */ /* 0x000fe2000801140b */
[----:B------:R-:W-:Y:S01]  /*0890*/  IMAD.WIDE R10, R11, 0x80, R12 ;  /* 0x000000800b0a7825 */ /* 0x000fe200078e020c */
[----:B------:R-:W-:Y:S01]  /*08a0*/  @UP2 UIMAD UR19, UR5, UR4, URZ ;  /* 0x00000004051322a4 */ /* 0x000fe2000f8e023f */
[----:B------:R-:W-:Y:S01]  /*08b0*/  LEA.HI.X.SX32 R5, R0, UR7, 0x1, P0 ;  /* 0x0000000700057c11 */ /* 0x000fe200080f0eff */
[----:B------:R-:W-:Y:S01]  /*08c0*/  @!UP2 ULDC UR7, c[0x0][0x2c4] ;  /* 0x0000b1000007aab9 */ /* 0x000fe20000000800 */
[----:B------:R-:W-:Y:S01]  /*08d0*/  ULDC.64 UR4, c[0x0][0x2a0] ;  /* 0x0000a80000047ab9 */ /* 0x000fe20000000a00 */
[----:B------:R-:W-:Y:S01]  /*08e0*/  @UP0 ULDC UR7, c[0x0][0x2e4] ;  /* 0x0000b90000070ab9 */ /* 0x000fe20000000800 */
[----:B------:R-:W-:Y:S01]  /*08f0*/  UIMAD UR13, UR13, UR4, URZ ;  /* 0x000000040d0d72a4 */ /* 0x000fe2000f8e023f */
[----:B------:R-:W-:Y:S01]  /*0900*/  IMAD.U32 R6, RZ, RZ, UR4 ;  /* 0x00000004ff067e24 */ /* 0x000fe2000f8e00ff */
[----:B------:R-:W-:Y:S01]  /*0910*/  @UP2 UMOV UR9, 0x1 ;  /* 0x0000000100092882 */ /* 0x000fe20000000000 */
[----:B------:R-:W-:Y:S01]  /*0920*/  @!UP2 ULDC UR4, c[0x0][0x270] ;  /* 0x00009c000004aab9 */ /* 0x000fe20000000800 */
[----:B------:R-:W-:Y:S01]  /*0930*/  @!UP3 ULDC UR6, c[0x0][0x2c4] ;  /* 0x0000b1000006bab9 */ /* 0x000fe20000000800 */
[----:B------:R-:W-:Y:S01]  /*0940*/  @!UP2 UIMAD UR9, UR7, UR4, URZ ;  /* 0x000000040709a2a4 */ /* 0x000fe2000f8e023f */
[----:B------:R-:W-:Y:S01]  /*0950*/  IMAD.WIDE.U32 R6, R6, UR11, R4 ;  /* 0x0000000b06067c25 */ /* 0x000fe2000f8e0004 */
[----:B------:R-:W-:-:S02]  /*0960*/  @!UP3 UIMAD UR6, UR8, UR6, URZ ;  /* 0x000000060806b2a4 */ /* 0x000fc4000f8e023f */
[----:B------:R-:W-:Y:S01]  /*0970*/  UIMAD UR9, UR8, UR9, URZ ;  /* 0x00000009080972a4 */ /* 0x000fe2000f8e023f */
[C---:B------:R-:W-:Y:S01]  /*0980*/  VIADD R5, R12.reuse, 0x20 ;  /* 0x000000200c057836 */ /* 0x040fe20000000000 */
[----:B------:R-:W-:Y:S01]  /*0990*/  @!UP3 USEL UR6, UR6, UR16, !UP1 ;  /* 0x000000100606b287 */ /* 0x000fe2000c800000 */
[----:B------:R-:W-:Y:S01]  /*09a0*/  VIADD R4, R12, 0x40 ;  /* 0x000000400c047836 */ /* 0x000fe20000000000 */
[----:B------:R-:W-:Y:S01]  /*09b0*/  USEL UR9, UR9, URZ, UP3 ;  /* 0x0000003f09097287 */ /* 0x000fe20009800000 */
[----:B------:R-:W-:Y:S01]  /*09c0*/  @UP2 ULDC UR10, c[0x0][0x2c0] ;  /* 0x0000b000000a2ab9 */ /* 0x000fe20000000800 */
[----:B------:R-:W-:Y:S01]  /*09d0*/  @!UP2 UMOV UR10, 0x1 ;  /* 0x00000001000aa882 */ /* 0x000fe20000000000 */
[----:B------:R-:W-:Y:S01]  /*09e0*/  @!UP2 UMOV UR19, UR7 ;  /* 0x000000070013ac82 */ /* 0x000fe20008000000 */
[----:B------:R-:W-:Y:S01]  /*09f0*/  UIMAD UR27, UR27, UR10, URZ ;  /* 0x0000000a1b1b72a4 */ /* 0x000fe2000f8e023f */
[C---:B------:R-:W-:Y:S01]  /*0a00*/  ISETP.GE.AND P0, PT, R5.reuse, UR18, PT ;  /* 0x0000001205007c0c */ /* 0x040fe2000bf06270 */
[----:B------:R-:W-:Y:S01]  /*0a10*/  UIMAD UR19, UR11, UR19, UR9 ;  /* 0x000000130b1372a4 */ /* 0x000fe2000f8e0209 */
[----:B------:R-:W-:Y:S01]  /*0a20*/  ISETP.GE.AND P2, PT, R4, UR18, PT ;  /* 0x0000001204007c0c */ /* 0x000fe2000bf46270 */
[----:B------:R-:W-:Y:S01]  /*0a30*/  UIMAD UR5, UR11, UR5, UR13 ;  /* 0x000000050b0572a4 */ /* 0x000fe2000f8e020d */
[----:B------:R-:W-:Y:S01]  /*0a40*/  ISETP.GE.OR P5, PT, R5, UR18, P3 ;  /* 0x0000001205007c0c */ /* 0x000fe20009fa6670 */
[----:B------:R-:W-:Y:S01]  /*0a50*/  @!UP3 UMOV UR22, UR6 ;  /* 0x000000060016bc82 */ /* 0x000fe20008000000 */
[----:B------:R-:W-:-:S02]  /*0a60*/  @!UP3 USHF.R.S32.HI UR23, URZ, 0x1f, UR6 ;  /* 0x0000001f3f17b899 */ /* 0x000fc40008011406 */
[----:B------:R-:W-:Y:S01]  /*0a70*/  USHF.R.S32.HI UR4, URZ, 0x1f, UR27 ;  /* 0x0000001f3f047899 */ /* 0x000fe2000801141b */
[----:B------:R-:W-:Y:S01]  /*0a80*/  VIADD R9, R7, UR5 ;  /* 0x0000000507097c36 */ /* 0x000fe20008000000 */
[----:B------:R-:W-:Y:S02]  /*0a90*/  USHF.R.S32.HI UR7, URZ, 0x1f, UR19 ;  /* 0x0000001f3f077899 */ /* 0x000fe40008011413 */
[----:B------:R-:W-:-:S04]  /*0aa0*/  UIADD3 UR6, UP1, UP0, UR27, UR22, UR19 ;  /* 0x000000161b067290 */ /* 0x000fc8000f83e013 */
[----:B------:R-:W-:Y:S01]  /*0ab0*/  UIADD3.X UR22, UR4, UR23, UR7, UP1, UP0 ;  /* 0x0000001704167290 */ /* 0x000fe20008fe0407 */
        /* <DEDUP_REMOVED lines=13> */
.L_x_286:
[----:B------:R-:W-:Y:S05]  /*0b90*/  BSYNC B0 ;  /* 0x0000000000007941 */ /* 0x000fea0003800000 */
.L_x_285:
[----:B------:R-:W-:Y:S01]  /*0ba0*/  BSSY B0, `(.L_x_287) ;  /* 0x0000013000007945 */ /* 0x000fe20003800000 */
[----:B------:R-:W-:Y:S02]  /*0bb0*/  ISETP.GE.OR P4, PT, R4, UR18, P3 ;  /* 0x0000001204007c0c */ /* 0x000fe40009f86670 */
[----:B------:R-:W-:Y:S01]  /*0bc0*/  ISETP.GE.OR P3, PT, R2, UR18, P3 ;  /* 0x0000001202007c0c */ /* 0x000fe20009f66670 */
[----:B------:R-:W-:-:S12]  /*0bd0*/  @P0 BRA `(.L_x_288) ;  /* 0x00000000003c0947 */ /* 0x000fd80003800000 */
        /* <DEDUP_REMOVED lines=9> */
[----:B-1----:R-:W-:Y:S02]  /*0c70*/  LEA R16, P0, R14, UR4, 0x1 ;  /* 0x000000040e107c11 */ /* 0x002fe4000f8008ff */
[----:B------:R-:W-:-:S04]  /*0c80*/  IADD3 R0, R15, R0, RZ ;  /* 0x000000000f007210 */ /* 0x000fc80007ffe0ff */
[----:B------:R-:W-:-:S05]  /*0c90*/  LEA.HI.X R17, R14, UR5, R0, 0x1, P0 ;  /* 0x000000050e117c11 */ /* 0x000fca00080f0c00 */
[----:B------:R2:W-:Y:S04]  /*0ca0*/  STG.E.128 desc[UR20][R16.64], RZ ;  /* 0x000000ff10007986 */ /* 0x0005e8000c101d14 */
[----:B------:R2:W-:Y:S04]  /*0cb0*/  STG.E.128 desc[UR20][R16.64+0x80], RZ ;  /* 0x000080ff10007986 */ /* 0x0005e8000c101d14 */
[----:B------:R2:W-:Y:S02]  /*0cc0*/  STG.E.128 desc[UR20][R16.64+0x100], RZ ;  /* 0x000100ff10007986 */ /* 0x0005e4000c101d14 */
.L_x_288:
[----:B------:R-:W-:Y:S05]  /*0cd0*/  BSYNC B0 ;  /* 0x0000000000007941 */ /* 0x000fea0003800000 */
.L_x_287:
[----:B------:R-:W-:Y:S04]  /*0ce0*/  BSSY B0, `(.L_x_289) ;  /* 0x0000011000007945 */ /* 0x000fe80003800000 */
        /* <DEDUP_REMOVED lines=10> */
[----:B-12---:R-:W-:Y:S02]  /*0d90*/  LEA R16, P0, R14, UR4, 0x1 ;  /* 0x000000040e107c11 */ /* 0x006fe4000f8008ff */
[----:B------:R-:W-:-:S04]  /*0da0*/  IADD3 R0, R15, R0, RZ ;  /* 0x000000000f007210 */ /* 0x000fc80007ffe0ff */
[----:B------:R-:W-:-:S05]  /*0db0*/  LEA.HI.X R17, R14, UR5, R0, 0x1, P0 ;  /* 0x000000050e117c11 */ /* 0x000fca00080f0c00 */
[----:B------:R3:W-:Y:S04]  /*0dc0*/  STG.E.128 desc[UR20][R16.64], RZ ;  /* 0x000000ff10007986 */ /* 0x0007e8000c101d14 */
[----:B------:R3:W-:Y:S04]  /*0dd0*/  STG.E.128 desc[UR20][R16.64+0x80], RZ ;  /* 0x000080ff10007986 */ /* 0x0007e8000c101d14 */
[----:B------:R3:W-:Y:S02]  /*0de0*/  STG.E.128 desc[UR20][R16.64+0x100], RZ ;  /* 0x000100ff10007986 */ /* 0x0007e4000c101d14 */
.L_x_290:
[----:B------:R-:W-:Y:S05]  /*0df0*/  BSYNC B0 ;  /* 0x0000000000007941 */ /* 0x000fea0003800000 */
.L_x_289:
[----:B------:R-:W-:Y:S04]  /*0e00*/  BSSY B0, `(.L_x_291) ;  /* 0x0000010000007945 */ /* 0x000fe80003800000 */
[----:B------:R-:W-:Y:S05]  /*0e10*/  @P1 BRA `(.L_x_292) ;  /* 0x0000000000381947 */ /* 0x000fea0003800000 */
[----:B------:R-:W-:Y:S01]  /*0e20*/  IADD3 R0, P0, R10, 0x60, RZ ;  /* 0x000000600a007810 */ /* 0x000fe20007f1e0ff */
[----:B------:R-:W-:Y:S01]  /*0e30*/  ULDC.64 UR4, c[0x0][0x298] ;  /* 0x0000a60000047ab9 */ /* 0x000fe20000000a00 */
[----:B------:R-:W-:Y:S02]  /*0e40*/  MOV R7, R9 ;  /* 0x0000000900077202 */ /* 0x000fe40000000f00 */
[----:B------:R-:W-:Y:S01]  /*0e50*/  IADD3.X R3, RZ, R11, RZ, P0, !PT ;  /* 0x0000000bff037210 */ /* 0x000fe200007fe4ff */
        /* <DEDUP_REMOVED lines=10> */
.L_x_292:
[----:B------:R-:W-:Y:S05]  /*0f00*/  BSYNC B0 ;  /* 0x0000000000007941 */ /* 0x000fea0003800000 */
.L_x_291:
[----:B------:R-:W-:Y:S04]  /*0f10*/  BSSY B0, `(.L_x_293) ;  /* 0x000000a000007945 */ /* 0x000fe80003800000 */
[----:B------:R-:W-:Y:S05]  /*0f20*/  @P6 BRA `(.L_x_294) ;  /* 0x0000000000206947 */ /* 0x000fea0003800000 */
[----:B------:R-:W-:Y:S01]  /*0f30*/  IMAD R0, R12, UR10, RZ ;  /* 0x0000000a0c007c24 */ /* 0x000fe2000f8e02ff */
[----:B------:R-:W-:-:S04]  /*0f40*/  ULDC.64 UR4, c[0x0][0x2b0] ;  /* 0x0000ac0000047ab9 */ /* 0x000fc80000000a00 */
[----:B------:R-:W-:-:S04]  /*0f50*/  IADD3 R3, P0, R0, UR6, RZ ;  /* 0x0000000600037c10 */ /* 0x000fc8000ff1e0ff */
[----:B------:R-:W-:Y:S02]  /*0f60*/  LEA.HI.X.SX32 R0, R0, UR22, 0x1, P0 ;  /* 0x0000001600007c11 */ /* 0x000fe400080f0eff */
[----:B------:R-:W-:-:S04]  /*0f70*/  LEA R6, P0, R3, UR4, 0x2 ;  /* 0x0000000403067c11 */ /* 0x000fc8000f8010ff */
[----:B------:R-:W-:Y:S01]  /*0f80*/  LEA.HI.X R7, R3, UR5, R0, 0x2, P0 ;  /* 0x0000000503077c11 */ /* 0x000fe200080f1400 */
[----:B------:R-:W-:-:S05]  /*0f90*/  IMAD.MOV.U32 R3, RZ, RZ, 0x7f800000 ;  /* 0x7f800000ff037424 */ /* 0x000fca00078e00ff */
[----:B------:R1:W-:Y:S03]  /*0fa0*/  STG.E desc[UR20][R6.64], R3 ;  /* 0x0000000306007986 */ /* 0x0003e6000c101914 */
.L_x_294:
[----:B------:R-:W-:Y:S05]  /*0fb0*/  BSYNC B0 ;  /* 0x0000000000007941 */ /* 0x000fea0003800000 */
.L_x_293:
[----:B------:R-:W-:Y:S04]  /*0fc0*/  BSSY B0, `(.L_x_295) ;  /* 0x000000a000007945 */ /* 0x000fe80003800000 */
[----:B------:R-:W-:Y:S05]  /*0fd0*/  @P5 BRA `(.L_x_296) ;  /* 0x0000000000205947 */ /* 0x000fea0003800000 */
[----:B------:R-:W-:Y:S01]  /*0fe0*/  IMAD R0, R5, UR10, RZ ;  /* 0x0000000a05007c24 */ /* 0x000fe2000f8e02ff */
[----:B------:R-:W-:-:S04]  /*0ff0*/  ULDC.64 UR4, c[0x0][0x2b0] ;  /* 0x0000ac0000047ab9 */ /* 0x000fc80000000a00 */
[----:B-1----:R-:W-:-:S04]  /*1000*/  IADD3 R3, P0, R0, UR6, RZ ;  /* 0x0000000600037c10 */ /* 0x002fc8000ff1e0ff */
[----:B------:R-:W-:Y:S02]  /*1010*/  LEA.HI.X.SX32 R0, R0, UR22, 0x1, P0 ;  /* 0x0000001600007c11 */ /* 0x000fe400080f0eff */
[----:B------:R-:W-:-:S04]  /*1020*/  LEA R6, P0, R3, UR4, 0x2 ;  /* 0x0000000403067c11 */ /* 0x000fc8000f8010ff */
[----:B------:R-:W-:Y:S01]  /*1030*/  LEA.HI.X R7, R3, UR5, R0, 0x2, P0 ;  /* 0x0000000503077c11 */ /* 0x000fe200080f1400 */
[----:B------:R-:W-:-:S05]  /*1040*/  IMAD.MOV.U32 R3, RZ, RZ, 0x7f800000 ;  /* 0x7f800000ff037424 */ /* 0x000fca00078e00ff */
[----:B------:R1:W-:Y:S03]  /*1050*/  STG.E desc[UR20][R6.64], R3 ;  /* 0x0000000306007986 */ /* 0x0003e6000c101914 */
.L_x_296:
[----:B------:R-:W-:Y:S05]  /*1060*/  BSYNC B0 ;  /* 0x0000000000007941 */ /* 0x000fea0003800000 */
.L_x_295:
        /* <DEDUP_REMOVED lines=10> */
.L_x_298:
[----:B------:R-:W-:Y:S05]  /*1110*/  BSYNC B0 ;  /* 0x0000000000007941 */ /* 0x000fea0003800000 */
.L_x_297:
[----:B------:R-:W-:Y:S05]  /*1120*/  @P3 EXIT ;  /* 0x000000000000394d */ /* 0x000fea0003800000 */
[----:B------:R-:W-:Y:S01]  /*1130*/  IMAD R0, R2, UR10, RZ ;  /* 0x0000000a02007c24 */ /* 0x000fe2000f8e02ff */
[----:B------:R-:W-:Y:S01]  /*1140*/  ULDC.64 UR4, c[0x0][0x2b0] ;  /* 0x0000ac0000047ab9 */ /* 0x000fe20000000a00 */
[----:B-1----:R-:W-:-:S03]  /*1150*/  IMAD.MOV.U32 R5, RZ, RZ, 0x7f800000 ;  /* 0x7f800000ff057424 */ /* 0x002fc600078e00ff */
[----:B------:R-:W-:-:S04]  /*1160*/  IADD3 R3, P0, R0, UR6, RZ ;  /* 0x0000000600037c10 */ /* 0x000fc8000ff1e0ff */
[----:B------:R-:W-:Y:S02]  /*1170*/  LEA.HI.X.SX32 R0, R0, UR22, 0x1, P0 ;  /* 0x0000001600007c11 */ /* 0x000fe400080f0eff */
[----:B------:R-:W-:-:S04]  /*1180*/  LEA R2, P0, R3, UR4, 0x2 ;  /* 0x0000000403027c11 */ /* 0x000fc8000f8010ff */
[----:B------:R-:W-:-:S05]  /*1190*/  LEA.HI.X R3, R3, UR5, R0, 0x2, P0 ;  /* 0x0000000503037c11 */ /* 0x000fca00080f1400 */
[----:B------:R-:W-:Y:S01]  /*11a0*/  STG.E desc[UR20][R2.64], R5 ;  /* 0x0000000502007986 */ /* 0x000fe2000c101914 */
[----:B------:R-:W-:Y:S05]  /*11b0*/  EXIT ;  /* 0x000000000000794d */ /* 0x000fea0003800000 */
.L_x_284:
[----:B------:R-:W1:Y:S01]  /*11c0*/  LDC R12, c[0x0][0x278] ;  /* 0x00009e00ff0c7b82 */ /* 0x000e620000000800 */
[----:B------:R-:W2:Y:S01]  /*11d0*/  S2R R2, SR_CTAID.Z ;  /* 0x0000000000027919 */ /* 0x000ea20000002700 */
[----:B------:R-:W-:Y:S01]  /*11e0*/  SHF.R.S32.HI R14, RZ, 0x1f, R3 ;  /* 0x0000001fff0e7819 */ /* 0x000fe20000011403 */
[----:B------:R-:W-:Y:S01]  /*11f0*/  UIADD3 UR14, -UR27, UR18, URZ ;  /* 0x000000121b0e7290 */ /* 0x000fe2000fffe13f */
[----:B------:R-:W-:Y:S01]  /*1200*/  IMAD.U32 R11, RZ, RZ, UR17 ;  /* 0x00000011ff0b7e24 */ /* 0x000fe2000f8e00ff */
[----:B------:R-:W-:Y:S01]  /*1210*/  UISETP.NE.AND UP0, UPT, UR16, -0x1, UPT ;  /* 0xffffffff1000788c */ /* 0x000fe2000bf05270 */
[CC--:B------:R-:W-:Y:S01]  /*1220*/  LEA.HI R0, R14.reuse, R3.reuse, RZ, 0x3 ;  /* 0x000000030e007211 */ /* 0x0c0fe200078f18ff */
[----:B------:R-:W-:Y:S01]  /*1230*/  UIADD3 UR24, UR19, -0x1, URZ ;  /* 0xffffffff13187890 */ /* 0x000fe2000fffe03f */
[----:B------:R-:W3:Y:S01]  /*1240*/  S2UR UR13, SR_CgaCtaId ;  /* 0x00000000000d79c3 */ /* 0x000ee20000008800 */
[----:B------:R-:W-:Y:S02]  /*1250*/  LEA.HI R18, R14, R3, RZ, 0x6 ;  /* 0x000000030e127211 */ /* 0x000fe400078f30ff */
[----:B------:R-:W-:-:S02]  /*1260*/  SHF.R.S32.HI R22, RZ, 0x3, R0 ;  /* 0x00000003ff167819 */ /* 0x000fc40000011400 */
[----:B------:R-:W-:Y:S01]  /*1270*/  LOP3.LUT R0, R0, 0xfffffff8, RZ, 0xc0, !PT ;  /* 0xfffffff800007812 */ /* 0x000fe200078ec0ff */
[----:B------:R-:W-:Y:S01]  /*1280*/  IMAD.SHL.U32 R18, R18, 0x8, RZ ;  /* 0x0000000812127824 */ /* 0x000fe200078e00ff */
[C---:B------:R-:W-:Y:S01]  /*1290*/  ISETP.GE.AND P0, PT, R22.reuse, UR14, PT ;  /* 0x0000000e16007c0c */ /* 0x040fe2000bf06270 */
[C---:B------:R-:W-:Y:S01]  /*12a0*/  VIADD R6, R22.reuse, 0x40 ;  /* 0x0000004016067836 */ /* 0x040fe20000000000 */
[----:B------:R-:W-:Y:S01]  /*12b0*/  @UP0 ULDC.64 UR4, c[0x0][0x240] ;  /* 0x0000900000040ab9 */ /* 0x000fe20000000a00 */
[----:B------:R-:W-:Y:S01]  /*12c0*/  IMAD.SHL.U32 R25, R22, 0x40, RZ ;  /* 0x0000004016197824 */ /* 0x000fe200078e00ff */
[----:B------:R-:W-:Y:S01]  /*12d0*/  @UP0 UIMAD.WIDE.U32 UR6, UR16, UR4, URZ ;  /* 0x00000004100602a5 */ /* 0x000fe2000f8e003f */
[----:B------:R-:W-:Y:S01]  /*12e0*/  IMAD.IADD R0, R3, 0x1, -R0 ;  /* 0x0000000103007824 */ /* 0x000fe200078e0a00 */
[----:B------:R-:W-:Y:S01]  /*12f0*/  ISETP.GE.AND P3, PT, R6, UR14, PT ;  /* 0x0000000e06007c0c */ /* 0x000fe2000bf66270 */
[----:B------:R-:W-:Y:S01]  /*1300*/  IMAD.MOV.U32 R6, RZ, RZ, RZ ;  /* 0x000000ffff067224 */ /* 0x000fe200078e00ff */
[----:B------:R-:W-:Y:S01]  /*1310*/  @UP0 UIMAD UR12, UR16, UR5, UR7 ;  /* 0x00000005100c02a4 */ /* 0x000fe2000f8e0207 */
[----:B-1----:R-:W-:Y:S01]  /*1320*/  IABS R4, R12 ;  /* 0x0000000c00047213 */ /* 0x002fe20000000000 */
[----:B------:R-:W-:Y:S01]  /*1330*/  @!UP0 USHF.R.S32.HI UR7, URZ, 0x1f, UR8 ;  /* 0x0000001f3f078899 */ /* 0x000fe20008011408 */
[----:B------:R-:W-:Y:S01]  /*1340*/  IMAD.SHL.U32 R32, R0, 0x8, RZ ;  /* 0x0000000800207824 */ /* 0x000fe200078e00ff */
[----:B------:R-:W-:Y:S01]  /*1350*/  @!UP0 ULDC.64 UR4, c[0x0][0x228] ;  /* 0x00008a0000048ab9 */ /* 0x000fe20000000a00 */
[----:B------:R-:W1:Y:S01]  /*1360*/  I2F.RP R8, R4 ;  /* 0x0000000400087306 */ /* 0x000e620000209400 */
[----:B------:R-:W-:Y:S01]  /*1370*/  LOP3.LUT R25, R25, 0x1c0, RZ, 0xc0, !PT ;  /* 0x000001c019197812 */ /* 0x000fe200078ec0ff */
[----:B------:R-:W-:Y:S01]  /*1380*/  @!UP0 UIMAD UR7, UR7, UR4, URZ ;  /* 0x00000004070782a4 */ /* 0x000fe2000f8e023f */
[----:B------:R-:W-:Y:S01]  /*1390*/  SHF.R.S32.HI R33, RZ, 0x1f, R32 ;  /* 0x0000001fff217819 */ /* 0x000fe20000011420 */
[----:B------:R-:W-:Y:S01]  /*13a0*/  @!UP0 UIMAD.WIDE.U32 UR22, UR8, UR4, URZ ;  /* 0x00000004081682a5 */ /* 0x000fe2000f8e003f */
[----:B--2---:R-:W-:Y:S01]  /*13b0*/  IABS R2, R2 ;  /* 0x0000000200027213 */ /* 0x004fe20000000000 */
[----:B------:R-:W-:Y:S01]  /*13c0*/  @!UP0 UIMAD UR5, UR8, UR5, UR7 ;  /* 0x00000005080582a4 */ /* 0x000fe2000f8e0207 */
[----:B------:R-:W-:Y:S01]  /*13d0*/  SHF.R.S32.HI R23, RZ, 0x1f, R22 ;  /* 0x0000001fff177819 */ /* 0x000fe20000011416 */
[----:B------:R-:W-:-:S02]  /*13e0*/  USHF.R.S32.HI UR4, URZ, 0x1f, UR11 ;  /* 0x0000001f3f047899 */ /* 0x000fc4000801140b */
[----:B------:R-:W-:Y:S01]  /*13f0*/  @!UP0 UIADD3 UR12, UR23, UR5, URZ ;  /* 0x00000005170c8290 */ /* 0x000fe2000fffe03f */
[----:B------:R-:W-:Y:S01]  /*1400*/  @!UP0 UMOV UR6, UR22 ;  /* 0x0000001600068c82 */ /* 0x000fe20008000000 */
[----:B------:R-:W-:Y:S01]  /*1410*/  UIMAD UR5, UR24, -0x40, UR28 ;  /* 0xffffffc0180578a4 */ /* 0x000fe2000f8e021c */
[----:B------:R-:W-:Y:S01]  /*1420*/  IMAD.WIDE R10, R11, 0x80, R22 ;  /* 0x000000800b0a7825 */ /* 0x000fe200078e0216 */
[----:B-1----:R-:W1:Y:S01]  /*1430*/  MUFU.RCP R7, R8 ;  /* 0x0000000800077308 */ /* 0x002e620000001000 */
[----:B------:R-:W-:-:S03]  /*1440*/  UISETP.NE.AND UP0, UPT, UR10, -0x1, UPT ;  /* 0xffffffff0a00788c */ /* 0x000fc6000bf05270 */
[----:B------:R-:W-:-:S08]  /*1450*/  ISETP.GE.AND P6, PT, R22, UR5, PT ;  /* 0x0000000516007c0c */ /* 0x000fd0000bfc6270 */
[----:B------:R-:W-:Y:S01]  /*1460*/  @UP0 UIADD3 UR22, UR9, UR10, URZ ;  /* 0x0000000a09160290 */ /* 0x000fe2000fffe03f */
[----:B-1----:R-:W-:Y:S01]  /*1470*/  VIADD R7, R7, 0xffffffe ;  /* 0x0ffffffe07077836 */ /* 0x002fe20000000000 */
[----:B------:R-:W1:Y:S03]  /*1480*/  @!P0 LDC.64 R8, c[0x0][0x240] ;  /* 0x00009000ff088b82 */ /* 0x000e660000000a00 */
[----:B------:R-:W2:Y:S02]  /*1490*/  @!P6 S2R R24, SR_CgaCtaId ;  /* 0x000000000018e919 */ /* 0x000ea40000008800 */
[----:B------:R-:W4:Y:S02]  /*14a0*/  F2I.FTZ.U32.TRUNC.NTZ R7, R7 ;  /* 0x0000000700077305 */ /* 0x000f24000021f000 */
[----:B----4-:R-:W-:-:S04]  /*14b0*/  IMAD.MOV R5, RZ, RZ, -R7 ;  /* 0x000000ffff057224 */ /* 0x010fc800078e0a07 */
[----:B------:R-:W-:-:S04]  /*14c0*/  IMAD R5, R5, R4, RZ ;  /* 0x0000000405057224 */ /* 0x000fc800078e02ff */
[----:B------:R-:W-:Y:S01]  /*14d0*/  IMAD.HI.U32 R203, R7, R5, R6 ;  /* 0x0000000507cb7227 */ /* 0x000fe200078e0006 */
[----:B------:R-:W-:Y:S02]  /*14e0*/  LOP3.LUT R6, R25, 0x38, R32, 0xf8, !PT ;  /* 0x0000003819067812 */ /* 0x000fe400078ef820 */
[----:B------:R-:W-:-:S03]  /*14f0*/  SHF.R.U32.HI R25, RZ, 0x3, R25 ;  /* 0x00000003ff197819 */ /* 0x000fc60000011619 */
[----:B------:R-:W-:Y:S01]  /*1500*/  IMAD.HI.U32 R203, R203, R2, RZ ;  /* 0x00000002cbcb7227 */ /* 0x000fe200078e00ff */
[----:B------:R-:W-:Y:S02]  /*1510*/  LOP3.LUT R25, R6, R25, RZ, 0x3c, !PT ;  /* 0x0000001906197212 */ /* 0x000fe400078e3cff */
[----:B------:R-:W-:Y:S01]  /*1520*/  IADD3 R6, P2, R32, UR6, RZ ;  /* 0x0000000620067c10 */ /* 0x000fe2000ff5e0ff */
[----:B------:R-:W-:Y:S01]  /*1530*/  IMAD.MOV R5, RZ, RZ, -R203 ;  /* 0x000000ffff057224 */ /* 0x000fe200078e0acb */
[----:B------:R-:W-:Y:S01]  /*1540*/  ULDC.64 UR6, c[0x0][0x258] ;  /* 0x0000960000067ab9 */ /* 0x000fe20000000a00 */
[----:B------:R-:W-:Y:S01]  /*1550*/  LOP3.LUT R25, R25, 0xfffffe00, R18, 0xf8, !PT ;  /* 0xfffffe0019197812 */ /* 0x000fe200078ef812 */
[----:B------:R-:W-:Y:S01]  /*1560*/  IMAD.U32 R30, RZ, RZ, UR6 ;  /* 0x00000006ff1e7e24 */ /* 0x000fe2000f8e00ff */
[----:B------:R-:W-:Y:S01]  /*1570*/  IADD3.X R7, R33, UR12, RZ, P2, !PT ;  /* 0x0000000c21077c10 */ /* 0x000fe200097fe4ff */
[----:B------:R-:W-:Y:S01]  /*1580*/  IMAD R5, R4, R5, R2 ;  /* 0x0000000504057224 */ /* 0x000fe200078e0202 */
[----:B------:R-:W-:Y:S01]  /*1590*/  UIMAD UR4, UR4, UR6, URZ ;  /* 0x00000006040472a4 */ /* 0x000fe2000f8e023f */
[----:B------:R-:W-:Y:S01]  /*15a0*/  VIADD R2, R22, 0x20 ;  /* 0x0000002016027836 */ /* 0x000fe20000000000 */
[----:B------:R-:W-:Y:S01]  /*15b0*/  @UP0 UIADD3 UR6, UR9, UR10, URZ ;  /* 0x0000000a09060290 */ /* 0x000fe2000fffe03f */
[----:B------:R-:W-:Y:S01]  /*15c0*/  IMAD.WIDE.U32 R30, R30, UR11, R6 ;  /* 0x0000000b1e1e7c25 */ /* 0x000fe2000f8e0006 */
[----:B------:R-:W-:Y:S01]  /*15d0*/  ISETP.GT.U32.AND P1, PT, R4, R5, PT ;  /* 0x000000050400720c */ /* 0x000fe20003f24070 */
[----:B------:R-:W4:Y:S01]  /*15e0*/  @!P0 LDC.64 R6, c[0x0][0x210] ;  /* 0x00008400ff068b82 */ /* 0x000f220000000a00 */
[----:B------:R-:W-:Y:S01]  /*15f0*/  ISETP.GE.AND P4, PT, R2, UR14, PT ;  /* 0x0000000e02007c0c */ /* 0x000fe2000bf86270 */
[----:B------:R-:W-:Y:S01]  /*1600*/  UIMAD UR4, UR11, UR7, UR4 ;  /* 0x000000070b0472a4 */ /* 0x000fe2000f8e0204 */
[----:B------:R-:W-:-:S05]  /*1610*/  @!P0 IMAD.MOV.U32 R28, RZ, RZ, R30 ;  /* 0x000000ffff1c8224 */ /* 0x000fca00078e001e */
[----:B------:R-:W-:Y:S01]  /*1620*/  VIADD R29, R31, UR4 ;  /* 0x000000041f1d7c36 */ /* 0x000fe20008000000 */
[----:B------:R-:W-:Y:S02]  /*1630*/  UMOV UR4, 0x400 ;  /* 0x0000040000047882 */ /* 0x000fe40000000000 */
[----:B---3--:R-:W-:Y:S01]  /*1640*/  ULEA UR4, UR13, UR4, 0x18 ;  /* 0x000000040d047291 */ /* 0x008fe2000f8ec03f */
[----:B------:R-:W-:Y:S02]  /*1650*/  @!P1 IMAD.IADD R5, R5, 0x1, -R4 ;  /* 0x0000000105059824 */ /* 0x000fe400078e0a04 */
[----:B------:R-:W-:Y:S01]  /*1660*/  @!P1 VIADD R203, R203, 0x1 ;  /* 0x00000001cbcb9836 */ /* 0x000fe20000000000 */
[----:B------:R-:W3:Y:S01]  /*1670*/  @!P4 LDC.64 R26, c[0x0][0x210] ;  /* 0x00008400ff1acb82 */ /* 0x000ee20000000a00 */
[----:B------:R-:W-:Y:S01]  /*1680*/  ISETP.NE.AND P1, PT, R12, RZ, PT ;  /* 0x000000ff0c00720c */ /* 0x000fe20003f25270 */
[----:B-1----:R-:W-:Y:S01]  /*1690*/  @!P0 IMAD.WIDE.U32 R20, R10, R8, R28 ;  /* 0x000000080a148225 */ /* 0x002fe200078e001c */
[----:B------:R-:W-:Y:S01]  /*16a0*/  ISETP.GE.U32.AND P2, PT, R5, R4, PT ;  /* 0x000000040500720c */ /* 0x000fe20003f46070 */
[----:B------:R-:W-:Y:S01]  /*16b0*/  @UP0 ULDC.64 UR12, c[0x0][0x248] ;  /* 0x00009200000c0ab9 */ /* 0x000fe20000000a00 */
[----:B------:R-:W-:Y:S01]  /*16c0*/  LOP3.LUT R5, R12, UR11, RZ, 0x3c, !PT ;  /* 0x0000000b0c057c12 */ /* 0x000fe2000f8e3cff */
[----:B------:R-:W-:Y:S01]  /*16d0*/  @!P0 IMAD R4, R11, R8, RZ ;  /* 0x000000080b048224 */ /* 0x000fe200078e02ff */
[----:B------:R-:W-:Y:S01]  /*16e0*/  LEA R199, R25, UR4, 0x1 ;  /* 0x0000000419c77c11 */ /* 0x000fe2000f8e08ff */
[----:B------:R-:W-:Y:S01]  /*16f0*/  @!P4 IMAD.MOV.U32 R13, RZ, RZ, R29 ;  /* 0x000000ffff0dc224 */ /* 0x000fe200078e001d */
[----:B------:R-:W-:Y:S01]  /*1700*/  ISETP.GE.AND P5, PT, R5, RZ, PT ;  /* 0x000000ff0500720c */ /* 0x000fe20003fa6270 */
[C---:B------:R-:W-:Y:S01]  /*1710*/  @!P0 IMAD R9, R10.reuse, R9, R4 ;  /* 0x000000090a098224 */ /* 0x040fe200078e0204 */
[----:B------:R-:W-:Y:S01]  /*1720*/  @UP0 ULDC.64 UR10, c[0x0][0x250] ;  /* 0x00009400000a0ab9 */ /* 0x000fe20000000a00 */
[----:B------:R-:W1:Y:S01]  /*1730*/  @!P4 LDC.64 R4, c[0x0][0x240] ;  /* 0x00009000ff04cb82 */ /* 0x000e620000000a00 */
[----:B------:R-:W-:Y:S01]  /*1740*/  @UP0 UIMAD.WIDE.U32 UR32, UR22, UR12, URZ ;  /* 0x0000000c162002a5 */ /* 0x000fe2000f8e003f */
[----:B------:R-:W-:Y:S01]  /*1750*/  @!P0 IMAD.IADD R16, R21, 0x1, R9 ;  /* 0x0000000115108824 */ /* 0x000fe200078e0209 */
[----:B------:R-:W-:Y:S01]  /*1760*/  @UP0 UIMAD.WIDE.U32 UR30, UR6, UR10, URZ ;  /* 0x0000000a061e02a5 */ /* 0x000fe2000f8e003f */
[----:B------:R-:W-:Y:S01]  /*1770*/  @P2 VIADD R203, R203, 0x1 ;  /* 0x00000001cbcb2836 */ /* 0x000fe20000000000 */
[----:B------:R-:W-:Y:S01]  /*1780*/  @!P4 IADD3 R8, P2, R10, 0x20, RZ ;  /* 0x000000200a08c810 */ /* 0x000fe20007f5e0ff */
[----:B------:R-:W-:-:S02]  /*1790*/  @UP0 UIMAD UR22, UR22, UR13, URZ ;  /* 0x0000000d161602a4 */ /* 0x000fc4000f8e023f */
[----:B------:R-:W-:Y:S02]  /*17a0*/  @UP0 UIMAD UR6, UR6, UR11, URZ ;  /* 0x0000000b060602a4 */ /* 0x000fe4000f8e023f */
[----:B------:R-:W-:Y:S01]  /*17b0*/  @!P5 IMAD.MOV R203, RZ, RZ, -R203 ;  /* 0x000000ffffcbd224 */ /* 0x000fe200078e0acb */
[----:B----4-:R-:W-:Y:S01]  /*17c0*/  @!P0 LEA R34, P5, R20, R6, 0x1 ;  /* 0x0000000614228211 */ /* 0x010fe200078a08ff */
[----:B------:R-:W-:Y:S01]  /*17d0*/  VIADD R6, R22, 0x60 ;  /* 0x0000006016067836 */ /* 0x000fe20000000000 */
[----:B------:R-:W-:Y:S01]  /*17e0*/  @!P1 LOP3.LUT R203, RZ, R12, RZ, 0x33, !PT ;  /* 0x0000000cffcb9212 */ /* 0x000fe200078e33ff */
[----:B------:R-:W-:Y:S01]  /*17f0*/  @!P4 IMAD.X R9, RZ, RZ, R11, P2 ;  /* 0x000000ffff09c224 */ /* 0x000fe200010e060b */
[----:B------:R-:W-:Y:S01]  /*1800*/  @!P0 LEA.HI.X R35, R20, R7, R16, 0x1, P5 ;  /* 0x0000000714238211 */ /* 0x000fe200028f0c10 */
[----:B------:R-:W-:Y:S01]  /*1810*/  @!P4 IMAD.MOV.U32 R12, RZ, RZ, R30 ;  /* 0x000000ffff0cc224 */ /* 0x000fe200078e001e */
[----:B------:R-:W-:Y:S01]  /*1820*/  ISETP.GE.AND P2, PT, R6, UR14, PT ;  /* 0x0000000e06007c0c */ /* 0x000fe2000bf46270 */
[----:B------:R-:W4:Y:S01]  /*1830*/  @!P4 S2R R20, SR_CgaCtaId ;  /* 0x000000000014c919 */ /* 0x000f220000008800 */
[----:B------:R-:W-:Y:S01]  /*1840*/  ISETP.GE.AND P5, PT, R2, UR5, PT ;  /* 0x0000000502007c0c */ /* 0x000fe2000bfa6270 */
[----:B------:R-:W-:Y:S01]  /*1850*/  @UP0 UIADD3 UR29, UR31, UR6, URZ ;  /* 0x000000061f1d0290 */ /* 0x000fe2000fffe03f */
[----:B------:R-:W-:Y:S01]  /*1860*/  @!PT LDS RZ, [RZ] ;  /* 0x00000000fffff984 */ /* 0x000fe20000000800 */
[----:B------:R-:W-:Y:S01]  /*1870*/  @!PT LDS RZ, [RZ] ;  /* 0x00000000fffff984 */ /* 0x000fe20000000800 */
[----:B------:R-:W-:Y:S01]  /*1880*/  @!PT LDS RZ, [RZ] ;  /* 0x00000000fffff984 */ /* 0x000fe20000000800 */
[----:B------:R2:W-:Y:S01]  /*1890*/  @!P0 LDGSTS.E.BYPASS.LTC128B.128 [R199], desc[UR20][R34.64] ;  /* 0x0000000022c78fae */ /* 0x0005e2000b901d54 */
[----:B------:R-:W-:Y:S01]  /*18a0*/  @UP0 UIADD3 UR22, UR33, UR22, URZ ;  /* 0x0000001621160290 */ /* 0x000fe2000fffe03f */
[----:B-1----:R-:W-:-:S02]  /*18b0*/  @!P4 IMAD R6, R9, R4, RZ ;  /* 0x000000040906c224 */ /* 0x002fc400078e02ff */
[----:B------:R-:W-:Y:S01]  /*18c0*/  @!P4 IMAD.WIDE.U32 R12, R8, R4, R12 ;  /* 0x00000004080cc225 */ /* 0x000fe200078e000c */
[----:B------:R-:W-:Y:S01]  /*18d0*/  LEA.HI R4, R14, R3, RZ, 0x4 ;  /* 0x000000030e047211 */ /* 0x000fe200078f20ff */
[----:B------:R1:W-:Y:S02]  /*18e0*/  @!P0 LDGSTS.E.BYPASS.LTC128B.128 [R199+0x4000], desc[UR20][R34.64+0x80] ;  /* 0x0400008022c78fae */ /* 0x0003e4000b901d54 */
[----:B------:R-:W-:Y:S01]  /*18f0*/  @!P4 IMAD R6, R8, R5, R6 ;  /* 0x000000050806c224 */ /* 0x000fe200078e0206 */
[----:B---3--:R-:W-:Y:S01]  /*1900*/  @!P4 LEA R26, P1, R12, R26, 0x1 ;  /* 0x0000001a0c1ac211 */ /* 0x008fe200078208ff */
[----:B------:R-:W3:Y:S01]  /*1910*/  @!P3 S2R R8, SR_CgaCtaId ;  /* 0x000000000008b919 */ /* 0x000ee20000008800 */
[----:B------:R-:W-:Y:S01]  /*1920*/  @!P6 MOV R5, 0x400 ;  /* 0x000004000005e802 */ /* 0x000fe20000000f00 */
[----:B------:R-:W-:Y:S01]  /*1930*/  @!P4 IMAD.IADD R6, R13, 0x1, R6 ;  /* 0x000000010d06c824 */ /* 0x000fe200078e0206 */
[----:B------:R1:W-:Y:S02]  /*1940*/  @!P0 LDGSTS.E.BYPASS.LTC128B.128 [R199+0x8000], desc[UR20][R34.64+0x100] ;  /* 0x0800010022c78fae */ /* 0x0003e4000b901d54 */
[----:B--2---:R-:W-:-:S02]  /*1950*/  @!P6 LEA R24, R24, R5, 0x18 ;  /* 0x000000051818e211 */ /* 0x004fc400078ec0ff */
[----:B------:R-:W-:Y:S01]  /*1960*/  @!P4 LEA.HI.X R27, R12, R27, R6, 0x1, P1 ;  /* 0x0000001b0c1bc211 */ /* 0x000fe200008f0c06 */
[----:B------:R-:W2:Y:S01]  /*1970*/  @!P2 S2R R16, SR_CgaCtaId ;  /* 0x000000000010a919 */ /* 0x000ea20000008800 */
[----:B------:R-:W-:Y:S01]  /*1980*/  @!P3 IADD3 R9, P1, R10, 0x40, RZ ;  /* 0x000000400a09b810 */ /* 0x000fe20007f3e0ff */
[----:B------:R-:W1:Y:S01]  /*1990*/  @!P3 LDC.64 R6, c[0x0][0x240] ;  /* 0x00009000ff06bb82 */ /* 0x000e620000000a00 */
[----:B------:R-:W-:Y:S02]  /*19a0*/  SHF.R.S32.HI R5, RZ, 0x4, R4 ;  /* 0x00000004ff057819 */ /* 0x000fe40000011404 */
[----:B------:R-:W-:Y:S01]  /*19b0*/  ISETP.GE.AND P0, PT, R2, UR5, PT ;  /* 0x0000000502007c0c */ /* 0x000fe2000bf06270 */
[----:B------:R-:W-:Y:S01]  /*19c0*/  @!P3 IMAD.X R21, RZ, RZ, R11, P1 ;  /* 0x000000ffff15b224 */ /* 0x000fe200008e060b */
[----:B------:R-:W-:Y:S01]  /*19d0*/  @!P2 IADD3 R18, P1, R10, 0x60, RZ ;  /* 0x000000600a12a810 */ /* 0x000fe20007f3e0ff */
[----:B------:R-:W1:Y:S01]  /*19e0*/  @!P5 S2R R2, SR_CgaCtaId ;  /* 0x000000000002d919 */ /* 0x000e620000008800 */
[----:B------:R-:W-:-:S02]  /*19f0*/  LEA.HI R197, R4, R5, RZ, 0x1 ;  /* 0x0000000504c57211 */ /* 0x000fc400078f08ff */
[----:B------:R-:W-:Y:S01]  /*1a00*/  LOP3.LUT R4, R4, 0xfffffff0, RZ, 0xc0, !PT ;  /* 0xfffffff004047812 */ /* 0x000fe200078ec0ff */
[----:B------:R-:W-:Y:S01]  /*1a10*/  @!P2 IMAD.X R19, RZ, RZ, R11, P1 ;  /* 0x000000ffff13a224 */ /* 0x000fe200008e060b */
[----:B------:R-:W-:Y:S02]  /*1a20*/  LOP3.LUT R197, R197, 0xfffffffe, RZ, 0xc0, !PT ;  /* 0xfffffffec5c57812 */ /* 0x000fe400078ec0ff */
[----:B------:R-:W-:Y:S02]  /*1a30*/  PLOP3.LUT P1, PT, PT, PT, UP0, 0x80, 0x0 ;  /* 0x000000000000781c */ /* 0x000fe40003f2f008 */
[----:B------:R-:W-:Y:S01]  /*1a40*/  @!P3 MOV R11, 0x400 ;  /* 0x00000400000bb802 */ /* 0x000fe20000000f00 */
[----:B------:R-:W-:Y:S01]  /*1a50*/  IMAD.IADD R197, R5, 0x1, -R197 ;  /* 0x0000000105c57824 */ /* 0x000fe200078e0ac5 */
[----:B------:R-:W-:-:S04]  /*1a60*/  @!P4 MOV R5, 0x400 ;  /* 0x000004000005c802 */ /* 0x000fc80000000f00 */
[----:B----4-:R-:W-:Y:S01]  /*1a70*/  @!P4 LEA R20, R20, R5, 0x18 ;  /* 0x000000051414c211 */ /* 0x010fe200078ec0ff */
[----:B------:R-:W-:Y:S01]  /*1a80*/  IMAD.IADD R5, R3, 0x1, -R4 ;  /* 0x0000000103057824 */ /* 0x000fe200078e0a04 */
[----:B---3--:R-:W-:-:S04]  /*1a90*/  @!P3 LEA R8, R8, R11, 0x18 ;  /* 0x0000000b0808b211 */ /* 0x008fc800078ec0ff */
[----:B------:R-:W-:Y:S01]  /*1aa0*/  SHF.R.S32.HI R4, RZ, 0x1f, R5 ;  /* 0x0000001fff047819 */ /* 0x000fe20000011405 */
[----:B------:R-:W-:Y:S06]  /*1ab0*/  @P1 BRA `(.L_x_299) ;  /* 0x0000000000301947 */ /* 0x000fec0003800000 */
[----:B------:R-:W-:Y:S01]  /*1ac0*/  USHF.R.S32.HI UR23, URZ, 0x1f, UR9 ;  /* 0x0000001f3f177899 */ /* 0x000fe20008011409 */
[----:B------:R-:W-:Y:S01]  /*1ad0*/  ULDC.64 UR12, c[0x0][0x248] ;  /* 0x00009200000c7ab9 */ /* 0x000fe20000000a00 */
[----:B------:R-:W-:Y:S02]  /*1ae0*/  USHF.R.S32.HI UR22, URZ, 0x1f, UR8 ;  /* 0x0000001f3f167899 */ /* 0x000fe40008011408 */
[----:B------:R-:W-:Y:S02]  /*1af0*/  UIMAD UR23, UR23, UR12, URZ ;  /* 0x0000000c171772a4 */ /* 0x000fe4000f8e023f */
[----:B------:R-:W-:Y:S02]  /*1b00*/  UIMAD.WIDE.U32 UR32, UR9, UR12, URZ ;  /* 0x0000000c092072a5 */ /* 0x000fe4000f8e003f */
[----:B------:R-:W-:Y:S01]  /*1b10*/  UIMAD UR23, UR9, UR13, UR23 ;  /* 0x0000000d091772a4 */ /* 0x000fe2000f8e0217 */
[----:B------:R-:W-:-:S03]  /*1b20*/  ULDC.64 UR6, c[0x0][0x230] ;  /* 0x00008c0000067ab9 */ /* 0x000fc60000000a00 */
[----:B------:R-:W-:Y:S02]  /*1b30*/  UIADD3 UR33, UR33, UR23, URZ ;  /* 0x0000001721217290 */ /* 0x000fe4000fffe03f */
[----:B------:R-:W-:Y:S02]  /*1b40*/  UIMAD UR22, UR22, UR6, URZ ;  /* 0x00000006161672a4 */ /* 0x000fe4000f8e023f */
[----:B------:R-:W-:Y:S02]  /*1b50*/  UIMAD.WIDE.U32 UR32, UR8, UR6, UR32 ;  /* 0x00000006082072a5 */ /* 0x000fe4000f8e0020 */
[----:B------:R-:W-:-:S04]  /*1b60*/  UIMAD UR7, UR8, UR7, UR22 ;  /* 0x00000007080772a4 */ /* 0x000fc8000f8e0216 */
[----:B------:R-:W-:-:S12]  /*1b70*/  UIADD3 UR22, UR33, UR7, URZ ;  /* 0x0000000721167290 */ /* 0x000fd8000fffe03f */
.L_x_299:
[----:B------:R-:W-:Y:S01]  /*1b80*/  LEA.HI R13, R4, R5, RZ, 0x3 ;  /* 0x00000005040d7211 */ /* 0x000fe200078f18ff */
[----:B------:R-:W-:Y:S06]  /*1b90*/  @P1 BRA `(.L_x_300) ;  /* 0x0000000000301947 */ /* 0x000fec0003800000 */
[----:B------:R-:W-:Y:S01]  /*1ba0*/  USHF.R.S32.HI UR23, URZ, 0x1f, UR9 ;  /* 0x0000001f3f177899 */ /* 0x000fe20008011409 */
[----:B------:R-:W-:Y:S01]  /*1bb0*/  ULDC.64 UR10, c[0x0][0x250] ;  /* 0x00009400000a7ab9 */ /* 0x000fe20000000a00 */
[----:B------:R-:W-:Y:S02]  /*1bc0*/  ULDC.64 UR6, c[0x0][0x238] ;  /* 0x00008e0000067ab9 */ /* 0x000fe40000000a00 */
[----:B------:R-:W-:Y:S02]  /*1bd0*/  UIMAD UR23, UR23, UR10, URZ ;  /* 0x0000000a171772a4 */ /* 0x000fe4000f8e023f */
[----:B------:R-:W-:Y:S02]  /*1be0*/  UIMAD.WIDE.U32 UR30, UR9, UR10, URZ ;  /* 0x0000000a091e72a5 */ /* 0x000fe4000f8e003f */
[----:B------:R-:W-:Y:S02]  /*1bf0*/  UIMAD UR23, UR9, UR11, UR23 ;  /* 0x0000000b091772a4 */ /* 0x000fe4000f8e0217 */
[----:B------:R-:W-:-:S02]  /*1c00*/  USHF.R.S32.HI UR9, URZ, 0x1f, UR8 ;  /* 0x0000001f3f097899 */ /* 0x000fc40008011408 */
[----:B------:R-:W-:Y:S02]  /*1c10*/  UIADD3 UR31, UR31, UR23, URZ ;  /* 0x000000171f1f7290 */ /* 0x000fe4000fffe03f */
[----:B------:R-:W-:Y:S02]  /*1c20*/  UIMAD UR9, UR9, UR6, URZ ;  /* 0x00000006090972a4 */ /* 0x000fe4000f8e023f */
[----:B------:R-:W-:Y:S02]  /*1c30*/  UIMAD.WIDE.U32 UR30, UR8, UR6, UR30 ;  /* 0x00000006081e72a5 */ /* 0x000fe4000f8e001e */
[----:B------:R-:W-:-:S04]  /*1c40*/  UIMAD UR7, UR8, UR7, UR9 ;  /* 0x00000007080772a4 */ /* 0x000fc8000f8e0209 */
[----:B------:R-:W-:-:S12]  /*1c50*/  UIADD3 UR29, UR31, UR7, URZ ;  /* 0x000000071f1d7290 */ /* 0x000fd8000fffe03f */
.L_x_300:
[----:B------:R-:W-:Y:S01]  /*1c60*/  IMAD R17, R23, UR12, RZ ;  /* 0x0000000c17117c24 */ /* 0x000fe2000f8e02ff */
[----:B------:R-:W-:Y:S01]  /*1c70*/  @!P2 MOV R15, 0x400 ;  /* 0x00000400000fa802 */ /* 0x000fe20000000f00 */
[----:B-1----:R-:W-:Y:S01]  /*1c80*/  IMAD.WIDE.U32 R34, R22, UR12, R32 ;  /* 0x0000000c16227c25 */ /* 0x002fe2000f8e0020 */
[----:B------:R-:W-:Y:S01]  /*1c90*/  LOP3.LUT R12, R13, 0xfffffff8, RZ, 0xc0, !PT ;  /* 0xfffffff80d0c7812 */ /* 0x000fe200078ec0ff */
[----:B------:R-:W-:Y:S01]  /*1ca0*/  ULDC.64 UR8, c[0x0][0x260] ;  /* 0x0000980000087ab9 */ /* 0x000fe20000000a00 */
[----:B--2---:R-:W-:Y:S01]  /*1cb0*/  @!P2 LEA R16, R16, R15, 0x18 ;  /* 0x0000000f1010a211 */ /* 0x004fe200078ec0ff */
[----:B------:R-:W-:Y:S01]  /*1cc0*/  IMAD R4, R22, UR13, R17 ;  /* 0x0000000d16047c24 */ /* 0x000fe2000f8e0211 */
[----:B------:R-:W-:Y:S01]  /*1cd0*/  IADD3 R200, P1, R34, UR32, RZ ;  /* 0x0000002022c87c10 */ /* 0x000fe2000ff3e0ff */
[----:B------:R-:W-:Y:S01]  /*1ce0*/  IMAD.WIDE.U32 R32, R22, UR10, R32 ;  /* 0x0000000a16207c25 */ /* 0x000fe2000f8e0020 */
[----:B------:R-:W-:Y:S01]  /*1cf0*/  @!P5 MOV R11, 0x400 ;  /* 0x00000400000bd802 */ /* 0x000fe20000000f00 */
[----:B------:R-:W-:Y:S01]  /*1d00*/  ULDC.64 UR6, c[0x0][0x268] ;  /* 0x00009a0000067ab9 */ /* 0x000fe20000000a00 */
[----:B------:R-:W-:Y:S01]  /*1d10*/  IADD3.X R201, R35, UR22, R4, P1, !PT ;  /* 0x0000001623c97c10 */ /* 0x000fe20008ffe404 */
[----:B------:R-:W-:Y:S01]  /*1d20*/  IMAD R15, R23, UR10, RZ ;  /* 0x0000000a170f7c24 */ /* 0x000fe2000f8e02ff */
[----:B------:R-:W-:Y:S01]  /*1d30*/  IADD3 R144, P1, R32, UR30, RZ ;  /* 0x0000001e20907c10 */ /* 0x000fe2000ff3e0ff */
[----:B------:R-:W-:Y:S01]  /*1d40*/  IMAD.IADD R12, R5, 0x1, -R12 ;  /* 0x00000001050c7824 */ /* 0x000fe200078e0a0c */
[----:B------:R-:W-:Y:S01]  /*1d50*/  @!P5 LEA R2, R2, R11, 0x18 ;  /* 0x0000000b0202d211 */ /* 0x000fe200078ec0ff */
[----:B------:R-:W1:Y:S01]  /*1d60*/  @!P2 LDC.64 R4, c[0x0][0x240] ;  /* 0x00009000ff04ab82 */ /* 0x000e620000000a00 */
[----:B------:R-:W-:Y:S01]  /*1d70*/  @!P3 IMAD R17, R25, 0x2, R8 ;  /* 0x000000021911b824 */ /* 0x000fe200078e0208 */
[----:B------:R-:W-:Y:S01]  /*1d80*/  USHF.L.U64.HI UR22, UR12, 0x6, UR13 ;  /* 0x000000060c167899 */ /* 0x000fe2000801020d */
[----:B------:R-:W-:Y:S01]  /*1d90*/  IMAD R8, R22, UR11, R15 ;  /* 0x0000000b16087c24 */ /* 0x000fe2000f8e020f */
[----:B------:R-:W-:Y:S01]  /*1da0*/  USHF.L.U32 UR23, UR12, 0x6, URZ ;  /* 0x000000060c177899 */ /* 0x000fe2000800063f */
[----:B------:R-:W-:Y:S01]  /*1db0*/  @!P3 IMAD R28, R21, R6, RZ ;  /* 0x00000006151cb224 */ /* 0x000fe200078e02ff */
[----:B------:R-:W-:Y:S01]  /*1dc0*/  UIMAD.WIDE.U32 UR30, UR24, UR10, URZ ;  /* 0x0000000a181e72a5 */ /* 0x000fe2000f8e003f */
[----:B------:R-:W-:Y:S01]  /*1dd0*/  @!P3 IMAD.MOV.U32 R31, RZ, RZ, R29 ;  /* 0x000000ffff1fb224 */ /* 0x000fe200078e001d */
[----:B------:R-:W-:Y:S01]  /*1de0*/  IADD3.X R145, R33, UR29, R8, P1, !PT ;  /* 0x0000001d21917c10 */ /* 0x000fe20008ffe408 */
[----:B------:R-:W2:Y:S01]  /*1df0*/  @!P3 LDC.64 R10, c[0x0][0x210] ;  /* 0x00008400ff0abb82 */ /* 0x000ea20000000a00 */
[----:B------:R-:W-:Y:S01]  /*1e00*/  SHF.R.S32.HI R8, RZ, 0x1f, R203 ;  /* 0x0000001fff087819 */ /* 0x000fe200000114cb */
[C---:B------:R-:W-:Y:S01]  /*1e10*/  @!P4 IMAD R20, R25.reuse, 0x2, R20 ;  /* 0x000000021914c824 */ /* 0x040fe200078e0214 */
[----:B------:R-:W-:Y:S01]  /*1e20*/  UIADD3 UR26, UR28, -UR26, -UR18 ;  /* 0x8000001a1c1a7290 */ /* 0x000fe2000fffe812 */
[C---:B------:R-:W-:Y:S01]  /*1e30*/  @!P2 IMAD R16, R25.reuse, 0x2, R16 ;  /* 0x000000021910a824 */ /* 0x040fe200078e0210 */
[----:B------:R-:W-:Y:S01]  /*1e40*/  UISETP.GT.AND UP0, UPT, UR24, UR15, UPT ;  /* 0x0000000f1800728c */ /* 0x000fe2000bf04270 */
[C---:B------:R-:W-:Y:S01]  /*1e50*/  @!P6 IMAD R15, R25.reuse, 0x2, R24 ;  /* 0x00000002190fe824 */ /* 0x040fe200078e0218 */
[----:B------:R-:W-:Y:S01]  /*1e60*/  @!PT LDS RZ, [RZ] ;  /* 0x00000000fffff984 */ /* 0x000fe20000000800 */
[----:B------:R-:W-:Y:S01]  /*1e70*/  @!PT LDS RZ, [RZ] ;  /* 0x00000000fffff984 */ /* 0x000fe20000000800 */
[----:B------:R-:W-:Y:S01]  /*1e80*/  @!PT LDS RZ, [RZ] ;  /* 0x00000000fffff984 */ /* 0x000fe20000000800 */
[----:B------:R-:W-:Y:S01]  /*1e90*/  @!P4 LDGSTS.E.BYPASS.LTC128B.128 [R20+0x1000], desc[UR20][R26.64] ;  /* 0x010000001a14cfae */ /* 0x000fe2000b901d54 */
[----:B------:R-:W-:-:S02]  /*1ea0*/  @!P5 IMAD R2, R25, 0x2, R2 ;  /* 0x000000021902d824 */ /* 0x000fc400078e0202 */
[----:B------:R-:W-:Y:S01]  /*1eb0*/  @!P2 IMAD.MOV.U32 R25, RZ, RZ, R29 ;  /* 0x000000ffff19a224 */ /* 0x000fe200078e001d */
[----:B------:R-:W-:Y:S01]  /*1ec0*/  @!P4 LDGSTS.E.BYPASS.LTC128B.128 [R20+0x5000], desc[UR20][R26.64+0x80] ;  /* 0x050000801a14cfae */ /* 0x000fe2000b901d54 */
[C---:B------:R-:W-:Y:S02]  /*1ed0*/  @!P3 IMAD R21, R9.reuse, R7, R28 ;  /* 0x000000070915b224 */ /* 0x040fe400078e021c */
[----:B------:R-:W-:Y:S01]  /*1ee0*/  @!P3 IMAD.WIDE.U32 R28, R9, R6, R30 ;  /* 0x00000006091cb225 */ /* 0x000fe200078e001e */
[----:B------:R3:W-:Y:S03]  /*1ef0*/  @!P4 LDGSTS.E.BYPASS.LTC128B.128 [R20+0x9000], desc[UR20][R26.64+0x100] ;  /* 0x090001001a14cfae */ /* 0x0007e6000b901d54 */
[C---:B------:R-:W-:Y:S02]  /*1f00*/  IMAD R6, R8.reuse, UR8, RZ ;  /* 0x0000000808067c24 */ /* 0x040fe4000f8e02ff */
[----:B------:R-:W-:-:S02]  /*1f10*/  IMAD R8, R8, UR6, RZ ;  /* 0x0000000608087c24 */ /* 0x000fc4000f8e02ff */
[C---:B------:R-:W-:Y:S01]  /*1f20*/  IMAD R209, R203.reuse, UR9, R6 ;  /* 0x00000009cbd17c24 */ /* 0x040fe2000f8e0206 */
[----:B------:R-:W-:Y:S01]  /*1f30*/  USHF.L.U32 UR9, UR12, 0x5, URZ ;  /* 0x000000050c097899 */ /* 0x000fe2000800063f */
[----:B------:R-:W3:Y:S01]  /*1f40*/  @!P2 LDC.64 R6, c[0x0][0x210] ;  /* 0x00008400ff06ab82 */ /* 0x000ee20000000a00 */
[C---:B------:R-:W-:Y:S01]  /*1f50*/  IMAD.WIDE.U32 R200, R203.reuse, UR8, R200 ;  /* 0x00000008cbc87c25 */ /* 0x040fe2000f8e00c8 */
[----:B--2---:R-:W-:Y:S01]  /*1f60*/  @!P3 LEA R10, P1, R28, R10, 0x1 ;  /* 0x0000000a1c0ab211 */ /* 0x004fe200078208ff */
[----:B------:R-:W-:Y:S02]  /*1f70*/  USHF.L.U64.HI UR8, UR12, 0x5, UR13 ;  /* 0x000000050c087899 */ /* 0x000fe4000801020d */
[----:B------:R-:W-:Y:S01]  /*1f80*/  IMAD.WIDE.U32 R144, R203, UR6, R144 ;  /* 0x00000006cb907c25 */ /* 0x000fe2000f8e0090 */
[----:B------:R-:W-:-:S03]  /*1f90*/  USHF.R.S32.HI UR6, URZ, 0x1f, UR24 ;  /* 0x0000001f3f067899 */ /* 0x000fc60008011418 */
[----:B------:R-:W-:Y:S01]  /*1fa0*/  IMAD R203, R203, UR7, R8 ;  /* 0x00000007cbcb7c24 */ /* 0x000fe2000f8e0208 */
[----:B------:R-:W-:Y:S01]  /*1fb0*/  UIMAD UR7, UR22, UR24, URZ ;  /* 0x00000018160772a4 */ /* 0x000fe2000f8e023f */
[----:B------:R-:W2:Y:S01]  /*1fc0*/  @!P6 LDC.64 R8, c[0x0][0x218] ;  /* 0x00008600ff08eb82 */ /* 0x000ea20000000a00 */
[----:B------:R-:W-:Y:S02]  /*1fd0*/  @!P2 IMAD.MOV.U32 R24, RZ, RZ, R30 ;  /* 0x000000ffff18a224 */ /* 0x000fe400078e001e */
[-C--:B-1----:R-:W-:Y:S01]  /*1fe0*/  @!P2 IMAD R19, R19, R4.reuse, RZ ;  /* 0x000000041313a224 */ /* 0x082fe200078e02ff */
[----:B------:R-:W-:Y:S01]  /*1ff0*/  UIMAD UR7, UR6, UR23, UR7 ;  /* 0x00000017060772a4 */ /* 0x000fe2000f8e0207 */
[----:B------:R-:W-:Y:S01]  /*2000*/  @!P2 IMAD.WIDE.U32 R24, R18, R4, R24 ;  /* 0x000000041218a225 */ /* 0x000fe200078e0018 */
[----:B------:R-:W-:-:S03]  /*2010*/  UIMAD UR6, UR6, UR10, URZ ;  /* 0x0000000a060672a4 */ /* 0x000fc6000f8e023f */
[----:B------:R-:W-:Y:S01]  /*2020*/  @!P2 IMAD R19, R18, R5, R19 ;  /* 0x000000051213a224 */ /* 0x000fe200078e0213 */
[----:B------:R-:W-:Y:S01]  /*2030*/  UIMAD UR6, UR24, UR11, UR6 ;  /* 0x0000000b180672a4 */ /* 0x000fe2000f8e0206 */
[----:B------:R-:W1:Y:S01]  /*2040*/  @!P5 LDC.64 R4, c[0x0][0x218] ;  /* 0x00008600ff04db82 */ /* 0x000e620000000a00 */
[----:B------:R-:W-:Y:S02]  /*2050*/  @!P3 IMAD.IADD R21, R29, 0x1, R21 ;  /* 0x000000011d15b824 */ /* 0x000fe400078e0215 */
[----:B------:R-:W-:Y:S01]  /*2060*/  IMAD.IADD R209, R201, 0x1, R209 ;  /* 0x00000001c9d17824 */ /* 0x000fe200078e02d1 */
[----:B------:R-:W-:Y:S01]  /*2070*/  UIADD3 UR6, UR31, UR6, URZ ;  /* 0x000000061f067290 */ /* 0x000fe2000fffe03f */
[----:B------:R-:W-:Y:S01]  /*2080*/  IMAD.MOV.U32 R208, RZ, RZ, R200 ;  /* 0x000000ffffd07224 */ /* 0x000fe200078e00c8 */
[----:B------:R-:W-:Y:S01]  /*2090*/  @!P3 LEA.HI.X R11, R28, R11, R21, 0x1, P1 ;  /* 0x0000000b1c0bb211 */ /* 0x000fe200008f0c15 */
[----:B------:R-:W-:Y:S01]  /*20a0*/  IMAD.U32 R21, RZ, RZ, UR24 ;  /* 0x00000018ff157e24 */ /* 0x000fe2000f8e00ff */
[----:B---3--:R-:W-:Y:S01]  /*20b0*/  @!P2 LEA R20, P1, R24, R6, 0x1 ;  /* 0x000000061814a211 */ /* 0x008fe200078208ff */
[----:B------:R-:W-:-:S02]  /*20c0*/  @!P2 IMAD.IADD R18, R25, 0x1, R19 ;  /* 0x000000011912a824 */ /* 0x000fc400078e0213 */
[----:B------:R-:W-:Y:S01]  /*20d0*/  IMAD.WIDE.U32 R26, R21, UR23, R208 ;  /* 0x00000017151a7c25 */ /* 0x000fe2000f8e00d0 */
[----:B------:R-:W-:Y:S02]  /*20e0*/  @!P3 LDGSTS.E.BYPASS.LTC128B.128 [R17+0x2000], desc[UR20][R10.64] ;  /* 0x020000000a11bfae */ /* 0x000fe4000b901d54 */
[----:B------:R-:W-:Y:S01]  /*20f0*/  @!P2 LEA.HI.X R21, R24, R7, R18, 0x1, P1 ;  /* 0x000000071815a211 */ /* 0x000fe200008f0c12 */
[----:B------:R-:W-:Y:S01]  /*2100*/  VIADD R6, R27, UR7 ;  /* 0x000000071b067c36 */ /* 0x000fe20008000000 */
[C---:B--2---:R-:W-:Y:S01]  /*2110*/  @!P6 LEA R18, P4, R26.reuse, R8, 0x1 ;  /* 0x000000081a12e211 */ /* 0x044fe200078808ff */
[----:B------:R-:W-:Y:S01]  /*2120*/  @!P3 LDGSTS.E.BYPASS.LTC128B.128 [R17+0x6000], desc[UR20][R10.64+0x80] ;  /* 0x060000800a11bfae */ /* 0x000fe2000b901d54 */
[C---:B------:R-:W-:Y:S01]  /*2130*/  @!P5 IADD3 R7, P1, R26.reuse, UR9, RZ ;  /* 0x000000091a07dc10 */ /* 0x040fe2000ff3e0ff */
[----:B------:R-:W-:Y:S01]  /*2140*/  IMAD.IADD R203, R145, 0x1, R203 ;  /* 0x0000000191cb7824 */ /* 0x000fe200078e02cb */
[----:B------:R-:W-:Y:S01]  /*2150*/  @!P6 LEA.HI.X R19, R26, R9, R6, 0x1, P4 ;  /* 0x000000091a13e211 */ /* 0x000fe200020f0c06 */
[----:B------:R2:W-:Y:S01]  /*2160*/  @!P3 LDGSTS.E.BYPASS.LTC128B.128 [R17+0xa000], desc[UR20][R10.64+0x100] ;  /* 0x0a0001000a11bfae */ /* 0x0005e2000b901d54 */
[----:B------:R-:W-:Y:S01]  /*2170*/  @!P5 IADD3.X R6, R6, UR8, RZ, P1, !PT ;  /* 0x000000080606dc10 */ /* 0x000fe20008ffe4ff */
[----:B------:R-:W3:Y:S01]  /*2180*/  @!P0 LDC.64 R8, c[0x0][0x220] ;  /* 0x00008800ff088b82 */ /* 0x000ee20000000a00 */
[----:B-1----:R-:W-:Y:S01]  /*2190*/  @!P5 LEA R24, P1, R7, R4, 0x1 ;  /* 0x000000040718d211 */ /* 0x002fe200078208ff */
[----:B------:R-:W-:Y:S01]  /*21a0*/  @!P2 LDGSTS.E.BYPASS.LTC128B.128 [R16+0x3000], desc[UR20][R20.64] ;  /* 0x030000001410afae */ /* 0x000fe2000b901d54 */
[----:B------:R-:W-:Y:S01]  /*21b0*/  ISETP.GE.AND P3, PT, R22, UR5, PT ;  /* 0x0000000516007c0c */ /* 0x000fe2000bf66270 */
[----:B------:R-:W-:Y:S01]  /*21c0*/  IMAD.SHL.U32 R85, R13, 0x40, RZ ;  /* 0x000000400d557824 */ /* 0x000fe200078e00ff */
[----:B------:R-:W-:Y:S01]  /*21d0*/  @!P5 LEA.HI.X R25, R7, R5, R6, 0x1, P1 ;  /* 0x000000050719d211 */ /* 0x000fe200008f0c06 */
[----:B------:R-:W-:Y:S01]  /*21e0*/  @!P2 LDGSTS.E.BYPASS.LTC128B.128 [R16+0x7000], desc[UR20][R20.64+0x80] ;  /* 0x070000801410afae */ /* 0x000fe2000b901d54 */
[----:B------:R-:W-:Y:S01]  /*21f0*/  IMAD.SHL.U32 R6, R0, 0x40, RZ ;  /* 0x0000004000067824 */ /* 0x000fe200078e00ff */
[----:B------:R-:W-:Y:S01]  /*2200*/  USHF.L.U32 UR5, UR11, 0x5, URZ ;  /* 0x000000050b057899 */ /* 0x000fe2000800063f */
[----:B------:R-:W-:Y:S01]  /*2210*/  LOP3.LUT R85, R85, 0xfffffe00, RZ, 0xc0, !PT ;  /* 0xfffffe0055557812 */ /* 0x000fe200078ec0ff */
[----:B------:R1:W-:Y:S01]  /*2220*/  @!P2 LDGSTS.E.BYPASS.LTC128B.128 [R16+0xb000], desc[UR20][R20.64+0x100] ;  /* 0x0b0001001410afae */ /* 0x0003e2000b901d54 */
[----:B------:R-:W-:-:S02]  /*2230*/  IMAD.SHL.U32 R210, R3, 0x2, RZ ;  /* 0x0000000203d27824 */ /* 0x000fc400078e00ff */
[----:B------:R-:W-:Y:S01]  /*2240*/  IMAD.U32 R206, RZ, RZ, UR28 ;  /* 0x0000001cffce7e24 */ /* 0x000fe2000f8e00ff */
[----:B------:R-:W-:Y:S01]  /*2250*/  @!P6 LDGSTS.E.BYPASS.LTC128B.128 [R15+0xc000], desc[UR20][R18.64] ;  /* 0x0c000000120fefae */ /* 0x000fe2000b901d54 */
[----:B------:R-:W-:Y:S01]  /*2260*/  IMAD.U32 R13, RZ, RZ, UR5 ;  /* 0x00000005ff0d7e24 */ /* 0x000fe2000f8e00ff */
[----:B------:R-:W4:Y:S01]  /*2270*/  @!P3 LDC.64 R4, c[0x0][0x220] ;  /* 0x00008800ff04bb82 */ /* 0x000f220000000a00 */
[----:B------:R-:W-:Y:S01]  /*2280*/  LOP3.LUT R210, R210, 0x6, RZ, 0xc0, !PT ;  /* 0x00000006d2d27812 */ /* 0x000fe200078ec0ff */
[----:B------:R-:W-:Y:S04]  /*2290*/  @!P6 LDGSTS.E.BYPASS.LTC128B.128 [R15+0xe000], desc[UR20][R18.64+0x80] ;  /* 0x0e000080120fefae */ /* 0x000fe8000b901d54 */
[----:B------:R4:W-:Y:S01]  /*22a0*/  @!P6 LDGSTS.E.BYPASS.LTC128B.128 [R15+0x10000], desc[UR20][R18.64+0x100] ;  /* 0x10000100120fefae */ /* 0x0009e2000b901d54 */
[----:B--2---:R-:W-:-:S03]  /*22b0*/  IMAD.U32 R10, RZ, RZ, UR30 ;  /* 0x0000001eff0a7e24 */ /* 0x004fc6000f8e00ff */
[----:B------:R-:W-:Y:S01]  /*22c0*/  @!P5 LDGSTS.E.BYPASS.LTC128B.128 [R2+0xd000], desc[UR20][R24.64] ;  /* 0x0d0000001802dfae */ /* 0x000fe2000b901d54 */
[----:B------:R-:W-:Y:S02]  /*22d0*/  IMAD.SHL.U32 R17, R22, 0x8, RZ ;  /* 0x0000000816117824 */ /* 0x000fe400078e00ff */
[----:B------:R-:W-:Y:S01]  /*22e0*/  IMAD.U32 R11, RZ, RZ, UR31 ;  /* 0x0000001fff0b7e24 */ /* 0x000fe2000f8e00ff */
[----:B------:R-:W-:Y:S01]  /*22f0*/  @!P5 LDGSTS.E.BYPASS.LTC128B.128 [R2+0xf000], desc[UR20][R24.64+0x80] ;  /* 0x0f0000801802dfae */ /* 0x000fe2000b901d54 */
[----:B------:R-:W-:Y:S01]  /*2300*/  IMAD.U32 R11, RZ, RZ, UR6 ;  /* 0x00000006ff0b7e24 */ /* 0x000fe2000f8e00ff */
[C---:B------:R-:W-:Y:S01]  /*2310*/  LEA R7, P1, R10.reuse, R144, 0x6 ;  /* 0x000000900a077211 */ /* 0x040fe200078230ff */
[----:B------:R-:W-:Y:S01]  /*2320*/  UIMAD.WIDE.U32 UR6, UR10, 0x20, URZ ;  /* 0x000000200a0678a5 */ /* 0x000fe2000f8e003f */
[----:B------:R2:W-:Y:S02]  /*2330*/  @!P5 LDGSTS.E.BYPASS.LTC128B.128 [R2+0x11000], desc[UR20][R24.64+0x100] ;  /* 0x110001001802dfae */ /* 0x0005e4000b901d54 */
[----:B------:R-:W-:-:S02]  /*2340*/  LEA.HI.X R10, R10, R203, R11, 0x6, P1 ;  /* 0x000000cb0a0a7211 */ /* 0x000fc400008f340b */
[----:B------:R-:W0:Y:S01]  /*2350*/  LDGDEPBAR ;  /* 0x00000000000079af */ /* 0x000e220000000000 */
[----:B-1----:R-:W-:Y:S01]  /*2360*/  LOP3.LUT R16, R6, 0x1c0, RZ, 0xc0, !PT ;  /* 0x000001c006107812 */ /* 0x002fe200078ec0ff */
[----:B------:R-:W-:Y:S01]  /*2370*/  IMAD.SHL.U32 R6, R12, 0x40, RZ ;  /* 0x000000400c067824 */ /* 0x000fe200078e00ff */
[----:B------:R-:W-:Y:S01]  /*2380*/  @!P0 IADD3 R11, P1, R7, UR6, RZ ;  /* 0x00000006070b8c10 */ /* 0x000fe2000ff3e0ff */
[----:B------:R-:W-:Y:S01]  /*2390*/  UIADD3 UR6, UR28, 0x1, -UR18 ;  /* 0x000000011c067890 */ /* 0x000fe2000fffe812 */
[----:B------:R-:W-:Y:S02]  /*23a0*/  LOP3.LUT R17, R16, 0x8, R17, 0xf8, !PT ;  /* 0x0000000810117812 */ /* 0x000fe400078ef811 */
[----:B------:R-:W-:Y:S01]  /*23b0*/  SHF.R.U32.HI R16, RZ, 0x3, R16 ;  /* 0x00000003ff107819 */ /* 0x000fe20000011610 */
[----:B------:R-:W-:Y:S01]  /*23c0*/  UIADD3 UR5, UR6, UR25, URZ ;  /* 0x0000001906057290 */ /* 0x000fe2000fffe03f */
[----:B---3--:R-:W-:Y:S01]  /*23d0*/  @!P0 LEA R8, P4, R11, R8, 0x1 ;  /* 0x000000080b088211 */ /* 0x008fe200078808ff */
[----:B------:R-:W-:Y:S01]  /*23e0*/  IMAD.U32 R204, RZ, RZ, UR6 ;  /* 0x00000006ffcc7e24 */ /* 0x000fe2000f8e00ff */
[----:B----4-:R-:W-:Y:S01]  /*23f0*/  @!P3 LEA R18, P2, R7, R4, 0x1 ;  /* 0x000000040712b211 */ /* 0x010fe200078408ff */
[----:B------:R-:W-:Y:S01]  /*2400*/  IMAD.SHL.U32 R15, R197, 0x8, RZ ;  /* 0x00000008c50f7824 */ /* 0x000fe200078e00ff */
[----:B------:R-:W-:-:S02]  /*2410*/  LOP3.LUT R16, R17, R16, RZ, 0x3c, !PT ;  /* 0x0000001011107212 */ /* 0x000fc400078e3cff */
[----:B------:R-:W-:Y:S01]  /*2420*/  @!P3 LEA.HI.X R19, R7, R5, R10, 0x1, P2 ;  /* 0x000000050713b211 */ /* 0x000fe200010f0c0a */
[----:B------:R-:W-:Y:S02]  /*2430*/  IMAD.MOV.U32 R7, RZ, RZ, 0x10 ;  /* 0x00000010ff077424 */ /* 0x000fe400078e00ff */
[----:B------:R-:W-:Y:S01]  /*2440*/  IMAD R197, R197, 0x200, R16 ;  /* 0x00000200c5c57824 */ /* 0x000fe200078e0210 */
[----:B--2---:R-:W-:Y:S01]  /*2450*/  LOP3.LUT R2, R6, 0x1c0, RZ, 0xc0, !PT ;  /* 0x000001c006027812 */ /* 0x004fe200078ec0ff */
[----:B------:R-:W-:-:S04]  /*2460*/  DEPBAR.LE SB0, 0x0 ;  /* 0x000080000000791a */ /* 0x000fc80000000000 */
[----:B------:R-:W-:Y:S01]  /*2470*/  BAR.SYNC.DEFER_BLOCKING 0x0 ;  /* 0x0000000000007b1d */ /* 0x000fe20000010000 */
[----:B------:R-:W-:Y:S02]  /*2480*/  LEA.HI R6, R14, R3, RZ, 0x5 ;  /* 0x000000030e067211 */ /* 0x000fe400078f28ff */
[----:B------:R-:W-:Y:S02]  /*2490*/  LOP3.LUT R15, R2, 0x8, R15, 0xf8, !PT ;  /* 0x00000008020f7812 */ /* 0x000fe400078ef80f */
[----:B------:R-:W-:Y:S02]  /*24a0*/  SHF.R.U32.HI R2, RZ, 0x3, R2 ;  /* 0x00000003ff027819 */ /* 0x000fe40000011602 */
[----:B------:R-:W-:Y:S02]  /*24b0*/  SHF.R.S32.HI R4, RZ, 0x5, R6 ;  /* 0x00000005ff047819 */ /* 0x000fe40000011406 */
[----:B------:R-:W-:Y:S02]  /*24c0*/  LOP3.LUT R2, R15, R2, RZ, 0x3c, !PT ;  /* 0x000000020f027212 */ /* 0x000fe400078e3cff */
[----:B------:R-:W-:Y:S01]  /*24d0*/  @!P0 IADD3.X R14, R10, UR7, R13, P1, !PT ;  /* 0x000000070a0e8c10 */ /* 0x000fe20008ffe40d */
[----:B------:R-:W-:Y:S01]  /*24e0*/  IMAD R5, R4, 0x400, R85 ;  /* 0x0000040004057824 */ /* 0x000fe200078e0255 */
[----:B------:R-:W-:-:S02]  /*24f0*/  LEA R197, R197, UR4, 0x1 ;  /* 0x00000004c5c57c11 */ /* 0x000fc4000f8e08ff */
[----:B------:R-:W-:Y:S01]  /*2500*/  @!P0 LEA.HI.X R9, R11, R9, R14, 0x1, P4 ;  /* 0x000000090b098211 */ /* 0x000fe200020f0c0e */
[----:B------:R-:W-:Y:S01]  /*2510*/  IMAD.IADD R198, R2, 0x1, R5 ;  /* 0x0000000102c67824 */ /* 0x000fe200078e0205 */
[----:B------:R-:W-:Y:S01]  /*2520*/  R2P PR, R12, 0x6 ;  /* 0x000000060c007804 */ /* 0x000fe20000000000 */
[----:B------:R-:W-:Y:S01]  /*2530*/  IMAD.MOV.U32 R5, RZ, RZ, 0x20 ;  /* 0x00000020ff057424 */ /* 0x000fe200078e00ff */
[----:B------:R-:W-:Y:S01]  /*2540*/  LEA R207, R4, UR27, 0x4 ;  /* 0x0000001b04cf7c11 */ /* 0x000fe2000f8e20ff */
[----:B------:R-:W-:Y:S01]  /*2550*/  VIADD R195, R197, 0xc020 ;  /* 0x0000c020c5c37836 */ /* 0x000fe20000000000 */
[----:B------:R-:W-:Y:S02]  /*2560*/  LEA R198, R198, UR4, 0x1 ;  /* 0x00000004c6c67c11 */ /* 0x000fe4000f8e08ff */
[----:B------:R-:W-:Y:S01]  /*2570*/  SEL R7, R7, 0xfffffff0, !P1 ;  /* 0xfffffff007077807 */ /* 0x000fe20004800000 */
[----:B------:R-:W-:Y:S01]  /*2580*/  @P3 STS.128 [R199+0x12000], RZ ;  /* 0x012000ffc7003388 */ /* 0x000fe20000000c00 */
[----:B------:R-:W-:-:S02]  /*2590*/  SEL R5, R5, 0xffffffe0, !P2 ;  /* 0xffffffe005057807 */ /* 0x000fc40005000000 */
[----:B------:R-:W-:Y:S01]  /*25a0*/  R2P PR, R0, 0x6 ;  /* 0x0000000600007804 */ /* 0x000fe20000000000 */
[----:B------:R-:W-:Y:S01]  /*25b0*/  @P3 STS.128 [R199+0x14000], RZ ;  /* 0x014000ffc7003388 */ /* 0x000fe20000000c00 */
[----:B------:R-:W-:Y:S02]  /*25c0*/  VIADD R0, R197, 0xc000 ;  /* 0x0000c000c5007836 */ /* 0x000fe40000000000 */
[--C-:B------:R-:W-:Y:S01]  /*25d0*/  IMAD R196, R7, 0x2, R198.reuse ;  /* 0x0000000207c47824 */ /* 0x100fe200078e02c6 */
[----:B------:R-:W-:Y:S01]  /*25e0*/  @P3 STS.128 [R199+0x16000], RZ ;  /* 0x016000ffc7003388 */ /* 0x000fe20000000c00 */
[C---:B------:R-:W-:Y:S02]  /*25f0*/  IMAD R194, R5.reuse, 0x2, R198 ;  /* 0x0000000205c27824 */ /* 0x040fe400078e02c6 */
[----:B------:R-:W-:Y:S01]  /*2600*/  IMAD R193, R5, 0x2, R196 ;  /* 0x0000000205c17824 */ /* 0x000fe200078e02c4 */
[----:B------:R-:W-:Y:S01]  /*2610*/  @!PT LDS RZ, [RZ] ;  /* 0x00000000fffff984 */ /* 0x000fe20000000800 */
[----:B------:R-:W-:Y:S01]  /*2620*/  @!PT LDS RZ, [RZ] ;  /* 0x00000000fffff984 */ /* 0x000fe20000000800 */
[----:B------:R-:W-:Y:S01]  /*2630*/  @!PT LDS RZ, [RZ] ;  /* 0x00000000fffff984 */ /* 0x000fe20000000800 */
[----:B------:R-:W-:Y:S04]  /*2640*/  @!P3 LDGSTS.E.BYPASS.LTC128B.128 [R199+0x12000], desc[UR20][R18.64] ;  /* 0x1200000012c7bfae */ /* 0x000fe8000b901d54 */
[----:B------:R-:W-:Y:S01]  /*2650*/  @!P3 LDGSTS.E.BYPASS.LTC128B.128 [R199+0x14000], desc[UR20][R18.64+0x80] ;  /* 0x1400008012c7bfae */ /* 0x000fe2000b901d54 */
[----:B------:R-:W-:-:S02]  /*2660*/  @P1 VIADD R195, R0, 0xffffffe0 ;  /* 0xffffffe000c31836 */ /* 0x000fc40000000000 */
[----:B------:R-:W-:Y:S01]  /*2670*/  IMAD.MOV.U32 R0, RZ, RZ, 0x40 ;  /* 0x00000040ff007424 */ /* 0x000fe200078e00ff */
[----:B------:R-:W-:Y:S04]  /*2680*/  @!P3 LDGSTS.E.BYPASS.LTC128B.128 [R199+0x16000], desc[UR20][R18.64+0x100] ;  /* 0x1600010012c7bfae */ /* 0x000fe8000b901d54 */
[----:B------:R-:W-:Y:S01]  /*2690*/  @P0 STS.128 [R199+0x13000], RZ ;  /* 0x013000ffc7000388 */ /* 0x000fe20000000c00 */
[----:B------:R-:W-:-:S03]  /*26a0*/  SEL R0, R0, 0xffffffc0, !P2 ;  /* 0xffffffc000007807 */ /* 0x000fc60005000000 */
[----:B------:R-:W-:Y:S02]  /*26b0*/  @P0 STS.128 [R199+0x15000], RZ ;  /* 0x015000ffc7000388 */ /* 0x000fe40000000c00 */
[----:B------:R-:W-:Y:S02]  /*26c0*/  IMAD.IADD R191, R197, 0x1, R0 ;  /* 0x00000001c5bf7824 */ /* 0x000fe400078e0200 */
[----:B------:R-:W-:Y:S01]  /*26d0*/  @P0 STS.128 [R199+0x17000], RZ ;  /* 0x017000ffc7000388 */ /* 0x000fe20000000c00 */
[----:B------:R-:W-:Y:S01]  /*26e0*/  IMAD.IADD R184, R0, 0x1, R195 ;  /* 0x0000000100b87824 */ /* 0x000fe200078e02c3 */
[----:B------:R-:W-:Y:S02]  /*26f0*/  LOP3.LUT R0, R6, 0xffffffe0, RZ, 0xc0, !PT ;  /* 0xffffffe006007812 */ /* 0x000fe400078ec0ff */
[----:B------:R-:W-:Y:S01]  /*2700*/  @!PT LDS RZ, [RZ] ;  /* 0x00000000fffff984 */ /* 0x000fe20000000800 */
[----:B------:R-:W-:Y:S01]  /*2710*/  @!PT LDS RZ, [RZ] ;  /* 0x00000000fffff984 */ /* 0x000fe20000000800 */
[----:B------:R-:W-:Y:S01]  /*2720*/  @!PT LDS RZ, [RZ] ;  /* 0x00000000fffff984 */ /* 0x000fe20000000800 */
[----:B------:R-:W-:Y:S03]  /*2730*/  @!P0 LDGSTS.E.BYPASS.LTC128B.128 [R199+0x13000], desc[UR20][R8.64] ;  /* 0x1300000008c78fae */ /* 0x000fe6000b901d54 */
[----:B------:R-:W-:Y:S01]  /*2740*/  IMAD.IADD R0, R3, 0x1, -R0 ;  /* 0x0000000103007824 */ /* 0x000fe200078e0a00 */
[----:B------:R-:W-:Y:S01]  /*2750*/  @!P0 LDGSTS.E.BYPASS.LTC128B.128 [R199+0x15000], desc[UR20][R8.64+0x80] ;  /* 0x1500008008c78fae */ /* 0x000fe2000b901d54 */
[----:B------:R-:W-:-:S03]  /*2760*/  IMAD.U32 R3, RZ, RZ, UR24 ;  /* 0x00000018ff037e24 */ /* 0x000fc6000f8e00ff */
[----:B------:R1:W-:Y:S04]  /*2770*/  @!P0 LDGSTS.E.BYPASS.LTC128B.128 [R199+0x17000], desc[UR20][R8.64+0x100] ;  /* 0x1700010008c78fae */ /* 0x0003e8000b901d54 */
[----:B------:R-:W-:Y:S04]  /*2780*/  LDSM.16.M88.4 R60, [R198] ;  /* 0x00000000c63c783b */ /* 0x000fe80000000200 */
[----:B------:R-:W2:Y:S04]  /*2790*/  LDSM.16.M88.4 R44, [R197+0xc000] ;  /* 0x00c00000c52c783b */ /* 0x000ea80000000200 */
[----:B------:R-:W3:Y:S04]  /*27a0*/  LDSM.16.M88.4 R36, [R197+0xc800] ;  /* 0x00c80000c524783b */ /* 0x000ee80000000200 */
[----:B------:R-:W4:Y:S04]  /*27b0*/  LDSM.16.M88.4 R28, [R197+0xd000] ;  /* 0x00d00000c51c783b */ /* 0x000f280000000200 */
[----:B------:R-:W5:Y:S04]  /*27c0*/  LDSM.16.M88.4 R12, [R197+0xd800] ;  /* 0x00d80000c50c783b */ /* 0x000f680000000200 */
[----:B------:R-:W-:Y:S04]  /*27d0*/  LDSM.16.M88.4 R64, [R196] ;  /* 0x00000000c440783b */ /* 0x000fe80000000200 */
[----:B-1----:R-:W1:Y:S04]  /*27e0*/  LDSM.16.M88.4 R8, [R195] ;  /* 0x00000000c308783b */ /* 0x002e680000000200 */
[----:B------:R-:W1:Y:S04]  /*27f0*/  LDSM.16.M88.4 R52, [R195+0x800] ;  /* 0x00080000c334783b */ /* 0x000e680000000200 */
[----:B------:R-:W1:Y:S04]  /*2800*/  LDSM.16.M88.4 R20, [R195+0x1000] ;  /* 0x00100000c314783b */ /* 0x000e680000000200 */
[----:B------:R-:W-:Y:S04]  /*2810*/  LDSM.16.M88.4 R72, [R194] ;  /* 0x00000000c248783b */ /* 0x000fe80000000200 */
[----:B------:R-:W1:Y:S01]  /*2820*/  LDSM.16.M88.4 R16, [R191+0xc000] ;  /* 0x00c00000bf10783b */ /* 0x000e620000000200 */
[C---:B--2---:R-:W-:Y:S03]  /*2830*/  HMMA.16816.F32 R48, R60.reuse, R44, RZ ;  /* 0x0000002c3c30723c */ /* 0x044fe600000018ff */
[----:B------:R-:W2:Y:S04]  /*2840*/  LDSM.16.M88.4 R76, [R195+0x1800] ;  /* 0x00180000c34c783b */ /* 0x000ea80000000200 */
[----:B------:R-:W-:Y:S01]  /*2850*/  LDSM.16.M88.4 R68, [R193] ;  /* 0x00000000c144783b */ /* 0x000fe20000000200 */
[C---:B------:R-:W-:Y:S03]  /*2860*/  HMMA.16816.F32 R44, R60.reuse, R46, RZ ;  /* 0x0000002e3c2c723c */ /* 0x040fe600000018ff */
[----:B------:R-:W-:Y:S03]  /*2870*/  LDSM.16.M88.4 R56, [R184] ;  /* 0x00000000b838783b */ /* 0x000fe60000000200 */
[C---:B---3--:R-:W-:Y:S01]  /*2880*/  HMMA.16816.F32 R40, R60.reuse, R36, RZ ;  /* 0x000000243c28723c */ /* 0x048fe200000018ff */
[----:B------:R-:W-:Y:S04]  /*2890*/  LDSM.16.M88.4 R80, [R191+0xd800] ;  /* 0x00d80000bf50783b */ /* 0x000fe80000000200 */
[----:B------:R-:W0:Y:S01]  /*28a0*/  LDGDEPBAR ;  /* 0x00000000000079af */ /* 0x000e220000000000 */
[C---:B------:R-:W-:Y:S06]  /*28b0*/  HMMA.16816.F32 R36, R60.reuse, R38, RZ ;  /* 0x000000263c24723c */ /* 0x040fec00000018ff */
[C---:B----4-:R-:W-:Y:S06]  /*28c0*/  HMMA.16816.F32 R32, R60.reuse, R28, RZ ;  /* 0x0000001c3c20723c */ /* 0x050fec00000018ff */
[C---:B------:R-:W-:Y:S06]  /*28d0*/  HMMA.16816.F32 R28, R60.reuse, R30, RZ ;  /* 0x0000001e3c1c723c */ /* 0x040fec00000018ff */
[C---:B-----5:R-:W-:Y:S06]  /*28e0*/  HMMA.16816.F32 R24, R60.reuse, R12, RZ ;  /* 0x0000000c3c18723c */ /* 0x060fec00000018ff */
[----:B------:R-:W-:Y:S01]  /*28f0*/  HMMA.16816.F32 R60, R60, R14, RZ ;  /* 0x0000000e3c3c723c */ /* 0x000fe200000018ff */
[----:B------:R-:W3:Y:S05]  /*2900*/  LDSM.16.M88.4 R12, [R191+0xc800] ;  /* 0x00c80000bf0c783b */ /* 0x000eea0000000200 */
[C---:B-1----:R-:W-:Y:S06]  /*2910*/  HMMA.16816.F32 R48, R64.reuse, R8, R48 ;  /* 0x000000084030723c */ /* 0x042fec0000001830 */
[C---:B------:R-:W-:Y:S01]  /*2920*/  HMMA.16816.F32 R44, R64.reuse, R10, R44 ;  /* 0x0000000a402c723c */ /* 0x040fe2000000182c */
[----:B------:R-:W1:Y:S05]  /*2930*/  LDSM.16.M88.4 R8, [R191+0xd000] ;  /* 0x00d00000bf08783b */ /* 0x000e6a0000000200 */
[C---:B------:R-:W-:Y:S06]  /*2940*/  HMMA.16816.F32 R40, R64.reuse, R52, R40 ;  /* 0x000000344028723c */ /* 0x040fec0000001828 */
[C---:B------:R-:W-:Y:S01]  /*2950*/  HMMA.16816.F32 R36, R64.reuse, R54, R36 ;  /* 0x000000364024723c */ /* 0x040fe20000001824 */
[----:B------:R-:W4:Y:S05]  /*2960*/  LDSM.16.M88.4 R52, [R184+0x800] ;  /* 0x00080000b834783b */ /* 0x000f2a0000000200 */
[C---:B------:R-:W-:Y:S06]  /*2970*/  HMMA.16816.F32 R32, R64.reuse, R20, R32 ;  /* 0x000000144020723c */ /* 0x040fec0000001820 */
[----:B------:R-:W-:Y:S01]  /*2980*/  HMMA.16816.F32 R28, R64, R22, R28 ;  /* 0x00000016401c723c */ /* 0x000fe2000000181c */
[----:B------:R-:W5:Y:S05]  /*2990*/  LDSM.16.M88.4 R20, [R184+0x1000] ;  /* 0x00100000b814783b */ /* 0x000f6a0000000200 */
[----:B------:R-:W-:Y:S06]  /*29a0*/  HMMA.16816.F32 R48, R72, R16, R48 ;  /* 0x000000104830723c */ /* 0x000fec0000001830 */
[C---:B--2---:R-:W-:Y:S06]  /*29b0*/  HMMA.16816.F32 R24, R64.reuse, R76, R24 ;  /* 0x0000004c4018723c */ /* 0x044fec0000001818 */
[----:B------:R-:W-:Y:S01]  /*29c0*/  HMMA.16816.F32 R60, R64, R78, R60 ;  /* 0x0000004e403c723c */ /* 0x000fe2000000183c */
[----:B------:R-:W-:Y:S04]  /*29d0*/  LDSM.16.M88.4 R64, [R198+0x4000] ;  /* 0x00400000c640783b */ /* 0x000fe80000000200 */
[----:B------:R-:W-:Y:S01]  /*29e0*/  LDSM.16.M88.4 R76, [R184+0x1800] ;  /* 0x00180000b84c783b */ /* 0x000fe20000000200 */
[C---:B---3--:R-:W-:Y:S06]  /*29f0*/  HMMA.16816.F32 R40, R72.reuse, R12, R40 ;  /* 0x0000000c4828723c */ /* 0x048fec0000001828 */
[C---:B------:R-:W-:Y:S01]  /*2a00*/  HMMA.16816.F32 R36, R72.reuse, R14, R36 ;  /* 0x0000000e4824723c */ /* 0x040fe20000001824 */
[----:B------:R-:W-:Y:S05]  /*2a10*/  LDSM.16.M88.4 R12, [R197+0xe800] ;  /* 0x00e80000c50c783b */ /* 0x000fea0000000200 */
[C---:B-1----:R-:W-:Y:S06]  /*2a20*/  HMMA.16816.F32 R32, R72.reuse, R8, R32 ;  /* 0x000000084820723c */ /* 0x042fec0000001820 */
[C---:B------:R-:W-:Y:S01]  /*2a30*/  HMMA.16816.F32 R28, R72.reuse, R10, R28 ;  /* 0x0000000a481c723c */ /* 0x040fe2000000181c */
[----:B------:R-:W-:Y:S05]  /*2a40*/  LDSM.16.M88.4 R8, [R197+0xf000] ;  /* 0x00f00000c508783b */ /* 0x000fea0000000200 */
[----:B------:R-:W-:Y:S01]  /*2a50*/  HMMA.16816.F32 R44, R72, R18, R44 ;  /* 0x00000012482c723c */ /* 0x000fe2000000182c */
[----:B------:R-:W1:Y:S05]  /*2a60*/  LDSM.16.M88.4 R16, [R197+0xe000] ;  /* 0x00e00000c510783b */ /* 0x000e6a0000000200 */
[----:B------:R-:W-:Y:S06]  /*2a70*/  HMMA.16816.F32 R48, R68, R56, R48 ;  /* 0x000000384430723c */ /* 0x000fec0000001830 */
[C---:B------:R-:W-:Y:S06]  /*2a80*/  HMMA.16816.F32 R24, R72.reuse, R80, R24 ;  /* 0x000000504818723c */ /* 0x040fec0000001818 */
[----:B------:R-:W-:Y:S01]  /*2a90*/  HMMA.16816.F32 R72, R72, R82, R60 ;  /* 0x000000524848723c */ /* 0x000fe2000000183c */
[----:B------:R-:W-:Y:S04]  /*2aa0*/  LDSM.16.M88.4 R60, [R195+0x2000] ;  /* 0x00200000c33c783b */ /* 0x000fe80000000200 */
[----:B------:R-:W-:Y:S01]  /*2ab0*/  LDSM.16.M88.4 R80, [R197+0xf800] ;  /* 0x00f80000c550783b */ /* 0x000fe20000000200 */
[C---:B----4-:R-:W-:Y:S06]  /*2ac0*/  HMMA.16816.F32 R40, R68.reuse, R52, R40 ;  /* 0x000000344428723c */ /* 0x050fec0000001828 */
[C---:B------:R-:W-:Y:S01]  /*2ad0*/  HMMA.16816.F32 R36, R68.reuse, R54, R36 ;  /* 0x000000364424723c */ /* 0x040fe20000001824 */
[----:B------:R-:W2:Y:S05]  /*2ae0*/  LDSM.16.M88.4 R52, [R196+0x4000] ;  /* 0x00400000c434783b */ /* 0x000eaa0000000200 */
[C---:B-----5:R-:W-:Y:S06]  /*2af0*/  HMMA.16816.F32 R32, R68.reuse, R20, R32 ;  /* 0x000000144420723c */ /* 0x060fec0000001820 */
[C---:B------:R-:W-:Y:S01]  /*2b00*/  HMMA.16816.F32 R28, R68.reuse, R22, R28 ;  /* 0x00000016441c723c */ /* 0x040fe2000000181c */
[----:B------:R-:W-:Y:S05]  /*2b10*/  LDSM.16.M88.4 R20, [R195+0x3000] ;  /* 0x00300000c314783b */ /* 0x000fea0000000200 */
[----:B------:R-:W-:Y:S01]  /*2b20*/  HMMA.16816.F32 R44, R68, R58, R44 ;  /* 0x0000003a442c723c */ /* 0x000fe2000000182c */
[----:B------:R-:W3:Y:S05]  /*2b30*/  LDSM.16.M88.4 R56, [R195+0x2800] ;  /* 0x00280000c338783b */ /* 0x000eea0000000200 */
[----:B-1----:R-:W-:Y:S06]  /*2b40*/  HMMA.16816.F32 R48, R64, R16, R48 ;  /* 0x000000104030723c */ /* 0x002fec0000001830 */
[C---:B------:R-:W-:Y:S06]  /*2b50*/  HMMA.16816.F32 R24, R68.reuse, R76, R24 ;  /* 0x0000004c4418723c */ /* 0x040fec0000001818 */
[----:B------:R-:W-:Y:S01]  /*2b60*/  HMMA.16816.F32 R72, R68, R78, R72 ;  /* 0x0000004e4448723c */ /* 0x000fe20000001848 */
[----:B------:R-:W-:Y:S04]  /*2b70*/  LDSM.16.M88.4 R68, [R194+0x4000] ;  /* 0x00400000c244783b */ /* 0x000fe80000000200 */
[----:B------:R-:W-:Y:S01]  /*2b80*/  LDSM.16.M88.4 R76, [R195+0x3800] ;  /* 0x00380000c34c783b */ /* 0x000fe20000000200 */
[C---:B------:R-:W-:Y:S06]  /*2b90*/  HMMA.16816.F32 R40, R64.reuse, R12, R40 ;  /* 0x0000000c4028723c */ /* 0x040fec0000001828 */
[C---:B------:R-:W-:Y:S01]  /*2ba0*/  HMMA.16816.F32 R36, R64.reuse, R14, R36 ;  /* 0x0000000e4024723c */ /* 0x040fe20000001824 */
[----:B------:R-:W-:Y:S05]  /*2bb0*/  LDSM.16.M88.4 R12, [R191+0xe800] ;  /* 0x00e80000bf0c783b */ /* 0x000fea0000000200 */
[C---:B------:R-:W-:Y:S06]  /*2bc0*/  HMMA.16816.F32 R32, R64.reuse, R8, R32 ;  /* 0x000000084020723c */ /* 0x040fec0000001820 */
[C---:B------:R-:W-:Y:S01]  /*2bd0*/  HMMA.16816.F32 R28, R64.reuse, R10, R28 ;  /* 0x0000000a401c723c */ /* 0x040fe2000000181c */
[----:B------:R-:W-:Y:S05]  /*2be0*/  LDSM.16.M88.4 R8, [R191+0xf000] ;  /* 0x00f00000bf08783b */ /* 0x000fea0000000200 */
[----:B------:R-:W-:Y:S01]  /*2bf0*/  HMMA.16816.F32 R44, R64, R18, R44 ;  /* 0x00000012402c723c */ /* 0x000fe2000000182c */
[----:B------:R-:W1:Y:S05]  /*2c00*/  LDSM.16.M88.4 R16, [R191+0xe000] ;  /* 0x00e00000bf10783b */ /* 0x000e6a0000000200 */
[----:B--2---:R-:W-:Y:S06]  /*2c10*/  HMMA.16816.F32 R48, R52, R60, R48 ;  /* 0x0000003c3430723c */ /* 0x004fec0000001830 */
[C---:B------:R-:W-:Y:S06]  /*2c20*/  HMMA.16816.F32 R24, R64.reuse, R80, R24 ;  /* 0x000000504018723c */ /* 0x040fec0000001818 */
[----:B------:R-:W-:Y:S01]  /*2c30*/  HMMA.16816.F32 R72, R64, R82, R72 ;  /* 0x000000524048723c */ /* 0x000fe20000001848 */
[----:B------:R-:W-:Y:S04]  /*2c40*/  LDSM.16.M88.4 R64, [R184+0x2000] ;  /* 0x00200000b840783b */ /* 0x000fe80000000200 */
[----:B------:R-:W-:Y:S01]  /*2c50*/  LDSM.16.M88.4 R80, [R191+0xf800] ;  /* 0x00f80000bf50783b */ /* 0x000fe20000000200 */
[C---:B---3--:R-:W-:Y:S06]  /*2c60*/  HMMA.16816.F32 R40, R52.reuse, R56, R40 ;  /* 0x000000383428723c */ /* 0x048fec0000001828 */
[C---:B------:R-:W-:Y:S01]  /*2c70*/  HMMA.16816.F32 R36, R52.reuse, R58, R36 ;  /* 0x0000003a3424723c */ /* 0x040fe20000001824 */
[----:B------:R-:W-:Y:S05]  /*2c80*/  LDSM.16.M88.4 R56, [R184+0x3000] ;  /* 0x00300000b838783b */ /* 0x000fea0000000200 */
[C---:B------:R-:W-:Y:S06]  /*2c90*/  HMMA.16816.F32 R32, R52.reuse, R20, R32 ;  /* 0x000000143420723c */ /* 0x040fec0000001820 */
[C---:B------:R-:W-:Y:S01]  /*2ca0*/  HMMA.16816.F32 R28, R52.reuse, R22, R28 ;  /* 0x00000016341c723c */ /* 0x040fe2000000181c */
[----:B------:R-:W2:Y:S05]  /*2cb0*/  LDSM.16.M88.4 R20, [R193+0x4000] ;  /* 0x00400000c114783b */ /* 0x000eaa0000000200 */
        /* <DEDUP_REMOVED lines=25> */
[----:B------:R-:W-:Y:S05]  /*2e50*/  LDSM.16.M88.4 R56, [R195+0x5000] ;  /* 0x00500000c338783b */ /* 0x000fea0000000200 */
[----:B------:R-:W-:Y:S01]  /*2e60*/  HMMA.16816.F32 R44, R20, R66, R44 ;  /* 0x00000042142c723c */ /* 0x000fe2000000182c */
[----:B------:R-:W2:Y:S05]  /*2e70*/  LDSM.16.M88.4 R64, [R195+0x4000] ;  /* 0x00400000c340783b */ /* 0x000eaa0000000200 */
        /* <DEDUP_REMOVED lines=16> */
[----:B------:R-:W-:Y:S05]  /*2f80*/  LDSM.16.M88.4 R72, [R191+0x11800] ;  /* 0x01180000bf48783b */ /* 0x000fea0000000200 */
[C---:B------:R-:W-:Y:S06]  /*2f90*/  HMMA.16816.F32 R40, R68.reuse, R60, R40 ;  /* 0x0000003c4428723c */ /* 0x040fec0000001828 */
[C---:B------:R-:W-:Y:S06]  /*2fa0*/  HMMA.16816.F32 R36, R68.reuse, R62, R36 ;  /* 0x0000003e4424723c */ /* 0x040fec0000001824 */
[C---:B------:R-:W-:Y:S06]  /*2fb0*/  HMMA.16816.F32 R32, R68.reuse, R56, R32 ;  /* 0x000000384420723c */ /* 0x040fec0000001820 */
[C---:B------:R-:W-:Y:S01]  /*2fc0*/  HMMA.16816.F32 R60, R68.reuse, R58, R28 ;  /* 0x0000003a443c723c */ /* 0x040fe2000000181c */
[----:B------:R-:W-:Y:S04]  /*2fd0*/  LDSM.16.M88.4 R28, [R193+0x8000] ;  /* 0x00800000c11c783b */ /* 0x000fe80000000200 */
[----:B------:R-:W2:Y:S01]  /*2fe0*/  LDSM.16.M88.4 R56, [R184+0x4000] ;  /* 0x00400000b838783b */ /* 0x000ea20000000200 */
[----:B------:R-:W-:Y:S06]  /*2ff0*/  HMMA.16816.F32 R44, R68, R66, R44 ;  /* 0x00000042442c723c */ /* 0x000fec000000182c */
[----:B-1----:R-:W-:Y:S06]  /*3000*/  HMMA.16816.F32 R48, R20, R16, R48 ;  /* 0x000000101430723c */ /* 0x002fec0000001830 */
[C---:B------:R-:W-:Y:S06]  /*3010*/  HMMA.16816.F32 R24, R68.reuse, R52, R24 ;  /* 0x000000344418723c */ /* 0x040fec0000001818 */
[----:B------:R-:W-:Y:S06]  /*3020*/  HMMA.16816.F32 R76, R68, R54, R76 ;  /* 0x00000036444c723c */ /* 0x000fec000000184c */
[C---:B------:R-:W-:Y:S06]  /*3030*/  HMMA.16816.F32 R32, R20.reuse, R8, R32 ;  /* 0x000000081420723c */ /* 0x040fec0000001820 */
[C---:B------:R-:W-:Y:S01]  /*3040*/  HMMA.16816.F32 R60, R20.reuse, R10, R60 ;  /* 0x0000000a143c723c */ /* 0x040fe2000000183c */
[----:B------:R-:W1:Y:S05]  /*3050*/  LDSM.16.M88.4 R8, [R184+0x4800] ;  /* 0x00480000b808783b */ /* 0x000e6a0000000200 */
[C---:B------:R-:W-:Y:S06]  /*3060*/  HMMA.16816.F32 R40, R20.reuse, R12, R40 ;  /* 0x0000000c1428723c */ /* 0x040fec0000001828 */
[----:B------:R-:W-:Y:S01]  /*3070*/  HMMA.16816.F32 R44, R20, R18, R44 ;  /* 0x00000012142c723c */ /* 0x000fe2000000182c */
[----:B------:R-:W-:-:S04]  /*3080*/  SHF.R.S32.HI R13, RZ, 0x1f, R0 ;  /* 0x0000001fff0d7819 */ /* 0x000fc80000011400 */
[----:B------:R-:W-:Y:S01]  /*3090*/  LEA.HI R0, R13, R0, RZ, 0x2 ;  /* 0x000000000d007211 */ /* 0x000fe200078f10ff */
[----:B------:R-:W-:Y:S01]  /*30a0*/  HMMA.16816.F32 R36, R20, R14, R36 ;  /* 0x0000000e1424723c */ /* 0x000fe20000001824 */
[----:B------:R-:W3:Y:S02]  /*30b0*/  LDSM.16.M88.4 R12, [R184+0x5000] ;  /* 0x00500000b80c783b */ /* 0x000ee40000000200 */
[----:B------:R-:W-:-:S03]  /*30c0*/  SHF.R.S32.HI R0, RZ, 0x2, R0 ;  /* 0x00000002ff007819 */ /* 0x000fc60000011400 */
[----:B--2---:R-:W-:Y:S02]  /*30d0*/  HMMA.16816.F32 R48, R28, R56, R48 ;  /* 0x000000381c30723c */ /* 0x004fe40000001830 */
[----:B------:R-:W-:-:S04]  /*30e0*/  IMAD.IADD R207, R0, 0x1, R207 ;  /* 0x0000000100cf7824 */ /* 0x000fc800078e02cf */
[C---:B------:R-:W-:Y:S01]  /*30f0*/  VIADD R205, R207.reuse, 0x8 ;  /* 0x00000008cfcd7836 */ /* 0x040fe20000000000 */
[C---:B------:R-:W-:Y:S01]  /*3100*/  HMMA.16816.F32 R24, R20.reuse, R72, R24 ;  /* 0x000000481418723c */ /* 0x040fe20000001818 */
[C---:B------:R-:W-:Y:S02]  /*3110*/  VIADDMNMX R206, R207.reuse, UR5, R206, PT ;  /* 0x00000005cfce7c46 */ /* 0x040fe4000b8001ce */
[----:B------:R-:W-:Y:S02]  /*3120*/  VIADDMNMX R207, R207, UR26, RZ, !PT ;  /* 0x0000001acfcf7c46 */ /* 0x000fe4000f8001ff */
[C---:B------:R-:W-:Y:S01]  /*3130*/  IADD3 R204, R205.reuse, UR25, R204 ;  /* 0x00000019cdcc7c10 */ /* 0x040fe2000fffe0cc */
[----:B------:R-:W-:Y:S01]  /*3140*/  HMMA.16816.F32 R76, R20, R74, R76 ;  /* 0x0000004a144c723c */ /* 0x000fe2000000184c */
[----:B------:R-:W-:Y:S02]  /*3150*/  VIADDMNMX R205, R205, UR26, RZ, !PT ;  /* 0x0000001acdcd7c46 */ /* 0x000fe4000f8001ff */
[----:B------:R-:W-:-:S03]  /*3160*/  VIMNMX R204, R204, UR28, PT ;  /* 0x0000001ccccc7c48 */ /* 0x000fc6000bfe0100 */
[----:B------:R-:W-:Y:S01]  /*3170*/  HMMA.16816.F32 R44, R28, R58, R44 ;  /* 0x0000003a1c2c723c */ /* 0x000fe2000000182c */
[----:B------:R-:W-:-:S04]  /*3180*/  IMAD R20, R3, 0x40, R210 ;  /* 0x0000004003147824 */ /* 0x000fc800078e02d2 */
[C---:B------:R-:W-:Y:S01]  /*3190*/  VIADD R0, R20.reuse, 0x8 ;  /* 0x0000000814007836 */ /* 0x040fe20000000000 */
[C---:B------:R-:W-:Y:S01]  /*31a0*/  ISETP.GE.AND P4, PT, R20.reuse, R206, PT ;  /* 0x000000ce1400720c */ /* 0x040fe20003f86270 */
[C---:B------:R-:W-:Y:S01]  /*31b0*/  VIADD R3, R20.reuse, 0x1 ;  /* 0x0000000114037836 */ /* 0x040fe20000000000 */
[C---:B-1----:R-:W-:Y:S01]  /*31c0*/  HMMA.16816.F32 R40, R28.reuse, R8, R40 ;  /* 0x000000081c28723c */ /* 0x042fe20000001828 */
[C---:B------:R-:W-:Y:S01]  /*31d0*/  ISETP.GE.AND P2, PT, R20.reuse, R204, PT ;  /* 0x000000cc1400720c */ /* 0x040fe20003f46270 */
[----:B------:R-:W-:Y:S01]  /*31e0*/  VIADD R4, R20, 0x9 ;  /* 0x0000000914047836 */ /* 0x000fe20000000000 */
[C---:B------:R-:W-:Y:S02]  /*31f0*/  ISETP.GE.AND P6, PT, R0.reuse, R206, PT ;  /* 0x000000ce0000720c */ /* 0x040fe40003fc6270 */
[----:B------:R-:W-:Y:S01]  /*3200*/  ISETP.GE.AND P0, PT, R0, R204, PT ;  /* 0x000000cc0000720c */ /* 0x000fe20003f06270 */
[----:B------:R-:W-:Y:S01]  /*3210*/  HMMA.16816.F32 R36, R28, R10, R36 ;  /* 0x0000000a1c24723c */ /* 0x000fe20000001824 */
[C---:B------:R-:W-:Y:S01]  /*3220*/  ISETP.GE.AND P5, PT, R3.reuse, R206, PT ;  /* 0x000000ce0300720c */ /* 0x040fe20003fa6270 */
[----:B------:R-:W1:Y:S01]  /*3230*/  LDSM.16.M88.4 R8, [R184+0x5800] ;  /* 0x00580000b808783b */ /* 0x000e620000000200 */
[----:B------:R-:W-:Y:S01]  /*3240*/  ISETP.GE.AND P1, PT, R3, R204, PT ;  /* 0x000000cc0300720c */ /* 0x000fe20003f26270 */
[----:B------:R-:W-:-:S04]  /*3250*/  DEPBAR.LE SB0, 0x0 ;  /* 0x000080000000791a */ /* 0x000fc80000000000 */
[C---:B------:R-:W-:Y:S01]  /*3260*/  ISETP.LT.OR P6, PT, R0.reuse, R207, P6 ;  /* 0x000000cf0000720c */ /* 0x040fe200037c1670 */
[C---:B---3--:R-:W-:Y:S01]  /*3270*/  HMMA.16816.F32 R32, R28.reuse, R12, R32 ;  /* 0x0000000c1c20723c */ /* 0x048fe20000001820 */
[----:B------:R-:W-:Y:S01]  /*3280*/  ISETP.LT.OR P0, PT, R0, R205, P0 ;  /* 0x000000cd0000720c */ /* 0x000fe20000701670 */
[C---:B------:R-:W-:Y:S01]  /*3290*/  VIADD R0, R20.reuse, 0x10 ;  /* 0x0000001014007836 */ /* 0x040fe20000000000 */
[CC--:B------:R-:W-:Y:S02]  /*32a0*/  ISETP.LT.OR P5, PT, R3.reuse, R207.reuse, P5 ;  /* 0x000000cf0300720c */ /* 0x0c0fe40002fa1670 */
[----:B------:R-:W-:Y:S01]  /*32b0*/  ISETP.LT.OR P4, PT, R20, R207, P4 ;  /* 0x000000cf1400720c */ /* 0x000fe20002781670 */
[----:B------:R-:W-:Y:S01]  /*32c0*/  HMMA.16816.F32 R60, R28, R14, R60 ;  /* 0x0000000e1c3c723c */ /* 0x000fe2000000183c */
[----:B------:R-:W-:Y:S02]  /*32d0*/  ISETP.LT.OR P1, PT, R3, R205, P1 ;  /* 0x000000cd0300720c */ /* 0x000fe40000f21670 */
[----:B------:R-:W-:-:S02]  /*32e0*/  FSEL R3, R48, -INF , !P4 ;  /* 0xff80000030037808 */ /* 0x000fc40006000000 */
[----:B------:R-:W-:Y:S02]  /*32f0*/  FSEL R49, R49, -INF , !P5 ;  /* 0xff80000031317808 */ /* 0x000fe40006800000 */
[----:B------:R-:W-:Y:S01]  /*3300*/  ISETP.GE.AND P4, PT, R0, R206, PT ;  /* 0x000000ce0000720c */ /* 0x000fe20003f86270 */
[----:B------:R-:W-:Y:S01]  /*3310*/  VIADD R14, R20, 0x28 ;  /* 0x00000028140e7836 */ /* 0x000fe20000000000 */
[----:B------:R-:W-:Y:S02]  /*3320*/  ISETP.GE.AND P5, PT, R0, R204, PT ;  /* 0x000000cc0000720c */ /* 0x000fe40003fa6270 */
[----:B------:R-:W-:Y:S02]  /*3330*/  ISETP.LT.OR P2, PT, R20, R205, P2 ;  /* 0x000000cd1400720c */ /* 0x000fe40001741670 */
[C---:B------:R-:W-:Y:S02]  /*3340*/  ISETP.LT.OR P4, PT, R0.reuse, R207, P4 ;  /* 0x000000cf0000720c */ /* 0x040fe40002781670 */
[----:B------:R-:W-:Y:S01]  /*3350*/  ISETP.LT.OR P5, PT, R0, R205, P5 ;  /* 0x000000cd0000720c */ /* 0x000fe20002fa1670 */
[----:B------:R-:W-:Y:S01]  /*3360*/  VIADD R0, R20, 0x11 ;  /* 0x0000001114007836 */ /* 0x000fe20000000000 */
[----:B------:R-:W-:-:S02]  /*3370*/  FSEL R50, R50, -INF , !P2 ;  /* 0xff80000032327808 */ /* 0x000fc40005000000 */
[C---:B------:R-:W-:Y:S02]  /*3380*/  ISETP.GE.AND P3, PT, R4.reuse, R206, PT ;  /* 0x000000ce0400720c */ /* 0x040fe40003f66270 */
[----:B------:R-:W-:Y:S02]  /*3390*/  ISETP.GE.AND P2, PT, R4, R204, PT ;  /* 0x000000cc0400720c */ /* 0x000fe40003f46270 */
[----:B------:R-:W-:Y:S02]  /*33a0*/  FSEL R18, R51, -INF , !P1 ;  /* 0xff80000033127808 */ /* 0x000fe40004800000 */
[----:B------:R-:W-:Y:S02]  /*33b0*/  FSEL R46, R46, -INF , !P0 ;  /* 0xff8000002e2e7808 */ /* 0x000fe40004000000 */
[C---:B------:R-:W-:Y:S01]  /*33c0*/  ISETP.GE.AND P1, PT, R0.reuse, R206, PT ;  /* 0x000000ce0000720c */ /* 0x040fe20003f26270 */
[----:B-1----:R-:W-:Y:S01]  /*33d0*/  HMMA.16816.F32 R24, R28, R8, R24 ;  /* 0x000000081c18723c */ /* 0x002fe20000001818 */
[----:B------:R-:W-:-:S02]  /*33e0*/  ISETP.GE.AND P0, PT, R0, R204, PT ;  /* 0x000000cc0000720c */ /* 0x000fc40003f06270 */
[C---:B------:R-:W-:Y:S02]  /*33f0*/  ISETP.LT.OR P3, PT, R4.reuse, R207, P3 ;  /* 0x000000cf0400720c */ /* 0x040fe40001f61670 */
[----:B------:R-:W-:Y:S01]  /*3400*/  ISETP.LT.OR P2, PT, R4, R205, P2 ;  /* 0x000000cd0400720c */ /* 0x000fe20001741670 */
[----:B------:R-:W-:Y:S01]  /*3410*/  VIADD R4, R20, 0x18 ;  /* 0x0000001814047836 */ /* 0x000fe20000000000 */
[C---:B------:R-:W-:Y:S01]  /*3420*/  ISETP.LT.OR P1, PT, R0.reuse, R207, P1 ;  /* 0x000000cf0000720c */ /* 0x040fe20000f21670 */
[----:B------:R-:W-:Y:S01]  /*3430*/  HMMA.16816.F32 R76, R28, R10, R76 ;  /* 0x0000000a1c4c723c */ /* 0x000fe2000000184c */
[----:B------:R-:W-:Y:S01]  /*3440*/  ISETP.LT.OR P0, PT, R0, R205, P0 ;  /* 0x000000cd0000720c */ /* 0x000fe20000701670 */
[----:B------:R-:W-:Y:S01]  /*3450*/  VIADD R0, R20, 0x19 ;  /* 0x0000001914007836 */ /* 0x000fe20000000000 */
[----:B------:R-:W-:Y:S01]  /*3460*/  FSEL R21, R44, -INF , !P6 ;  /* 0xff8000002c157808 */ /* 0x000fe20007000000 */
[C---:B------:R-:W-:Y:S01]  /*3470*/  VIADD R8, R20.reuse, 0x30 ;  /* 0x0000003014087836 */ /* 0x040fe20000000000 */
[----:B------:R-:W-:Y:S01]  /*3480*/  FSEL R45, R45, -INF , !P3 ;  /* 0xff8000002d2d7808 */ /* 0x000fe20005800000 */
[----:B------:R-:W-:Y:S01]  /*3490*/  VIADD R9, R20, 0x31 ;  /* 0x0000003114097836 */ /* 0x000fe20000000000 */
[----:B------:R-:W-:-:S02]  /*34a0*/  ISETP.GE.AND P6, PT, R4, R206, PT ;  /* 0x000000ce0400720c */ /* 0x000fc40003fc6270 */
[----:B------:R-:W-:Y:S02]  /*34b0*/  ISETP.GE.AND P3, PT, R4, R204, PT ;  /* 0x000000cc0400720c */ /* 0x000fe40003f66270 */
[----:B------:R-:W-:Y:S02]  /*34c0*/  FSEL R16, R47, -INF , !P2 ;  /* 0xff8000002f107808 */ /* 0x000fe40005000000 */
[----:B------:R-:W-:Y:S02]  /*34d0*/  ISETP.GE.AND P2, PT, R0, R206, PT ;  /* 0x000000ce0000720c */ /* 0x000fe40003f46270 */
[C---:B------:R-:W-:Y:S02]  /*34e0*/  ISETP.LT.OR P6, PT, R4.reuse, R207, P6 ;  /* 0x000000cf0400720c */ /* 0x040fe400037c1670 */
[----:B------:R-:W-:Y:S01]  /*34f0*/  ISETP.LT.OR P3, PT, R4, R205, P3 ;  /* 0x000000cd0400720c */ /* 0x000fe20001f61670 */
[----:B------:R-:W-:Y:S01]  /*3500*/  VIADD R4, R20, 0x20 ;  /* 0x0000002014047836 */ /* 0x000fe20000000000 */
[----:B------:R-:W-:-:S02]  /*3510*/  FSEL R6, R42, -INF , !P5 ;  /* 0xff8000002a067808 */ /* 0x000fc40006800000 */
[C---:B------:R-:W-:Y:S02]  /*3520*/  ISETP.GE.AND P5, PT, R0.reuse, R204, PT ;  /* 0x000000cc0000720c */ /* 0x040fe40003fa6270 */
[----:B------:R-:W-:Y:S02]  /*3530*/  ISETP.LT.OR P2, PT, R0, R207, P2 ;  /* 0x000000cf0000720c */ /* 0x000fe40001741670 */
[----:B------:R-:W-:Y:S02]  /*3540*/  FSEL R19, R40, -INF , !P4 ;  /* 0xff80000028137808 */ /* 0x000fe40006000000 */
[----:B------:R-:W-:Y:S02]  /*3550*/  FSEL R17, R41, -INF , !P1 ;  /* 0xff80000029117808 */ /* 0x000fe40004800000 */
[C---:B------:R-:W-:Y:S02]  /*3560*/  ISETP.GE.AND P4, PT, R4.reuse, R206, PT ;  /* 0x000000ce0400720c */ /* 0x040fe40003f86270 */
[----:B------:R-:W-:-:S02]  /*3570*/  ISETP.GE.AND P1, PT, R4, R204, PT ;  /* 0x000000cc0400720c */ /* 0x000fc40003f26270 */
[----:B------:R-:W-:Y:S01]  /*3580*/  ISETP.LT.OR P5, PT, R0, R205, P5 ;  /* 0x000000cd0000720c */ /* 0x000fe20002fa1670 */
[----:B------:R-:W-:Y:S01]  /*3590*/  VIADD R0, R20, 0x21 ;  /* 0x0000002114007836 */ /* 0x000fe20000000000 */
[----:B------:R-:W-:Y:S02]  /*35a0*/  FSEL R15, R36, -INF , !P6 ;  /* 0xff800000240f7808 */ /* 0x000fe40007000000 */
[----:B------:R-:W-:Y:S01]  /*35b0*/  FSEL R13, R37, -INF , !P2 ;  /* 0xff800000250d7808 */ /* 0x000fe20005000000 */
[----:B------:R-:W-:Y:S01]  /*35c0*/  BAR.SYNC.DEFER_BLOCKING 0x0 ;  /* 0x0000000000007b1d */ /* 0x000fe20000010000 */
[C---:B------:R-:W-:Y:S02]  /*35d0*/  ISETP.GE.AND P6, PT, R14.reuse, R206, PT ;  /* 0x000000ce0e00720c */ /* 0x040fe40003fc6270 */
[----:B------:R-:W-:Y:S02]  /*35e0*/  ISETP.GE.AND P2, PT, R14, R204, PT ;  /* 0x000000cc0e00720c */ /* 0x000fe40003f46270 */
[----:B------:R-:W-:-:S02]  /*35f0*/  ISETP.LT.OR P4, PT, R4, R207, P4 ;  /* 0x000000cf0400720c */ /* 0x000fc40002781670 */
[----:B------:R-:W-:Y:S02]  /*3600*/  ISETP.LT.OR P1, PT, R4, R205, P1 ;  /* 0x000000cd0400720c */ /* 0x000fe40000f21670 */
[----:B------:R-:W-:Y:S02]  /*3610*/  FSEL R12, R43, -INF , !P0 ;  /* 0xff8000002b0c7808 */ /* 0x000fe40004000000 */
[----:B------:R-:W-:Y:S02]  /*3620*/  FSEL R4, R38, -INF , !P3 ;  /* 0xff80000026047808 */ /* 0x000fe40005800000 */
[C---:B------:R-:W-:Y:S02]  /*3630*/  ISETP.GE.AND P0, PT, R0.reuse, R206, PT ;  /* 0x000000ce0000720c */ /* 0x040fe40003f06270 */
[----:B------:R-:W-:Y:S02]  /*3640*/  ISETP.GE.AND P3, PT, R0, R204, PT ;  /* 0x000000cc0000720c */ /* 0x000fe40003f66270 */
[----:B------:R-:W-:-:S02]  /*3650*/  ISETP.LT.OR P6, PT, R14, R207, P6 ;  /* 0x000000cf0e00720c */ /* 0x000fc400037c1670 */
[----:B------:R-:W-:Y:S01]  /*3660*/  ISETP.LT.OR P2, PT, R14, R205, P2 ;  /* 0x000000cd0e00720c */ /* 0x000fe20001741670 */
[----:B------:R-:W-:Y:S01]  /*3670*/  VIADD R14, R20, 0x29 ;  /* 0x00000029140e7836 */ /* 0x000fe20000000000 */
[----:B------:R-:W-:Y:S02]  /*3680*/  FMNMX.FTZ R22, R3, R49, !PT ;  /* 0x0000003103167209 */ /* 0x000fe40007810000 */
[C---:B------:R-:W-:Y:S02]  /*3690*/  ISETP.LT.OR P0, PT, R0.reuse, R207, P0 ;  /* 0x000000cf0000720c */ /* 0x040fe40000701670 */
[----:B------:R-:W-:Y:S02]  /*36a0*/  ISETP.LT.OR P3, PT, R0, R205, P3 ;  /* 0x000000cd0000720c */ /* 0x000fe40001f61670 */
[----:B------:R-:W-:Y:S02]  /*36b0*/  FSEL R0, R39, -INF , !P5 ;  /* 0xff80000027007808 */ /* 0x000fe40006800000 */
[----:B------:R-:W-:-:S02]  /*36c0*/  FSEL R160, R34, -INF , !P1 ;  /* 0xff80000022a07808 */ /* 0x000fc40004800000 */
[C---:B------:R-:W-:Y:S02]  /*36d0*/  ISETP.GE.AND P5, PT, R14.reuse, R206, PT ;  /* 0x000000ce0e00720c */ /* 0x040fe40003fa6270 */
[C---:B------:R-:W-:Y:S02]  /*36e0*/  ISETP.GE.AND P1, PT, R14.reuse, R204, PT ;  /* 0x000000cc0e00720c */ /* 0x040fe40003f26270 */
[----:B------:R-:W-:Y:S02]  /*36f0*/  FMNMX.FTZ R22, R21, R22, !PT ;  /* 0x0000001615167209 */ /* 0x000fe40007810000 */
[C---:B------:R-:W-:Y:S02]  /*3700*/  ISETP.LT.OR P5, PT, R14.reuse, R207, P5 ;  /* 0x000000cf0e00720c */ /* 0x040fe40002fa1670 */
[----:B------:R-:W-:Y:S02]  /*3710*/  ISETP.LT.OR P1, PT, R14, R205, P1 ;  /* 0x000000cd0e00720c */ /* 0x000fe40000f21670 */
[----:B------:R-:W-:-:S02]  /*3720*/  FMNMX.FTZ R14, R45, R22, !PT ;  /* 0x000000162d0e7209 */ /* 0x000fc40007810000 */
[----:B------:R-:W-:Y:S02]  /*3730*/  FMNMX.FTZ R11, R50, R18, !PT ;  /* 0x00000012320b7209 */ /* 0x000fe40007810000 */
[----:B------:R-:W-:Y:S02]  /*3740*/  FMNMX.FTZ R14, R19, R14, !PT ;  /* 0x0000000e130e7209 */ /* 0x000fe40007810000 */
[----:B------:R-:W-:Y:S02]  /*3750*/  FSEL R161, R32, -INF , !P4 ;  /* 0xff80000020a17808 */ /* 0x000fe40006000000 */
[----:B------:R-:W-:Y:S02]  /*3760*/  FMNMX.FTZ R10, R17, R14, !PT ;  /* 0x0000000e110a7209 */ /* 0x000fe40007810000 */
[----:B------:R-:W-:Y:S02]  /*3770*/  FSEL R159, R33, -INF , !P0 ;  /* 0xff800000219f7808 */ /* 0x000fe40004000000 */
[----:B------:R-:W-:-:S02]  /*3780*/  FMNMX.FTZ R10, R15, R10, !PT ;  /* 0x0000000a0f0a7209 */ /* 0x000fc40007810000 */
[C---:B------:R-:W-:Y:S02]  /*3790*/  ISETP.GE.AND P4, PT, R8.reuse, R206, PT ;  /* 0x000000ce0800720c */ /* 0x040fe40003f86270 */
[----:B------:R-:W-:Y:S02]  /*37a0*/  FMNMX.FTZ R10, R13, R10, !PT ;  /* 0x0000000a0d0a7209 */ /* 0x000fe40007810000 */
[----:B------:R-:W-:Y:S02]  /*37b0*/  ISETP.GE.AND P0, PT, R8, R204, PT ;  /* 0x000000cc0800720c */ /* 0x000fe40003f06270 */
[----:B------:R-:W-:Y:S02]  /*37c0*/  FMNMX.FTZ R11, R46, R11, !PT ;  /* 0x0000000b2e0b7209 */ /* 0x000fe40007810000 */
[----:B------:R-:W-:Y:S02]  /*37d0*/  FMNMX.FTZ R10, R161, R10, !PT ;  /* 0x0000000aa10a7209 */ /* 0x000fe40007810000 */
[----:B------:R-:W-:-:S02]  /*37e0*/  ISETP.LT.OR P4, PT, R8, R207, P4 ;  /* 0x000000cf0800720c */ /* 0x000fc40002781670 */
[----:B------:R-:W-:Y:S01]  /*37f0*/  ISETP.LT.OR P0, PT, R8, R205, P0 ;  /* 0x000000cd0800720c */ /* 0x000fe20000701670 */
[C---:B------:R-:W-:Y:S01]  /*3800*/  VIADD R8, R20.reuse, 0x38 ;  /* 0x0000003814087836 */ /* 0x040fe20000000000 */
[----:B------:R-:W-:Y:S01]  /*3810*/  FSEL R176, R35, -INF , !P3 ;  /* 0xff80000023b07808 */ /* 0x000fe20005800000 */
[----:B------:R-:W-:Y:S01]  /*3820*/  VIADD R20, R20, 0x39 ;  /* 0x0000003914147836 */ /* 0x000fe20000000000 */
[----:B------:R-:W-:Y:S02]  /*3830*/  ISETP.GE.AND P3, PT, R9, R206, PT ;  /* 0x000000ce0900720c */ /* 0x000fe40003f66270 */
[----:B------:R-:W-:Y:S02]  /*3840*/  FMNMX.FTZ R11, R16, R11, !PT ;  /* 0x0000000b100b7209 */ /* 0x000fe40007810000 */
[----:B------:R-:W-:Y:S02]  /*3850*/  FSEL R143, R60, -INF , !P6 ;  /* 0xff8000003c8f7808 */ /* 0x000fe40007000000 */
[----:B------:R-:W-:-:S02]  /*3860*/  FMNMX.FTZ R10, R159, R10, !PT ;  /* 0x0000000a9f0a7209 */ /* 0x000fc40007810000 */
[----:B------:R-:W-:Y:S02]  /*3870*/  FSEL R174, R63, -INF , !P1 ;  /* 0xff8000003fae7808 */ /* 0x000fe40004800000 */
[----:B------:R-:W-:Y:S02]  /*3880*/  FMNMX.FTZ R11, R6, R11, !PT ;  /* 0x0000000b060b7209 */ /* 0x000fe40007810000 */
[----:B------:R-:W-:Y:S02]  /*3890*/  ISETP.LT.OR P3, PT, R9, R207, P3 ;  /* 0x000000cf0900720c */ /* 0x000fe40001f61670 */
[----:B------:R-:W-:Y:S02]  /*38a0*/  FSEL R141, R61, -INF , !P5 ;  /* 0xff8000003d8d7808 */ /* 0x000fe40006800000 */
[----:B------:R-:W-:Y:S02]  /*38b0*/  ISETP.GE.AND P1, PT, R20, R206, PT ;  /* 0x000000ce1400720c */ /* 0x000fe40003f26270 */
[----:B------:R-:W-:-:S02]  /*38c0*/  FMNMX.FTZ R10, R143, R10, !PT ;  /* 0x0000000a8f0a7209 */ /* 0x000fc40007810000 */
[----:B------:R-:W-:Y:S02]  /*38d0*/  FSEL R162, R62, -INF , !P2 ;  /* 0xff8000003ea27808 */ /* 0x000fe40005000000 */
[----:B------:R-:W-:Y:S02]  /*38e0*/  FMNMX.FTZ R11, R12, R11, !PT ;  /* 0x0000000b0c0b7209 */ /* 0x000fe40007810000 */
[----:B------:R-:W-:Y:S02]  /*38f0*/  FSEL R173, R25, -INF , !P3 ;  /* 0xff80000019ad7808 */ /* 0x000fe40005800000 */
[----:B------:R-:W-:Y:S02]  /*3900*/  ISETP.GE.AND P2, PT, R8, R206, PT ;  /* 0x000000ce0800720c */ /* 0x000fe40003f46270 */
[----:B------:R-:W-:Y:S02]  /*3910*/  FSEL R175, R24, -INF , !P4 ;  /* 0xff80000018af7808 */ /* 0x000fe40006000000 */
[----:B------:R-:W-:-:S02]  /*3920*/  FMNMX.FTZ R10, R141, R10, !PT ;  /* 0x0000000a8d0a7209 */ /* 0x000fc40007810000 */
[----:B------:R-:W-:Y:S02]  /*3930*/  ISETP.LT.OR P3, PT, R20, R207, P1 ;  /* 0x000000cf1400720c */ /* 0x000fe40000f61670 */
[----:B------:R-:W-:Y:S02]  /*3940*/  PLOP3.LUT P1, PT, PT, PT, UP0, 0x80, 0x0 ;  /* 0x000000000000781c */ /* 0x000fe40003f2f008 */
[----:B------:R-:W-:Y:S02]  /*3950*/  FMNMX.FTZ R11, R4, R11, !PT ;  /* 0x0000000b040b7209 */ /* 0x000fe40007810000 */
[----:B------:R-:W-:Y:S02]  /*3960*/  ISETP.LT.OR P2, PT, R8, R207, P2 ;  /* 0x000000cf0800720c */ /* 0x000fe40001741670 */
[----:B------:R-:W-:Y:S02]  /*3970*/  FMNMX.FTZ R10, R175, R10, !PT ;  /* 0x0000000aaf0a7209 */ /* 0x000fe40007810000 */
[----:B------:R-:W-:-:S02]  /*3980*/  FMNMX.FTZ R11, R0, R11, !PT ;  /* 0x0000000b000b7209 */ /* 0x000fc40007810000 */
[----:B------:R-:W-:Y:S02]  /*3990*/  FSEL R171, R76, -INF , !P2 ;  /* 0xff8000004cab7808 */ /* 0x000fe40005000000 */
[----:B------:R-:W-:Y:S02]  /*39a0*/  FMNMX.FTZ R10, R173, R10, !PT ;  /* 0x0000000aad0a7209 */ /* 0x000fe40007810000 */
[----:B------:R-:W-:Y:S02]  /*39b0*/  FMNMX.FTZ R11, R160, R11, !PT ;  /* 0x0000000ba00b7209 */ /* 0x000fe40007810000 */
[----:B------:R-:W-:Y:S02]  /*39c0*/  FSEL R169, R77, -INF , !P3 ;  /* 0xff8000004da97808 */ /* 0x000fe40005800000 */
[----:B------:R-:W-:Y:S02]  /*39d0*/  FMNMX.FTZ R10, R171, R10, !PT ;  /* 0x0000000aab0a7209 */ /* 0x000fe40007810000 */
[----:B------:R-:W-:-:S02]  /*39e0*/  FMNMX.FTZ R25, R176, R11, !PT ;  /* 0x0000000bb0197209 */ /* 0x000fc40007810000 */
[----:B------:R-:W-:Y:S01]  /*39f0*/  FMNMX.FTZ R11, R169, R10, !PT ;  /* 0x0000000aa90b7209 */ /* 0x000fe20007810000 */
[----:B------:R-:W-:Y:S06]  /*3a00*/  @!P1 BRA `(.L_x_301) ;  /* 0x0000000000609947 */ /* 0x000fec0003800000 */
[----:B------:R-:W-:Y:S01]  /*3a10*/  UIADD3 UR7, UR19, -0x2, URZ ;  /* 0xfffffffe13077890 */ /* 0x000fe2000fffe03f */
[----:B------:R-:W-:-:S03]  /*3a20*/  IMAD.U32 R10, RZ, RZ, UR8 ;  /* 0x00000008ff0a7e24 */ /* 0x000fc6000f8e00ff */
[----:B------:R-:W-:Y:S02]  /*3a30*/  USHF.R.S32.HI UR6, URZ, 0x1f, UR7 ;  /* 0x0000001f3f067899 */ /* 0x000fe40008011407 */
[----:B------:R-:W-:Y:S01]  /*3a40*/  UIMAD UR5, UR22, UR7, URZ ;  /* 0x00000007160572a4 */ /* 0x000fe2000f8e023f */
[----:B------:R-:W-:-:S03]  /*3a50*/  IMAD.U32 R23, RZ, RZ, UR7 ;  /* 0x00000007ff177e24 */ /* 0x000fc6000f8e00ff */
[----:B------:R-:W-:Y:S01]  /*3a60*/  UIMAD UR5, UR6, UR23, UR5 ;  /* 0x00000017060572a4 */ /* 0x000fe2000f8e0205 */
[----:B------:R-:W-:Y:S02]  /*3a70*/  IMAD.WIDE.U32 R22, R23, UR23, R208 ;  /* 0x0000001717167c25 */ /* 0x000fe4000f8e00d0 */
[----:B------:R-:W-:-:S03]  /*3a80*/  ULDC.64 UR6, c[0x0][0x218] ;  /* 0x0000860000067ab9 */ /* 0x000fc60000000a00 */
[----:B------:R-:W-:Y:S01]  /*3a90*/  VIADD R14, R23, UR5 ;  /* 0x00000005170e7c36 */ /* 0x000fe20008000000 */
[C---:B------:R-:W-:Y:S02]  /*3aa0*/  LEA R28, P2, R22.reuse, UR6, 0x1 ;  /* 0x00000006161c7c11 */ /* 0x040fe4000f8408ff */
[----:B------:R-:W-:Y:S02]  /*3ab0*/  MOV R23, UR9 ;  /* 0x0000000900177c02 */ /* 0x000fe40008000f00 */
        /* <DEDUP_REMOVED lines=13> */
.L_x_301:
[CC--:B------:R-:W-:Y:S01]  /*3b90*/  ISETP.GE.AND P2, PT, R9.reuse, R204.reuse, PT ;  /* 0x000000cc0900720c */ /* 0x0c0fe20003f46270 */
[----:B------:R-:W2:Y:S01]  /*3ba0*/  SHFL.BFLY PT, R10, R11, 0x2, 0x1f ;  /* 0x0c401f000b0a7f89 */ /* 0x000ea200000e0000 */
[----:B------:R-:W-:Y:S01]  /*3bb0*/  FMNMX.FTZ R25, R162, R25, !PT ;  /* 0x00000019a2197209 */ /* 0x000fe20007810000 */
[----:B------:R-:W-:Y:S01]  /*3bc0*/  ULDC UR8, c[0x0][0x2ec] ;  /* 0x0000bb0000087ab9 */ /* 0x000fe20000000800 */
[----:B------:R-:W-:Y:S02]  /*3bd0*/  ISETP.GE.AND P3, PT, R8, R204, PT ;  /* 0x000000cc0800720c */ /* 0x000fe40003f66270 */
[----:B------:R-:W-:Y:S02]  /*3be0*/  ISETP.LT.OR P2, PT, R9, R205, P2 ;  /* 0x000000cd0900720c */ /* 0x000fe40001741670 */
[----:B------:R-:W-:Y:S02]  /*3bf0*/  FSEL R170, R26, -INF , !P0 ;  /* 0xff8000001aaa7808 */ /* 0x000fe40004000000 */
[----:B------:R-:W-:-:S02]  /*3c00*/  FMNMX.FTZ R25, R174, R25, !PT ;  /* 0x00000019ae197209 */ /* 0x000fc40007810000 */
[----:B------:R-:W-:Y:S02]  /*3c10*/  ISETP.LT.OR P3, PT, R8, R205, P3 ;  /* 0x000000cd0800720c */ /* 0x000fe40001f61670 */
[----:B------:R-:W-:Y:S02]  /*3c20*/  ISETP.GE.AND P0, PT, R20, R204, PT ;  /* 0x000000cc1400720c */ /* 0x000fe40003f06270 */
[----:B------:R-:W-:Y:S02]  /*3c30*/  FSEL R168, R27, -INF , !P2 ;  /* 0xff8000001ba87808 */ /* 0x000fe40005000000 */
[----:B------:R-:W-:Y:S02]  /*3c40*/  FMNMX.FTZ R25, R170, R25, !PT ;  /* 0x00000019aa197209 */ /* 0x000fe40007810000 */
[----:B------:R-:W-:Y:S02]  /*3c50*/  ISETP.LT.OR P0, PT, R20, R205, P0 ;  /* 0x000000cd1400720c */ /* 0x000fe40000701670 */
[----:B------:R-:W-:-:S02]  /*3c60*/  FSEL R166, R78, -INF , !P3 ;  /* 0xff8000004ea67808 */ /* 0x000fc40005800000 */
[----:B------:R-:W-:Y:S02]  /*3c70*/  FMNMX.FTZ R25, R168, R25, !PT ;  /* 0x00000019a8197209 */ /* 0x000fe40007810000 */
[----:B------:R-:W-:Y:S02]  /*3c80*/  FSEL R164, R79, -INF , !P0 ;  /* 0xff8000004fa47808 */ /* 0x000fe40004000000 */
[----:B------:R-:W-:Y:S02]  /*3c90*/  FMNMX.FTZ R25, R166, R25, !PT ;  /* 0x00000019a6197209 */ /* 0x000fe40007810000 */
[----:B--2---:R-:W-:Y:S02]  /*3ca0*/  FMNMX.FTZ R11, R11, R10, !PT ;  /* 0x0000000a0b0b7209 */ /* 0x004fe40007810000 */
[----:B------:R-:W-:Y:S02]  /*3cb0*/  FMNMX.FTZ R14, R164, R25, !PT ;  /* 0x00000019a40e7209 */ /* 0x000fe40007810000 */
[----:B------:R-:W-:Y:S01]  /*3cc0*/  IADD3 R192, R85, R2, RZ ;  /* 0x0000000255c07210 */ /* 0x000fe20007ffe0ff */
[----:B------:R-:W2:Y:S01]  /*3cd0*/  SHFL.BFLY PT, R132, R11, 0x1, 0x1f ;  /* 0x0c201f000b847f89 */ /* 0x000ea200000e0000 */
[----:B------:R-:W-:-:S02]  /*3ce0*/  IADD3 R187, R195, 0x800, RZ ;  /* 0x00000800c3bb7810 */ /* 0x000fc40007ffe0ff */
[----:B------:R-:W-:Y:S01]  /*3cf0*/  LEA R192, R192, UR4, 0x1 ;  /* 0x00000004c0c07c11 */ /* 0x000fe2000f8e08ff */
[----:B------:R-:W3:Y:S01]  /*3d00*/  SHFL.BFLY PT, R9, R14, 0x2, 0x1f ;  /* 0x0c401f000e097f89 */ /* 0x000ee200000e0000 */
[----:B------:R-:W-:Y:S02]  /*3d10*/  IADD3 R186, R195, 0x1000, RZ ;  /* 0x00001000c3ba7810 */ /* 0x000fe40007ffe0ff */
[-C--:B------:R-:W-:Y:S01]  /*3d20*/  LEA R190, R7, R192.reuse, 0x1 ;  /* 0x000000c007be7211 */ /* 0x080fe200078e08ff */
[----:B------:R-:W-:Y:S01]  /*3d30*/  LDSM.16.MT88.4 R124, [R192+0x12000] ;  /* 0x01200000c07c783b */ /* 0x000fe20000004200 */
[C---:B------:R-:W-:Y:S02]  /*3d40*/  LEA R189, R5.reuse, R192, 0x1 ;  /* 0x000000c005bd7211 */ /* 0x040fe400078e08ff */
[----:B------:R-:W-:Y:S01]  /*3d50*/  LEA R188, R5, R190, 0x1 ;  /* 0x000000be05bc7211 */ /* 0x000fe200078e08ff */
        /* <DEDUP_REMOVED lines=8> */
[----:B------:R-:W-:Y:S01]  /*3de0*/  IADD3 R179, R195, 0x4000, RZ ;  /* 0x00004000c3b37810 */ /* 0x000fe20007ffe0ff */
[----:B------:R-:W-:Y:S01]  /*3df0*/  LDSM.16.MT88.4 R40, [R192+0x14000] ;  /* 0x01400000c028783b */ /* 0x000fe20000004200 */
[----:B--2---:R-:W-:-:S02]  /*3e00*/  FMNMX.FTZ R132, R11, R132, !PT ;  /* 0x000000840b847209 */ /* 0x004fc40007810000 */
[C---:B------:R-:W-:Y:S01]  /*3e10*/  IADD3 R178, R195.reuse, 0x4800, RZ ;  /* 0x00004800c3b27810 */ /* 0x040fe20007ffe0ff */
[----:B------:R-:W-:Y:S01]  /*3e20*/  LDSM.16.MT88.4 R56, [R189+0x14000] ;  /* 0x01400000bd38783b */ /* 0x000fe20000004200 */
[----:B---3--:R-:W-:Y:S01]  /*3e30*/  FMNMX.FTZ R9, R14, R9, !PT ;  /* 0x000000090e097209 */ /* 0x008fe20007810000 */
[C---:B------:R-:W-:Y:S01]  /*3e40*/  FMUL.FTZ R172, R132.reuse, UR8 ;  /* 0x0000000884ac7c20 */ /* 0x040fe20008410000 */
[----:B------:R-:W-:Y:S01]  /*3e50*/  FSETP.NEU.FTZ.AND P0, PT, R132, -INF , PT ;  /* 0xff8000008400780b */ /* 0x000fe20003f1d000 */
[----:B------:R-:W-:Y:S01]  /*3e60*/  LDSM.16.MT88.4 R64, [R188+0x14000] ;  /* 0x01400000bc40783b */ /* 0x000fe20000004200 */
[----:B------:R-:W-:Y:S02]  /*3e70*/  IADD3 R177, R195, 0x5000, RZ ;  /* 0x00005000c3b17810 */ /* 0x000fe40007ffe0ff */
[----:B------:R-:W-:Y:S01]  /*3e80*/  FSEL R172, R172, RZ, P0 ;  /* 0x000000ffacac7208 */ /* 0x000fe20000000000 */
[----:B------:R-:W2:Y:S04]  /*3e90*/  SHFL.BFLY PT, R8, R9, 0x1, 0x1f ;  /* 0x0c201f0009087f89 */ /* 0x000ea800000e0000 */
[--C-:B------:R-:W-:Y:S01]  /*3ea0*/  FFMA.FTZ R155, R3, UR8, -R172.reuse ;  /* 0x00000008039b7c23 */ /* 0x100fe200080108ac */
[--C-:B------:R-:W-:Y:S01]  /*3eb0*/  FFMA.FTZ R152, R49, UR8, -R172.reuse ;  /* 0x0000000831987c23 */ /* 0x100fe200080108ac */
[----:B------:R-:W-:Y:S01]  /*3ec0*/  LDSM.16.MT88.4 R72, [R192+0x16000] ;  /* 0x01600000c048783b */ /* 0x000fe20000004200 */
[--C-:B------:R-:W-:Y:S01]  /*3ed0*/  FFMA.FTZ R149, R19, UR8, -R172.reuse ;  /* 0x0000000813957c23 */ /* 0x100fe200080108ac */
[--C-:B------:R-:W-:Y:S01]  /*3ee0*/  FFMA.FTZ R146, R17, UR8, -R172.reuse ;  /* 0x0000000811927c23 */ /* 0x100fe200080108ac */
[--C-:B------:R-:W-:Y:S01]  /*3ef0*/  FFMA.FTZ R151, R21, UR8, -R172.reuse ;  /* 0x0000000815977c23 */ /* 0x100fe200080108ac */
[----:B------:R-:W-:Y:S01]  /*3f00*/  LDSM.16.MT88.4 R80, [R190+0x16000] ;  /* 0x01600000be50783b */ /* 0x000fe20000004200 */
        /* <DEDUP_REMOVED lines=10> */
[--C-:B------:R-:W-:Y:S01]  /*3fb0*/  FFMA.FTZ R161, R141, UR8, -R172.reuse ;  /* 0x000000088da17c23 */ /* 0x100fe200080108ac */
[----:B-1----:R-:W-:Y:S01]  /*3fc0*/  LDSM.16.MT88.4 R20, [R192+0x14800] ;  /* 0x01480000c014783b */ /* 0x002fe20000004200 */
[--C-:B------:R-:W-:Y:S01]  /*3fd0*/  FFMA.FTZ R173, R173, UR8, -R172.reuse ;  /* 0x00000008adad7c23 */ /* 0x100fe200080108ac */
[----:B--2---:R-:W-:Y:S01]  /*3fe0*/  FMNMX.FTZ R3, R9, R8, !PT ;  /* 0x0000000809037209 */ /* 0x004fe20007810000 */
[----:B------:R-:W-:Y:S01]  /*3ff0*/  FFMA.FTZ R171, R171, UR8, -R172 ;  /* 0x00000008abab7c23 */ /* 0x000fe200080108ac */
[----:B------:R-:W-:Y:S02]  /*4000*/  LDSM.16.MT88.4 R8, [R190+0x14800] ;  /* 0x01480000be08783b */ /* 0x000fe40000004200 */
[C---:B------:R-:W-:Y:S01]  /*4010*/  FSETP.NEU.FTZ.AND P0, PT, R3.reuse, -INF , PT ;  /* 0xff8000000300780b */ /* 0x040fe20003f1d000 */
[----:B------:R-:W-:Y:S01]  /*4020*/  FMUL.FTZ R165, R3, UR8 ;  /* 0x0000000803a57c20 */ /* 0x000fe20008410000 */
[----:B------:R-:W-:Y:S01]  /*4030*/  MUFU.EX2 R151, R151 ;  /* 0x0000009700977308 */ /* 0x000fe20000000800 */
[----:B------:R-:W-:Y:S03]  /*4040*/  LDSM.16.MT88.4 R32, [R192+0x12800] ;  /* 0x01280000c020783b */ /* 0x000fe60000004200 */
[----:B------:R-:W-:Y:S01]  /*4050*/  FSEL R165, R165, RZ, P0 ;  /* 0x000000ffa5a57208 */ /* 0x000fe20000000000 */
[----:B------:R-:W-:Y:S01]  /*4060*/  LDSM.16.MT88.4 R28, [R190+0x12800] ;  /* 0x01280000be1c783b */ /* 0x000fe20000004200 */
[----:B---3--:R-:W-:-:S02]  /*4070*/  F2FP.F16.F32.PACK_AB R96, R152, R155 ;  /* 0x0000009b9860723e */ /* 0x008fc400000000ff */
[----:B------:R-:W1:Y:S01]  /*4080*/  MUFU.EX2 R148, R148 ;  /* 0x0000009400947308 */ /* 0x000e620000000800 */
[--C-:B------:R-:W-:Y:S01]  /*4090*/  FFMA.FTZ R154, R50, UR8, -R165.reuse ;  /* 0x00000008329a7c23 */ /* 0x100fe200080108a5 */
[--C-:B------:R-:W-:Y:S01]  /*40a0*/  FFMA.FTZ R157, R18, UR8, -R165.reuse ;  /* 0x00000008129d7c23 */ /* 0x100fe200080108a5 */
[--C-:B------:R-:W-:Y:S01]  /*40b0*/  FFMA.FTZ R150, R16, UR8, -R165.reuse ;  /* 0x0000000810967c23 */ /* 0x100fe200080108a5 */
[----:B------:R-:W2:Y:S01]  /*40c0*/  LDSM.16.MT88.4 R48, [R190+0x14000] ;  /* 0x01400000be30783b */ /* 0x000ea20000004200 */
[--C-:B------:R-:W-:Y:S01]  /*40d0*/  FFMA.FTZ R153, R46, UR8, -R165.reuse ;  /* 0x000000082e997c23 */ /* 0x100fe200080108a5 */
[--C-:B------:R-:W-:Y:S01]  /*40e0*/  FFMA.FTZ R147, R6, UR8, -R165.reuse ;  /* 0x0000000806937c23 */ /* 0x100fe200080108a5 */
[--C-:B------:R-:W-:Y:S01]  /*40f0*/  FFMA.FTZ R134, R12, UR8, -R165.reuse ;  /* 0x000000080c867c23 */ /* 0x100fe200080108a5 */
[----:B------:R-:W3:Y:S01]  /*4100*/  LDSM.16.MT88.4 R16, [R188+0x16000] ;  /* 0x01600000bc10783b */ /* 0x000ee20000004200 */
[----:B------:R-:W-:Y:S01]  /*4110*/  MUFU.EX2 R154, R154 ;  /* 0x0000009a009a7308 */ /* 0x000fe20000000800 */
[--C-:B------:R-:W-:Y:S01]  /*4120*/  FFMA.FTZ R133, R4, UR8, -R165.reuse ;  /* 0x0000000804857c23 */ /* 0x100fe200080108a5 */
[--C-:B------:R-:W-:Y:S01]  /*4130*/  FFMA.FTZ R0, R0, UR8, -R165.reuse ;  /* 0x0000000800007c23 */ /* 0x100fe200080108a5 */
[----:B------:R-:W4:Y:S01]  /*4140*/  LDSM.16.MT88.4 R12, [R189+0x12800] ;  /* 0x01280000bd0c783b */ /* 0x000f220000004200 */
[--C-:B------:R-:W-:Y:S01]  /*4150*/  FFMA.FTZ R160, R160, UR8, -R165.reuse ;  /* 0x00000008a0a07c23 */ /* 0x100fe200080108a5 */
[--C-:B------:R-:W-:Y:S01]  /*4160*/  FFMA.FTZ R163, R176, UR8, -R165.reuse ;  /* 0x00000008b0a37c23 */ /* 0x100fe200080108a5 */
[--C-:B------:R-:W-:Y:S01]  /*4170*/  FFMA.FTZ R162, R162, UR8, -R165.reuse ;  /* 0x00000008a2a27c23 */ /* 0x100fe200080108a5 */
[----:B------:R-:W5:Y:S01]  /*4180*/  LDSM.16.MT88.4 R4, [R189+0x14800] ;  /* 0x01480000bd04783b */ /* 0x000f620000004200 */
[----:B------:R-:W2:Y:S01]  /*4190*/  MUFU.EX2 R157, R157 ;  /* 0x0000009d009d7308 */ /* 0x000ea20000000800 */
[----:B-1----:R-:W-:Y:S01]  /*41a0*/  F2FP.F16.F32.PACK_AB R98, R148, R151 ;  /* 0x000000979462723e */ /* 0x002fe200000000ff */
[--C-:B------:R-:W-:Y:S01]  /*41b0*/  FFMA.FTZ R167, R174, UR8, -R165.reuse ;  /* 0x00000008aea77c23 */ /* 0x100fe200080108a5 */
[----:B------:R-:W-:Y:S01]  /*41c0*/  LDSM.16.MT88.4 R140, [R188+0x16800] ;  /* 0x01680000bc8c783b */ /* 0x000fe20000004200 */
[--C-:B------:R-:W-:Y:S01]  /*41d0*/  FFMA.FTZ R174, R175, UR8, -R172.reuse ;  /* 0x00000008afae7c23 */ /* 0x100fe200080108ac */
[----:B------:R-:W-:Y:S01]  /*41e0*/  FFMA.FTZ R172, R169, UR8, -R172 ;  /* 0x00000008a9ac7c23 */ /* 0x000fe200080108ac */
[--C-:B------:R-:W-:Y:S01]  /*41f0*/  FFMA.FTZ R169, R170, UR8, -R165.reuse ;  /* 0x00000008aaa97c23 */ /* 0x100fe200080108a5 */
[--C-:B------:R-:W-:Y:S01]  /*4200*/  FFMA.FTZ R168, R168, UR8, -R165.reuse ;  /* 0x00000008a8a87c23 */ /* 0x100fe200080108a5 */
[----:B------:R-:W-:Y:S01]  /*4210*/  MUFU.EX2 R153, R153 ;  /* 0x0000009900997308 */ /* 0x000fe20000000800 */
[--C-:B------:R-:W-:Y:S01]  /*4220*/  FFMA.FTZ R166, R166, UR8, -R165.reuse ;  /* 0x00000008a6a67c23 */ /* 0x100fe200080108a5 */
[----:B------:R-:W-:Y:S01]  /*4230*/  FFMA.FTZ R211, R164, UR8, -R165 ;  /* 0x00000008a4d37c23 */ /* 0x000fe200080108a5 */
[----:B------:R-:W-:Y:S01]  /*4240*/  FADD.FTZ R152, R155, R152 ;  /* 0x000000989b987221 */ /* 0x000fe20000010000 */
[----:B------:R-:W-:-:S03]  /*4250*/  IADD3 R176, R195, 0x5800, RZ ;  /* 0x00005800c3b07810 */ /* 0x000fc60007ffe0ff */
[----:B------:R-:W-:Y:S01]  /*4260*/  FADD.FTZ R151, R151, R152 ;  /* 0x0000009897977221 */ /* 0x000fe20000010000 */
[----:B------:R-:W1:Y:S01]  /*4270*/  MUFU.EX2 R150, R150 ;  /* 0x0000009600967308 */ /* 0x000e620000000800 */
[----:B--2---:R-:W-:Y:S01]  /*4280*/  F2FP.F16.F32.PACK_AB R97, R157, R154 ;  /* 0x0000009a9d61723e */ /* 0x004fe200000000ff */
[----:B------:R-:W-:Y:S01]  /*4290*/  FADD.FTZ R154, R154, R157 ;  /* 0x0000009d9a9a7221 */ /* 0x000fe20000010000 */
[----:B------:R-:W-:-:S05]  /*42a0*/  FADD.FTZ R148, R148, R151 ;  /* 0x0000009794947221 */ /* 0x000fca0000010000 */
[----:B------:R-:W-:Y:S08]  /*42b0*/  MUFU.EX2 R149, R149 ;  /* 0x0000009500957308 */ /* 0x000ff00000000800 */
[----:B------:R-:W2:Y:S01]  /*42c0*/  MUFU.EX2 R146, R146 ;  /* 0x0000009200927308 */ /* 0x000ea20000000800 */
[----:B-1----:R-:W-:Y:S01]  /*42d0*/  F2FP.F16.F32.PACK_AB R99, R150, R153 ;  /* 0x000000999663723e */ /* 0x002fe200000000ff */
[----:B------:R-:W-:-:S04]  /*42e0*/  FADD.FTZ R153, R153, R154 ;  /* 0x0000009a99997221 */ /* 0x000fc80000010000 */
[----:B------:R-:W-:Y:S02]  /*42f0*/  FADD.FTZ R150, R150, R153 ;  /* 0x0000009996967221 */ /* 0x000fe40000010000 */
[C---:B------:R-:W-:Y:S01]  /*4300*/  HMMA.16816.F32 R128, R96.reuse, R124, RZ ;  /* 0x0000007c6080723c */ /* 0x040fe200000018ff */
        /* <DEDUP_REMOVED lines=11> */
[----:B-1----:R-:W-:-:S04]  /*43c0*/  F2FP.F16.F32.PACK_AB R138, R2, R135 ;  /* 0x00000087028a723e */ /* 0x002fc800000000ff */
[C---:B------:R-:W-:Y:S03]  /*43d0*/  HMMA.16816.F32 R44, R96.reuse, R48, RZ ;  /* 0x00000030602c723c */ /* 0x040fe600000018ff */
[----:B------:R-:W-:Y:S03]  /*43e0*/  MUFU.EX2 R133, R133 ;  /* 0x0000008500857308 */ /* 0x000fe60000000800 */
[C---:B------:R-:W-:Y:S05]  /*43f0*/  HMMA.16816.F32 R52, R96.reuse, R56, RZ ;  /* 0x000000386034723c */ /* 0x040fea00000018ff */
[----:B------:R-:W1:Y:S01]  /*4400*/  MUFU.EX2 R0, R0 ;  /* 0x0000000000007308 */ /* 0x000e620000000800 */
[----:B------:R-:W-:Y:S01]  /*4410*/  HMMA.16816.F32 R60, R96, R64, RZ ;  /* 0x00000040603c723c */ /* 0x000fe200000018ff */
[----:B--2---:R-:W-:Y:S01]  /*4420*/  F2FP.F16.F32.PACK_AB R137, R134, R147 ;  /* 0x000000938689723e */ /* 0x004fe200000000ff */
[----:B------:R-:W-:-:S04]  /*4430*/  FADD.FTZ R147, R147, R150 ;  /* 0x0000009693937221 */ /* 0x000fc80000010000 */
[----:B------:R-:W-:Y:S01]  /*4440*/  HMMA.16816.F32 R68, R96, R72, RZ ;  /* 0x000000486044723c */ /* 0x000fe200000018ff */
[----:B------:R-:W-:Y:S01]  /*4450*/  MUFU.EX2 R156, R156 ;  /* 0x0000009c009c7308 */ /* 0x000fe20000000800 */
[----:B------:R-:W-:-:S04]  /*4460*/  FADD.FTZ R134, R134, R147 ;  /* 0x0000009386867221 */ /* 0x000fc80000010000 */
[C---:B------:R-:W-:Y:S03]  /*4470*/  HMMA.16816.F32 R76, R96.reuse, R80, RZ ;  /* 0x00000050604c723c */ /* 0x040fe600000018ff */
[----:B------:R-:W2:Y:S01]  /*4480*/  MUFU.EX2 R159, R159 ;  /* 0x0000009f009f7308 */ /* 0x000ea20000000800 */
[----:B-1----:R-:W-:Y:S02]  /*4490*/  F2FP.F16.F32.PACK_AB R139, R0, R133 ;  /* 0x00000085008b723e */ /* 0x002fe400000000ff */
        /* <DEDUP_REMOVED lines=8> */
[----:B------:R-:W1:Y:S01]  /*4520*/  MUFU.EX2 R163, R163 ;  /* 0x000000a300a37308 */ /* 0x000e620000000800 */
[C---:B------:R-:W-:Y:S06]  /*4530*/  HMMA.16816.F32 R40, R96.reuse, R42, RZ ;  /* 0x0000002a6028723c */ /* 0x040fec00000018ff */
[C---:B------:R-:W-:Y:S01]  /*4540*/  HMMA.16816.F32 R48, R96.reuse, R50, RZ ;  /* 0x000000326030723c */ /* 0x040fe200000018ff */
[----:B------:R-:W-:Y:S05]  /*4550*/  MUFU.EX2 R162, R162 ;  /* 0x000000a200a27308 */ /* 0x000fea0000000800 */
[C---:B------:R-:W-:Y:S03]  /*4560*/  HMMA.16816.F32 R56, R96.reuse, R58, RZ ;  /* 0x0000003a6038723c */ /* 0x040fe600000018ff */
[----:B------:R-:W1:Y:S03]  /*4570*/  MUFU.EX2 R167, R167 ;  /* 0x000000a700a77308 */ /* 0x000e660000000800 */
[C---:B------:R-:W-:Y:S05]  /*4580*/  HMMA.16816.F32 R64, R96.reuse, R66, RZ ;  /* 0x000000426040723c */ /* 0x040fea00000018ff */
[----:B------:R-:W-:Y:S01]  /*4590*/  MUFU.EX2 R174, R174 ;  /* 0x000000ae00ae7308 */ /* 0x000fe20000000800 */
[C---:B------:R-:W-:Y:S06]  /*45a0*/  HMMA.16816.F32 R72, R96.reuse, R74, RZ ;  /* 0x0000004a6048723c */ /* 0x040fec00000018ff */
[C---:B------:R-:W-:Y:S01]  /*45b0*/  HMMA.16816.F32 R80, R96.reuse, R82, RZ ;  /* 0x000000526050723c */ /* 0x040fe200000018ff */
[----:B------:R-:W1:Y:S05]  /*45c0*/  MUFU.EX2 R173, R173 ;  /* 0x000000ad00ad7308 */ /* 0x000e6a0000000800 */
[C---:B------:R-:W-:Y:S03]  /*45d0*/  HMMA.16816.F32 R88, R96.reuse, R90, RZ ;  /* 0x0000005a6058723c */ /* 0x040fe600000018ff */
[----:B------:R-:W-:Y:S03]  /*45e0*/  MUFU.EX2 R171, R171 ;  /* 0x000000ab00ab7308 */ /* 0x000fe60000000800 */
[C---:B---3--:R-:W-:Y:S05]  /*45f0*/  HMMA.16816.F32 R92, R96.reuse, R16, RZ ;  /* 0x00000010605c723c */ /* 0x048fea00000018ff */
[----:B------:R-:W-:Y:S01]  /*4600*/  MUFU.EX2 R172, R172 ;  /* 0x000000ac00ac7308 */ /* 0x000fe20000000800 */
[----:B------:R-:W-:Y:S01]  /*4610*/  HMMA.16816.F32 R96, R96, R18, RZ ;  /* 0x000000126060723c */ /* 0x000fe200000018ff */
[----:B------:R-:W3:Y:S05]  /*4620*/  LDSM.16.MT88.4 R16, [R188+0x14800] ;  /* 0x01480000bc10783b */ /* 0x000eea0000004200 */
[C---:B------:R-:W-:Y:S01]  /*4630*/  HMMA.16816.F32 R44, R136.reuse, R8, R44 ;  /* 0x00000008882c723c */ /* 0x040fe2000000182c */
[----:B------:R-:W-:Y:S05]  /*4640*/  MUFU.EX2 R169, R169 ;  /* 0x000000a900a97308 */ /* 0x000fea0000000800 */
[C---:B------:R-:W-:Y:S01]  /*4650*/  HMMA.16816.F32 R48, R136.reuse, R10, R48 ;  /* 0x0000000a8830723c */ /* 0x040fe20000001830 */
[----:B------:R-:W2:Y:S02]  /*4660*/  LDSM.16.MT88.4 R8, [R190+0x16800] ;  /* 0x01680000be08783b */ /* 0x000ea40000004200 */
[----:B------:R-:W1:Y:S03]  /*4670*/  MUFU.EX2 R168, R168 ;  /* 0x000000a800a87308 */ /* 0x000e660000000800 */
[C---:B----4-:R-:W-:Y:S05]  /*4680*/  HMMA.16816.F32 R112, R136.reuse, R12, R112 ;  /* 0x0000000c8870723c */ /* 0x050fea0000001870 */
[----:B------:R-:W-:Y:S01]  /*4690*/  MUFU.EX2 R166, R166 ;  /* 0x000000a600a67308 */ /* 0x000fe20000000800 */
[C---:B------:R-:W-:Y:S01]  /*46a0*/  HMMA.16816.F32 R108, R136.reuse, R14, R108 ;  /* 0x0000000e886c723c */ /* 0x040fe2000000186c */
[----:B------:R-:W4:Y:S05]  /*46b0*/  LDSM.16.MT88.4 R12, [R192+0x16800] ;  /* 0x01680000c00c783b */ /* 0x000f2a0000004200 */
[C---:B-----5:R-:W-:Y:S01]  /*46c0*/  HMMA.16816.F32 R52, R136.reuse, R4, R52 ;  /* 0x000000048834723c */ /* 0x060fe20000001834 */
[----:B------:R-:W5:Y:S05]  /*46d0*/  MUFU.EX2 R211, R211 ;  /* 0x000000d300d37308 */ /* 0x000f6a0000000800 */
[C---:B------:R-:W-:Y:S01]  /*46e0*/  HMMA.16816.F32 R56, R136.reuse, R6, R56 ;  /* 0x000000068838723c */ /* 0x040fe20000001838 */
[----:B------:R-:W1:Y:S05]  /*46f0*/  LDSM.16.MT88.4 R4, [R189+0x16800] ;  /* 0x01680000bd04783b */ /* 0x000e6a0000004200 */
[C---:B---3--:R-:W-:Y:S06]  /*4700*/  HMMA.16816.F32 R60, R136.reuse, R16, R60 ;  /* 0x00000010883c723c */ /* 0x048fec000000183c */
[C---:B------:R-:W-:Y:S01]  /*4710*/  HMMA.16816.F32 R64, R136.reuse, R18, R64 ;  /* 0x000000128840723c */ /* 0x040fe20000001840 */
[----:B------:R-:W3:Y:S05]  /*4720*/  LDSM.16.MT88.4 R16, [R189+0x13000] ;  /* 0x01300000bd10783b */ /* 0x000eea0000004200 */
        /* <DEDUP_REMOVED lines=9> */
[C---:B----4-:R-:W-:Y:S06]  /*47c0*/  HMMA.16816.F32 R68, R136.reuse, R12, R68 ;  /* 0x0000000c8844723c */ /* 0x050fec0000001844 */
[C---:B------:R-:W-:Y:S01]  /*47d0*/  HMMA.16816.F32 R72, R136.reuse, R14, R72 ;  /* 0x0000000e8848723c */ /* 0x040fe20000001848 */
[----:B------:R-:W4:Y:S05]  /*47e0*/  LDSM.16.MT88.4 R12, [R190+0x15000] ;  /* 0x01500000be0c783b */ /* 0x000f2a0000004200 */
[C---:B-1----:R-:W-:Y:S06]  /*47f0*/  HMMA.16816.F32 R84, R136.reuse, R4, R84 ;  /* 0x000000048854723c */ /* 0x042fec0000001854 */
[----:B------:R-:W-:Y:S01]  /*4800*/  HMMA.16816.F32 R88, R136, R6, R88 ;  /* 0x000000068858723c */ /* 0x000fe20000001858 */
[----:B------:R-:W-:-:S02]  /*4810*/  F2FP.F16.F32.PACK_AB R4, R159, R156 ;  /* 0x0000009c9f04723e */ /* 0x000fc400000000ff */
[----:B------:R-:W-:-:S03]  /*4820*/  F2FP.F16.F32.PACK_AB R5, R163, R160 ;  /* 0x000000a0a305723e */ /* 0x000fc600000000ff */
[----:B------:R-:W-:Y:S01]  /*4830*/  HMMA.16816.F32 R128, R136, R32, R128 ;  /* 0x000000208880723c */ /* 0x000fe20000001880 */
[----:B------:R-:W-:Y:S02]  /*4840*/  F2FP.F16.F32.PACK_AB R6, R161, R158 ;  /* 0x0000009ea106723e */ /* 0x000fe400000000ff */
[----:B------:R-:W-:-:S03]  /*4850*/  F2FP.F16.F32.PACK_AB R7, R167, R162 ;  /* 0x000000a2a707723e */ /* 0x000fc600000000ff */
[----:B------:R-:W-:Y:S01]  /*4860*/  HMMA.16816.F32 R124, R136, R34, R124 ;  /* 0x00000022887c723c */ /* 0x000fe2000000187c */
[----:B------:R-:W-:Y:S05]  /*4870*/  LDSM.16.MT88.4 R32, [R190+0x13000] ;  /* 0x01300000be20783b */ /* 0x000fea0000004200 */
[C---:B---3--:R-:W-:Y:S06]  /*4880*/  HMMA.16816.F32 R112, R4.reuse, R16, R112 ;  /* 0x000000100470723c */ /* 0x048fec0000001870 */
[C---:B------:R-:W-:Y:S01]  /*4890*/  HMMA.16816.F32 R108, R4.reuse, R18, R108 ;  /* 0x00000012046c723c */ /* 0x040fe2000000186c */
[----:B------:R-:W1:Y:S05]  /*48a0*/  LDSM.16.MT88.4 R16, [R192+0x17000] ;  /* 0x01700000c010783b */ /* 0x000e6a0000004200 */
[C---:B--2---:R-:W-:Y:S06]  /*48b0*/  HMMA.16816.F32 R52, R4.reuse, R8, R52 ;  /* 0x000000080434723c */ /* 0x044fec0000001834 */
[----:B------:R-:W-:Y:S01]  /*48c0*/  HMMA.16816.F32 R56, R4, R10, R56 ;  /* 0x0000000a0438723c */ /* 0x000fe20000001838 */
[----:B------:R-:W2:Y:S05]  /*48d0*/  LDSM.16.MT88.4 R8, [R189+0x17000] ;  /* 0x01700000bd08783b */ /* 0x000eaa0000004200 */
[C---:B------:R-:W-:Y:S06]  /*48e0*/  HMMA.16816.F32 R120, R136.reuse, R28, R120 ;  /* 0x0000001c8878723c */ /* 0x040fec0000001878 */
[----:B------:R-:W-:Y:S01]  /*48f0*/  HMMA.16816.F32 R116, R136, R30, R116 ;  /* 0x0000001e8874723c */ /* 0x000fe20000001874 */
[----:B------:R-:W3:Y:S05]  /*4900*/  LDSM.16.MT88.4 R28, [R188+0x13000] ;  /* 0x01300000bc1c783b */ /* 0x000eea0000004200 */
[C---:B-----5:R-:W-:Y:S06]  /*4910*/  HMMA.16816.F32 R128, R4.reuse, R24, R128 ;  /* 0x000000180480723c */ /* 0x060fec0000001880 */
[C---:B------:R-:W-:Y:S01]  /*4920*/  HMMA.16816.F32 R124, R4.reuse, R26, R124 ;  /* 0x0000001a047c723c */ /* 0x040fe2000000187c */
[----:B------:R-:W5:Y:S05]  /*4930*/  LDSM.16.MT88.4 R24, [R188+0x15000] ;  /* 0x01500000bc18783b */ /* 0x000f6a0000004200 */
[C---:B------:R-:W-:Y:S06]  /*4940*/  HMMA.16816.F32 R36, R4.reuse, R20, R36 ;  /* 0x000000140424723c */ /* 0x040fec0000001824 */
[C---:B------:R-:W-:Y:S01]  /*4950*/  HMMA.16816.F32 R40, R4.reuse, R22, R40 ;  /* 0x000000160428723c */ /* 0x040fe20000001828 */
[----:B------:R-:W-:Y:S05]  /*4960*/  LDSM.16.MT88.4 R20, [R188+0x17000] ;  /* 0x01700000bc14783b */ /* 0x000fea0000004200 */
        /* <DEDUP_REMOVED lines=10> */
[C---:B--2---:R-:W-:Y:S06]  /*4a10*/  HMMA.16816.F32 R84, R4.reuse, R8, R84 ;  /* 0x000000080454723c */ /* 0x044fec0000001854 */
[C---:B------:R-:W-:Y:S01]  /*4a20*/  HMMA.16816.F32 R88, R4.reuse, R10, R88 ;  /* 0x0000000a0458723c */ /* 0x040fe20000001858 */
[----:B------:R-:W2:Y:S05]  /*4a30*/  LDSM.16.MT88.4 R8, [R188+0x15800] ;  /* 0x01580000bc08783b */ /* 0x000eaa0000004200 */
        /* <DEDUP_REMOVED lines=34> */
[C---:B--2---:R-:W-:Y:S01]  /*4c60*/  HMMA.16816.F32 R92, R4.reuse, R8, R92 ;  /* 0x00000008045c723c */ /* 0x044fe2000000185c */
        /* <DEDUP_REMOVED lines=15> */
[----:B------:R-:W-:Y:S01]  /*4d60*/  FADD.FTZ R9, R169, R0 ;  /* 0x00000000a9097221 */ /* 0x000fe20000010000 */
[----:B------:R-:W-:-:S03]  /*4d70*/  FADD.FTZ R0, R173, R174 ;  /* 0x000000aead007221 */ /* 0x000fc60000010000 */
[----:B------:R-:W-:Y:S01]  /*4d80*/  FADD.FTZ R9, R168, R9 ;  /* 0x00000009a8097221 */ /* 0x000fe20000010000 */
[----:B------:R-:W-:Y:S01]  /*4d90*/  FADD.FTZ R171, R171, R0 ;  /* 0x00000000abab7221 */ /* 0x000fe20000010000 */
[----:B------:R-:W-:Y:S02]  /*4da0*/  HMMA.16816.F32 R44, R4, R28, R44 ;  /* 0x0000001c042c723c */ /* 0x000fe4000000182c */
[----:B------:R-:W-:Y:S01]  /*4db0*/  FADD.FTZ R166, R166, R9 ;  /* 0x00000009a6a67221 */ /* 0x000fe20000010000 */
[----:B------:R-:W-:-:S03]  /*4dc0*/  FADD.FTZ R213, R172, R171 ;  /* 0x000000abacd57221 */ /* 0x000fc60000010000 */
[----:B------:R-:W-:Y:S01]  /*4dd0*/  HMMA.16816.F32 R48, R4, R30, R48 ;  /* 0x0000001e0430723c */ /* 0x000fe20000001830 */
[----:B------:R-:W-:-:S05]  /*4de0*/  FADD.FTZ R211, R211, R166 ;  /* 0x000000a6d3d37221 */ /* 0x000fca0000010000 */
[C---:B------:R-:W-:Y:S06]  /*4df0*/  HMMA.16816.F32 R52, R4.reuse, R24, R52 ;  /* 0x000000180434723c */ /* 0x040fec0000001834 */
[C---:B------:R-:W-:Y:S06]  /*4e00*/  HMMA.16816.F32 R56, R4.reuse, R26, R56 ;  /* 0x0000001a0438723c */ /* 0x040fec0000001838 */
[C---:B------:R-:W-:Y:S06]  /*4e10*/  HMMA.16816.F32 R68, R4.reuse, R20, R68 ;  /* 0x000000140444723c */ /* 0x040fec0000001844 */
[C---:B------:R-:W-:Y:S06]  /*4e20*/  HMMA.16816.F32 R72, R4.reuse, R22, R72 ;  /* 0x000000160448723c */ /* 0x040fec0000001848 */
[C---:B---3--:R-:W-:Y:S06]  /*4e30*/  HMMA.16816.F32 R84, R4.reuse, R12, R84 ;  /* 0x0000000c0454723c */ /* 0x048fec0000001854 */
[C---:B------:R-:W-:Y:S06]  /*4e40*/  HMMA.16816.F32 R88, R4.reuse, R14, R88 ;  /* 0x0000000e0458723c */ /* 0x040fec0000001858 */
[----:B------:R-:W-:Y:S01]  /*4e50*/  HMMA.16816.F32 R96, R4, R10, R96 ;  /* 0x0000000a0460723c */ /* 0x000fe20000001860 */
[----:B------:R-:W-:-:S08]  /*4e60*/  NOP ;  /* 0x0000000000007918 */ /* 0x000fd00000000000 */
[----:B------:R-:W-:-:S15]  /*4e70*/  @!P1 BRA `(.L_x_302) ;  /* 0x0000005c00189947 */ /* 0x000fde0003800000 */
[----:B------:R-:W-:Y:S01]  /*4e80*/  UIADD3 UR24, UR19, -0x2, URZ ;  /* 0xfffffffe13187890 */ /* 0x000fe2000fffe03f */
[----:B------:R-:W-:-:S04]  /*4e90*/  DEPBAR.LE SB0, 0x0 ;  /* 0x000080000000791a */ /* 0x000fc80000000000 */
[----:B------:R-:W-:Y:S02]  /*4ea0*/  USHF.R.S32.HI UR5, URZ, 0x1f, UR24 ;  /* 0x0000001f3f057899 */ /* 0x000fe40008011418 */
[----:B------:R-:W-:Y:S02]  /*4eb0*/  UIMAD.WIDE.U32 UR6, UR24, UR10, URZ ;  /* 0x0000000a180672a5 */ /* 0x000fe4000f8e003f */
[----:B------:R-:W-:Y:S02]  /*4ec0*/  UIMAD UR5, UR5, UR10, URZ ;  /* 0x0000000a050572a4 */ /* 0x000fe4000f8e023f */
[----:B------:R-:W-:Y:S02]  /*4ed0*/  USHF.L.U32 UR4, UR11, 0x6, URZ ;  /* 0x000000060b047899 */ /* 0x000fe4000800063f */
[----:B------:R-:W-:Y:S01]  /*4ee0*/  UIMAD UR5, UR24, UR11, UR5 ;  /* 0x0000000b180572a4 */ /* 0x000fe2000f8e0205 */
[----:B------:R-:W-:Y:S01]  /*4ef0*/  IMAD.U32 R6, RZ, RZ, UR6 ;  /* 0x00000006ff067e24 */ /* 0x000fe2000f8e00ff */
[----:B------:R-:W-:Y:S01]  /*4f00*/  UIMAD.WIDE.U32 UR26, UR10, 0x40, URZ ;  /* 0x000000400a1a78a5 */ /* 0x000fe2000f8e003f */
[----:B------:R-:W-:Y:S01]  /*4f10*/  IMAD.U32 R7, RZ, RZ, UR7 ;  /* 0x00000007ff077e24 */ /* 0x000fe2000f8e00ff */
[----:B------:R-:W-:Y:S01]  /*4f20*/  UIADD3 UR5, UR7, UR5, URZ ;  /* 0x0000000507057290 */ /* 0x000fe2000fffe03f */
[----:B------:R-:W-:Y:S01]  /*4f30*/  IMAD.U32 R0, RZ, RZ, UR4 ;  /* 0x00000004ff007e24 */ /* 0x000fe2000f8e00ff */
[----:B------:R-:W-:Y:S01]  /*4f40*/  BAR.SYNC.DEFER_BLOCKING 0x0 ;  /* 0x0000000000007b1d */ /* 0x000fe20000010000 */
[----:B------:R-:W-:Y:S01]  /*4f50*/  LEA R5, P0, R6, R144, 0x6 ;  /* 0x0000009006057211 */ /* 0x000fe200078030ff */
[----:B------:R-:W-:-:S02]  /*4f60*/  UISETP.GT.AND UP0, UPT, UR24, UR15, UPT ;  /* 0x0000000f1800728c */ /* 0x000fc4000bf04270 */
[----:B------:R-:W-:Y:S02]  /*4f70*/  IMAD.U32 R7, RZ, RZ, UR5 ;  /* 0x00000005ff077e24 */ /* 0x000fe4000f8e00ff */
[----:B------:R-:W-:Y:S02]  /*4f80*/  ULDC.64 UR6, c[0x0][0x220] ;  /* 0x0000880000067ab9 */ /* 0x000fe40000000a00 */
[C---:B------:R-:W-:Y:S02]  /*4f90*/  LEA R4, P1, R5.reuse, UR6, 0x1 ;  /* 0x0000000605047c11 */ /* 0x040fe4000f8208ff */
[----:B------:R-:W-:Y:S02]  /*4fa0*/  LEA.HI.X R2, R6, R203, R7, 0x6, P0 ;  /* 0x000000cb06027211 */ /* 0x000fe400000f3407 */
[----:B------:R-:W-:Y:S02]  /*4fb0*/  IADD3 R6, P0, R4, UR26, RZ ;  /* 0x0000001a04067c10 */ /* 0x000fe4000ff1e0ff */
[----:B------:R-:W-:-:S04]  /*4fc0*/  LEA.HI.X R5, R5, UR7, R2, 0x1, P1 ;  /* 0x0000000705057c11 */ /* 0x000fc800088f0c02 */
[----:B------:R-:W-:Y:S01]  /*4fd0*/  IADD3.X R7, R5, UR27, R0, P0, !PT ;  /* 0x0000001b05077c10 */ /* 0x000fe200087fe400 */
[----:B------:R-:W-:Y:S01]  /*4fe0*/  @!PT LDS RZ, [RZ] ;  /* 0x00000000fffff984 */ /* 0x000fe20000000800 */
[----:B------:R-:W-:Y:S01]  /*4ff0*/  @!PT LDS RZ, [RZ] ;  /* 0x00000000fffff984 */ /* 0x000fe20000000800 */
[----:B------:R-:W-:Y:S01]  /*5000*/  @!PT LDS RZ, [RZ] ;  /* 0x00000000fffff984 */ /* 0x000fe20000000800 */
[----:B------:R-:W-:Y:S04]  /*5010*/  LDGSTS.E.BYPASS.LTC128B.128 [R199+0x12000], desc[UR20][R4.64] ;  /* 0x1200000004c77fae */ /* 0x000fe8000b901d54 */
        /* <DEDUP_REMOVED lines=10> */
[----:B------:R-:W-:Y:S04]  /*50c0*/  LDSM.16.M88.4 R28, [R196] ;  /* 0x00000000c41c783b */ /* 0x000fe80000000200 */
[----:B------:R-:W5:Y:S04]  /*50d0*/  LDSM.16.M88.4 R32, [R195] ;  /* 0x00000000c320783b */ /* 0x000f680000000200 */
[----:B------:R-:W5:Y:S04]  /*50e0*/  LDSM.16.M88.4 R136, [R186] ;  /* 0x00000000ba88783b */ /* 0x000f680000000200 */
[----:B------:R-:W5:Y:S04]  /*50f0*/  LDSM.16.M88.4 R140, [R187] ;  /* 0x00000000bb8c783b */ /* 0x000f680000000200 */
[----:B------:R-:W5:Y:S04]  /*5100*/  LDSM.16.M88.4 R168, [R185] ;  /* 0x00000000b9a8783b */ /* 0x000f680000000200 */
[----:B-1----:R-:W-:Y:S01]  /*5110*/  LDSM.16.M88.4 R4, [R194] ;  /* 0x00000000c204783b */ /* 0x002fe20000000200 */
[C---:B--2---:R-:W-:Y:S03]  /*5120*/  HMMA.16816.F32 R24, R152.reuse, R20, RZ ;  /* 0x000000149818723c */ /* 0x044fe600000018ff */
[----:B------:R-:W1:Y:S04]  /*5130*/  LDSM.16.M88.4 R8, [R191+0xc000] ;  /* 0x00c00000bf08783b */ /* 0x000e680000000200 */
[----:B------:R-:W-:Y:S01]  /*5140*/  LDSM.16.M88.4 R216, [R184] ;  /* 0x00000000b8d8783b */ /* 0x000fe20000000200 */
[C---:B------:R-:W-:Y:S03]  /*5150*/  HMMA.16816.F32 R20, R152.reuse, R22, RZ ;  /* 0x000000169814723c */ /* 0x040fe600000018ff */
[----:B------:R-:W-:Y:S03]  /*5160*/  LDSM.16.M88.4 R172, [R184+0x1800] ;  /* 0x00180000b8ac783b */ /* 0x000fe60000000200 */
[C---:B---3--:R-:W-:Y:S01]  /*5170*/  HMMA.16816.F32 R164, R152.reuse, R160, RZ ;  /* 0x000000a098a4723c */ /* 0x048fe200000018ff */
[----:B------:R-:W0:Y:S05]  /*5180*/  LDGDEPBAR ;  /* 0x00000000000079af */ /* 0x000e2a0000000000 */
[C---:B------:R-:W-:Y:S06]  /*5190*/  HMMA.16816.F32 R160, R152.reuse, R162, RZ ;  /* 0x000000a298a0723c */ /* 0x040fec00000018ff */
[C---:B----4-:R-:W-:Y:S06]  /*51a0*/  HMMA.16816.F32 R16, R152.reuse, R12, RZ ;  /* 0x0000000c9810723c */ /* 0x050fec00000018ff */
[C---:B------:R-:W-:Y:S06]  /*51b0*/  HMMA.16816.F32 R12, R152.reuse, R14, RZ ;  /* 0x0000000e980c723c */ /* 0x040fec00000018ff */
[C---:B-----5:R-:W-:Y:S06]  /*51c0*/  HMMA.16816.F32 R156, R152.reuse, R148, RZ ;  /* 0x00000094989c723c */ /* 0x060fec00000018ff */
[----:B------:R-:W-:Y:S01]  /*51d0*/  HMMA.16816.F32 R152, R152, R150, RZ ;  /* 0x000000969898723c */ /* 0x000fe200000018ff */
[----:B------:R-:W2:Y:S05]  /*51e0*/  LDSM.16.M88.4 R148, [R191+0xc800] ;  /* 0x00c80000bf94783b */ /* 0x000eaa0000000200 */
[C---:B------:R-:W-:Y:S06]  /*51f0*/  HMMA.16816.F32 R24, R28.reuse, R32, R24 ;  /* 0x000000201c18723c */ /* 0x040fec0000001818 */
[C---:B------:R-:W-:Y:S01]  /*5200*/  HMMA.16816.F32 R20, R28.reuse, R34, R20 ;  /* 0x000000221c14723c */ /* 0x040fe20000001814 */
[----:B------:R-:W3:Y:S05]  /*5210*/  LDSM.16.M88.4 R32, [R191+0xd000] ;  /* 0x00d00000bf20783b */ /* 0x000eea0000000200 */
[C---:B------:R-:W-:Y:S06]  /*5220*/  HMMA.16816.F32 R164, R28.reuse, R136, R164 ;  /* 0x000000881ca4723c */ /* 0x040fec00000018a4 */
[C---:B------:R-:W-:Y:S01]  /*5230*/  HMMA.16816.F32 R160, R28.reuse, R138, R160 ;  /* 0x0000008a1ca0723c */ /* 0x040fe200000018a0 */
[----:B------:R-:W4:Y:S05]  /*5240*/  LDSM.16.M88.4 R136, [R191+0xd800] ;  /* 0x00d80000bf88783b */ /* 0x000f2a0000000200 */
[C---:B------:R-:W-:Y:S06]  /*5250*/  HMMA.16816.F32 R16, R28.reuse, R140, R16 ;  /* 0x0000008c1c10723c */ /* 0x040fec0000001810 */
[C---:B------:R-:W-:Y:S01]  /*5260*/  HMMA.16816.F32 R12, R28.reuse, R142, R12 ;  /* 0x0000008e1c0c723c */ /* 0x040fe2000000180c */
[----:B------:R-:W5:Y:S05]  /*5270*/  LDSM.16.M88.4 R140, [R193] ;  /* 0x00000000c18c783b */ /* 0x000f6a0000000200 */
[C---:B------:R-:W-:Y:S06]  /*5280*/  HMMA.16816.F32 R156, R28.reuse, R168, R156 ;  /* 0x000000a81c9c723c */ /* 0x040fec000000189c */
[----:B------:R-:W-:Y:S01]  /*5290*/  HMMA.16816.F32 R152, R28, R170, R152 ;  /* 0x000000aa1c98723c */ /* 0x000fe20000001898 */
[----:B------:R-:W5:Y:S04]  /*52a0*/  LDSM.16.M88.4 R28, [R184+0x800] ;  /* 0x00080000b81c783b */ /* 0x000f680000000200 */
[----:B------:R-:W-:Y:S01]  /*52b0*/  LDSM.16.M88.4 R168, [R197+0xf800] ;  /* 0x00f80000c5a8783b */ /* 0x000fe20000000200 */
[C---:B-1----:R-:W-:Y:S06]  /*52c0*/  HMMA.16816.F32 R24, R4.reuse, R8, R24 ;  /* 0x000000080418723c */ /* 0x042fec0000001818 */
[C---:B------:R-:W-:Y:S01]  /*52d0*/  HMMA.16816.F32 R20, R4.reuse, R10, R20 ;  /* 0x0000000a0414723c */ /* 0x040fe20000001814 */
[----:B------:R-:W1:Y:S05]  /*52e0*/  LDSM.16.M88.4 R8, [R184+0x1000] ;  /* 0x00100000b808783b */ /* 0x000e6a0000000200 */
[C---:B--2---:R-:W-:Y:S06]  /*52f0*/  HMMA.16816.F32 R16, R4.reuse, R148, R16 ;  /* 0x000000940410723c */ /* 0x044fec0000001810 */
[C---:B------:R-:W-:Y:S01]  /*5300*/  HMMA.16816.F32 R12, R4.reuse, R150, R12 ;  /* 0x00000096040c723c */ /* 0x040fe2000000180c */
[----:B------:R-:W-:Y:S05]  /*5310*/  LDSM.16.M88.4 R148, [R198+0x4000] ;  /* 0x00400000c694783b */ /* 0x000fea0000000200 */
[C---:B---3--:R-:W-:Y:S06]  /*5320*/  HMMA.16816.F32 R164, R4.reuse, R32, R164 ;  /* 0x0000002004a4723c */ /* 0x048fec00000018a4 */
[C---:B------:R-:W-:Y:S01]  /*5330*/  HMMA.16816.F32 R160, R4.reuse, R34, R160 ;  /* 0x0000002204a0723c */ /* 0x040fe200000018a0 */
[----:B------:R-:W2:Y:S05]  /*5340*/  LDSM.16.M88.4 R32, [R197+0xe000] ;  /* 0x00e00000c520783b */ /* 0x000eaa0000000200 */
[C---:B----4-:R-:W-:Y:S06]  /*5350*/  HMMA.16816.F32 R156, R4.reuse, R136, R156 ;  /* 0x00000088049c723c */ /* 0x050fec000000189c */
[----:B------:R-:W-:Y:S01]  /*5360*/  HMMA.16816.F32 R152, R4, R138, R152 ;  /* 0x0000008a0498723c */ /* 0x000fe20000001898 */
[----:B------:R-:W3:Y:S04]  /*5370*/  LDSM.16.M88.4 R136, [R197+0xe800] ;  /* 0x00e80000c588783b */ /* 0x000ee80000000200 */
[----:B------:R-:W4:Y:S01]  /*5380*/  LDSM.16.M88.4 R4, [R197+0xf000] ;  /* 0x00f00000c504783b */ /* 0x000f220000000200 */
[C---:B-----5:R-:W-:Y:S06]  /*5390*/  HMMA.16816.F32 R24, R140.reuse, R216, R24 ;  /* 0x000000d88c18723c */ /* 0x060fec0000001818 */
[C---:B------:R-:W-:Y:S01]  /*53a0*/  HMMA.16816.F32 R20, R140.reuse, R218, R20 ;  /* 0x000000da8c14723c */ /* 0x040fe20000001814 */
[----:B------:R-:W-:Y:S05]  /*53b0*/  LDSM.16.M88.4 R216, [R196+0x8000] ;  /* 0x00800000c4d8783b */ /* 0x000fea0000000200 */
[C---:B------:R-:W-:Y:S06]  /*53c0*/  HMMA.16816.F32 R16, R140.reuse, R28, R16 ;  /* 0x0000001c8c10723c */ /* 0x040fec0000001810 */
[C---:B------:R-:W-:Y:S01]  /*53d0*/  HMMA.16816.F32 R12, R140.reuse, R30, R12 ;  /* 0x0000001e8c0c723c */ /* 0x040fe2000000180c */
[----:B------:R-:W-:Y:S05]  /*53e0*/  LDSM.16.M88.4 R28, [R196+0x4000] ;  /* 0x00400000c41c783b */ /* 0x000fea0000000200 */
[C---:B-1----:R-:W-:Y:S06]  /*53f0*/  HMMA.16816.F32 R164, R140.reuse, R8, R164 ;  /* 0x000000088ca4723c */ /* 0x042fec00000018a4 */
[C---:B------:R-:W-:Y:S01]  /*5400*/  HMMA.16816.F32 R160, R140.reuse, R10, R160 ;  /* 0x0000000a8ca0723c */ /* 0x040fe200000018a0 */
[----:B------:R-:W1:Y:S05]  /*5410*/  LDSM.16.M88.4 R8, [R183] ;  /* 0x00000000b708783b */ /* 0x000e6a0000000200 */
[C---:B------:R-:W-:Y:S06]  /*5420*/  HMMA.16816.F32 R156, R140.reuse, R172, R156 ;  /* 0x000000ac8c9c723c */ /* 0x040fec000000189c */
[----:B------:R-:W-:Y:S01]  /*5430*/  HMMA.16816.F32 R152, R140, R174, R152 ;  /* 0x000000ae8c98723c */ /* 0x000fe20000001898 */
[----:B------:R-:W5:Y:S04]  /*5440*/  LDSM.16.M88.4 R140, [R182] ;  /* 0x00000000b68c783b */ /* 0x000f680000000200 */
[----:B------:R-:W-:Y:S01]  /*5450*/  LDSM.16.M88.4 R172, [R180] ;  /* 0x00000000b4ac783b */ /* 0x000fe20000000200 */
[C---:B--2---:R-:W-:Y:S06]  /*5460*/  HMMA.16816.F32 R24, R148.reuse, R32, R24 ;  /* 0x000000209418723c */ /* 0x044fec0000001818 */
[C---:B------:R-:W-:Y:S01]  /*5470*/  HMMA.16816.F32 R20, R148.reuse, R34, R20 ;  /* 0x000000229414723c */ /* 0x040fe20000001814 */
[----:B------:R-:W2:Y:S05]  /*5480*/  LDSM.16.M88.4 R32, [R181] ;  /* 0x00000000b520783b */ /* 0x000eaa0000000200 */
[C---:B---3--:R-:W-:Y:S06]  /*5490*/  HMMA.16816.F32 R16, R148.reuse, R136, R16 ;  /* 0x000000889410723c */ /* 0x048fec0000001810 */
[C---:B------:R-:W-:Y:S01]  /*54a0*/  HMMA.16816.F32 R12, R148.reuse, R138, R12 ;  /* 0x0000008a940c723c */ /* 0x040fe2000000180c */
[----:B------:R-:W-:Y:S05]  /*54b0*/  LDSM.16.M88.4 R136, [R194+0x4000] ;  /* 0x00400000c288783b */ /* 0x000fea0000000200 */
[C---:B----4-:R-:W-:Y:S06]  /*54c0*/  HMMA.16816.F32 R164, R148.reuse, R4, R164 ;  /* 0x0000000494a4723c */ /* 0x050fec00000018a4 */
[C---:B------:R-:W-:Y:S01]  /*54d0*/  HMMA.16816.F32 R160, R148.reuse, R6, R160 ;  /* 0x0000000694a0723c */ /* 0x040fe200000018a0 */
[----:B------:R-:W3:Y:S05]  /*54e0*/  LDSM.16.M88.4 R4, [R191+0xe000] ;  /* 0x00e00000bf04783b */ /* 0x000eea0000000200 */
[C---:B------:R-:W-:Y:S06]  /*54f0*/  HMMA.16816.F32 R156, R148.reuse, R168, R156 ;  /* 0x000000a8949c723c */ /* 0x040fec000000189c */
[----:B------:R-:W-:Y:S01]  /*5500*/  HMMA.16816.F32 R152, R148, R170, R152 ;  /* 0x000000aa9498723c */ /* 0x000fe20000001898 */
[----:B------:R-:W4:Y:S04]  /*5510*/  LDSM.16.M88.4 R148, [R191+0xe800] ;  /* 0x00e80000bf94783b */ /* 0x000f280000000200 */
[----:B------:R-:W-:Y:S01]  /*5520*/  LDSM.16.M88.4 R168, [R193+0x4000] ;  /* 0x00400000c1a8783b */ /* 0x000fe20000000200 */
[C---:B-1----:R-:W-:Y:S06]  /*5530*/  HMMA.16816.F32 R24, R28.reuse, R8, R24 ;  /* 0x000000081c18723c */ /* 0x042fec0000001818 */
[C---:B------:R-:W-:Y:S01]  /*5540*/  HMMA.16816.F32 R20, R28.reuse, R10, R20 ;  /* 0x0000000a1c14723c */ /* 0x040fe20000001814 */
[----:B------:R-:W1:Y:S05]  /*5550*/  LDSM.16.M88.4 R8, [R191+0xf000] ;  /* 0x00f00000bf08783b */ /* 0x000e6a0000000200 */
[C---:B-----5:R-:W-:Y:S06]  /*5560*/  HMMA.16816.F32 R16, R28.reuse, R140, R16 ;  /* 0x0000008c1c10723c */ /* 0x060fec0000001810 */
[C---:B------:R-:W-:Y:S01]  /*5570*/  HMMA.16816.F32 R12, R28.reuse, R142, R12 ;  /* 0x0000008e1c0c723c */ /* 0x040fe2000000180c */
[----:B------:R-:W5:Y:S05]  /*5580*/  LDSM.16.M88.4 R140, [R191+0xf800] ;  /* 0x00f80000bf8c783b */ /* 0x000f6a0000000200 */
[C---:B--2---:R-:W-:Y:S06]  /*5590*/  HMMA.16816.F32 R164, R28.reuse, R32, R164 ;  /* 0x000000201ca4723c */ /* 0x044fec00000018a4 */
[C---:B------:R-:W-:Y:S01]  /*55a0*/  HMMA.16816.F32 R160, R28.reuse, R34, R160 ;  /* 0x000000221ca0723c */ /* 0x040fe200000018a0 */
[----:B------:R-:W2:Y:S05]  /*55b0*/  LDSM.16.M88.4 R32, [R184+0x2000] ;  /* 0x00200000b820783b */ /* 0x000eaa0000000200 */
[C---:B------:R-:W-:Y:S06]  /*55c0*/  HMMA.16816.F32 R156, R28.reuse, R172, R156 ;  /* 0x000000ac1c9c723c */ /* 0x040fec000000189c */
[----:B------:R-:W-:Y:S01]  /*55d0*/  HMMA.16816.F32 R152, R28, R174, R152 ;  /* 0x000000ae1c98723c */ /* 0x000fe20000001898 */
[----:B------:R-:W-:Y:S04]  /*55e0*/  LDSM.16.M88.4 R28, [R184+0x3000] ;  /* 0x00300000b81c783b */ /* 0x000fe80000000200 */
[----:B------:R-:W-:Y:S01]  /*55f0*/  LDSM.16.M88.4 R172, [R184+0x3800] ;  /* 0x00380000b8ac783b */ /* 0x000fe20000000200 */
[C---:B---3--:R-:W-:Y:S06]  /*5600*/  HMMA.16816.F32 R24, R136.reuse, R4, R24 ;  /* 0x000000048818723c */ /* 0x048fec0000001818 */
[C---:B------:R-:W-:Y:S01]  /*5610*/  HMMA.16816.F32 R20, R136.reuse, R6, R20 ;  /* 0x000000068814723c */ /* 0x040fe20000001814 */
[----:B------:R-:W3:Y:S05]  /*5620*/  LDSM.16.M88.4 R4, [R184+0x2800] ;  /* 0x00280000b804783b */ /* 0x000eea0000000200 */
[C---:B----4-:R-:W-:Y:S06]  /*5630*/  HMMA.16816.F32 R16, R136.reuse, R148, R16 ;  /* 0x000000948810723c */ /* 0x050fec0000001810 */
[C---:B------:R-:W-:Y:S01]  /*5640*/  HMMA.16816.F32 R12, R136.reuse, R150, R12 ;  /* 0x00000096880c723c */ /* 0x040fe2000000180c */
[----:B------:R-:W-:Y:S05]  /*5650*/  LDSM.16.M88.4 R148, [R197+0x10000] ;  /* 0x01000000c594783b */ /* 0x000fea0000000200 */
[C---:B-1----:R-:W-:Y:S06]  /*5660*/  HMMA.16816.F32 R164, R136.reuse, R8, R164 ;  /* 0x0000000888a4723c */ /* 0x042fec00000018a4 */
[C---:B------:R-:W-:Y:S01]  /*5670*/  HMMA.16816.F32 R160, R136.reuse, R10, R160 ;  /* 0x0000000a88a0723c */ /* 0x040fe200000018a0 */
[----:B------:R-:W1:Y:S05]  /*5680*/  LDSM.16.M88.4 R8, [R198+0x8000] ;  /* 0x00800000c608783b */ /* 0x000e6a0000000200 */
[C---:B-----5:R-:W-:Y:S06]  /*5690*/  HMMA.16816.F32 R156, R136.reuse, R140, R156 ;  /* 0x0000008c889c723c */ /* 0x060fec000000189c */
[----:B------:R-:W-:Y:S01]  /*56a0*/  HMMA.16816.F32 R152, R136, R142, R152 ;  /* 0x0000008e8898723c */ /* 0x000fe20000001898 */
[----:B------:R-:W4:Y:S04]  /*56b0*/  LDSM.16.M88.4 R140, [R197+0x10800] ;  /* 0x01080000c58c783b */ /* 0x000f280000000200 */
[----:B------:R-:W5:Y:S01]  /*56c0*/  LDSM.16.M88.4 R136, [R197+0x11000] ;  /* 0x01100000c588783b */ /* 0x000f620000000200 */
[C---:B--2---:R-:W-:Y:S06]  /*56d0*/  HMMA.16816.F32 R24, R168.reuse, R32, R24 ;  /* 0x00000020a818723c */ /* 0x044fec0000001818 */
[C---:B------:R-:W-:Y:S01]  /*56e0*/  HMMA.16816.F32 R20, R168.reuse, R34, R20 ;  /* 0x00000022a814723c */ /* 0x040fe20000001814 */
[----:B------:R-:W-:Y:S05]  /*56f0*/  LDSM.16.M88.4 R32, [R197+0x11800] ;  /* 0x01180000c520783b */ /* 0x000fea0000000200 */
[C---:B---3--:R-:W-:Y:S06]  /*5700*/  HMMA.16816.F32 R16, R168.reuse, R4, R16 ;  /* 0x00000004a810723c */ /* 0x048fec0000001810 */
[C---:B------:R-:W-:Y:S01]  /*5710*/  HMMA.16816.F32 R12, R168.reuse, R6, R12 ;  /* 0x00000006a80c723c */ /* 0x040fe2000000180c */
[----:B------:R-:W2:Y:S05]  /*5720*/  LDSM.16.M88.4 R4, [R179] ;  /* 0x00000000b304783b */ /* 0x000eaa0000000200 */
[C---:B------:R-:W-:Y:S06]  /*5730*/  HMMA.16816.F32 R164, R168.reuse, R28, R164 ;  /* 0x0000001ca8a4723c */ /* 0x040fec00000018a4 */
[----:B------:R-:W-:Y:S01]  /*5740*/  HMMA.16816.F32 R160, R168, R30, R160 ;  /* 0x0000001ea8a0723c */ /* 0x000fe200000018a0 */
[----:B------:R-:W3:Y:S05]  /*5750*/  LDSM.16.M88.4 R28, [R178] ;  /* 0x00000000b21c783b */ /* 0x000eea0000000200 */
[C---:B-1----:R-:W-:Y:S06]  /*5760*/  HMMA.16816.F32 R24, R8.reuse, R148, R24 ;  /* 0x000000940818723c */ /* 0x042fec0000001818 */
[----:B------:R-:W-:Y:S01]  /*5770*/  HMMA.16816.F32 R20, R8, R150, R20 ;  /* 0x000000960814723c */ /* 0x000fe20000001814 */
[----:B------:R-:W-:Y:S05]  /*5780*/  LDSM.16.M88.4 R148, [R194+0x8000] ;  /* 0x00800000c294783b */ /* 0x000fea0000000200 */
[C---:B------:R-:W-:Y:S06]  /*5790*/  HMMA.16816.F32 R156, R168.reuse, R172, R156 ;  /* 0x000000aca89c723c */ /* 0x040fec000000189c */
[----:B------:R-:W-:Y:S01]  /*57a0*/  HMMA.16816.F32 R152, R168, R174, R152 ;  /* 0x000000aea898723c */ /* 0x000fe20000001898 */
[----:B------:R-:W-:Y:S04]  /*57b0*/  LDSM.16.M88.4 R172, [R177] ;  /* 0x00000000b1ac783b */ /* 0x000fe80000000200 */
[----:B------:R-:W-:Y:S01]  /*57c0*/  LDSM.16.M88.4 R168, [R176] ;  /* 0x00000000b0a8783b */ /* 0x000fe20000000200 */
[C---:B----4-:R-:W-:Y:S06]  /*57d0*/  HMMA.16816.F32 R16, R8.reuse, R140, R16 ;  /* 0x0000008c0810723c */ /* 0x050fec0000001810 */
[C---:B------:R-:W-:Y:S01]  /*57e0*/  HMMA.16816.F32 R12, R8.reuse, R142, R12 ;  /* 0x0000008e080c723c */ /* 0x040fe2000000180c */
[----:B------:R-:W1:Y:S05]  /*57f0*/  LDSM.16.M88.4 R140, [R191+0x10000] ;  /* 0x01000000bf8c783b */ /* 0x000e6a0000000200 */
[C---:B-----5:R-:W-:Y:S06]  /*5800*/  HMMA.16816.F32 R164, R8.reuse, R136, R164 ;  /* 0x0000008808a4723c */ /* 0x060fec00000018a4 */
[----:B------:R-:W-:Y:S01]  /*5810*/  HMMA.16816.F32 R160, R8, R138, R160 ;  /* 0x0000008a08a0723c */ /* 0x000fe200000018a0 */
[----:B------:R-:W4:Y:S05]  /*5820*/  LDSM.16.M88.4 R136, [R191+0x10800] ;  /* 0x01080000bf88783b */ /* 0x000f2a0000000200 */
[C---:B--2---:R-:W-:Y:S06]  /*5830*/  HMMA.16816.F32 R24, R216.reuse, R4, R24 ;  /* 0x00000004d818723c */ /* 0x044fec0000001818 */
[----:B------:R-:W-:Y:S01]  /*5840*/  HMMA.16816.F32 R20, R216, R6, R20 ;  /* 0x00000006d814723c */ /* 0x000fe20000001814 */
[----:B------:R-:W-:Y:S05]  /*5850*/  LDSM.16.M88.4 R4, [R184+0x4000] ;  /* 0x00400000b804783b */ /* 0x000fea0000000200 */
[C---:B------:R-:W-:Y:S06]  /*5860*/  HMMA.16816.F32 R156, R8.reuse, R32, R156 ;  /* 0x00000020089c723c */ /* 0x040fec000000189c */
[----:B------:R-:W-:Y:S01]  /*5870*/  HMMA.16816.F32 R152, R8, R34, R152 ;  /* 0x000000220898723c */ /* 0x000fe20000001898 */
[----:B------:R-:W2:Y:S04]  /*5880*/  LDSM.16.M88.4 R8, [R193+0x8000] ;  /* 0x00800000c108783b */ /* 0x000ea80000000200 */
[----:B------:R-:W5:Y:S01]  /*5890*/  LDSM.16.M88.4 R32, [R191+0x11000] ;  /* 0x01100000bf20783b */ /* 0x000f620000000200 */
[C---:B---3--:R-:W-:Y:S06]  /*58a0*/  HMMA.16816.F32 R16, R216.reuse, R28, R16 ;  /* 0x0000001cd810723c */ /* 0x048fec0000001810 */
[----:B------:R-:W-:Y:S01]  /*58b0*/  HMMA.16816.F32 R12, R216, R30, R12 ;  /* 0x0000001ed80c723c */ /* 0x000fe2000000180c */
[----:B------:R-:W3:Y:S05]  /*58c0*/  LDSM.16.M88.4 R28, [R191+0x11800] ;  /* 0x01180000bf1c783b */ /* 0x000eea0000000200 */
[C---:B-1----:R-:W-:Y:S06]  /*58d0*/  HMMA.16816.F32 R24, R148.reuse, R140, R24 ;  /* 0x0000008c9418723c */ /* 0x042fec0000001818 */
[----:B------:R-:W-:Y:S06]  /*58e0*/  HMMA.16816.F32 R20, R148, R142, R20 ;  /* 0x0000008e9414723c */ /* 0x000fec0000001814 */
[----:B------:R-:W-:Y:S06]  /*58f0*/  HMMA.16816.F32 R164, R216, R172, R164 ;  /* 0x000000acd8a4723c */ /* 0x000fec00000018a4 */
[C---:B----4-:R-:W-:Y:S06]  /*5900*/  HMMA.16816.F32 R16, R148.reuse, R136, R16 ;  /* 0x000000889410723c */ /* 0x050fec0000001810 */
[----:B------:R-:W-:Y:S01]  /*5910*/  HMMA.16816.F32 R12, R148, R138, R12 ;  /* 0x0000008a940c723c */ /* 0x000fe2000000180c */
[----:B------:R-:W1:Y:S05]  /*5920*/  LDSM.16.M88.4 R136, [R184+0x4800] ;  /* 0x00480000b888783b */ /* 0x000e6a0000000200 */
[----:B------:R-:W-:Y:S06]  /*5930*/  HMMA.16816.F32 R156, R216, R168, R156 ;  /* 0x000000a8d89c723c */ /* 0x000fec000000189c */
[C---:B--2---:R-:W-:Y:S06]  /*5940*/  HMMA.16816.F32 R24, R8.reuse, R4, R24 ;  /* 0x000000040818723c */ /* 0x044fec0000001818 */
[----:B------:R-:W-:Y:S01]  /*5950*/  HMMA.16816.F32 R20, R8, R6, R20 ;  /* 0x000000060814723c */ /* 0x000fe20000001814 */
[----:B------:R-:W2:Y:S05]  /*5960*/  LDSM.16.M88.4 R4, [R184+0x5000] ;  /* 0x00500000b804783b */ /* 0x000eaa0000000200 */
[----:B-----5:R-:W-:Y:S06]  /*5970*/  HMMA.16816.F32 R164, R148, R32, R164 ;  /* 0x0000002094a4723c */ /* 0x020fec00000018a4 */
[----:B------:R-:W-:Y:S01]  /*5980*/  HMMA.16816.F32 R152, R216, R170, R152 ;  /* 0x000000aad898723c */ /* 0x000fe20000001898 */
[----:B------:R-:W-:-:S04]  /*5990*/  IMAD.U32 R33, RZ, RZ, UR24 ;  /* 0x00000018ff217e24 */ /* 0x000fc8000f8e00ff */
[----:B------:R-:W-:Y:S01]  /*59a0*/  IMAD R0, R33, 0x40, R210 ;  /* 0x0000004021007824 */ /* 0x000fe200078e02d2 */
[----:B------:R-:W-:Y:S03]  /*59b0*/  HMMA.16816.F32 R160, R216, R174, R160 ;  /* 0x000000aed8a0723c */ /* 0x000fe600000018a0 */
[C---:B------:R-:W-:Y:S01]  /*59c0*/  VIADD R2, R0.reuse, 0x1 ;  /* 0x0000000100027836 */ /* 0x040fe20000000000 */
[C---:B------:R-:W-:Y:S01]  /*59d0*/  ISETP.GE.AND P1, PT, R0.reuse, R206, PT ;  /* 0x000000ce0000720c */ /* 0x040fe20003f26270 */
[C---:B------:R-:W-:Y:S01]  /*59e0*/  VIADD R32, R0.reuse, 0x19 ;  /* 0x0000001900207836 */ /* 0x040fe20000000000 */
[----:B---3--:R-:W-:Y:S01]  /*59f0*/  HMMA.16816.F32 R156, R148, R28, R156 ;  /* 0x0000001c949c723c */ /* 0x008fe2000000189c */
[----:B------:R-:W-:Y:S02]  /*5a00*/  ISETP.GE.AND P5, PT, R0, R204, PT ;  /* 0x000000cc0000720c */ /* 0x000fe40003fa6270 */
[----:B------:R-:W-:-:S02]  /*5a10*/  ISETP.GE.AND P6, PT, R2, R206, PT ;  /* 0x000000ce0200720c */ /* 0x000fc40003fc6270 */
[C---:B------:R-:W-:Y:S01]  /*5a20*/  ISETP.GE.AND P0, PT, R2.reuse, R204, PT ;  /* 0x000000cc0200720c */ /* 0x040fe20003f06270 */
[----:B-1----:R-:W-:Y:S01]  /*5a30*/  HMMA.16816.F32 R16, R8, R136, R16 ;  /* 0x000000880810723c */ /* 0x002fe20000001810 */
[----:B------:R-:W-:Y:S01]  /*5a40*/  ISETP.LT.OR P6, PT, R2, R207, P6 ;  /* 0x000000cf0200720c */ /* 0x000fe200037c1670 */
[----:B------:R-:W-:Y:S01]  /*5a50*/  VIADD R28, R0, 0x8 ;  /* 0x00000008001c7836 */ /* 0x000fe20000000000 */
[----:B------:R-:W-:Y:S01]  /*5a60*/  ISETP.LT.OR P0, PT, R2, R205, P0 ;  /* 0x000000cd0200720c */ /* 0x000fe20000701670 */
[C---:B------:R-:W-:Y:S01]  /*5a70*/  VIADD R2, R0.reuse, 0x9 ;  /* 0x0000000900027836 */ /* 0x040fe20000000000 */
[----:B------:R-:W-:Y:S01]  /*5a80*/  ISETP.LT.OR P1, PT, R0, R207, P1 ;  /* 0x000000cf0000720c */ /* 0x000fe20000f21670 */
[----:B------:R-:W-:Y:S01]  /*5a90*/  HMMA.16816.F32 R152, R148, R30, R152 ;  /* 0x0000001e9498723c */ /* 0x000fe20000001898 */
[----:B------:R-:W-:Y:S02]  /*5aa0*/  ISETP.GE.AND P3, PT, R28, R206, PT ;  /* 0x000000ce1c00720c */ /* 0x000fe40003f66270 */
[----:B------:R-:W-:-:S02]  /*5ab0*/  FSEL R24, R24, -INF , !P1 ;  /* 0xff80000018187808 */ /* 0x000fc40004800000 */
[C---:B------:R-:W-:Y:S01]  /*5ac0*/  ISETP.GE.AND P4, PT, R2.reuse, R206, PT ;  /* 0x000000ce0200720c */ /* 0x040fe20003f86270 */
[----:B------:R-:W-:Y:S01]  /*5ad0*/  HMMA.16816.F32 R12, R8, R138, R12 ;  /* 0x0000008a080c723c */ /* 0x000fe2000000180c */
[-C--:B------:R-:W-:Y:S01]  /*5ae0*/  ISETP.GE.AND P1, PT, R2, R204.reuse, PT ;  /* 0x000000cc0200720c */ /* 0x080fe20003f26270 */
[----:B------:R-:W-:Y:S01]  /*5af0*/  VIADD R30, R0, 0x10 ;  /* 0x00000010001e7836 */ /* 0x000fe20000000000 */
[----:B------:R-:W-:Y:S02]  /*5b00*/  ISETP.GE.AND P2, PT, R28, R204, PT ;  /* 0x000000cc1c00720c */ /* 0x000fe40003f46270 */
[C---:B------:R-:W-:Y:S01]  /*5b10*/  ISETP.LT.OR P4, PT, R2.reuse, R207, P4 ;  /* 0x000000cf0200720c */ /* 0x040fe20002781670 */
[----:B------:R-:W-:Y:S01]  /*5b20*/  HMMA.16816.F32 R160, R148, R34, R160 ;  /* 0x0000002294a0723c */ /* 0x000fe200000018a0 */
[-C--:B------:R-:W-:Y:S01]  /*5b30*/  ISETP.LT.OR P1, PT, R2, R205.reuse, P1 ;  /* 0x000000cd0200720c */ /* 0x080fe20000f21670 */
[C---:B------:R-:W-:Y:S01]  /*5b40*/  VIADD R2, R0.reuse, 0x11 ;  /* 0x0000001100027836 */ /* 0x040fe20000000000 */
[----:B------:R-:W-:-:S02]  /*5b50*/  ISETP.LT.OR P5, PT, R0, R205, P5 ;  /* 0x000000cd0000720c */ /* 0x000fc40002fa1670 */
[C---:B------:R-:W-:Y:S01]  /*5b60*/  ISETP.LT.OR P3, PT, R28.reuse, R207, P3 ;  /* 0x000000cf1c00720c */ /* 0x040fe20001f61670 */
[----:B--2---:R-:W-:Y:S01]  /*5b70*/  HMMA.16816.F32 R164, R8, R4, R164 ;  /* 0x0000000408a4723c */ /* 0x004fe200000018a4 */
[----:B------:R-:W-:Y:S02]  /*5b80*/  ISETP.LT.OR P2, PT, R28, R205, P2 ;  /* 0x000000cd1c00720c */ /* 0x000fe40001741670 */
[----:B------:R-:W-:Y:S02]  /*5b90*/  FSEL R29, R26, -INF , !P5 ;  /* 0xff8000001a1d7808 */ /* 0x000fe40006800000 */
[----:B------:R-:W-:Y:S02]  /*5ba0*/  FSEL R27, R27, -INF , !P0 ;  /* 0xff8000001b1b7808 */ /* 0x000fe40004000000 */
[----:B------:R-:W-:Y:S01]  /*5bb0*/  FSEL R26, R25, -INF , !P6 ;  /* 0xff800000191a7808 */ /* 0x000fe20007000000 */
[----:B------:R-:W-:Y:S01]  /*5bc0*/  VIADD R4, R0, 0x20 ;  /* 0x0000002000047836 */ /* 0x000fe20000000000 */
[----:B------:R-:W-:-:S02]  /*5bd0*/  ISETP.GE.AND P0, PT, R30, R206, PT ;  /* 0x000000ce1e00720c */ /* 0x000fc40003f06270 */
[----:B------:R-:W-:Y:S02]  /*5be0*/  ISETP.GE.AND P5, PT, R30, R204, PT ;  /* 0x000000cc1e00720c */ /* 0x000fe40003fa6270 */
[----:B------:R-:W-:Y:S02]  /*5bf0*/  FSEL R28, R20, -INF , !P3 ;  /* 0xff800000141c7808 */ /* 0x000fe40005800000 */
[C---:B------:R-:W-:Y:S02]  /*5c00*/  ISETP.GE.AND P6, PT, R2.reuse, R206, PT ;  /* 0x000000ce0200720c */ /* 0x040fe40003fc6270 */
[----:B------:R-:W-:Y:S01]  /*5c10*/  ISETP.GE.AND P3, PT, R2, R204, PT ;  /* 0x000000cc0200720c */ /* 0x000fe20003f66270 */
[----:B------:R-:W-:Y:S01]  /*5c20*/  HMMA.16816.F32 R160, R8, R6, R160 ;  /* 0x0000000608a0723c */ /* 0x000fe200000018a0 */
[C---:B------:R-:W-:Y:S02]  /*5c30*/  ISETP.LT.OR P0, PT, R30.reuse, R207, P0 ;  /* 0x000000cf1e00720c */ /* 0x040fe40000701670 */
[----:B------:R-:W-:-:S02]  /*5c40*/  ISETP.LT.OR P5, PT, R30, R205, P5 ;  /* 0x000000cd1e00720c */ /* 0x000fc40002fa1670 */
[C---:B------:R-:W-:Y:S02]  /*5c50*/  ISETP.LT.OR P6, PT, R2.reuse, R207, P6 ;  /* 0x000000cf0200720c */ /* 0x040fe400037c1670 */
[----:B------:R-:W-:Y:S01]  /*5c60*/  ISETP.LT.OR P3, PT, R2, R205, P3 ;  /* 0x000000cd0200720c */ /* 0x000fe20001f61670 */
[----:B------:R-:W-:Y:S01]  /*5c70*/  VIADD R2, R0, 0x18 ;  /* 0x0000001800027836 */ /* 0x000fe20000000000 */
[----:B------:R-:W-:Y:S02]  /*5c80*/  FSEL R31, R22, -INF , !P2 ;  /* 0xff800000161f7808 */ /* 0x000fe40005000000 */
[----:B------:R-:W-:Y:S02]  /*5c90*/  FSEL R30, R21, -INF , !P4 ;  /* 0xff800000151e7808 */ /* 0x000fe40006000000 */
[----:B------:R-:W-:Y:S02]  /*5ca0*/  FSEL R25, R23, -INF , !P1 ;  /* 0xff80000017197808 */ /* 0x000fe40004800000 */
[----:B------:R-:W1:Y:S01]  /*5cb0*/  LDSM.16.M88.4 R20, [R184+0x5800] ;  /* 0x00580000b814783b */ /* 0x000e620000000200 */
[----:B------:R-:W-:Y:S01]  /*5cc0*/  ISETP.GE.AND P2, PT, R2, R206, PT ;  /* 0x000000ce0200720c */ /* 0x000fe20003f46270 */
[----:B------:R-:W-:-:S04]  /*5cd0*/  DEPBAR.LE SB0, 0x0 ;  /* 0x000080000000791a */ /* 0x000fc80000000000 */
[C---:B------:R-:W-:Y:S02]  /*5ce0*/  ISETP.GE.AND P1, PT, R2.reuse, R204, PT ;  /* 0x000000cc0200720c */ /* 0x040fe40003f26270 */
[C---:B------:R-:W-:Y:S02]  /*5cf0*/  ISETP.LT.OR P2, PT, R2.reuse, R207, P2 ;  /* 0x000000cf0200720c */ /* 0x040fe40001741670 */
[----:B------:R-:W-:Y:S01]  /*5d00*/  ISETP.LT.OR P1, PT, R2, R205, P1 ;  /* 0x000000cd0200720c */ /* 0x000fe20000f21670 */
[----:B------:R-:W-:Y:S01]  /*5d10*/  VIADD R2, R0, 0x21 ;  /* 0x0000002100027836 */ /* 0x000fe20000000000 */
[----:B------:R-:W-:Y:S02]  /*5d20*/  FSEL R138, R17, -INF , !P6 ;  /* 0xff800000118a7808 */ /* 0x000fe40007000000 */
[----:B------:R-:W-:Y:S02]  /*5d30*/  FSEL R134, R12, -INF , !P2 ;  /* 0xff8000000c867808 */ /* 0x000fe40005000000 */
[----:B------:R-:W-:-:S02]  /*5d40*/  FSEL R172, R16, -INF , !P0 ;  /* 0xff80000010ac7808 */ /* 0x000fc40004000000 */
[----:B------:R-:W-:Y:S02]  /*5d50*/  FSEL R133, R19, -INF , !P3 ;  /* 0xff80000013857808 */ /* 0x000fe40005800000 */
[C---:B------:R-:W-:Y:S02]  /*5d60*/  ISETP.GE.AND P6, PT, R2.reuse, R206, PT ;  /* 0x000000ce0200720c */ /* 0x040fe40003fc6270 */
[-C--:B------:R-:W-:Y:S02]  /*5d70*/  ISETP.GE.AND P2, PT, R2, R204.reuse, PT ;  /* 0x000000cc0200720c */ /* 0x080fe40003f46270 */
[----:B------:R-:W-:Y:S02]  /*5d80*/  ISETP.GE.AND P0, PT, R32, R204, PT ;  /* 0x000000cc2000720c */ /* 0x000fe40003f06270 */
[----:B------:R-:W-:Y:S02]  /*5d90*/  ISETP.GE.AND P3, PT, R4, R206, PT ;  /* 0x000000ce0400720c */ /* 0x000fe40003f66270 */
[----:B------:R-:W-:-:S02]  /*5da0*/  ISETP.LT.OR P6, PT, R2, R207, P6 ;  /* 0x000000cf0200720c */ /* 0x000fc400037c1670 */
[-C--:B------:R-:W-:Y:S01]  /*5db0*/  ISETP.LT.OR P2, PT, R2, R205.reuse, P2 ;  /* 0x000000cd0200720c */ /* 0x080fe20001741670 */
[----:B------:R-:W-:Y:S01]  /*5dc0*/  VIADD R2, R0, 0x29 ;  /* 0x0000002900027836 */ /* 0x000fe20000000000 */
[----:B------:R-:W-:Y:S02]  /*5dd0*/  ISETP.LT.OR P0, PT, R32, R205, P0 ;  /* 0x000000cd2000720c */ /* 0x000fe40000701670 */
[----:B------:R-:W-:Y:S02]  /*5de0*/  ISETP.LT.OR P3, PT, R4, R207, P3 ;  /* 0x000000cf0400720c */ /* 0x000fe40001f61670 */
[----:B------:R-:W-:Y:S02]  /*5df0*/  FMNMX.FTZ R5, R132, R24, !PT ;  /* 0x0000001884057209 */ /* 0x000fe40007810000 */
[----:B------:R-:W-:Y:S02]  /*5e00*/  FSEL R219, R15, -INF , !P0 ;  /* 0xff8000000fdb7808 */ /* 0x000fe40004000000 */
[----:B------:R-:W-:Y:S01]  /*5e10*/  FSEL R150, R164, -INF , !P3 ;  /* 0xff800000a4967808 */ /* 0x000fe20005800000 */
[----:B-1----:R-:W-:Y:S01]  /*5e20*/  HMMA.16816.F32 R156, R8, R20, R156 ;  /* 0x00000014089c723c */ /* 0x002fe2000000189c */
[----:B------:R-:W-:-:S02]  /*5e30*/  FMNMX.FTZ R5, R26, R5, !PT ;  /* 0x000000051a057209 */ /* 0x000fc40007810000 */
[----:B------:R-:W-:Y:S02]  /*5e40*/  FSEL R135, R18, -INF , !P5 ;  /* 0xff80000012877808 */ /* 0x000fe40006800000 */
[C---:B------:R-:W-:Y:S01]  /*5e50*/  ISETP.GE.AND P0, PT, R2.reuse, R206, PT ;  /* 0x000000ce0200720c */ /* 0x040fe20003f06270 */
[----:B------:R-:W-:Y:S01]  /*5e60*/  HMMA.16816.F32 R152, R8, R22, R152 ;  /* 0x000000160898723c */ /* 0x000fe20000001898 */
[-C--:B------:R-:W-:Y:S02]  /*5e70*/  ISETP.GE.AND P3, PT, R2, R204.reuse, PT ;  /* 0x000000cc0200720c */ /* 0x080fe40003f66270 */
[----:B------:R-:W-:Y:S02]  /*5e80*/  ISETP.GE.AND P5, PT, R4, R204, PT ;  /* 0x000000cc0400720c */ /* 0x000fe40003fa6270 */
[----:B------:R-:W-:Y:S02]  /*5e90*/  ISETP.GE.AND P4, PT, R32, R206, PT ;  /* 0x000000ce2000720c */ /* 0x000fe40003f86270 */
[----:B------:R-:W-:-:S02]  /*5ea0*/  FMNMX.FTZ R5, R28, R5, !PT ;  /* 0x000000051c057209 */ /* 0x000fc40007810000 */
[C---:B------:R-:W-:Y:S02]  /*5eb0*/  ISETP.LT.OR P0, PT, R2.reuse, R207, P0 ;  /* 0x000000cf0200720c */ /* 0x040fe40000701670 */
[-C--:B------:R-:W-:Y:S01]  /*5ec0*/  ISETP.LT.OR P3, PT, R2, R205.reuse, P3 ;  /* 0x000000cd0200720c */ /* 0x080fe20001f61670 */
[----:B------:R-:W-:Y:S01]  /*5ed0*/  VIADD R2, R0, 0x30 ;  /* 0x0000003000027836 */ /* 0x000fe20000000000 */
[----:B------:R-:W-:Y:S01]  /*5ee0*/  ISETP.LT.OR P5, PT, R4, R205, P5 ;  /* 0x000000cd0400720c */ /* 0x000fe20002fa1670 */
[----:B------:R-:W-:Y:S01]  /*5ef0*/  VIADD R4, R0, 0x28 ;  /* 0x0000002800047836 */ /* 0x000fe20000000000 */
[----:B------:R-:W-:Y:S02]  /*5f00*/  ISETP.LT.OR P4, PT, R32, R207, P4 ;  /* 0x000000cf2000720c */ /* 0x000fe40002781670 */
[----:B------:R-:W-:Y:S02]  /*5f10*/  FMNMX.FTZ R5, R30, R5, !PT ;  /* 0x000000051e057209 */ /* 0x000fe40007810000 */
[----:B------:R-:W-:-:S02]  /*5f20*/  FSEL R148, R165, -INF , !P6 ;  /* 0xff800000a5947808 */ /* 0x000fc40007000000 */
[----:B------:R-:W-:Y:S02]  /*5f30*/  FSEL R149, R167, -INF , !P2 ;  /* 0xff800000a7957808 */ /* 0x000fe40005000000 */
[----:B------:R-:W-:Y:S02]  /*5f40*/  FSEL R215, R14, -INF , !P1 ;  /* 0xff8000000ed77808 */ /* 0x000fe40004800000 */
[----:B------:R-:W-:Y:S02]  /*5f50*/  FSEL R136, R13, -INF , !P4 ;  /* 0xff8000000d887808 */ /* 0x000fe40006000000 */
[C---:B------:R-:W-:Y:S02]  /*5f60*/  ISETP.GE.AND P6, PT, R2.reuse, R206, PT ;  /* 0x000000ce0200720c */ /* 0x040fe40003fc6270 */
[----:B------:R-:W-:Y:S02]  /*5f70*/  ISETP.GE.AND P2, PT, R2, R204, PT ;  /* 0x000000cc0200720c */ /* 0x000fe40003f46270 */
[----:B------:R-:W-:-:S02]  /*5f80*/  ISETP.GE.AND P1, PT, R4, R206, PT ;  /* 0x000000ce0400720c */ /* 0x000fc40003f26270 */
[----:B------:R-:W-:Y:S02]  /*5f90*/  ISETP.GE.AND P4, PT, R4, R204, PT ;  /* 0x000000cc0400720c */ /* 0x000fe40003f86270 */
[----:B------:R-:W-:Y:S02]  /*5fa0*/  FMNMX.FTZ R5, R172, R5, !PT ;  /* 0x00000005ac057209 */ /* 0x000fe40007810000 */
[C---:B------:R-:W-:Y:S02]  /*5fb0*/  ISETP.LT.OR P6, PT, R2.reuse, R207, P6 ;  /* 0x000000cf0200720c */ /* 0x040fe400037c1670 */
[----:B------:R-:W-:Y:S02]  /*5fc0*/  ISETP.LT.OR P2, PT, R2, R205, P2 ;  /* 0x000000cd0200720c */ /* 0x000fe40001741670 */
[C---:B------:R-:W-:Y:S02]  /*5fd0*/  ISETP.LT.OR P1, PT, R4.reuse, R207, P1 ;  /* 0x000000cf0400720c */ /* 0x040fe40000f21670 */
[----:B------:R-:W-:Y:S01]  /*5fe0*/  ISETP.LT.OR P4, PT, R4, R205, P4 ;  /* 0x000000cd0400720c */ /* 0x000fe20002781670 */
[----:B------:R-:W-:Y:S01]  /*5ff0*/  VIADD R4, R0, 0x31 ;  /* 0x0000003100047836 */ /* 0x000fe20000000000 */
[----:B------:R-:W-:-:S02]  /*6000*/  FMNMX.FTZ R2, R3, R29, !PT ;  /* 0x0000001d03027209 */ /* 0x000fc40007810000 */
[----:B------:R-:W-:Y:S02]  /*6010*/  FMNMX.FTZ R5, R138, R5, !PT ;  /* 0x000000058a057209 */ /* 0x000fe40007810000 */
[----:B------:R-:W-:Y:S02]  /*6020*/  FMNMX.FTZ R2, R27, R2, !PT ;  /* 0x000000021b027209 */ /* 0x000fe40007810000 */
[----:B------:R-:W-:Y:S02]  /*6030*/  FMNMX.FTZ R5, R134, R5, !PT ;  /* 0x0000000586057209 */ /* 0x000fe40007810000 */
[----:B------:R-:W-:Y:S02]  /*6040*/  FSEL R151, R166, -INF , !P5 ;  /* 0xff800000a6977808 */ /* 0x000fe40006800000 */
[----:B------:R-:W-:Y:S02]  /*6050*/  FSEL R140, R160, -INF , !P1 ;  /* 0xff800000a08c7808 */ /* 0x000fe40004800000 */
[----:B------:R-:W-:-:S02]  /*6060*/  ISETP.GE.AND P5, PT, R4, R206, PT ;  /* 0x000000ce0400720c */ /* 0x000fc40003fa6270 */
[----:B------:R-:W-:Y:S02]  /*6070*/  ISETP.GE.AND P1, PT, R4, R204, PT ;  /* 0x000000cc0400720c */ /* 0x000fe40003f26270 */
[----:B------:R-:W-:Y:S02]  /*6080*/  FMNMX.FTZ R2, R31, R2, !PT ;  /* 0x000000021f027209 */ /* 0x000fe40007810000 */
[----:B------:R-:W-:Y:S02]  /*6090*/  FMNMX.FTZ R5, R136, R5, !PT ;  /* 0x0000000588057209 */ /* 0x000fe40007810000 */
[C---:B------:R-:W-:Y:S02]  /*60a0*/  ISETP.LT.OR P5, PT, R4.reuse, R207, P5 ;  /* 0x000000cf0400720c */ /* 0x040fe40002fa1670 */
[----:B------:R-:W-:Y:S01]  /*60b0*/  ISETP.LT.OR P1, PT, R4, R205, P1 ;  /* 0x000000cd0400720c */ /* 0x000fe20000f21670 */
[C---:B------:R-:W-:Y:S01]  /*60c0*/  VIADD R4, R0.reuse, 0x38 ;  /* 0x0000003800047836 */ /* 0x040fe20000000000 */
[----:B------:R-:W-:Y:S01]  /*60d0*/  FMNMX.FTZ R2, R25, R2, !PT ;  /* 0x0000000219027209 */ /* 0x000fe20007810000 */
[----:B------:R-:W-:Y:S01]  /*60e0*/  VIADD R0, R0, 0x39 ;  /* 0x0000003900007836 */ /* 0x000fe20000000000 */
[----:B------:R-:W-:-:S02]  /*60f0*/  FMNMX.FTZ R5, R150, R5, !PT ;  /* 0x0000000596057209 */ /* 0x000fc40007810000 */
[----:B------:R-:W-:Y:S02]  /*6100*/  FSEL R143, R162, -INF , !P4 ;  /* 0xff800000a28f7808 */ /* 0x000fe40006000000 */
[----:B------:R-:W-:Y:S02]  /*6110*/  ISETP.GE.AND P4, PT, R4, R206, PT ;  /* 0x000000ce0400720c */ /* 0x000fe40003f86270 */
[----:B------:R-:W-:Y:S02]  /*6120*/  FMNMX.FTZ R2, R135, R2, !PT ;  /* 0x0000000287027209 */ /* 0x000fe40007810000 */
[----:B------:R-:W-:Y:S02]  /*6130*/  FMNMX.FTZ R5, R148, R5, !PT ;  /* 0x0000000594057209 */ /* 0x000fe40007810000 */
[----:B------:R-:W-:Y:S02]  /*6140*/  FSEL R142, R161, -INF , !P0 ;  /* 0xff800000a18e7808 */ /* 0x000fe40004000000 */
[----:B------:R-:W-:-:S02]  /*6150*/  ISETP.LT.OR P4, PT, R4, R207, P4 ;  /* 0x000000cf0400720c */ /* 0x000fc40002781670 */
[----:B------:R-:W-:Y:S02]  /*6160*/  FMNMX.FTZ R2, R133, R2, !PT ;  /* 0x0000000285027209 */ /* 0x000fe40007810000 */
[----:B------:R-:W-:Y:S02]  /*6170*/  FMNMX.FTZ R5, R140, R5, !PT ;  /* 0x000000058c057209 */ /* 0x000fe40007810000 */
[----:B------:R-:W-:Y:S02]  /*6180*/  FSEL R174, R156, -INF , !P6 ;  /* 0xff8000009cae7808 */ /* 0x000fe40007000000 */
[----:B------:R-:W-:Y:S02]  /*6190*/  FMNMX.FTZ R2, R215, R2, !PT ;  /* 0x00000002d7027209 */ /* 0x000fe40007810000 */
[----:B------:R-:W-:Y:S02]  /*61a0*/  FMNMX.FTZ R5, R142, R5, !PT ;  /* 0x000000058e057209 */ /* 0x000fe40007810000 */
[----:B------:R-:W-:Y:S01]  /*61b0*/  FSEL R168, R152, -INF , !P4 ;  /* 0xff80000098a87808 */ /* 0x000fe20006000000 */
[----:B------:R-:W-:Y:S01]  /*61c0*/  BAR.SYNC.DEFER_BLOCKING 0x0 ;  /* 0x0000000000007b1d */ /* 0x000fe20000010000 */
[----:B------:R-:W-:-:S02]  /*61d0*/  PLOP3.LUT P4, PT, PT, PT, UP0, 0x80, 0x0 ;  /* 0x000000000000781c */ /* 0x000fc40003f8f008 */
[----:B------:R-:W-:Y:S02]  /*61e0*/  FSEL R141, R163, -INF , !P3 ;  /* 0xff800000a38d7808 */ /* 0x000fe40005800000 */
[----:B------:R-:W-:Y:S02]  /*61f0*/  ISETP.GE.AND P3, PT, R0, R206, PT ;  /* 0x000000ce0000720c */ /* 0x000fe40003f66270 */
[----:B------:R-:W-:Y:S02]  /*6200*/  FSEL R170, R157, -INF , !P5 ;  /* 0xff8000009daa7808 */ /* 0x000fe40006800000 */
[----:B------:R-:W-:Y:S02]  /*6210*/  FMNMX.FTZ R6, R219, R2, !PT ;  /* 0x00000002db067209 */ /* 0x000fe40007810000 */
[----:B------:R-:W-:Y:S02]  /*6220*/  FMNMX.FTZ R5, R174, R5, !PT ;  /* 0x00000005ae057209 */ /* 0x000fe40007810000 */
[----:B------:R-:W-:-:S02]  /*6230*/  ISETP.LT.OR P3, PT, R0, R207, P3 ;  /* 0x000000cf0000720c */ /* 0x000fc40001f61670 */
[----:B------:R-:W-:Y:S02]  /*6240*/  FMNMX.FTZ R6, R151, R6, !PT ;  /* 0x0000000697067209 */ /* 0x000fe40007810000 */
[----:B------:R-:W-:Y:S02]  /*6250*/  FMNMX.FTZ R5, R170, R5, !PT ;  /* 0x00000005aa057209 */ /* 0x000fe40007810000 */
[----:B------:R-:W-:Y:S02]  /*6260*/  ISETP.GE.AND P0, PT, R4, R204, PT ;  /* 0x000000cc0400720c */ /* 0x000fe40003f06270 */
[----:B------:R-:W-:Y:S02]  /*6270*/  FSEL R166, R153, -INF , !P3 ;  /* 0xff80000099a67808 */ /* 0x000fe40005800000 */
[----:B------:R-:W-:Y:S02]  /*6280*/  FMNMX.FTZ R6, R149, R6, !PT ;  /* 0x0000000695067209 */ /* 0x000fe40007810000 */
[----:B------:R-:W-:-:S02]  /*6290*/  FMNMX.FTZ R5, R168, R5, !PT ;  /* 0x00000005a8057209 */ /* 0x000fc40007810000 */
[----:B------:R-:W-:Y:S02]  /*62a0*/  ISETP.LT.OR P0, PT, R4, R205, P0 ;  /* 0x000000cd0400720c */ /* 0x000fe40000701670 */
[----:B------:R-:W-:Y:S02]  /*62b0*/  FSEL R169, R158, -INF , !P2 ;  /* 0xff8000009ea97808 */ /* 0x000fe40005000000 */
[----:B------:R-:W-:Y:S02]  /*62c0*/  FMNMX.FTZ R6, R143, R6, !PT ;  /* 0x000000068f067209 */ /* 0x000fe40007810000 */
[----:B------:R-:W-:Y:S01]  /*62d0*/  FMNMX.FTZ R5, R166, R5, !PT ;  /* 0x00000005a6057209 */ /* 0x000fe20007810000 */
[----:B------:R-:W-:Y:S06]  /*62e0*/  @!P4 BRA `(.L_x_303) ;  /* 0x000000000068c947 */ /* 0x000fec0003800000 */
[----:B------:R-:W-:-:S04]  /*62f0*/  UIADD3 UR5, UR19, -0x3, URZ ;  /* 0xfffffffd13057890 */ /* 0x000fc8000fffe03f */
[----:B------:R-:W-:Y:S02]  /*6300*/  USHF.R.S32.HI UR4, URZ, 0x1f, UR5 ;  /* 0x0000001f3f047899 */ /* 0x000fe40008011405 */
[----:B------:R-:W-:Y:S02]  /*6310*/  UIMAD.WIDE.U32 UR26, UR5, UR12, URZ ;  /* 0x0000000c051a72a5 */ /* 0x000fe4000f8e003f */
[----:B------:R-:W-:-:S04]  /*6320*/  UIMAD UR4, UR4, UR12, URZ ;  /* 0x0000000c040472a4 */ /* 0x000fc8000f8e023f */
[----:B------:R-:W-:Y:S01]  /*6330*/  UIMAD UR4, UR5, UR13, UR4 ;  /* 0x0000000d050472a4 */ /* 0x000fe2000f8e0204 */
[----:B------:R-:W-:Y:S02]  /*6340*/  IMAD.U32 R7, RZ, RZ, UR26 ;  /* 0x0000001aff077e24 */ /* 0x000fe4000f8e00ff */
[----:B------:R-:W-:Y:S01]  /*6350*/  IMAD.U32 R2, RZ, RZ, UR26 ;  /* 0x0000001aff027e24 */ /* 0x000fe2000f8e00ff */
[----:B------:R-:W-:Y:S02]  /*6360*/  UIADD3 UR4, UR27, UR4, URZ ;  /* 0x000000041b047290 */ /* 0x000fe4000fffe03f */
[----:B------:R-:W-:-:S04]  /*6370*/  LEA R4, P2, R7, R200, 0x6 ;  /* 0x000000c807047211 */ /* 0x000fc800078430ff */
[----:B------:R-:W-:Y:S01]  /*6380*/  IMAD.U32 R7, RZ, RZ, UR4 ;  /* 0x00000004ff077e24 */ /* 0x000fe2000f8e00ff */
[----:B------:R-:W-:Y:S02]  /*6390*/  ULDC.64 UR4, c[0x0][0x218] ;  /* 0x0000860000047ab9 */ /* 0x000fe40000000a00 */
[----:B------:R-:W-:Y:S02]  /*63a0*/  LEA R8, P3, R4, UR4, 0x1 ;  /* 0x0000000404087c11 */ /* 0x000fe4000f8608ff */
[----:B------:R-:W-:Y:S02]  /*63b0*/  LEA.HI.X R7, R2, R209, R7, 0x6, P2 ;  /* 0x000000d102077211 */ /* 0x000fe400010f3407 */
[----:B------:R-:W-:Y:S02]  /*63c0*/  IADD3 R10, P2, R8, UR23, RZ ;  /* 0x00000017080a7c10 */ /* 0x000fe4000ff5e0ff */
[----:B------:R-:W-:-:S04]  /*63d0*/  LEA.HI.X R9, R4, UR5, R7, 0x1, P3 ;  /* 0x0000000504097c11 */ /* 0x000fc800098f0c07 */
[----:B------:R-:W-:Y:S01]  /*63e0*/  IADD3.X R11, R9, UR22, RZ, P2, !PT ;  /* 0x00000016090b7c10 */ /* 0x000fe200097fe4ff */
        /* <DEDUP_REMOVED lines=10> */
.L_x_303:
[----:B------:R-:W-:Y:S01]  /*6490*/  FMNMX.FTZ R4, R141, R6, !PT ;  /* 0x000000068d047209 */ /* 0x000fe20007810000 */
[----:B------:R-:W2:Y:S01]  /*64a0*/  SHFL.BFLY PT, R2, R5, 0x2, 0x1f ;  /* 0x0c401f0005027f89 */ /* 0x000ea200000e0000 */
[C---:B------:R-:W-:Y:S02]  /*64b0*/  ISETP.GE.AND P2, PT, R0.reuse, R204, PT ;  /* 0x000000cc0000720c */ /* 0x040fe40003f46270 */
[----:B------:R-:W-:Y:S01]  /*64c0*/  FSEL R167, R159, -INF , !P1 ;  /* 0xff8000009fa77808 */ /* 0x000fe20004800000 */
[----:B------:R-:W-:Y:S01]  /*64d0*/  LDSM.16.MT88.4 R16, [R190+0x12000] ;  /* 0x01200000be10783b */ /* 0x000fe20000004200 */
[----:B------:R-:W-:Y:S02]  /*64e0*/  FMNMX.FTZ R4, R169, R4, !PT ;  /* 0x00000004a9047209 */ /* 0x000fe40007810000 */
[----:B------:R-:W-:Y:S01]  /*64f0*/  ISETP.LT.OR P2, PT, R0, R205, P2 ;  /* 0x000000cd0000720c */ /* 0x000fe20001741670 */
[----:B------:R-:W-:Y:S01]  /*6500*/  LDSM.16.MT88.4 R32, [R188+0x12000] ;  /* 0x01200000bc20783b */ /* 0x000fe20000004200 */
[----:B------:R-:W-:-:S02]  /*6510*/  FSEL R165, R154, -INF , !P0 ;  /* 0xff8000009aa57808 */ /* 0x000fc40004000000 */
[----:B------:R-:W-:Y:S02]  /*6520*/  FMNMX.FTZ R4, R167, R4, !PT ;  /* 0x00000004a7047209 */ /* 0x000fe40007810000 */
[----:B------:R-:W-:Y:S02]  /*6530*/  FSEL R163, R155, -INF , !P2 ;  /* 0xff8000009ba37808 */ /* 0x000fe40005000000 */
[----:B------:R-:W-:Y:S01]  /*6540*/  FMNMX.FTZ R4, R165, R4, !PT ;  /* 0x00000004a5047209 */ /* 0x000fe20007810000 */
[----:B------:R-:W-:Y:S03]  /*6550*/  LDSM.16.MT88.4 R152, [R188+0x13000] ;  /* 0x01300000bc98783b */ /* 0x000fe60000004200 */
[----:B-1----:R-:W-:-:S05]  /*6560*/  FMNMX.FTZ R9, R163, R4, !PT ;  /* 0x00000004a3097209 */ /* 0x002fca0007810000 */
[----:B------:R-:W1:Y:S01]  /*6570*/  SHFL.BFLY PT, R0, R9, 0x2, 0x1f ;  /* 0x0c401f0009007f89 */ /* 0x000e6200000e0000 */
[----:B--2---:R-:W-:-:S05]  /*6580*/  FMNMX.FTZ R7, R5, R2, !PT ;  /* 0x0000000205077209 */ /* 0x004fca0007810000 */
[----:B------:R-:W2:Y:S01]  /*6590*/  SHFL.BFLY PT, R2, R7, 0x1, 0x1f ;  /* 0x0c201f0007027f89 */ /* 0x000ea200000e0000 */
[----:B-1----:R-:W-:-:S03]  /*65a0*/  FMNMX.FTZ R5, R9, R0, !PT ;  /* 0x0000000009057209 */ /* 0x002fc60007810000 */
[----:B------:R-:W-:Y:S04]  /*65b0*/  LDSM.16.MT88.4 R8, [R192+0x12000] ;  /* 0x01200000c008783b */ /* 0x000fe80000004200 */
[----:B------:R-:W1:Y:S01]  /*65c0*/  SHFL.BFLY PT, R0, R5, 0x1, 0x1f ;  /* 0x0c201f0005007f89 */ /* 0x000e6200000e0000 */
[----:B--2---:R-:W-:-:S04]  /*65d0*/  FMNMX.FTZ R2, R7, R2, !PT ;  /* 0x0000000207027209 */ /* 0x004fc80007810000 */
[C---:B------:R-:W-:Y:S01]  /*65e0*/  FSETP.NEU.FTZ.AND P1, PT, R2.reuse, -INF , PT ;  /* 0xff8000000200780b */ /* 0x040fe20003f3d000 */
[----:B------:R-:W-:-:S05]  /*65f0*/  FMUL.FTZ R171, R2, UR8 ;  /* 0x0000000802ab7c20 */ /* 0x000fca0008410000 */
[----:B------:R-:W-:-:S05]  /*6600*/  FSEL R171, R171, RZ, P1 ;  /* 0x000000ffabab7208 */ /* 0x000fca0000800000 */
        /* <DEDUP_REMOVED lines=8> */
[----:B-1----:R-:W-:Y:S01]  /*6690*/  FMNMX.FTZ R0, R5, R0, !PT ;  /* 0x0000000005007209 */ /* 0x002fe20007810000 */
[----:B------:R-:W-:Y:S01]  /*66a0*/  FFMA.FTZ R212, R136, UR8, -R171 ;  /* 0x0000000888d47c23 */ /* 0x000fe200080108ab */
[----:B------:R-:W-:Y:S01]  /*66b0*/  FSEL R5, R2, RZ, P1 ;  /* 0x000000ff02057208 */ /* 0x000fe20000800000 */
[----:B------:R-:W-:Y:S01]  /*66c0*/  LDSM.16.MT88.4 R136, [R188+0x16000] ;  /* 0x01600000bc88783b */ /* 0x000fe20000004200 */
[C---:B------:R-:W-:Y:S01]  /*66d0*/  FSETP.NEU.FTZ.AND P0, PT, R0.reuse, -INF , PT ;  /* 0xff8000000000780b */ /* 0x040fe20003f1d000 */
[----:B------:R-:W-:Y:S01]  /*66e0*/  FMUL.FTZ R164, R0, UR8 ;  /* 0x0000000800a47c20 */ /* 0x000fe20008410000 */
[----:B------:R-:W1:Y:S01]  /*66f0*/  MUFU.EX2 R159, R159 ;  /* 0x0000009f009f7308 */ /* 0x000e620000000800 */
[----:B------:R-:W-:Y:S01]  /*6700*/  FADD.FTZ R4, R132, -R5 ;  /* 0x8000000584047221 */ /* 0x000fe20000010000 */
[----:B------:R-:W-:Y:S01]  /*6710*/  FSEL R6, R0, RZ, P0 ;  /* 0x000000ff00067208 */ /* 0x000fe20000000000 */
[--C-:B------:R-:W-:Y:S01]  /*6720*/  FFMA.FTZ R218, R150, UR8, -R171.reuse ;  /* 0x0000000896da7c23 */ /* 0x100fe200080108ab */
[----:B------:R-:W-:Y:S01]  /*6730*/  FSEL R164, R164, RZ, P0 ;  /* 0x000000ffa4a47208 */ /* 0x000fe20000000000 */
[----:B------:R-:W-:Y:S01]  /*6740*/  FMUL.FTZ R162, R4, UR8 ;  /* 0x0000000804a27c20 */ /* 0x000fe20008410000 */
[--C-:B------:R-:W-:Y:S01]  /*6750*/  FFMA.FTZ R220, R140, UR8, -R171.reuse ;  /* 0x000000088cdc7c23 */ /* 0x100fe200080108ab */
[----:B------:R-:W-:Y:S01]  /*6760*/  FADD.FTZ R6, R3, -R6 ;  /* 0x8000000603067221 */ /* 0x000fe20000010000 */
[----:B------:R-:W-:Y:S01]  /*6770*/  MUFU.EX2 R158, R158 ;  /* 0x0000009e009e7308 */ /* 0x000fe20000000800 */
[--C-:B------:R-:W-:Y:S01]  /*6780*/  FFMA.FTZ R156, R29, UR8, -R164.reuse ;  /* 0x000000081d9c7c23 */ /* 0x100fe200080108a4 */
[--C-:B------:R-:W-:Y:S01]  /*6790*/  FFMA.FTZ R147, R27, UR8, -R164.reuse ;  /* 0x000000081b937c23 */ /* 0x100fe200080108a4 */
[--C-:B------:R-:W-:Y:S01]  /*67a0*/  FFMA.FTZ R146, R31, UR8, -R164.reuse ;  /* 0x000000081f927c23 */ /* 0x100fe200080108a4 */
[--C-:B------:R-:W-:Y:S01]  /*67b0*/  FFMA.FTZ R161, R25, UR8, -R164.reuse ;  /* 0x0000000819a17c23 */ /* 0x100fe200080108a4 */
[----:B------:R-:W-:Y:S01]  /*67c0*/  FMUL.FTZ R3, R6, UR8 ;  /* 0x0000000806037c20 */ /* 0x000fe20008410000 */
[----:B------:R-:W2:Y:S01]  /*67d0*/  LDSM.16.MT88.4 R24, [R189+0x12000] ;  /* 0x01200000bd18783b */ /* 0x000ea20000004200 */
[--C-:B------:R-:W-:Y:S01]  /*67e0*/  FFMA.FTZ R214, R135, UR8, -R164.reuse ;  /* 0x0000000887d67c23 */ /* 0x100fe200080108a4 */
[----:B------:R-:W3:Y:S01]  /*67f0*/  MUFU.EX2 R157, R157 ;  /* 0x0000009d009d7308 */ /* 0x000ee20000000800 */
[----:B-1----:R-:W-:Y:S01]  /*6800*/  F2FP.F16.F32.PACK_AB R4, R159, R160 ;  /* 0x000000a09f04723e */ /* 0x002fe200000000ff */
[--C-:B------:R-:W-:Y:S01]  /*6810*/  FFMA.FTZ R217, R133, UR8, -R164.reuse ;  /* 0x0000000885d97c23 */ /* 0x100fe200080108a4 */
[--C-:B------:R-:W-:Y:S01]  /*6820*/  FFMA.FTZ R215, R215, UR8, -R164.reuse ;  /* 0x00000008d7d77c23 */ /* 0x100fe200080108a4 */
[--C-:B------:R-:W-:Y:S01]  /*6830*/  FFMA.FTZ R216, R219, UR8, -R164.reuse ;  /* 0x00000008dbd87c23 */ /* 0x100fe200080108a4 */
[----:B------:R-:W-:Y:S01]  /*6840*/  LDSM.16.MT88.4 R132, [R192+0x12800] ;  /* 0x01280000c084783b */ /* 0x000fe20000004200 */
[--C-:B------:R-:W-:Y:S01]  /*6850*/  FFMA.FTZ R219, R148, UR8, -R171.reuse ;  /* 0x0000000894db7c23 */ /* 0x100fe200080108ab */
[--C-:B------:R-:W-:Y:S01]  /*6860*/  FFMA.FTZ R222, R151, UR8, -R164.reuse ;  /* 0x0000000897de7c23 */ /* 0x100fe200080108a4 */
[----:B------:R-:W-:Y:S01]  /*6870*/  MUFU.EX2 R156, R156 ;  /* 0x0000009c009c7308 */ /* 0x000fe20000000800 */
[--C-:B------:R-:W-:Y:S01]  /*6880*/  FFMA.FTZ R223, R149, UR8, -R164.reuse ;  /* 0x0000000895df7c23 */ /* 0x100fe200080108a4 */
[----:B------:R-:W-:Y:S01]  /*6890*/  FFMA.FTZ R221, R142, UR8, -R171 ;  /* 0x000000088edd7c23 */ /* 0x000fe200080108ab */
[----:B------:R-:W-:Y:S01]  /*68a0*/  LDSM.16.MT88.4 R148, [R192+0x15000] ;  /* 0x01500000c094783b */ /* 0x000fe20000004200 */
[--C-:B------:R-:W-:Y:S01]  /*68b0*/  FFMA.FTZ R224, R143, UR8, -R164.reuse ;  /* 0x000000088fe07c23 */ /* 0x100fe200080108a4 */
[--C-:B------:R-:W-:Y:S01]  /*68c0*/  FFMA.FTZ R225, R141, UR8, -R164.reuse ;  /* 0x000000088de17c23 */ /* 0x100fe200080108a4 */
[--C-:B------:R-:W-:Y:S01]  /*68d0*/  FFMA.FTZ R167, R167, UR8, -R164.reuse ;  /* 0x00000008a7a77c23 */ /* 0x100fe200080108a4 */
[----:B------:R-:W-:Y:S01]  /*68e0*/  LDSM.16.MT88.4 R140, [R190+0x15000] ;  /* 0x01500000be8c783b */ /* 0x000fe20000004200 */
[----:B------:R-:W1:Y:S01]  /*68f0*/  MUFU.EX2 R147, R147 ;  /* 0x0000009300937308 */ /* 0x000e620000000800 */
[----:B---3--:R-:W-:Y:S01]  /*6900*/  F2FP.F16.F32.PACK_AB R6, R157, R158 ;  /* 0x0000009e9d06723e */ /* 0x008fe200000000ff */
[----:B------:R-:W-:-:S06]  /*6910*/  FFMA.FTZ R165, R165, UR8, -R164 ;  /* 0x00000008a5a57c23 */ /* 0x000fcc00080108a4 */
[----:B------:R-:W-:Y:S08]  /*6920*/  MUFU.EX2 R146, R146 ;  /* 0x0000009200927308 */ /* 0x000ff00000000800 */
[----:B------:R-:W3:Y:S01]  /*6930*/  MUFU.EX2 R161, R161 ;  /* 0x000000a100a17308 */ /* 0x000ee20000000800 */
[----:B-1----:R-:W-:-:S07]  /*6940*/  F2FP.F16.F32.PACK_AB R5, R147, R156 ;  /* 0x0000009c9305723e */ /* 0x002fce00000000ff */
[----:B------:R-:W1:Y:S08]  /*6950*/  MUFU.EX2 R162, R162 ;  /* 0x000000a200a27308 */ /* 0x000e700000000800 */
[----:B------:R-:W4:Y:S01]  /*6960*/  MUFU.EX2 R3, R3 ;  /* 0x0000000300037308 */ /* 0x000f220000000800 */
[----:B---3--:R-:W-:-:S07]  /*6970*/  F2FP.F16.F32.PACK_AB R7, R161, R146 ;  /* 0x00000092a107723e */ /* 0x008fce00000000ff */
[----:B------:R-:W-:Y:S01]  /*6980*/  MUFU.EX2 R172, R172 ;  /* 0x000000ac00ac7308 */ /* 0x000fe20000000800 */
[-C--:B-1----:R-:W-:Y:S01]  /*6990*/  FMUL.FTZ R20, R120, R162.reuse ;  /* 0x000000a278147220 */ /* 0x082fe20000410000 */
[-C--:B------:R-:W-:Y:S01]  /*69a0*/  FMUL.FTZ R21, R121, R162.reuse ;  /* 0x000000a279157220 */ /* 0x080fe20000410000 */
[-C--:B------:R-:W-:Y:S01]  /*69b0*/  FMUL.FTZ R116, R116, R162.reuse ;  /* 0x000000a274747220 */ /* 0x080fe20000410000 */
[-C--:B------:R-:W-:Y:S01]  /*69c0*/  FMUL.FTZ R117, R117, R162.reuse ;  /* 0x000000a275757220 */ /* 0x080fe20000410000 */
[-C--:B------:R-:W-:Y:S01]  /*69d0*/  FMUL.FTZ R28, R112, R162.reuse ;  /* 0x000000a2701c7220 */ /* 0x080fe20000410000 */
[-C--:B------:R-:W-:Y:S01]  /*69e0*/  FMUL.FTZ R29, R113, R162.reuse ;  /* 0x000000a2711d7220 */ /* 0x080fe20000410000 */
[-C--:B------:R-:W-:Y:S01]  /*69f0*/  FMUL.FTZ R108, R108, R162.reuse ;  /* 0x000000a26c6c7220 */ /* 0x080fe20000410000 */
[-C--:B------:R-:W-:Y:S01]  /*6a00*/  FMUL.FTZ R109, R109, R162.reuse ;  /* 0x000000a26d6d7220 */ /* 0x080fe20000410000 */
[-C--:B----4-:R-:W-:Y:S01]  /*6a10*/  FMUL.FTZ R22, R122, R3.reuse ;  /* 0x000000037a167220 */ /* 0x090fe20000410000 */
[-C--:B------:R-:W-:Y:S01]  /*6a20*/  FMUL.FTZ R23, R123, R3.reuse ;  /* 0x000000037b177220 */ /* 0x080fe20000410000 */
[-C--:B------:R-:W-:Y:S01]  /*6a30*/  FMUL.FTZ R118, R118, R3.reuse ;  /* 0x0000000376767220 */ /* 0x080fe20000410000 */
[-C--:B------:R-:W-:Y:S01]  /*6a40*/  FMUL.FTZ R119, R119, R3.reuse ;  /* 0x0000000377777220 */ /* 0x080fe20000410000 */
[-C--:B------:R-:W-:Y:S01]  /*6a50*/  FMUL.FTZ R30, R114, R3.reuse ;  /* 0x00000003721e7220 */ /* 0x080fe20000410000 */
[-C--:B------:R-:W-:Y:S01]  /*6a60*/  FMUL.FTZ R31, R115, R3.reuse ;  /* 0x00000003731f7220 */ /* 0x080fe20000410000 */
[-C--:B------:R-:W-:Y:S01]  /*6a70*/  FMUL.FTZ R110, R110, R3.reuse ;  /* 0x000000036e6e7220 */ /* 0x080fe20000410000 */
[----:B------:R-:W-:Y:S01]  /*6a80*/  LDSM.16.MT88.4 R112, [R190+0x14000] ;  /* 0x01400000be70783b */ /* 0x000fe20000004200 */
[C---:B------:R-:W-:Y:S01]  /*6a90*/  HMMA.16816.F32 R20, R4.reuse, R16, R20 ;  /* 0x000000100414723c */ /* 0x040fe20000001814 */
[-C--:B------:R-:W-:Y:S01]  /*6aa0*/  FMUL.FTZ R111, R111, R3.reuse ;  /* 0x000000036f6f7220 */ /* 0x080fe20000410000 */
[----:B------:R-:W1:Y:S01]  /*6ab0*/  MUFU.EX2 R175, R175 ;  /* 0x000000af00af7308 */ /* 0x000e620000000800 */
[-C--:B------:R-:W-:Y:S01]  /*6ac0*/  FMUL.FTZ R88, R88, R162.reuse ;  /* 0x000000a258587220 */ /* 0x080fe20000410000 */
[-C--:B------:R-:W-:Y:S01]  /*6ad0*/  FMUL.FTZ R89, R89, R162.reuse ;  /* 0x000000a259597220 */ /* 0x080fe20000410000 */
[-C--:B------:R-:W-:Y:S01]  /*6ae0*/  FMUL.FTZ R90, R90, R3.reuse ;  /* 0x000000035a5a7220 */ /* 0x080fe20000410000 */
[C---:B------:R-:W-:Y:S01]  /*6af0*/  HMMA.16816.F32 R16, R4.reuse, R18, R116 ;  /* 0x000000120410723c */ /* 0x040fe20000001874 */
[----:B------:R-:W3:Y:S01]  /*6b00*/  LDSM.16.MT88.4 R116, [R192+0x14000] ;  /* 0x01400000c074783b */ /* 0x000ee20000004200 */
[-C--:B------:R-:W-:Y:S01]  /*6b10*/  FMUL.FTZ R91, R91, R3.reuse ;  /* 0x000000035b5b7220 */ /* 0x080fe20000410000 */
[-C--:B------:R-:W-:Y:S01]  /*6b20*/  FMUL.FTZ R12, R128, R162.reuse ;  /* 0x000000a2800c7220 */ /* 0x080fe20000410000 */
[----:B------:R-:W-:Y:S01]  /*6b30*/  MUFU.EX2 R173, R173 ;  /* 0x000000ad00ad7308 */ /* 0x000fe20000000800 */
[-C--:B------:R-:W-:Y:S01]  /*6b40*/  FMUL.FTZ R13, R129, R162.reuse ;  /* 0x000000a2810d7220 */ /* 0x080fe20000410000 */
[C---:B--2---:R-:W-:Y:S01]  /*6b50*/  HMMA.16816.F32 R28, R4.reuse, R24, R28 ;  /* 0x00000018041c723c */ /* 0x044fe2000000181c */
[-C--:B------:R-:W-:Y:S01]  /*6b60*/  FMUL.FTZ R14, R130, R3.reuse ;  /* 0x00000003820e7220 */ /* 0x080fe20000410000 */
[-C--:B------:R-:W-:Y:S01]  /*6b70*/  FMUL.FTZ R15, R131, R3.reuse ;  /* 0x00000003830f7220 */ /* 0x080fe20000410000 */
[-C--:B------:R-:W-:Y:S01]  /*6b80*/  FMUL.FTZ R124, R124, R162.reuse ;  /* 0x000000a27c7c7220 */ /* 0x080fe20000410000 */
[-C--:B------:R-:W-:Y:S01]  /*6b90*/  FMUL.FTZ R125, R125, R162.reuse ;  /* 0x000000a27d7d7220 */ /* 0x080fe20000410000 */
[-C--:B------:R-:W-:Y:S01]  /*6ba0*/  FMUL.FTZ R126, R126, R3.reuse ;  /* 0x000000037e7e7220 */ /* 0x080fe20000410000 */
[C---:B------:R-:W-:Y:S01]  /*6bb0*/  HMMA.16816.F32 R24, R4.reuse, R26, R108 ;  /* 0x0000001a0418723c */ /* 0x040fe2000000186c */
[----:B------:R-:W-:Y:S01]  /*6bc0*/  MUFU.EX2 R212, R212 ;  /* 0x000000d400d47308 */ /* 0x000fe20000000800 */
[-C--:B------:R-:W-:Y:S01]  /*6bd0*/  FMUL.FTZ R127, R127, R3.reuse ;  /* 0x000000037f7f7220 */ /* 0x080fe20000410000 */
        /* <DEDUP_REMOVED lines=12> */
[----:B------:R-:W-:Y:S01]  /*6ca0*/  MUFU.EX2 R214, R214 ;  /* 0x000000d600d67308 */ /* 0x000fe20000000800 */
[C---:B------:R-:W-:Y:S01]  /*6cb0*/  HMMA.16816.F32 R12, R4.reuse, R8, R12 ;  /* 0x00000008040c723c */ /* 0x040fe2000000180c */
[----:B------:R-:W-:Y:S01]  /*6cc0*/  LDSM.16.MT88.4 R128, [R189+0x12800] ;  /* 0x01280000bd80783b */ /* 0x000fe20000004200 */
[-C--:B------:R-:W-:Y:S01]  /*6cd0*/  FMUL.FTZ R92, R92, R162.reuse ;  /* 0x000000a25c5c7220 */ /* 0x080fe20000410000 */
[-C--:B------:R-:W-:Y:S01]  /*6ce0*/  FMUL.FTZ R93, R93, R162.reuse ;  /* 0x000000a25d5d7220 */ /* 0x080fe20000410000 */
[-C--:B------:R-:W-:Y:S01]  /*6cf0*/  FMUL.FTZ R94, R94, R3.reuse ;  /* 0x000000035e5e7220 */ /* 0x080fe20000410000 */
[----:B------:R-:W-:Y:S01]  /*6d00*/  LDSM.16.MT88.4 R120, [R192+0x14800] ;  /* 0x01480000c078783b */ /* 0x000fe20000004200 */
[C---:B------:R-:W-:Y:S01]  /*6d10*/  HMMA.16816.F32 R100, R4.reuse, R32, R108 ;  /* 0x000000200464723c */ /* 0x040fe2000000186c */
[----:B------:R-:W2:Y:S01]  /*6d20*/  MUFU.EX2 R217, R217 ;  /* 0x000000d900d97308 */ /* 0x000ea20000000800 */
[-C--:B------:R-:W-:Y:S01]  /*6d30*/  FMUL.FTZ R95, R95, R3.reuse ;  /* 0x000000035f5f7220 */ /* 0x080fe20000410000 */
[----:B------:R-:W4:Y:S01]  /*6d40*/  LDSM.16.MT88.4 R108, [R189+0x14000] ;  /* 0x01400000bd6c783b */ /* 0x000f220000004200 */
[-C--:B------:R-:W-:Y:S01]  /*6d50*/  FMUL.FTZ R96, R96, R162.reuse ;  /* 0x000000a260607220 */ /* 0x080fe20000410000 */
[-C--:B------:R-:W-:Y:S01]  /*6d60*/  FMUL.FTZ R97, R97, R162.reuse ;  /* 0x000000a261617220 */ /* 0x080fe20000410000 */
[C---:B------:R-:W-:Y:S01]  /*6d70*/  HMMA.16816.F32 R32, R4.reuse, R34, R104 ;  /* 0x000000220420723c */ /* 0x040fe20000001868 */
[-C--:B------:R-:W-:Y:S01]  /*6d80*/  FMUL.FTZ R98, R98, R3.reuse ;  /* 0x0000000362627220 */ /* 0x080fe20000410000 */
[-C--:B------:R-:W-:Y:S01]  /*6d90*/  FMUL.FTZ R99, R99, R3.reuse ;  /* 0x0000000363637220 */ /* 0x080fe20000410000 */
[----:B------:R-:W-:Y:S01]  /*6da0*/  MUFU.EX2 R215, R215 ;  /* 0x000000d700d77308 */ /* 0x000fe20000000800 */
[-C--:B------:R-:W-:Y:S01]  /*6db0*/  FFMA.FTZ R160, R213, R162.reuse, R160 ;  /* 0x000000a2d5a07223 */ /* 0x080fe200000100a0 */
[-C--:B------:R-:W-:Y:S01]  /*6dc0*/  FFMA.FTZ R156, R211, R3.reuse, R156 ;  /* 0x00000003d39c7223 */ /* 0x080fe2000001009c */
[C---:B------:R-:W-:Y:S01]  /*6dd0*/  HMMA.16816.F32 R8, R4.reuse, R10, R124 ;  /* 0x0000000a0408723c */ /* 0x040fe2000000187c */
        /* <DEDUP_REMOVED lines=8> */
[----:B------:R-:W5:Y:S01]  /*6e60*/  MUFU.EX2 R216, R216 ;  /* 0x000000d800d87308 */ /* 0x000f620000000800 */
[----:B------:R-:W-:Y:S01]  /*6e70*/  LDSM.16.MT88.4 R124, [R188+0x12800] ;  /* 0x01280000bc7c783b */ /* 0x000fe20000004200 */
[C---:B---3--:R-:W-:Y:S01]  /*6e80*/  HMMA.16816.F32 R40, R4.reuse, R116, R104 ;  /* 0x000000740428723c */ /* 0x048fe20000001868 */
[----:B------:R-:W-:Y:S01]  /*6e90*/  FADD.FTZ R159, R159, R160 ;  /* 0x000000a09f9f7221 */ /* 0x000fe20000010000 */
[----:B------:R-:W-:Y:S01]  /*6ea0*/  FADD.FTZ R147, R147, R156 ;  /* 0x0000009c93937221 */ /* 0x000fe20000010000 */
[----:B------:R-:W3:Y:S02]  /*6eb0*/  LDSM.16.MT88.4 R104, [R188+0x14000] ;  /* 0x01400000bc68783b */ /* 0x000ee40000004200 */
[----:B------:R-:W-:Y:S01]  /*6ec0*/  FADD.FTZ R158, R158, R159 ;  /* 0x0000009f9e9e7221 */ /* 0x000fe20000010000 */
[C---:B------:R-:W-:Y:S01]  /*6ed0*/  HMMA.16816.F32 R36, R4.reuse, R118, R36 ;  /* 0x000000760424723c */ /* 0x040fe20000001824 */
[-C--:B------:R-:W-:Y:S01]  /*6ee0*/  FMUL.FTZ R116, R44, R162.reuse ;  /* 0x000000a22c747220 */ /* 0x080fe20000410000 */
[-C--:B------:R-:W-:Y:S01]  /*6ef0*/  FMUL.FTZ R117, R45, R162.reuse ;  /* 0x000000a22d757220 */ /* 0x080fe20000410000 */
[-C--:B------:R-:W-:Y:S01]  /*6f00*/  FMUL.FTZ R44, R48, R162.reuse ;  /* 0x000000a2302c7220 */ /* 0x080fe20000410000 */
[----:B------:R-:W-:Y:S01]  /*6f10*/  FMUL.FTZ R45, R49, R162 ;  /* 0x000000a2312d7220 */ /* 0x000fe20000410000 */
[----:B------:R-:W-:Y:S01]  /*6f20*/  MUFU.EX2 R218, R218 ;  /* 0x000000da00da7308 */ /* 0x000fe20000000800 */
[C---:B------:R-:W-:Y:S01]  /*6f30*/  HMMA.16816.F32 R92, R4.reuse, R136, R92 ;  /* 0x00000088045c723c */ /* 0x040fe2000000185c */
[-C--:B------:R-:W-:Y:S01]  /*6f40*/  FMUL.FTZ R118, R46, R3.reuse ;  /* 0x000000032e767220 */ /* 0x080fe20000410000 */
[-C--:B------:R-:W-:Y:S01]  /*6f50*/  FMUL.FTZ R119, R47, R3.reuse ;  /* 0x000000032f777220 */ /* 0x080fe20000410000 */
[-C--:B------:R-:W-:Y:S01]  /*6f60*/  FMUL.FTZ R46, R50, R3.reuse ;  /* 0x00000003322e7220 */ /* 0x080fe20000410000 */
[----:B------:R-:W-:Y:S01]  /*6f70*/  FMUL.FTZ R47, R51, R3 ;  /* 0x00000003332f7220 */ /* 0x000fe20000410000 */
[----:B------:R-:W-:Y:S01]  /*6f80*/  FADD.FTZ R146, R146, R147 ;  /* 0x0000009392927221 */ /* 0x000fe20000010000 */
[----:B------:R-:W-:Y:S01]  /*6f90*/  FADD.FTZ R157, R157, R158 ;  /* 0x0000009e9d9d7221 */ /* 0x000fe20000010000 */
[----:B------:R-:W5:Y:S02]  /*6fa0*/  MUFU.EX2 R219, R219 ;  /* 0x000000db00db7308 */ /* 0x000f640000000800 */
[----:B------:R-:W-:Y:S01]  /*6fb0*/  HMMA.16816.F32 R48, R4, R112, R116 ;  /* 0x000000700430723c */ /* 0x000fe20000001874 */
[----:B------:R-:W-:-:S05]  /*6fc0*/  FADD.FTZ R161, R161, R146 ;  /* 0x00000092a1a17221 */ /* 0x000fca0000010000 */
[C---:B------:R-:W-:Y:S01]  /*6fd0*/  HMMA.16816.F32 R44, R4.reuse, R114, R44 ;  /* 0x00000072042c723c */ /* 0x040fe2000000182c */
[----:B------:R-:W1:Y:S01]  /*6fe0*/  LDSM.16.MT88.4 R112, [R192+0x16000] ;  /* 0x01600000c070783b */ /* 0x000e620000004200 */
        /* <DEDUP_REMOVED lines=8> */
[----:B------:R-:W-:Y:S02]  /*7070*/  MUFU.EX2 R220, R220 ;  /* 0x000000dc00dc7308 */ /* 0x000fe40000000800 */
[C---:B----4-:R-:W-:Y:S06]  /*7080*/  HMMA.16816.F32 R56, R4.reuse, R108, R116 ;  /* 0x0000006c0438723c */ /* 0x050fec0000001874 */
        /* <DEDUP_REMOVED lines=9> */
[----:B------:R-:W4:Y:S01]  /*7120*/  LDSM.16.MT88.4 R108, [R190+0x16000] ;  /* 0x01600000be6c783b */ /* 0x000f220000004200 */
[----:B------:R-:W-:Y:S01]  /*7130*/  MUFU.EX2 R221, R221 ;  /* 0x000000dd00dd7308 */ /* 0x000fe20000000800 */
[C---:B---3--:R-:W-:Y:S06]  /*7140*/  HMMA.16816.F32 R64, R4.reuse, R104, R116 ;  /* 0x000000680440723c */ /* 0x048fec0000001874 */
[C---:B------:R-:W-:Y:S01]  /*7150*/  HMMA.16816.F32 R60, R4.reuse, R106, R60 ;  /* 0x0000006a043c723c */ /* 0x040fe2000000183c */
[----:B------:R-:W3:Y:S01]  /*7160*/  LDSM.16.MT88.4 R104, [R189+0x16000] ;  /* 0x01600000bd68783b */ /* 0x000ee20000004200 */
        /* <DEDUP_REMOVED lines=9> */
[C---:B-1----:R-:W-:Y:S01]  /*7200*/  HMMA.16816.F32 R72, R4.reuse, R112, R116 ;  /* 0x000000700448723c */ /* 0x042fe20000001874 */
[----:B------:R-:W1:Y:S05]  /*7210*/  LDSM.16.MT88.4 R116, [R190+0x12800] ;  /* 0x01280000be74783b */ /* 0x000e6a0000004200 */
[----:B------:R-:W-:Y:S01]  /*7220*/  HMMA.16816.F32 R68, R4, R114, R68 ;  /* 0x000000720444723c */ /* 0x000fe20000001844 */
[-C--:B------:R-:W-:Y:S01]  /*7230*/  FMUL.FTZ R112, R80, R162.reuse ;  /* 0x000000a250707220 */ /* 0x080fe20000410000 */
[-C--:B------:R-:W-:Y:S01]  /*7240*/  FMUL.FTZ R113, R81, R162.reuse ;  /* 0x000000a251717220 */ /* 0x080fe20000410000 */
[-C--:B------:R-:W-:Y:S01]  /*7250*/  FMUL.FTZ R80, R84, R162.reuse ;  /* 0x000000a254507220 */ /* 0x080fe20000410000 */
[----:B------:R-:W-:Y:S01]  /*7260*/  FMUL.FTZ R81, R85, R162 ;  /* 0x000000a255517220 */ /* 0x000fe20000410000 */
[----:B------:R-:W1:Y:S02]  /*7270*/  MUFU.EX2 R223, R223 ;  /* 0x000000df00df7308 */ /* 0x000e640000000800 */
[-C--:B------:R-:W-:Y:S01]  /*7280*/  FMUL.FTZ R114, R82, R3.reuse ;  /* 0x0000000352727220 */ /* 0x080fe20000410000 */
[-C--:B------:R-:W-:Y:S01]  /*7290*/  FMUL.FTZ R115, R83, R3.reuse ;  /* 0x0000000353737220 */ /* 0x080fe20000410000 */
[-C--:B------:R-:W-:Y:S01]  /*72a0*/  FMUL.FTZ R82, R86, R3.reuse ;  /* 0x0000000356527220 */ /* 0x080fe20000410000 */
[----:B------:R-:W-:-:S03]  /*72b0*/  FMUL.FTZ R83, R87, R3 ;  /* 0x0000000357537220 */ /* 0x000fc60000410000 */
[----:B------:R-:W-:Y:S01]  /*72c0*/  MUFU.EX2 R224, R224 ;  /* 0x000000e000e07308 */ /* 0x000fe20000000800 */
[C---:B----4-:R-:W-:Y:S06]  /*72d0*/  HMMA.16816.F32 R76, R4.reuse, R108, R76 ;  /* 0x0000006c044c723c */ /* 0x050fec000000184c */
[C---:B------:R-:W-:Y:S01]  /*72e0*/  HMMA.16816.F32 R84, R4.reuse, R110, R112 ;  /* 0x0000006e0454723c */ /* 0x040fe20000001870 */
[----:B------:R-:W4:Y:S01]  /*72f0*/  LDSM.16.MT88.4 R112, [R190+0x14800] ;  /* 0x01480000be70783b */ /* 0x000f220000004200 */
[----:B------:R-:W4:Y:S03]  /*7300*/  MUFU.EX2 R225, R225 ;  /* 0x000000e100e17308 */ /* 0x000f260000000800 */
[----:B------:R-:W4:Y:S01]  /*7310*/  LDSM.16.MT88.4 R108, [R189+0x14800] ;  /* 0x01480000bd6c783b */ /* 0x000f220000004200 */
[C---:B---3--:R-:W-:Y:S04]  /*7320*/  HMMA.16816.F32 R80, R4.reuse, R104, R80 ;  /* 0x000000680450723c */ /* 0x048fe80000001850 */
[----:B------:R-:W-:Y:S02]  /*7330*/  MUFU.EX2 R167, R167 ;  /* 0x000000a700a77308 */ /* 0x000fe40000000800 */
[----:B------:R-:W-:Y:S01]  /*7340*/  HMMA.16816.F32 R88, R4, R106, R88 ;  /* 0x0000006a0458723c */ /* 0x000fe20000001858 */
[----:B------:R-:W-:-:S02]  /*7350*/  F2FP.F16.F32.PACK_AB R104, R175, R172 ;  /* 0x000000acaf68723e */ /* 0x000fc400000000ff */
[----:B--2---:R-:W-:-:S03]  /*7360*/  F2FP.F16.F32.PACK_AB R105, R217, R214 ;  /* 0x000000d6d969723e */ /* 0x004fc600000000ff */
[----:B------:R-:W-:Y:S01]  /*7370*/  HMMA.16816.F32 R4, R4, R138, R96 ;  /* 0x0000008a0404723c */ /* 0x000fe20000001860 */
[----:B------:R-:W-:Y:S01]  /*7380*/  F2FP.F16.F32.PACK_AB R106, R212, R173 ;  /* 0x000000add46a723e */ /* 0x000fe200000000ff */
[----:B------:R-:W-:Y:S01]  /*7390*/  LDSM.16.MT88.4 R96, [R189+0x16800] ;  /* 0x01680000bd60783b */ /* 0x000fe20000004200 */
[----:B-----5:R-:W-:Y:S01]  /*73a0*/  F2FP.F16.F32.PACK_AB R107, R216, R215 ;  /* 0x000000d7d86b723e */ /* 0x020fe200000000ff */
[----:B------:R-:W-:Y:S02]  /*73b0*/  MUFU.EX2 R165, R165 ;  /* 0x000000a500a57308 */ /* 0x000fe40000000800 */
[----:B------:R-:W-:Y:S04]  /*73c0*/  LDSM.16.MT88.4 R136, [R188+0x15000] ;  /* 0x01500000bc88783b */ /* 0x000fe80000004200 */
[C---:B-1----:R-:W-:Y:S06]  /*73d0*/  HMMA.16816.F32 R20, R104.reuse, R116, R20 ;  /* 0x000000746814723c */ /* 0x042fec0000001814 */
[C---:B------:R-:W-:Y:S01]  /*73e0*/  HMMA.16816.F32 R16, R104.reuse, R118, R16 ;  /* 0x000000766810723c */ /* 0x040fe20000001810 */
[----:B------:R-:W1:Y:S05]  /*73f0*/  LDSM.16.MT88.4 R116, [R188+0x14800] ;  /* 0x01480000bc74783b */ /* 0x000e6a0000004200 */
[C---:B------:R-:W-:Y:S06]  /*7400*/  HMMA.16816.F32 R28, R104.reuse, R128, R28 ;  /* 0x00000080681c723c */ /* 0x040fec000000181c */
[C---:B------:R-:W-:Y:S01]  /*7410*/  HMMA.16816.F32 R24, R104.reuse, R130, R24 ;  /* 0x000000826818723c */ /* 0x040fe20000001818 */
[----:B------:R-:W2:Y:S05]  /*7420*/  LDSM.16.MT88.4 R128, [R192+0x16800] ;  /* 0x01680000c080783b */ /* 0x000eaa0000004200 */
[C---:B------:R-:W-:Y:S06]  /*7430*/  HMMA.16816.F32 R100, R104.reuse, R124, R100 ;  /* 0x0000007c6864723c */ /* 0x040fec0000001864 */
[C---:B------:R-:W-:Y:S01]  /*7440*/  HMMA.16816.F32 R32, R104.reuse, R126, R32 ;  /* 0x0000007e6820723c */ /* 0x040fe20000001820 */
[----:B------:R-:W-:Y:S05]  /*7450*/  LDSM.16.MT88.4 R124, [R192+0x13000] ;  /* 0x01300000c07c783b */ /* 0x000fea0000004200 */
[C---:B----4-:R-:W-:Y:S06]  /*7460*/  HMMA.16816.F32 R48, R104.reuse, R112, R48 ;  /* 0x000000706830723c */ /* 0x050fec0000001830 */
[C---:B------:R-:W-:Y:S01]  /*7470*/  HMMA.16816.F32 R44, R104.reuse, R114, R44 ;  /* 0x00000072682c723c */ /* 0x040fe2000000182c */
[----:B------:R-:W3:Y:S05]  /*7480*/  LDSM.16.MT88.4 R112, [R188+0x16800] ;  /* 0x01680000bc70783b */ /* 0x000eea0000004200 */
[C---:B------:R-:W-:Y:S06]  /*7490*/  HMMA.16816.F32 R56, R104.reuse, R108, R56 ;  /* 0x0000006c6838723c */ /* 0x040fec0000001838 */
[C---:B------:R-:W-:Y:S01]  /*74a0*/  HMMA.16816.F32 R52, R104.reuse, R110, R52 ;  /* 0x0000006e6834723c */ /* 0x040fe20000001834 */
[----:B------:R-:W4:Y:S05]  /*74b0*/  LDSM.16.MT88.4 R108, [R189+0x13000] ;  /* 0x01300000bd6c783b */ /* 0x000f2a0000004200 */
[C---:B------:R-:W-:Y:S06]  /*74c0*/  HMMA.16816.F32 R40, R104.reuse, R120, R40 ;  /* 0x000000786828723c */ /* 0x040fec0000001828 */
[C---:B------:R-:W-:Y:S01]  /*74d0*/  HMMA.16816.F32 R36, R104.reuse, R122, R36 ;  /* 0x0000007a6824723c */ /* 0x040fe20000001824 */
[----:B------:R-:W5:Y:S05]  /*74e0*/  LDSM.16.MT88.4 R120, [R190+0x16800] ;  /* 0x01680000be78783b */ /* 0x000f6a0000004200 */
[C---:B-1----:R-:W-:Y:S06]  /*74f0*/  HMMA.16816.F32 R64, R104.reuse, R116, R64 ;  /* 0x000000746840723c */ /* 0x042fec0000001840 */
[C---:B------:R-:W-:Y:S01]  /*7500*/  HMMA.16816.F32 R60, R104.reuse, R118, R60 ;  /* 0x00000076683c723c */ /* 0x040fe2000000183c */
[----:B------:R-:W1:Y:S05]  /*7510*/  LDSM.16.MT88.4 R116, [R190+0x13000] ;  /* 0x01300000be74783b */ /* 0x000e6a0000004200 */
[C---:B------:R-:W-:Y:S06]  /*7520*/  HMMA.16816.F32 R12, R104.reuse, R132, R12 ;  /* 0x00000084680c723c */ /* 0x040fec000000180c */
[C---:B------:R-:W-:Y:S01]  /*7530*/  HMMA.16816.F32 R8, R104.reuse, R134, R8 ;  /* 0x000000866808723c */ /* 0x040fe20000001808 */
[----:B------:R-:W1:Y:S05]  /*7540*/  LDSM.16.MT88.4 R132, [R189+0x15000] ;  /* 0x01500000bd84783b */ /* 0x000e6a0000004200 */
[C---:B------:R-:W-:Y:S06]  /*7550*/  HMMA.16816.F32 R80, R104.reuse, R96, R80 ;  /* 0x000000606850723c */ /* 0x040fec0000001850 */
[----:B------:R-:W-:Y:S01]  /*7560*/  HMMA.16816.F32 R88, R104, R98, R88 ;  /* 0x000000626858723c */ /* 0x000fe20000001858 */
[----:B------:R-:W-:-:S02]  /*7570*/  F2FP.F16.F32.PACK_AB R96, R219, R218 ;  /* 0x000000dadb60723e */ /* 0x000fc400000000ff */
[----:B------:R-:W-:-:S03]  /*7580*/  F2FP.F16.F32.PACK_AB R97, R223, R222 ;  /* 0x000000dedf61723e */ /* 0x000fc600000000ff */
[----:B--2---:R-:W-:Y:S01]  /*7590*/  HMMA.16816.F32 R72, R104, R128, R72 ;  /* 0x000000806848723c */ /* 0x004fe20000001848 */
[----:B------:R-:W-:Y:S02]  /*75a0*/  F2FP.F16.F32.PACK_AB R98, R221, R220 ;  /* 0x000000dcdd62723e */ /* 0x000fe400000000ff */
[----:B------:R-:W-:-:S03]  /*75b0*/  F2FP.F16.F32.PACK_AB R99, R225, R224 ;  /* 0x000000e0e163723e */ /* 0x000fc600000000ff */
[C---:B------:R-:W-:Y:S06]  /*75c0*/  HMMA.16816.F32 R68, R104.reuse, R130, R68 ;  /* 0x000000826844723c */ /* 0x040fec0000001844 */
[C---:B---3--:R-:W-:Y:S06]  /*75d0*/  HMMA.16816.F32 R92, R104.reuse, R112, R92 ;  /* 0x00000070685c723c */ /* 0x048fec000000185c */
[----:B------:R-:W-:Y:S06]  /*75e0*/  HMMA.16816.F32 R4, R104, R114, R4 ;  /* 0x000000726804723c */ /* 0x000fec0000001804 */
[C---:B------:R-:W-:Y:S06]  /*75f0*/  HMMA.16816.F32 R128, R96.reuse, R124, R12 ;  /* 0x0000007c6080723c */ /* 0x040fec000000180c */
[C---:B------:R-:W-:Y:S01]  /*7600*/  HMMA.16816.F32 R124, R96.reuse, R126, R8 ;  /* 0x0000007e607c723c */ /* 0x040fe20000001808 */
[----:B------:R-:W2:Y:S05]  /*7610*/  LDSM.16.MT88.4 R8, [R192+0x17000] ;  /* 0x01700000c008783b */ /* 0x000eaa0000004200 */
[C---:B----4-:R-:W-:Y:S06]  /*7620*/  HMMA.16816.F32 R112, R96.reuse, R108, R28 ;  /* 0x0000006c6070723c */ /* 0x050fec000000181c */
[C---:B------:R-:W-:Y:S06]  /*7630*/  HMMA.16816.F32 R28, R96.reuse, R148, R40 ;  /* 0x00000094601c723c */ /* 0x040fec0000001828 */
[----:B------:R-:W-:Y:S01]  /*7640*/  HMMA.16816.F32 R40, R96, R150, R36 ;  /* 0x000000966028723c */ /* 0x000fe20000001824 */
[----:B------:R-:W3:Y:S04]  /*7650*/  LDSM.16.MT88.4 R36, [R190+0x17000] ;  /* 0x01700000be24783b */ /* 0x000ee80000004200 */
[----:B------:R-:W-:Y:S01]  /*7660*/  LDSM.16.MT88.4 R148, [R188+0x17000] ;  /* 0x01700000bc94783b */ /* 0x000fe20000004200 */
[C---:B-----5:R-:W-:Y:S06]  /*7670*/  HMMA.16816.F32 R76, R104.reuse, R120, R76 ;  /* 0x00000078684c723c */ /* 0x060fec000000184c */
[----:B------:R-:W-:Y:S01]  /*7680*/  HMMA.16816.F32 R84, R104, R122, R84 ;  /* 0x0000007a6854723c */ /* 0x000fe20000001854 */
[----:B------:R-:W-:Y:S05]  /*7690*/  LDSM.16.MT88.4 R104, [R189+0x13800] ;  /* 0x01380000bd68783b */ /* 0x000fea0000004200 */
[C---:B-1----:R-:W-:Y:S06]  /*76a0*/  HMMA.16816.F32 R120, R96.reuse, R116, R20 ;  /* 0x000000746078723c */ /* 0x042fec0000001814 */
[C---:B------:R-:W-:Y:S06]  /*76b0*/  HMMA.16816.F32 R20, R96.reuse, R132, R56 ;  /* 0x000000846014723c */ /* 0x040fec0000001838 */
[C---:B------:R-:W-:Y:S01]  /*76c0*/  HMMA.16816.F32 R56, R96.reuse, R134, R52 ;  /* 0x000000866038723c */ /* 0x040fe20000001834 */
[----:B------:R-:W1:Y:S04]  /*76d0*/  LDSM.16.MT88.4 R132, [R189+0x17000] ;  /* 0x01700000bd84783b */ /* 0x000e680000004200 */
[----:B------:R-:W-:Y:S01]  /*76e0*/  LDSM.16.MT88.4 R52, [R190+0x15800] ;  /* 0x01580000be34783b */ /* 0x000fe20000004200 */
[C---:B--2---:R-:W-:Y:S06]  /*76f0*/  HMMA.16816.F32 R12, R96.reuse, R8, R72 ;  /* 0x00000008600c723c */ /* 0x044fec0000001848 */
[C---:B------:R-:W-:Y:S01]  /*7700*/  HMMA.16816.F32 R72, R96.reuse, R10, R68 ;  /* 0x0000000a6048723c */ /* 0x040fe20000001844 */
[----:B------:R-:W-:Y:S05]  /*7710*/  LDSM.16.MT88.4 R68, [R188+0x15800] ;  /* 0x01580000bc44783b */ /* 0x000fea0000004200 */
[C---:B------:R-:W-:Y:S06]  /*7720*/  HMMA.16816.F32 R108, R96.reuse, R110, R24 ;  /* 0x0000006e606c723c */ /* 0x040fec0000001818 */
[C---:B---3--:R-:W-:Y:S06]  /*7730*/  HMMA.16816.F32 R76, R96.reuse, R36, R76 ;  /* 0x00000024604c723c */ /* 0x048fec000000184c */
[C---:B------:R-:W-:Y:S01]  /*7740*/  HMMA.16816.F32 R8, R96.reuse, R38, R84 ;  /* 0x000000266008723c */ /* 0x040fe20000001854 */
[----:B------:R-:W2:Y:S05]  /*7750*/  LDSM.16.MT88.4 R36, [R188+0x13800] ;  /* 0x01380000bc24783b */ /* 0x000eaa0000004200 */
[C---:B------:R-:W-:Y:S06]  /*7760*/  HMMA.16816.F32 R24, R96.reuse, R140, R48 ;  /* 0x0000008c6018723c */ /* 0x040fec0000001830 */
[C---:B------:R-:W-:Y:S06]  /*7770*/  HMMA.16816.F32 R116, R96.reuse, R118, R16 ;  /* 0x000000766074723c */ /* 0x040fec0000001810 */
[C---:B------:R-:W-:Y:S01]  /*7780*/  HMMA.16816.F32 R48, R96.reuse, R142, R44 ;  /* 0x0000008e6030723c */ /* 0x040fe2000000182c */
[----:B------:R-:W3:Y:S04]  /*7790*/  LDSM.16.MT88.4 R44, [R192+0x15800] ;  /* 0x01580000c02c783b */ /* 0x000ee80000004200 */
[----:B------:R-:W-:Y:S01]  /*77a0*/  LDSM.16.MT88.4 R140, [R192+0x13800] ;  /* 0x01380000c08c783b */ /* 0x000fe20000004200 */
[C---:B------:R-:W-:Y:S06]  /*77b0*/  HMMA.16816.F32 R16, R96.reuse, R136, R64 ;  /* 0x000000886010723c */ /* 0x040fec0000001840 */
[C---:B------:R-:W-:Y:S01]  /*77c0*/  HMMA.16816.F32 R64, R96.reuse, R138, R60 ;  /* 0x0000008a6040723c */ /* 0x040fe2000000183c */
[----:B------:R-:W4:Y:S04]  /*77d0*/  LDSM.16.MT88.4 R60, [R189+0x15800] ;  /* 0x01580000bd3c783b */ /* 0x000f280000004200 */
[----:B------:R-:W-:Y:S01]  /*77e0*/  LDSM.16.MT88.4 R136, [R190+0x13800] ;  /* 0x01380000be88783b */ /* 0x000fe20000004200 */
[C---:B-1----:R-:W-:Y:S03]  /*77f0*/  HMMA.16816.F32 R84, R96.reuse, R132, R80 ;  /* 0x000000846054723c */ /* 0x042fe60000001850 */
[----:B------:R-:W1:Y:S03]  /*7800*/  LDSM.16.MT88.4 R80, [R190+0x17800] ;  /* 0x01780000be50783b */ /* 0x000e660000004200 */
[C---:B------:R-:W-:Y:S06]  /*7810*/  HMMA.16816.F32 R32, R96.reuse, R154, R32 ;  /* 0x0000009a6020723c */ /* 0x040fec0000001820 */
[----:B------:R-:W-:Y:S01]  /*7820*/  HMMA.16816.F32 R100, R96, R152, R100 ;  /* 0x000000986064723c */ /* 0x000fe20000001864 */
[--C-:B------:R-:W-:Y:S01]  /*7830*/  FFMA.FTZ R155, R166, UR8, -R171.reuse ;  /* 0x00000008a69b7c23 */ /* 0x100fe200080108ab */
[--C-:B------:R-:W-:Y:S01]  /*7840*/  FFMA.FTZ R166, R169, UR8, -R164.reuse ;  /* 0x00000008a9a67c23 */ /* 0x100fe200080108a4 */
[----:B------:R-:W-:Y:S01]  /*7850*/  FFMA.FTZ R154, R168, UR8, -R171 ;  /* 0x00000008a89a7c23 */ /* 0x000fe200080108ab */
[----:B------:R-:W-:-:S02]  /*7860*/  FFMA.FTZ R164, R163, UR8, -R164 ;  /* 0x00000008a3a47c23 */ /* 0x000fc400080108a4 */
[C---:B------:R-:W-:Y:S01]  /*7870*/  HMMA.16816.F32 R88, R96.reuse, R134, R88 ;  /* 0x000000866058723c */ /* 0x040fe20000001858 */
[--C-:B------:R-:W-:Y:S01]  /*7880*/  FFMA.FTZ R152, R174, UR8, -R171.reuse ;  /* 0x00000008ae987c23 */ /* 0x100fe200080108ab */
[----:B------:R-:W-:Y:S01]  /*7890*/  FFMA.FTZ R153, R170, UR8, -R171 ;  /* 0x00000008aa997c23 */ /* 0x000fe200080108ab */
[----:B------:R-:W-:Y:S01]  /*78a0*/  MUFU.EX2 R154, R154 ;  /* 0x0000009a009a7308 */ /* 0x000fe20000000800 */
[----:B------:R-:W5:Y:S02]  /*78b0*/  LDSM.16.MT88.4 R132, [R192+0x17800] ;  /* 0x01780000c084783b */ /* 0x000f640000004200 */
[C---:B------:R-:W-:Y:S05]  /*78c0*/  HMMA.16816.F32 R92, R96.reuse, R148, R92 ;  /* 0x00000094605c723c */ /* 0x040fea000000185c */
[----:B------:R-:W-:Y:S01]  /*78d0*/  MUFU.EX2 R152, R152 ;  /* 0x0000009800987308 */ /* 0x000fe20000000800 */
[----:B------:R-:W-:Y:S07]  /*78e0*/  HMMA.16816.F32 R4, R96, R150, R4 ;  /* 0x000000966004723c */ /* 0x000fee0000001804 */
[----:B------:R-:W2:Y:S08]  /*78f0*/  MUFU.EX2 R153, R153 ;  /* 0x0000009900997308 */ /* 0x000eb00000000800 */
[----:B------:R-:W3:Y:S08]  /*7900*/  MUFU.EX2 R155, R155 ;  /* 0x0000009b009b7308 */ /* 0x000ef00000000800 */
[----:B------:R-:W4:Y:S01]  /*7910*/  MUFU.EX2 R166, R166 ;  /* 0x000000a600a67308 */ /* 0x000f220000000800 */
[----:B--2---:R-:W-:-:S07]  /*7920*/  F2FP.F16.F32.PACK_AB R96, R153, R152 ;  /* 0x000000989960723e */ /* 0x004fce00000000ff */
[----:B------:R-:W2:Y:S01]  /*7930*/  MUFU.EX2 R164, R164 ;  /* 0x000000a400a47308 */ /* 0x000ea20000000800 */
[----:B---3--:R-:W-:Y:S02]  /*7940*/  F2FP.F16.F32.PACK_AB R98, R155, R154 ;  /* 0x0000009a9b62723e */ /* 0x008fe400000000ff */
[----:B----4-:R-:W-:Y:S02]  /*7950*/  F2FP.F16.F32.PACK_AB R97, R167, R166 ;  /* 0x000000a6a761723e */ /* 0x010fe400000000ff */
[----:B--2---:R-:W-:-:S07]  /*7960*/  F2FP.F16.F32.PACK_AB R99, R164, R165 ;  /* 0x000000a5a463723e */ /* 0x004fce00000000ff */
        /* <DEDUP_REMOVED lines=12> */
[C---:B------:R-:W-:Y:S01]  /*7a30*/  HMMA.16816.F32 R116, R96.reuse, R138, R116 ;  /* 0x0000008a6074723c */ /* 0x040fe20000001874 */
[----:B------:R-:W1:Y:S05]  /*7a40*/  LDSM.16.MT88.4 R136, [R189+0x17800] ;  /* 0x01780000bd88783b */ /* 0x000e6a0000004200 */
[C---:B------:R-:W-:Y:S01]  /*7a50*/  HMMA.16816.F32 R60, R96.reuse, R68, R16 ;  /* 0x00000044603c723c */ /* 0x040fe20000001810 */
[----:B------:R-:W2:Y:S05]  /*7a60*/  LDSM.16.MT88.4 R16, [R188+0x17800] ;  /* 0x01780000bc10783b */ /* 0x000eaa0000004200 */
[C---:B------:R-:W-:Y:S06]  /*7a70*/  HMMA.16816.F32 R80, R96.reuse, R82, R8 ;  /* 0x000000526050723c */ /* 0x040fec0000001808 */
        /* <DEDUP_REMOVED lines=8> */
[----:B------:R-:W-:Y:S01]  /*7b00*/  FADD.FTZ R3, R212, R3 ;  /* 0x00000003d4037221 */ /* 0x000fe20000010000 */
[----:B------:R-:W-:Y:S01]  /*7b10*/  FADD.FTZ R9, R216, R9 ;  /* 0x00000009d8097221 */ /* 0x000fe20000010000 */
[C---:B------:R-:W-:Y:S02]  /*7b20*/  HMMA.16816.F32 R124, R96.reuse, R142, R124 ;  /* 0x0000008e607c723c */ /* 0x040fe4000000187c */
[----:B------:R-:W-:Y:S01]  /*7b30*/  FADD.FTZ R218, R218, R3 ;  /* 0x00000003dada7221 */ /* 0x000fe20000010000 */
[----:B------:R-:W-:Y:S01]  /*7b40*/  FADD.FTZ R222, R222, R9 ;  /* 0x00000009dede7221 */ /* 0x000fe20000010000 */
[----:B------:R-:W-:Y:S02]  /*7b50*/  MOV R3, R0 ;  /* 0x0000000000037202 */ /* 0x000fe40000000f00 */
[----:B------:R-:W-:Y:S01]  /*7b60*/  FADD.FTZ R219, R219, R218 ;  /* 0x000000dadbdb7221 */ /* 0x000fe20000010000 */
[----:B------:R-:W-:Y:S01]  /*7b70*/  FADD.FTZ R223, R223, R222 ;  /* 0x000000dedfdf7221 */ /* 0x000fe20000010000 */
[----:B-----5:R-:W-:Y:S02]  /*7b80*/  HMMA.16816.F32 R68, R96, R132, R12 ;  /* 0x000000846044723c */ /* 0x020fe4000000180c */
[----:B------:R-:W-:Y:S01]  /*7b90*/  FADD.FTZ R220, R220, R219 ;  /* 0x000000dbdcdc7221 */ /* 0x000fe20000010000 */
[----:B------:R-:W-:-:S03]  /*7ba0*/  FADD.FTZ R224, R224, R223 ;  /* 0x000000dfe0e07221 */ /* 0x000fc60000010000 */
[----:B------:R-:W-:Y:S01]  /*7bb0*/  FADD.FTZ R221, R221, R220 ;  /* 0x000000dcdddd7221 */ /* 0x000fe20000010000 */
[----:B------:R-:W-:Y:S01]  /*7bc0*/  FADD.FTZ R225, R225, R224 ;  /* 0x000000e0e1e17221 */ /* 0x000fe20000010000 */
[----:B------:R-:W-:Y:S01]  /*7bd0*/  HMMA.16816.F32 R72, R96, R134, R72 ;  /* 0x000000866048723c */ /* 0x000fe20000001848 */
[----:B------:R-:W-:Y:S01]  /*7be0*/  MOV R132, R2 ;  /* 0x0000000200847202 */ /* 0x000fe20000000f00 */
[----:B------:R-:W-:Y:S01]  /*7bf0*/  FADD.FTZ R152, R152, R221 ;  /* 0x000000dd98987221 */ /* 0x000fe20000010000 */
[----:B------:R-:W-:-:S03]  /*7c00*/  FADD.FTZ R166, R166, R225 ;  /* 0x000000e1a6a67221 */ /* 0x000fc60000010000 */
[----:B------:R-:W-:Y:S01]  /*7c10*/  FADD.FTZ R153, R153, R152 ;  /* 0x0000009899997221 */ /* 0x000fe20000010000 */
[----:B------:R-:W-:Y:S01]  /*7c20*/  FADD.FTZ R166, R167, R166 ;  /* 0x000000a6a7a67221 */ /* 0x000fe20000010000 */
[----:B-1----:R-:W-:Y:S02]  /*7c30*/  HMMA.16816.F32 R84, R96, R136, R84 ;  /* 0x000000886054723c */ /* 0x002fe40000001854 */
[----:B------:R-:W-:Y:S01]  /*7c40*/  FADD.FTZ R154, R154, R153 ;  /* 0x000000999a9a7221 */ /* 0x000fe20000010000 */
[----:B------:R-:W-:-:S03]  /*7c50*/  FADD.FTZ R165, R165, R166 ;  /* 0x000000a6a5a57221 */ /* 0x000fc60000010000 */
[----:B------:R-:W-:Y:S01]  /*7c60*/  HMMA.16816.F32 R88, R96, R138, R88 ;  /* 0x0000008a6058723c */ /* 0x000fe20000001858 */
[----:B------:R-:W-:Y:S01]  /*7c70*/  FADD.FTZ R213, R155, R154 ;  /* 0x0000009a9bd57221 */ /* 0x000fe20000010000 */
[----:B------:R-:W-:-:S04]  /*7c80*/  FADD.FTZ R211, R164, R165 ;  /* 0x000000a5a4d37221 */ /* 0x000fc80000010000 */
[C---:B--2---:R-:W-:Y:S06]  /*7c90*/  HMMA.16816.F32 R92, R96.reuse, R16, R92 ;  /* 0x00000010605c723c */ /* 0x044fec000000185c */
[----:B------:R-:W-:Y:S01]  /*7ca0*/  HMMA.16816.F32 R96, R96, R18, R4 ;  /* 0x000000126060723c */ /* 0x000fe20000001804 */
[----:B------:R-:W-:-:S08]  /*7cb0*/  NOP ;  /* 0x0000000000007918 */ /* 0x000fd00000000000 */
[----:B------:R-:W-:-:S15]  /*7cc0*/  @!P4 BRA `(.L_x_302) ;  /* 0x0000002c0084c947 */ /* 0x000fde0003800000 */
[----:B------:R-:W-:Y:S01]  /*7cd0*/  UIADD3 UR24, UR19, -0x3, URZ ;  /* 0xfffffffd13187890 */ /* 0x000fe2000fffe03f */
[----:B------:R-:W-:-:S04]  /*7ce0*/  DEPBAR.LE SB0, 0x0 ;  /* 0x000080000000791a */ /* 0x000fc80000000000 */
[----:B------:R-:W-:Y:S01]  /*7cf0*/  USHF.R.S32.HI UR4, URZ, 0x1f, UR24 ;  /* 0x0000001f3f047899 */ /* 0x000fe20008011418 */
[----:B------:R-:W-:Y:S01]  /*7d00*/  IMAD.U32 R3, RZ, RZ, UR10 ;  /* 0x0000000aff037e24 */ /* 0x000fe2000f8e00ff */
[----:B------:R-:W-:Y:S02]  /*7d10*/  UIMAD.WIDE.U32 UR26, UR24, UR10, URZ ;  /* 0x0000000a181a72a5 */ /* 0x000fe4000f8e003f */
[----:B------:R-:W-:Y:S02]  /*7d20*/  UIMAD UR4, UR4, UR10, URZ ;  /* 0x0000000a040472a4 */ /* 0x000fe4000f8e023f */
[----:B------:R-:W-:Y:S02]  /*7d30*/  UISETP.GT.AND UP0, UPT, UR24, UR15, UPT ;  /* 0x0000000f1800728c */ /* 0x000fe4000bf04270 */
[----:B------:R-:W-:Y:S01]  /*7d40*/  UIMAD UR4, UR24, UR11, UR4 ;  /* 0x0000000b180472a4 */ /* 0x000fe2000f8e0204 */
[----:B------:R-:W-:Y:S02]  /*7d50*/  IMAD.U32 R4, RZ, RZ, UR26 ;  /* 0x0000001aff047e24 */ /* 0x000fe4000f8e00ff */
[----:B------:R-:W-:Y:S01]  /*7d60*/  IMAD.U32 R5, RZ, RZ, UR27 ;  /* 0x0000001bff057e24 */ /* 0x000fe2000f8e00ff */
[----:B------:R-:W-:Y:S01]  /*7d70*/  UIADD3 UR4, UR27, UR4, URZ ;  /* 0x000000041b047290 */ /* 0x000fe2000fffe03f */
[----:B------:R-:W-:Y:S01]  /*7d80*/  BAR.SYNC.DEFER_BLOCKING 0x0 ;  /* 0x0000000000007b1d */ /* 0x000fe20000010000 */
[----:B------:R-:W-:-:S04]  /*7d90*/  LEA R6, P1, R4, R144, 0x6 ;  /* 0x0000009004067211 */ /* 0x000fc800078230ff */
[----:B------:R-:W-:Y:S01]  /*7da0*/  IMAD.U32 R5, RZ, RZ, UR4 ;  /* 0x00000004ff057e24 */ /* 0x000fe2000f8e00ff */
[----:B------:R-:W-:-:S04]  /*7db0*/  LEA R8, P0, R6, UR6, 0x1 ;  /* 0x0000000606087c11 */ /* 0x000fc8000f8008ff */
[----:B------:R-:W-:Y:S01]  /*7dc0*/  LEA.HI.X R5, R4, R203, R5, 0x6, P1 ;  /* 0x000000cb04057211 */ /* 0x000fe200008f3405 */
[----:B------:R-:W-:-:S03]  /*7dd0*/  IMAD.U32 R4, RZ, RZ, UR10 ;  /* 0x0000000aff047e24 */ /* 0x000fc6000f8e00ff */
[----:B------:R-:W-:Y:S01]  /*7de0*/  LEA.HI.X R9, R6, UR7, R5, 0x1, P0 ;  /* 0x0000000706097c11 */ /* 0x000fe200080f0c05 */
[----:B------:R-:W-:Y:S01]  /*7df0*/  IMAD.U32 R6, RZ, RZ, UR11 ;  /* 0x0000000bff067e24 */ /* 0x000fe2000f8e00ff */
[----:B------:R-:W-:-:S04]  /*7e00*/  LEA R10, P0, R4, R8, 0x6 ;  /* 0x00000008040a7211 */ /* 0x000fc800078030ff */
[----:B------:R-:W-:Y:S01]  /*7e10*/  LEA.HI.X R11, R3, R9, R6, 0x6, P0 ;  /* 0x00000009030b7211 */ /* 0x000fe200000f3406 */
[----:B------:R-:W-:Y:S01]  /*7e20*/  IMAD.U32 R3, RZ, RZ, UR24 ;  /* 0x00000018ff037e24 */ /* 0x000fe2000f8e00ff */
[----:B------:R-:W-:Y:S01]  /*7e30*/  @!PT LDS RZ, [RZ] ;  /* 0x00000000fffff984 */ /* 0x000fe20000000800 */
[----:B------:R-:W-:Y:S01]  /*7e40*/  @!PT LDS RZ, [RZ] ;  /* 0x00000000fffff984 */ /* 0x000fe20000000800 */
[----:B------:R-:W-:Y:S01]  /*7e50*/  @!PT LDS RZ, [RZ] ;  /* 0x00000000fffff984 */ /* 0x000fe20000000800 */
[----:B------:R-:W-:Y:S03]  /*7e60*/  LDGSTS.E.BYPASS.LTC128B.128 [R199+0x12000], desc[UR20][R8.64] ;  /* 0x1200000008c77fae */ /* 0x000fe6000b901d54 */
[----:B------:R-:W-:Y:S01]  /*7e70*/  IMAD R3, R3, 0x40, R210 ;  /* 0x0000004003037824 */ /* 0x000fe200078e02d2 */
[----:B------:R-:W-:Y:S04]  /*7e80*/  LDGSTS.E.BYPASS.LTC128B.128 [R199+0x14000], desc[UR20][R8.64+0x80] ;  /* 0x1400008008c77fae */ /* 0x000fe8000b901d54 */
[C---:B------:R-:W-:Y:S01]  /*7e90*/  ISETP.GE.AND P5, PT, R3.reuse, R204, PT ;  /* 0x000000cc0300720c */ /* 0x040fe20003fa6270 */
[----:B------:R-:W-:Y:S01]  /*7ea0*/  LDGSTS.E.BYPASS.LTC128B.128 [R199+0x16000], desc[UR20][R8.64+0x100] ;  /* 0x1600010008c77fae */ /* 0x000fe2000b901d54 */
[----:B------:R-:W-:-:S02]  /*7eb0*/  ISETP.GE.AND P1, PT, R3, R206, PT ;  /* 0x000000ce0300720c */ /* 0x000fc40003f26270 */
[C---:B------:R-:W-:Y:S01]  /*7ec0*/  ISETP.LT.OR P5, PT, R3.reuse, R205, P5 ;  /* 0x000000cd0300720c */ /* 0x040fe20002fa1670 */
[----:B------:R-:W-:Y:S01]  /*7ed0*/  LDGSTS.E.BYPASS.LTC128B.128 [R199+0x13000], desc[UR20][R10.64] ;  /* 0x130000000ac77fae */ /* 0x000fe2000b901d54 */
[----:B------:R-:W-:-:S03]  /*7ee0*/  ISETP.LT.OR P1, PT, R3, R207, P1 ;  /* 0x000000cf0300720c */ /* 0x000fc60000f21670 */
        /* <DEDUP_REMOVED lines=15> */
[----:B------:R-:W-:Y:S01]  /*7fe0*/  LDSM.16.M88.4 R28, [R191+0xc800] ;  /* 0x00c80000bf1c783b */ /* 0x000fe20000000200 */
[C---:B------:R-:W-:Y:S03]  /*7ff0*/  HMMA.16816.F32 R12, R136.reuse, R14, RZ ;  /* 0x0000000e880c723c */ /* 0x040fe600000018ff */
[----:B------:R-:W-:Y:S03]  /*8000*/  LDSM.16.M88.4 R24, [R191+0xd000] ;  /* 0x00d00000bf18783b */ /* 0x000fe60000000200 */
[C---:B---3--:R-:W-:Y:S01]  /*8010*/  HMMA.16816.F32 R160, R136.reuse, R156, RZ ;  /* 0x0000009c88a0723c */ /* 0x048fe200000018ff */
[----:B------:R-:W-:Y:S04]  /*8020*/  LDSM.16.M88.4 R216, [R193] ;  /* 0x00000000c1d8783b */ /* 0x000fe80000000200 */
[----:B------:R-:W0:Y:S01]  /*8030*/  LDGDEPBAR ;  /* 0x00000000000079af */ /* 0x000e220000000000 */
[C---:B----4-:R-:W-:Y:S06]  /*8040*/  HMMA.16816.F32 R152, R136.reuse, R148, RZ ;  /* 0x000000948898723c */ /* 0x050fec00000018ff */
[C---:B------:R-:W-:Y:S06]  /*8050*/  HMMA.16816.F32 R156, R136.reuse, R158, RZ ;  /* 0x0000009e889c723c */ /* 0x040fec00000018ff */
[C---:B------:R-:W-:Y:S06]  /*8060*/  HMMA.16816.F32 R148, R136.reuse, R150, RZ ;  /* 0x000000968894723c */ /* 0x040fec00000018ff */
[C---:B-----5:R-:W-:Y:S06]  /*8070*/  HMMA.16816.F32 R140, R136.reuse, R20, RZ ;  /* 0x00000014888c723c */ /* 0x060fec00000018ff */
[----:B------:R-:W-:Y:S01]  /*8080*/  HMMA.16816.F32 R136, R136, R22, RZ ;  /* 0x000000168888723c */ /* 0x000fe200000018ff */
[----:B------:R-:W2:Y:S05]  /*8090*/  LDSM.16.M88.4 R20, [R191+0xd800] ;  /* 0x00d80000bf14783b */ /* 0x000eaa0000000200 */
[C---:B------:R-:W-:Y:S06]  /*80a0*/  HMMA.16816.F32 R16, R132.reuse, R4, R16 ;  /* 0x000000048410723c */ /* 0x040fec0000001810 */
[C---:B------:R-:W-:Y:S01]  /*80b0*/  HMMA.16816.F32 R12, R132.reuse, R6, R12 ;  /* 0x00000006840c723c */ /* 0x040fe2000000180c */
[----:B------:R-:W3:Y:S05]  /*80c0*/  LDSM.16.M88.4 R4, [R184] ;  /* 0x00000000b804783b */ /* 0x000eea0000000200 */
[C---:B------:R-:W-:Y:S06]  /*80d0*/  HMMA.16816.F32 R140, R132.reuse, R164, R140 ;  /* 0x000000a4848c723c */ /* 0x040fec000000188c */
[C---:B------:R-:W-:Y:S06]  /*80e0*/  HMMA.16816.F32 R160, R132.reuse, R172, R160 ;  /* 0x000000ac84a0723c */ /* 0x040fec00000018a0 */
[C---:B------:R-:W-:Y:S01]  /*80f0*/  HMMA.16816.F32 R156, R132.reuse, R174, R156 ;  /* 0x000000ae849c723c */ /* 0x040fe2000000189c */
[----:B------:R-:W-:Y:S05]  /*8100*/  LDSM.16.M88.4 R172, [R184+0x800] ;  /* 0x00080000b8ac783b */ /* 0x000fea0000000200 */
[C---:B------:R-:W-:Y:S06]  /*8110*/  HMMA.16816.F32 R152, R132.reuse, R168, R152 ;  /* 0x000000a88498723c */ /* 0x040fec0000001898 */
[C---:B------:R-:W-:Y:S01]  /*8120*/  HMMA.16816.F32 R148, R132.reuse, R170, R148 ;  /* 0x000000aa8494723c */ /* 0x040fe20000001894 */
[----:B------:R-:W-:Y:S05]  /*8130*/  LDSM.16.M88.4 R168, [R184+0x1000] ;  /* 0x00100000b8a8783b */ /* 0x000fea0000000200 */
[----:B------:R-:W-:Y:S01]  /*8140*/  HMMA.16816.F32 R136, R132, R166, R136 ;  /* 0x000000a68488723c */ /* 0x000fe20000001888 */
[----:B------:R-:W4:Y:S04]  /*8150*/  LDSM.16.M88.4 R164, [R184+0x1800] ;  /* 0x00180000b8a4783b */ /* 0x000f280000000200 */
[----:B------:R-:W-:Y:S01]  /*8160*/  LDSM.16.M88.4 R132, [R198+0x4000] ;  /* 0x00400000c684783b */ /* 0x000fe20000000200 */
[C---:B-1----:R-:W-:Y:S06]  /*8170*/  HMMA.16816.F32 R16, R8.reuse, R32, R16 ;  /* 0x000000200810723c */ /* 0x042fec0000001810 */
[C---:B------:R-:W-:Y:S01]  /*8180*/  HMMA.16816.F32 R12, R8.reuse, R34, R12 ;  /* 0x00000022080c723c */ /* 0x040fe2000000180c */
[----:B------:R-:W1:Y:S05]  /*8190*/  LDSM.16.M88.4 R32, [R197+0xe000] ;  /* 0x00e00000c520783b */ /* 0x000e6a0000000200 */
[C---:B--2---:R-:W-:Y:S06]  /*81a0*/  HMMA.16816.F32 R140, R8.reuse, R20, R140 ;  /* 0x00000014088c723c */ /* 0x044fec000000188c */
[C---:B------:R-:W-:Y:S06]  /*81b0*/  HMMA.16816.F32 R160, R8.reuse, R28, R160 ;  /* 0x0000001c08a0723c */ /* 0x040fec00000018a0 */
[C---:B------:R-:W-:Y:S01]  /*81c0*/  HMMA.16816.F32 R156, R8.reuse, R30, R156 ;  /* 0x0000001e089c723c */ /* 0x040fe2000000189c */
[----:B------:R-:W2:Y:S05]  /*81d0*/  LDSM.16.M88.4 R28, [R197+0xe800] ;  /* 0x00e80000c51c783b */ /* 0x000eaa0000000200 */
[C---:B------:R-:W-:Y:S06]  /*81e0*/  HMMA.16816.F32 R152, R8.reuse, R24, R152 ;  /* 0x000000180898723c */ /* 0x040fec0000001898 */
[C---:B------:R-:W-:Y:S01]  /*81f0*/  HMMA.16816.F32 R148, R8.reuse, R26, R148 ;  /* 0x0000001a0894723c */ /* 0x040fe20000001894 */
[----:B------:R-:W5:Y:S05]  /*8200*/  LDSM.16.M88.4 R24, [R197+0xf000] ;  /* 0x00f00000c518783b */ /* 0x000f6a0000000200 */
[----:B------:R-:W-:Y:S01]  /*8210*/  HMMA.16816.F32 R136, R8, R22, R136 ;  /* 0x000000160888723c */ /* 0x000fe20000001888 */
[----:B------:R-:W5:Y:S04]  /*8220*/  LDSM.16.M88.4 R20, [R197+0xf800] ;  /* 0x00f80000c514783b */ /* 0x000f680000000200 */
[----:B------:R-:W-:Y:S01]  /*8230*/  LDSM.16.M88.4 R8, [R196+0x4000] ;  /* 0x00400000c408783b */ /* 0x000fe20000000200 */
[C---:B---3--:R-:W-:Y:S06]  /*8240*/  HMMA.16816.F32 R16, R216.reuse, R4, R16 ;  /* 0x00000004d810723c */ /* 0x048fec0000001810 */
[C---:B------:R-:W-:Y:S01]  /*8250*/  HMMA.16816.F32 R12, R216.reuse, R6, R12 ;  /* 0x00000006d80c723c */ /* 0x040fe2000000180c */
[----:B------:R-:W3:Y:S05]  /*8260*/  LDSM.16.M88.4 R4, [R183] ;  /* 0x00000000b704783b */ /* 0x000eea0000000200 */
[C---:B----4-:R-:W-:Y:S06]  /*8270*/  HMMA.16816.F32 R140, R216.reuse, R164, R140 ;  /* 0x000000a4d88c723c */ /* 0x050fec000000188c */
[C---:B------:R-:W-:Y:S06]  /*8280*/  HMMA.16816.F32 R160, R216.reuse, R172, R160 ;  /* 0x000000acd8a0723c */ /* 0x040fec00000018a0 */
[C---:B------:R-:W-:Y:S06]  /*8290*/  HMMA.16816.F32 R156, R216.reuse, R174, R156 ;  /* 0x000000aed89c723c */ /* 0x040fec000000189c */
[C---:B------:R-:W-:Y:S06]  /*82a0*/  HMMA.16816.F32 R152, R216.reuse, R168, R152 ;  /* 0x000000a8d898723c */ /* 0x040fec0000001898 */
[C---:B------:R-:W-:Y:S01]  /*82b0*/  HMMA.16816.F32 R148, R216.reuse, R170, R148 ;  /* 0x000000aad894723c */ /* 0x040fe20000001894 */
[----:B------:R-:W-:Y:S05]  /*82c0*/  LDSM.16.M88.4 R168, [R181] ;  /* 0x00000000b5a8783b */ /* 0x000fea0000000200 */
[----:B------:R-:W-:Y:S01]  /*82d0*/  HMMA.16816.F32 R164, R216, R166, R136 ;  /* 0x000000a6d8a4723c */ /* 0x000fe20000001888 */
[----:B------:R-:W4:Y:S05]  /*82e0*/  LDSM.16.M88.4 R136, [R182] ;  /* 0x00000000b688783b */ /* 0x000f2a0000000200 */
[C---:B-1----:R-:W-:Y:S06]  /*82f0*/  HMMA.16816.F32 R16, R132.reuse, R32, R16 ;  /* 0x000000208410723c */ /* 0x042fec0000001810 */
[C---:B------:R-:W-:Y:S01]  /*8300*/  HMMA.16816.F32 R12, R132.reuse, R34, R12 ;  /* 0x00000022840c723c */ /* 0x040fe2000000180c */
[----:B------:R-:W1:Y:S05]  /*8310*/  LDSM.16.M88.4 R32, [R180] ;  /* 0x00000000b420783b */ /* 0x000e6a0000000200 */
[C---:B--2---:R-:W-:Y:S06]  /*8320*/  HMMA.16816.F32 R160, R132.reuse, R28, R160 ;  /* 0x0000001c84a0723c */ /* 0x044fec00000018a0 */
[C---:B------:R-:W-:Y:S01]  /*8330*/  HMMA.16816.F32 R156, R132.reuse, R30, R156 ;  /* 0x0000001e849c723c */ /* 0x040fe2000000189c */
[----:B------:R-:W-:Y:S05]  /*8340*/  LDSM.16.M88.4 R28, [R191+0xe800] ;  /* 0x00e80000bf1c783b */ /* 0x000fea0000000200 */
[C---:B-----5:R-:W-:Y:S06]  /*8350*/  HMMA.16816.F32 R152, R132.reuse, R24, R152 ;  /* 0x000000188498723c */ /* 0x060fec0000001898 */
[C---:B------:R-:W-:Y:S01]  /*8360*/  HMMA.16816.F32 R148, R132.reuse, R26, R148 ;  /* 0x0000001a8494723c */ /* 0x040fe20000001894 */
[----:B------:R-:W-:Y:S05]  /*8370*/  LDSM.16.M88.4 R24, [R194+0x4000] ;  /* 0x00400000c218783b */ /* 0x000fea0000000200 */
[C---:B------:R-:W-:Y:S06]  /*8380*/  HMMA.16816.F32 R140, R132.reuse, R20, R140 ;  /* 0x00000014848c723c */ /* 0x040fec000000188c */
[----:B------:R-:W-:Y:S01]  /*8390*/  HMMA.16816.F32 R164, R132, R22, R164 ;  /* 0x0000001684a4723c */ /* 0x000fe200000018a4 */
[----:B------:R-:W2:Y:S04]  /*83a0*/  LDSM.16.M88.4 R20, [R191+0xe000] ;  /* 0x00e00000bf14783b */ /* 0x000ea80000000200 */
[----:B------:R-:W-:Y:S01]  /*83b0*/  LDSM.16.M88.4 R132, [R191+0xf800] ;  /* 0x00f80000bf84783b */ /* 0x000fe20000000200 */
[C---:B---3--:R-:W-:Y:S06]  /*83c0*/  HMMA.16816.F32 R16, R8.reuse, R4, R16 ;  /* 0x000000040810723c */ /* 0x048fec0000001810 */
[C---:B------:R-:W-:Y:S01]  /*83d0*/  HMMA.16816.F32 R12, R8.reuse, R6, R12 ;  /* 0x00000006080c723c */ /* 0x040fe2000000180c */
[----:B------:R-:W3:Y:S05]  /*83e0*/  LDSM.16.M88.4 R4, [R191+0xf000] ;  /* 0x00f00000bf04783b */ /* 0x000eea0000000200 */
[C---:B----4-:R-:W-:Y:S06]  /*83f0*/  HMMA.16816.F32 R160, R8.reuse, R136, R160 ;  /* 0x0000008808a0723c */ /* 0x050fec00000018a0 */
[C---:B------:R-:W-:Y:S01]  /*8400*/  HMMA.16816.F32 R156, R8.reuse, R138, R156 ;  /* 0x0000008a089c723c */ /* 0x040fe2000000189c */
[----:B------:R-:W-:Y:S05]  /*8410*/  LDSM.16.M88.4 R136, [R184+0x2800] ;  /* 0x00280000b888783b */ /* 0x000fea0000000200 */
[C---:B------:R-:W-:Y:S06]  /*8420*/  HMMA.16816.F32 R152, R8.reuse, R168, R152 ;  /* 0x000000a80898723c */ /* 0x040fec0000001898 */
[C---:B------:R-:W-:Y:S01]  /*8430*/  HMMA.16816.F32 R148, R8.reuse, R170, R148 ;  /* 0x000000aa0894723c */ /* 0x040fe20000001894 */
[----:B------:R-:W-:Y:S05]  /*8440*/  LDSM.16.M88.4 R168, [R193+0x4000] ;  /* 0x00400000c1a8783b */ /* 0x000fea0000000200 */
[C---:B-1----:R-:W-:Y:S01]  /*8450*/  HMMA.16816.F32 R172, R8.reuse, R32, R140 ;  /* 0x0000002008ac723c */ /* 0x042fe2000000188c */
[----:B------:R-:W1:Y:S05]  /*8460*/  LDSM.16.M88.4 R140, [R184+0x2000] ;  /* 0x00200000b88c783b */ /* 0x000e6a0000000200 */
[----:B------:R-:W-:Y:S01]  /*8470*/  HMMA.16816.F32 R164, R8, R34, R164 ;  /* 0x0000002208a4723c */ /* 0x000fe200000018a4 */
[----:B------:R-:W4:Y:S04]  /*8480*/  LDSM.16.M88.4 R8, [R184+0x3000] ;  /* 0x00300000b808783b */ /* 0x000f280000000200 */
[----:B------:R-:W-:Y:S01]  /*8490*/  LDSM.16.M88.4 R32, [R198+0x8000] ;  /* 0x00800000c620783b */ /* 0x000fe20000000200 */
[C---:B--2---:R-:W-:Y:S06]  /*84a0*/  HMMA.16816.F32 R16, R24.reuse, R20, R16 ;  /* 0x000000141810723c */ /* 0x044fec0000001810 */
[C---:B------:R-:W-:Y:S01]  /*84b0*/  HMMA.16816.F32 R12, R24.reuse, R22, R12 ;  /* 0x00000016180c723c */ /* 0x040fe2000000180c */
[----:B------:R-:W-:Y:S05]  /*84c0*/  LDSM.16.M88.4 R20, [R184+0x3800] ;  /* 0x00380000b814783b */ /* 0x000fea0000000200 */
[C---:B------:R-:W-:Y:S06]  /*84d0*/  HMMA.16816.F32 R160, R24.reuse, R28, R160 ;  /* 0x0000001c18a0723c */ /* 0x040fec00000018a0 */
[C---:B------:R-:W-:Y:S01]  /*84e0*/  HMMA.16816.F32 R156, R24.reuse, R30, R156 ;  /* 0x0000001e189c723c */ /* 0x040fe2000000189c */
[----:B------:R-:W2:Y:S05]  /*84f0*/  LDSM.16.M88.4 R28, [R197+0x10000] ;  /* 0x01000000c51c783b */ /* 0x000eaa0000000200 */
[C---:B---3--:R-:W-:Y:S06]  /*8500*/  HMMA.16816.F32 R152, R24.reuse, R4, R152 ;  /* 0x000000041898723c */ /* 0x048fec0000001898 */
[C---:B------:R-:W-:Y:S01]  /*8510*/  HMMA.16816.F32 R148, R24.reuse, R6, R148 ;  /* 0x000000061894723c */ /* 0x040fe20000001894 */
[----:B------:R-:W-:Y:S05]  /*8520*/  LDSM.16.M88.4 R4, [R197+0x11000] ;  /* 0x01100000c504783b */ /* 0x000fea0000000200 */
[C---:B------:R-:W-:Y:S06]  /*8530*/  HMMA.16816.F32 R172, R24.reuse, R132, R172 ;  /* 0x0000008418ac723c */ /* 0x040fec00000018ac */
[----:B------:R-:W-:Y:S01]  /*8540*/  HMMA.16816.F32 R164, R24, R134, R164 ;  /* 0x0000008618a4723c */ /* 0x000fe200000018a4 */
[----:B------:R-:W3:Y:S04]  /*8550*/  LDSM.16.M88.4 R24, [R197+0x10800] ;  /* 0x01080000c518783b */ /* 0x000ee80000000200 */
[----:B------:R-:W-:Y:S01]  /*8560*/  LDSM.16.M88.4 R132, [R179] ;  /* 0x00000000b384783b */ /* 0x000fe20000000200 */
[C---:B-1----:R-:W-:Y:S06]  /*8570*/  HMMA.16816.F32 R16, R168.reuse, R140, R16 ;  /* 0x0000008ca810723c */ /* 0x042fec0000001810 */
[C---:B------:R-:W-:Y:S01]  /*8580*/  HMMA.16816.F32 R12, R168.reuse, R142, R12 ;  /* 0x0000008ea80c723c */ /* 0x040fe2000000180c */
[----:B------:R-:W-:Y:S05]  /*8590*/  LDSM.16.M88.4 R140, [R197+0x11800] ;  /* 0x01180000c58c783b */ /* 0x000fea0000000200 */
[C---:B------:R-:W-:Y:S06]  /*85a0*/  HMMA.16816.F32 R160, R168.reuse, R136, R160 ;  /* 0x00000088a8a0723c */ /* 0x040fec00000018a0 */
[C---:B------:R-:W-:Y:S01]  /*85b0*/  HMMA.16816.F32 R156, R168.reuse, R138, R156 ;  /* 0x0000008aa89c723c */ /* 0x040fe2000000189c */
[----:B------:R-:W1:Y:S05]  /*85c0*/  LDSM.16.M88.4 R136, [R196+0x8000] ;  /* 0x00800000c488783b */ /* 0x000e6a0000000200 */
[C---:B----4-:R-:W-:Y:S06]  /*85d0*/  HMMA.16816.F32 R152, R168.reuse, R8, R152 ;  /* 0x00000008a898723c */ /* 0x050fec0000001898 */
[----:B------:R-:W-:Y:S01]  /*85e0*/  HMMA.16816.F32 R148, R168, R10, R148 ;  /* 0x0000000aa894723c */ /* 0x000fe20000001894 */
[----:B------:R-:W4:Y:S05]  /*85f0*/  LDSM.16.M88.4 R8, [R178] ;  /* 0x00000000b208783b */ /* 0x000f2a0000000200 */
[C---:B--2---:R-:W-:Y:S06]  /*8600*/  HMMA.16816.F32 R16, R32.reuse, R28, R16 ;  /* 0x0000001c2010723c */ /* 0x044fec0000001810 */
[----:B------:R-:W-:Y:S01]  /*8610*/  HMMA.16816.F32 R12, R32, R30, R12 ;  /* 0x0000001e200c723c */ /* 0x000fe2000000180c */
[----:B------:R-:W-:Y:S05]  /*8620*/  LDSM.16.M88.4 R28, [R194+0x8000] ;  /* 0x00800000c21c783b */ /* 0x000fea0000000200 */
[C---:B------:R-:W-:Y:S06]  /*8630*/  HMMA.16816.F32 R172, R168.reuse, R20, R172 ;  /* 0x00000014a8ac723c */ /* 0x040fec00000018ac */
[----:B------:R-:W-:Y:S01]  /*8640*/  HMMA.16816.F32 R164, R168, R22, R164 ;  /* 0x00000016a8a4723c */ /* 0x000fe200000018a4 */
[----:B------:R-:W-:Y:S04]  /*8650*/  LDSM.16.M88.4 R20, [R177] ;  /* 0x00000000b114783b */ /* 0x000fe80000000200 */
[----:B------:R-:W-:Y:S01]  /*8660*/  LDSM.16.M88.4 R168, [R191+0x11800] ;  /* 0x01180000bfa8783b */ /* 0x000fe20000000200 */
[C---:B---3--:R-:W-:Y:S06]  /*8670*/  HMMA.16816.F32 R160, R32.reuse, R24, R160 ;  /* 0x0000001820a0723c */ /* 0x048fec00000018a0 */
[C---:B------:R-:W-:Y:S01]  /*8680*/  HMMA.16816.F32 R156, R32.reuse, R26, R156 ;  /* 0x0000001a209c723c */ /* 0x040fe2000000189c */
[----:B------:R-:W2:Y:S05]  /*8690*/  LDSM.16.M88.4 R24, [R191+0x10000] ;  /* 0x01000000bf18783b */ /* 0x000eaa0000000200 */
        /* <DEDUP_REMOVED lines=8> */
[----:B------:R-:W1:Y:S04]  /*8720*/  LDSM.16.M88.4 R32, [R191+0x10800] ;  /* 0x01080000bf20783b */ /* 0x000e680000000200 */
[----:B------:R-:W-:Y:S01]  /*8730*/  LDSM.16.M88.4 R140, [R193+0x8000] ;  /* 0x00800000c18c783b */ /* 0x000fe20000000200 */
[C---:B----4-:R-:W-:Y:S06]  /*8740*/  HMMA.16816.F32 R160, R136.reuse, R8, R160 ;  /* 0x0000000888a0723c */ /* 0x050fec00000018a0 */
[----:B------:R-:W-:Y:S01]  /*8750*/  HMMA.16816.F32 R156, R136, R10, R156 ;  /* 0x0000000a889c723c */ /* 0x000fe2000000189c */
[----:B------:R-:W4:Y:S05]  /*8760*/  LDSM.16.M88.4 R8, [R184+0x4000] ;  /* 0x00400000b808783b */ /* 0x000f2a0000000200 */
[C---:B--2---:R-:W-:Y:S06]  /*8770*/  HMMA.16816.F32 R16, R28.reuse, R24, R16 ;  /* 0x000000181c10723c */ /* 0x044fec0000001810 */
[----:B------:R-:W-:Y:S06]  /*8780*/  HMMA.16816.F32 R12, R28, R26, R12 ;  /* 0x0000001a1c0c723c */ /* 0x000fec000000180c */
[C---:B---3--:R-:W-:Y:S06]  /*8790*/  HMMA.16816.F32 R172, R136.reuse, R4, R172 ;  /* 0x0000000488ac723c */ /* 0x048fec00000018ac */
[----:B------:R-:W-:Y:S01]  /*87a0*/  HMMA.16816.F32 R164, R136, R6, R164 ;  /* 0x0000000688a4723c */ /* 0x000fe200000018a4 */
[----:B------:R-:W2:Y:S05]  /*87b0*/  LDSM.16.M88.4 R4, [R184+0x4800] ;  /* 0x00480000b804783b */ /* 0x000eaa0000000200 */
[----:B-1----:R-:W-:Y:S06]  /*87c0*/  HMMA.16816.F32 R160, R28, R32, R160 ;  /* 0x000000201ca0723c */ /* 0x002fec00000018a0 */
[----:B------:R-:W-:Y:S06]  /*87d0*/  HMMA.16816.F32 R148, R136, R22, R148 ;  /* 0x000000168894723c */ /* 0x000fec0000001894 */
[C---:B----4-:R-:W-:Y:S06]  /*87e0*/  HMMA.16816.F32 R16, R140.reuse, R8, R16 ;  /* 0x000000088c10723c */ /* 0x050fec0000001810 */
[----:B------:R-:W-:Y:S01]  /*87f0*/  HMMA.16816.F32 R12, R140, R10, R12 ;  /* 0x0000000a8c0c723c */ /* 0x000fe2000000180c */
[----:B------:R-:W-:-:S05]  /*8800*/  VIADD R8, R3, 0x1 ;  /* 0x0000000103087836 */ /* 0x000fca0000000000 */
[----:B------:R-:W-:Y:S01]  /*8810*/  HMMA.16816.F32 R156, R28, R34, R156 ;  /* 0x000000221c9c723c */ /* 0x000fe2000000189c */
[C---:B------:R-:W-:Y:S02]  /*8820*/  ISETP.GE.AND P6, PT, R8.reuse, R206, PT ;  /* 0x000000ce0800720c */ /* 0x040fe40003fc6270 */
[C---:B------:R-:W-:Y:S02]  /*8830*/  ISETP.GE.AND P0, PT, R8.reuse, R204, PT ;  /* 0x000000cc0800720c */ /* 0x040fe40003f06270 */
[C---:B------:R-:W-:Y:S01]  /*8840*/  ISETP.LT.OR P6, PT, R8.reuse, R207, P6 ;  /* 0x000000cf0800720c */ /* 0x040fe200037c1670 */
[----:B------:R-:W-:Y:S01]  /*8850*/  HMMA.16816.F32 R152, R136, R20, R152 ;  /* 0x000000148898723c */ /* 0x000fe20000001898 */
[----:B------:R-:W-:Y:S02]  /*8860*/  ISETP.LT.OR P0, PT, R8, R205, P0 ;  /* 0x000000cd0800720c */ /* 0x000fe40000701670 */
[----:B------:R-:W1:Y:S03]  /*8870*/  LDSM.16.M88.4 R8, [R184+0x5000] ;  /* 0x00500000b808783b */ /* 0x000e660000000200 */
[----:B--2---:R-:W-:Y:S01]  /*8880*/  HMMA.16816.F32 R160, R140, R4, R160 ;  /* 0x000000048ca0723c */ /* 0x004fe200000018a0 */
[C---:B------:R-:W-:Y:S01]  /*8890*/  VIADD R21, R3.reuse, 0x8 ;  /* 0x0000000803157836 */ /* 0x040fe20000000000 */
[----:B------:R-:W-:Y:S01]  /*88a0*/  FSEL R18, R18, -INF , !P5 ;  /* 0xff80000012127808 */ /* 0x000fe20006800000 */
[----:B------:R-:W-:Y:S01]  /*88b0*/  VIADD R20, R3, 0x9 ;  /* 0x0000000903147836 */ /* 0x000fe20000000000 */
[----:B------:R-:W-:Y:S01]  /*88c0*/  FSEL R138, R17, -INF , !P6 ;  /* 0xff800000118a7808 */ /* 0x000fe20007000000 */
[----:B------:R-:W-:Y:S01]  /*88d0*/  VIADD R17, R3, 0x18 ;  /* 0x0000001803117836 */ /* 0x000fe20000000000 */
[----:B------:R-:W-:Y:S01]  /*88e0*/  ISETP.GE.AND P3, PT, R21, R206, PT ;  /* 0x000000ce1500720c */ /* 0x000fe20003f66270 */
[C---:B------:R-:W-:Y:S01]  /*88f0*/  VIADD R5, R3.reuse, 0x10 ;  /* 0x0000001003057836 */ /* 0x040fe20000000000 */
[----:B------:R-:W-:Y:S01]  /*8900*/  HMMA.16816.F32 R148, R28, R134, R148 ;  /* 0x000000861c94723c */ /* 0x000fe20000001894 */
[----:B------:R-:W-:Y:S01]  /*8910*/  VIADD R4, R3, 0x11 ;  /* 0x0000001103047836 */ /* 0x000fe20000000000 */
[----:B------:R-:W-:-:S02]  /*8920*/  ISETP.LT.OR P3, PT, R21, R207, P3 ;  /* 0x000000cf1500720c */ /* 0x000fc40001f61670 */
[----:B------:R-:W-:Y:S02]  /*8930*/  ISETP.GE.AND P5, PT, R5, R204, PT ;  /* 0x000000cc0500720c */ /* 0x000fe40003fa6270 */
[----:B------:R-:W-:Y:S01]  /*8940*/  FSEL R12, R12, -INF , !P3 ;  /* 0xff8000000c0c7808 */ /* 0x000fe20005800000 */
[----:B------:R-:W-:Y:S01]  /*8950*/  HMMA.16816.F32 R156, R140, R6, R156 ;  /* 0x000000068c9c723c */ /* 0x000fe2000000189c */
[----:B------:R-:W-:Y:S02]  /*8960*/  FSEL R134, R19, -INF , !P0 ;  /* 0xff80000013867808 */ /* 0x000fe40004000000 */
[-C--:B------:R-:W-:Y:S02]  /*8970*/  ISETP.GE.AND P0, PT, R5, R206.reuse, PT ;  /* 0x000000ce0500720c */ /* 0x080fe40003f06270 */
[C---:B------:R-:W-:Y:S01]  /*8980*/  ISETP.GE.AND P6, PT, R4.reuse, R206, PT ;  /* 0x000000ce0400720c */ /* 0x040fe20003fc6270 */
[----:B------:R-:W-:Y:S01]  /*8990*/  HMMA.16816.F32 R152, R28, R132, R152 ;  /* 0x000000841c98723c */ /* 0x000fe20000001898 */
[----:B------:R-:W-:-:S02]  /*89a0*/  ISETP.GE.AND P3, PT, R4, R204, PT ;  /* 0x000000cc0400720c */ /* 0x000fc40003f66270 */
[C---:B------:R-:W-:Y:S02]  /*89b0*/  ISETP.LT.OR P0, PT, R5.reuse, R207, P0 ;  /* 0x000000cf0500720c */ /* 0x040fe40000701670 */
[----:B------:R-:W-:Y:S01]  /*89c0*/  ISETP.LT.OR P5, PT, R5, R205, P5 ;  /* 0x000000cd0500720c */ /* 0x000fe20002fa1670 */
[C---:B------:R-:W-:Y:S01]  /*89d0*/  HMMA.16816.F32 R172, R28.reuse, R168, R172 ;  /* 0x000000a81cac723c */ /* 0x040fe200000018ac */
[C---:B------:R-:W-:Y:S02]  /*89e0*/  ISETP.LT.OR P6, PT, R4.reuse, R207, P6 ;  /* 0x000000cf0400720c */ /* 0x040fe400037c1670 */
[----:B------:R-:W-:Y:S02]  /*89f0*/  ISETP.LT.OR P3, PT, R4, R205, P3 ;  /* 0x000000cd0400720c */ /* 0x000fe40001f61670 */
[----:B------:R-:W2:Y:S01]  /*8a00*/  LDSM.16.M88.4 R4, [R184+0x5800] ;  /* 0x00580000b804783b */ /* 0x000ea20000000200 */
[----:B------:R-:W-:Y:S01]  /*8a10*/  ISETP.GE.AND P4, PT, R20, R206, PT ;  /* 0x000000ce1400720c */ /* 0x000fe20003f86270 */
[----:B------:R-:W-:Y:S01]  /*8a20*/  HMMA.16816.F32 R164, R28, R170, R164 ;  /* 0x000000aa1ca4723c */ /* 0x000fe200000018a4 */
[----:B------:R-:W-:Y:S01]  /*8a30*/  FSEL R16, R16, -INF , !P1 ;  /* 0xff80000010107808 */ /* 0x000fe20004800000 */
[----:B------:R-:W-:-:S04]  /*8a40*/  DEPBAR.LE SB0, 0x0 ;  /* 0x000080000000791a */ /* 0x000fc80000000000 */
[C---:B------:R-:W-:Y:S01]  /*8a50*/  ISETP.LT.OR P4, PT, R20.reuse, R207, P4 ;  /* 0x000000cf1400720c */ /* 0x040fe20002781670 */
[C---:B-1----:R-:W-:Y:S01]  /*8a60*/  HMMA.16816.F32 R148, R140.reuse, R10, R148 ;  /* 0x0000000a8c94723c */ /* 0x042fe20000001894 */
[CC--:B------:R-:W-:Y:S02]  /*8a70*/  ISETP.GE.AND P1, PT, R20.reuse, R204.reuse, PT ;  /* 0x000000cc1400720c */ /* 0x0c0fe40003f26270 */
[----:B------:R-:W-:Y:S01]  /*8a80*/  FSEL R146, R13, -INF , !P4 ;  /* 0xff8000000d927808 */ /* 0x000fe20006000000 */
[----:B------:R-:W-:Y:S01]  /*8a90*/  VIADD R13, R3, 0x19 ;  /* 0x00000019030d7836 */ /* 0x000fe20000000000 */
[----:B------:R-:W-:Y:S01]  /*8aa0*/  ISETP.LT.OR P1, PT, R20, R205, P1 ;  /* 0x000000cd1400720c */ /* 0x000fe20000f21670 */
[----:B------:R-:W-:Y:S01]  /*8ab0*/  HMMA.16816.F32 R152, R140, R8, R152 ;  /* 0x000000088c98723c */ /* 0x000fe20000001898 */
[----:B------:R-:W-:Y:S02]  /*8ac0*/  ISETP.GE.AND P2, PT, R21, R204, PT ;  /* 0x000000cc1500720c */ /* 0x000fe40003f46270 */
[----:B------:R-:W-:-:S02]  /*8ad0*/  FSEL R22, R162, -INF , !P5 ;  /* 0xff800000a2167808 */ /* 0x000fc40006800000 */
[----:B------:R-:W-:Y:S02]  /*8ae0*/  FSEL R20, R163, -INF , !P3 ;  /* 0xff800000a3147808 */ /* 0x000fe40005800000 */
[----:B------:R-:W-:Y:S01]  /*8af0*/  VIADD R9, R3, 0x20 ;  /* 0x0000002003097836 */ /* 0x000fe20000000000 */
[----:B------:R-:W-:Y:S01]  /*8b00*/  FSEL R136, R15, -INF , !P1 ;  /* 0xff8000000f887808 */ /* 0x000fe20004800000 */
[----:B------:R-:W-:Y:S01]  /*8b10*/  VIADD R8, R3, 0x21 ;  /* 0x0000002103087836 */ /* 0x000fe20000000000 */
[----:B------:R-:W-:Y:S02]  /*8b20*/  ISETP.GE.AND P1, PT, R17, R204, PT ;  /* 0x000000cc1100720c */ /* 0x000fe40003f26270 */
[C---:B------:R-:W-:Y:S02]  /*8b30*/  ISETP.GE.AND P3, PT, R9.reuse, R206, PT ;  /* 0x000000ce0900720c */ /* 0x040fe40003f66270 */
[----:B------:R-:W-:Y:S02]  /*8b40*/  ISETP.GE.AND P5, PT, R9, R204, PT ;  /* 0x000000cc0900720c */ /* 0x000fe40003fa6270 */
[----:B------:R-:W-:-:S02]  /*8b50*/  ISETP.GE.AND P4, PT, R13, R206, PT ;  /* 0x000000ce0d00720c */ /* 0x000fc40003f86270 */
[----:B------:R-:W-:Y:S02]  /*8b60*/  ISETP.LT.OR P2, PT, R21, R205, P2 ;  /* 0x000000cd1500720c */ /* 0x000fe40001741670 */
[C---:B------:R-:W-:Y:S02]  /*8b70*/  ISETP.LT.OR P3, PT, R9.reuse, R207, P3 ;  /* 0x000000cf0900720c */ /* 0x040fe40001f61670 */
[-C--:B------:R-:W-:Y:S01]  /*8b80*/  ISETP.LT.OR P5, PT, R9, R205.reuse, P5 ;  /* 0x000000cd0900720c */ /* 0x080fe20002fa1670 */
[----:B------:R-:W-:Y:S01]  /*8b90*/  VIADD R9, R3, 0x28 ;  /* 0x0000002803097836 */ /* 0x000fe20000000000 */
[----:B------:R-:W-:Y:S01]  /*8ba0*/  ISETP.LT.OR P1, PT, R17, R205, P1 ;  /* 0x000000cd1100720c */ /* 0x000fe20000f21670 */
[----:B--2---:R-:W-:Y:S01]  /*8bb0*/  HMMA.16816.F32 R172, R140, R4, R172 ;  /* 0x000000048cac723c */ /* 0x004fe200000018ac */
[----:B------:R-:W-:Y:S02]  /*8bc0*/  ISETP.LT.OR P4, PT, R13, R207, P4 ;  /* 0x000000cf0d00720c */ /* 0x000fe40002781670 */
[----:B------:R-:W-:-:S02]  /*8bd0*/  FSEL R14, R14, -INF , !P2 ;  /* 0xff8000000e0e7808 */ /* 0x000fc40005000000 */
[-C--:B------:R-:W-:Y:S02]  /*8be0*/  ISETP.GE.AND P2, PT, R17, R206.reuse, PT ;  /* 0x000000ce1100720c */ /* 0x080fe40003f46270 */
[----:B------:R-:W-:Y:S01]  /*8bf0*/  FSEL R26, R158, -INF , !P1 ;  /* 0xff8000009e1a7808 */ /* 0x000fe20004800000 */
[----:B------:R-:W-:Y:S01]  /*8c00*/  VIADD R4, R3, 0x30 ;  /* 0x0000003003047836 */ /* 0x000fe20000000000 */
[----:B------:R-:W-:Y:S02]  /*8c10*/  FSEL R30, R157, -INF , !P4 ;  /* 0xff8000009d1e7808 */ /* 0x000fe40006000000 */
[C---:B------:R-:W-:Y:S02]  /*8c20*/  ISETP.GE.AND P1, PT, R9.reuse, R206, PT ;  /* 0x000000ce0900720c */ /* 0x040fe40003f26270 */
[----:B------:R-:W-:Y:S02]  /*8c30*/  ISETP.GE.AND P4, PT, R9, R204, PT ;  /* 0x000000cc0900720c */ /* 0x000fe40003f86270 */
[----:B------:R-:W-:-:S02]  /*8c40*/  FMNMX.FTZ R5, R2, R16, !PT ;  /* 0x0000001002057209 */ /* 0x000fc40007810000 */
[-C--:B------:R-:W-:Y:S02]  /*8c50*/  ISETP.LT.OR P2, PT, R17, R207.reuse, P2 ;  /* 0x000000cf1100720c */ /* 0x080fe40001741670 */
[C---:B------:R-:W-:Y:S02]  /*8c60*/  ISETP.LT.OR P1, PT, R9.reuse, R207, P1 ;  /* 0x000000cf0900720c */ /* 0x040fe40000f21670 */
[----:B------:R-:W-:Y:S02]  /*8c70*/  ISETP.LT.OR P4, PT, R9, R205, P4 ;  /* 0x000000cd0900720c */ /* 0x000fe40002781670 */
[----:B------:R-:W-:Y:S01]  /*8c80*/  FMNMX.FTZ R9, R138, R5, !PT ;  /* 0x000000058a097209 */ /* 0x000fe20007810000 */
[----:B------:R-:W-:Y:S01]  /*8c90*/  VIADD R5, R3, 0x31 ;  /* 0x0000003103057836 */ /* 0x000fe20000000000 */
[----:B------:R-:W-:Y:S02]  /*8ca0*/  FSEL R32, R161, -INF , !P6 ;  /* 0xff800000a1207808 */ /* 0x000fe40007000000 */
[----:B------:R-:W-:-:S02]  /*8cb0*/  FSEL R28, R156, -INF , !P2 ;  /* 0xff8000009c1c7808 */ /* 0x000fc40005000000 */
[C---:B------:R-:W-:Y:S02]  /*8cc0*/  ISETP.GE.AND P6, PT, R8.reuse, R206, PT ;  /* 0x000000ce0800720c */ /* 0x040fe40003fc6270 */
[----:B------:R-:W-:Y:S02]  /*8cd0*/  ISETP.GE.AND P2, PT, R8, R204, PT ;  /* 0x000000cc0800720c */ /* 0x000fe40003f46270 */
[----:B------:R-:W-:Y:S02]  /*8ce0*/  FMNMX.FTZ R9, R12, R9, !PT ;  /* 0x000000090c097209 */ /* 0x000fe40007810000 */
[C---:B------:R-:W-:Y:S02]  /*8cf0*/  ISETP.LT.OR P6, PT, R8.reuse, R207, P6 ;  /* 0x000000cf0800720c */ /* 0x040fe400037c1670 */
[----:B------:R-:W-:Y:S01]  /*8d00*/  ISETP.LT.OR P2, PT, R8, R205, P2 ;  /* 0x000000cd0800720c */ /* 0x000fe20001741670 */
[----:B------:R-:W-:Y:S01]  /*8d10*/  VIADD R8, R3, 0x29 ;  /* 0x0000002903087836 */ /* 0x000fe20000000000 */
[----:B------:R-:W-:-:S02]  /*8d20*/  FSEL R34, R160, -INF , !P0 ;  /* 0xff800000a0227808 */ /* 0x000fc40004000000 */
[----:B------:R-:W-:Y:S02]  /*8d30*/  FMNMX.FTZ R9, R146, R9, !PT ;  /* 0x0000000992097209 */ /* 0x000fe40007810000 */
[----:B------:R-:W-:Y:S02]  /*8d40*/  FSEL R222, R154, -INF , !P5 ;  /* 0xff8000009ade7808 */ /* 0x000fe40006800000 */
[----:B------:R-:W-:Y:S02]  /*8d50*/  FSEL R224, R153, -INF , !P6 ;  /* 0xff80000099e07808 */ /* 0x000fe40007000000 */
[----:B------:R-:W-:Y:S02]  /*8d60*/  FSEL R220, R155, -INF , !P2 ;  /* 0xff8000009bdc7808 */ /* 0x000fe40005000000 */
[----:B------:R-:W-:Y:S02]  /*8d70*/  FSEL R148, R148, -INF , !P1 ;  /* 0xff80000094947808 */ /* 0x000fe40004800000 */
[----:B------:R-:W-:-:S02]  /*8d80*/  ISETP.GE.AND P6, PT, R4, R206, PT ;  /* 0x000000ce0400720c */ /* 0x000fc40003fc6270 */
[----:B------:R-:W-:Y:S02]  /*8d90*/  ISETP.GE.AND P2, PT, R4, R204, PT ;  /* 0x000000cc0400720c */ /* 0x000fe40003f46270 */
[C---:B------:R-:W-:Y:S02]  /*8da0*/  ISETP.GE.AND P5, PT, R5.reuse, R206, PT ;  /* 0x000000ce0500720c */ /* 0x040fe40003fa6270 */
[-C--:B------:R-:W-:Y:S02]  /*8db0*/  ISETP.GE.AND P1, PT, R5, R204.reuse, PT ;  /* 0x000000cc0500720c */ /* 0x080fe40003f26270 */
[----:B------:R-:W-:Y:S02]  /*8dc0*/  FMNMX.FTZ R9, R34, R9, !PT ;  /* 0x0000000922097209 */ /* 0x000fe40007810000 */
[----:B------:R-:W-:Y:S02]  /*8dd0*/  ISETP.GE.AND P0, PT, R13, R204, PT ;  /* 0x000000cc0d00720c */ /* 0x000fe40003f06270 */
[----:B------:R-:W-:-:S02]  /*8de0*/  ISETP.LT.OR P6, PT, R4, R207, P6 ;  /* 0x000000cf0400720c */ /* 0x000fc400037c1670 */
[----:B------:R-:W-:Y:S02]  /*8df0*/  ISETP.LT.OR P2, PT, R4, R205, P2 ;  /* 0x000000cd0400720c */ /* 0x000fe40001741670 */
[C---:B------:R-:W-:Y:S02]  /*8e00*/  ISETP.LT.OR P5, PT, R5.reuse, R207, P5 ;  /* 0x000000cf0500720c */ /* 0x040fe40002fa1670 */
[----:B------:R-:W-:Y:S02]  /*8e10*/  ISETP.LT.OR P1, PT, R5, R205, P1 ;  /* 0x000000cd0500720c */ /* 0x000fe40000f21670 */
[----:B------:R-:W-:Y:S01]  /*8e20*/  FMNMX.FTZ R11, R0, R18, !PT ;  /* 0x00000012000b7209 */ /* 0x000fe20007810000 */
[----:B------:R-:W-:Y:S01]  /*8e30*/  HMMA.16816.F32 R4, R140, R6, R164 ;  /* 0x000000068c04723c */ /* 0x000fe200000018a4 */
[----:B------:R-:W-:Y:S02]  /*8e40*/  FMNMX.FTZ R9, R32, R9, !PT ;  /* 0x0000000920097209 */ /* 0x000fe40007810000 */
[----:B------:R-:W-:-:S02]  /*8e50*/  ISETP.LT.OR P0, PT, R13, R205, P0 ;  /* 0x000000cd0d00720c */ /* 0x000fc40000701670 */
[----:B------:R-:W-:Y:S02]  /*8e60*/  FMNMX.FTZ R11, R134, R11, !PT ;  /* 0x0000000b860b7209 */ /* 0x000fe40007810000 */
[----:B------:R-:W-:Y:S02]  /*8e70*/  FMNMX.FTZ R9, R28, R9, !PT ;  /* 0x000000091c097209 */ /* 0x000fe40007810000 */
[----:B------:R-:W-:Y:S02]  /*8e80*/  FSEL R24, R159, -INF , !P0 ;  /* 0xff8000009f187808 */ /* 0x000fe40004000000 */
[----:B------:R-:W-:Y:S02]  /*8e90*/  FSEL R226, R152, -INF , !P3 ;  /* 0xff80000098e27808 */ /* 0x000fe40005800000 */
[C---:B------:R-:W-:Y:S02]  /*8ea0*/  ISETP.GE.AND P0, PT, R8.reuse, R206, PT ;  /* 0x000000ce0800720c */ /* 0x040fe40003f06270 */
[----:B------:R-:W-:-:S02]  /*8eb0*/  ISETP.GE.AND P3, PT, R8, R204, PT ;  /* 0x000000cc0800720c */ /* 0x000fc40003f66270 */
[----:B------:R-:W-:Y:S02]  /*8ec0*/  FMNMX.FTZ R11, R14, R11, !PT ;  /* 0x0000000b0e0b7209 */ /* 0x000fe40007810000 */
[----:B------:R-:W-:Y:S01]  /*8ed0*/  FMNMX.FTZ R13, R30, R9, !PT ;  /* 0x000000091e0d7209 */ /* 0x000fe20007810000 */
[----:B------:R-:W-:Y:S01]  /*8ee0*/  BAR.SYNC.DEFER_BLOCKING 0x0 ;  /* 0x0000000000007b1d */ /* 0x000fe20000010000 */
[C---:B------:R-:W-:Y:S02]  /*8ef0*/  ISETP.LT.OR P0, PT, R8.reuse, R207, P0 ;  /* 0x000000cf0800720c */ /* 0x040fe40000701670 */
[----:B------:R-:W-:Y:S01]  /*8f00*/  ISETP.LT.OR P3, PT, R8, R205, P3 ;  /* 0x000000cd0800720c */ /* 0x000fe20001f61670 */
[C---:B------:R-:W-:Y:S01]  /*8f10*/  VIADD R8, R3.reuse, 0x38 ;  /* 0x0000003803087836 */ /* 0x040fe20000000000 */
[----:B------:R-:W-:Y:S01]  /*8f20*/  FMNMX.FTZ R9, R136, R11, !PT ;  /* 0x0000000b88097209 */ /* 0x000fe20007810000 */
[----:B------:R-:W-:Y:S01]  /*8f30*/  VIADD R3, R3, 0x39 ;  /* 0x0000003903037836 */ /* 0x000fe20000000000 */
[----:B------:R-:W-:-:S02]  /*8f40*/  FMNMX.FTZ R11, R226, R13, !PT ;  /* 0x0000000de20b7209 */ /* 0x000fc40007810000 */
[----:B------:R-:W-:Y:S02]  /*8f50*/  FSEL R218, R150, -INF , !P4 ;  /* 0xff80000096da7808 */ /* 0x000fe40006000000 */
[----:B------:R-:W-:Y:S02]  /*8f60*/  FMNMX.FTZ R9, R22, R9, !PT ;  /* 0x0000000916097209 */ /* 0x000fe40007810000 */
[----:B------:R-:W-:Y:S02]  /*8f70*/  ISETP.GE.AND P4, PT, R8, R206, PT ;  /* 0x000000ce0800720c */ /* 0x000fe40003f86270 */
[----:B------:R-:W-:Y:S02]  /*8f80*/  FMNMX.FTZ R11, R224, R11, !PT ;  /* 0x0000000be00b7209 */ /* 0x000fe40007810000 */
[----:B------:R-:W-:Y:S02]  /*8f90*/  FMNMX.FTZ R9, R20, R9, !PT ;  /* 0x0000000914097209 */ /* 0x000fe40007810000 */
[----:B------:R-:W-:-:S02]  /*8fa0*/  FSEL R150, R149, -INF , !P0 ;  /* 0xff80000095967808 */ /* 0x000fc40004000000 */
[----:B------:R-:W-:Y:S02]  /*8fb0*/  ISETP.LT.OR P4, PT, R8, R207, P4 ;  /* 0x000000cf0800720c */ /* 0x000fe40002781670 */
[----:B------:R-:W-:Y:S02]  /*8fc0*/  FMNMX.FTZ R11, R148, R11, !PT ;  /* 0x0000000b940b7209 */ /* 0x000fe40007810000 */
[----:B------:R-:W-:Y:S02]  /*8fd0*/  FMNMX.FTZ R9, R26, R9, !PT ;  /* 0x000000091a097209 */ /* 0x000fe40007810000 */
[----:B------:R-:W-:Y:S02]  /*8fe0*/  FSEL R170, R172, -INF , !P6 ;  /* 0xff800000acaa7808 */ /* 0x000fe40007000000 */
[----:B------:R-:W-:Y:S02]  /*8ff0*/  FMNMX.FTZ R13, R150, R11, !PT ;  /* 0x0000000b960d7209 */ /* 0x000fe40007810000 */
[----:B------:R-:W-:-:S02]  /*9000*/  FSEL R166, R4, -INF , !P4 ;  /* 0xff80000004a67808 */ /* 0x000fc40006000000 */
[----:B------:R-:W-:Y:S02]  /*9010*/  PLOP3.LUT P4, PT, PT, PT, UP0, 0x80, 0x0 ;  /* 0x000000000000781c */ /* 0x000fe40003f8f008 */
[----:B------:R-:W-:Y:S02]  /*9020*/  FSEL R216, R151, -INF , !P3 ;  /* 0xff80000097d87808 */ /* 0x000fe40005800000 */
[----:B------:R-:W-:Y:S02]  /*9030*/  ISETP.GE.AND P3, PT, R3, R206, PT ;  /* 0x000000ce0300720c */ /* 0x000fe40003f66270 */
[----:B------:R-:W-:Y:S02]  /*9040*/  FMNMX.FTZ R11, R24, R9, !PT ;  /* 0x00000009180b7209 */ /* 0x000fe40007810000 */
[----:B------:R-:W-:Y:S02]  /*9050*/  FSEL R168, R173, -INF , !P5 ;  /* 0xff800000ada87808 */ /* 0x000fe40006800000 */
[----:B------:R-:W-:-:S02]  /*9060*/  FMNMX.FTZ R9, R170, R13, !PT ;  /* 0x0000000daa097209 */ /* 0x000fc40007810000 */
[----:B------:R-:W-:Y:S02]  /*9070*/  ISETP.LT.OR P3, PT, R3, R207, P3 ;  /* 0x000000cf0300720c */ /* 0x000fe40001f61670 */
[----:B------:R-:W-:Y:S02]  /*9080*/  FMNMX.FTZ R11, R222, R11, !PT ;  /* 0x0000000bde0b7209 */ /* 0x000fe40007810000 */
[----:B------:R-:W-:Y:S02]  /*9090*/  FMNMX.FTZ R9, R168, R9, !PT ;  /* 0x00000009a8097209 */ /* 0x000fe40007810000 */
[----:B------:R-:W-:Y:S02]  /*90a0*/  FSEL R164, R5, -INF , !P3 ;  /* 0xff80000005a47808 */ /* 0x000fe40005800000 */
[----:B------:R-:W-:Y:S02]  /*90b0*/  ISETP.GE.AND P0, PT, R8, R204, PT ;  /* 0x000000cc0800720c */ /* 0x000fe40003f06270 */
[----:B------:R-:W-:-:S02]  /*90c0*/  FMNMX.FTZ R11, R220, R11, !PT ;  /* 0x0000000bdc0b7209 */ /* 0x000fc40007810000 */
[----:B------:R-:W-:Y:S02]  /*90d0*/  FMNMX.FTZ R5, R166, R9, !PT ;  /* 0x00000009a6057209 */ /* 0x000fe40007810000 */
        /* <DEDUP_REMOVED lines=31> */
.L_x_304:
[----:B-1----:R-:W-:Y:S01]  /*92d0*/  FMNMX.FTZ R9, R216, R11, !PT ;  /* 0x0000000bd8097209 */ /* 0x002fe20007810000 */
[----:B------:R-:W1:Y:S01]  /*92e0*/  SHFL.BFLY PT, R4, R5, 0x2, 0x1f ;  /* 0x0c401f0005047f89 */ /* 0x000e6200000e0000 */
[----:B------:R-:W-:Y:S02]  /*92f0*/  ISETP.GE.AND P2, PT, R3, R204, PT ;  /* 0x000000cc0300720c */ /* 0x000fe40003f46270 */
[----:B------:R-:W-:Y:S01]  /*9300*/  FSEL R160, R175, -INF , !P1 ;  /* 0xff800000afa07808 */ /* 0x000fe20004800000 */
[----:B------:R-:W-:Y:S01]  /*9310*/  LDSM.16.MT88.4 R140, [R188+0x16000] ;  /* 0x01600000bc8c783b */ /* 0x000fe20000004200 */
[----:B------:R-:W-:Y:S02]  /*9320*/  FMNMX.FTZ R9, R162, R9, !PT ;  /* 0x00000009a2097209 */ /* 0x000fe40007810000 */
[----:B------:R-:W-:Y:S02]  /*9330*/  ISETP.LT.OR P2, PT, R3, R205, P2 ;  /* 0x000000cd0300720c */ /* 0x000fe40001741670 */
[----:B------:R-:W-:-:S02]  /*9340*/  FSEL R158, R6, -INF , !P0 ;  /* 0xff800000069e7808 */ /* 0x000fc40004000000 */
[----:B------:R-:W-:Y:S02]  /*9350*/  FMNMX.FTZ R9, R160, R9, !PT ;  /* 0x00000009a0097209 */ /* 0x000fe40007810000 */
[----:B------:R-:W-:Y:S02]  /*9360*/  FSEL R156, R7, -INF , !P2 ;  /* 0xff800000079c7808 */ /* 0x000fe40005000000 */
[----:B------:R-:W-:-:S04]  /*9370*/  FMNMX.FTZ R9, R158, R9, !PT ;  /* 0x000000099e097209 */ /* 0x000fc80007810000 */
[----:B------:R-:W-:-:S05]  /*9380*/  FMNMX.FTZ R6, R156, R9, !PT ;  /* 0x000000099c067209 */ /* 0x000fca0007810000 */
[----:B------:R-:W2:Y:S01]  /*9390*/  SHFL.BFLY PT, R3, R6, 0x2, 0x1f ;  /* 0x0c401f0006037f89 */ /* 0x000ea200000e0000 */
[----:B-1----:R-:W-:-:S05]  /*93a0*/  FMNMX.FTZ R5, R5, R4, !PT ;  /* 0x0000000405057209 */ /* 0x002fca0007810000 */
[----:B------:R-:W1:Y:S01]  /*93b0*/  SHFL.BFLY PT, R132, R5, 0x1, 0x1f ;  /* 0x0c201f0005847f89 */ /* 0x000e6200000e0000 */
[----:B--2---:R-:W-:-:S05]  /*93c0*/  FMNMX.FTZ R4, R6, R3, !PT ;  /* 0x0000000306047209 */ /* 0x004fca0007810000 */
[----:B------:R-:W2:Y:S01]  /*93d0*/  SHFL.BFLY PT, R3, R4, 0x1, 0x1f ;  /* 0x0c201f0004037f89 */ /* 0x000ea200000e0000 */
[----:B-1----:R-:W-:-:S04]  /*93e0*/  FMNMX.FTZ R132, R5, R132, !PT ;  /* 0x0000008405847209 */ /* 0x002fc80007810000 */
[C---:B------:R-:W-:Y:S01]  /*93f0*/  FSETP.NEU.FTZ.AND P1, PT, R132.reuse, -INF , PT ;  /* 0xff8000008400780b */ /* 0x040fe20003f3d000 */
[----:B------:R-:W-:-:S03]  /*9400*/  FMUL.FTZ R157, R132, UR8 ;  /* 0x00000008849d7c20 */ /* 0x000fc60008410000 */
[----:B------:R-:W-:Y:S02]  /*9410*/  FSEL R5, R132, RZ, P1 ;  /* 0x000000ff84057208 */ /* 0x000fe40000800000 */
        /* <DEDUP_REMOVED lines=8> */
[----:B------:R-:W-:Y:S01]  /*94a0*/  FFMA.FTZ R161, R28, UR8, -R157 ;  /* 0x000000081ca17c23 */ /* 0x000fe2000801089d */
[----:B--2---:R-:W-:Y:S01]  /*94b0*/  FMNMX.FTZ R3, R4, R3, !PT ;  /* 0x0000000304037209 */ /* 0x004fe20007810000 */
[----:B------:R-:W-:Y:S01]  /*94c0*/  FADD.FTZ R4, R2, -R5 ;  /* 0x8000000502047221 */ /* 0x000fe20000010000 */
[--C-:B------:R-:W-:Y:S01]  /*94d0*/  FFMA.FTZ R174, R30, UR8, -R157.reuse ;  /* 0x000000081eae7c23 */ /* 0x100fe2000801089d */
[--C-:B------:R-:W-:Y:S01]  /*94e0*/  FFMA.FTZ R167, R226, UR8, -R157.reuse ;  /* 0x00000008e2a77c23 */ /* 0x100fe2000801089d */
[C---:B------:R-:W-:Y:S01]  /*94f0*/  FSETP.NEU.FTZ.AND P0, PT, R3.reuse, -INF , PT ;  /* 0xff8000000300780b */ /* 0x040fe20003f1d000 */
[----:B------:R-:W-:Y:S01]  /*9500*/  FMUL.FTZ R153, R4, UR8 ;  /* 0x0000000804997c20 */ /* 0x000fe20008410000 */
[C---:B------:R-:W-:Y:S01]  /*9510*/  FMUL.FTZ R155, R3.reuse, UR8 ;  /* 0x00000008039b7c20 */ /* 0x040fe20008410000 */
[----:B------:R-:W-:Y:S01]  /*9520*/  MUFU.EX2 R154, R154 ;  /* 0x0000009a009a7308 */ /* 0x000fe20000000800 */
[----:B------:R-:W-:Y:S01]  /*9530*/  FSEL R5, R3, RZ, P0 ;  /* 0x000000ff03057208 */ /* 0x000fe20000000000 */
[--C-:B------:R-:W-:Y:S01]  /*9540*/  FFMA.FTZ R224, R224, UR8, -R157.reuse ;  /* 0x00000008e0e07c23 */ /* 0x100fe2000801089d */
[--C-:B------:R-:W-:Y:S01]  /*9550*/  FFMA.FTZ R169, R148, UR8, -R157.reuse ;  /* 0x0000000894a97c23 */ /* 0x100fe2000801089d */
[----:B------:R-:W-:Y:S01]  /*9560*/  FSEL R155, R155, RZ, P0 ;  /* 0x000000ff9b9b7208 */ /* 0x000fe20000000000 */
[----:B------:R-:W-:Y:S01]  /*9570*/  FFMA.FTZ R226, R150, UR8, -R157 ;  /* 0x0000000896e27c23 */ /* 0x000fe2000801089d */
[----:B------:R-:W-:Y:S01]  /*9580*/  FADD.FTZ R5, R0, -R5 ;  /* 0x8000000500057221 */ /* 0x000fe20000010000 */
[----:B------:R-:W-:Y:S01]  /*9590*/  LDSM.16.MT88.4 R32, [R189+0x12800] ;  /* 0x01280000bd20783b */ /* 0x000fe20000004200 */
[----:B------:R-:W1:Y:S01]  /*95a0*/  MUFU.EX2 R147, R147 ;  /* 0x0000009300937308 */ /* 0x000e620000000800 */
[--C-:B------:R-:W-:Y:S01]  /*95b0*/  FFMA.FTZ R146, R18, UR8, -R155.reuse ;  /* 0x0000000812927c23 */ /* 0x100fe2000801089b */
[----:B------:R-:W-:Y:S01]  /*95c0*/  FMUL.FTZ R0, R5, UR8 ;  /* 0x0000000805007c20 */ /* 0x000fe20008410000 */
[--C-:B------:R-:W-:Y:S01]  /*95d0*/  FFMA.FTZ R134, R134, UR8, -R155.reuse ;  /* 0x0000000886867c23 */ /* 0x100fe2000801089b */
[----:B------:R-:W2:Y:S01]  /*95e0*/  LDSM.16.MT88.4 R4, [R190+0x12000] ;  /* 0x01200000be04783b */ /* 0x000ea20000004200 */
[--C-:B------:R-:W-:Y:S01]  /*95f0*/  FFMA.FTZ R133, R14, UR8, -R155.reuse ;  /* 0x000000080e857c23 */ /* 0x100fe2000801089b */
[--C-:B------:R-:W-:Y:S01]  /*9600*/  FFMA.FTZ R2, R136, UR8, -R155.reuse ;  /* 0x0000000888027c23 */ /* 0x100fe2000801089b */
[--C-:B------:R-:W-:Y:S01]  /*9610*/  FFMA.FTZ R165, R26, UR8, -R155.reuse ;  /* 0x000000081aa57c23 */ /* 0x100fe2000801089b */
[----:B------:R-:W3:Y:S01]  /*9620*/  MUFU.EX2 R152, R152 ;  /* 0x0000009800987308 */ /* 0x000ee20000000800 */
[----:B------:R-:W4:Y:S01]  /*9630*/  LDSM.16.MT88.4 R12, [R192+0x12000] ;  /* 0x01200000c00c783b */ /* 0x000f220000004200 */
[--C-:B------:R-:W-:Y:S01]  /*9640*/  FFMA.FTZ R214, R24, UR8, -R155.reuse ;  /* 0x0000000818d67c23 */ /* 0x100fe2000801089b */
[--C-:B------:R-:W-:Y:S01]  /*9650*/  FFMA.FTZ R163, R22, UR8, -R155.reuse ;  /* 0x0000000816a37c23 */ /* 0x100fe2000801089b */
[--C-:B------:R-:W-:Y:S01]  /*9660*/  FFMA.FTZ R212, R20, UR8, -R155.reuse ;  /* 0x0000000814d47c23 */ /* 0x100fe2000801089b */
[----:B------:R-:W5:Y:S01]  /*9670*/  LDSM.16.MT88.4 R16, [R189+0x12000] ;  /* 0x01200000bd10783b */ /* 0x000f620000004200 */
[--C-:B------:R-:W-:Y:S01]  /*9680*/  FFMA.FTZ R171, R222, UR8, -R155.reuse ;  /* 0x00000008deab7c23 */ /* 0x100fe2000801089b */
[--C-:B------:R-:W-:Y:S01]  /*9690*/  FFMA.FTZ R220, R220, UR8, -R155.reuse ;  /* 0x00000008dcdc7c23 */ /* 0x100fe2000801089b */
[----:B------:R-:W-:Y:S01]  /*96a0*/  MUFU.EX2 R146, R146 ;  /* 0x0000009200927308 */ /* 0x000fe20000000800 */
[----:B-1----:R-:W-:Y:S01]  /*96b0*/  F2FP.F16.F32.PACK_AB R8, R147, R154 ;  /* 0x0000009a9308723e */ /* 0x002fe200000000ff */
[----:B------:R-:W-:Y:S01]  /*96c0*/  LDSM.16.MT88.4 R24, [R192+0x14800] ;  /* 0x01480000c018783b */ /* 0x000fe20000004200 */
[--C-:B------:R-:W-:Y:S01]  /*96d0*/  FFMA.FTZ R173, R218, UR8, -R155.reuse ;  /* 0x00000008daad7c23 */ /* 0x100fe2000801089b */
[----:B------:R-:W-:Y:S01]  /*96e0*/  FFMA.FTZ R216, R216, UR8, -R155 ;  /* 0x00000008d8d87c23 */ /* 0x000fe2000801089b */
[--C-:B------:R-:W-:Y:S01]  /*96f0*/  FFMA.FTZ R170, R170, UR8, -R157.reuse ;  /* 0x00000008aaaa7c23 */ /* 0x100fe2000801089d */
[----:B------:R-:W-:Y:S01]  /*9700*/  LDSM.16.MT88.4 R20, [R190+0x12800] ;  /* 0x01280000be14783b */ /* 0x000fe20000004200 */
[--C-:B------:R-:W-:Y:S01]  /*9710*/  FFMA.FTZ R175, R168, UR8, -R157.reuse ;  /* 0x00000008a8af7c23 */ /* 0x100fe2000801089d */
[----:B------:R-:W1:Y:S01]  /*9720*/  MUFU.EX2 R134, R134 ;  /* 0x0000008600867308 */ /* 0x000e620000000800 */
[----:B---3--:R-:W-:Y:S01]  /*9730*/  F2FP.F16.F32.PACK_AB R10, R135, R152 ;  /* 0x00000098870a723e */ /* 0x008fe200000000ff */
[----:B------:R-:W-:Y:S01]  /*9740*/  LDSM.16.MT88.4 R136, [R192+0x12800] ;  /* 0x01280000c088783b */ /* 0x000fe20000004200 */
[----:B------:R-:W-:Y:S01]  /*9750*/  FFMA.FTZ R166, R166, UR8, -R157 ;  /* 0x00000008a6a67c23 */ /* 0x000fe2000801089d */
[--C-:B------:R-:W-:Y:S01]  /*9760*/  FFMA.FTZ R162, R162, UR8, -R155.reuse ;  /* 0x00000008a2a27c23 */ /* 0x100fe2000801089b */
[--C-:B------:R-:W-:Y:S01]  /*9770*/  FFMA.FTZ R215, R160, UR8, -R155.reuse ;  /* 0x00000008a0d77c23 */ /* 0x100fe2000801089b */
[----:B------:R-:W-:Y:S01]  /*9780*/  LDSM.16.MT88.4 R28, [R188+0x12800] ;  /* 0x01280000bc1c783b */ /* 0x000fe20000004200 */
[----:B------:R-:W-:Y:S01]  /*9790*/  FFMA.FTZ R158, R158, UR8, -R155 ;  /* 0x000000089e9e7c23 */ /* 0x000fe2000801089b */
[----:B------:R-:W-:Y:S01]  /*97a0*/  MUFU.EX2 R133, R133 ;  /* 0x0000008500857308 */ /* 0x000fe20000000800 */
[----:B------:R-:W-:Y:S01]  /*97b0*/  FFMA.FTZ R157, R164, UR8, -R157 ;  /* 0x00000008a49d7c23 */ /* 0x000fe2000801089d */
[----:B------:R-:W-:Y:S01]  /*97c0*/  LDSM.16.MT88.4 R148, [R188+0x16800] ;  /* 0x01680000bc94783b */ /* 0x000fe20000004200 */
[----:B------:R-:W-:-:S05]  /*97d0*/  FFMA.FTZ R155, R156, UR8, -R155 ;  /* 0x000000089c9b7c23 */ /* 0x000fca000801089b */
[----:B------:R-:W3:Y:S01]  /*97e0*/  MUFU.EX2 R2, R2 ;  /* 0x0000000200027308 */ /* 0x000ee20000000800 */
[----:B-1----:R-:W-:-:S07]  /*97f0*/  F2FP.F16.F32.PACK_AB R9, R134, R146 ;  /* 0x000000928609723e */ /* 0x002fce00000000ff */
[----:B------:R-:W1:Y:S08]  /*9800*/  MUFU.EX2 R153, R153 ;  /* 0x0000009900997308 */ /* 0x000e700000000800 */
[----:B------:R-:W2:Y:S01]  /*9810*/  MUFU.EX2 R0, R0 ;  /* 0x0000000000007308 */ /* 0x000ea20000000800 */
        /* <DEDUP_REMOVED lines=10> */
[-C--:B--2---:R-:W-:Y:S01]  /*98c0*/  FMUL.FTZ R122, R122, R0.reuse ;  /* 0x000000007a7a7220 */ /* 0x084fe20000410000 */
[-C--:B------:R-:W-:Y:S01]  /*98d0*/  FMUL.FTZ R123, R123, R0.reuse ;  /* 0x000000007b7b7220 */ /* 0x080fe20000410000 */
[-C--:B------:R-:W-:Y:S01]  /*98e0*/  FMUL.FTZ R118, R118, R0.reuse ;  /* 0x0000000076767220 */ /* 0x080fe20000410000 */
[-C--:B------:R-:W-:Y:S01]  /*98f0*/  FMUL.FTZ R119, R119, R0.reuse ;  /* 0x0000000077777220 */ /* 0x080fe20000410000 */
[-C--:B------:R-:W-:Y:S01]  /*9900*/  FMUL.FTZ R130, R130, R0.reuse ;  /* 0x0000000082827220 */ /* 0x080fe20000410000 */
[-C--:B------:R-:W-:Y:S01]  /*9910*/  FMUL.FTZ R131, R131, R0.reuse ;  /* 0x0000000083837220 */ /* 0x080fe20000410000 */
[-C--:B------:R-:W-:Y:S01]  /*9920*/  FMUL.FTZ R126, R126, R0.reuse ;  /* 0x000000007e7e7220 */ /* 0x080fe20000410000 */
[-C--:B------:R-:W-:Y:S01]  /*9930*/  FMUL.FTZ R127, R127, R0.reuse ;  /* 0x000000007f7f7220 */ /* 0x080fe20000410000 */
[C---:B------:R-:W-:Y:S01]  /*9940*/  HMMA.16816.F32 R120, R8.reuse, R4, R120 ;  /* 0x000000040878723c */ /* 0x040fe20000001878 */
[-C--:B------:R-:W-:Y:S01]  /*9950*/  FMUL.FTZ R36, R36, R153.reuse ;  /* 0x0000009924247220 */ /* 0x080fe20000410000 */
[-C--:B------:R-:W-:Y:S01]  /*9960*/  FMUL.FTZ R37, R37, R153.reuse ;  /* 0x0000009925257220 */ /* 0x080fe20000410000 */
[-C--:B------:R-:W-:Y:S01]  /*9970*/  FMUL.FTZ R40, R40, R153.reuse ;  /* 0x0000009928287220 */ /* 0x080fe20000410000 */
[-C--:B------:R-:W-:Y:S01]  /*9980*/  FMUL.FTZ R41, R41, R153.reuse ;  /* 0x0000009929297220 */ /* 0x080fe20000410000 */
[-C--:B------:R-:W-:Y:S01]  /*9990*/  FMUL.FTZ R38, R38, R0.reuse ;  /* 0x0000000026267220 */ /* 0x080fe20000410000 */
[C---:B------:R-:W-:Y:S01]  /*99a0*/  HMMA.16816.F32 R116, R8.reuse, R6, R116 ;  /* 0x000000060874723c */ /* 0x040fe20000001874 */
[----:B------:R-:W1:Y:S01]  /*99b0*/  LDSM.16.MT88.4 R4, [R192+0x14000] ;  /* 0x01400000c004783b */ /* 0x000e620000004200 */
[-C--:B------:R-:W-:Y:S01]  /*99c0*/  FMUL.FTZ R39, R39, R0.reuse ;  /* 0x0000000027277220 */ /* 0x080fe20000410000 */
[-C--:B------:R-:W-:Y:S01]  /*99d0*/  FMUL.FTZ R42, R42, R0.reuse ;  /* 0x000000002a2a7220 */ /* 0x080fe20000410000 */
[-C--:B------:R-:W-:Y:S01]  /*99e0*/  FMUL.FTZ R43, R43, R0.reuse ;  /* 0x000000002b2b7220 */ /* 0x080fe20000410000 */
[-C--:B------:R-:W-:Y:S01]  /*99f0*/  FMUL.FTZ R112, R112, R153.reuse ;  /* 0x0000009970707220 */ /* 0x080fe20000410000 */
[C---:B----4-:R-:W-:Y:S01]  /*9a00*/  HMMA.16816.F32 R128, R8.reuse, R12, R128 ;  /* 0x0000000c0880723c */ /* 0x050fe20000001880 */
[-C--:B------:R-:W-:Y:S01]  /*9a10*/  FMUL.FTZ R113, R113, R153.reuse ;  /* 0x0000009971717220 */ /* 0x080fe20000410000 */
[-C--:B------:R-:W-:Y:S01]  /*9a20*/  FMUL.FTZ R108, R108, R153.reuse ;  /* 0x000000996c6c7220 */ /* 0x080fe20000410000 */
[-C--:B------:R-:W-:Y:S01]  /*9a30*/  FMUL.FTZ R109, R109, R153.reuse ;  /* 0x000000996d6d7220 */ /* 0x080fe20000410000 */
[-C--:B------:R-:W-:Y:S01]  /*9a40*/  FMUL.FTZ R114, R114, R0.reuse ;  /* 0x0000000072727220 */ /* 0x080fe20000410000 */
[-C--:B------:R-:W-:Y:S01]  /*9a50*/  FMUL.FTZ R115, R115, R0.reuse ;  /* 0x0000000073737220 */ /* 0x080fe20000410000 */
[C---:B------:R-:W-:Y:S01]  /*9a60*/  HMMA.16816.F32 R124, R8.reuse, R14, R124 ;  /* 0x0000000e087c723c */ /* 0x040fe2000000187c */
[----:B------:R-:W2:Y:S01]  /*9a70*/  LDSM.16.MT88.4 R12, [R188+0x12000] ;  /* 0x01200000bc0c783b */ /* 0x000ea20000004200 */
[-C--:B------:R-:W-:Y:S01]  /*9a80*/  FMUL.FTZ R110, R110, R0.reuse ;  /* 0x000000006e6e7220 */ /* 0x080fe20000410000 */
[-C--:B------:R-:W-:Y:S01]  /*9a90*/  FMUL.FTZ R111, R111, R0.reuse ;  /* 0x000000006f6f7220 */ /* 0x080fe20000410000 */
[-C--:B------:R-:W-:Y:S01]  /*9aa0*/  FMUL.FTZ R104, R104, R153.reuse ;  /* 0x0000009968687220 */ /* 0x080fe20000410000 */
[-C--:B------:R-:W-:Y:S01]  /*9ab0*/  FMUL.FTZ R105, R105, R153.reuse ;  /* 0x0000009969697220 */ /* 0x080fe20000410000 */
[C---:B-----5:R-:W-:Y:S01]  /*9ac0*/  HMMA.16816.F32 R112, R8.reuse, R16, R112 ;  /* 0x000000100870723c */ /* 0x060fe20000001870 */
[-C--:B------:R-:W-:Y:S01]  /*9ad0*/  FMUL.FTZ R100, R100, R153.reuse ;  /* 0x0000009964647220 */ /* 0x080fe20000410000 */
[-C--:B------:R-:W-:Y:S01]  /*9ae0*/  FMUL.FTZ R101, R101, R153.reuse ;  /* 0x0000009965657220 */ /* 0x080fe20000410000 */
[-C--:B------:R-:W-:Y:S01]  /*9af0*/  FMUL.FTZ R106, R106, R0.reuse ;  /* 0x000000006a6a7220 */ /* 0x080fe20000410000 */
[-C--:B------:R-:W-:Y:S01]  /*9b00*/  FMUL.FTZ R107, R107, R0.reuse ;  /* 0x000000006b6b7220 */ /* 0x080fe20000410000 */
[-C--:B------:R-:W-:Y:S01]  /*9b10*/  FMUL.FTZ R102, R102, R0.reuse ;  /* 0x0000000066667220 */ /* 0x080fe20000410000 */
        /* <DEDUP_REMOVED lines=17> */
[C---:B-1----:R-:W-:Y:S01]  /*9c30*/  HMMA.16816.F32 R36, R8.reuse, R4, R36 ;  /* 0x000000040824723c */ /* 0x042fe20000001824 */
[-C--:B------:R-:W-:Y:S01]  /*9c40*/  FMUL.FTZ R50, R50, R0.reuse ;  /* 0x0000000032327220 */ /* 0x080fe20000410000 */
[-C--:B------:R-:W-:Y:S01]  /*9c50*/  FMUL.FTZ R51, R51, R0.reuse ;  /* 0x0000000033337220 */ /* 0x080fe20000410000 */
[----:B------:R-:W1:Y:S01]  /*9c60*/  MUFU.EX2 R172, R172 ;  /* 0x000000ac00ac7308 */ /* 0x000e620000000800 */
[-C--:B------:R-:W-:Y:S01]  /*9c70*/  FMUL.FTZ R52, R52, R153.reuse ;  /* 0x0000009934347220 */ /* 0x080fe20000410000 */
[-C--:B------:R-:W-:Y:S01]  /*9c80*/  FMUL.FTZ R53, R53, R153.reuse ;  /* 0x0000009935357220 */ /* 0x080fe20000410000 */
[C---:B------:R-:W-:Y:S01]  /*9c90*/  HMMA.16816.F32 R40, R8.reuse, R6, R40 ;  /* 0x000000060828723c */ /* 0x040fe20000001828 */
[----:B------:R-:W4:Y:S01]  /*9ca0*/  LDSM.16.MT88.4 R4, [R188+0x14000] ;  /* 0x01400000bc04783b */ /* 0x000f220000004200 */
[-C--:B------:R-:W-:Y:S01]  /*9cb0*/  FMUL.FTZ R56, R56, R153.reuse ;  /* 0x0000009938387220 */ /* 0x080fe20000410000 */
[-C--:B------:R-:W-:Y:S01]  /*9cc0*/  FMUL.FTZ R57, R57, R153.reuse ;  /* 0x0000009939397220 */ /* 0x080fe20000410000 */
[-C--:B------:R-:W-:Y:S01]  /*9cd0*/  FMUL.FTZ R54, R54, R0.reuse ;  /* 0x0000000036367220 */ /* 0x080fe20000410000 */
[----:B------:R-:W-:Y:S01]  /*9ce0*/  MUFU.EX2 R161, R161 ;  /* 0x000000a100a17308 */ /* 0x000fe20000000800 */
[C---:B--2---:R-:W-:Y:S01]  /*9cf0*/  HMMA.16816.F32 R104, R8.reuse, R12, R104 ;  /* 0x0000000c0868723c */ /* 0x044fe20000001868 */
[-C--:B------:R-:W-:Y:S01]  /*9d00*/  FMUL.FTZ R55, R55, R0.reuse ;  /* 0x0000000037377220 */ /* 0x080fe20000410000 */
[-C--:B------:R-:W-:Y:S01]  /*9d10*/  FMUL.FTZ R58, R58, R0.reuse ;  /* 0x000000003a3a7220 */ /* 0x080fe20000410000 */
[-C--:B------:R-:W-:Y:S01]  /*9d20*/  FMUL.FTZ R59, R59, R0.reuse ;  /* 0x000000003b3b7220 */ /* 0x080fe20000410000 */
[-C--:B------:R-:W-:Y:S01]  /*9d30*/  FMUL.FTZ R84, R84, R153.reuse ;  /* 0x0000009954547220 */ /* 0x080fe20000410000 */
[-C--:B------:R-:W-:Y:S01]  /*9d40*/  FMUL.FTZ R85, R85, R153.reuse ;  /* 0x0000009955557220 */ /* 0x080fe20000410000 */
[C---:B------:R-:W-:Y:S01]  /*9d50*/  HMMA.16816.F32 R100, R8.reuse, R14, R100 ;  /* 0x0000000e0864723c */ /* 0x040fe20000001864 */
[----:B------:R-:W2:Y:S01]  /*9d60*/  LDSM.16.MT88.4 R12, [R189+0x14000] ;  /* 0x01400000bd0c783b */ /* 0x000ea20000004200 */
[----:B------:R-:W-:Y:S01]  /*9d70*/  MUFU.EX2 R174, R174 ;  /* 0x000000ae00ae7308 */ /* 0x000fe20000000800 */
[-C--:B------:R-:W-:Y:S01]  /*9d80*/  FMUL.FTZ R86, R86, R0.reuse ;  /* 0x0000000056567220 */ /* 0x080fe20000410000 */
[-C--:B------:R-:W-:Y:S01]  /*9d90*/  FMUL.FTZ R87, R87, R0.reuse ;  /* 0x0000000057577220 */ /* 0x080fe20000410000 */
[-C--:B------:R-:W-:Y:S01]  /*9da0*/  FMUL.FTZ R88, R88, R153.reuse ;  /* 0x0000009958587220 */ /* 0x080fe20000410000 */
[C---:B---3--:R-:W-:Y:S01]  /*9db0*/  HMMA.16816.F32 R44, R8.reuse, R16, R44 ;  /* 0x00000010082c723c */ /* 0x048fe2000000182c */
[-C--:B------:R-:W-:Y:S01]  /*9dc0*/  FMUL.FTZ R89, R89, R153.reuse ;  /* 0x0000009959597220 */ /* 0x080fe20000410000 */
[-C--:B------:R-:W-:Y:S01]  /*9dd0*/  FMUL.FTZ R90, R90, R0.reuse ;  /* 0x000000005a5a7220 */ /* 0x080fe20000410000 */
[-C--:B------:R-:W-:Y:S01]  /*9de0*/  FMUL.FTZ R91, R91, R0.reuse ;  /* 0x000000005b5b7220 */ /* 0x080fe20000410000 */
[----:B------:R-:W-:Y:S01]  /*9df0*/  MUFU.EX2 R163, R163 ;  /* 0x000000a300a37308 */ /* 0x000fe20000000800 */
[-C--:B------:R-:W-:Y:S01]  /*9e00*/  FMUL.FTZ R68, R68, R153.reuse ;  /* 0x0000009944447220 */ /* 0x080fe20000410000 */
[C---:B------:R-:W-:Y:S01]  /*9e10*/  HMMA.16816.F32 R48, R8.reuse, R18, R48 ;  /* 0x000000120830723c */ /* 0x040fe20000001830 */
[----:B------:R-:W3:Y:S01]  /*9e20*/  LDSM.16.MT88.4 R16, [R192+0x16000] ;  /* 0x01600000c010783b */ /* 0x000ee20000004200 */
[-C--:B------:R-:W-:Y:S01]  /*9e30*/  FMUL.FTZ R69, R69, R153.reuse ;  /* 0x0000009945457220 */ /* 0x080fe20000410000 */
[-C--:B------:R-:W-:Y:S01]  /*9e40*/  FMUL.FTZ R70, R70, R0.reuse ;  /* 0x0000000046467220 */ /* 0x080fe20000410000 */
[-C--:B------:R-:W-:Y:S01]  /*9e50*/  FMUL.FTZ R71, R71, R0.reuse ;  /* 0x0000000047477220 */ /* 0x080fe20000410000 */
[-C--:B------:R-:W-:Y:S01]  /*9e60*/  FMUL.FTZ R72, R72, R153.reuse ;  /* 0x0000009948487220 */ /* 0x080fe20000410000 */
[----:B------:R-:W5:Y:S01]  /*9e70*/  MUFU.EX2 R212, R212 ;  /* 0x000000d400d47308 */ /* 0x000f620000000800 */
        /* <DEDUP_REMOVED lines=8> */
[-C--:B------:R-:W-:Y:S01]  /*9f00*/  FMUL.FTZ R80, R80, R153.reuse ;  /* 0x0000009950507220 */ /* 0x080fe20000410000 */
[-C--:B------:R-:W-:Y:S01]  /*9f10*/  FMUL.FTZ R81, R81, R153.reuse ;  /* 0x0000009951517220 */ /* 0x080fe20000410000 */
[C---:B----4-:R-:W-:Y:S01]  /*9f20*/  HMMA.16816.F32 R60, R8.reuse, R4, R60 ;  /* 0x00000004083c723c */ /* 0x050fe2000000183c */
[-C--:B------:R-:W-:Y:S01]  /*9f30*/  FMUL.FTZ R82, R82, R0.reuse ;  /* 0x0000000052527220 */ /* 0x080fe20000410000 */
[-C--:B------:R-:W-:Y:S01]  /*9f40*/  FMUL.FTZ R83, R83, R0.reuse ;  /* 0x0000000053537220 */ /* 0x080fe20000410000 */
[-C--:B------:R-:W-:Y:S01]  /*9f50*/  FMUL.FTZ R92, R92, R153.reuse ;  /* 0x000000995c5c7220 */ /* 0x080fe20000410000 */
[-C--:B------:R-:W-:Y:S01]  /*9f60*/  FMUL.FTZ R93, R93, R153.reuse ;  /* 0x000000995d5d7220 */ /* 0x080fe20000410000 */
[----:B------:R-:W4:Y:S01]  /*9f70*/  MUFU.EX2 R214, R214 ;  /* 0x000000d600d67308 */ /* 0x000f220000000800 */
[C---:B------:R-:W-:Y:S01]  /*9f80*/  HMMA.16816.F32 R64, R8.reuse, R6, R64 ;  /* 0x000000060840723c */ /* 0x040fe20000001840 */
[----:B------:R-:W1:Y:S01]  /*9f90*/  LDSM.16.MT88.4 R4, [R189+0x16000] ;  /* 0x01600000bd04783b */ /* 0x000e620000004200 */
[-C--:B------:R-:W-:Y:S01]  /*9fa0*/  FMUL.FTZ R94, R94, R0.reuse ;  /* 0x000000005e5e7220 */ /* 0x080fe20000410000 */
[-C--:B------:R-:W-:Y:S01]  /*9fb0*/  FMUL.FTZ R95, R95, R0.reuse ;  /* 0x000000005f5f7220 */ /* 0x080fe20000410000 */
[-C--:B------:R-:W-:Y:S01]  /*9fc0*/  FMUL.FTZ R96, R96, R153.reuse ;  /* 0x0000009960607220 */ /* 0x080fe20000410000 */
[-C--:B------:R-:W-:Y:S01]  /*9fd0*/  FMUL.FTZ R97, R97, R153.reuse ;  /* 0x0000009961617220 */ /* 0x080fe20000410000 */
[C---:B--2---:R-:W-:Y:S01]  /*9fe0*/  HMMA.16816.F32 R52, R8.reuse, R12, R52 ;  /* 0x0000000c0834723c */ /* 0x044fe20000001834 */
[-C--:B------:R-:W-:Y:S01]  /*9ff0*/  FMUL.FTZ R98, R98, R0.reuse ;  /* 0x0000000062627220 */ /* 0x080fe20000410000 */
[-C--:B------:R-:W-:Y:S01]  /*a000*/  FMUL.FTZ R99, R99, R0.reuse ;  /* 0x0000000063637220 */ /* 0x080fe20000410000 */
[----:B------:R-:W-:Y:S01]  /*a010*/  MUFU.EX2 R167, R167 ;  /* 0x000000a700a77308 */ /* 0x000fe20000000800 */
[----:B------:R-:W-:Y:S01]  /*a020*/  FFMA.FTZ R154, R213, R153, R154 ;  /* 0x00000099d59a7223 */ /* 0x000fe2000001009a */
[----:B------:R-:W-:Y:S01]  /*a030*/  FFMA.FTZ R211, R211, R0, R146 ;  /* 0x00000000d3d37223 */ /* 0x000fe20000010092 */
[----:B------:R-:W-:Y:S01]  /*a040*/  HMMA.16816.F32 R56, R8, R14, R56 ;  /* 0x0000000e0838723c */ /* 0x000fe20000001838 */
[----:B------:R-:W2:Y:S01]  /*a050*/  LDSM.16.MT88.4 R12, [R190+0x16000] ;  /* 0x01600000be0c783b */ /* 0x000ea20000004200 */
[----:B------:R-:W-:Y:S01]  /*a060*/  FADD.FTZ R147, R147, R154 ;  /* 0x0000009a93937221 */ /* 0x000fe20000010000 */
[----:B------:R-:W-:-:S02]  /*a070*/  FADD.FTZ R134, R134, R211 ;  /* 0x000000d386867221 */ /* 0x000fc40000010000 */
[----:B------:R-:W4:Y:S01]  /*a080*/  MUFU.EX2 R224, R224 ;  /* 0x000000e000e07308 */ /* 0x000f220000000800 */
[----:B---3--:R-:W-:Y:S01]  /*a090*/  HMMA.16816.F32 R68, R8, R16, R68 ;  /* 0x000000100844723c */ /* 0x008fe20000001844 */
[----:B------:R-:W-:Y:S01]  /*a0a0*/  FADD.FTZ R152, R152, R147 ;  /* 0x0000009398987221 */ /* 0x000fe20000010000 */
[----:B------:R-:W-:-:S03]  /*a0b0*/  FADD.FTZ R133, R133, R134 ;  /* 0x0000008685857221 */ /* 0x000fc60000010000 */
[----:B------:R-:W-:Y:S01]  /*a0c0*/  FADD.FTZ R152, R135, R152 ;  /* 0x0000009887987221 */ /* 0x000fe20000010000 */
[----:B------:R-:W-:Y:S01]  /*a0d0*/  HMMA.16816.F32 R72, R8, R18, R72 ;  /* 0x000000120848723c */ /* 0x000fe20000001848 */
[----:B------:R-:W3:Y:S01]  /*a0e0*/  LDSM.16.MT88.4 R16, [R190+0x14800] ;  /* 0x01480000be10783b */ /* 0x000ee20000004200 */
[----:B------:R-:W-:Y:S01]  /*a0f0*/  MUFU.EX2 R169, R169 ;  /* 0x000000a900a97308 */ /* 0x000fe20000000800 */
[----:B------:R-:W-:-:S03]  /*a100*/  FADD.FTZ R2, R2, R133 ;  /* 0x0000008502027221 */ /* 0x000fc60000010000 */
[C---:B------:R-:W-:Y:S04]  /*a110*/  HMMA.16816.F32 R92, R8.reuse, R140, R92 ;  /* 0x0000008c085c723c */ /* 0x040fe8000000185c */
[----:B------:R-:W-:Y:S02]  /*a120*/  MUFU.EX2 R226, R226 ;  /* 0x000000e200e27308 */ /* 0x000fe40000000800 */
[C---:B------:R-:W-:Y:S01]  /*a130*/  HMMA.16816.F32 R96, R8.reuse, R142, R96 ;  /* 0x0000008e0860723c */ /* 0x040fe20000001860 */
[----:B------:R-:W-:Y:S05]  /*a140*/  LDSM.16.MT88.4 R140, [R192+0x13000] ;  /* 0x01300000c08c783b */ /* 0x000fea0000004200 */
[C---:B-1----:R-:W-:Y:S01]  /*a150*/  HMMA.16816.F32 R84, R8.reuse, R4, R84 ;  /* 0x000000040854723c */ /* 0x042fe20000001854 */
[----:B------:R-:W-:Y:S05]  /*a160*/  MUFU.EX2 R171, R171 ;  /* 0x000000ab00ab7308 */ /* 0x000fea0000000800 */
[C---:B------:R-:W-:Y:S01]  /*a170*/  HMMA.16816.F32 R88, R8.reuse, R6, R88 ;  /* 0x000000060858723c */ /* 0x040fe20000001858 */
[----:B------:R-:W-:Y:S01]  /*a180*/  F2FP.F16.F32.PACK_AB R4, R172, R159 ;  /* 0x0000009fac04723e */ /* 0x000fe200000000ff */
[----:B------:R-:W-:Y:S01]  /*a190*/  FADD.FTZ R159, R159, R152 ;  /* 0x000000989f9f7221 */ /* 0x000fe20000010000 */
[----:B-----5:R-:W-:Y:S01]  /*a1a0*/  F2FP.F16.F32.PACK_AB R5, R212, R163 ;  /* 0x000000a3d405723e */ /* 0x020fe200000000ff */
[----:B------:R-:W1:Y:S01]  /*a1b0*/  MUFU.EX2 R220, R220 ;  /* 0x000000dc00dc7308 */ /* 0x000e620000000800 */
[----:B------:R-:W-:Y:S01]  /*a1c0*/  FADD.FTZ R163, R163, R2 ;  /* 0x00000002a3a37221 */ /* 0x000fe20000010000 */
[----:B--2---:R-:W-:Y:S01]  /*a1d0*/  HMMA.16816.F32 R76, R8, R12, R76 ;  /* 0x0000000c084c723c */ /* 0x004fe2000000184c */
[----:B------:R-:W-:Y:S01]  /*a1e0*/  F2FP.F16.F32.PACK_AB R6, R174, R161 ;  /* 0x000000a1ae06723e */ /* 0x000fe200000000ff */
[----:B------:R-:W-:Y:S01]  /*a1f0*/  FADD.FTZ R172, R172, R159 ;  /* 0x0000009facac7221 */ /* 0x000fe20000010000 */
[----:B----4-:R-:W-:Y:S01]  /*a200*/  F2FP.F16.F32.PACK_AB R7, R214, R165 ;  /* 0x000000a5d607723e */ /* 0x010fe200000000ff */
[----:B------:R-:W-:-:S02]  /*a210*/  FADD.FTZ R212, R212, R163 ;  /* 0x000000a3d4d47221 */ /* 0x000fc40000010000 */
[----:B------:R-:W-:Y:S01]  /*a220*/  HMMA.16816.F32 R80, R8, R14, R80 ;  /* 0x0000000e0850723c */ /* 0x000fe20000001850 */
[----:B------:R-:W2:Y:S01]  /*a230*/  LDSM.16.MT88.4 R8, [R189+0x16800] ;  /* 0x01680000bd08783b */ /* 0x000ea20000004200 */
[----:B------:R-:W-:Y:S01]  /*a240*/  MUFU.EX2 R173, R173 ;  /* 0x000000ad00ad7308 */ /* 0x000fe20000000800 */
[----:B------:R-:W-:Y:S01]  /*a250*/  FADD.FTZ R161, R161, R172 ;  /* 0x000000aca1a17221 */ /* 0x000fe20000010000 */
[----:B------:R-:W-:Y:S01]  /*a260*/  FADD.FTZ R165, R165, R212 ;  /* 0x000000d4a5a57221 */ /* 0x000fe20000010000 */
[----:B------:R-:W-:Y:S01]  /*a270*/  LDSM.16.MT88.4 R12, [R189+0x14800] ;  /* 0x01480000bd0c783b */ /* 0x000fe20000004200 */
[C---:B------:R-:W-:Y:S01]  /*a280*/  HMMA.16816.F32 R36, R4.reuse, R24, R36 ;  /* 0x000000180424723c */ /* 0x040fe20000001824 */
[----:B------:R-:W-:Y:S01]  /*a290*/  FADD.FTZ R174, R174, R161 ;  /* 0x000000a1aeae7221 */ /* 0x000fe20000010000 */
[----:B------:R-:W-:Y:S02]  /*a2a0*/  FADD.FTZ R214, R214, R165 ;  /* 0x000000a5d6d67221 */ /* 0x000fe40000010000 */
[----:B------:R-:W4:Y:S02]  /*a2b0*/  MUFU.EX2 R216, R216 ;  /* 0x000000d800d87308 */ /* 0x000f240000000800 */
[C---:B------:R-:W-:Y:S01]  /*a2c0*/  HMMA.16816.F32 R40, R4.reuse, R26, R40 ;  /* 0x0000001a0428723c */ /* 0x040fe20000001828 */
[----:B------:R-:W5:Y:S05]  /*a2d0*/  LDSM.16.MT88.4 R24, [R192+0x16800] ;  /* 0x01680000c018783b */ /* 0x000f6a0000004200 */
[C---:B------:R-:W-:Y:S01]  /*a2e0*/  HMMA.16816.F32 R120, R4.reuse, R20, R120 ;  /* 0x000000140478723c */ /* 0x040fe20000001878 */
[----:B------:R-:W-:Y:S05]  /*a2f0*/  MUFU.EX2 R170, R170 ;  /* 0x000000aa00aa7308 */ /* 0x000fea0000000800 */
[C---:B------:R-:W-:Y:S01]  /*a300*/  HMMA.16816.F32 R116, R4.reuse, R22, R116 ;  /* 0x000000160474723c */ /* 0x040fe20000001874 */
[----:B------:R-:W4:Y:S02]  /*a310*/  LDSM.16.MT88.4 R20, [R188+0x14800] ;  /* 0x01480000bc14783b */ /* 0x000f240000004200 */
[----:B------:R-:W4:Y:S03]  /*a320*/  MUFU.EX2 R175, R175 ;  /* 0x000000af00af7308 */ /* 0x000f260000000800 */
[C---:B---3--:R-:W-:Y:S05]  /*a330*/  HMMA.16816.F32 R44, R4.reuse, R16, R44 ;  /* 0x00000010042c723c */ /* 0x048fea000000182c */
[----:B------:R-:W-:Y:S01]  /*a340*/  MUFU.EX2 R166, R166 ;  /* 0x000000a600a67308 */ /* 0x000fe20000000800 */
[C---:B------:R-:W-:Y:S01]  /*a350*/  HMMA.16816.F32 R48, R4.reuse, R18, R48 ;  /* 0x000000120430723c */ /* 0x040fe20000001830 */
[----:B------:R-:W3:Y:S05]  /*a360*/  LDSM.16.MT88.4 R16, [R190+0x16800] ;  /* 0x01680000be10783b */ /* 0x000eea0000004200 */
[C---:B--2---:R-:W-:Y:S01]  /*a370*/  HMMA.16816.F32 R84, R4.reuse, R8, R84 ;  /* 0x000000080454723c */ /* 0x044fe20000001854 */
[----:B------:R-:W-:Y:S05]  /*a380*/  MUFU.EX2 R157, R157 ;  /* 0x0000009d009d7308 */ /* 0x000fea0000000800 */
[C---:B------:R-:W-:Y:S01]  /*a390*/  HMMA.16816.F32 R88, R4.reuse, R10, R88 ;  /* 0x0000000a0458723c */ /* 0x040fe20000001858 */
[----:B------:R-:W-:Y:S01]  /*a3a0*/  F2FP.F16.F32.PACK_AB R8, R224, R167 ;  /* 0x000000a7e008723e */ /* 0x000fe200000000ff */
[----:B------:R-:W-:Y:S01]  /*a3b0*/  FADD.FTZ R167, R167, R174 ;  /* 0x000000aea7a77221 */ /* 0x000fe20000010000 */
[----:B-1----:R-:W-:Y:S01]  /*a3c0*/  F2FP.F16.F32.PACK_AB R9, R220, R171 ;  /* 0x000000abdc09723e */ /* 0x002fe200000000ff */
[----:B------:R-:W-:Y:S01]  /*a3d0*/  MUFU.EX2 R162, R162 ;  /* 0x000000a200a27308 */ /* 0x000fe20000000800 */
[----:B------:R-:W-:Y:S01]  /*a3e0*/  FADD.FTZ R171, R171, R214 ;  /* 0x000000d6abab7221 */ /* 0x000fe20000010000 */
[----:B-----5:R-:W-:Y:S01]  /*a3f0*/  HMMA.16816.F32 R68, R4, R24, R68 ;  /* 0x000000180444723c */ /* 0x020fe20000001844 */
[----:B------:R-:W-:Y:S01]  /*a400*/  F2FP.F16.F32.PACK_AB R10, R226, R169 ;  /* 0x000000a9e20a723e */ /* 0x000fe200000000ff */
[----:B------:R-:W-:Y:S01]  /*a410*/  FADD.FTZ R224, R224, R167 ;  /* 0x000000a7e0e07221 */ /* 0x000fe20000010000 */
[----:B----4-:R-:W-:Y:S01]  /*a420*/  F2FP.F16.F32.PACK_AB R11, R216, R173 ;  /* 0x000000add80b723e */ /* 0x010fe200000000ff */
[----:B------:R-:W-:-:S02]  /*a430*/  FADD.FTZ R220, R220, R171 ;  /* 0x000000abdcdc7221 */ /* 0x000fc40000010000 */
[C---:B------:R-:W-:Y:S01]  /*a440*/  HMMA.16816.F32 R72, R4.reuse, R26, R72 ;  /* 0x0000001a0448723c */ /* 0x040fe20000001848 */
[----:B------:R-:W1:Y:S01]  /*a450*/  LDSM.16.MT88.4 R24, [R192+0x15000] ;  /* 0x01500000c018783b */ /* 0x000e620000004200 */
[----:B------:R-:W2:Y:S01]  /*a460*/  MUFU.EX2 R215, R215 ;  /* 0x000000d700d77308 */ /* 0x000ea20000000800 */
[----:B------:R-:W-:Y:S01]  /*a470*/  FADD.FTZ R169, R169, R224 ;  /* 0x000000e0a9a97221 */ /* 0x000fe20000010000 */
[----:B------:R-:W-:Y:S02]  /*a480*/  FADD.FTZ R173, R173, R220 ;  /* 0x000000dcadad7221 */ /* 0x000fe40000010000 */
[C---:B------:R-:W-:Y:S01]  /*a490*/  HMMA.16816.F32 R52, R4.reuse, R12, R52 ;  /* 0x0000000c0434723c */ /* 0x040fe20000001834 */
[----:B------:R-:W-:Y:S01]  /*a4a0*/  FADD.FTZ R169, R226, R169 ;  /* 0x000000a9e2a97221 */ /* 0x000fe20000010000 */
[----:B------:R-:W-:Y:S02]  /*a4b0*/  FADD.FTZ R173, R216, R173 ;  /* 0x000000add8ad7221 */ /* 0x000fe40000010000 */
[----:B------:R-:W-:Y:S02]  /*a4c0*/  MUFU.EX2 R158, R158 ;  /* 0x0000009e009e7308 */ /* 0x000fe40000000800 */
[C---:B------:R-:W-:Y:S01]  /*a4d0*/  HMMA.16816.F32 R56, R4.reuse, R14, R56 ;  /* 0x0000000e0438723c */ /* 0x040fe20000001838 */
[----:B------:R-:W-:Y:S05]  /*a4e0*/  LDSM.16.MT88.4 R12, [R189+0x15000] ;  /* 0x01500000bd0c783b */ /* 0x000fea0000004200 */
[C---:B------:R-:W-:Y:S01]  /*a4f0*/  HMMA.16816.F32 R60, R4.reuse, R20, R60 ;  /* 0x00000014043c723c */ /* 0x040fe2000000183c */
[----:B------:R-:W4:Y:S05]  /*a500*/  MUFU.EX2 R155, R155 ;  /* 0x0000009b009b7308 */ /* 0x000f2a0000000800 */
[C---:B------:R-:W-:Y:S01]  /*a510*/  HMMA.16816.F32 R64, R4.reuse, R22, R64 ;  /* 0x000000160440723c */ /* 0x040fe20000001840 */
[----:B------:R-:W5:Y:S05]  /*a520*/  LDSM.16.MT88.4 R20, [R190+0x15000] ;  /* 0x01500000be14783b */ /* 0x000f6a0000004200 */
[C---:B---3--:R-:W-:Y:S06]  /*a530*/  HMMA.16816.F32 R76, R4.reuse, R16, R76 ;  /* 0x00000010044c723c */ /* 0x048fec000000184c */
[----:B------:R-:W-:Y:S01]  /*a540*/  HMMA.16816.F32 R80, R4, R18, R80 ;  /* 0x000000120450723c */ /* 0x000fe20000001850 */
[----:B------:R-:W3:Y:S05]  /*a550*/  LDSM.16.MT88.4 R16, [R188+0x15000] ;  /* 0x01500000bc10783b */ /* 0x000eea0000004200 */
[C---:B-1----:R-:W-:Y:S06]  /*a560*/  HMMA.16816.F32 R36, R8.reuse, R24, R36 ;  /* 0x000000180824723c */ /* 0x042fec0000001824 */
[----:B------:R-:W-:Y:S01]  /*a570*/  HMMA.16816.F32 R40, R8, R26, R40 ;  /* 0x0000001a0828723c */ /* 0x000fe20000001828 */
[----:B------:R-:W1:Y:S05]  /*a580*/  LDSM.16.MT88.4 R24, [R190+0x17000] ;  /* 0x01700000be18783b */ /* 0x000e6a0000004200 */
        /* <DEDUP_REMOVED lines=10> */
[----:B------:R-:W-:Y:S01]  /*a630*/  HMMA.16816.F32 R96, R4, R150, R96 ;  /* 0x000000960460723c */ /* 0x000fe20000001860 */
[----:B------:R-:W2:Y:S04]  /*a640*/  LDSM.16.MT88.4 R4, [R192+0x17000] ;  /* 0x01700000c004783b */ /* 0x000ea80000004200 */
[----:B------:R-:W-:Y:S01]  /*a650*/  LDSM.16.MT88.4 R148, [R190+0x13800] ;  /* 0x01380000be94783b */ /* 0x000fe20000004200 */
[C---:B-----5:R-:W-:Y:S06]  /*a660*/  HMMA.16816.F32 R44, R8.reuse, R20, R44 ;  /* 0x00000014082c723c */ /* 0x060fec000000182c */
[C---:B------:R-:W-:Y:S01]  /*a670*/  HMMA.16816.F32 R48, R8.reuse, R22, R48 ;  /* 0x000000160830723c */ /* 0x040fe20000001830 */
[----:B------:R-:W-:Y:S05]  /*a680*/  LDSM.16.MT88.4 R20, [R188+0x17000] ;  /* 0x01700000bc14783b */ /* 0x000fea0000004200 */
[C---:B------:R-:W-:Y:S06]  /*a690*/  HMMA.16816.F32 R52, R8.reuse, R12, R52 ;  /* 0x0000000c0834723c */ /* 0x040fec0000001834 */
[C---:B------:R-:W-:Y:S01]  /*a6a0*/  HMMA.16816.F32 R56, R8.reuse, R14, R56 ;  /* 0x0000000e0838723c */ /* 0x040fe20000001838 */
[----:B------:R-:W5:Y:S05]  /*a6b0*/  LDSM.16.MT88.4 R12, [R189+0x17000] ;  /* 0x01700000bd0c783b */ /* 0x000f6a0000004200 */
[C---:B---3--:R-:W-:Y:S06]  /*a6c0*/  HMMA.16816.F32 R60, R8.reuse, R16, R60 ;  /* 0x00000010083c723c */ /* 0x048fec000000183c */
        /* <DEDUP_REMOVED lines=8> */
[C---:B--2---:R-:W-:Y:S06]  /*a750*/  HMMA.16816.F32 R68, R8.reuse, R4, R68 ;  /* 0x000000040844723c */ /* 0x044fec0000001844 */
[----:B------:R-:W-:Y:S01]  /*a760*/  HMMA.16816.F32 R72, R8, R6, R72 ;  /* 0x000000060848723c */ /* 0x000fe20000001848 */
[----:B------:R-:W-:Y:S01]  /*a770*/  F2FP.F16.F32.PACK_AB R4, R175, R170 ;  /* 0x000000aaaf04723e */ /* 0x000fe200000000ff */
[----:B------:R-:W-:Y:S01]  /*a780*/  FADD.FTZ R170, R170, R169 ;  /* 0x000000a9aaaa7221 */ /* 0x000fe20000010000 */
[----:B------:R-:W-:Y:S01]  /*a790*/  F2FP.F16.F32.PACK_AB R5, R215, R162 ;  /* 0x000000a2d705723e */ /* 0x000fe200000000ff */
[----:B------:R-:W-:-:S02]  /*a7a0*/  FADD.FTZ R162, R162, R173 ;  /* 0x000000ada2a27221 */ /* 0x000fc40000010000 */
[C---:B------:R-:W-:Y:S01]  /*a7b0*/  HMMA.16816.F32 R120, R8.reuse, R136, R120 ;  /* 0x000000880878723c */ /* 0x040fe20000001878 */
[----:B------:R-:W-:Y:S01]  /*a7c0*/  F2FP.F16.F32.PACK_AB R6, R157, R166 ;  /* 0x000000a69d06723e */ /* 0x000fe200000000ff */
[----:B------:R-:W-:Y:S01]  /*a7d0*/  FADD.FTZ R175, R175, R170 ;  /* 0x000000aaafaf7221 */ /* 0x000fe20000010000 */
[----:B----4-:R-:W-:Y:S01]  /*a7e0*/  F2FP.F16.F32.PACK_AB R7, R155, R158 ;  /* 0x0000009e9b07723e */ /* 0x010fe200000000ff */
[----:B------:R-:W-:Y:S02]  /*a7f0*/  FADD.FTZ R215, R215, R162 ;  /* 0x000000a2d7d77221 */ /* 0x000fe40000010000 */
[----:B------:R-:W-:Y:S01]  /*a800*/  HMMA.16816.F32 R116, R8, R138, R116 ;  /* 0x0000008a0874723c */ /* 0x000fe20000001874 */
[----:B------:R-:W2:Y:S01]  /*a810*/  LDSM.16.MT88.4 R136, [R188+0x13800] ;  /* 0x01380000bc88783b */ /* 0x000ea20000004200 */
[----:B------:R-:W-:Y:S01]  /*a820*/  FADD.FTZ R166, R166, R175 ;  /* 0x000000afa6a67221 */ /* 0x000fe20000010000 */
[----:B------:R-:W-:-:S03]  /*a830*/  FADD.FTZ R158, R158, R215 ;  /* 0x000000d79e9e7221 */ /* 0x000fc60000010000 */
[----:B------:R-:W-:Y:S01]  /*a840*/  HMMA.16816.F32 R112, R8, R32, R112 ;  /* 0x000000200870723c */ /* 0x000fe20000001870 */
[----:B------:R-:W-:Y:S01]  /*a850*/  FADD.FTZ R213, R157, R166 ;  /* 0x000000a69dd57221 */ /* 0x000fe20000010000 */
[----:B------:R-:W-:-:S04]  /*a860*/  FADD.FTZ R211, R155, R158 ;  /* 0x0000009e9bd37221 */ /* 0x000fc80000010000 */
[C---:B------:R-:W-:Y:S01]  /*a870*/  HMMA.16816.F32 R108, R8.reuse, R34, R108 ;  /* 0x00000022086c723c */ /* 0x040fe2000000186c */
[----:B------:R-:W4:Y:S05]  /*a880*/  LDSM.16.MT88.4 R32, [R192+0x15800] ;  /* 0x01580000c020783b */ /* 0x000f2a0000004200 */
[C---:B------:R-:W-:Y:S06]  /*a890*/  HMMA.16816.F32 R104, R8.reuse, R28, R104 ;  /* 0x0000001c0868723c */ /* 0x040fec0000001868 */
[C---:B------:R-:W-:Y:S01]  /*a8a0*/  HMMA.16816.F32 R100, R8.reuse, R30, R100 ;  /* 0x0000001e0864723c */ /* 0x040fe20000001864 */
[----:B------:R-:W4:Y:S05]  /*a8b0*/  LDSM.16.MT88.4 R28, [R190+0x15800] ;  /* 0x01580000be1c783b */ /* 0x000f2a0000004200 */
[C---:B-----5:R-:W-:Y:S06]  /*a8c0*/  HMMA.16816.F32 R84, R8.reuse, R12, R84 ;  /* 0x0000000c0854723c */ /* 0x060fec0000001854 */
[C---:B------:R-:W-:Y:S01]  /*a8d0*/  HMMA.16816.F32 R88, R8.reuse, R14, R88 ;  /* 0x0000000e0858723c */ /* 0x040fe20000001858 */
[----:B------:R-:W5:Y:S05]  /*a8e0*/  LDSM.16.MT88.4 R12, [R188+0x15800] ;  /* 0x01580000bc0c783b */ /* 0x000f6a0000004200 */
[C---:B------:R-:W-:Y:S06]  /*a8f0*/  HMMA.16816.F32 R92, R8.reuse, R20, R92 ;  /* 0x00000014085c723c */ /* 0x040fec000000185c */
[----:B------:R-:W-:Y:S01]  /*a900*/  HMMA.16816.F32 R96, R8, R22, R96 ;  /* 0x000000160860723c */ /* 0x000fe20000001860 */
[----:B------:R-:W5:Y:S04]  /*a910*/  LDSM.16.MT88.4 R20, [R192+0x17800] ;  /* 0x01780000c014783b */ /* 0x000f680000004200 */
[----:B------:R-:W-:Y:S01]  /*a920*/  LDSM.16.MT88.4 R8, [R189+0x17800] ;  /* 0x01780000bd08783b */ /* 0x000fe20000004200 */
[C---:B---3--:R-:W-:Y:S06]  /*a930*/  HMMA.16816.F32 R128, R4.reuse, R16, R128 ;  /* 0x000000100480723c */ /* 0x048fec0000001880 */
[C---:B------:R-:W-:Y:S01]  /*a940*/  HMMA.16816.F32 R124, R4.reuse, R18, R124 ;  /* 0x00000012047c723c */ /* 0x040fe2000000187c */
[----:B------:R-:W3:Y:S05]  /*a950*/  LDSM.16.MT88.4 R16, [R190+0x17800] ;  /* 0x01780000be10783b */ /* 0x000eea0000004200 */
[C---:B-1----:R-:W-:Y:S06]  /*a960*/  HMMA.16816.F32 R52, R4.reuse, R24, R52 ;  /* 0x000000180434723c */ /* 0x042fec0000001834 */
[C---:B------:R-:W-:Y:S01]  /*a970*/  HMMA.16816.F32 R56, R4.reuse, R26, R56 ;  /* 0x0000001a0438723c */ /* 0x040fe20000001838 */
[----:B------:R-:W1:Y:S05]  /*a980*/  LDSM.16.MT88.4 R24, [R188+0x17800] ;  /* 0x01780000bc18783b */ /* 0x000e6a0000004200 */
[C---:B------:R-:W-:Y:S06]  /*a990*/  HMMA.16816.F32 R120, R4.reuse, R148, R120 ;  /* 0x000000940478723c */ /* 0x040fec0000001878 */
[C---:B------:R-:W-:Y:S06]  /*a9a0*/  HMMA.16816.F32 R116, R4.reuse, R150, R116 ;  /* 0x000000960474723c */ /* 0x040fec0000001874 */
[C---:B------:R-:W-:Y:S06]  /*a9b0*/  HMMA.16816.F32 R112, R4.reuse, R140, R112 ;  /* 0x0000008c0470723c */ /* 0x040fec0000001870 */
[C---:B------:R-:W-:Y:S06]  /*a9c0*/  HMMA.16816.F32 R108, R4.reuse, R142, R108 ;  /* 0x0000008e046c723c */ /* 0x040fec000000186c */
[C---:B--2---:R-:W-:Y:S06]  /*a9d0*/  HMMA.16816.F32 R104, R4.reuse, R136, R104 ;  /* 0x000000880468723c */ /* 0x044fec0000001868 */
[C---:B------:R-:W-:Y:S06]  /*a9e0*/  HMMA.16816.F32 R100, R4.reuse, R138, R100 ;  /* 0x0000008a0464723c */ /* 0x040fec0000001864 */
[C---:B----4-:R-:W-:Y:S06]  /*a9f0*/  HMMA.16816.F32 R36, R4.reuse, R32, R36 ;  /* 0x000000200424723c */ /* 0x050fec0000001824 */
[C---:B------:R-:W-:Y:S06]  /*aa00*/  HMMA.16816.F32 R40, R4.reuse, R34, R40 ;  /* 0x000000220428723c */ /* 0x040fec0000001828 */
[C---:B------:R-:W-:Y:S06]  /*aa10*/  HMMA.16816.F32 R44, R4.reuse, R28, R44 ;  /* 0x0000001c042c723c */ /* 0x040fec000000182c */
[C---:B------:R-:W-:Y:S06]  /*aa20*/  HMMA.16816.F32 R48, R4.reuse, R30, R48 ;  /* 0x0000001e0430723c */ /* 0x040fec0000001830 */
[C---:B-----5:R-:W-:Y:S06]  /*aa30*/  HMMA.16816.F32 R60, R4.reuse, R12, R60 ;  /* 0x0000000c043c723c */ /* 0x060fec000000183c */
[C---:B------:R-:W-:Y:S06]  /*aa40*/  HMMA.16816.F32 R64, R4.reuse, R14, R64 ;  /* 0x0000000e0440723c */ /* 0x040fec0000001840 */
[C---:B------:R-:W-:Y:S06]  /*aa50*/  HMMA.16816.F32 R68, R4.reuse, R20, R68 ;  /* 0x000000140444723c */ /* 0x040fec0000001844 */
[C---:B------:R-:W-:Y:S06]  /*aa60*/  HMMA.16816.F32 R72, R4.reuse, R22, R72 ;  /* 0x000000160448723c */ /* 0x040fec0000001848 */
[C---:B---3--:R-:W-:Y:S06]  /*aa70*/  HMMA.16816.F32 R76, R4.reuse, R16, R76 ;  /* 0x00000010044c723c */ /* 0x048fec000000184c */
[C---:B------:R-:W-:Y:S06]  /*aa80*/  HMMA.16816.F32 R80, R4.reuse, R18, R80 ;  /* 0x000000120450723c */ /* 0x040fec0000001850 */
[C---:B------:R-:W-:Y:S06]  /*aa90*/  HMMA.16816.F32 R84, R4.reuse, R8, R84 ;  /* 0x000000080454723c */ /* 0x040fec0000001854 */
[C---:B------:R-:W-:Y:S06]  /*aaa0*/  HMMA.16816.F32 R88, R4.reuse, R10, R88 ;  /* 0x0000000a0458723c */ /* 0x040fec0000001858 */
[C---:B-1----:R-:W-:Y:S06]  /*aab0*/  HMMA.16816.F32 R92, R4.reuse, R24, R92 ;  /* 0x00000018045c723c */ /* 0x042fec000000185c */
[----:B------:R-:W-:-:S15]  /*aac0*/  HMMA.16816.F32 R96, R4, R26, R96 ;  /* 0x0000001a0460723c */ /* 0x000fde0000001860 */
[----:B------:R-:W-:-:S09]  /*aad0*/  NOP ;  /* 0x0000000000007918 */ /* 0x000fd20000000000 */
.L_x_302:
[----:B------:R-:W-:-:S06]  /*aae0*/  UISETP.GT.AND UP0, UPT, UR24, UR15, UPT ;  /* 0x0000000f1800728c */ /* 0x000fcc000bf04270 */
[----:B------:R-:W-:-:S13]  /*aaf0*/  PLOP3.LUT P0, PT, PT, PT, UP0, 0x80, 0x0 ;  /* 0x000000000000781c */ /* 0x000fda0003f0f008 */
[----:B------:R-:W-:Y:S05]  /*ab00*/  @!P0 BRA `(.L_x_305) ;  /* 0x0000002c00bc8947 */ /* 0x000fea0003800000 */
[----:B------:R-:W-:Y:S01]  /*ab10*/  USHF.L.U64.HI UR19, UR10, 0x5, UR11 ;  /* 0x000000050a137899 */ /* 0x000fe2000801020b */
[----:B------:R-:W-:Y:S01]  /*ab20*/  MOV R2, R3 ;  /* 0x0000000300027202 */ /* 0x000fe20000000f00 */
[----:B------:R-:W-:Y:S01]  /*ab30*/  USHF.L.U32 UR25, UR10, 0x5, URZ ;  /* 0x000000050a197899 */ /* 0x000fe2000800063f */
[----:B------:R-:W-:Y:S01]  /*ab40*/  MOV R0, R132 ;  /* 0x0000008400007202 */ /* 0x000fe20000000f00 */
[----:B------:R-:W-:Y:S01]  /*ab50*/  USHF.L.U64.HI UR5, UR10, 0x6, UR11 ;  /* 0x000000060a057899 */ /* 0x000fe2000801020b */
[----:B------:R-:W-:Y:S01]  /*ab60*/  MOV R202, R144 ;  /* 0x0000009000ca7202 */ /* 0x000fe20000000f00 */
[----:B------:R-:W-:Y:S02]  /*ab70*/  USHF.L.U32 UR13, UR10, 0x6, URZ ;  /* 0x000000060a0d7899 */ /* 0x000fe4000800063f */
[----:B------:R-:W-:Y:S02]  /*ab80*/  USHF.L.U64.HI UR19, UR25, 0x1, UR19 ;  /* 0x0000000119137899 */ /* 0x000fe40008010213 */
[----:B------:R-:W-:Y:S01]  /*ab90*/  USHF.L.U32 UR25, UR25, 0x1, URZ ;  /* 0x0000000119197899 */ /* 0x000fe2000800063f */
[----:B------:R-:W-:Y:S01]  /*aba0*/  ULDC UR4, c[0x0][0x2ec] ;  /* 0x0000bb0000047ab9 */ /* 0x000fe20000000800 */
[----:B------:R-:W-:Y:S01]  /*abb0*/  ULDC.64 UR6, c[0x0][0x218] ;  /* 0x0000860000067ab9 */ /* 0x000fe20000000a00 */
[----:B------:R-:W-:Y:S01]  /*abc0*/  ULDC.64 UR10, c[0x0][0x220] ;  /* 0x00008800000a7ab9 */ /* 0x000fe20000000a00 */
[----:B------:R-:W-:Y:S01]  /*abd0*/  ULDC.64 UR8, c[0x0][0x248] ;  /* 0x0000920000087ab9 */ /* 0x000fe20000000a00 */
[----:B------:R-:W-:Y:S07]  /*abe0*/  BRA `(.L_x_306) ;  /* 0x0000000000687947 */ /* 0x000fee0003800000 */
.L_x_308:
[----:B------:R-:W-:Y:S04]  /*abf0*/  UIADD3 UR26, UR24, -0x2, URZ ;  /* 0xfffffffe181a7890 */ /* 0x000fe8000fffe03f */
[----:B------:R-:W-:Y:S02]  /*ac00*/  USHF.R.S32.HI UR24, URZ, 0x1f, UR26 ;  /* 0x0000001f3f187899 */ /* 0x000fe4000801141a */
[----:B------:R-:W-:Y:S02]  /*ac10*/  UIMAD.WIDE.U32 UR28, UR26, UR8, URZ ;  /* 0x000000081a1c72a5 */ /* 0x000fe4000f8e003f */
[----:B------:R-:W-:Y:S04]  /*ac20*/  UIMAD UR24, UR24, UR8, URZ ;  /* 0x00000008181872a4 */ /* 0x000fe8000f8e023f */
[----:B------:R-:W-:Y:S01]  /*ac30*/  UIMAD UR24, UR26, UR9, UR24 ;  /* 0x000000091a1872a4 */ /* 0x000fe2000f8e0218 */
[----:B------:R-:W-:Y:S02]  /*ac40*/  IMAD.U32 R8, RZ, RZ, UR28 ;  /* 0x0000001cff087e24 */ /* 0x000fe4000f8e00ff */
[----:B------:R-:W-:Y:S01]  /*ac50*/  IMAD.U32 R9, RZ, RZ, UR29 ;  /* 0x0000001dff097e24 */ /* 0x000fe2000f8e00ff */
[----:B------:R-:W-:Y:S02]  /*ac60*/  UIADD3 UR24, UR29, UR24, URZ ;  /* 0x000000181d187290 */ /* 0x000fe4000fffe03f */
[----:B------:R-:W-:Y:S04]  /*ac70*/  LEA R4, P1, R8, R200, 0x6 ;  /* 0x000000c808047211 */ /* 0x000fe800078230ff */
[----:B------:R-:W-:Y:S01]  /*ac80*/  IMAD.U32 R5, RZ, RZ, UR24 ;  /* 0x00000018ff057e24 */ /* 0x000fe2000f8e00ff */
[----:B------:R-:W-:Y:S04]  /*ac90*/  LEA R6, P3, R4, UR6, 0x1 ;  /* 0x0000000604067c11 */ /* 0x000fe8000f8608ff */
[----:B------:R-:W-:Y:S02]  /*aca0*/  LEA.HI.X R5, R8, R209, R5, 0x6, P1 ;  /* 0x000000d108057211 */ /* 0x000fe400008f3405 */
[----:B------:R-:W-:Y:S02]  /*acb0*/  IADD3 R8, P1, R6, UR23, RZ ;  /* 0x0000001706087c10 */ /* 0x000fe4000ff3e0ff */
[----:B------:R-:W-:Y:S04]  /*acc0*/  LEA.HI.X R7, R4, UR7, R5, 0x1, P3 ;  /* 0x0000000704077c11 */ /* 0x000fe800098f0c05 */
        /* <DEDUP_REMOVED lines=10> */
[----:B------:R-:W0:Y:S01]  /*ad70*/  LDGDEPBAR ;  /* 0x00000000000079af */ /* 0x000e220000000000 */
[----:B------:R-:W-:Y:S05]  /*ad80*/  BRA `(.L_x_307) ;  /* 0x0000001000fc7947 */ /* 0x000fea0003800000 */
.L_x_306:
[----:B------:R-:W-:Y:S04]  /*ad90*/  DEPBAR.LE SB0, 0x0 ;  /* 0x000080000000791a */ /* 0x000fe80000000000 */
[----:B------:R-:W-:Y:S01]  /*ada0*/  BAR.SYNC.DEFER_BLOCKING 0x0 ;  /* 0x0000000000007b1d */ /* 0x000fe20000010000 */
[----:B------:R-:W-:Y:S04]  /*adb0*/  UIADD3 UR12, UR24, -0x1, URZ ;  /* 0xffffffff180c7890 */ /* 0x000fe8000fffe03f */
[----:B------:R-:W-:Y:S02]  /*adc0*/  USHF.R.S32.HI UR27, URZ, 0x1f, UR12 ;  /* 0x0000001f3f1b7899 */ /* 0x000fe4000801140c */
[----:B------:R-:W-:Y:S01]  /*add0*/  UIMAD UR26, UR5, UR12, URZ ;  /* 0x0000000c051a72a4 */ /* 0x000fe2000f8e023f */
[----:B------:R-:W-:Y:S01]  /*ade0*/  IMAD.U32 R3, RZ, RZ, UR12 ;  /* 0x0000000cff037e24 */ /* 0x000fe2000f8e00ff */
[----:B------:R-:W-:Y:S02]  /*adf0*/  UISETP.GT.AND UP0, UPT, UR12, UR15, UPT ;  /* 0x0000000f0c00728c */ /* 0x000fe4000bf04270 */
[----:B------:R-:W-:Y:S01]  /*ae00*/  UIMAD UR26, UR27, UR13, UR26 ;  /* 0x0000000d1b1a72a4 */ /* 0x000fe2000f8e021a */
[----:B------:R-:W-:Y:S05]  /*ae10*/  IMAD.WIDE.U32 R214, R3, UR13, R202 ;  /* 0x0000000d03d67c25 */ /* 0x000fea000f8e00ca */
[----:B------:R-:W-:Y:S01]  /*ae20*/  VIADD R3, R215, UR26 ;  /* 0x0000001ad7037c36 */ /* 0x000fe20008000000 */
[C---:B------:R-:W-:Y:S04]  /*ae30*/  LEA R216, P0, R214.reuse, UR10, 0x1 ;  /* 0x0000000ad6d87c11 */ /* 0x040fe8000f8008ff */
[----:B------:R-:W-:Y:S01]  /*ae40*/  LEA.HI.X R217, R214, UR11, R3, 0x1, P0 ;  /* 0x0000000bd6d97c11 */ /* 0x000fe200080f0c03 */
[----:B------:R-:W-:Y:S01]  /*ae50*/  IMAD.U32 R3, RZ, RZ, UR12 ;  /* 0x0000000cff037e24 */ /* 0x000fe2000f8e00ff */
[----:B------:R-:W-:Y:S03]  /*ae60*/  IADD3 R214, P0, R216, UR25, RZ ;  /* 0x00000019d8d67c10 */ /* 0x000fe6000ff1e0ff */
[----:B------:R-:W-:Y:S01]  /*ae70*/  @!PT LDS RZ, [RZ] ;  /* 0x00000000fffff984 */ /* 0x000fe20000000800 */
[----:B------:R-:W-:Y:S01]  /*ae80*/  @!PT LDS RZ, [RZ] ;  /* 0x00000000fffff984 */ /* 0x000fe20000000800 */
[----:B------:R-:W-:Y:S01]  /*ae90*/  @!PT LDS RZ, [RZ] ;  /* 0x00000000fffff984 */ /* 0x000fe20000000800 */
[----:B------:R-:W-:Y:S01]  /*aea0*/  LDGSTS.E.BYPASS.LTC128B.128 [R199+0x12000], desc[UR20][R216.64] ;  /* 0x12000000d8c77fae */ /* 0x000fe2000b901d54 */
[----:B------:R-:W-:Y:S01]  /*aeb0*/  IADD3.X R215, R217, UR19, RZ, P0, !PT ;  /* 0x00000013d9d77c10 */ /* 0x000fe200087fe4ff */
[----:B------:R-:W-:Y:S03]  /*aec0*/  IMAD R3, R3, 0x40, R210 ;  /* 0x0000004003037824 */ /* 0x000fe600078e02d2 */
[----:B------:R-:W-:Y:S01]  /*aed0*/  LDGSTS.E.BYPASS.LTC128B.128 [R199+0x14000], desc[UR20][R216.64+0x80] ;  /* 0x14000080d8c77fae */ /* 0x000fe2000b901d54 */
[C---:B------:R-:W-:Y:S01]  /*aee0*/  VIADD R212, R3.reuse, 0x8 ;  /* 0x0000000803d47836 */ /* 0x040fe20000000000 */
[CC--:B------:R-:W-:Y:S03]  /*aef0*/  ISETP.GE.AND P0, PT, R3.reuse, R207.reuse, PT ;  /* 0x000000cf0300720c */ /* 0x0c0fe60003f06270 */
[----:B------:R-:W-:Y:S01]  /*af00*/  LDGSTS.E.BYPASS.LTC128B.128 [R199+0x16000], desc[UR20][R216.64+0x100] ;  /* 0x16000100d8c77fae */ /* 0x000fe2000b901d54 */
[CC--:B------:R-:W-:Y:S04]  /*af10*/  ISETP.GE.OR P0, PT, R3.reuse, R206.reuse, !P0 ;  /* 0x000000ce0300720c */ /* 0x0c0fe80004706670 */
[----:B------:R-:W-:Y:S01]  /*af20*/  LDGSTS.E.BYPASS.LTC128B.128 [R199+0x13000], desc[UR20][R214.64] ;  /* 0x13000000d6c77fae */ /* 0x000fe2000b901d54 */
[C---:B------:R-:W-:Y:S02]  /*af30*/  ISETP.GE.AND P4, PT, R212.reuse, R207, PT ;  /* 0x000000cfd400720c */ /* 0x040fe40003f86270 */
[C---:B------:R-:W-:Y:S02]  /*af40*/  ISETP.GE.AND P2, PT, R212.reuse, R205, PT ;  /* 0x000000cdd400720c */ /* 0x040fe40003f46270 */
[----:B------:R-:W-:Y:S01]  /*af50*/  LDGSTS.E.BYPASS.LTC128B.128 [R199+0x15000], desc[UR20][R214.64+0x80] ;  /* 0x15000080d6c77fae */ /* 0x000fe2000b901d54 */
[C---:B------:R-:W-:Y:S02]  /*af60*/  ISETP.GE.OR P4, PT, R212.reuse, R206, !P4 ;  /* 0x000000ced400720c */ /* 0x040fe40006786670 */
[----:B------:R-:W-:Y:S02]  /*af70*/  ISETP.GE.OR P2, PT, R212, R204, !P2 ;  /* 0x000000ccd400720c */ /* 0x000fe40005746670 */
[----:B------:R1:W-:Y:S01]  /*af80*/  LDGSTS.E.BYPASS.LTC128B.128 [R199+0x17000], desc[UR20][R214.64+0x100] ;  /* 0x17000100d6c77fae */ /* 0x0003e2000b901d54 */
[C---:B------:R-:W-:Y:S04]  /*af90*/  VIADD R212, R3.reuse, 0x11 ;  /* 0x0000001103d47836 */ /* 0x040fe80000000000 */
[----:B------:R-:W-:Y:S05]  /*afa0*/  LDSM.16.M88.4 R132, [R198] ;  /* 0x00000000c684783b */ /* 0x000fea0000000200 */
[----:B------:R-:W2:Y:S05]  /*afb0*/  LDSM.16.M88.4 R136, [R197+0xc000] ;  /* 0x00c00000c588783b */ /* 0x000eaa0000000200 */
[----:B------:R-:W3:Y:S05]  /*afc0*/  LDSM.16.M88.4 R140, [R197+0xc800] ;  /* 0x00c80000c58c783b */ /* 0x000eea0000000200 */
[----:B------:R-:W4:Y:S05]  /*afd0*/  LDSM.16.M88.4 R144, [R197+0xd000] ;  /* 0x00d00000c590783b */ /* 0x000f2a0000000200 */
[----:B------:R-:W5:Y:S01]  /*afe0*/  LDSM.16.M88.4 R148, [R197+0xd800] ;  /* 0x00d80000c594783b */ /* 0x000f620000000200 */
[C---:B-1----:R-:W-:Y:S04]  /*aff0*/  VIADD R214, R3.reuse, 0x1 ;  /* 0x0000000103d67836 */ /* 0x042fe80000000000 */
[----:B------:R-:W0:Y:S01]  /*b000*/  LDGDEPBAR ;  /* 0x00000000000079af */ /* 0x000e220000000000 */
[C---:B------:R-:W-:Y:S04]  /*b010*/  ISETP.GE.AND P6, PT, R214.reuse, R207, PT ;  /* 0x000000cfd600720c */ /* 0x040fe80003fc6270 */
[----:B------:R-:W-:Y:S01]  /*b020*/  LDSM.16.M88.4 R152, [R196] ;  /* 0x00000000c498783b */ /* 0x000fe20000000200 */
[C---:B------:R-:W-:Y:S02]  /*b030*/  ISETP.GE.AND P5, PT, R214.reuse, R205, PT ;  /* 0x000000cdd600720c */ /* 0x040fe40003fa6270 */
[C---:B------:R-:W-:Y:S02]  /*b040*/  ISETP.GE.OR P6, PT, R214.reuse, R206, !P6 ;  /* 0x000000ced600720c */ /* 0x040fe400077c6670 */
[----:B------:R-:W1:Y:S01]  /*b050*/  LDSM.16.M88.4 R156, [R195] ;  /* 0x00000000c39c783b */ /* 0x000e620000000200 */
[----:B------:R-:W-:Y:S01]  /*b060*/  ISETP.GE.OR P5, PT, R214, R204, !P5 ;  /* 0x000000ccd600720c */ /* 0x000fe20006fa6670 */
[C---:B------:R-:W-:Y:S03]  /*b070*/  VIADD R214, R3.reuse, 0x9 ;  /* 0x0000000903d67836 */ /* 0x040fe60000000000 */
[----:B------:R-:W1:Y:S02]  /*b080*/  LDSM.16.M88.4 R160, [R187] ;  /* 0x00000000bba0783b */ /* 0x000e640000000200 */
[C---:B------:R-:W-:Y:S02]  /*b090*/  ISETP.GE.AND P3, PT, R214.reuse, R207, PT ;  /* 0x000000cfd600720c */ /* 0x040fe40003f66270 */
[CC--:B------:R-:W-:Y:S01]  /*b0a0*/  ISETP.GE.AND P1, PT, R214.reuse, R205.reuse, PT ;  /* 0x000000cdd600720c */ /* 0x0c0fe20003f26270 */
[----:B------:R-:W1:Y:S01]  /*b0b0*/  LDSM.16.M88.4 R164, [R186] ;  /* 0x00000000baa4783b */ /* 0x000e620000000200 */
[C---:B--2---:R-:W-:Y:S03]  /*b0c0*/  HMMA.16816.F32 R4, R132.reuse, R136, RZ ;  /* 0x000000888404723c */ /* 0x044fe600000018ff */
[C---:B------:R-:W-:Y:S01]  /*b0d0*/  ISETP.GE.OR P3, PT, R214.reuse, R206, !P3 ;  /* 0x000000ced600720c */ /* 0x040fe20005f66670 */
[----:B------:R-:W2:Y:S01]  /*b0e0*/  LDSM.16.M88.4 R168, [R185] ;  /* 0x00000000b9a8783b */ /* 0x000ea20000000200 */
[-C--:B------:R-:W-:Y:S01]  /*b0f0*/  ISETP.GE.OR P1, PT, R214, R204.reuse, !P1 ;  /* 0x000000ccd600720c */ /* 0x080fe20004f26670 */
[C---:B------:R-:W-:Y:S01]  /*b100*/  HMMA.16816.F32 R8, R132.reuse, R138, RZ ;  /* 0x0000008a8408723c */ /* 0x040fe200000018ff */
[C---:B------:R-:W-:Y:S02]  /*b110*/  VIADD R214, R3.reuse, 0x10 ;  /* 0x0000001003d67836 */ /* 0x040fe40000000000 */
[----:B------:R-:W-:Y:S03]  /*b120*/  LDSM.16.M88.4 R136, [R194] ;  /* 0x00000000c288783b */ /* 0x000fe60000000200 */
[C---:B---3--:R-:W-:Y:S02]  /*b130*/  HMMA.16816.F32 R12, R132.reuse, R140, RZ ;  /* 0x0000008c840c723c */ /* 0x048fe400000018ff */
[----:B------:R-:W-:Y:S04]  /*b140*/  LDSM.16.M88.4 R172, [R191+0xd000] ;  /* 0x00d00000bfac783b */ /* 0x000fe80000000200 */
[C---:B------:R-:W-:Y:S01]  /*b150*/  HMMA.16816.F32 R16, R132.reuse, R142, RZ ;  /* 0x0000008e8410723c */ /* 0x040fe200000018ff */
[----:B------:R-:W3:Y:S05]  /*b160*/  LDSM.16.M88.4 R140, [R191+0xc000] ;  /* 0x00c00000bf8c783b */ /* 0x000eea0000000200 */
[C---:B----4-:R-:W-:Y:S06]  /*b170*/  HMMA.16816.F32 R20, R132.reuse, R144, RZ ;  /* 0x000000908414723c */ /* 0x050fec00000018ff */
[C---:B------:R-:W-:Y:S01]  /*b180*/  HMMA.16816.F32 R24, R132.reuse, R146, RZ ;  /* 0x000000928418723c */ /* 0x040fe200000018ff */
[----:B------:R-:W4:Y:S05]  /*b190*/  LDSM.16.M88.4 R144, [R191+0xc800] ;  /* 0x00c80000bf90783b */ /* 0x000f2a0000000200 */
[C---:B-----5:R-:W-:Y:S06]  /*b1a0*/  HMMA.16816.F32 R28, R132.reuse, R148, RZ ;  /* 0x00000094841c723c */ /* 0x060fec00000018ff */
[----:B------:R-:W-:Y:S01]  /*b1b0*/  HMMA.16816.F32 R32, R132, R150, RZ ;  /* 0x000000968420723c */ /* 0x000fe200000018ff */
[----:B------:R-:W5:Y:S05]  /*b1c0*/  LDSM.16.M88.4 R132, [R191+0xd800] ;  /* 0x00d80000bf84783b */ /* 0x000f6a0000000200 */
[C---:B-1----:R-:W-:Y:S01]  /*b1d0*/  HMMA.16816.F32 R4, R152.reuse, R156, R4 ;  /* 0x0000009c9804723c */ /* 0x042fe20000001804 */
[----:B------:R-:W-:Y:S05]  /*b1e0*/  LDSM.16.M88.4 R148, [R193] ;  /* 0x00000000c194783b */ /* 0x000fea0000000200 */
        /* <DEDUP_REMOVED lines=10> */
[----:B------:R-:W2:Y:S05]  /*b290*/  LDSM.16.M88.4 R152, [R184+0x1800] ;  /* 0x00180000b898783b */ /* 0x000eaa0000000200 */
[C---:B---3--:R-:W-:Y:S01]  /*b2a0*/  HMMA.16816.F32 R4, R136.reuse, R140, R4 ;  /* 0x0000008c8804723c */ /* 0x048fe20000001804 */
[----:B------:R-:W-:Y:S05]  /*b2b0*/  LDSM.16.M88.4 R168, [R197+0xe800] ;  /* 0x00e80000c5a8783b */ /* 0x000fea0000000200 */
        /* <DEDUP_REMOVED lines=8> */
[C---:B-----5:R-:W-:Y:S06]  /*b340*/  HMMA.16816.F32 R28, R136.reuse, R132, R28 ;  /* 0x00000084881c723c */ /* 0x060fec000000181c */
[----:B------:R-:W-:Y:S01]  /*b350*/  HMMA.16816.F32 R32, R136, R134, R32 ;  /* 0x000000868820723c */ /* 0x000fe20000001820 */
[----:B------:R-:W5:Y:S05]  /*b360*/  LDSM.16.M88.4 R132, [R197+0xf800] ;  /* 0x00f80000c584783b */ /* 0x000f6a0000000200 */
[C---:B-1----:R-:W-:Y:S01]  /*b370*/  HMMA.16816.F32 R4, R148.reuse, R156, R4 ;  /* 0x0000009c9404723c */ /* 0x042fe20000001804 */
[----:B------:R-:W-:Y:S05]  /*b380*/  LDSM.16.M88.4 R136, [R196+0x4000] ;  /* 0x00400000c488783b */ /* 0x000fea0000000200 */
        /* <DEDUP_REMOVED lines=10> */
[----:B------:R-:W2:Y:S05]  /*b430*/  LDSM.16.M88.4 R148, [R180] ;  /* 0x00000000b494783b */ /* 0x000eaa0000000200 */
[C---:B---3--:R-:W-:Y:S01]  /*b440*/  HMMA.16816.F32 R4, R140.reuse, R144, R4 ;  /* 0x000000908c04723c */ /* 0x048fe20000001804 */
[----:B------:R-:W-:Y:S05]  /*b450*/  LDSM.16.M88.4 R152, [R191+0xe000] ;  /* 0x00e00000bf98783b */ /* 0x000fea0000000200 */
        /* <DEDUP_REMOVED lines=68> */
[C---:B------:R-:W-:Y:S06]  /*b8a0*/  HMMA.16816.F32 R16, R144.reuse, R162, R16 ;  /* 0x000000a29010723c */ /* 0x040fec0000001810 */
[C---:B------:R-:W-:Y:S06]  /*b8b0*/  HMMA.16816.F32 R20, R144.reuse, R164, R20 ;  /* 0x000000a49014723c */ /* 0x040fec0000001814 */
[C---:B------:R-:W-:Y:S06]  /*b8c0*/  HMMA.16816.F32 R24, R144.reuse, R166, R24 ;  /* 0x000000a69018723c */ /* 0x040fec0000001818 */
[C---:B--2---:R-:W-:Y:S06]  /*b8d0*/  HMMA.16816.F32 R28, R144.reuse, R136, R28 ;  /* 0x00000088901c723c */ /* 0x044fec000000181c */
[----:B------:R-:W-:Y:S01]  /*b8e0*/  HMMA.16816.F32 R32, R144, R138, R32 ;  /* 0x0000008a9020723c */ /* 0x000fe20000001820 */
[----:B------:R-:W2:Y:S05]  /*b8f0*/  LDSM.16.M88.4 R136, [R184+0x4800] ;  /* 0x00480000b888783b */ /* 0x000eaa0000000200 */
[C---:B---3--:R-:W-:Y:S06]  /*b900*/  HMMA.16816.F32 R4, R140.reuse, R152, R4 ;  /* 0x000000988c04723c */ /* 0x048fec0000001804 */
[C---:B------:R-:W-:Y:S06]  /*b910*/  HMMA.16816.F32 R8, R140.reuse, R154, R8 ;  /* 0x0000009a8c08723c */ /* 0x040fec0000001808 */
[C---:B------:R-:W-:Y:S06]  /*b920*/  HMMA.16816.F32 R12, R140.reuse, R168, R12 ;  /* 0x000000a88c0c723c */ /* 0x040fec000000180c */
[C---:B------:R-:W-:Y:S06]  /*b930*/  HMMA.16816.F32 R16, R140.reuse, R170, R16 ;  /* 0x000000aa8c10723c */ /* 0x040fec0000001810 */
[C---:B----4-:R-:W-:Y:S06]  /*b940*/  HMMA.16816.F32 R20, R140.reuse, R172, R20 ;  /* 0x000000ac8c14723c */ /* 0x050fec0000001814 */
[C---:B------:R-:W-:Y:S06]  /*b950*/  HMMA.16816.F32 R24, R140.reuse, R174, R24 ;  /* 0x000000ae8c18723c */ /* 0x040fec0000001818 */
[C---:B-----5:R-:W-:Y:S06]  /*b960*/  HMMA.16816.F32 R28, R140.reuse, R132, R28 ;  /* 0x000000848c1c723c */ /* 0x060fec000000181c */
[----:B------:R-:W-:Y:S01]  /*b970*/  HMMA.16816.F32 R32, R140, R134, R32 ;  /* 0x000000868c20723c */ /* 0x000fe20000001820 */
[----:B------:R-:W3:Y:S05]  /*b980*/  LDSM.16.M88.4 R132, [R184+0x5000] ;  /* 0x00500000b884783b */ /* 0x000eea0000000200 */
[C---:B-1----:R-:W-:Y:S06]  /*b990*/  HMMA.16816.F32 R4, R148.reuse, R156, R4 ;  /* 0x0000009c9404723c */ /* 0x042fec0000001804 */
[C---:B------:R-:W-:Y:S06]  /*b9a0*/  HMMA.16816.F32 R8, R148.reuse, R158, R8 ;  /* 0x0000009e9408723c */ /* 0x040fec0000001808 */
[C---:B--2---:R-:W-:Y:S06]  /*b9b0*/  HMMA.16816.F32 R12, R148.reuse, R136, R12 ;  /* 0x00000088940c723c */ /* 0x044fec000000180c */
[C---:B------:R-:W-:Y:S01]  /*b9c0*/  HMMA.16816.F32 R16, R148.reuse, R138, R16 ;  /* 0x0000008a9410723c */ /* 0x040fe20000001810 */
[----:B------:R-:W1:Y:S01]  /*b9d0*/  LDSM.16.M88.4 R136, [R184+0x5800] ;  /* 0x00580000b888783b */ /* 0x000e620000000200 */
[----:B------:R-:W-:Y:S04]  /*b9e0*/  DEPBAR.LE SB0, 0x0 ;  /* 0x000080000000791a */ /* 0x000fe80000000000 */
[----:B------:R-:W-:Y:S01]  /*b9f0*/  FSEL R215, R4, -INF , !P0 ;  /* 0xff80000004d77808 */ /* 0x000fe20004000000 */
[----:B------:R-:W-:Y:S01]  /*ba00*/  BAR.SYNC.DEFER_BLOCKING 0x0 ;  /* 0x0000000000007b1d */ /* 0x000fe20000010000 */
[----:B------:R-:W-:Y:S03]  /*ba10*/  ISETP.GE.AND P0, PT, R3, R205, PT ;  /* 0x000000cd0300720c */ /* 0x000fe60003f06270 */
[----:B------:R-:W-:Y:S02]  /*ba20*/  FSEL R221, R5, -INF , !P6 ;  /* 0xff80000005dd7808 */ /* 0x000fe40007000000 */
[----:B------:R-:W-:Y:S02]  /*ba30*/  ISETP.GE.OR P0, PT, R3, R204, !P0 ;  /* 0x000000cc0300720c */ /* 0x000fe40004706670 */
[----:B------:R-:W-:Y:S02]  /*ba40*/  FSEL R223, R8, -INF , !P4 ;  /* 0xff80000008df7808 */ /* 0x000fe40006000000 */
[----:B------:R-:W-:Y:S01]  /*ba50*/  FSEL R219, R6, -INF , !P0 ;  /* 0xff80000006db7808 */ /* 0x000fe20004000000 */
[C---:B---3--:R-:W-:Y:S05]  /*ba60*/  HMMA.16816.F32 R20, R148.reuse, R132, R20 ;  /* 0x000000849414723c */ /* 0x048fea0000001814 */
[----:B------:R-:W-:Y:S01]  /*ba70*/  FSEL R217, R7, -INF , !P5 ;  /* 0xff80000007d97808 */ /* 0x000fe20006800000 */
[C---:B------:R-:W-:Y:S03]  /*ba80*/  HMMA.16816.F32 R24, R148.reuse, R134, R24 ;  /* 0x000000869418723c */ /* 0x040fe60000001818 */
[C---:B------:R-:W-:Y:S02]  /*ba90*/  ISETP.GE.AND P6, PT, R212.reuse, R207, PT ;  /* 0x000000cfd400720c */ /* 0x040fe40003fc6270 */
[----:B------:R-:W-:Y:S02]  /*baa0*/  ISETP.GE.AND P4, PT, R212, R205, PT ;  /* 0x000000cdd400720c */ /* 0x000fe40003f86270 */
[C---:B------:R-:W-:Y:S02]  /*bab0*/  ISETP.GE.AND P0, PT, R214.reuse, R207, PT ;  /* 0x000000cfd600720c */ /* 0x040fe40003f06270 */
[----:B------:R-:W-:Y:S02]  /*bac0*/  ISETP.GE.AND P5, PT, R214, R205, PT ;  /* 0x000000cdd600720c */ /* 0x000fe40003fa6270 */
[C---:B------:R-:W-:Y:S02]  /*bad0*/  ISETP.GE.OR P6, PT, R212.reuse, R206, !P6 ;  /* 0x000000ced400720c */ /* 0x040fe400077c6670 */
[----:B------:R-:W-:Y:S01]  /*bae0*/  ISETP.GE.OR P4, PT, R212, R204, !P4 ;  /* 0x000000ccd400720c */ /* 0x000fe20006786670 */
[C---:B------:R-:W-:Y:S01]  /*baf0*/  VIADD R212, R3.reuse, 0x19 ;  /* 0x0000001903d47836 */ /* 0x040fe20000000000 */
[C---:B------:R-:W-:Y:S02]  /*bb00*/  ISETP.GE.OR P0, PT, R214.reuse, R206, !P0 ;  /* 0x000000ced600720c */ /* 0x040fe40004706670 */
[----:B------:R-:W-:Y:S01]  /*bb10*/  ISETP.GE.OR P5, PT, R214, R204, !P5 ;  /* 0x000000ccd600720c */ /* 0x000fe20006fa6670 */
[----:B------:R-:W-:Y:S01]  /*bb20*/  VIADD R214, R3, 0x18 ;  /* 0x0000001803d67836 */ /* 0x000fe20000000000 */
[----:B------:R-:W-:Y:S01]  /*bb30*/  FSEL R227, R10, -INF , !P2 ;  /* 0xff8000000ae37808 */ /* 0x000fe20005000000 */
[C---:B-1----:R-:W-:Y:S03]  /*bb40*/  HMMA.16816.F32 R28, R148.reuse, R136, R28 ;  /* 0x00000088941c723c */ /* 0x042fe6000000181c */
[----:B------:R-:W-:Y:S02]  /*bb50*/  FSEL R252, R12, -INF , !P0 ;  /* 0xff8000000cfc7808 */ /* 0x000fe40004000000 */
[----:B------:R-:W-:Y:S01]  /*bb60*/  FSEL R229, R9, -INF , !P3 ;  /* 0xff80000009e57808 */ /* 0x000fe20005800000 */
[----:B------:R-:W-:Y:S03]  /*bb70*/  HMMA.16816.F32 R32, R148, R138, R32 ;  /* 0x0000008a9420723c */ /* 0x000fe60000001820 */
[C---:B------:R-:W-:Y:S02]  /*bb80*/  ISETP.GE.AND P2, PT, R212.reuse, R207, PT ;  /* 0x000000cfd400720c */ /* 0x040fe40003f46270 */
[----:B------:R-:W-:Y:S02]  /*bb90*/  FSEL R225, R11, -INF , !P1 ;  /* 0xff8000000be17808 */ /* 0x000fe40004800000 */
        /* <DEDUP_REMOVED lines=9> */
[----:B------:R-:W-:Y:S02]  /*bc30*/  FSEL R250, R13, -INF , !P6 ;  /* 0xff8000000dfa7808 */ /* 0x000fe40007000000 */
[----:B------:R-:W-:Y:S02]  /*bc40*/  FSEL R246, R16, -INF , !P3 ;  /* 0xff80000010f67808 */ /* 0x000fe40005800000 */
[----:B------:R-:W-:Y:S02]  /*bc50*/  FSEL R242, R15, -INF , !P4 ;  /* 0xff8000000ff27808 */ /* 0x000fe40006000000 */
[C---:B------:R-:W-:Y:S02]  /*bc60*/  ISETP.GE.AND P6, PT, R212.reuse, R207, PT ;  /* 0x000000cfd400720c */ /* 0x040fe40003fc6270 */
[----:B------:R-:W-:Y:S02]  /*bc70*/  ISETP.GE.AND P3, PT, R212, R205, PT ;  /* 0x000000cdd400720c */ /* 0x000fe40003f66270 */
[----:B------:R-:W-:Y:S02]  /*bc80*/  ISETP.GE.AND P4, PT, R214, R207, PT ;  /* 0x000000cfd600720c */ /* 0x000fe40003f86270 */
[C---:B------:R-:W-:Y:S02]  /*bc90*/  ISETP.GE.OR P6, PT, R212.reuse, R206, !P6 ;  /* 0x000000ced400720c */ /* 0x040fe400077c6670 */
[----:B------:R-:W-:Y:S01]  /*bca0*/  ISETP.GE.OR P3, PT, R212, R204, !P3 ;  /* 0x000000ccd400720c */ /* 0x000fe20005f66670 */
[C---:B------:R-:W-:Y:S01]  /*bcb0*/  VIADD R212, R3.reuse, 0x29 ;  /* 0x0000002903d47836 */ /* 0x040fe20000000000 */
[----:B------:R-:W-:Y:S02]  /*bcc0*/  ISETP.GE.OR P4, PT, R214, R206, !P4 ;  /* 0x000000ced600720c */ /* 0x000fe40006786670 */
[----:B------:R-:W-:Y:S02]  /*bcd0*/  FSEL R244, R14, -INF , !P5 ;  /* 0xff8000000ef47808 */ /* 0x000fe40006800000 */
[----:B------:R-:W-:Y:S02]  /*bce0*/  FSEL R240, R18, -INF , !P1 ;  /* 0xff80000012f07808 */ /* 0x000fe40004800000 */
[----:B------:R-:W-:Y:S02]  /*bcf0*/  FSEL R234, R20, -INF , !P4 ;  /* 0xff80000014ea7808 */ /* 0x000fe40006000000 */
[----:B------:R-:W-:Y:S02]  /*bd00*/  ISETP.GE.AND P5, PT, R214, R205, PT ;  /* 0x000000cdd600720c */ /* 0x000fe40003fa6270 */
[C---:B------:R-:W-:Y:S02]  /*bd10*/  ISETP.GE.AND P1, PT, R212.reuse, R207, PT ;  /* 0x000000cfd400720c */ /* 0x040fe40003f26270 */
[----:B------:R-:W-:Y:S02]  /*bd20*/  ISETP.GE.AND P4, PT, R212, R205, PT ;  /* 0x000000cdd400720c */ /* 0x000fe40003f86270 */
[----:B------:R-:W-:Y:S01]  /*bd30*/  ISETP.GE.OR P5, PT, R214, R204, !P5 ;  /* 0x000000ccd600720c */ /* 0x000fe20006fa6670 */
[----:B------:R-:W-:Y:S01]  /*bd40*/  VIADD R214, R3, 0x28 ;  /* 0x0000002803d67836 */ /* 0x000fe20000000000 */
[C---:B------:R-:W-:Y:S02]  /*bd50*/  ISETP.GE.OR P1, PT, R212.reuse, R206, !P1 ;  /* 0x000000ced400720c */ /* 0x040fe40004f26670 */
[----:B------:R-:W-:Y:S02]  /*bd60*/  ISETP.GE.OR P4, PT, R212, R204, !P4 ;  /* 0x000000ccd400720c */ /* 0x000fe40006786670 */
[----:B------:R-:W-:Y:S02]  /*bd70*/  FMNMX.FTZ R212, R215, R0, !PT ;  /* 0x00000000d7d47209 */ /* 0x000fe40007810000 */
[----:B------:R-:W-:Y:S02]  /*bd80*/  FSEL R248, R17, -INF , !P2 ;  /* 0xff80000011f87808 */ /* 0x000fe40005000000 */
[----:B------:R-:W-:Y:S01]  /*bd90*/  FMNMX.FTZ R216, R221, R212, !PT ;  /* 0x000000d4ddd87209 */ /* 0x000fe20007810000 */
[----:B------:R-:W-:Y:S01]  /*bda0*/  VIADD R212, R3, 0x31 ;  /* 0x0000003103d47836 */ /* 0x000fe20000000000 */
[CC--:B------:R-:W-:Y:S02]  /*bdb0*/  ISETP.GE.AND P2, PT, R214.reuse, R207.reuse, PT ;  /* 0x000000cfd600720c */ /* 0x0c0fe40003f46270 */
[----:B------:R-:W-:Y:S02]  /*bdc0*/  FMNMX.FTZ R216, R223, R216, !PT ;  /* 0x000000d8dfd87209 */ /* 0x000fe40007810000 */
[----:B------:R-:W-:Y:S02]  /*bdd0*/  ISETP.GE.OR P2, PT, R214, R206, !P2 ;  /* 0x000000ced600720c */ /* 0x000fe40005746670 */
[----:B------:R-:W-:Y:S02]  /*bde0*/  FMNMX.FTZ R231, R229, R216, !PT ;  /* 0x000000d8e5e77209 */ /* 0x000fe40007810000 */
[----:B------:R-:W-:Y:S02]  /*bdf0*/  FSEL R226, R22, -INF , !P5 ;  /* 0xff80000016e27808 */ /* 0x000fe40006800000 */
[----:B------:R-:W-:Y:S02]  /*be00*/  FSEL R232, R24, -INF , !P2 ;  /* 0xff80000018e87808 */ /* 0x000fe40005000000 */
[C---:B------:R-:W-:Y:S02]  /*be10*/  ISETP.GE.AND P5, PT, R212.reuse, R207, PT ;  /* 0x000000cfd400720c */ /* 0x040fe40003fa6270 */
[-C--:B------:R-:W-:Y:S02]  /*be20*/  ISETP.GE.AND P2, PT, R212, R205.reuse, PT ;  /* 0x000000cdd400720c */ /* 0x080fe40003f46270 */
[----:B------:R-:W-:Y:S02]  /*be30*/  FSEL R238, R19, -INF , !P0 ;  /* 0xff80000013ee7808 */ /* 0x000fe40004000000 */
[----:B------:R-:W-:Y:S02]  /*be40*/  ISETP.GE.AND P0, PT, R214, R205, PT ;  /* 0x000000cdd600720c */ /* 0x000fe40003f06270 */
[----:B------:R-:W-:Y:S02]  /*be50*/  FMNMX.FTZ R231, R252, R231, !PT ;  /* 0x000000e7fce77209 */ /* 0x000fe40007810000 */
[C---:B------:R-:W-:Y:S02]  /*be60*/  ISETP.GE.OR P5, PT, R212.reuse, R206, !P5 ;  /* 0x000000ced400720c */ /* 0x040fe40006fa6670 */
[----:B------:R-:W-:Y:S02]  /*be70*/  ISETP.GE.OR P2, PT, R212, R204, !P2 ;  /* 0x000000ccd400720c */ /* 0x000fe40005746670 */
[----:B------:R-:W-:Y:S02]  /*be80*/  FMNMX.FTZ R212, R219, R2, !PT ;  /* 0x00000002dbd47209 */ /* 0x000fe40007810000 */
[----:B------:R-:W-:Y:S01]  /*be90*/  ISETP.GE.OR P0, PT, R214, R204, !P0 ;  /* 0x000000ccd600720c */ /* 0x000fe20004706670 */
[----:B------:R-:W-:Y:S01]  /*bea0*/  VIADD R214, R3, 0x30 ;  /* 0x0000003003d67836 */ /* 0x000fe20000000000 */
[----:B------:R-:W-:Y:S02]  /*beb0*/  FMNMX.FTZ R231, R250, R231, !PT ;  /* 0x000000e7fae77209 */ /* 0x000fe40007810000 */
[----:B------:R-:W-:Y:S02]  /*bec0*/  FMNMX.FTZ R212, R217, R212, !PT ;  /* 0x000000d4d9d47209 */ /* 0x000fe40007810000 */
[----:B------:R-:W-:Y:S02]  /*bed0*/  FMNMX.FTZ R231, R246, R231, !PT ;  /* 0x000000e7f6e77209 */ /* 0x000fe40007810000 */
[----:B------:R-:W-:Y:S02]  /*bee0*/  FSEL R230, R21, -INF , !P6 ;  /* 0xff80000015e67808 */ /* 0x000fe40007000000 */
[----:B------:R-:W-:Y:S02]  /*bef0*/  FSEL R224, R23, -INF , !P3 ;  /* 0xff80000017e07808 */ /* 0x000fe40005800000 */
[C---:B------:R-:W-:Y:S02]  /*bf00*/  ISETP.GE.AND P6, PT, R214.reuse, R207, PT ;  /* 0x000000cfd600720c */ /* 0x040fe40003fc6270 */
[----:B------:R-:W-:Y:S02]  /*bf10*/  ISETP.GE.AND P3, PT, R214, R205, PT ;  /* 0x000000cdd600720c */ /* 0x000fe40003f66270 */
[----:B------:R-:W-:Y:S02]  /*bf20*/  FMNMX.FTZ R212, R227, R212, !PT ;  /* 0x000000d4e3d47209 */ /* 0x000fe40007810000 */
[----:B------:R-:W-:Y:S02]  /*bf30*/  FMNMX.FTZ R233, R248, R231, !PT ;  /* 0x000000e7f8e97209 */ /* 0x000fe40007810000 */
[C---:B------:R-:W-:Y:S02]  /*bf40*/  ISETP.GE.OR P6, PT, R214.reuse, R206, !P6 ;  /* 0x000000ced600720c */ /* 0x040fe400077c6670 */
[----:B------:R-:W-:Y:S01]  /*bf50*/  ISETP.GE.OR P3, PT, R214, R204, !P3 ;  /* 0x000000ccd600720c */ /* 0x000fe20005f66670 */
[----:B------:R-:W-:Y:S01]  /*bf60*/  VIADD R214, R3, 0x38 ;  /* 0x0000003803d67836 */ /* 0x000fe20000000000 */
[----:B------:R-:W-:Y:S01]  /*bf70*/  FMNMX.FTZ R231, R225, R212, !PT ;  /* 0x000000d4e1e77209 */ /* 0x000fe20007810000 */
[----:B------:R-:W-:Y:S01]  /*bf80*/  VIADD R3, R3, 0x39 ;  /* 0x0000003903037836 */ /* 0x000fe20000000000 */
[----:B------:R-:W-:Y:S02]  /*bf90*/  FMNMX.FTZ R233, R234, R233, !PT ;  /* 0x000000e9eae97209 */ /* 0x000fe40007810000 */
[----:B------:R-:W-:Y:S02]  /*bfa0*/  FSEL R236, R25, -INF , !P1 ;  /* 0xff80000019ec7808 */ /* 0x000fe40004800000 */
[----:B------:R-:W-:Y:S02]  /*bfb0*/  FMNMX.FTZ R231, R244, R231, !PT ;  /* 0x000000e7f4e77209 */ /* 0x000fe40007810000 */
[----:B------:R-:W-:Y:S02]  /*bfc0*/  ISETP.GE.AND P1, PT, R214, R207, PT ;  /* 0x000000cfd600720c */ /* 0x000fe40003f26270 */
[----:B------:R-:W-:Y:S02]  /*bfd0*/  FMNMX.FTZ R233, R230, R233, !PT ;  /* 0x000000e9e6e97209 */ /* 0x000fe40007810000 */
[----:B------:R-:W-:Y:S02]  /*bfe0*/  FMNMX.FTZ R231, R242, R231, !PT ;  /* 0x000000e7f2e77209 */ /* 0x000fe40007810000 */
[-C--:B------:R-:W-:Y:S02]  /*bff0*/  ISETP.GE.OR P1, PT, R214, R206.reuse, !P1 ;  /* 0x000000ced600720c */ /* 0x080fe40004f26670 */
[----:B------:R-:W-:Y:S02]  /*c000*/  FMNMX.FTZ R233, R232, R233, !PT ;  /* 0x000000e9e8e97209 */ /* 0x000fe40007810000 */
[----:B------:R-:W-:Y:S02]  /*c010*/  FMNMX.FTZ R231, R240, R231, !PT ;  /* 0x000000e7f0e77209 */ /* 0x000fe40007810000 */
[----:B------:R-:W-:Y:S02]  /*c020*/  FSEL R220, R28, -INF , !P6 ;  /* 0xff8000001cdc7808 */ /* 0x000fe40007000000 */
[----:B------:R-:W-:Y:S02]  /*c030*/  FMNMX.FTZ R235, R236, R233, !PT ;  /* 0x000000e9eceb7209 */ /* 0x000fe40007810000 */
[----:B------:R-:W-:Y:S02]  /*c040*/  FSEL R216, R32, -INF , !P1 ;  /* 0xff80000020d87808 */ /* 0x000fe40004800000 */
[----:B------:R-:W-:Y:S02]  /*c050*/  PLOP3.LUT P1, PT, PT, PT, UP0, 0x80, 0x0 ;  /* 0x000000000000781c */ /* 0x000fe40003f2f008 */
[----:B------:R-:W-:Y:S02]  /*c060*/  FSEL R222, R27, -INF , !P4 ;  /* 0xff8000001bde7808 */ /* 0x000fe40006000000 */
[----:B------:R-:W-:Y:S02]  /*c070*/  FMNMX.FTZ R233, R238, R231, !PT ;  /* 0x000000e7eee97209 */ /* 0x000fe40007810000 */
[----:B------:R-:W-:Y:S02]  /*c080*/  ISETP.GE.AND P4, PT, R3, R207, PT ;  /* 0x000000cf0300720c */ /* 0x000fe40003f86270 */
[----:B------:R-:W-:Y:S02]  /*c090*/  FSEL R218, R29, -INF , !P5 ;  /* 0xff8000001dda7808 */ /* 0x000fe40006800000 */
[----:B------:R-:W-:Y:S02]  /*c0a0*/  FMNMX.FTZ R231, R220, R235, !PT ;  /* 0x000000ebdce77209 */ /* 0x000fe40007810000 */
[----:B------:R-:W-:Y:S02]  /*c0b0*/  FSEL R228, R26, -INF , !P0 ;  /* 0xff8000001ae47808 */ /* 0x000fe40004000000 */
[----:B------:R-:W-:Y:S02]  /*c0c0*/  ISETP.GE.AND P0, PT, R214, R205, PT ;  /* 0x000000cdd600720c */ /* 0x000fe40003f06270 */
[----:B------:R-:W-:Y:S02]  /*c0d0*/  ISETP.GE.OR P4, PT, R3, R206, !P4 ;  /* 0x000000ce0300720c */ /* 0x000fe40006786670 */
[----:B------:R-:W-:Y:S02]  /*c0e0*/  FMNMX.FTZ R233, R226, R233, !PT ;  /* 0x000000e9e2e97209 */ /* 0x000fe40007810000 */
[----:B------:R-:W-:Y:S02]  /*c0f0*/  FMNMX.FTZ R231, R218, R231, !PT ;  /* 0x000000e7dae77209 */ /* 0x000fe40007810000 */
[----:B------:R-:W-:Y:S02]  /*c100*/  ISETP.GE.OR P0, PT, R214, R204, !P0 ;  /* 0x000000ccd600720c */ /* 0x000fe40004706670 */
[----:B------:R-:W-:Y:S02]  /*c110*/  FSEL R214, R33, -INF , !P4 ;  /* 0xff80000021d67808 */ /* 0x000fe40006000000 */
[----:B------:R-:W-:Y:S02]  /*c120*/  FMNMX.FTZ R233, R224, R233, !PT ;  /* 0x000000e9e0e97209 */ /* 0x000fe40007810000 */
[----:B------:R-:W-:Y:S02]  /*c130*/  FMNMX.FTZ R231, R216, R231, !PT ;  /* 0x000000e7d8e77209 */ /* 0x000fe40007810000 */
[----:B------:R-:W-:Y:S02]  /*c140*/  FSEL R212, R30, -INF , !P3 ;  /* 0xff8000001ed47808 */ /* 0x000fe40005800000 */
[----:B------:R-:W-:Y:S02]  /*c150*/  FMNMX.FTZ R233, R228, R233, !PT ;  /* 0x000000e9e4e97209 */ /* 0x000fe40007810000 */
[----:B------:R-:W-:Y:S01]  /*c160*/  FMNMX.FTZ R231, R214, R231, !PT ;  /* 0x000000e7d6e77209 */ /* 0x000fe20007810000 */
[----:B------:R-:W-:Y:S06]  /*c170*/  @P1 BRA `(.L_x_308) ;  /* 0xffffffe8009c1947 */ /* 0x000fec000383ffff */
.L_x_307:
[----:B------:R-:W-:Y:S01]  /*c180*/  FMNMX.FTZ R5, R222, R233, !PT ;  /* 0x000000e9de057209 */ /* 0x000fe20007810000 */
[----:B------:R-:W2:Y:S01]  /*c190*/  SHFL.BFLY PT, R4, R231, 0x2, 0x1f ;  /* 0x0c401f00e7047f89 */ /* 0x000ea200000e0000 */
[----:B------:R-:W-:Y:S01]  /*c1a0*/  FSEL R146, R31, -INF , !P2 ;  /* 0xff8000001f927808 */ /* 0x000fe20005000000 */
[----:B------:R-:W-:Y:S01]  /*c1b0*/  UISETP.GT.AND UP0, UPT, UR12, UR15, UPT ;  /* 0x0000000f0c00728c */ /* 0x000fe2000bf04270 */
[----:B------:R-:W-:Y:S05]  /*c1c0*/  FMNMX.FTZ R5, R212, R5, !PT ;  /* 0x00000005d4057209 */ /* 0x000fea0007810000 */
[----:B------:R-:W-:Y:S01]  /*c1d0*/  LDSM.16.MT88.4 R12, [R192+0x12000] ;  /* 0x01200000c00c783b */ /* 0x000fe20000004200 */
[C---:B------:R-:W-:Y:S01]  /*c1e0*/  ISETP.GE.AND P1, PT, R3.reuse, R205, PT ;  /* 0x000000cd0300720c */ /* 0x040fe20003f26270 */
[----:B------:R-:W-:Y:S01]  /*c1f0*/  UMOV UR24, UR12 ;  /* 0x0000000c00187c82 */ /* 0x000fe20008000000 */
[----:B------:R-:W-:Y:S02]  /*c200*/  FSEL R144, R34, -INF , !P0 ;  /* 0xff80000022907808 */ /* 0x000fe40004000000 */
[----:B------:R-:W-:Y:S02]  /*c210*/  FMNMX.FTZ R5, R146, R5, !PT ;  /* 0x0000000592057209 */ /* 0x000fe40007810000 */
[----:B------:R-:W-:Y:S01]  /*c220*/  ISETP.GE.OR P1, PT, R3, R204, !P1 ;  /* 0x000000cc0300720c */ /* 0x000fe20004f26670 */
[----:B------:R-:W-:Y:S01]  /*c230*/  LDSM.16.MT88.4 R20, [R190+0x12000] ;  /* 0x01200000be14783b */ /* 0x000fe20000004200 */
[----:B-1----:R-:W-:Y:S02]  /*c240*/  FMNMX.FTZ R8, R144, R5, !PT ;  /* 0x0000000590087209 */ /* 0x002fe40007810000 */
[----:B------:R-:W-:Y:S04]  /*c250*/  FSEL R133, R35, -INF , !P1 ;  /* 0xff80000023857808 */ /* 0x000fe80004800000 */
[----:B------:R-:W-:Y:S01]  /*c260*/  FMNMX.FTZ R6, R133, R8, !PT ;  /* 0x0000000885067209 */ /* 0x000fe20007810000 */
[----:B------:R-:W-:Y:S08]  /*c270*/  LDSM.16.MT88.4 R28, [R189+0x12000] ;  /* 0x01200000bd1c783b */ /* 0x000ff00000004200 */
[----:B------:R-:W1:Y:S08]  /*c280*/  SHFL.BFLY PT, R3, R6, 0x2, 0x1f ;  /* 0x0c401f0006037f89 */ /* 0x000e7000000e0000 */
[----:B------:R-:W-:Y:S08]  /*c290*/  LDSM.16.MT88.4 R140, [R189+0x14800] ;  /* 0x01480000bd8c783b */ /* 0x000ff00000004200 */
[----:B------:R-:W-:Y:S08]  /*c2a0*/  LDSM.16.MT88.4 R148, [R190+0x15800] ;  /* 0x01580000be94783b */ /* 0x000ff00000004200 */
[----:B------:R-:W-:Y:S08]  /*c2b0*/  LDSM.16.MT88.4 R152, [R189+0x15800] ;  /* 0x01580000bd98783b */ /* 0x000ff00000004200 */
[----:B------:R-:W-:Y:S08]  /*c2c0*/  LDSM.16.MT88.4 R156, [R188+0x15800] ;  /* 0x01580000bc9c783b */ /* 0x000ff00000004200 */
[----:B------:R-:W-:Y:S01]  /*c2d0*/  LDSM.16.MT88.4 R160, [R192+0x17800] ;  /* 0x01780000c0a0783b */ /* 0x000fe20000004200 */
[----:B--2---:R-:W-:Y:S02]  /*c2e0*/  FMNMX.FTZ R231, R231, R4, !PT ;  /* 0x00000004e7e77209 */ /* 0x004fe40007810000 */
[----:B-1----:R-:W-:Y:S05]  /*c2f0*/  FMNMX.FTZ R4, R6, R3, !PT ;  /* 0x0000000306047209 */ /* 0x002fea0007810000 */
[----:B------:R-:W1:Y:S08]  /*c300*/  SHFL.BFLY PT, R132, R231, 0x1, 0x1f ;  /* 0x0c201f00e7847f89 */ /* 0x000e7000000e0000 */
[----:B------:R-:W2:Y:S01]  /*c310*/  SHFL.BFLY PT, R3, R4, 0x1, 0x1f ;  /* 0x0c201f0004037f89 */ /* 0x000ea200000e0000 */
[----:B-1----:R-:W-:Y:S04]  /*c320*/  FMNMX.FTZ R132, R231, R132, !PT ;  /* 0x00000084e7847209 */ /* 0x002fe80007810000 */
[C---:B------:R-:W-:Y:S01]  /*c330*/  FSETP.NEU.FTZ.AND P1, PT, R132.reuse, -INF , PT ;  /* 0xff8000008400780b */ /* 0x040fe20003f3d000 */
[----:B------:R-:W-:Y:S01]  /*c340*/  FMUL.FTZ R147, R132, UR4 ;  /* 0x0000000484937c20 */ /* 0x000fe20008410000 */
[----:B--2---:R-:W-:Y:S02]  /*c350*/  FMNMX.FTZ R3, R4, R3, !PT ;  /* 0x0000000304037209 */ /* 0x004fe40007810000 */
[----:B------:R-:W-:Y:S02]  /*c360*/  FSEL R5, R132, RZ, P1 ;  /* 0x000000ff84057208 */ /* 0x000fe40000800000 */
[C---:B------:R-:W-:Y:S01]  /*c370*/  FSETP.NEU.FTZ.AND P0, PT, R3.reuse, -INF , PT ;  /* 0xff8000000300780b */ /* 0x040fe20003f1d000 */
[----:B------:R-:W-:Y:S01]  /*c380*/  FMUL.FTZ R145, R3, UR4 ;  /* 0x0000000403917c20 */ /* 0x000fe20008410000 */
[----:B------:R-:W-:Y:S01]  /*c390*/  FSEL R147, R147, RZ, P1 ;  /* 0x000000ff93937208 */ /* 0x000fe20000800000 */
[----:B------:R-:W-:Y:S01]  /*c3a0*/  FADD.FTZ R0, -R5, R0 ;  /* 0x0000000005007221 */ /* 0x000fe20000010100 */
[----:B------:R-:W-:Y:S02]  /*c3b0*/  FSEL R5, R3, RZ, P0 ;  /* 0x000000ff03057208 */ /* 0x000fe40000000000 */
[----:B------:R-:W-:Y:S01]  /*c3c0*/  FSEL R145, R145, RZ, P0 ;  /* 0x000000ff91917208 */ /* 0x000fe20000000000 */
[----:B------:R-:W-:Y:S01]  /*c3d0*/  FMUL.FTZ R6, R0, UR4 ;  /* 0x0000000400067c20 */ /* 0x000fe20008410000 */
[--C-:B------:R-:W-:Y:S01]  /*c3e0*/  FFMA.FTZ R169, R215, UR4, -R147.reuse ;  /* 0x00000004d7a97c23 */ /* 0x100fe20008010893 */
[----:B------:R-:W-:Y:S01]  /*c3f0*/  FADD.FTZ R0, -R5, R2 ;  /* 0x0000000205007221 */ /* 0x000fe20000010100 */
[----:B------:R-:W-:Y:S01]  /*c400*/  FFMA.FTZ R166, R221, UR4, -R147 ;  /* 0x00000004dda67c23 */ /* 0x000fe20008010893 */
[--C-:B------:R-:W-:Y:S01]  /*c410*/  FFMA.FTZ R171, R219, UR4, -R145.reuse ;  /* 0x00000004dbab7c23 */ /* 0x100fe20008010891 */
[--C-:B------:R-:W-:Y:S01]  /*c420*/  FFMA.FTZ R135, R217, UR4, -R145.reuse ;  /* 0x00000004d9877c23 */ /* 0x100fe20008010891 */
[--C-:B------:R-:W-:Y:S01]  /*c430*/  FFMA.FTZ R134, R227, UR4, -R145.reuse ;  /* 0x00000004e3867c23 */ /* 0x100fe20008010891 */
[----:B------:R-:W-:Y:S01]  /*c440*/  FFMA.FTZ R167, R225, UR4, -R145 ;  /* 0x00000004e1a77c23 */ /* 0x000fe20008010891 */
[--C-:B------:R-:W-:Y:S01]  /*c450*/  FFMA.FTZ R165, R223, UR4, -R147.reuse ;  /* 0x00000004dfa57c23 */ /* 0x100fe20008010893 */
[----:B------:R-:W-:Y:S01]  /*c460*/  FFMA.FTZ R164, R229, UR4, -R147 ;  /* 0x00000004e5a47c23 */ /* 0x000fe20008010893 */
[----:B------:R-:W-:Y:S01]  /*c470*/  FMUL.FTZ R8, R0, UR4 ;  /* 0x0000000400087c20 */ /* 0x000fe20008410000 */
[----:B------:R-:W-:Y:S01]  /*c480*/  MUFU.EX2 R169, R169 ;  /* 0x000000a900a97308 */ /* 0x000fe20000000800 */
[--C-:B------:R-:W-:Y:S01]  /*c490*/  FFMA.FTZ R172, R244, UR4, -R145.reuse ;  /* 0x00000004f4ac7c23 */ /* 0x100fe20008010891 */
[--C-:B------:R-:W-:Y:S01]  /*c4a0*/  FFMA.FTZ R215, R242, UR4, -R145.reuse ;  /* 0x00000004f2d77c23 */ /* 0x100fe20008010891 */
[--C-:B------:R-:W-:Y:S01]  /*c4b0*/  FFMA.FTZ R174, R240, UR4, -R145.reuse ;  /* 0x00000004f0ae7c23 */ /* 0x100fe20008010891 */
[--C-:B------:R-:W-:Y:S01]  /*c4c0*/  FFMA.FTZ R217, R238, UR4, -R145.reuse ;  /* 0x00000004eed97c23 */ /* 0x100fe20008010891 */
[--C-:B------:R-:W-:Y:S01]  /*c4d0*/  FFMA.FTZ R223, R226, UR4, -R145.reuse ;  /* 0x00000004e2df7c23 */ /* 0x100fe20008010891 */
[--C-:B------:R-:W-:Y:S01]  /*c4e0*/  FFMA.FTZ R224, R224, UR4, -R145.reuse ;  /* 0x00000004e0e07c23 */ /* 0x100fe20008010891 */
[--C-:B------:R-:W-:Y:S03]  /*c4f0*/  FFMA.FTZ R225, R228, UR4, -R145.reuse ;  /* 0x00000004e4e17c23 */ /* 0x100fe60008010891 */
[----:B------:R-:W1:Y:S01]  /*c500*/  MUFU.EX2 R166, R166 ;  /* 0x000000a600a67308 */ /* 0x000e620000000800 */
[--C-:B------:R-:W-:Y:S01]  /*c510*/  FFMA.FTZ R222, R222, UR4, -R145.reuse ;  /* 0x00000004dede7c23 */ /* 0x100fe20008010891 */
[--C-:B------:R-:W-:Y:S01]  /*c520*/  FFMA.FTZ R212, R212, UR4, -R145.reuse ;  /* 0x00000004d4d47c23 */ /* 0x100fe20008010891 */
[--C-:B------:R-:W-:Y:S01]  /*c530*/  FFMA.FTZ R231, R146, UR4, -R145.reuse ;  /* 0x0000000492e77c23 */ /* 0x100fe20008010891 */
[----:B------:R-:W-:Y:S01]  /*c540*/  FFMA.FTZ R133, R133, UR4, -R145 ;  /* 0x0000000485857c23 */ /* 0x000fe20008010891 */
[--C-:B------:R-:W-:Y:S01]  /*c550*/  FFMA.FTZ R168, R252, UR4, -R147.reuse ;  /* 0x00000004fca87c23 */ /* 0x100fe20008010893 */
[--C-:B------:R-:W-:Y:S01]  /*c560*/  FFMA.FTZ R173, R250, UR4, -R147.reuse ;  /* 0x00000004faad7c23 */ /* 0x100fe20008010893 */
[--C-:B------:R-:W-:Y:S03]  /*c570*/  FFMA.FTZ R170, R246, UR4, -R147.reuse ;  /* 0x00000004f6aa7c23 */ /* 0x100fe60008010893 */
        /* <DEDUP_REMOVED lines=8> */
[----:B------:R-:W2:Y:S01]  /*c600*/  MUFU.EX2 R164, R164 ;  /* 0x000000a400a47308 */ /* 0x000ea20000000800 */
[----:B-1----:R-:W-:Y:S01]  /*c610*/  F2FP.F16.F32.PACK_AB R136, R166, R169 ;  /* 0x000000a9a688723e */ /* 0x002fe200000000ff */
[--C-:B------:R-:W-:Y:S01]  /*c620*/  FFMA.FTZ R216, R216, UR4, -R147.reuse ;  /* 0x00000004d8d87c23 */ /* 0x100fe20008010893 */
[----:B------:R-:W-:Y:S01]  /*c630*/  FFMA.FTZ R147, R214, UR4, -R147 ;  /* 0x00000004d6937c23 */ /* 0x000fe20008010893 */
[----:B------:R-:W-:Y:S01]  /*c640*/  FFMA.FTZ R214, R144, UR4, -R145 ;  /* 0x0000000490d67c23 */ /* 0x000fe20008010891 */
[----:B------:R-:W-:Y:S05]  /*c650*/  PLOP3.LUT P0, PT, PT, PT, UP0, 0x80, 0x0 ;  /* 0x000000000000781c */ /* 0x000fea0003f0f008 */
[----:B------:R-:W-:Y:S10]  /*c660*/  MUFU.EX2 R171, R171 ;  /* 0x000000ab00ab7308 */ /* 0x000ff40000000800 */
[----:B------:R-:W1:Y:S01]  /*c670*/  MUFU.EX2 R135, R135 ;  /* 0x0000008700877308 */ /* 0x000e620000000800 */
[----:B--2---:R-:W-:Y:S09]  /*c680*/  F2FP.F16.F32.PACK_AB R138, R164, R165 ;  /* 0x000000a5a48a723e */ /* 0x004ff200000000ff */
[----:B------:R-:W-:Y:S10]  /*c690*/  MUFU.EX2 R134, R134 ;  /* 0x0000008600867308 */ /* 0x000ff40000000800 */
[----:B------:R-:W2:Y:S01]  /*c6a0*/  MUFU.EX2 R167, R167 ;  /* 0x000000a700a77308 */ /* 0x000ea20000000800 */
[----:B-1----:R-:W-:Y:S09]  /*c6b0*/  F2FP.F16.F32.PACK_AB R137, R135, R171 ;  /* 0x000000ab8789723e */ /* 0x002ff200000000ff */
[----:B------:R-:W1:Y:S10]  /*c6c0*/  MUFU.EX2 R2, R6 ;  /* 0x0000000600027308 */ /* 0x000e740000000800 */
[----:B------:R-:W3:Y:S01]  /*c6d0*/  MUFU.EX2 R0, R8 ;  /* 0x0000000800007308 */ /* 0x000ee20000000800 */
[----:B--2---:R-:W-:Y:S09]  /*c6e0*/  F2FP.F16.F32.PACK_AB R139, R167, R134 ;  /* 0x00000086a78b723e */ /* 0x004ff200000000ff */
[----:B------:R2:W-:Y:S01]  /*c6f0*/  MUFU.EX2 R229, R147 ;  /* 0x0000009300e57308 */ /* 0x0005e20000000800 */
[C---:B-1----:R-:W-:Y:S01]  /*c700*/  FMUL.FTZ R4, R2.reuse, R128 ;  /* 0x0000008002047220 */ /* 0x042fe20000410000 */
[C---:B------:R-:W-:Y:S01]  /*c710*/  FMUL.FTZ R5, R2.reuse, R129 ;  /* 0x0000008102057220 */ /* 0x040fe20000410000 */
[C---:B------:R-:W-:Y:S01]  /*c720*/  FMUL.FTZ R9, R2.reuse, R125 ;  /* 0x0000007d02097220 */ /* 0x040fe20000410000 */
[C---:B------:R-:W-:Y:S01]  /*c730*/  FMUL.FTZ R16, R2.reuse, R116 ;  /* 0x0000007402107220 */ /* 0x040fe20000410000 */
[C---:B------:R-:W-:Y:S01]  /*c740*/  FMUL.FTZ R17, R2.reuse, R117 ;  /* 0x0000007502117220 */ /* 0x040fe20000410000 */
[C---:B------:R-:W-:Y:S01]  /*c750*/  FMUL.FTZ R24, R2.reuse, R108 ;  /* 0x0000006c02187220 */ /* 0x040fe20000410000 */
[C---:B------:R-:W-:Y:S01]  /*c760*/  FMUL.FTZ R25, R2.reuse, R109 ;  /* 0x0000006d02197220 */ /* 0x040fe20000410000 */
[----:B------:R-:W-:Y:S01]  /*c770*/  FMUL.FTZ R32, R2, R100 ;  /* 0x0000006402207220 */ /* 0x000fe20000410000 */
[C---:B---3--:R-:W-:Y:S01]  /*c780*/  FMUL.FTZ R6, R0.reuse, R130 ;  /* 0x0000008200067220 */ /* 0x048fe20000410000 */
[----:B------:R-:W-:Y:S01]  /*c790*/  FMUL.FTZ R7, R0, R131 ;  /* 0x0000008300077220 */ /* 0x000fe20000410000 */
[----:B------:R-:W-:Y:S01]  /*c7a0*/  FMUL.FTZ R8, R2, R124 ;  /* 0x0000007c02087220 */ /* 0x000fe20000410000 */
[C---:B------:R-:W-:Y:S01]  /*c7b0*/  FMUL.FTZ R10, R0.reuse, R126 ;  /* 0x0000007e000a7220 */ /* 0x040fe20000410000 */
[C---:B------:R-:W-:Y:S01]  /*c7c0*/  FMUL.FTZ R11, R0.reuse, R127 ;  /* 0x0000007f000b7220 */ /* 0x040fe20000410000 */
[----:B------:R-:W-:Y:S01]  /*c7d0*/  LDSM.16.MT88.4 R128, [R190+0x14800] ;  /* 0x01480000be80783b */ /* 0x000fe20000004200 */
[C---:B------:R-:W-:Y:S01]  /*c7e0*/  FMUL.FTZ R18, R0.reuse, R118 ;  /* 0x0000007600127220 */ /* 0x040fe20000410000 */
[----:B------:R-:W-:Y:S01]  /*c7f0*/  FMUL.FTZ R19, R0, R119 ;  /* 0x0000007700137220 */ /* 0x000fe20000410000 */
[C---:B------:R-:W-:Y:S01]  /*c800*/  HMMA.16816.F32 R4, R136.reuse, R12, R4 ;  /* 0x0000000c8804723c */ /* 0x040fe20000001804 */
[----:B------:R-:W-:Y:S04]  /*c810*/  MUFU.EX2 R168, R168 ;  /* 0x000000a800a87308 */ /* 0x000fe80000000800 */
[----:B------:R-:W1:Y:S01]  /*c820*/  LDSM.16.MT88.4 R124, [R188+0x12000] ;  /* 0x01200000bc7c783b */ /* 0x000e620000004200 */
[C---:B------:R-:W-:Y:S05]  /*c830*/  HMMA.16816.F32 R8, R136.reuse, R14, R8 ;  /* 0x0000000e8808723c */ /* 0x040fea0000001808 */
[----:B------:R-:W3:Y:S01]  /*c840*/  MUFU.EX2 R173, R173 ;  /* 0x000000ad00ad7308 */ /* 0x000ee20000000800 */
[C---:B------:R-:W-:Y:S01]  /*c850*/  FMUL.FTZ R12, R2.reuse, R120 ;  /* 0x00000078020c7220 */ /* 0x040fe20000410000 */
[----:B------:R-:W-:Y:S01]  /*c860*/  FMUL.FTZ R13, R2, R121 ;  /* 0x00000079020d7220 */ /* 0x000fe20000410000 */
[C---:B------:R-:W-:Y:S03]  /*c870*/  FMUL.FTZ R14, R0.reuse, R122 ;  /* 0x0000007a000e7220 */ /* 0x040fe60000410000 */
[C---:B------:R-:W-:Y:S01]  /*c880*/  FMUL.FTZ R15, R0.reuse, R123 ;  /* 0x0000007b000f7220 */ /* 0x040fe20000410000 */
[----:B------:R-:W4:Y:S01]  /*c890*/  LDSM.16.MT88.4 R116, [R192+0x14000] ;  /* 0x01400000c074783b */ /* 0x000f220000004200 */
[C---:B------:R-:W-:Y:S01]  /*c8a0*/  FMUL.FTZ R26, R0.reuse, R110 ;  /* 0x0000006e001a7220 */ /* 0x040fe20000410000 */
[----:B------:R-:W-:Y:S01]  /*c8b0*/  FMUL.FTZ R27, R0, R111 ;  /* 0x0000006f001b7220 */ /* 0x000fe20000410000 */
[----:B------:R-:W-:Y:S01]  /*c8c0*/  FMUL.FTZ R33, R2, R101 ;  /* 0x0000006502217220 */ /* 0x000fe20000410000 */
[C---:B------:R-:W-:Y:S02]  /*c8d0*/  FMUL.FTZ R34, R0.reuse, R102 ;  /* 0x0000006600227220 */ /* 0x040fe40000410000 */
[C---:B------:R-:W-:Y:S01]  /*c8e0*/  HMMA.16816.F32 R12, R136.reuse, R20, R12 ;  /* 0x00000014880c723c */ /* 0x040fe2000000180c */
[----:B------:R-:W-:Y:S01]  /*c8f0*/  MUFU.EX2 R170, R170 ;  /* 0x000000aa00aa7308 */ /* 0x000fe20000000800 */
[----:B------:R-:W5:Y:S01]  /*c900*/  LDSM.16.MT88.4 R108, [R190+0x14000] ;  /* 0x01400000be6c783b */ /* 0x000f620000004200 */
[----:B------:R-:W-:Y:S01]  /*c910*/  FMUL.FTZ R35, R0, R103 ;  /* 0x0000006700237220 */ /* 0x000fe20000410000 */
[C---:B------:R-:W-:Y:S01]  /*c920*/  FMUL.FTZ R36, R2.reuse, R36 ;  /* 0x0000002402247220 */ /* 0x040fe20000410000 */
[C---:B------:R-:W-:Y:S01]  /*c930*/  FMUL.FTZ R37, R2.reuse, R37 ;  /* 0x0000002502257220 */ /* 0x040fe20000410000 */
[C---:B------:R-:W-:Y:S05]  /*c940*/  HMMA.16816.F32 R16, R136.reuse, R22, R16 ;  /* 0x000000168810723c */ /* 0x040fea0000001810 */
[----:B------:R-:W3:Y:S01]  /*c950*/  MUFU.EX2 R175, R175 ;  /* 0x000000af00af7308 */ /* 0x000ee20000000800 */
[----:B------:R-:W3:Y:S01]  /*c960*/  LDSM.16.MT88.4 R100, [R189+0x14000] ;  /* 0x01400000bd64783b */ /* 0x000ee20000004200 */
[C---:B------:R-:W-:Y:S01]  /*c970*/  FMUL.FTZ R20, R2.reuse, R112 ;  /* 0x0000007002147220 */ /* 0x040fe20000410000 */
[----:B------:R-:W-:Y:S03]  /*c980*/  FMUL.FTZ R21, R2, R113 ;  /* 0x0000007102157220 */ /* 0x000fe60000410000 */
[C---:B------:R-:W-:Y:S01]  /*c990*/  FMUL.FTZ R22, R0.reuse, R114 ;  /* 0x0000007200167220 */ /* 0x040fe20000410000 */
[C---:B------:R-:W-:Y:S01]  /*c9a0*/  FMUL.FTZ R23, R0.reuse, R115 ;  /* 0x0000007300177220 */ /* 0x040fe20000410000 */
[C---:B------:R-:W-:Y:S01]  /*c9b0*/  FMUL.FTZ R38, R0.reuse, R38 ;  /* 0x0000002600267220 */ /* 0x040fe20000410000 */
[----:B------:R-:W-:Y:S01]  /*c9c0*/  LDSM.16.MT88.4 R112, [R192+0x12800] ;  /* 0x01280000c070783b */ /* 0x000fe20000004200 */
[----:B------:R-:W-:Y:S01]  /*c9d0*/  FMUL.FTZ R39, R0, R39 ;  /* 0x0000002700277220 */ /* 0x000fe20000410000 */
[C---:B------:R-:W-:Y:S03]  /*c9e0*/  FMUL.FTZ R40, R2.reuse, R40 ;  /* 0x0000002802287220 */ /* 0x040fe60000410000 */
[C---:B------:R-:W-:Y:S01]  /*c9f0*/  HMMA.16816.F32 R20, R136.reuse, R28, R20 ;  /* 0x0000001c8814723c */ /* 0x040fe20000001814 */
[----:B------:R-:W-:Y:S02]  /*ca00*/  MUFU.EX2 R172, R172 ;  /* 0x000000ac00ac7308 */ /* 0x000fe40000000800 */
[----:B------:R-:W-:Y:S01]  /*ca10*/  FMUL.FTZ R41, R2, R41 ;  /* 0x0000002902297220 */ /* 0x000fe20000410000 */
[----:B------:R-:W-:Y:S01]  /*ca20*/  FMUL.FTZ R42, R0, R42 ;  /* 0x0000002a002a7220 */ /* 0x000fe20000410000 */
[----:B------:R-:W-:Y:S01]  /*ca30*/  LDSM.16.MT88.4 R120, [R189+0x12800] ;  /* 0x01280000bd78783b */ /* 0x000fe20000004200 */
[C---:B------:R-:W-:Y:S05]  /*ca40*/  HMMA.16816.F32 R24, R136.reuse, R30, R24 ;  /* 0x0000001e8818723c */ /* 0x040fea0000001818 */
[----:B------:R-:W3:Y:S01]  /*ca50*/  MUFU.EX2 R215, R215 ;  /* 0x000000d700d77308 */ /* 0x000ee20000000800 */
[C---:B------:R-:W-:Y:S01]  /*ca60*/  FMUL.FTZ R28, R2.reuse, R104 ;  /* 0x00000068021c7220 */ /* 0x040fe20000410000 */
[----:B------:R-:W-:Y:S01]  /*ca70*/  FMUL.FTZ R29, R2, R105 ;  /* 0x00000069021d7220 */ /* 0x000fe20000410000 */
[C---:B------:R-:W-:Y:S03]  /*ca80*/  FMUL.FTZ R30, R0.reuse, R106 ;  /* 0x0000006a001e7220 */ /* 0x040fe60000410000 */
[C---:B------:R-:W-:Y:S01]  /*ca90*/  FMUL.FTZ R31, R0.reuse, R107 ;  /* 0x0000006b001f7220 */ /* 0x040fe20000410000 */
[----:B--2---:R-:W-:Y:S01]  /*caa0*/  LDSM.16.MT88.4 R144, [R192+0x15800] ;  /* 0x01580000c090783b */ /* 0x004fe20000004200 */
[----:B------:R-:W-:Y:S01]  /*cab0*/  FMUL.FTZ R43, R0, R43 ;  /* 0x0000002b002b7220 */ /* 0x000fe20000410000 */
[C---:B------:R-:W-:Y:S01]  /*cac0*/  FMUL.FTZ R44, R2.reuse, R44 ;  /* 0x0000002c022c7220 */ /* 0x040fe20000410000 */
[----:B------:R-:W-:Y:S01]  /*cad0*/  FMUL.FTZ R45, R2, R45 ;  /* 0x0000002d022d7220 */ /* 0x000fe20000410000 */
[C---:B------:R-:W-:Y:S02]  /*cae0*/  FMUL.FTZ R46, R0.reuse, R46 ;  /* 0x0000002e002e7220 */ /* 0x040fe40000410000 */
[C---:B-1----:R-:W-:Y:S01]  /*caf0*/  HMMA.16816.F32 R28, R136.reuse, R124, R28 ;  /* 0x0000007c881c723c */ /* 0x042fe2000000181c */
[----:B------:R-:W-:Y:S01]  /*cb00*/  MUFU.EX2 R174, R174 ;  /* 0x000000ae00ae7308 */ /* 0x000fe20000000800 */
[----:B------:R-:W1:Y:S01]  /*cb10*/  LDSM.16.MT88.4 R104, [R188+0x14000] ;  /* 0x01400000bc68783b */ /* 0x000e620000004200 */
[----:B------:R-:W-:Y:S01]  /*cb20*/  FMUL.FTZ R47, R0, R47 ;  /* 0x0000002f002f7220 */ /* 0x000fe20000410000 */
[C---:B------:R-:W-:Y:S01]  /*cb30*/  FMUL.FTZ R48, R2.reuse, R48 ;  /* 0x0000003002307220 */ /* 0x040fe20000410000 */
[----:B------:R-:W-:Y:S01]  /*cb40*/  FMUL.FTZ R49, R2, R49 ;  /* 0x0000003102317220 */ /* 0x000fe20000410000 */
[C---:B------:R-:W-:Y:S05]  /*cb50*/  HMMA.16816.F32 R32, R136.reuse, R126, R32 ;  /* 0x0000007e8820723c */ /* 0x040fea0000001820 */
[----:B------:R-:W2:Y:S01]  /*cb60*/  MUFU.EX2 R217, R217 ;  /* 0x000000d900d97308 */ /* 0x000ea20000000800 */
[----:B------:R-:W-:Y:S01]  /*cb70*/  LDSM.16.MT88.4 R124, [R192+0x14800] ;  /* 0x01480000c07c783b */ /* 0x000fe20000004200 */
[C---:B------:R-:W-:Y:S01]  /*cb80*/  FMUL.FTZ R50, R0.reuse, R50 ;  /* 0x0000003200327220 */ /* 0x040fe20000410000 */
[C---:B----4-:R-:W-:Y:S03]  /*cb90*/  HMMA.16816.F32 R36, R136.reuse, R116, R36 ;  /* 0x000000748824723c */ /* 0x050fe60000001824 */
[----:B------:R-:W-:Y:S03]  /*cba0*/  FMUL.FTZ R51, R0, R51 ;  /* 0x0000003300337220 */ /* 0x000fe60000410000 */
[C---:B------:R-:W-:Y:S01]  /*cbb0*/  HMMA.16816.F32 R40, R136.reuse, R118, R40 ;  /* 0x000000768828723c */ /* 0x040fe20000001828 */
[----:B------:R-:W-:Y:S01]  /*cbc0*/  LDSM.16.MT88.4 R116, [R190+0x12800] ;  /* 0x01280000be74783b */ /* 0x000fe20000004200 */
[----:B------:R-:W-:Y:S03]  /*cbd0*/  MUFU.EX2 R219, R219 ;  /* 0x000000db00db7308 */ /* 0x000fe60000000800 */
[C---:B------:R-:W-:Y:S01]  /*cbe0*/  FMUL.FTZ R52, R2.reuse, R52 ;  /* 0x0000003402347220 */ /* 0x040fe20000410000 */
[C---:B-----5:R-:W-:Y:S06]  /*cbf0*/  HMMA.16816.F32 R44, R136.reuse, R108, R44 ;  /* 0x0000006c882c723c */ /* 0x060fec000000182c */
[----:B------:R-:W4:Y:S01]  /*cc00*/  MUFU.EX2 R230, R230 ;  /* 0x000000e600e67308 */ /* 0x000f220000000800 */
[----:B------:R-:W-:Y:S01]  /*cc10*/  FMUL.FTZ R53, R2, R53 ;  /* 0x0000003502357220 */ /* 0x000fe20000410000 */
[C---:B------:R-:W-:Y:S01]  /*cc20*/  HMMA.16816.F32 R48, R136.reuse, R110, R48 ;  /* 0x0000006e8830723c */ /* 0x040fe20000001830 */
[----:B------:R-:W5:Y:S02]  /*cc30*/  LDSM.16.MT88.4 R108, [R192+0x16000] ;  /* 0x01600000c06c783b */ /* 0x000f640000004200 */
[C---:B------:R-:W-:Y:S01]  /*cc40*/  FMUL.FTZ R54, R0.reuse, R54 ;  /* 0x0000003600367220 */ /* 0x040fe20000410000 */
[----:B------:R-:W-:Y:S01]  /*cc50*/  FMUL.FTZ R55, R0, R55 ;  /* 0x0000003700377220 */ /* 0x000fe20000410000 */
[C---:B------:R-:W-:Y:S01]  /*cc60*/  FMUL.FTZ R56, R2.reuse, R56 ;  /* 0x0000003802387220 */ /* 0x040fe20000410000 */
[----:B------:R-:W-:Y:S02]  /*cc70*/  FMUL.FTZ R57, R2, R57 ;  /* 0x0000003902397220 */ /* 0x000fe40000410000 */
[----:B------:R-:W-:Y:S03]  /*cc80*/  MUFU.EX2 R221, R221 ;  /* 0x000000dd00dd7308 */ /* 0x000fe60000000800 */
[C---:B------:R-:W-:Y:S01]  /*cc90*/  FMUL.FTZ R58, R0.reuse, R58 ;  /* 0x0000003a003a7220 */ /* 0x040fe20000410000 */
[----:B------:R-:W-:Y:S01]  /*cca0*/  FMUL.FTZ R59, R0, R59 ;  /* 0x0000003b003b7220 */ /* 0x000fe20000410000 */
[C---:B---3--:R-:W-:Y:S03]  /*ccb0*/  HMMA.16816.F32 R52, R136.reuse, R100, R52 ;  /* 0x000000648834723c */ /* 0x048fe60000001834 */
[C---:B------:R-:W-:Y:S01]  /*ccc0*/  FMUL.FTZ R60, R2.reuse, R60 ;  /* 0x0000003c023c7220 */ /* 0x040fe20000410000 */
[----:B------:R-:W-:Y:S01]  /*ccd0*/  FMUL.FTZ R61, R2, R61 ;  /* 0x0000003d023d7220 */ /* 0x000fe20000410000 */
[C---:B------:R-:W-:Y:S01]  /*cce0*/  FMUL.FTZ R62, R0.reuse, R62 ;  /* 0x0000003e003e7220 */ /* 0x040fe20000410000 */
[C---:B------:R-:W-:Y:S01]  /*ccf0*/  HMMA.16816.F32 R56, R136.reuse, R102, R56 ;  /* 0x000000668838723c */ /* 0x040fe20000001838 */
[----:B------:R-:W3:Y:S01]  /*cd00*/  LDSM.16.MT88.4 R100, [R190+0x16000] ;  /* 0x01600000be64783b */ /* 0x000ee20000004200 */
[----:B------:R-:W4:Y:S03]  /*cd10*/  MUFU.EX2 R232, R232 ;  /* 0x000000e800e87308 */ /* 0x000f260000000800 */
[----:B------:R-:W-:Y:S01]  /*cd20*/  FMUL.FTZ R63, R0, R63 ;  /* 0x0000003f003f7220 */ /* 0x000fe20000410000 */
[C---:B------:R-:W-:Y:S01]  /*cd30*/  FMUL.FTZ R64, R2.reuse, R64 ;  /* 0x0000004002407220 */ /* 0x040fe20000410000 */
[----:B------:R-:W-:Y:S01]  /*cd40*/  FMUL.FTZ R65, R2, R65 ;  /* 0x0000004102417220 */ /* 0x000fe20000410000 */
[C---:B------:R-:W-:Y:S04]  /*cd50*/  FMUL.FTZ R66, R0.reuse, R66 ;  /* 0x0000004200427220 */ /* 0x040fe80000410000 */
[----:B------:R-:W-:Y:S01]  /*cd60*/  MUFU.EX2 R223, R223 ;  /* 0x000000df00df7308 */ /* 0x000fe20000000800 */
[----:B------:R-:W-:Y:S01]  /*cd70*/  FMUL.FTZ R67, R0, R67 ;  /* 0x0000004300437220 */ /* 0x000fe20000410000 */
[C---:B-1----:R-:W-:Y:S03]  /*cd80*/  HMMA.16816.F32 R60, R136.reuse, R104, R60 ;  /* 0x00000068883c723c */ /* 0x042fe6000000183c */
[C---:B------:R-:W-:Y:S01]  /*cd90*/  FMUL.FTZ R68, R2.reuse, R68 ;  /* 0x0000004402447220 */ /* 0x040fe20000410000 */
[----:B------:R-:W-:Y:S01]  /*cda0*/  FMUL.FTZ R69, R2, R69 ;  /* 0x0000004502457220 */ /* 0x000fe20000410000 */
[C---:B------:R-:W-:Y:S01]  /*cdb0*/  FMUL.FTZ R70, R0.reuse, R70 ;  /* 0x0000004600467220 */ /* 0x040fe20000410000 */
[C---:B------:R-:W-:Y:S01]  /*cdc0*/  HMMA.16816.F32 R64, R136.reuse, R106, R64 ;  /* 0x0000006a8840723c */ /* 0x040fe20000001840 */
[----:B------:R-:W1:Y:S01]  /*cdd0*/  LDSM.16.MT88.4 R104, [R189+0x16000] ;  /* 0x01600000bd68783b */ /* 0x000e620000004200 */
[----:B------:R-:W4:Y:S03]  /*cde0*/  MUFU.EX2 R224, R224 ;  /* 0x000000e000e07308 */ /* 0x000f260000000800 */
[----:B------:R-:W-:Y:S01]  /*cdf0*/  FMUL.FTZ R71, R0, R71 ;  /* 0x0000004700477220 */ /* 0x000fe20000410000 */
[C---:B------:R-:W-:Y:S01]  /*ce00*/  FMUL.FTZ R72, R2.reuse, R72 ;  /* 0x0000004802487220 */ /* 0x040fe20000410000 */
[----:B------:R-:W-:Y:S01]  /*ce10*/  FMUL.FTZ R73, R2, R73 ;  /* 0x0000004902497220 */ /* 0x000fe20000410000 */
[C---:B------:R-:W-:Y:S04]  /*ce20*/  FMUL.FTZ R74, R0.reuse, R74 ;  /* 0x0000004a004a7220 */ /* 0x040fe80000410000 */
[----:B------:R-:W-:Y:S01]  /*ce30*/  MUFU.EX2 R225, R225 ;  /* 0x000000e100e17308 */ /* 0x000fe20000000800 */
[----:B------:R-:W-:Y:S01]  /*ce40*/  FMUL.FTZ R75, R0, R75 ;  /* 0x0000004b004b7220 */ /* 0x000fe20000410000 */
[C---:B-----5:R-:W-:Y:S03]  /*ce50*/  HMMA.16816.F32 R68, R136.reuse, R108, R68 ;  /* 0x0000006c8844723c */ /* 0x060fe60000001844 */
[C---:B------:R-:W-:Y:S01]  /*ce60*/  FMUL.FTZ R76, R2.reuse, R76 ;  /* 0x0000004c024c7220 */ /* 0x040fe20000410000 */
[----:B------:R-:W-:Y:S01]  /*ce70*/  FMUL.FTZ R77, R2, R77 ;  /* 0x0000004d024d7220 */ /* 0x000fe20000410000 */
[C---:B------:R-:W-:Y:S01]  /*ce80*/  FMUL.FTZ R78, R0.reuse, R78 ;  /* 0x0000004e004e7220 */ /* 0x040fe20000410000 */
[C---:B------:R-:W-:Y:S01]  /*ce90*/  HMMA.16816.F32 R72, R136.reuse, R110, R72 ;  /* 0x0000006e8848723c */ /* 0x040fe20000001848 */
[----:B------:R-:W5:Y:S01]  /*cea0*/  LDSM.16.MT88.4 R108, [R188+0x16000] ;  /* 0x01600000bc6c783b */ /* 0x000f620000004200 */
[----:B------:R-:W4:Y:S03]  /*ceb0*/  MUFU.EX2 R222, R222 ;  /* 0x000000de00de7308 */ /* 0x000f260000000800 */
[----:B------:R-:W-:Y:S01]  /*cec0*/  FMUL.FTZ R79, R0, R79 ;  /* 0x0000004f004f7220 */ /* 0x000fe20000410000 */
[C---:B------:R-:W-:Y:S01]  /*ced0*/  FMUL.FTZ R80, R2.reuse, R80 ;  /* 0x0000005002507220 */ /* 0x040fe20000410000 */
[----:B------:R-:W-:Y:S01]  /*cee0*/  FMUL.FTZ R81, R2, R81 ;  /* 0x0000005102517220 */ /* 0x000fe20000410000 */
[C---:B------:R-:W-:Y:S04]  /*cef0*/  FMUL.FTZ R82, R0.reuse, R82 ;  /* 0x0000005200527220 */ /* 0x040fe80000410000 */
[----:B------:R-:W-:Y:S01]  /*cf00*/  MUFU.EX2 R220, R220 ;  /* 0x000000dc00dc7308 */ /* 0x000fe20000000800 */
[----:B------:R-:W-:Y:S01]  /*cf10*/  FMUL.FTZ R83, R0, R83 ;  /* 0x0000005300537220 */ /* 0x000fe20000410000 */
[C---:B---3--:R-:W-:Y:S03]  /*cf20*/  HMMA.16816.F32 R76, R136.reuse, R100, R76 ;  /* 0x00000064884c723c */ /* 0x048fe6000000184c */
[C---:B------:R-:W-:Y:S01]  /*cf30*/  FMUL.FTZ R84, R2.reuse, R84 ;  /* 0x0000005402547220 */ /* 0x040fe20000410000 */
[----:B------:R-:W-:Y:S01]  /*cf40*/  FMUL.FTZ R85, R2, R85 ;  /* 0x0000005502557220 */ /* 0x000fe20000410000 */
[C---:B------:R-:W-:Y:S01]  /*cf50*/  FMUL.FTZ R86, R0.reuse, R86 ;  /* 0x0000005600567220 */ /* 0x040fe20000410000 */
[C---:B------:R-:W-:Y:S02]  /*cf60*/  HMMA.16816.F32 R80, R136.reuse, R102, R80 ;  /* 0x000000668850723c */ /* 0x040fe40000001850 */
[----:B------:R-:W3:Y:S03]  /*cf70*/  MUFU.EX2 R227, R227 ;  /* 0x000000e300e37308 */ /* 0x000ee60000000800 */
[----:B------:R-:W-:Y:S01]  /*cf80*/  FMUL.FTZ R87, R0, R87 ;  /* 0x0000005700577220 */ /* 0x000fe20000410000 */
[C---:B------:R-:W-:Y:S01]  /*cf90*/  FMUL.FTZ R88, R2.reuse, R88 ;  /* 0x0000005802587220 */ /* 0x040fe20000410000 */
[----:B------:R-:W-:Y:S01]  /*cfa0*/  FMUL.FTZ R89, R2, R89 ;  /* 0x0000005902597220 */ /* 0x000fe20000410000 */
[C---:B------:R-:W-:Y:S04]  /*cfb0*/  FMUL.FTZ R90, R0.reuse, R90 ;  /* 0x0000005a005a7220 */ /* 0x040fe80000410000 */
[----:B------:R-:W3:Y:S01]  /*cfc0*/  MUFU.EX2 R216, R216 ;  /* 0x000000d800d87308 */ /* 0x000ee20000000800 */
[----:B------:R-:W-:Y:S01]  /*cfd0*/  FMUL.FTZ R91, R0, R91 ;  /* 0x0000005b005b7220 */ /* 0x000fe20000410000 */
[C---:B-1----:R-:W-:Y:S03]  /*cfe0*/  HMMA.16816.F32 R84, R136.reuse, R104, R84 ;  /* 0x000000688854723c */ /* 0x042fe60000001854 */
[C---:B------:R-:W-:Y:S01]  /*cff0*/  FMUL.FTZ R92, R2.reuse, R92 ;  /* 0x0000005c025c7220 */ /* 0x040fe20000410000 */
[----:B------:R-:W-:Y:S01]  /*d000*/  FMUL.FTZ R93, R2, R93 ;  /* 0x0000005d025d7220 */ /* 0x000fe20000410000 */
[C---:B------:R-:W-:Y:S01]  /*d010*/  FMUL.FTZ R94, R0.reuse, R94 ;  /* 0x0000005e005e7220 */ /* 0x040fe20000410000 */
[C---:B------:R-:W-:Y:S01]  /*d020*/  HMMA.16816.F32 R88, R136.reuse, R106, R88 ;  /* 0x0000006a8858723c */ /* 0x040fe20000001858 */
[----:B------:R-:W1:Y:S01]  /*d030*/  LDSM.16.MT88.4 R104, [R188+0x12800] ;  /* 0x01280000bc68783b */ /* 0x000e620000004200 */
[----:B------:R-:W-:Y:S03]  /*d040*/  MUFU.EX2 R212, R212 ;  /* 0x000000d400d47308 */ /* 0x000fe60000000800 */
[----:B------:R-:W-:Y:S01]  /*d050*/  FMUL.FTZ R95, R0, R95 ;  /* 0x0000005f005f7220 */ /* 0x000fe20000410000 */
[C---:B------:R-:W-:Y:S01]  /*d060*/  FMUL.FTZ R96, R2.reuse, R96 ;  /* 0x0000006002607220 */ /* 0x040fe20000410000 */
[----:B------:R-:W-:Y:S01]  /*d070*/  FMUL.FTZ R97, R2, R97 ;  /* 0x0000006102617220 */ /* 0x000fe20000410000 */
[C---:B------:R-:W-:Y:S04]  /*d080*/  FMUL.FTZ R98, R0.reuse, R98 ;  /* 0x0000006200627220 */ /* 0x040fe80000410000 */
[----:B------:R-:W3:Y:S01]  /*d090*/  MUFU.EX2 R231, R231 ;  /* 0x000000e700e77308 */ /* 0x000ee20000000800 */
[----:B------:R-:W-:Y:S01]  /*d0a0*/  FMUL.FTZ R99, R0, R99 ;  /* 0x0000006300637220 */ /* 0x000fe20000410000 */
[C---:B-----5:R-:W-:Y:S03]  /*d0b0*/  HMMA.16816.F32 R92, R136.reuse, R108, R92 ;  /* 0x0000006c885c723c */ /* 0x060fe6000000185c */
[----:B------:R-:W-:Y:S01]  /*d0c0*/  F2FP.F16.F32.PACK_AB R100, R173, R168 ;  /* 0x000000a8ad64723e */ /* 0x000fe200000000ff */
[----:B------:R-:W-:Y:S01]  /*d0d0*/  FFMA.FTZ R169, R2, R213, R169 ;  /* 0x000000d502a97223 */ /* 0x000fe200000100a9 */
[----:B------:R-:W-:Y:S01]  /*d0e0*/  F2FP.F16.F32.PACK_AB R102, R175, R170 ;  /* 0x000000aaaf66723e */ /* 0x000fe200000000ff */
[----:B------:R-:W-:Y:S01]  /*d0f0*/  HMMA.16816.F32 R96, R136, R110, R96 ;  /* 0x0000006e8860723c */ /* 0x000fe20000001860 */
[----:B------:R-:W5:Y:S01]  /*d100*/  LDSM.16.MT88.4 R108, [R188+0x14800] ;  /* 0x01480000bc6c783b */ /* 0x000f620000004200 */
[----:B------:R-:W-:Y:S03]  /*d110*/  MUFU.EX2 R214, R214 ;  /* 0x000000d600d67308 */ /* 0x000fe60000000800 */
[----:B------:R-:W-:Y:S01]  /*d120*/  F2FP.F16.F32.PACK_AB R101, R215, R172 ;  /* 0x000000acd765723e */ /* 0x000fe200000000ff */
[----:B------:R-:W-:Y:S01]  /*d130*/  FFMA.FTZ R171, R0, R211, R171 ;  /* 0x000000d300ab7223 */ /* 0x000fe200000100ab */
[----:B--2---:R-:W-:Y:S01]  /*d140*/  F2FP.F16.F32.PACK_AB R103, R217, R174 ;  /* 0x000000aed967723e */ /* 0x004fe200000000ff */
[----:B------:R-:W-:Y:S01]  /*d150*/  FADD.FTZ R166, R166, R169 ;  /* 0x000000a9a6a67221 */ /* 0x000fe20000010000 */
[----:B------:R-:W-:Y:S03]  /*d160*/  LDSM.16.MT88.4 R136, [R192+0x15000] ;  /* 0x01500000c088783b */ /* 0x000fe60000004200 */
[----:B------:R-:W2:Y:S01]  /*d170*/  MUFU.EX2 R133, R133 ;  /* 0x0000008500857308 */ /* 0x000ea20000000800 */
[----:B------:R-:W-:Y:S01]  /*d180*/  MOV R2, R3 ;  /* 0x0000000300027202 */ /* 0x000fe20000000f00 */
[----:B------:R-:W-:Y:S01]  /*d190*/  FADD.FTZ R171, R135, R171 ;  /* 0x000000ab87ab7221 */ /* 0x000fe20000010000 */
[C---:B------:R-:W-:Y:S05]  /*d1a0*/  HMMA.16816.F32 R4, R100.reuse, R112, R4 ;  /* 0x000000706404723c */ /* 0x040fea0000001804 */
        /* <DEDUP_REMOVED lines=14> */
[C---:B-1----:R-:W-:Y:S06]  /*d290*/  HMMA.16816.F32 R28, R100.reuse, R104, R28 ;  /* 0x00000068641c723c */ /* 0x042fec000000181c */
[C---:B------:R-:W-:Y:S01]  /*d2a0*/  HMMA.16816.F32 R32, R100.reuse, R106, R32 ;  /* 0x0000006a6420723c */ /* 0x040fe20000001820 */
        /* <DEDUP_REMOVED lines=10> */
[C---:B-----5:R-:W-:Y:S06]  /*d350*/  HMMA.16816.F32 R60, R100.reuse, R108, R60 ;  /* 0x0000006c643c723c */ /* 0x060fec000000183c */
[C---:B------:R-:W-:Y:S01]  /*d360*/  HMMA.16816.F32 R64, R100.reuse, R110, R64 ;  /* 0x0000006e6440723c */ /* 0x040fe20000001840 */
[----:B------:R-:W5:Y:S05]  /*d370*/  LDSM.16.MT88.4 R108, [R188+0x16800] ;  /* 0x01680000bc6c783b */ /* 0x000f6a0000004200 */
[C---:B----4-:R-:W-:Y:S06]  /*d380*/  HMMA.16816.F32 R68, R100.reuse, R112, R68 ;  /* 0x000000706444723c */ /* 0x050fec0000001844 */
[C---:B------:R-:W-:Y:S01]  /*d390*/  HMMA.16816.F32 R72, R100.reuse, R114, R72 ;  /* 0x000000726448723c */ /* 0x040fe20000001848 */
[----:B------:R-:W4:Y:S05]  /*d3a0*/  LDSM.16.MT88.4 R112, [R192+0x13000] ;  /* 0x01300000c070783b */ /* 0x000f2a0000004200 */
[C---:B-1----:R-:W-:Y:S06]  /*d3b0*/  HMMA.16816.F32 R76, R100.reuse, R104, R76 ;  /* 0x00000068644c723c */ /* 0x042fec000000184c */
[C---:B------:R-:W-:Y:S05]  /*d3c0*/  HMMA.16816.F32 R80, R100.reuse, R106, R80 ;  /* 0x0000006a6450723c */ /* 0x040fea0000001850 */
[----:B------:R-:W-:Y:S01]  /*d3d0*/  F2FP.F16.F32.PACK_AB R104, R230, R219 ;  /* 0x000000dbe668723e */ /* 0x000fe200000000ff */
[C---:B------:R-:W-:Y:S05]  /*d3e0*/  HMMA.16816.F32 R84, R100.reuse, R116, R84 ;  /* 0x000000746454723c */ /* 0x040fea0000001854 */
[----:B------:R-:W-:Y:S01]  /*d3f0*/  F2FP.F16.F32.PACK_AB R106, R232, R221 ;  /* 0x000000dde86a723e */ /* 0x000fe200000000ff */
[C---:B------:R-:W-:Y:S01]  /*d400*/  HMMA.16816.F32 R88, R100.reuse, R118, R88 ;  /* 0x000000766458723c */ /* 0x040fe20000001858 */
[----:B------:R-:W1:Y:S04]  /*d410*/  LDSM.16.MT88.4 R116, [R190+0x15000] ;  /* 0x01500000be74783b */ /* 0x000e680000004200 */
[----:B------:R-:W-:Y:S01]  /*d420*/  F2FP.F16.F32.PACK_AB R105, R224, R223 ;  /* 0x000000dfe069723e */ /* 0x000fe200000000ff */
[C---:B-----5:R-:W-:Y:S05]  /*d430*/  HMMA.16816.F32 R92, R100.reuse, R108, R92 ;  /* 0x0000006c645c723c */ /* 0x060fea000000185c */
[----:B------:R-:W-:Y:S01]  /*d440*/  F2FP.F16.F32.PACK_AB R107, R222, R225 ;  /* 0x000000e1de6b723e */ /* 0x000fe200000000ff */
[----:B------:R-:W-:Y:S01]  /*d450*/  HMMA.16816.F32 R96, R100, R110, R96 ;  /* 0x0000006e6460723c */ /* 0x000fe20000001860 */
[----:B------:R-:W5:Y:S04]  /*d460*/  LDSM.16.MT88.4 R100, [R188+0x15000] ;  /* 0x01500000bc64783b */ /* 0x000f680000004200 */
[----:B------:R-:W-:Y:S01]  /*d470*/  FADD.FTZ R223, R223, R0 ;  /* 0x00000000dfdf7221 */ /* 0x000fe20000010000 */
[C---:B----4-:R-:W-:Y:S03]  /*d480*/  HMMA.16816.F32 R4, R104.reuse, R112, R4 ;  /* 0x000000706804723c */ /* 0x050fe60000001804 */
[----:B------:R-:W4:Y:S02]  /*d490*/  LDSM.16.MT88.4 R108, [R192+0x17000] ;  /* 0x01700000c06c783b */ /* 0x000f240000004200 */
[----:B------:R-:W-:Y:S01]  /*d4a0*/  MOV R0, R132 ;  /* 0x0000008400007202 */ /* 0x000fe20000000f00 */
[C---:B------:R-:W-:Y:S05]  /*d4b0*/  HMMA.16816.F32 R8, R104.reuse, R114, R8 ;  /* 0x000000726808723c */ /* 0x040fea0000001808 */
[----:B------:R-:W4:Y:S01]  /*d4c0*/  LDSM.16.MT88.4 R112, [R190+0x17000] ;  /* 0x01700000be70783b */ /* 0x000f220000004200 */
        /* <DEDUP_REMOVED lines=8> */
[----:B------:R-:W-:Y:S05]  /*d550*/  LDSM.16.MT88.4 R124, [R192+0x13800] ;  /* 0x01380000c07c783b */ /* 0x000fea0000004200 */
[C---:B------:R-:W-:Y:S06]  /*d560*/  HMMA.16816.F32 R28, R104.reuse, R128, R28 ;  /* 0x00000080681c723c */ /* 0x040fec000000181c */
[C---:B------:R-:W-:Y:S06]  /*d570*/  HMMA.16816.F32 R32, R104.reuse, R130, R32 ;  /* 0x000000826820723c */ /* 0x040fec0000001820 */
[C---:B------:R-:W-:Y:S06]  /*d580*/  HMMA.16816.F32 R36, R104.reuse, R136, R36 ;  /* 0x000000886824723c */ /* 0x040fec0000001824 */
[C---:B------:R-:W-:Y:S05]  /*d590*/  HMMA.16816.F32 R40, R104.reuse, R138, R40 ;  /* 0x0000008a6828723c */ /* 0x040fea0000001828 */
[----:B---3--:R-:W-:Y:S01]  /*d5a0*/  F2FP.F16.F32.PACK_AB R136, R227, R220 ;  /* 0x000000dce388723e */ /* 0x008fe200000000ff */
[C---:B-1----:R-:W-:Y:S05]  /*d5b0*/  HMMA.16816.F32 R44, R104.reuse, R116, R44 ;  /* 0x00000074682c723c */ /* 0x042fea000000182c */
[----:B------:R-:W-:Y:S01]  /*d5c0*/  F2FP.F16.F32.PACK_AB R138, R229, R216 ;  /* 0x000000d8e58a723e */ /* 0x000fe200000000ff */
[C---:B------:R-:W-:Y:S01]  /*d5d0*/  HMMA.16816.F32 R48, R104.reuse, R118, R48 ;  /* 0x000000766830723c */ /* 0x040fe20000001830 */
[----:B------:R-:W1:Y:S04]  /*d5e0*/  LDSM.16.MT88.4 R116, [R189+0x17000] ;  /* 0x01700000bd74783b */ /* 0x000e680000004200 */
[----:B------:R-:W-:Y:S01]  /*d5f0*/  F2FP.F16.F32.PACK_AB R137, R231, R212 ;  /* 0x000000d4e789723e */ /* 0x000fe200000000ff */
[C---:B------:R-:W-:Y:S05]  /*d600*/  HMMA.16816.F32 R52, R104.reuse, R140, R52 ;  /* 0x0000008c6834723c */ /* 0x040fea0000001834 */
[----:B--2---:R-:W-:Y:S01]  /*d610*/  F2FP.F16.F32.PACK_AB R139, R133, R214 ;  /* 0x000000d6858b723e */ /* 0x004fe200000000ff */
[C---:B------:R-:W-:Y:S01]  /*d620*/  HMMA.16816.F32 R56, R104.reuse, R142, R56 ;  /* 0x0000008e6838723c */ /* 0x040fe20000001838 */
[----:B------:R-:W-:Y:S04]  /*d630*/  LDSM.16.MT88.4 R140, [R188+0x13800] ;  /* 0x01380000bc8c783b */ /* 0x000fe80000004200 */
[----:B------:R-:W-:Y:S01]  /*d640*/  FADD.FTZ R212, R212, R225 ;  /* 0x000000e1d4d47221 */ /* 0x000fe20000010000 */
[C---:B-----5:R-:W-:Y:S05]  /*d650*/  HMMA.16816.F32 R60, R104.reuse, R100, R60 ;  /* 0x00000064683c723c */ /* 0x060fea000000183c */
[----:B------:R-:W-:Y:S01]  /*d660*/  FADD.FTZ R231, R231, R212 ;  /* 0x000000d4e7e77221 */ /* 0x000fe20000010000 */
[C---:B------:R-:W-:Y:S01]  /*d670*/  HMMA.16816.F32 R64, R104.reuse, R102, R64 ;  /* 0x000000666840723c */ /* 0x040fe20000001840 */
[----:B------:R-:W2:Y:S04]  /*d680*/  LDSM.16.MT88.4 R100, [R190+0x13800] ;  /* 0x01380000be64783b */ /* 0x000ea80000004200 */
[----:B------:R-:W-:Y:S01]  /*d690*/  FADD.FTZ R214, R214, R231 ;  /* 0x000000e7d6d67221 */ /* 0x000fe20000010000 */
[C---:B----4-:R-:W-:Y:S05]  /*d6a0*/  HMMA.16816.F32 R68, R104.reuse, R108, R68 ;  /* 0x0000006c6844723c */ /* 0x050fea0000001844 */
[----:B------:R-:W-:Y:S01]  /*d6b0*/  FADD.FTZ R211, R133, R214 ;  /* 0x000000d685d37221 */ /* 0x000fe20000010000 */
[C---:B------:R-:W-:Y:S01]  /*d6c0*/  HMMA.16816.F32 R72, R104.reuse, R110, R72 ;  /* 0x0000006e6848723c */ /* 0x040fe20000001848 */
[----:B------:R-:W3:Y:S05]  /*d6d0*/  LDSM.16.MT88.4 R108, [R189+0x13800] ;  /* 0x01380000bd6c783b */ /* 0x000eea0000004200 */
[C---:B------:R-:W-:Y:S06]  /*d6e0*/  HMMA.16816.F32 R76, R104.reuse, R112, R76 ;  /* 0x00000070684c723c */ /* 0x040fec000000184c */
[C---:B------:R-:W-:Y:S06]  /*d6f0*/  HMMA.16816.F32 R80, R104.reuse, R114, R80 ;  /* 0x000000726850723c */ /* 0x040fec0000001850 */
[C---:B-1----:R-:W-:Y:S06]  /*d700*/  HMMA.16816.F32 R84, R104.reuse, R116, R84 ;  /* 0x000000746854723c */ /* 0x042fec0000001854 */
[C---:B------:R-:W-:Y:S06]  /*d710*/  HMMA.16816.F32 R88, R104.reuse, R118, R88 ;  /* 0x000000766858723c */ /* 0x040fec0000001858 */
[C---:B------:R-:W-:Y:S06]  /*d720*/  HMMA.16816.F32 R92, R104.reuse, R120, R92 ;  /* 0x00000078685c723c */ /* 0x040fec000000185c */
[----:B------:R-:W-:Y:S06]  /*d730*/  HMMA.16816.F32 R96, R104, R122, R96 ;  /* 0x0000007a6860723c */ /* 0x000fec0000001860 */
[C---:B------:R-:W-:Y:S01]  /*d740*/  HMMA.16816.F32 R128, R136.reuse, R124, R4 ;  /* 0x0000007c8880723c */ /* 0x040fe20000001804 */
[----:B------:R-:W1:Y:S05]  /*d750*/  LDSM.16.MT88.4 R4, [R190+0x17800] ;  /* 0x01780000be04783b */ /* 0x000e6a0000004200 */
[C---:B------:R-:W-:Y:S03]  /*d760*/  HMMA.16816.F32 R124, R136.reuse, R126, R8 ;  /* 0x0000007e887c723c */ /* 0x040fe60000001808 */
[----:B------:R-:W4:Y:S03]  /*d770*/  LDSM.16.MT88.4 R8, [R189+0x17800] ;  /* 0x01780000bd08783b */ /* 0x000f260000004200 */
[C---:B--2---:R-:W-:Y:S05]  /*d780*/  HMMA.16816.F32 R120, R136.reuse, R100, R12 ;  /* 0x000000648878723c */ /* 0x044fea000000180c */
[----:B------:R-:W2:Y:S01]  /*d790*/  LDSM.16.MT88.4 R12, [R188+0x17800] ;  /* 0x01780000bc0c783b */ /* 0x000ea20000004200 */
[C---:B------:R-:W-:Y:S06]  /*d7a0*/  HMMA.16816.F32 R116, R136.reuse, R102, R16 ;  /* 0x000000668874723c */ /* 0x040fec0000001810 */
[C---:B---3--:R-:W-:Y:S05]  /*d7b0*/  HMMA.16816.F32 R112, R136.reuse, R108, R20 ;  /* 0x0000006c8870723c */ /* 0x048fea0000001814 */
        /* <DEDUP_REMOVED lines=27> */
[C---:B-1----:R-:W-:Y:S06]  /*d970*/  HMMA.16816.F32 R76, R136.reuse, R4, R76 ;  /* 0x00000004884c723c */ /* 0x042fec000000184c */
[C---:B------:R-:W-:Y:S06]  /*d980*/  HMMA.16816.F32 R80, R136.reuse, R6, R80 ;  /* 0x000000068850723c */ /* 0x040fec0000001850 */
[C---:B----4-:R-:W-:Y:S06]  /*d990*/  HMMA.16816.F32 R84, R136.reuse, R8, R84 ;  /* 0x000000088854723c */ /* 0x050fec0000001854 */
[C---:B------:R-:W-:Y:S06]  /*d9a0*/  HMMA.16816.F32 R88, R136.reuse, R10, R88 ;  /* 0x0000000a8858723c */ /* 0x040fec0000001858 */
[C---:B--2---:R-:W-:Y:S06]  /*d9b0*/  HMMA.16816.F32 R92, R136.reuse, R12, R92 ;  /* 0x0000000c885c723c */ /* 0x044fec000000185c */
[----:B------:R-:W-:Y:S01]  /*d9c0*/  HMMA.16816.F32 R96, R136, R14, R96 ;  /* 0x0000000e8860723c */ /* 0x000fe20000001860 */
[----:B------:R-:W-:Y:S11]  /*d9d0*/  @!UPT UIADD3 URZ, URZ, URZ, URZ ;  /* 0x0000003f3f3ff290 */ /* 0x000ff6000fffe03f */
[----:B------:R-:W-:Y:S01]  /*d9e0*/  @!UPT UIADD3 URZ, URZ, URZ, URZ ;  /* 0x0000003f3f3ff290 */ /* 0x000fe2000fffe03f */
[----:B------:R-:W-:Y:S11]  /*d9f0*/  @P0 BRA `(.L_x_306) ;  /* 0xffffffd000e40947 */ /* 0x000ff6000383ffff */
.L_x_305:
[----:B------:R-:W1:Y:S01]  /*da00*/  SHFL.BFLY PT, R0, R213, 0x2, 0x1f ;  /* 0x0c401f00d5007f89 */ /* 0x000e6200000e0000 */
[----:B------:R-:W2:Y:S01]  /*da10*/  S2UR UR4, SR_CgaCtaId ;  /* 0x00000000000479c3 */ /* 0x000ea20000008800 */
[----:B------:R-:W-:Y:S01]  /*da20*/  MOV R13, 0x3f800000 ;  /* 0x3f800000000d7802 */ /* 0x000fe20000000f00 */
[----:B------:R-:W-:Y:S01]  /*da30*/  UMOV UR5, 0x400 ;  /* 0x0000040000057882 */ /* 0x000fe20000000000 */
[----:B------:R-:W3:Y:S01]  /*da40*/  SHFL.BFLY PT, R2, R211, 0x2, 0x1f ;  /* 0x0c401f00d3027f89 */ /* 0x000ee200000e0000 */
[----:B------:R-:W-:Y:S01]  /*da50*/  MOV R14, 0x3f800000 ;  /* 0x3f800000000e7802 */ /* 0x000fe20000000f00 */
[----:B------:R-:W-:Y:S01]  /*da60*/  UISETP.NE.AND UP0, UPT, UR16, -0x1, UPT ;  /* 0xffffffff1000788c */ /* 0x000fe2000bf05270 */
[----:B------:R-:W4:Y:S01]  /*da70*/  S2R R6, SR_TID.X ;  /* 0x0000000000067919 */ /* 0x000f220000002100 */
[----:B-1----:R-:W-:Y:S01]  /*da80*/  FADD.FTZ R7, R0, R213 ;  /* 0x000000d500077221 */ /* 0x002fe20000010000 */
[----:B--2---:R-:W-:Y:S01]  /*da90*/  ULEA UR4, UR4, UR5, 0x18 ;  /* 0x0000000504047291 */ /* 0x004fe2000f8ec03f */
[----:B------:R-:W1:Y:S01]  /*daa0*/  S2R R0, SR_TID.X ;  /* 0x0000000000007919 */ /* 0x000e620000002100 */
[----:B---3--:R-:W-:-:S02]  /*dab0*/  FADD.FTZ R2, R2, R211 ;  /* 0x000000d302027221 */ /* 0x008fc40000010000 */
[----:B------:R-:W2:Y:S04]  /*dac0*/  SHFL.BFLY PT, R10, R7, 0x1, 0x1f ;  /* 0x0c201f00070a7f89 */ /* 0x000ea800000e0000 */
[----:B------:R-:W3:Y:S01]  /*dad0*/  SHFL.BFLY PT, R9, R2, 0x1, 0x1f ;  /* 0x0c201f0002097f89 */ /* 0x000ee200000e0000 */
[----:B--2---:R-:W-:Y:S01]  /*dae0*/  FADD.FTZ R10, R7, R10 ;  /* 0x0000000a070a7221 */ /* 0x004fe20000010000 */
[----:B----4-:R-:W-:Y:S02]  /*daf0*/  SHF.R.S32.HI R7, RZ, 0x1f, R6 ;  /* 0x0000001fff077819 */ /* 0x010fe40000011406 */
[----:B-1----:R-:W-:Y:S01]  /*db00*/  SHF.R.S32.HI R5, RZ, 0x1f, R0 ;  /* 0x0000001fff057819 */ /* 0x002fe20000011400 */
[----:B---3--:R-:W-:Y:S01]  /*db10*/  FADD.FTZ R9, R2, R9 ;  /* 0x0000000902097221 */ /* 0x008fe20000010000 */
[----:B------:R-:W-:-:S02]  /*db20*/  LEA.HI R4, R7, R6, RZ, 0x3 ;  /* 0x0000000607047211 */ /* 0x000fc400078f18ff */
[CC--:B------:R-:W-:Y:S02]  /*db30*/  LEA.HI R12, R5.reuse, R0.reuse, RZ, 0x2 ;  /* 0x00000000050c7211 */ /* 0x0c0fe400078f10ff */
[----:B------:R-:W-:Y:S02]  /*db40*/  LEA.HI R8, R5, R0, RZ, 0x5 ;  /* 0x0000000005087211 */ /* 0x000fe400078f28ff */
[----:B------:R-:W-:Y:S02]  /*db50*/  LEA.HI R5, R7, R6, RZ, 0x5 ;  /* 0x0000000607057211 */ /* 0x000fe400078f28ff */
[----:B------:R-:W-:Y:S02]  /*db60*/  LOP3.LUT R11, R12, 0x3ffffffc, RZ, 0xc0, !PT ;  /* 0x3ffffffc0c0b7812 */ /* 0x000fe400078ec0ff */
[----:B------:R-:W-:Y:S02]  /*db70*/  LOP3.LUT R7, R8, 0xffffffe0, RZ, 0xc0, !PT ;  /* 0xffffffe008077812 */ /* 0x000fe400078ec0ff */
[----:B------:R-:W-:-:S02]  /*db80*/  LOP3.LUT R5, R5, 0xffffffe0, RZ, 0xc0, !PT ;  /* 0xffffffe005057812 */ /* 0x000fc400078ec0ff */
[----:B------:R-:W-:Y:S02]  /*db90*/  LOP3.LUT R2, R4, 0xfffffff8, RZ, 0xc0, !PT ;  /* 0xfffffff804027812 */ /* 0x000fe400078ec0ff */
[----:B------:R-:W-:Y:S02]  /*dba0*/  IADD3 R11, -R11, R0, RZ ;  /* 0x000000000b0b7210 */ /* 0x000fe40007ffe1ff */
[----:B------:R-:W-:Y:S02]  /*dbb0*/  IADD3 R0, R0, -R7, RZ ;  /* 0x8000000700007210 */ /* 0x000fe40007ffe0ff */
[----:B------:R-:W-:Y:S02]  /*dbc0*/  IADD3 R5, R6, -R5, RZ ;  /* 0x8000000506057210 */ /* 0x000fe40007ffe0ff */
[----:B------:R-:W-:Y:S02]  /*dbd0*/  IADD3 R2, -R2, R6, RZ ;  /* 0x0000000602027210 */ /* 0x000fe40007ffe1ff */
[----:B------:R-:W-:-:S02]  /*dbe0*/  SHF.R.S32.HI R6, RZ, 0x2, R12 ;  /* 0x00000002ff067819 */ /* 0x000fc4000001140c */
[----:B------:R-:W-:Y:S02]  /*dbf0*/  SHF.R.S32.HI R7, RZ, 0x1f, R12 ;  /* 0x0000001fff077819 */ /* 0x000fe4000001140c */
[----:B------:R-:W-:Y:S02]  /*dc00*/  FSETP.NE.FTZ.AND P3, PT, R10, RZ, PT ;  /* 0x000000ff0a00720b */ /* 0x000fe40003f75000 */
[----:B------:R-:W-:Y:S02]  /*dc10*/  FSETP.NE.FTZ.AND P0, PT, R9, RZ, PT ;  /* 0x000000ff0900720b */ /* 0x000fe40003f15000 */
[----:B------:R-:W-:Y:S02]  /*dc20*/  LEA.HI R7, R7, R6, RZ, 0x3 ;  /* 0x0000000607077211 */ /* 0x000fe400078f18ff */
[----:B------:R-:W-:Y:S02]  /*dc30*/  SHF.R.S32.HI R8, RZ, 0x5, R8 ;  /* 0x00000005ff087819 */ /* 0x000fe40000011408 */
[----:B------:R-:W-:-:S02]  /*dc40*/  LOP3.LUT R7, R7, 0xfffffff8, RZ, 0xc0, !PT ;  /* 0xfffffff807077812 */ /* 0x000fc400078ec0ff */
[----:B------:R-:W-:Y:S02]  /*dc50*/  LEA R11, R8, R11, 0x9 ;  /* 0x0000000b080b7211 */ /* 0x000fe400078e48ff */
[----:B------:R-:W-:Y:S01]  /*dc60*/  IADD3 R7, R6, -R7, RZ ;  /* 0x8000000706077210 */ /* 0x000fe20007ffe0ff */
[----:B------:R-:W1:Y:S03]  /*dc70*/  @P3 MUFU.RCP R13, R10 ;  /* 0x0000000a000d3308 */ /* 0x000e660000001000 */
[C---:B------:R-:W-:Y:S02]  /*dc80*/  SHF.L.U32 R6, R7.reuse, 0x6, RZ ;  /* 0x0000000607067819 */ /* 0x040fe400000006ff */
[----:B------:R-:W-:Y:S02]  /*dc90*/  LOP3.LUT R12, R7, 0x1, RZ, 0xc0, !PT ;  /* 0x00000001070c7812 */ /* 0x000fe400078ec0ff */
[----:B------:R-:W-:Y:S01]  /*dca0*/  LOP3.LUT R6, R6, 0x1c0, RZ, 0xc0, !PT ;  /* 0x000001c006067812 */ /* 0x000fe200078ec0ff */
[----:B------:R-:W2:Y:S01]  /*dcb0*/  @P0 MUFU.RCP R14, R9 ;  /* 0x00000009000e0308 */ /* 0x000ea20000001000 */
[----:B------:R-:W-:-:S02]  /*dcc0*/  ISETP.NE.U32.AND P4, PT, R12, 0x1, PT ;  /* 0x000000010c00780c */ /* 0x000fc40003f85070 */
[----:B------:R-:W-:Y:S02]  /*dcd0*/  LEA.HI R6, R6, R6, RZ, 0x1d ;  /* 0x0000000606067211 */ /* 0x000fe400078fe8ff */
[----:B------:R-:W-:Y:S02]  /*dce0*/  R2P PR, R7, 0x6 ;  /* 0x0000000607007804 */ /* 0x000fe40000000000 */
[----:B------:R-:W-:Y:S01]  /*dcf0*/  LEA R6, R11, R6, 0x1 ;  /* 0x000000060b067211 */ /* 0x000fe200078e08ff */
[C---:B-1----:R-:W-:Y:S01]  /*dd00*/  FMUL.FTZ R128, R13.reuse, R128 ;  /* 0x000000800d807220 */ /* 0x042fe20000410000 */
[C---:B------:R-:W-:Y:S02]  /*dd10*/  FMUL.FTZ R129, R13.reuse, R129 ;  /* 0x000000810d817220 */ /* 0x040fe40000410000 */
[----:B------:R-:W-:Y:S01]  /*dd20*/  LEA R11, R6, UR4, 0x1 ;  /* 0x00000004060b7c11 */ /* 0x000fe2000f8e08ff */
[C---:B------:R-:W-:Y:S01]  /*dd30*/  FMUL.FTZ R124, R13.reuse, R124 ;  /* 0x0000007c0d7c7220 */ /* 0x040fe20000410000 */
[----:B------:R-:W-:Y:S01]  /*dd40*/  MOV R6, 0x20 ;  /* 0x0000002000067802 */ /* 0x000fe20000000f00 */
[C---:B------:R-:W-:Y:S01]  /*dd50*/  FMUL.FTZ R125, R13.reuse, R125 ;  /* 0x0000007d0d7d7220 */ /* 0x040fe20000410000 */
[----:B------:R-:W-:Y:S01]  /*dd60*/  MOV R12, 0x40 ;  /* 0x00000040000c7802 */ /* 0x000fe20000000f00 */
[C---:B------:R-:W-:Y:S01]  /*dd70*/  FMUL.FTZ R120, R13.reuse, R120 ;  /* 0x000000780d787220 */ /* 0x040fe20000410000 */
[C---:B--2---:R-:W-:Y:S01]  /*dd80*/  FMUL.FTZ R131, R14.reuse, R131 ;  /* 0x000000830e837220 */ /* 0x044fe20000410000 */
        /* <DEDUP_REMOVED lines=9> */
[----:B------:R-:W-:Y:S01]  /*de20*/  FMUL.FTZ R118, R14, R118 ;  /* 0x000000760e767220 */ /* 0x000fe20000410000 */
[----:B------:R-:W-:Y:S01]  /*de30*/  IADD3 R7, R11, -0x10, RZ ;  /* 0xfffffff00b077810 */ /* 0x000fe20007ffe0ff */
[C---:B------:R-:W-:Y:S01]  /*de40*/  FMUL.FTZ R112, R13.reuse, R112 ;  /* 0x000000700d707220 */ /* 0x040fe20000410000 */
[----:B------:R-:W-:Y:S01]  /*de50*/  SEL R6, R6, 0xffffffe0, !P1 ;  /* 0xffffffe006067807 */ /* 0x000fe20004800000 */
[----:B------:R-:W-:Y:S01]  /*de60*/  FMUL.FTZ R113, R13, R113 ;  /* 0x000000710d717220 */ /* 0x000fe20000410000 */
[C---:B------:R-:W-:Y:S01]  /*de70*/  FMUL.FTZ R115, R14.reuse, R115 ;  /* 0x000000730e737220 */ /* 0x040fe20000410000 */
[----:B------:R-:W-:Y:S01]  /*de80*/  FMUL.FTZ R114, R14, R114 ;  /* 0x000000720e727220 */ /* 0x000fe20000410000 */
[----:B------:R-:W-:Y:S01]  /*de90*/  @P4 IADD3 R7, R11, 0x10, RZ ;  /* 0x000000100b074810 */ /* 0x000fe20007ffe0ff */
[C---:B------:R-:W-:Y:S01]  /*dea0*/  FMUL.FTZ R108, R13.reuse, R108 ;  /* 0x0000006c0d6c7220 */ /* 0x040fe20000410000 */
[----:B------:R-:W-:Y:S01]  /*deb0*/  FMUL.FTZ R109, R13, R109 ;  /* 0x0000006d0d6d7220 */ /* 0x000fe20000410000 */
[----:B------:R-:W-:Y:S01]  /*dec0*/  F2FP.F16.F32.PACK_AB R128, R129, R128 ;  /* 0x000000808180723e */ /* 0x000fe200000000ff */
[----:B------:R-:W-:Y:S01]  /*ded0*/  @UP0 ULDC.64 UR4, c[0x0][0x298] ;  /* 0x0000a60000040ab9 */ /* 0x000fe20000000a00 */
[----:B------:R-:W-:Y:S01]  /*dee0*/  F2FP.F16.F32.PACK_AB R130, R131, R130 ;  /* 0x000000828382723e */ /* 0x000fe200000000ff */
[----:B------:R-:W-:Y:S01]  /*def0*/  @UP0 UIMAD.WIDE.U32 UR8, UR16, UR4, URZ ;  /* 0x00000004100802a5 */ /* 0x000fe2000f8e003f */
        /* <DEDUP_REMOVED lines=12> */
[----:B------:R-:W-:Y:S01]  /*dfc0*/  F2FP.F16.F32.PACK_AB R116, R117, R116 ;  /* 0x000000747574723e */ /* 0x000fe200000000ff */
[----:B------:R1:W-:Y:S01]  /*dfd0*/  STS [R7+0x400], R126 ;  /* 0x0004007e07007388 */ /* 0x0003e20000000800 */
[----:B------:R-:W-:Y:S01]  /*dfe0*/  F2FP.F16.F32.PACK_AB R118, R119, R118 ;  /* 0x000000767776723e */ /* 0x000fe200000000ff */
[----:B------:R-:W-:Y:S01]  /*dff0*/  FMUL.FTZ R101, R13, R101 ;  /* 0x000000650d657220 */ /* 0x000fe20000410000 */
[----:B------:R-:W-:Y:S01]  /*e000*/  IADD3 R17, R6, R7, RZ ;  /* 0x0000000706117210 */ /* 0x000fe20007ffe0ff */
        /* <DEDUP_REMOVED lines=9> */
[----:B------:R-:W-:Y:S01]  /*e0a0*/  IADD3 R21, R12, R7, RZ ;  /* 0x000000070c157210 */ /* 0x000fe20007ffe0ff */
[C---:B------:R-:W-:Y:S01]  /*e0b0*/  FMUL.FTZ R40, R13.reuse, R40 ;  /* 0x000000280d287220 */ /* 0x040fe20000410000 */
[----:B------:R-:W-:Y:S01]  /*e0c0*/  PLOP3.LUT P1, PT, PT, PT, UP0, 0x80, 0x0 ;  /* 0x000000000000781c */ /* 0x000fe20003f2f008 */
        /* <DEDUP_REMOVED lines=57> */
[----:B------:R-:W-:Y:S01]  /*e460*/  @UP0 UIMAD UR6, UR16, UR5, UR9 ;  /* 0x00000005100602a4 */ /* 0x000fe2000f8e0209 */
        /* <DEDUP_REMOVED lines=13> */
[----:B------:R-:W-:Y:S01]  /*e540*/  FMUL.FTZ R14, R14, R98 ;  /* 0x000000620e0e7220 */ /* 0x000fe20000410000 */
        /* <DEDUP_REMOVED lines=29> */
[----:B------:R-:W-:Y:S01]  /*e720*/  F2FP.F16.F32.PACK_AB R84, R85, R84 ;  /* 0x000000545554723e */ /* 0x000fe200000000ff */
[----:B-1----:R-:W-:Y:S06]  /*e730*/  @P1 BRA `(.L_x_309) ;  /* 0x00000000001c1947 */ /* 0x002fec0003800000 */
[----:B------:R-:W1:Y:S01]  /*e740*/  S2UR UR7, SR_CTAID.Y ;  /* 0x00000000000779c3 */ /* 0x000e620000002600 */
[----:B------:R-:W-:Y:S01]  /*e750*/  ULDC.64 UR4, c[0x0][0x290] ;  /* 0x0000a40000047ab9 */ /* 0x000fe20000000a00 */
[----:B-1----:R-:W-:Y:S02]  /*e760*/  USHF.R.S32.HI UR6, URZ, 0x1f, UR7 ;  /* 0x0000001f3f067899 */ /* 0x002fe40008011407 */
[----:B------:R-:W-:Y:S02]  /*e770*/  UIMAD.WIDE.U32 UR8, UR7, UR4, URZ ;  /* 0x00000004070872a5 */ /* 0x000fe4000f8e003f */
[----:B------:R-:W-:-:S04]  /*e780*/  UIMAD UR6, UR6, UR4, URZ ;  /* 0x00000004060672a4 */ /* 0x000fc8000f8e023f */
[----:B------:R-:W-:-:S04]  /*e790*/  UIMAD UR6, UR7, UR5, UR6 ;  /* 0x00000005070672a4 */ /* 0x000fc8000f8e0206 */
[----:B------:R-:W-:-:S12]  /*e7a0*/  UIADD3 UR6, UR9, UR6, URZ ;  /* 0x0000000609067290 */ /* 0x000fd8000fffe03f */
.L_x_309:
[----:B------:R-:W-:Y:S01]  /*e7b0*/  ULDC.U8 UR4, c[0x0][0x3d8] ;  /* 0x0000f60000047ab9 */ /* 0x000fe20000000000 */
[----:B------:R-:W-:Y:S01]  /*e7c0*/  ULDC.U8 UR7, c[0x0][0x3d9] ;  /* 0x0000f64000077ab9 */ /* 0x000fe20000000000 */
[----:B------:R-:W-:Y:S01]  /*e7d0*/  ISETP.NE.AND P5, PT, RZ, UR4, PT ;  /* 0x00000004ff007c0c */ /* 0x000fe2000bfa5270 */
[--C-:B------:R-:W-:Y:S01]  /*e7e0*/  IMAD.IADD R23, R15, 0x1, R12.reuse ;  /* 0x000000010f177824 */ /* 0x100fe200078e020c */
[----:B------:R-:W-:Y:S01]  /*e7f0*/  F2FP.F16.F32.PACK_AB R86, R87, R86 ;  /* 0x000000565756723e */ /* 0x000fe200000000ff */
[----:B------:R-:W-:Y:S01]  /*e800*/  IMAD.IADD R25, R17, 0x1, R12 ;  /* 0x0000000111197824 */ /* 0x000fe200078e020c */
[----:B------:R-:W-:Y:S02]  /*e810*/  ISETP.NE.OR P1, PT, RZ, UR7, !P5 ;  /* 0x00000007ff007c0c */ /* 0x000fe4000ef25670 */
[----:B------:R-:W-:Y:S02]  /*e820*/  CS2R R26, SRZ ;  /* 0x00000000001a7805 */ /* 0x000fe4000001ff00 */
        /* <DEDUP_REMOVED lines=8> */
[----:B------:R-:W1:Y:S01]  /*e8b0*/  S2UR UR5, SR_CTAID.Y ;  /* 0x00000000000579c3 */ /* 0x000e620000002600 */
[----:B------:R-:W-:Y:S01]  /*e8c0*/  ULDC UR4, c[0x0][0x2c4] ;  /* 0x0000b10000047ab9 */ /* 0x000fe20000000800 */
[----:B------:R-:W-:Y:S01]  /*e8d0*/  PLOP3.LUT P2, PT, PT, PT, PT, 0x80, 0x0 ;  /* 0x000000000000781c */ /* 0x000fe20003f4f070 */
[----:B-1----:R-:W-:-:S04]  /*e8e0*/  @!UP0 UIMAD UR16, UR5, UR4, URZ ;  /* 0x00000004051082a4 */ /* 0x002fc8000f8e023f */
[----:B------:R-:W-:Y:S02]  /*e8f0*/  USHF.R.S32.HI UR4, URZ, 0x1f, UR16 ;  /* 0x0000001f3f047899 */ /* 0x000fe40008011410 */
[----:B------:R-:W-:-:S04]  /*e900*/  IMAD.U32 R26, RZ, RZ, UR16 ;  /* 0x00000010ff1a7e24 */ /* 0x000fc8000f8e00ff */
[----:B------:R-:W-:-:S07]  /*e910*/  MOV R27, UR4 ;  /* 0x00000004001b7c02 */ /* 0x000fce0008000f00 */
.L_x_310:
[----:B------:R-:W-:Y:S01]  /*e920*/  ISETP.NE.AND P1, PT, RZ, UR7, PT ;  /* 0x00000007ff007c0c */ /* 0x000fe2000bf25270 */
[----:B------:R-:W-:Y:S01]  /*e930*/  STS [R21+0x400], R110 ;  /* 0x0004006e15007388 */ /* 0x000fe20000000800 */
[----:B------:R-:W-:Y:S01]  /*e940*/  PLOP3.LUT P4, PT, PT, PT, PT, 0x8, 0x0 ;  /* 0x000000000000781c */ /* 0x000fe20003f8e170 */
[----:B------:R-:W1:Y:S01]  /*e950*/  S2UR UR4, SR_CTAID.X ;  /* 0x00000000000479c3 */ /* 0x000e620000002500 */
[----:B------:R-:W-:Y:S01]  /*e960*/  SHF.R.S32.HI R24, RZ, 0x1f, R5 ;  /* 0x0000001fff187819 */ /* 0x000fe20000011405 */
[----:B------:R-:W-:Y:S01]  /*e970*/  STS [R23], R104 ;  /* 0x0000006817007388 */ /* 0x000fe20000000800 */
[----:B------:R-:W-:Y:S01]  /*e980*/  LOP3.LUT P6, RZ, R0, 0x3, RZ, 0xc0, !PT ;  /* 0x0000000300ff7812 */ /* 0x000fe200078cc0ff */
[----:B------:R-:W2:Y:S01]  /*e990*/  @P3 MUFU.LG2 R10, R10 ;  /* 0x0000000a000a3308 */ /* 0x000ea20000000c00 */
[----:B------:R-:W-:Y:S01]  /*e9a0*/  LEA.HI R24, R24, R5, RZ, 0x2 ;  /* 0x0000000518187211 */ /* 0x000fe200078f10ff */
[----:B------:R-:W-:Y:S01]  /*e9b0*/  STS [R23+0x400], R106 ;  /* 0x0004006a17007388 */ /* 0x000fe20000000800 */
[----:B------:R-:W-:Y:S01]  /*e9c0*/  BSSY B0, `(.L_x_311) ;  /* 0x0000065000007945 */ /* 0x000fe20003800000 */
[----:B------:R-:W3:Y:S01]  /*e9d0*/  @P0 LDC R0, c[0x0][0x2e8] ;  /* 0x0000ba00ff000b82 */ /* 0x000ee20000000800 */
[----:B------:R-:W-:Y:S01]  /*e9e0*/  SHF.R.S32.HI R24, RZ, 0x2, R24 ;  /* 0x00000002ff187819 */ /* 0x000fe20000011418 */
[----:B------:R-:W-:Y:S01]  /*e9f0*/  STS [R25], R100 ;  /* 0x0000006419007388 */ /* 0x000fe20000000800 */
[----:B------:R-:W-:Y:S01]  /*ea00*/  @!P1 PLOP3.LUT P4, PT, P5, PT, PT, 0x80, 0x0 ;  /* 0x000000000000981c */ /* 0x000fe20002f8f070 */
[----:B------:R-:W-:Y:S01]  /*ea10*/  @P1 IMAD.MOV.U32 R37, RZ, RZ, 0x1 ;  /* 0x00000001ff251424 */ /* 0x000fe200078e00ff */
[----:B------:R-:W4:Y:S01]  /*ea20*/  @P0 MUFU.LG2 R9, R9 ;  /* 0x0000000900090308 */ /* 0x000f220000000c00 */
[----:B------:R-:W-:Y:S02]  /*ea30*/  STS [R25+0x400], R102 ;  /* 0x0004006619007388 */ /* 0x000fe40000000800 */
[----:B------:R-:W5:Y:S02]  /*ea40*/  @!P1 LDC R6, c[0x0][0x2c4] ;  /* 0x0000b100ff069b82 */ /* 0x000f640000000800 */
[----:B------:R-:W-:Y:S04]  /*ea50*/  STS [R11+0x4000], R36 ;  /* 0x004000240b007388 */ /* 0x000fe80000000800 */
[----:B------:R-:W-:Y:S02]  /*ea60*/  STS [R11+0x4400], R38 ;  /* 0x004400260b007388 */ /* 0x000fe40000000800 */
[----:B------:R-:W2:Y:S02]  /*ea70*/  @!P1 LDC R31, c[0x0][0x270] ;  /* 0x00009c00ff1f9b82 */ /* 0x000ea40000000800 */
[----:B------:R-:W-:Y:S04]  /*ea80*/  STS [R7+0x4000], R40 ;  /* 0x0040002807007388 */ /* 0x000fe80000000800 */
[----:B------:R-:W-:Y:S02]  /*ea90*/  STS [R7+0x4400], R42 ;  /* 0x0044002a07007388 */ /* 0x000fe40000000800 */
[----:B------:R-:W1:Y:S02]  /*eaa0*/  @P1 LDC.64 R28, c[0x0][0x2c0] ;  /* 0x0000b000ff1c1b82 */ /* 0x000e640000000a00 */
[----:B------:R-:W-:Y:S04]  /*eab0*/  STS [R15+0x4000], R44 ;  /* 0x0040002c0f007388 */ /* 0x000fe80000000800 */
[----:B------:R-:W-:Y:S02]  /*eac0*/  STS [R15+0x4400], R46 ;  /* 0x0044002e0f007388 */ /* 0x000fe40000000800 */
[----:B-----5:R-:W2:Y:S02]  /*ead0*/  @P4 LDC R6, c[0x0][0x2e4] ;  /* 0x0000b900ff064b82 */ /* 0x020ea40000000800 */
[----:B------:R-:W-:Y:S04]  /*eae0*/  STS [R17+0x4000], R48 ;  /* 0x0040003011007388 */ /* 0x000fe80000000800 */
[----:B------:R-:W-:Y:S02]  /*eaf0*/  STS [R17+0x4400], R50 ;  /* 0x0044003211007388 */ /* 0x000fe40000000800 */
[----:B------:R-:W5:Y:S02]  /*eb00*/  @P3 LDC R5, c[0x0][0x2e8] ;  /* 0x0000ba00ff053b82 */ /* 0x000f640000000800 */
[----:B------:R-:W-:Y:S04]  /*eb10*/  STS [R19+0x4000], R52 ;  /* 0x0040003413007388 */ /* 0x000fe80000000800 */
[----:B------:R-:W-:Y:S01]  /*eb20*/  STS [R19+0x4400], R54 ;  /* 0x0044003613007388 */ /* 0x000fe20000000800 */
[----:B-1----:R-:W-:-:S03]  /*eb30*/  @P1 IMAD R28, R29, R28, RZ ;  /* 0x0000001c1d1c1224 */ /* 0x002fc600078e02ff */
[----:B------:R-:W-:Y:S04]  /*eb40*/  STS [R21+0x4000], R56 ;  /* 0x0040003815007388 */ /* 0x000fe80000000800 */
[----:B------:R-:W-:Y:S01]  /*eb50*/  STS [R21+0x4400], R58 ;  /* 0x0044003a15007388 */ /* 0x000fe20000000800 */
[----:B--2---:R-:W-:-:S03]  /*eb60*/  @!P1 IMAD R37, R6, R31, RZ ;  /* 0x0000001f06259224 */ /* 0x004fc600078e02ff */
[----:B------:R-:W-:Y:S01]  /*eb70*/  STS [R23+0x4000], R60 ;  /* 0x0040003c17007388 */ /* 0x000fe20000000800 */
[----:B------:R-:W-:-:S03]  /*eb80*/  @!P1 IMAD.MOV.U32 R28, RZ, RZ, R6 ;  /* 0x000000ffff1c9224 */ /* 0x000fc600078e0006 */
[----:B------:R-:W-:Y:S04]  /*eb90*/  STS [R23+0x4400], R62 ;  /* 0x0044003e17007388 */ /* 0x000fe80000000800 */
[----:B------:R-:W-:Y:S04]  /*eba0*/  STS [R25+0x4000], R64 ;  /* 0x0040004019007388 */ /* 0x000fe80000000800 */
[----:B------:R-:W-:Y:S04]  /*ebb0*/  STS [R25+0x4400], R66 ;  /* 0x0044004219007388 */ /* 0x000fe80000000800 */
[----:B------:R-:W-:Y:S04]  /*ebc0*/  STS [R11+0x8000], R68 ;  /* 0x008000440b007388 */ /* 0x000fe80000000800 */
[----:B------:R1:W-:Y:S04]  /*ebd0*/  STS [R11+0x8400], R70 ;  /* 0x008400460b007388 */ /* 0x0003e80000000800 */
[----:B------:R-:W-:Y:S04]  /*ebe0*/  STS [R7+0x8000], R72 ;  /* 0x0080004807007388 */ /* 0x000fe80000000800 */
[----:B------:R-:W-:Y:S04]  /*ebf0*/  STS [R7+0x8400], R74 ;  /* 0x0084004a07007388 */ /* 0x000fe80000000800 */
[----:B------:R-:W-:Y:S04]  /*ec00*/  STS [R15+0x8000], R76 ;  /* 0x0080004c0f007388 */ /* 0x000fe80000000800 */
[----:B------:R2:W-:Y:S04]  /*ec10*/  STS [R15+0x8400], R78 ;  /* 0x0084004e0f007388 */ /* 0x0005e80000000800 */
[----:B------:R-:W-:Y:S04]  /*ec20*/  STS [R17+0x8000], R80 ;  /* 0x0080005011007388 */ /* 0x000fe80000000800 */
[----:B------:R-:W-:Y:S01]  /*ec30*/  STS [R17+0x8400], R82 ;  /* 0x0084005211007388 */ /* 0x000fe20000000800 */
[----:B-1----:R-:W1:Y:S03]  /*ec40*/  @P1 LDC R11, c[0x0][0x2c0] ;  /* 0x0000b000ff0b1b82 */ /* 0x002e660000000800 */
[----:B------:R-:W-:Y:S04]  /*ec50*/  STS [R19+0x8000], R84 ;  /* 0x0080005413007388 */ /* 0x000fe80000000800 */
[----:B------:R-:W-:Y:S04]  /*ec60*/  STS [R19+0x8400], R86 ;  /* 0x0084005613007388 */ /* 0x000fe80000000800 */
[----:B------:R-:W-:Y:S04]  /*ec70*/  STS [R21+0x8000], R88 ;  /* 0x0080005815007388 */ /* 0x000fe80000000800 */
[----:B------:R-:W-:Y:S01]  /*ec80*/  STS [R21+0x8400], R90 ;  /* 0x0084005a15007388 */ /* 0x000fe20000000800 */
[----:B--2---:R-:W-:-:S03]  /*ec90*/  SHF.R.S32.HI R15, RZ, 0x1f, R8 ;  /* 0x0000001fff0f7819 */ /* 0x004fc60000011408 */
[----:B------:R-:W-:Y:S01]  /*eca0*/  STS [R23+0x8000], R92 ;  /* 0x0080005c17007388 */ /* 0x000fe20000000800 */
[----:B------:R-:W-:-:S03]  /*ecb0*/  LEA.HI R15, R15, R8, RZ, 0x3 ;  /* 0x000000080f0f7211 */ /* 0x000fc600078f18ff */
[----:B------:R-:W-:Y:S01]  /*ecc0*/  STS [R23+0x8400], R94 ;  /* 0x0084005e17007388 */ /* 0x000fe20000000800 */
[----:B------:R-:W-:Y:S01]  /*ecd0*/  @!P1 IMAD.MOV.U32 R11, RZ, RZ, 0x1 ;  /* 0x00000001ff0b9424 */ /* 0x000fe200078e00ff */
[----:B------:R-:W-:Y:S02]  /*ece0*/  LOP3.LUT R15, R15, 0xffffff8, RZ, 0xc0, !PT ;  /* 0x0ffffff80f0f7812 */ /* 0x000fe400078ec0ff */
[----:B------:R-:W-:Y:S03]  /*ecf0*/  STS [R25+0x8000], R13 ;  /* 0x0080000d19007388 */ /* 0x000fe60000000800 */
[----:B------:R-:W-:Y:S01]  /*ed00*/  IMAD.IADD R15, R8, 0x1, -R15 ;  /* 0x00000001080f7824 */ /* 0x000fe200078e0a0f */
[----:B------:R2:W-:Y:S01]  /*ed10*/  STS [R25+0x8400], R14 ;  /* 0x0084000e19007388 */ /* 0x0005e20000000800 */
[----:B------:R-:W-:Y:S02]  /*ed20*/  IMAD.MOV.U32 R8, RZ, RZ, 0x7f800000 ;  /* 0x7f800000ff087424 */ /* 0x000fe400078e00ff */
[----:B------:R-:W-:Y:S01]  /*ed30*/  IMAD R24, R15, 0x10, R24 ;  /* 0x000000100f187824 */ /* 0x000fe200078e0218 */
[----:B------:R-:W-:Y:S06]  /*ed40*/  BAR.SYNC.DEFER_BLOCKING 0x0 ;  /* 0x0000000000007b1d */ /* 0x000fec0000010000 */
[----:B------:R-:W3:Y:S01]  /*ed50*/  S2R R12, SR_CTAID.Y ;  /* 0x00000000000c7919 */ /* 0x000ee20000002600 */
[----:B------:R-:W1:Y:S01]  /*ed60*/  S2R R7, SR_CTAID.Z ;  /* 0x0000000000077919 */ /* 0x000e620000002700 */
[----:B--2---:R-:W-:Y:S01]  /*ed70*/  SHF.R.S32.HI R14, RZ, 0x3, R4 ;  /* 0x00000003ff0e7819 */ /* 0x004fe20000011404 */
[----:B------:R-:W-:Y:S01]  /*ed80*/  @P3 FMUL.FTZ R25, R10, 0.69314718246459960938 ;  /* 0x3f3172180a193820 */ /* 0x000fe20000410000 */
[----:B----4-:R-:W-:Y:S01]  /*ed90*/  @P0 FMUL.FTZ R10, R9, 0.69314718246459960938 ;  /* 0x3f317218090a0820 */ /* 0x010fe20000410000 */
[----:B------:R2:W4:Y:S01]  /*eda0*/  LDS.128 R32, [R199+0x3000] ;  /* 0x00300000c7207984 */ /* 0x0005220000000c00 */
[C---:B------:R-:W-:Y:S01]  /*edb0*/  IADD3 R4, R14.reuse, 0x40, RZ ;  /* 0x000000400e047810 */ /* 0x040fe20007ffe0ff */
[----:B------:R-:W-:-:S02]  /*edc0*/  VIADD R6, R14, 0x20 ;  /* 0x000000200e067836 */ /* 0x000fc40000000000 */
[----:B-----5:R-:W-:Y:S01]  /*edd0*/  @P3 FFMA.FTZ R8, R132, R5, R25 ;  /* 0x0000000584083223 */ /* 0x020fe20000010019 */
[----:B------:R2:W2:Y:S01]  /*ede0*/  LDS.128 R20, [R199+0x7000] ;  /* 0x00700000c7147984 */ /* 0x0004a20000000c00 */
[----:B------:R-:W-:-:S03]  /*edf0*/  ISETP.GE.AND P1, PT, R4, UR14, PT ;  /* 0x0000000e04007c0c */ /* 0x000fc6000bf26270 */
[----:B------:R2:W2:Y:S01]  /*ee00*/  LDS.128 R16, [R199+0xb000] ;  /* 0x00b00000c7107984 */ /* 0x0004a20000000c00 */
[----:B---3--:R-:W-:-:S05]  /*ee10*/  IMAD R12, R12, R37, RZ ;  /* 0x000000250c0c7224 */ /* 0x008fca00078e02ff */
[----:B------:R-:W-:Y:S02]  /*ee20*/  SEL R12, R12, RZ, !P2 ;  /* 0x000000ff0c0c7207 */ /* 0x000fe40005000000 */
[----:B------:R-:W-:Y:S01]  /*ee30*/  ISETP.GE.AND P2, PT, R6, UR14, PT ;  /* 0x0000000e06007c0c */ /* 0x000fe2000bf46270 */
[----:B-1----:R-:W-:Y:S02]  /*ee40*/  IMAD R6, R11, UR4, RZ ;  /* 0x000000040b067c24 */ /* 0x002fe4000f8e02ff */
[----:B------:R-:W-:Y:S02]  /*ee50*/  IMAD R13, R7, R28, R12 ;  /* 0x0000001c070d7224 */ /* 0x000fe400078e020c */
[----:B------:R-:W-:Y:S01]  /*ee60*/  IMAD.SHL.U32 R4, R6, 0x80, RZ ;  /* 0x0000008006047824 */ /* 0x000fe200078e00ff */
[----:B------:R-:W-:Y:S01]  /*ee70*/  MOV R6, 0x7f800000 ;  /* 0x7f80000000067802 */ /* 0x000fe20000000f00 */
[----:B------:R-:W-:Y:S01]  /*ee80*/  @P0 FFMA.FTZ R6, R3, R0, R10 ;  /* 0x0000000003060223 */ /* 0x000fe2000001000a */
[----:B------:R-:W-:-:S02]  /*ee90*/  IMAD.SHL.U32 R0, R2, 0x8, RZ ;  /* 0x0000000802007824 */ /* 0x000fc400078e00ff */
[--C-:B------:R-:W-:Y:S02]  /*eea0*/  IADD3 R9, P5, P4, R4, R26, R13.reuse ;  /* 0x0000001a04097210 */ /* 0x100fe40007cbe00d */
[----:B------:R-:W-:Y:S02]  /*eeb0*/  SHF.R.S32.HI R29, RZ, 0x1f, R4 ;  /* 0x0000001fff1d7819 */ /* 0x000fe40000011404 */
[----:B------:R-:W-:-:S04]  /*eec0*/  SHF.R.S32.HI R26, RZ, 0x1f, R13 ;  /* 0x0000001fff1a7819 */ /* 0x000fc8000001140d */
[----:B------:R-:W-:Y:S01]  /*eed0*/  IADD3.X R26, R29, R27, R26, P5, P4 ;  /* 0x0000001b1d1a7210 */ /* 0x000fe20002fe841a */
[----:B------:R-:W-:Y:S06]  /*eee0*/  @P6 BRA `(.L_x_312) ;  /* 0x0000000000486947 */ /* 0x000fec0003800000 */
[----:B------:R-:W-:Y:S01]  /*eef0*/  UIMAD UR5, UR4, -0x80, UR18 ;  /* 0xffffff80040578a4 */ /* 0x000fe2000f8e0212 */
[----:B------:R-:W-:-:S05]  /*ef00*/  VIADD R10, R24, 0x8 ;  /* 0x00000008180a7836 */ /* 0x000fca0000000000 */
[----:B------:R-:W-:Y:S02]  /*ef10*/  ISETP.GE.AND P5, PT, R24, UR5, PT ;  /* 0x0000000518007c0c */ /* 0x000fe4000bfa6270 */
[----:B------:R-:W-:-:S11]  /*ef20*/  ISETP.GE.AND P4, PT, R10, UR5, PT ;  /* 0x000000050a007c0c */ /* 0x000fd6000bf86270 */
[----:B------:R-:W1:Y:S01]  /*ef30*/  @!P5 LDC.64 R4, c[0x0][0x2b0] ;  /* 0x0000ac00ff04db82 */ /* 0x000e620000000a00 */
[-C--:B------:R-:W-:Y:S02]  /*ef40*/  @!P5 IMAD R24, R24, R11.reuse, RZ ;  /* 0x0000000b1818d224 */ /* 0x080fe400078e02ff */
[----:B------:R-:W-:-:S03]  /*ef50*/  @!P4 IMAD R11, R10, R11, RZ ;  /* 0x0000000b0a0bc224 */ /* 0x000fc600078e02ff */
[CC--:B------:R-:W-:Y:S02]  /*ef60*/  @!P5 IADD3 R10, P3, R24.reuse, R9.reuse, RZ ;  /* 0x00000009180ad210 */ /* 0x0c0fe40007f7e0ff */
[----:B------:R-:W3:Y:S01]  /*ef70*/  @!P4 LDC.64 R2, c[0x0][0x2b0] ;  /* 0x0000ac00ff02cb82 */ /* 0x000ee20000000a00 */
[C---:B------:R-:W-:Y:S02]  /*ef80*/  @!P4 IADD3 R9, P0, R11.reuse, R9, RZ ;  /* 0x000000090b09c210 */ /* 0x040fe40007f1e0ff */
[-C--:B------:R-:W-:Y:S02]  /*ef90*/  @!P5 LEA.HI.X.SX32 R24, R24, R26.reuse, 0x1, P3 ;  /* 0x0000001a1818d211 */ /* 0x080fe400018f0eff */
[----:B------:R-:W-:Y:S02]  /*efa0*/  @!P4 LEA.HI.X.SX32 R26, R11, R26, 0x1, P0 ;  /* 0x0000001a0b1ac211 */ /* 0x000fe400000f0eff */
[----:B-1----:R-:W-:-:S04]  /*efb0*/  @!P5 LEA R4, P3, R10, R4, 0x2 ;  /* 0x000000040a04d211 */ /* 0x002fc800078610ff */
[----:B------:R-:W-:Y:S02]  /*efc0*/  @!P5 LEA.HI.X R5, R10, R5, R24, 0x2, P3 ;  /* 0x000000050a05d211 */ /* 0x000fe400018f1418 */
[----:B---3--:R-:W-:-:S03]  /*efd0*/  @!P4 LEA R2, P0, R9, R2, 0x2 ;  /* 0x000000020902c211 */ /* 0x008fc600078010ff */
[----:B------:R1:W-:Y:S01]  /*efe0*/  @!P5 STG.E desc[UR20][R4.64], R8 ;  /* 0x000000080400d986 */ /* 0x0003e2000c101914 */
[----:B------:R-:W-:-:S05]  /*eff0*/  @!P4 LEA.HI.X R3, R9, R3, R26, 0x2, P0 ;  /* 0x000000030903c211 */ /* 0x000fca00000f141a */
[----:B------:R1:W-:Y:S04]  /*f000*/  @!P4 STG.E desc[UR20][R2.64], R6 ;  /* 0x000000060200c986 */ /* 0x0003e8000c101914 */
.L_x_312:
[----:B------:R-:W-:Y:S05]  /*f010*/  BSYNC B0 ;  /* 0x0000000000007941 */ /* 0x000fea0003800000 */
.L_x_311:
[----:B-1----:R-:W-:Y:S01]  /*f020*/  SHF.R.S32.HI R3, RZ, 0x1f, R0 ;  /* 0x0000001fff037819 */ /* 0x002fe20000011400 */
[----:B------:R-:W-:Y:S01]  /*f030*/  ULDC.64 UR4, c[0x0][0x2a0] ;  /* 0x0000a80000047ab9 */ /* 0x000fe20000000a00 */
[----:B------:R-:W-:Y:S01]  /*f040*/  IADD3 R24, P3, R0, UR8, RZ ;  /* 0x0000000800187c10 */ /* 0x000fe2000ff7e0ff */
[----:B------:R-:W-:Y:S01]  /*f050*/  IMAD.U32 R27, RZ, RZ, UR17 ;  /* 0x00000011ff1b7e24 */ /* 0x000fe2000f8e00ff */
[----:B------:R-:W-:Y:S01]  /*f060*/  SHF.R.S32.HI R0, RZ, 0x1f, R7 ;  /* 0x0000001fff007819 */ /* 0x000fe20000011407 */
[----:B------:R-:W-:Y:S01]  /*f070*/  VIADD R2, R14, 0x60 ;  /* 0x000000600e027836 */ /* 0x000fe20000000000 */
[----:B------:R-:W-:Y:S01]  /*f080*/  IADD3.X R25, R3, UR6, RZ, P3, !PT ;  /* 0x0000000603197c10 */ /* 0x000fe20009ffe4ff */
[----:B------:R1:W3:Y:S01]  /*f090*/  LDS.128 R8, [R199+0x4000] ;  /* 0x00400000c7087984 */ /* 0x0002e20000000c00 */
[----:B------:R-:W-:Y:S01]  /*f0a0*/  SHF.R.S32.HI R15, RZ, 0x1f, R14 ;  /* 0x0000001fff0f7819 */ /* 0x000fe2000001140e */
[----:B------:R-:W-:Y:S01]  /*f0b0*/  IMAD R0, R0, UR4, RZ ;  /* 0x0000000400007c24 */ /* 0x000fe2000f8e02ff */
[----:B------:R-:W-:Y:S01]  /*f0c0*/  ISETP.GE.AND P3, PT, R14, UR14, PT ;  /* 0x0000000e0e007c0c */ /* 0x000fe2000bf66270 */
[----:B------:R-:W-:Y:S01]  /*f0d0*/  IMAD.WIDE.U32 R24, R7, UR4, R24 ;  /* 0x0000000407187c25 */ /* 0x000fe2000f8e0018 */
[----:B------:R-:W-:Y:S01]  /*f0e0*/  BSSY B0, `(.L_x_313) ;  /* 0x0000014000007945 */ /* 0x000fe20003800000 */
[----:B------:R-:W-:-:S02]  /*f0f0*/  ISETP.GE.AND P0, PT, R2, UR14, PT ;  /* 0x0000000e02007c0c */ /* 0x000fc4000bf06270 */
[----:B------:R-:W-:Y:S02]  /*f100*/  IMAD R0, R7, UR5, R0 ;  /* 0x0000000507007c24 */ /* 0x000fe4000f8e0200 */
[----:B------:R-:W-:Y:S01]  /*f110*/  IMAD.WIDE R26, R27, 0x80, R14 ;  /* 0x000000801b1a7825 */ /* 0x000fe200078e020e */
[----:B------:R1:W1:Y:S03]  /*f120*/  LDS.128 R4, [R199+0x8000] ;  /* 0x00800000c7047984 */ /* 0x0002660000000c00 */
[----:B------:R-:W-:Y:S01]  /*f130*/  IMAD.IADD R29, R0, 0x1, R25 ;  /* 0x00000001001d7824 */ /* 0x000fe200078e0219 */
[----:B------:R1:W1:Y:S01]  /*f140*/  LDS.128 R12, [R199] ;  /* 0x00000000c70c7984 */ /* 0x0002620000000c00 */
[----:B------:R-:W-:Y:S05]  /*f150*/  @P3 BRA `(.L_x_314) ;  /* 0x0000000000303947 */ /* 0x000fea0003800000 */
        /* <DEDUP_REMOVED lines=11> */
[----:B------:R1:W-:Y:S02]  /*f210*/  STG.E.128 desc[UR20][R2.64+0x100], R4 ;  /* 0x0001000402007986 */ /* 0x0003e4000c101d14 */
.L_x_314:
[----:B------:R-:W-:Y:S05]  /*f220*/  BSYNC B0 ;  /* 0x0000000000007941 */ /* 0x000fea0003800000 */
.L_x_313:
[----:B-1----:R1:W1:Y:S01]  /*f230*/  LDS.128 R12, [R199+0x1000] ;  /* 0x00100000c70c7984 */ /* 0x0022620000000c00 */
[----:B------:R-:W-:Y:S03]  /*f240*/  BSSY B0, `(.L_x_315) ;  /* 0x0000013000007945 */ /* 0x000fe60003800000 */
[----:B---3--:R3:W1:Y:S04]  /*f250*/  LDS.128 R8, [R199+0x5000] ;  /* 0x00500000c7087984 */ /* 0x0086680000000c00 */
        /* <DEDUP_REMOVED lines=17> */
.L_x_316:
[----:B------:R-:W-:Y:S05]  /*f370*/  BSYNC B0 ;  /* 0x0000000000007941 */ /* 0x000fea0003800000 */
.L_x_315:
[----:B-1----:R1:W1:Y:S01]  /*f380*/  LDS.128 R8, [R199+0x2000] ;  /* 0x00200000c7087984 */ /* 0x0022620000000c00 */
[----:B------:R-:W-:Y:S03]  /*f390*/  BSSY B0, `(.L_x_317) ;  /* 0x0000013000007945 */ /* 0x000fe60003800000 */
[----:B------:R1:W1:Y:S04]  /*f3a0*/  LDS.128 R4, [R199+0x6000] ;  /* 0x00600000c7047984 */ /* 0x0002680000000c00 */
        /* <DEDUP_REMOVED lines=17> */
.L_x_318:
[----:B------:R-:W-:Y:S05]  /*f4c0*/  BSYNC B0 ;  /* 0x0000000000007941 */ /* 0x000fea0003800000 */
.L_x_317:
        /* <DEDUP_REMOVED lines=13> */
[----:B----4-:R-:W-:Y:S04]  /*f5a0*/  STG.E.128 desc[UR20][R2.64], R32 ;  /* 0x0000002002007986 */ /* 0x010fe8000c101d14 */
[----:B--2---:R-:W-:Y:S04]  /*f5b0*/  STG.E.128 desc[UR20][R2.64+0x80], R20 ;  /* 0x0000801402007986 */ /* 0x004fe8000c101d14 */
[----:B------:R-:W-:Y:S01]  /*f5c0*/  STG.E.128 desc[UR20][R2.64+0x100], R16 ;  /* 0x0001001002007986 */ /* 0x000fe2000c101d14 */
[----:B------:R-:W-:Y:S05]  /*f5d0*/  EXIT ;  /* 0x000000000000794d */ /* 0x000fea0003800000 */
.L_x_319:
        /* <DEDUP_REMOVED lines=10> */
.L_x_1514:


//--------------------- .text._ZN5flash16flash_fwd_kernelI23Flash_fwd_kernel_traitsILi192ELi128ELi64ELi8ELb0ELb0EN7cutlass6half_tE19Flash_kernel_traitsILi192ELi128ELi64ELi8ES3_EELb0ELb0ELb1ELb0ELb0ELb1ELb1ELb0EEEvNS_16Flash_fwd_paramsE --------------------------
	.section	.text._ZN5flash16flash_fwd_kernelI23Flash_fwd_kernel_traitsILi192ELi128ELi64ELi8ELb0ELb0EN7cutlass6half_tE19Flash_kernel_traitsILi192ELi128ELi64ELi8ES3_EELb0ELb0ELb1ELb0ELb0ELb1ELb1ELb0EEEvNS_16Flash_fwd_paramsE,"ax",@progbits
	.align	128
        .global         _ZN5flash16flash_fwd_kernelI23Flash_fwd_kernel_traitsILi192ELi128ELi64ELi8ELb0ELb0EN7cutlass6half_tE19Flash_kernel_traitsILi192ELi128ELi64ELi8ES3_EELb0ELb0ELb1ELb0ELb0ELb1ELb1ELb0EEEvNS_16Flash_fwd_paramsE
        .type           _ZN5flash16flash_fwd_kernelI23Flash_fwd_kernel_traitsILi192ELi128ELi64ELi8ELb0ELb0EN7cutlass6half_tE19Flash_kernel_traitsILi192ELi128ELi64ELi8ES3_EELb0ELb0ELb1ELb0ELb0ELb1ELb1ELb0EEEvNS_16Flash_fwd_paramsE,@function
        .size           _ZN5flash16flash_fwd_kernelI23Flash_fwd_kernel_traitsILi192ELi128ELi64ELi8ELb0ELb0EN7cutlass6half_tE19Flash_kernel_traitsILi192ELi128ELi64ELi8ES3_EELb0ELb0ELb1ELb0ELb0ELb1ELb1ELb0EEEvNS_16Flash_fwd_paramsE,(.L_x_1515 - _ZN5flash16flash_fwd_kernelI23Flash_fwd_kernel_traitsILi192ELi128ELi64ELi8ELb0ELb0EN7cutlass6half_tE19Flash_kernel_traitsILi192ELi128ELi64ELi8ES3_EELb0ELb0ELb1ELb0ELb0ELb1ELb1ELb0EEEvNS_16Flash_fwd_paramsE)
        .other          _ZN5flash16flash_fwd_kernelI23Flash_fwd_kernel_traitsILi192ELi128ELi64ELi8ELb0ELb0EN7cutlass6half_tE19Flash_kernel_traitsILi192ELi128ELi64ELi8ES3_EELb0ELb0ELb1ELb0ELb0ELb1ELb1ELb0EEEvNS_16Flash_fwd_paramsE,@"STO_CUDA_ENTRY STV_DEFAULT"
_ZN5flash16flash_fwd_kernelI23Flash_fwd_kernel_traitsILi192ELi128ELi64ELi8ELb0ELb0EN7cutlass6half_tE19Flash_kernel_traitsILi192ELi128ELi64ELi8ES3_EELb0ELb0ELb1ELb0ELb0ELb1ELb1ELb0EEEvNS_16Flash_fwd_paramsE:
.text._ZN5flash16flash_fwd_kernelI23Flash_fwd_kernel_traitsILi192ELi128ELi64ELi8ELb0ELb0EN7cutlass6half_tE19Flash_kernel_traitsILi192ELi128ELi64ELi8ES3_EELb0ELb0ELb1ELb0ELb0ELb1ELb1ELb0EEEvNS_16Flash_fwd_paramsE:
        /* <DEDUP_REMOVED lines=55> */
.L_x_320:
[----:B------:R-:W-:-:S03]  /*0370*/  ULDC UR6, c[0x0][0x2c8] ;  /* 0x0000b20000067ab9 */ /* 0x000fc60000000800 */
.L_x_321:
        /* <DEDUP_REMOVED lines=129> */
.L_x_324:
[----:B------:R-:W-:Y:S05]  /*0b90*/  BSYNC B0 ;  /* 0x0000000000007941 */ /* 0x000fea0003800000 */
.L_x_323:
        /* <DEDUP_REMOVED lines=19> */
.L_x_326:
[----:B------:R-:W-:Y:S05]  /*0cd0*/  BSYNC B0 ;  /* 0x0000000000007941 */ /* 0x000fea0003800000 */
.L_x_325:
        /* <DEDUP_REMOVED lines=17> */
.L_x_328:
[----:B------:R-:W-:Y:S05]  /*0df0*/  BSYNC B0 ;  /* 0x0000000000007941 */ /* 0x000fea0003800000 */
.L_x_327:
        /* <DEDUP_REMOVED lines=16> */
.L_x_330:
[----:B------:R-:W-:Y:S05]  /*0f00*/  BSYNC B0 ;  /* 0x0000000000007941 */ /* 0x000fea0003800000 */
.L_x_329:
        /* <DEDUP_REMOVED lines=10> */
.L_x_332:
[----:B------:R-:W-:Y:S05]  /*0fb0*/  BSYNC B0 ;  /* 0x0000000000007941 */ /* 0x000fea0003800000 */
.L_x_331:
        /* <DEDUP_REMOVED lines=10> */
.L_x_334:
[----:B------:R-:W-:Y:S05]  /*1060*/  BSYNC B0 ;  /* 0x0000000000007941 */ /* 0x000fea0003800000 */
.L_x_333:
        /* <DEDUP_REMOVED lines=10> */
.L_x_336:
[----:B------:R-:W-:Y:S05]  /*1110*/  BSYNC B0 ;  /* 0x0000000000007941 */ /* 0x000fea0003800000 */
.L_x_335:
        /* <DEDUP_REMOVED lines=10> */
.L_x_322:
        /* <DEDUP_REMOVED lines=156> */
.L_x_337:
        /* <DEDUP_REMOVED lines=14> */
.L_x_338:
        /* <DEDUP_REMOVED lines=28> */
[----:B------:R-:W-:Y:S01]  /*1e20*/  USHF.L.U32 UR29, UR12, 0x5, URZ ;  /* 0x000000050c1d7899 */ /* 0x000fe2000800063f */
[C---:B------:R-:W-:Y:S01]  /*1e30*/  @!P2 IMAD R16, R25.reuse, 0x2, R16 ;  /* 0x000000021910a824 */ /* 0x040fe200078e0210 */
[----:B------:R-:W-:Y:S01]  /*1e40*/  UIADD3 UR26, UR28, -UR26, -UR18 ;  /* 0x8000001a1c1a7290 */ /* 0x000fe2000fffe812 */
[C---:B------:R-:W-:Y:S01]  /*1e50*/  @!P6 IMAD R15, R25.reuse, 0x2, R24 ;  /* 0x00000002190fe824 */ /* 0x040fe200078e0218 */
[----:B------:R-:W-:Y:S01]  /*1e60*/  @!PT LDS RZ, [RZ] ;  /* 0x00000000fffff984 */ /* 0x000fe20000000800 */
[----:B------:R-:W-:Y:S01]  /*1e70*/  @!PT LDS RZ, [RZ] ;  /* 0x00000000fffff984 */ /* 0x000fe20000000800 */
[----:B------:R-:W-:Y:S01]  /*1e80*/  @!PT LDS RZ, [RZ] ;  /* 0x00000000fffff984 */ /* 0x000fe20000000800 */
[----:B------:R-:W-:Y:S01]  /*1e90*/  @!P4 LDGSTS.E.BYPASS.LTC128B.128 [R20+0x1000], desc[UR20][R26.64] ;  /* 0x010000001a14cfae */ /* 0x000fe2000b901d54 */
[----:B------:R-:W-:Y:S01]  /*1ea0*/  @!P5 IMAD R2, R25, 0x2, R2 ;  /* 0x000000021902d824 */ /* 0x000fe200078e0202 */
[----:B------:R-:W-:Y:S01]  /*1eb0*/  UISETP.GT.AND UP0, UPT, UR24, UR15, UPT ;  /* 0x0000000f1800728c */ /* 0x000fe2000bf04270 */
[----:B------:R-:W-:Y:S01]  /*1ec0*/  @!P2 IMAD.MOV.U32 R25, RZ, RZ, R29 ;  /* 0x000000ffff19a224 */ /* 0x000fe200078e001d */
[----:B------:R-:W-:Y:S01]  /*1ed0*/  @!P4 LDGSTS.E.BYPASS.LTC128B.128 [R20+0x5000], desc[UR20][R26.64+0x80] ;  /* 0x050000801a14cfae */ /* 0x000fe2000b901d54 */
[----:B------:R-:W-:-:S02]  /*1ee0*/  @!P3 IMAD R21, R9, R7, R28 ;  /* 0x000000070915b224 */ /* 0x000fc400078e021c */
[----:B------:R-:W-:Y:S01]  /*1ef0*/  @!P3 IMAD.WIDE.U32 R28, R9, R6, R30 ;  /* 0x00000006091cb225 */ /* 0x000fe200078e001e */
[----:B------:R3:W-:Y:S03]  /*1f00*/  @!P4 LDGSTS.E.BYPASS.LTC128B.128 [R20+0x9000], desc[UR20][R26.64+0x100] ;  /* 0x090001001a14cfae */ /* 0x0007e6000b901d54 */
[C---:B------:R-:W-:Y:S02]  /*1f10*/  IMAD R6, R8.reuse, UR8, RZ ;  /* 0x0000000808067c24 */ /* 0x040fe4000f8e02ff */
[----:B------:R-:W-:Y:S02]  /*1f20*/  IMAD R8, R8, UR6, RZ ;  /* 0x0000000608087c24 */ /* 0x000fe4000f8e02ff */
[C---:B------:R-:W-:Y:S01]  /*1f30*/  IMAD R213, R207.reuse, UR9, R6 ;  /* 0x00000009cfd57c24 */ /* 0x040fe2000f8e0206 */
[----:B------:R-:W-:Y:S01]  /*1f40*/  USHF.L.U64.HI UR9, UR12, 0x5, UR13 ;  /* 0x000000050c097899 */ /* 0x000fe2000801020d */
[----:B------:R-:W3:Y:S01]  /*1f50*/  @!P2 LDC.64 R6, c[0x0][0x210] ;  /* 0x00008400ff06ab82 */ /* 0x000ee20000000a00 */
[----:B------:R-:W-:Y:S01]  /*1f60*/  IMAD.WIDE.U32 R204, R207, UR8, R204 ;  /* 0x00000008cfcc7c25 */ /* 0x000fe2000f8e00cc */
[----:B--2---:R-:W-:Y:S01]  /*1f70*/  @!P3 LEA R10, P1, R28, R10, 0x1 ;  /* 0x0000000a1c0ab211 */ /* 0x004fe200078208ff */
[----:B------:R-:W-:-:S02]  /*1f80*/  ULDC UR8, c[0x0][0x39c] ;  /* 0x0000e70000087ab9 */ /* 0x000fc40000000800 */
        /* <DEDUP_REMOVED lines=92> */
[----:B------:R-:W-:Y:S01]  /*2550*/  LOP3.LUT R6, R6, 0xffffffe0, RZ, 0xc0, !PT ;  /* 0xffffffe006067812 */ /* 0x000fe200078ec0ff */
[----:B------:R-:W-:Y:S01]  /*2560*/  VIADD R199, R201, 0xc020 ;  /* 0x0000c020c9c77836 */ /* 0x000fe20000000000 */
[----:B------:R-:W-:Y:S02]  /*2570*/  LEA R202, R202, UR4, 0x1 ;  /* 0x00000004caca7c11 */ /* 0x000fe4000f8e08ff */
[----:B------:R-:W-:Y:S01]  /*2580*/  SEL R7, R7, 0xfffffff0, !P1 ;  /* 0xfffffff007077807 */ /* 0x000fe20004800000 */
[----:B------:R-:W-:Y:S01]  /*2590*/  @P3 STS.128 [R203+0x12000], RZ ;  /* 0x012000ffcb003388 */ /* 0x000fe20000000c00 */
[----:B------:R-:W-:-:S02]  /*25a0*/  SEL R5, R5, 0xffffffe0, !P2 ;  /* 0xffffffe005057807 */ /* 0x000fc40005000000 */
[----:B------:R-:W-:Y:S01]  /*25b0*/  R2P PR, R0, 0x6 ;  /* 0x0000000600007804 */ /* 0x000fe20000000000 */
[----:B------:R-:W-:Y:S01]  /*25c0*/  @P3 STS.128 [R203+0x14000], RZ ;  /* 0x014000ffcb003388 */ /* 0x000fe20000000c00 */
[----:B------:R-:W-:Y:S01]  /*25d0*/  VIADD R0, R201, 0xc000 ;  /* 0x0000c000c9007836 */ /* 0x000fe20000000000 */
[----:B------:R-:W-:Y:S01]  /*25e0*/  LEA R211, R4, UR27, 0x4 ;  /* 0x0000001b04d37c11 */ /* 0x000fe2000f8e20ff */
        /* <DEDUP_REMOVED lines=11> */
[----:B------:R1:W-:Y:S04]  /*26a0*/  @!P3 LDGSTS.E.BYPASS.LTC128B.128 [R203+0x16000], desc[UR20][R18.64+0x100] ;  /* 0x1600010012cbbfae */ /* 0x0003e8000b901d54 */
[----:B------:R-:W-:Y:S01]  /*26b0*/  @P0 STS.128 [R203+0x13000], RZ ;  /* 0x013000ffcb000388 */ /* 0x000fe20000000c00 */
[----:B------:R-:W-:-:S03]  /*26c0*/  SEL R0, R0, 0xffffffc0, !P2 ;  /* 0xffffffc000007807 */ /* 0x000fc60005000000 */
[----:B------:R-:W-:Y:S02]  /*26d0*/  @P0 STS.128 [R203+0x15000], RZ ;  /* 0x015000ffcb000388 */ /* 0x000fe40000000c00 */
[----:B------:R-:W-:Y:S02]  /*26e0*/  IMAD.IADD R195, R201, 0x1, R0 ;  /* 0x00000001c9c37824 */ /* 0x000fe400078e0200 */
[----:B------:R-:W-:Y:S01]  /*26f0*/  @P0 STS.128 [R203+0x17000], RZ ;  /* 0x017000ffcb000388 */ /* 0x000fe20000000c00 */
[----:B------:R-:W-:-:S03]  /*2700*/  IMAD.IADD R188, R0, 0x1, R199 ;  /* 0x0000000100bc7824 */ /* 0x000fc600078e02c7 */
[----:B------:R-:W-:Y:S01]  /*2710*/  @!PT LDS RZ, [RZ] ;  /* 0x00000000fffff984 */ /* 0x000fe20000000800 */
[----:B------:R-:W-:Y:S01]  /*2720*/  @!PT LDS RZ, [RZ] ;  /* 0x00000000fffff984 */ /* 0x000fe20000000800 */
[----:B------:R-:W-:Y:S01]  /*2730*/  @!PT LDS RZ, [RZ] ;  /* 0x00000000fffff984 */ /* 0x000fe20000000800 */
[----:B------:R-:W-:Y:S04]  /*2740*/  @!P0 LDGSTS.E.BYPASS.LTC128B.128 [R203+0x13000], desc[UR20][R8.64] ;  /* 0x1300000008cb8fae */ /* 0x000fe8000b901d54 */
[----:B------:R-:W-:Y:S04]  /*2750*/  @!P0 LDGSTS.E.BYPASS.LTC128B.128 [R203+0x15000], desc[UR20][R8.64+0x80] ;  /* 0x1500008008cb8fae */ /* 0x000fe8000b901d54 */
[----:B------:R2:W-:Y:S04]  /*2760*/  @!P0 LDGSTS.E.BYPASS.LTC128B.128 [R203+0x17000], desc[UR20][R8.64+0x100] ;  /* 0x1700010008cb8fae */ /* 0x0005e8000b901d54 */
[----:B------:R-:W-:Y:S04]  /*2770*/  LDSM.16.M88.4 R32, [R202] ;  /* 0x00000000ca20783b */ /* 0x000fe80000000200 */
[----:B------:R-:W1:Y:S04]  /*2780*/  LDSM.16.M88.4 R28, [R201+0xc000] ;  /* 0x00c00000c91c783b */ /* 0x000e680000000200 */
[----:B------:R-:W-:Y:S04]  /*2790*/  LDSM.16.M88.4 R24, [R200] ;  /* 0x00000000c818783b */ /* 0x000fe80000000200 */
[----:B------:R-:W-:Y:S04]  /*27a0*/  LDSM.16.M88.4 R56, [R199] ;  /* 0x00000000c738783b */ /* 0x000fe80000000200 */
[----:B------:R-:W-:Y:S04]  /*27b0*/  LDSM.16.M88.4 R72, [R198] ;  /* 0x00000000c648783b */ /* 0x000fe80000000200 */
[----:B------:R-:W-:Y:S04]  /*27c0*/  LDSM.16.M88.4 R68, [R195+0xc000] ;  /* 0x00c00000c344783b */ /* 0x000fe80000000200 */
[----:B------:R-:W3:Y:S04]  /*27d0*/  LDSM.16.M88.4 R48, [R201+0xc800] ;  /* 0x00c80000c930783b */ /* 0x000ee80000000200 */
[----:B------:R-:W4:Y:S04]  /*27e0*/  LDSM.16.M88.4 R80, [R201+0xd000] ;  /* 0x00d00000c950783b */ /* 0x000f280000000200 */
[----:B------:R-:W-:Y:S04]  /*27f0*/  LDSM.16.M88.4 R12, [R197] ;  /* 0x00000000c50c783b */ /* 0x000fe80000000200 */
[----:B------:R-:W-:Y:S04]  /*2800*/  LDSM.16.M88.4 R84, [R188] ;  /* 0x00000000bc54783b */ /* 0x000fe80000000200 */
[----:B------:R-:W5:Y:S01]  /*2810*/  LDSM.16.M88.4 R20, [R199+0x800] ;  /* 0x00080000c714783b */ /* 0x000f620000000200 */
[C---:B-1----:R-:W-:Y:S03]  /*2820*/  HMMA.16816.F32 R16, R32.reuse, R28, RZ ;  /* 0x0000001c2010723c */ /* 0x042fe600000018ff */
[----:B------:R-:W1:Y:S04]  /*2830*/  LDSM.16.M88.4 R36, [R201+0xd800] ;  /* 0x00d80000c924783b */ /* 0x000e680000000200 */
[----:B------:R-:W1:Y:S01]  /*2840*/  LDSM.16.M88.4 R92, [R199+0x1000] ;  /* 0x00100000c75c783b */ /* 0x000e620000000200 */
[C---:B------:R-:W-:Y:S03]  /*2850*/  HMMA.16816.F32 R28, R32.reuse, R30, RZ ;  /* 0x0000001e201c723c */ /* 0x040fe600000018ff */
[----:B------:R-:W-:Y:S04]  /*2860*/  LDSM.16.M88.4 R88, [R202+0x4000] ;  /* 0x00400000ca58783b */ /* 0x000fe80000000200 */
[----:B------:R-:W1:Y:S04]  /*2870*/  LDSM.16.M88.4 R60, [R201+0xe000] ;  /* 0x00e00000c93c783b */ /* 0x000e680000000200 */
[----:B--2---:R-:W2:Y:S01]  /*2880*/  LDSM.16.M88.4 R8, [R195+0xc800] ;  /* 0x00c80000c308783b */ /* 0x004ea20000000200 */
[----:B---3--:R-:W-:Y:S03]  /*2890*/  HMMA.16816.F32 R52, R32, R48, RZ ;  /* 0x000000302034723c */ /* 0x008fe600000018ff */
[----:B------:R-:W3:Y:S04]  /*28a0*/  LDSM.16.M88.4 R40, [R199+0x1800] ;  /* 0x00180000c728783b */ /* 0x000ee80000000200 */
[----:B------:R-:W3:Y:S01]  /*28b0*/  LDSM.16.M88.4 R64, [R195+0xd000] ;  /* 0x00d00000c340783b */ /* 0x000ee20000000200 */
[----:B------:R-:W-:Y:S03]  /*28c0*/  HMMA.16816.F32 R16, R24, R56, R16 ;  /* 0x000000381810723c */ /* 0x000fe60000001810 */
[----:B------:R-:W-:Y:S03]  /*28d0*/  LDSM.16.M88.4 R100, [R199+0x2000] ;  /* 0x00200000c764783b */ /* 0x000fe60000000200 */
[----:B------:R-:W-:Y:S01]  /*28e0*/  HMMA.16816.F32 R48, R32, R50, RZ ;  /* 0x000000322030723c */ /* 0x000fe200000018ff */
[----:B------:R-:W-:Y:S04]  /*28f0*/  LDSM.16.M88.4 R96, [R201+0xf000] ;  /* 0x00f00000c960783b */ /* 0x000fe80000000200 */
[----:B------:R-:W0:Y:S01]  /*2900*/  LDGDEPBAR ;  /* 0x00000000000079af */ /* 0x000e220000000000 */
[----:B------:R-:W-:Y:S03]  /*2910*/  HMMA.16816.F32 R28, R24, R58, R28 ;  /* 0x0000003a181c723c */ /* 0x000fe6000000181c */
[----:B------:R-:W-:Y:S03]  /*2920*/  LDSM.16.M88.4 R56, [R195+0xd800] ;  /* 0x00d80000c338783b */ /* 0x000fe60000000200 */
[----:B----4-:R-:W-:Y:S06]  /*2930*/  HMMA.16816.F32 R44, R32, R80, RZ ;  /* 0x00000050202c723c */ /* 0x010fec00000018ff */
[----:B------:R-:W-:Y:S06]  /*2940*/  HMMA.16816.F32 R16, R72, R68, R16 ;  /* 0x000000444810723c */ /* 0x000fec0000001810 */
[----:B------:R-:W-:Y:S06]  /*2950*/  HMMA.16816.F32 R80, R32, R82, RZ ;  /* 0x000000522050723c */ /* 0x000fec00000018ff */
[C---:B-----5:R-:W-:Y:S06]  /*2960*/  HMMA.16816.F32 R52, R24.reuse, R20, R52 ;  /* 0x000000141834723c */ /* 0x060fec0000001834 */
[----:B------:R-:W-:Y:S01]  /*2970*/  HMMA.16816.F32 R48, R24, R22, R48 ;  /* 0x000000161830723c */ /* 0x000fe20000001830 */
[----:B------:R-:W-:Y:S05]  /*2980*/  LDSM.16.M88.4 R20, [R188+0x800] ;  /* 0x00080000bc14783b */ /* 0x000fea0000000200 */
[----:B------:R-:W-:Y:S06]  /*2990*/  HMMA.16816.F32 R16, R12, R84, R16 ;  /* 0x000000540c10723c */ /* 0x000fec0000001810 */
[C---:B-1----:R-:W-:Y:S06]  /*29a0*/  HMMA.16816.F32 R76, R32.reuse, R36, RZ ;  /* 0x00000024204c723c */ /* 0x042fec00000018ff */
[----:B------:R-:W-:Y:S01]  /*29b0*/  HMMA.16816.F32 R32, R32, R38, RZ ;  /* 0x000000262020723c */ /* 0x000fe200000018ff */
[----:B------:R-:W-:Y:S05]  /*29c0*/  LDSM.16.M88.4 R36, [R188+0x1000] ;  /* 0x00100000bc24783b */ /* 0x000fea0000000200 */
[----:B------:R-:W-:Y:S01]  /*29d0*/  HMMA.16816.F32 R28, R72, R70, R28 ;  /* 0x00000046481c723c */ /* 0x000fe2000000181c */
[----:B------:R-:W1:Y:S05]  /*29e0*/  LDSM.16.M88.4 R68, [R200+0x4000] ;  /* 0x00400000c844783b */ /* 0x000e6a0000000200 */
[C---:B------:R-:W-:Y:S06]  /*29f0*/  HMMA.16816.F32 R44, R24.reuse, R92, R44 ;  /* 0x0000005c182c723c */ /* 0x040fec000000182c */
[----:B------:R-:W-:Y:S01]  /*2a00*/  HMMA.16816.F32 R80, R24, R94, R80 ;  /* 0x0000005e1850723c */ /* 0x000fe20000001850 */
[----:B------:R-:W-:Y:S05]  /*2a10*/  LDSM.16.M88.4 R92, [R195+0xe000] ;  /* 0x00e00000c35c783b */ /* 0x000fea0000000200 */
[----:B------:R-:W-:Y:S06]  /*2a20*/  HMMA.16816.F32 R16, R88, R60, R16 ;  /* 0x0000003c5810723c */ /* 0x000fec0000001810 */
[C---:B--2---:R-:W-:Y:S06]  /*2a30*/  HMMA.16816.F32 R52, R72.reuse, R8, R52 ;  /* 0x000000084834723c */ /* 0x044fec0000001834 */
[----:B------:R-:W-:Y:S01]  /*2a40*/  HMMA.16816.F32 R48, R72, R10, R48 ;  /* 0x0000000a4830723c */ /* 0x000fe20000001830 */
[----:B------:R-:W-:Y:S05]  /*2a50*/  LDSM.16.M88.4 R8, [R201+0xe800] ;  /* 0x00e80000c908783b */ /* 0x000fea0000000200 */
[C---:B---3--:R-:W-:Y:S06]  /*2a60*/  HMMA.16816.F32 R76, R24.reuse, R40, R76 ;  /* 0x00000028184c723c */ /* 0x048fec000000184c */
[----:B------:R-:W-:Y:S01]  /*2a70*/  HMMA.16816.F32 R24, R24, R42, R32 ;  /* 0x0000002a1818723c */ /* 0x000fe20000001820 */
[----:B------:R-:W2:Y:S04]  /*2a80*/  LDSM.16.M88.4 R40, [R198+0x4000] ;  /* 0x00400000c628783b */ /* 0x000ea80000000200 */
[----:B------:R-:W3:Y:S01]  /*2a90*/  LDSM.16.M88.4 R32, [R188+0x1800] ;  /* 0x00180000bc20783b */ /* 0x000ee20000000200 */
[----:B------:R-:W-:Y:S03]  /*2aa0*/  HMMA.16816.F32 R28, R12, R86, R28 ;  /* 0x000000560c1c723c */ /* 0x000fe6000000181c */
[----:B------:R-:W-:Y:S03]  /*2ab0*/  LDSM.16.M88.4 R84, [R201+0xf800] ;  /* 0x00f80000c954783b */ /* 0x000fe60000000200 */
[C---:B------:R-:W-:Y:S06]  /*2ac0*/  HMMA.16816.F32 R44, R72.reuse, R64, R44 ;  /* 0x00000040482c723c */ /* 0x040fec000000182c */
[----:B------:R-:W-:Y:S01]  /*2ad0*/  HMMA.16816.F32 R80, R72, R66, R80 ;  /* 0x000000424850723c */ /* 0x000fe20000001850 */
[----:B------:R-:W-:Y:S05]  /*2ae0*/  LDSM.16.M88.4 R64, [R199+0x2800] ;  /* 0x00280000c740783b */ /* 0x000fea0000000200 */
[----:B-1----:R-:W-:Y:S06]  /*2af0*/  HMMA.16816.F32 R16, R68, R100, R16 ;  /* 0x000000644410723c */ /* 0x002fec0000001810 */
[C---:B------:R-:W-:Y:S06]  /*2b00*/  HMMA.16816.F32 R52, R12.reuse, R20, R52 ;  /* 0x000000140c34723c */ /* 0x040fec0000001834 */
[----:B------:R-:W-:Y:S01]  /*2b10*/  HMMA.16816.F32 R48, R12, R22, R48 ;  /* 0x000000160c30723c */ /* 0x000fe20000001830 */
[----:B------:R-:W-:Y:S05]  /*2b20*/  LDSM.16.M88.4 R20, [R188+0x2000] ;  /* 0x00200000bc14783b */ /* 0x000fea0000000200 */
[C---:B------:R-:W-:Y:S06]  /*2b30*/  HMMA.16816.F32 R76, R72.reuse, R56, R76 ;  /* 0x00000038484c723c */ /* 0x040fec000000184c */
[----:B------:R-:W-:Y:S01]  /*2b40*/  HMMA.16816.F32 R72, R72, R58, R24 ;  /* 0x0000003a4848723c */ /* 0x000fe20000001818 */
[----:B------:R-:W1:Y:S04]  /*2b50*/  LDSM.16.M88.4 R24, [R197+0x4000] ;  /* 0x00400000c518783b */ /* 0x000e680000000200 */
[----:B------:R-:W-:Y:S01]  /*2b60*/  LDSM.16.M88.4 R56, [R199+0x3800] ;  /* 0x00380000c738783b */ /* 0x000fe20000000200 */
[----:B------:R-:W-:Y:S03]  /*2b70*/  HMMA.16816.F32 R28, R88, R62, R28 ;  /* 0x0000003e581c723c */ /* 0x000fe6000000181c */
[----:B------:R-:W4:Y:S03]  /*2b80*/  LDSM.16.M88.4 R60, [R199+0x3000] ;  /* 0x00300000c73c783b */ /* 0x000f260000000200 */
[C---:B------:R-:W-:Y:S06]  /*2b90*/  HMMA.16816.F32 R44, R12.reuse, R36, R44 ;  /* 0x000000240c2c723c */ /* 0x040fec000000182c */
[----:B------:R-:W-:Y:S01]  /*2ba0*/  HMMA.16816.F32 R80, R12, R38, R80 ;  /* 0x000000260c50723c */ /* 0x000fe20000001850 */
[----:B------:R-:W-:Y:S05]  /*2bb0*/  LDSM.16.M88.4 R36, [R195+0xe800] ;  /* 0x00e80000c324783b */ /* 0x000fea0000000200 */
[----:B--2---:R-:W-:Y:S06]  /*2bc0*/  HMMA.16816.F32 R16, R40, R92, R16 ;  /* 0x0000005c2810723c */ /* 0x004fec0000001810 */
[C---:B------:R-:W-:Y:S06]  /*2bd0*/  HMMA.16816.F32 R52, R88.reuse, R8, R52 ;  /* 0x000000085834723c */ /* 0x040fec0000001834 */
[----:B------:R-:W-:Y:S01]  /*2be0*/  HMMA.16816.F32 R48, R88, R10, R48 ;  /* 0x0000000a5830723c */ /* 0x000fe20000001830 */
[----:B------:R-:W-:Y:S05]  /*2bf0*/  LDSM.16.M88.4 R8, [R201+0x10000] ;  /* 0x01000000c908783b */ /* 0x000fea0000000200 */
[C---:B---3--:R-:W-:Y:S06]  /*2c00*/  HMMA.16816.F32 R76, R12.reuse, R32, R76 ;  /* 0x000000200c4c723c */ /* 0x048fec000000184c */
[----:B------:R-:W-:Y:S01]  /*2c10*/  HMMA.16816.F32 R72, R12, R34, R72 ;  /* 0x000000220c48723c */ /* 0x000fe20000001848 */
[----:B------:R-:W2:Y:S04]  /*2c20*/  LDSM.16.M88.4 R12, [R202+0x8000] ;  /* 0x00800000ca0c783b */ /* 0x000ea80000000200 */
[----:B------:R-:W3:Y:S01]  /*2c30*/  LDSM.16.M88.4 R32, [R195+0xf000] ;  /* 0x00f00000c320783b */ /* 0x000ee20000000200 */
[----:B------:R-:W-:Y:S06]  /*2c40*/  HMMA.16816.F32 R28, R68, R102, R28 ;  /* 0x00000066441c723c */ /* 0x000fec000000181c */
[C---:B------:R-:W-:Y:S06]  /*2c50*/  HMMA.16816.F32 R44, R88.reuse, R96, R44 ;  /* 0x00000060582c723c */ /* 0x040fec000000182c */
[----:B------:R-:W-:Y:S06]  /*2c60*/  HMMA.16816.F32 R80, R88, R98, R80 ;  /* 0x000000625850723c */ /* 0x000fec0000001850 */
[----:B-1----:R-:W-:Y:S06]  /*2c70*/  HMMA.16816.F32 R16, R24, R20, R16 ;  /* 0x000000141810723c */ /* 0x002fec0000001810 */
[C---:B------:R-:W-:Y:S06]  /*2c80*/  HMMA.16816.F32 R52, R68.reuse, R64, R52 ;  /* 0x000000404434723c */ /* 0x040fec0000001834 */
[----:B------:R-:W-:Y:S01]  /*2c90*/  HMMA.16816.F32 R48, R68, R66, R48 ;  /* 0x000000424430723c */ /* 0x000fe20000001830 */
[----:B------:R-:W-:Y:S05]  /*2ca0*/  LDSM.16.M88.4 R64, [R195+0xf800] ;  /* 0x00f80000c340783b */ /* 0x000fea0000000200 */
[C---:B------:R-:W-:Y:S06]  /*2cb0*/  HMMA.16816.F32 R76, R88.reuse, R84, R76 ;  /* 0x00000054584c723c */ /* 0x040fec000000184c */
[----:B------:R-:W-:Y:S01]  /*2cc0*/  HMMA.16816.F32 R72, R88, R86, R72 ;  /* 0x000000565848723c */ /* 0x000fe20000001848 */
[----:B------:R-:W-:Y:S04]  /*2cd0*/  LDSM.16.M88.4 R88, [R199+0x4000] ;  /* 0x00400000c758783b */ /* 0x000fe80000000200 */
[----:B------:R-:W-:Y:S01]  /*2ce0*/  LDSM.16.M88.4 R84, [R188+0x2800] ;  /* 0x00280000bc54783b */ /* 0x000fe20000000200 */
[----:B------:R-:W-:Y:S03]  /*2cf0*/  HMMA.16816.F32 R92, R40, R94, R28 ;  /* 0x0000005e285c723c */ /* 0x000fe6000000181c */
[----:B------:R-:W1:Y:S03]  /*2d00*/  LDSM.16.M88.4 R28, [R200+0x8000] ;  /* 0x00800000c81c783b */ /* 0x000e660000000200 */
[C---:B----4-:R-:W-:Y:S06]  /*2d10*/  HMMA.16816.F32 R44, R68.reuse, R60, R44 ;  /* 0x0000003c442c723c */ /* 0x050fec000000182c */
[----:B------:R-:W-:Y:S06]  /*2d20*/  HMMA.16816.F32 R80, R68, R62, R80 ;  /* 0x0000003e4450723c */ /* 0x000fec0000001850 */
[----:B--2---:R-:W-:Y:S06]  /*2d30*/  HMMA.16816.F32 R16, R12, R8, R16 ;  /* 0x000000080c10723c */ /* 0x004fec0000001810 */
[C---:B------:R-:W-:Y:S06]  /*2d40*/  HMMA.16816.F32 R52, R40.reuse, R36, R52 ;  /* 0x000000242834723c */ /* 0x040fec0000001834 */
[----:B------:R-:W-:Y:S01]  /*2d50*/  HMMA.16816.F32 R48, R40, R38, R48 ;  /* 0x000000262830723c */ /* 0x000fe20000001830 */
[----:B------:R-:W2:Y:S05]  /*2d60*/  LDSM.16.M88.4 R36, [R188+0x3000] ;  /* 0x00300000bc24783b */ /* 0x000eaa0000000200 */
[C---:B------:R-:W-:Y:S06]  /*2d70*/  HMMA.16816.F32 R76, R68.reuse, R56, R76 ;  /* 0x00000038444c723c */ /* 0x040fec000000184c */
[----:B------:R-:W-:Y:S01]  /*2d80*/  HMMA.16816.F32 R72, R68, R58, R72 ;  /* 0x0000003a4448723c */ /* 0x000fe20000001848 */
[----:B------:R-:W-:Y:S04]  /*2d90*/  LDSM.16.M88.4 R56, [R195+0x10000] ;  /* 0x01000000c338783b */ /* 0x000fe80000000200 */
[----:B------:R-:W-:Y:S01]  /*2da0*/  LDSM.16.M88.4 R68, [R201+0x11000] ;  /* 0x01100000c944783b */ /* 0x000fe20000000200 */
[----:B------:R-:W-:Y:S03]  /*2db0*/  HMMA.16816.F32 R92, R24, R22, R92 ;  /* 0x00000016185c723c */ /* 0x000fe6000000185c */
[----:B------:R-:W4:Y:S03]  /*2dc0*/  LDSM.16.M88.4 R20, [R198+0x8000] ;  /* 0x00800000c614783b */ /* 0x000f260000000200 */
[C---:B---3--:R-:W-:Y:S06]  /*2dd0*/  HMMA.16816.F32 R44, R40.reuse, R32, R44 ;  /* 0x00000020282c723c */ /* 0x048fec000000182c */
[----:B------:R-:W-:Y:S01]  /*2de0*/  HMMA.16816.F32 R80, R40, R34, R80 ;  /* 0x000000222850723c */ /* 0x000fe20000001850 */
[----:B------:R-:W3:Y:S05]  /*2df0*/  LDSM.16.M88.4 R32, [R201+0x10800] ;  /* 0x01080000c920783b */ /* 0x000eea0000000200 */
[----:B-1----:R-:W-:Y:S06]  /*2e00*/  HMMA.16816.F32 R16, R28, R88, R16 ;  /* 0x000000581c10723c */ /* 0x002fec0000001810 */
[----:B------:R-:W-:Y:S06]  /*2e10*/  HMMA.16816.F32 R52, R24, R84, R52 ;  /* 0x000000541834723c */ /* 0x000fec0000001834 */
[----:B------:R-:W-:Y:S01]  /*2e20*/  HMMA.16816.F32 R92, R12, R10, R92 ;  /* 0x0000000a0c5c723c */ /* 0x000fe2000000185c */
[----:B------:R-:W-:Y:S05]  /*2e30*/  LDSM.16.M88.4 R8, [R197+0x8000] ;  /* 0x00800000c508783b */ /* 0x000fea0000000200 */
[----:B------:R-:W-:Y:S01]  /*2e40*/  HMMA.16816.F32 R84, R24, R86, R48 ;  /* 0x000000561854723c */ /* 0x000fe20000001830 */
[----:B------:R-:W1:Y:S05]  /*2e50*/  LDSM.16.M88.4 R48, [R188+0x4000] ;  /* 0x00400000bc30783b */ /* 0x000e6a0000000200 */
[C---:B------:R-:W-:Y:S06]  /*2e60*/  HMMA.16816.F32 R76, R40.reuse, R64, R76 ;  /* 0x00000040284c723c */ /* 0x040fec000000184c */
[----:B------:R-:W-:Y:S01]  /*2e70*/  HMMA.16816.F32 R72, R40, R66, R72 ;  /* 0x000000422848723c */ /* 0x000fe20000001848 */
[----:B------:R-:W5:Y:S04]  /*2e80*/  LDSM.16.M88.4 R40, [R188+0x3800] ;  /* 0x00380000bc28783b */ /* 0x000f680000000200 */
[----:B------:R-:W-:Y:S01]  /*2e90*/  LDSM.16.M88.4 R64, [R201+0x11800] ;  /* 0x01180000c940783b */ /* 0x000fe20000000200 */
[----:B--2---:R-:W-:Y:S03]  /*2ea0*/  HMMA.16816.F32 R60, R24, R36, R44 ;  /* 0x00000024183c723c */ /* 0x004fe6000000182c */
[----:B------:R-:W2:Y:S03]  /*2eb0*/  LDSM.16.M88.4 R44, [R199+0x4800] ;  /* 0x00480000c72c783b */ /* 0x000ea60000000200 */
[----:B----4-:R-:W-:Y:S06]  /*2ec0*/  HMMA.16816.F32 R16, R20, R56, R16 ;  /* 0x000000381410723c */ /* 0x010fec0000001810 */
[C---:B---3--:R-:W-:Y:S06]  /*2ed0*/  HMMA.16816.F32 R52, R12.reuse, R32, R52 ;  /* 0x000000200c34723c */ /* 0x048fec0000001834 */
[----:B------:R-:W-:Y:S01]  /*2ee0*/  HMMA.16816.F32 R84, R12, R34, R84 ;  /* 0x000000220c54723c */ /* 0x000fe20000001854 */
[----:B------:R-:W3:Y:S05]  /*2ef0*/  LDSM.16.M88.4 R32, [R199+0x5000] ;  /* 0x00500000c720783b */ /* 0x000eea0000000200 */
[----:B------:R-:W-:Y:S01]  /*2f00*/  HMMA.16816.F32 R80, R24, R38, R80 ;  /* 0x000000261850723c */ /* 0x000fe20000001850 */
[----:B------:R-:W4:Y:S05]  /*2f10*/  LDSM.16.M88.4 R36, [R195+0x10800] ;  /* 0x01080000c324783b */ /* 0x000f2a0000000200 */
[----:B-1----:R-:W-:Y:S06]  /*2f20*/  HMMA.16816.F32 R16, R8, R48, R16 ;  /* 0x000000300810723c */ /* 0x002fec0000001810 */
[----:B------:R-:W-:Y:S06]  /*2f30*/  HMMA.16816.F32 R60, R12, R68, R60 ;  /* 0x000000440c3c723c */ /* 0x000fec000000183c */
[C---:B-----5:R-:W-:Y:S06]  /*2f40*/  HMMA.16816.F32 R76, R24.reuse, R40, R76 ;  /* 0x00000028184c723c */ /* 0x060fec000000184c */
[----:B------:R-:W-:Y:S01]  /*2f50*/  HMMA.16816.F32 R72, R24, R42, R72 ;  /* 0x0000002a1848723c */ /* 0x000fe20000001848 */
[----:B------:R-:W-:Y:S04]  /*2f60*/  LDSM.16.M88.4 R24, [R188+0x4800] ;  /* 0x00480000bc18783b */ /* 0x000fe80000000200 */
[----:B------:R-:W-:Y:S01]  /*2f70*/  LDSM.16.M88.4 R40, [R199+0x5800] ;  /* 0x00580000c728783b */ /* 0x000fe20000000200 */
[----:B------:R-:W-:Y:S01]  /*2f80*/  HMMA.16816.F32 R92, R28, R90, R92 ;  /* 0x0000005a1c5c723c */ /* 0x000fe2000000185c */
[----:B------:R-:W-:Y:S01]  /*2f90*/  FMUL.FTZ R0, R16, UR8 ;  /* 0x0000000810007c20 */ /* 0x000fe20008410000 */
[----:B------:R-:W-:-:S02]  /*2fa0*/  IMAD.IADD R16, R3, 0x1, -R6 ;  /* 0x0000000103107824 */ /* 0x000fc400078e0a06 */
[----:B------:R-:W-:Y:S01]  /*2fb0*/  FMUL.FTZ R17, R17, UR8 ;  /* 0x0000000811117c20 */ /* 0x000fe20008410000 */
[----:B------:R-:W-:Y:S01]  /*2fc0*/  FMUL.FTZ R18, R18, UR8 ;  /* 0x0000000812127c20 */ /* 0x000fe20008410000 */
[----:B------:R-:W-:Y:S01]  /*2fd0*/  FMUL.FTZ R19, R19, UR8 ;  /* 0x0000000813137c20 */ /* 0x000fe20008410000 */
[C---:B--2---:R-:W-:Y:S01]  /*2fe0*/  HMMA.16816.F32 R52, R28.reuse, R44, R52 ;  /* 0x0000002c1c34723c */ /* 0x044fe20000001834 */
[----:B------:R-:W-:Y:S01]  /*2ff0*/  IMAD.U32 R3, RZ, RZ, UR24 ;  /* 0x00000018ff037e24 */ /* 0x000fe2000f8e00ff */
[----:B------:R-:W1:Y:S04]  /*3000*/  MUFU.TANH R0, R0 ;  /* 0x0000000000007308 */ /* 0x000e680000002400 */
[----:B------:R-:W-:Y:S01]  /*3010*/  HMMA.16816.F32 R84, R28, R46, R84 ;  /* 0x0000002e1c54723c */ /* 0x000fe20000001854 */
[----:B------:R-:W2:Y:S05]  /*3020*/  LDSM.16.M88.4 R44, [R195+0x11000] ;  /* 0x01100000c32c783b */ /* 0x000eaa0000000200 */
[----:B------:R-:W-:Y:S06]  /*3030*/  HMMA.16816.F32 R80, R12, R70, R80 ;  /* 0x000000460c50723c */ /* 0x000fec0000001850 */
[----:B---3--:R-:W-:Y:S01]  /*3040*/  HMMA.16816.F32 R60, R28, R32, R60 ;  /* 0x000000201c3c723c */ /* 0x008fe2000000183c */
[----:B------:R-:W3:Y:S05]  /*3050*/  MUFU.TANH R32, R19 ;  /* 0x0000001300207308 */ /* 0x000eea0000002400 */
[C---:B------:R-:W-:Y:S06]  /*3060*/  HMMA.16816.F32 R76, R12.reuse, R64, R76 ;  /* 0x000000400c4c723c */ /* 0x040fec000000184c */
[----:B------:R-:W-:Y:S06]  /*3070*/  HMMA.16816.F32 R72, R12, R66, R72 ;  /* 0x000000420c48723c */ /* 0x000fec0000001848 */
[----:B------:R-:W-:Y:S01]  /*3080*/  HMMA.16816.F32 R92, R20, R58, R92 ;  /* 0x0000003a145c723c */ /* 0x000fe2000000185c */
[----:B------:R-:W-:-:S04]  /*3090*/  SHF.R.S32.HI R13, RZ, 0x1f, R16 ;  /* 0x0000001fff0d7819 */ /* 0x000fc80000011410 */
[----:B------:R-:W-:Y:S01]  /*30a0*/  LEA.HI R16, R13, R16, RZ, 0x2 ;  /* 0x000000100d107211 */ /* 0x000fe200078f10ff */
[----:B----4-:R-:W-:Y:S01]  /*30b0*/  HMMA.16816.F32 R52, R20, R36, R52 ;  /* 0x000000241434723c */ /* 0x010fe20000001834 */
[----:B------:R-:W4:Y:S01]  /*30c0*/  LDSM.16.M88.4 R12, [R188+0x5000] ;  /* 0x00500000bc0c783b */ /* 0x000f220000000200 */
[----:B------:R-:W-:Y:S01]  /*30d0*/  MUFU.TANH R36, R17 ;  /* 0x0000001100247308 */ /* 0x000fe20000002400 */
[----:B------:R-:W-:-:S03]  /*30e0*/  SHF.R.S32.HI R16, RZ, 0x2, R16 ;  /* 0x00000002ff107819 */ /* 0x000fc60000011410 */
[----:B------:R-:W-:Y:S02]  /*30f0*/  HMMA.16816.F32 R80, R28, R34, R80 ;  /* 0x000000221c50723c */ /* 0x000fe40000001850 */
[----:B------:R-:W-:Y:S02]  /*3100*/  IMAD.IADD R211, R16, 0x1, R211 ;  /* 0x0000000110d37824 */ /* 0x000fe400078e02d3 */
[----:B------:R5:W4:Y:S02]  /*3110*/  MUFU.TANH R37, R18 ;  /* 0x0000001200257308 */ /* 0x000b240000002400 */
[----:B--2---:R-:W-:Y:S01]  /*3120*/  HMMA.16816.F32 R60, R20, R44, R60 ;  /* 0x0000002c143c723c */ /* 0x004fe2000000183c */
[C---:B------:R-:W-:Y:S01]  /*3130*/  VIADD R209, R211.reuse, 0x8 ;  /* 0x00000008d3d17836 */ /* 0x040fe20000000000 */
[----:B------:R-:W-:Y:S01]  /*3140*/  VIADDMNMX R210, R211, UR5, R210, PT ;  /* 0x00000005d3d27c46 */ /* 0x000fe2000b8001d2 */
[----:B------:R-:W-:Y:S01]  /*3150*/  IMAD R34, R3, 0x40, R214 ;  /* 0x0000004003227824 */ /* 0x000fe200078e02d6 */
[----:B------:R-:W-:-:S02]  /*3160*/  VIADDMNMX R211, R211, UR26, RZ, !PT ;  /* 0x0000001ad3d37c46 */ /* 0x000fc4000f8001ff */
[----:B------:R-:W-:Y:S01]  /*3170*/  HMMA.16816.F32 R92, R8, R50, R92 ;  /* 0x00000032085c723c */ /* 0x000fe2000000185c */
[C---:B------:R-:W-:Y:S01]  /*3180*/  IADD3 R208, R209.reuse, UR25, R208 ;  /* 0x00000019d1d07c10 */ /* 0x040fe2000fffe0d0 */
[C---:B------:R-:W-:Y:S01]  /*3190*/  VIADD R3, R34.reuse, 0x8 ;  /* 0x0000000822037836 */ /* 0x040fe20000000000 */
[-C--:B------:R-:W-:Y:S02]  /*31a0*/  ISETP.GE.AND P5, PT, R34, R210.reuse, PT ;  /* 0x000000d22200720c */ /* 0x080fe40003fa6270 */
[----:B------:R-:W-:Y:S01]  /*31b0*/  VIMNMX R208, R208, UR28, PT ;  /* 0x0000001cd0d07c48 */ /* 0x000fe2000bfe0100 */
[----:B------:R-:W-:Y:S01]  /*31c0*/  HMMA.16816.F32 R84, R20, R38, R84 ;  /* 0x000000261454723c */ /* 0x000fe20000001854 */
[----:B------:R-:W-:Y:S01]  /*31d0*/  VIADDMNMX R209, R209, UR26, RZ, !PT ;  /* 0x0000001ad1d17c46 */ /* 0x000fe2000f8001ff */
[----:B-----5:R-:W2:Y:S01]  /*31e0*/  LDSM.16.M88.4 R16, [R195+0x11800] ;  /* 0x01180000c310783b */ /* 0x020ea20000000200 */
[----:B------:R-:W-:-:S03]  /*31f0*/  ISETP.GE.AND P0, PT, R3, R210, PT ;  /* 0x000000d20300720c */ /* 0x000fc60003f06270 */
[----:B------:R-:W-:Y:S01]  /*3200*/  HMMA.16816.F32 R52, R8, R24, R52 ;  /* 0x000000180834723c */ /* 0x000fe20000001834 */
[C---:B------:R-:W-:Y:S02]  /*3210*/  ISETP.GE.AND P1, PT, R3.reuse, R208, PT ;  /* 0x000000d00300720c */ /* 0x040fe40003f26270 */
[CC--:B------:R-:W-:Y:S02]  /*3220*/  ISETP.LT.OR P5, PT, R34.reuse, R211.reuse, P5 ;  /* 0x000000d32200720c */ /* 0x0c0fe40002fa1670 */
[C---:B------:R-:W-:Y:S01]  /*3230*/  ISETP.LT.OR P0, PT, R3.reuse, R211, P0 ;  /* 0x000000d30300720c */ /* 0x040fe20000701670 */
[----:B------:R-:W-:Y:S01]  /*3240*/  HMMA.16816.F32 R76, R28, R40, R76 ;  /* 0x000000281c4c723c */ /* 0x000fe2000000184c */
[----:B------:R-:W-:Y:S01]  /*3250*/  VIADD R24, R34, 0x1 ;  /* 0x0000000122187836 */ /* 0x000fe20000000000 */
[----:B------:R-:W-:Y:S02]  /*3260*/  ISETP.LT.OR P1, PT, R3, R209, P1 ;  /* 0x000000d10300720c */ /* 0x000fe40000f21670 */
[----:B-1----:R-:W-:-:S02]  /*3270*/  FSEL R3, R0, -INF , !P5 ;  /* 0xff80000000037808 */ /* 0x002fc40006800000 */
[----:B------:R-:W-:Y:S01]  /*3280*/  HMMA.16816.F32 R80, R20, R46, R80 ;  /* 0x0000002e1450723c */ /* 0x000fe20000001850 */
[----:B------:R-:W-:Y:S01]  /*3290*/  ISETP.GE.AND P6, PT, R24, R210, PT ;  /* 0x000000d21800720c */ /* 0x000fe20003fc6270 */
[----:B------:R-:W-:Y:S01]  /*32a0*/  FMUL.FTZ R33, R92, UR8 ;  /* 0x000000085c217c20 */ /* 0x000fe20008410000 */
[CC--:B------:R-:W-:Y:S01]  /*32b0*/  ISETP.GE.AND P2, PT, R24.reuse, R208.reuse, PT ;  /* 0x000000d01800720c */ /* 0x0c0fe20003f46270 */
[----:B------:R-:W-:Y:S01]  /*32c0*/  FMUL.FTZ R93, R93, UR8 ;  /* 0x000000085d5d7c20 */ /* 0x000fe20008410000 */
[C---:B------:R-:W-:Y:S01]  /*32d0*/  ISETP.LT.OR P6, PT, R24.reuse, R211, P6 ;  /* 0x000000d31800720c */ /* 0x040fe200037c1670 */
[----:B------:R-:W-:Y:S01]  /*32e0*/  HMMA.16816.F32 R72, R28, R42, R72 ;  /* 0x0000002a1c48723c */ /* 0x000fe20000001848 */
[-C--:B------:R-:W-:Y:S01]  /*32f0*/  ISETP.LT.OR P2, PT, R24, R209.reuse, P2 ;  /* 0x000000d11800720c */ /* 0x080fe20001741670 */
[----:B------:R-:W1:Y:S01]  /*3300*/  MUFU.TANH R33, R33 ;  /* 0x0000002100217308 */ /* 0x000e620000002400 */
[----:B------:R-:W-:Y:S01]  /*3310*/  ISETP.GE.AND P5, PT, R34, R208, PT ;  /* 0x000000d02200720c */ /* 0x000fe20003fa6270 */
[----:B------:R-:W-:Y:S01]  /*3320*/  FMUL.FTZ R35, R94, UR8 ;  /* 0x000000085e237c20 */ /* 0x000fe20008410000 */
[----:B---3--:R-:W-:Y:S01]  /*3330*/  FSEL R32, R32, -INF , !P2 ;  /* 0xff80000020207808 */ /* 0x008fe20005000000 */
[C---:B----4-:R-:W-:Y:S01]  /*3340*/  HMMA.16816.F32 R60, R8.reuse, R12, R60 ;  /* 0x0000000c083c723c */ /* 0x050fe2000000183c */
[----:B------:R-:W-:Y:S01]  /*3350*/  ISETP.LT.OR P5, PT, R34, R209, P5 ;  /* 0x000000d12200720c */ /* 0x000fe20002fa1670 */
[----:B------:R-:W-:Y:S01]  /*3360*/  FMUL.FTZ R39, R52, UR8 ;  /* 0x0000000834277c20 */ /* 0x000fe20008410000 */
[----:B------:R-:W-:Y:S01]  /*3370*/  FMUL.FTZ R40, R53, UR8 ;  /* 0x0000000835287c20 */ /* 0x000fe20008410000 */
[----:B------:R-:W3:Y:S01]  /*3380*/  MUFU.TANH R6, R93 ;  /* 0x0000005d00067308 */ /* 0x000ee20000002400 */
[----:B------:R-:W-:Y:S01]  /*3390*/  FSEL R28, R37, -INF , !P5 ;  /* 0xff800000251c7808 */ /* 0x000fe20006800000 */
[----:B------:R-:W-:Y:S01]  /*33a0*/  HMMA.16816.F32 R84, R8, R26, R84 ;  /* 0x0000001a0854723c */ /* 0x000fe20000001854 */
[----:B------:R-:W-:Y:S01]  /*33b0*/  VIADD R12, R34, 0x9 ;  /* 0x00000009220c7836 */ /* 0x000fe20000000000 */
[----:B------:R-:W4:Y:S01]  /*33c0*/  LDSM.16.M88.4 R24, [R188+0x5800] ;  /* 0x00580000bc18783b */ /* 0x000f220000000200 */
[----:B------:R-:W-:Y:S01]  /*33d0*/  FSEL R29, R36, -INF , !P6 ;  /* 0xff800000241d7808 */ /* 0x000fe20007000000 */
[----:B------:R-:W-:Y:S01]  /*33e0*/  FMUL.FTZ R38, R55, UR8 ;  /* 0x0000000837267c20 */ /* 0x000fe20008410000 */
[----:B------:R-:W-:Y:S01]  /*33f0*/  FMUL.FTZ R41, R54, UR8 ;  /* 0x0000000836297c20 */ /* 0x000fe20008410000 */
[C---:B------:R-:W-:Y:S01]  /*3400*/  ISETP.GE.AND P4, PT, R12.reuse, R210, PT ;  /* 0x000000d20c00720c */ /* 0x040fe20003f86270 */
[----:B------:R-:W5:Y:S01]  /*3410*/  MUFU.TANH R35, R35 ;  /* 0x0000002300237308 */ /* 0x000f620000002400 */
[C---:B------:R-:W-:Y:S01]  /*3420*/  ISETP.GE.AND P3, PT, R12.reuse, R208, PT ;  /* 0x000000d00c00720c */ /* 0x040fe20003f66270 */
[----:B--2---:R-:W-:Y:S01]  /*3430*/  HMMA.16816.F32 R76, R20, R16, R76 ;  /* 0x00000010144c723c */ /* 0x004fe2000000184c */
[C---:B------:R-:W-:Y:S01]  /*3440*/  ISETP.LT.OR P4, PT, R12.reuse, R211, P4 ;  /* 0x000000d30c00720c */ /* 0x040fe20002781670 */
[----:B------:R-:W-:Y:S01]  /*3450*/  FMUL.FTZ R95, R95, UR8 ;  /* 0x000000085f5f7c20 */ /* 0x000fe20008410000 */
[----:B------:R-:W-:Y:S01]  /*3460*/  ISETP.LT.OR P3, PT, R12, R209, P3 ;  /* 0x000000d10c00720c */ /* 0x000fe20001f61670 */
[----:B------:R-:W-:Y:S01]  /*3470*/  VIADD R12, R34, 0x10 ;  /* 0x00000010220c7836 */ /* 0x000fe20000000000 */
[----:B-1----:R-:W-:Y:S01]  /*3480*/  FSEL R33, R33, -INF , !P0 ;  /* 0xff80000021217808 */ /* 0x002fe20004000000 */
[----:B------:R-:W1:Y:S01]  /*3490*/  MUFU.TANH R39, R39 ;  /* 0x0000002700277308 */ /* 0x000e620000002400 */
[----:B------:R-:W-:Y:S01]  /*34a0*/  HMMA.16816.F32 R80, R8, R14, R80 ;  /* 0x0000000e0850723c */ /* 0x000fe20000001850 */
[----:B---3--:R-:W-:Y:S01]  /*34b0*/  FSEL R31, R6, -INF , !P4 ;  /* 0xff800000061f7808 */ /* 0x008fe20006000000 */
[----:B------:R-:W-:Y:S01]  /*34c0*/  FMUL.FTZ R60, R60, UR8 ;  /* 0x000000083c3c7c20 */ /* 0x000fe20008410000 */
[C---:B------:R-:W-:Y:S01]  /*34d0*/  ISETP.GE.AND P5, PT, R12.reuse, R210, PT ;  /* 0x000000d20c00720c */ /* 0x040fe20003fa6270 */
[----:B------:R-:W-:Y:S01]  /*34e0*/  FMUL.FTZ R61, R61, UR8 ;  /* 0x000000083d3d7c20 */ /* 0x000fe20008410000 */
[C---:B------:R-:W-:Y:S01]  /*34f0*/  ISETP.GE.AND P6, PT, R12.reuse, R208, PT ;  /* 0x000000d00c00720c */ /* 0x040fe20003fc6270 */
[----:B------:R-:W-:Y:S01]  /*3500*/  HMMA.16816.F32 R72, R20, R18, R72 ;  /* 0x000000121448723c */ /* 0x000fe20000001848 */
[----:B------:R-:W2:Y:S01]  /*3510*/  MUFU.TANH R40, R40 ;  /* 0x0000002800287308 */ /* 0x000ea20000002400 */
[----:B------:R-:W-:Y:S01]  /*3520*/  ISETP.LT.OR P5, PT, R12, R211, P5 ;  /* 0x000000d30c00720c */ /* 0x000fe20002fa1670 */
[----:B------:R-:W-:Y:S01]  /*3530*/  VIADD R15, R34, 0x11 ;  /* 0x00000011220f7836 */ /* 0x000fe20000000000 */
[----:B------:R-:W-:Y:S01]  /*3540*/  ISETP.LT.OR P6, PT, R12, R209, P6 ;  /* 0x000000d10c00720c */ /* 0x000fe200037c1670 */
[C---:B------:R-:W-:Y:S01]  /*3550*/  VIADD R12, R34.reuse, 0x18 ;  /* 0x00000018220c7836 */ /* 0x040fe20000000000 */
[----:B-----5:R-:W-:Y:S01]  /*3560*/  FSEL R14, R35, -INF , !P1 ;  /* 0xff800000230e7808 */ /* 0x020fe20004800000 */
[----:B------:R-:W-:Y:S01]  /*3570*/  VIADD R18, R34, 0x21 ;  /* 0x0000002122127836 */ /* 0x000fe20000000000 */
[-C--:B------:R-:W-:Y:S01]  /*3580*/  ISETP.GE.AND P2, PT, R15, R210.reuse, PT ;  /* 0x000000d20f00720c */ /* 0x080fe20003f46270 */
[----:B------:R-:W3:Y:S01]  /*3590*/  MUFU.TANH R38, R38 ;  /* 0x0000002600267308 */ /* 0x000ee20000002400 */
[----:B------:R-:W-:Y:S01]  /*35a0*/  ISETP.GE.AND P0, PT, R12, R210, PT ;  /* 0x000000d20c00720c */ /* 0x000fe20003f06270 */
[----:B------:R-:W-:Y:S01]  /*35b0*/  FMUL.FTZ R13, R84, UR8 ;  /* 0x00000008540d7c20 */ /* 0x000fe20008410000 */
[CC--:B------:R-:W-:Y:S01]  /*35c0*/  ISETP.GE.AND P4, PT, R12.reuse, R208.reuse, PT ;  /* 0x000000d00c00720c */ /* 0x0c0fe20003f86270 */
[----:B------:R-:W-:Y:S01]  /*35d0*/  FMUL.FTZ R44, R85, UR8 ;  /* 0x00000008552c7c20 */ /* 0x000fe20008410000 */
[----:B------:R-:W-:Y:S01]  /*35e0*/  ISETP.LT.OR P0, PT, R12, R211, P0 ;  /* 0x000000d30c00720c */ /* 0x000fe20000701670 */
[----:B------:R-:W-:Y:S01]  /*35f0*/  FMUL.FTZ R0, R86, UR8 ;  /* 0x0000000856007c20 */ /* 0x000fe20008410000 */
[----:B------:R-:W-:Y:S01]  /*3600*/  ISETP.LT.OR P4, PT, R12, R209, P4 ;  /* 0x000000d10c00720c */ /* 0x000fe20002781670 */
[----:B------:R-:W-:Y:S01]  /*3610*/  VIADD R12, R34, 0x20 ;  /* 0x00000020220c7836 */ /* 0x000fe20000000000 */
[C---:B------:R-:W-:Y:S01]  /*3620*/  ISETP.LT.OR P2, PT, R15.reuse, R211, P2 ;  /* 0x000000d30f00720c */ /* 0x040fe20001741670 */
[----:B------:R-:W5:Y:S01]  /*3630*/  MUFU.TANH R161, R60 ;  /* 0x0000003c00a17308 */ /* 0x000f620000002400 */
[----:B------:R-:W-:Y:S01]  /*3640*/  ISETP.GE.AND P1, PT, R15, R208, PT ;  /* 0x000000d00f00720c */ /* 0x000fe20003f26270 */
[C---:B----4-:R-:W-:Y:S01]  /*3650*/  HMMA.16816.F32 R76, R8.reuse, R24, R76 ;  /* 0x00000018084c723c */ /* 0x050fe2000000184c */
[----:B-1----:R-:W-:Y:S01]  /*3660*/  FSEL R19, R39, -INF , !P5 ;  /* 0xff80000027137808 */ /* 0x002fe20006800000 */
[----:B------:R-:W-:Y:S01]  /*3670*/  FMUL.FTZ R30, R87, UR8 ;  /* 0x00000008571e7c20 */ /* 0x000fe20008410000 */
[----:B--2---:R-:W-:Y:S01]  /*3680*/  FSEL R17, R40, -INF , !P2 ;  /* 0xff80000028117808 */ /* 0x004fe20005000000 */
[----:B------:R-:W-:Y:S01]  /*3690*/  FMUL.FTZ R62, R62, UR8 ;  /* 0x000000083e3e7c20 */ /* 0x000fe20008410000 */
[C---:B------:R-:W-:Y:S01]  /*36a0*/  ISETP.GE.AND P5, PT, R12.reuse, R210, PT ;  /* 0x000000d20c00720c */ /* 0x040fe20003fa6270 */
[----:B------:R-:W1:Y:S01]  /*36b0*/  MUFU.TANH R159, R61 ;  /* 0x0000003d009f7308 */ /* 0x000e620000002400 */
[----:B------:R-:W-:Y:S01]  /*36c0*/  ISETP.GE.AND P2, PT, R12, R208, PT ;  /* 0x000000d00c00720c */ /* 0x000fe20003f46270 */
[----:B------:R-:W-:Y:S01]  /*36d0*/  HMMA.16816.F32 R72, R8, R26, R72 ;  /* 0x0000001a0848723c */ /* 0x000fe20000001848 */
[----:B------:R-:W-:Y:S01]  /*36e0*/  ISETP.LT.OR P1, PT, R15, R209, P1 ;  /* 0x000000d10f00720c */ /* 0x000fe20000f21670 */
[----:B------:R-:W-:Y:S01]  /*36f0*/  VIADD R15, R34, 0x19 ;  /* 0x00000019220f7836 */ /* 0x000fe20000000000 */
[----:B------:R-:W-:Y:S01]  /*3700*/  ISETP.LT.OR P5, PT, R12, R211, P5 ;  /* 0x000000d30c00720c */ /* 0x000fe20002fa1670 */
[----:B------:R-:W-:Y:S01]  /*3710*/  FMUL.FTZ R80, R80, UR8 ;  /* 0x0000000850507c20 */ /* 0x000fe20008410000 */
[----:B------:R-:W-:Y:S01]  /*3720*/  ISETP.LT.OR P2, PT, R12, R209, P2 ;  /* 0x000000d10c00720c */ /* 0x000fe20001741670 */
[----:B------:R-:W2:Y:S01]  /*3730*/  MUFU.TANH R4, R95 ;  /* 0x0000005f00047308 */ /* 0x000ea20000002400 */
[----:B---3--:R-:W-:Y:S01]  /*3740*/  FSEL R12, R38, -INF , !P1 ;  /* 0xff800000260c7808 */ /* 0x008fe20004800000 */
[----:B------:R-:W-:Y:S01]  /*3750*/  VIADD R8, R34, 0x30 ;  /* 0x0000003022087836 */ /* 0x000fe20000000000 */
[-C--:B------:R-:W-:Y:S01]  /*3760*/  ISETP.GE.AND P1, PT, R18, R210.reuse, PT ;  /* 0x000000d21200720c */ /* 0x080fe20003f26270 */
[----:B------:R-:W-:Y:S01]  /*3770*/  FMUL.FTZ R81, R81, UR8 ;  /* 0x0000000851517c20 */ /* 0x000fe20008410000 */
[----:B-----5:R-:W-:Y:S01]  /*3780*/  FSEL R161, R161, -INF , !P5 ;  /* 0xff800000a1a17808 */ /* 0x020fe20006800000 */
[----:B------:R-:W-:Y:S01]  /*3790*/  VIADD R20, R34, 0x28 ;  /* 0x0000002822147836 */ /* 0x000fe20000000000 */
[-C--:B------:R-:W-:Y:S01]  /*37a0*/  ISETP.LT.OR P1, PT, R18, R211.reuse, P1 ;  /* 0x000000d31200720c */ /* 0x080fe20000f21670 */
[----:B------:R-:W3:Y:S01]  /*37b0*/  MUFU.TANH R41, R41 ;  /* 0x0000002900297308 */ /* 0x000ee20000002400 */
[----:B------:R-:W-:Y:S01]  /*37c0*/  ISETP.GE.AND P5, PT, R8, R210, PT ;  /* 0x000000d20800720c */ /* 0x000fe20003fa6270 */
[----:B------:R-:W-:Y:S01]  /*37d0*/  FMUL.FTZ R76, R76, UR8 ;  /* 0x000000084c4c7c20 */ /* 0x000fe20008410000 */
[----:B-1----:R-:W-:Y:S01]  /*37e0*/  FSEL R159, R159, -INF , !P1 ;  /* 0xff8000009f9f7808 */ /* 0x002fe20004800000 */
[----:B------:R-:W-:Y:S01]  /*37f0*/  VIADD R9, R34, 0x29 ;  /* 0x0000002922097836 */ /* 0x000fe20000000000 */
[C---:B------:R-:W-:Y:S01]  /*3800*/  ISETP.GE.AND P1, PT, R8.reuse, R208, PT ;  /* 0x000000d00800720c */ /* 0x040fe20003f26270 */
[----:B------:R-:W-:Y:S01]  /*3810*/  FMUL.FTZ R77, R77, UR8 ;  /* 0x000000084d4d7c20 */ /* 0x000fe20008410000 */
[C---:B------:R-:W-:Y:S01]  /*3820*/  ISETP.LT.OR P5, PT, R8.reuse, R211, P5 ;  /* 0x000000d30800720c */ /* 0x040fe20002fa1670 */
[----:B------:R-:W1:Y:S01]  /*3830*/  MUFU.TANH R13, R13 ;  /* 0x0000000d000d7308 */ /* 0x000e620000002400 */
[----:B------:R-:W-:Y:S01]  /*3840*/  ISETP.LT.OR P1, PT, R8, R209, P1 ;  /* 0x000000d10800720c */ /* 0x000fe20000f21670 */
[----:B------:R-:W-:Y:S01]  /*3850*/  FMUL.FTZ R72, R72, UR8 ;  /* 0x0000000848487c20 */ /* 0x000fe20008410000 */
[----:B------:R-:W-:Y:S01]  /*3860*/  FMNMX.FTZ R8, R3, R29, !PT ;  /* 0x0000001d03087209 */ /* 0x000fe20007810000 */
[----:B------:R-:W-:Y:S01]  /*3870*/  FMUL.FTZ R73, R73, UR8 ;  /* 0x0000000849497c20 */ /* 0x000fe20008410000 */
[----:B--2---:R-:W-:Y:S01]  /*3880*/  FSEL R16, R4, -INF , !P3 ;  /* 0xff80000004107808 */ /* 0x004fe20005800000 */
[----:B------:R-:W-:Y:S01]  /*3890*/  FMUL.FTZ R63, R63, UR8 ;  /* 0x000000083f3f7c20 */ /* 0x000fe20008410000 */
[----:B------:R-:W-:Y:S01]  /*38a0*/  FMNMX.FTZ R8, R33, R8, !PT ;  /* 0x0000000821087209 */ /* 0x000fe20007810000 */
[----:B------:R-:W2:Y:S01]  /*38b0*/  MUFU.TANH R44, R44 ;  /* 0x0000002c002c7308 */ /* 0x000ea20000002400 */
[----:B---3--:R-:W-:Y:S01]  /*38c0*/  FSEL R6, R41, -INF , !P6 ;  /* 0xff80000029067808 */ /* 0x008fe20007000000 */
[----:B------:R-:W-:Y:S01]  /*38d0*/  FMUL.FTZ R82, R82, UR8 ;  /* 0x0000000852527c20 */ /* 0x000fe20008410000 */
[----:B------:R-:W-:Y:S01]  /*38e0*/  FMNMX.FTZ R8, R31, R8, !PT ;  /* 0x000000081f087209 */ /* 0x000fe20007810000 */
[----:B------:R-:W-:Y:S01]  /*38f0*/  FMUL.FTZ R83, R83, UR8 ;  /* 0x0000000853537c20 */ /* 0x000fe20008410000 */
[C---:B------:R-:W-:Y:S01]  /*3900*/  ISETP.GE.AND P3, PT, R15.reuse, R210, PT ;  /* 0x000000d20f00720c */ /* 0x040fe20003f66270 */
[----:B------:R-:W-:Y:S01]  /*3910*/  FMUL.FTZ R78, R78, UR8 ;  /* 0x000000084e4e7c20 */ /* 0x000fe20008410000 */
[----:B------:R-:W-:Y:S01]  /*3920*/  ISETP.GE.AND P6, PT, R15, R208, PT ;  /* 0x000000d00f00720c */ /* 0x000fe20003fc6270 */
[----:B------:R-:W3:Y:S01]  /*3930*/  MUFU.TANH R0, R0 ;  /* 0x0000000000007308 */ /* 0x000ee20000002400 */
[----:B------:R-:W-:Y:S01]  /*3940*/  FMNMX.FTZ R10, R19, R8, !PT ;  /* 0x00000008130a7209 */ /* 0x000fe20007810000 */
[----:B------:R-:W-:Y:S01]  /*3950*/  VIADD R8, R34, 0x38 ;  /* 0x0000003822087836 */ /* 0x000fe20000000000 */
[----:B------:R-:W-:Y:S01]  /*3960*/  ISETP.LT.OR P3, PT, R15, R211, P3 ;  /* 0x000000d30f00720c */ /* 0x000fe20001f61670 */
[----:B------:R-:W-:Y:S01]  /*3970*/  FMUL.FTZ R79, R79, UR8 ;  /* 0x000000084f4f7c20 */ /* 0x000fe20008410000 */
[----:B------:R-:W-:Y:S01]  /*3980*/  ISETP.LT.OR P6, PT, R15, R209, P6 ;  /* 0x000000d10f00720c */ /* 0x000fe200037c1670 */
[----:B------:R-:W-:Y:S01]  /*3990*/  FMUL.FTZ R74, R74, UR8 ;  /* 0x000000084a4a7c20 */ /* 0x000fe20008410000 */
[----:B-1----:R-:W-:Y:S01]  /*39a0*/  FSEL R15, R13, -INF , !P0 ;  /* 0xff8000000d0f7808 */ /* 0x002fe20004000000 */
[----:B------:R-:W1:Y:S01]  /*39b0*/  MUFU.TANH R30, R30 ;  /* 0x0000001e001e7308 */ /* 0x000e620000002400 */
[----:B------:R-:W-:Y:S01]  /*39c0*/  FMNMX.FTZ R10, R17, R10, !PT ;  /* 0x0000000a110a7209 */ /* 0x000fe20007810000 */
[----:B------:R-:W-:-:S04]  /*39d0*/  DEPBAR.LE SB0, 0x0 ;  /* 0x000080000000791a */ /* 0x000fc80000000000 */
[----:B--2---:R-:W-:Y:S01]  /*39e0*/  FSEL R13, R44, -INF , !P3 ;  /* 0xff8000002c0d7808 */ /* 0x004fe20005800000 */
[----:B------:R-:W-:Y:S01]  /*39f0*/  FMUL.FTZ R75, R75, UR8 ;  /* 0x000000084b4b7c20 */ /* 0x000fe20008410000 */
[----:B------:R-:W2:Y:S01]  /*3a00*/  MUFU.TANH R160, R62 ;  /* 0x0000003e00a07308 */ /* 0x000ea20000002400 */
[----:B------:R-:W-:Y:S02]  /*3a10*/  FMNMX.FTZ R10, R15, R10, !PT ;  /* 0x0000000a0f0a7209 */ /* 0x000fe40007810000 */
[----:B---3--:R-:W-:Y:S02]  /*3a20*/  FSEL R4, R0, -INF , !P4 ;  /* 0xff80000000047808 */ /* 0x008fe40006000000 */
[----:B------:R-:W-:Y:S02]  /*3a30*/  ISETP.GE.AND P0, PT, R20, R210, PT ;  /* 0x000000d21400720c */ /* 0x000fe40003f06270 */
[----:B------:R-:W-:Y:S01]  /*3a40*/  FMNMX.FTZ R11, R28, R32, !PT ;  /* 0x000000201c0b7209 */ /* 0x000fe20007810000 */
[----:B------:R-:W3:Y:S01]  /*3a50*/  MUFU.TANH R143, R80 ;  /* 0x00000050008f7308 */ /* 0x000ee20000002400 */
[----:B-1----:R-:W-:-:S02]  /*3a60*/  FSEL R0, R30, -INF , !P6 ;  /* 0xff8000001e007808 */ /* 0x002fc40007000000 */
[----:B------:R-:W-:Y:S02]  /*3a70*/  FMNMX.FTZ R10, R13, R10, !PT ;  /* 0x0000000a0d0a7209 */ /* 0x000fe40007810000 */
[C---:B------:R-:W-:Y:S02]  /*3a80*/  ISETP.GE.AND P6, PT, R9.reuse, R210, PT ;  /* 0x000000d20900720c */ /* 0x040fe40003fc6270 */
[----:B------:R-:W-:Y:S01]  /*3a90*/  ISETP.LT.OR P0, PT, R20, R211, P0 ;  /* 0x000000d31400720c */ /* 0x000fe20000701670 */
[----:B------:R-:W1:Y:S01]  /*3aa0*/  MUFU.TANH R141, R81 ;  /* 0x00000051008d7308 */ /* 0x000e620000002400 */
[----:B--2---:R-:W-:Y:S02]  /*3ab0*/  FSEL R160, R160, -INF , !P2 ;  /* 0xff800000a0a07808 */ /* 0x004fe40005000000 */
[----:B------:R-:W-:Y:S02]  /*3ac0*/  ISETP.GE.AND P2, PT, R9, R208, PT ;  /* 0x000000d00900720c */ /* 0x000fe40003f46270 */
[----:B------:R-:W-:-:S02]  /*3ad0*/  FMNMX.FTZ R11, R14, R11, !PT ;  /* 0x0000000b0e0b7209 */ /* 0x000fc40007810000 */
[----:B------:R-:W-:Y:S01]  /*3ae0*/  FMNMX.FTZ R10, R161, R10, !PT ;  /* 0x0000000aa10a7209 */ /* 0x000fe20007810000 */
[----:B------:R-:W2:Y:S01]  /*3af0*/  MUFU.TANH R175, R76 ;  /* 0x0000004c00af7308 */ /* 0x000ea20000002400 */
[C---:B------:R-:W-:Y:S02]  /*3b00*/  ISETP.LT.OR P6, PT, R9.reuse, R211, P6 ;  /* 0x000000d30900720c */ /* 0x040fe400037c1670 */
[----:B------:R-:W-:Y:S01]  /*3b10*/  ISETP.LT.OR P2, PT, R9, R209, P2 ;  /* 0x000000d10900720c */ /* 0x000fe20001741670 */
[C---:B------:R-:W-:Y:S01]  /*3b20*/  VIADD R9, R34.reuse, 0x31 ;  /* 0x0000003122097836 */ /* 0x040fe20000000000 */
[----:B---3--:R-:W-:Y:S01]  /*3b30*/  FSEL R143, R143, -INF , !P0 ;  /* 0xff8000008f8f7808 */ /* 0x008fe20004000000 */
[----:B------:R-:W-:Y:S01]  /*3b40*/  VIADD R34, R34, 0x39 ;  /* 0x0000003922227836 */ /* 0x000fe20000000000 */
[----:B------:R-:W-:Y:S01]  /*3b50*/  FMNMX.FTZ R11, R16, R11, !PT ;  /* 0x0000000b100b7209 */ /* 0x000fe20007810000 */
[----:B------:R-:W3:Y:S01]  /*3b60*/  MUFU.TANH R173, R77 ;  /* 0x0000004d00ad7308 */ /* 0x000ee20000002400 */
[----:B------:R-:W-:-:S02]  /*3b70*/  FMNMX.FTZ R10, R159, R10, !PT ;  /* 0x0000000a9f0a7209 */ /* 0x000fc40007810000 */
[----:B-1----:R-:W-:Y:S02]  /*3b80*/  FSEL R141, R141, -INF , !P6 ;  /* 0xff8000008d8d7808 */ /* 0x002fe40007000000 */
[----:B------:R-:W-:Y:S02]  /*3b90*/  ISETP.GE.AND P6, PT, R9, R210, PT ;  /* 0x000000d20900720c */ /* 0x000fe40003fc6270 */
[----:B------:R-:W-:Y:S01]  /*3ba0*/  FMNMX.FTZ R11, R6, R11, !PT ;  /* 0x0000000b060b7209 */ /* 0x000fe20007810000 */
[----:B------:R-:W1:Y:S01]  /*3bb0*/  MUFU.TANH R72, R72 ;  /* 0x0000004800487308 */ /* 0x000e620000002400 */
[----:B------:R-:W-:Y:S02]  /*3bc0*/  FMNMX.FTZ R10, R143, R10, !PT ;  /* 0x0000000a8f0a7209 */ /* 0x000fe40007810000 */
[----:B------:R-:W-:Y:S02]  /*3bd0*/  PLOP3.LUT P0, PT, PT, PT, UP0, 0x80, 0x0 ;  /* 0x000000000000781c */ /* 0x000fe40003f0f008 */
[----:B--2---:R-:W-:-:S02]  /*3be0*/  FSEL R175, R175, -INF , !P5 ;  /* 0xff800000afaf7808 */ /* 0x004fc40006800000 */
[----:B------:R-:W-:Y:S01]  /*3bf0*/  ISETP.LT.OR P6, PT, R9, R211, P6 ;  /* 0x000000d30900720c */ /* 0x000fe200037c1670 */
[----:B------:R-:W2:Y:S01]  /*3c00*/  MUFU.TANH R176, R63 ;  /* 0x0000003f00b07308 */ /* 0x000ea20000002400 */
[----:B------:R-:W-:Y:S02]  /*3c10*/  ISETP.GE.AND P5, PT, R8, R210, PT ;  /* 0x000000d20800720c */ /* 0x000fe40003fa6270 */
[----:B------:R-:W-:Y:S02]  /*3c20*/  FMNMX.FTZ R11, R12, R11, !PT ;  /* 0x0000000b0c0b7209 */ /* 0x000fe40007810000 */
[----:B------:R-:W-:Y:S02]  /*3c30*/  FMNMX.FTZ R10, R141, R10, !PT ;  /* 0x0000000a8d0a7209 */ /* 0x000fe40007810000 */
[----:B---3--:R-:W-:Y:S01]  /*3c40*/  FSEL R173, R173, -INF , !P6 ;  /* 0xff800000adad7808 */ /* 0x008fe20007000000 */
[----:B------:R-:W3:Y:S01]  /*3c50*/  MUFU.TANH R73, R73 ;  /* 0x0000004900497308 */ /* 0x000ee20000002400 */
[----:B------:R-:W-:-:S02]  /*3c60*/  ISETP.GE.AND P4, PT, R18, R208, PT ;  /* 0x000000d01200720c */ /* 0x000fc40003f86270 */
[----:B------:R-:W-:Y:S02]  /*3c70*/  ISETP.GE.AND P6, PT, R34, R210, PT ;  /* 0x000000d22200720c */ /* 0x000fe40003fc6270 */
[----:B------:R-:W-:Y:S02]  /*3c80*/  ISETP.LT.OR P5, PT, R8, R211, P5 ;  /* 0x000000d30800720c */ /* 0x000fe40002fa1670 */
[----:B------:R-:W-:Y:S01]  /*3c90*/  FMNMX.FTZ R11, R4, R11, !PT ;  /* 0x0000000b040b7209 */ /* 0x000fe20007810000 */
[----:B------:R4:W2:Y:S01]  /*3ca0*/  MUFU.TANH R162, R82 ;  /* 0x0000005200a27308 */ /* 0x0008a20000002400 */
[----:B------:R-:W-:Y:S02]  /*3cb0*/  FMNMX.FTZ R10, R175, R10, !PT ;  /* 0x0000000aaf0a7209 */ /* 0x000fe40007810000 */
[----:B------:R-:W-:Y:S02]  /*3cc0*/  ISETP.GE.AND P3, PT, R20, R208, PT ;  /* 0x000000d01400720c */ /* 0x000fe40003f66270 */
[----:B------:R-:W-:-:S02]  /*3cd0*/  ISETP.LT.OR P4, PT, R18, R209, P4 ;  /* 0x000000d11200720c */ /* 0x000fc40002781670 */
[----:B------:R-:W-:Y:S01]  /*3ce0*/  ISETP.LT.OR P6, PT, R34, R211, P6 ;  /* 0x000000d32200720c */ /* 0x000fe200037c1670 */
[----:B------:R4:W4:Y:S01]  /*3cf0*/  MUFU.TANH R174, R83 ;  /* 0x0000005300ae7308 */ /* 0x0009220000002400 */
[----:B-1----:R-:W-:Y:S02]  /*3d00*/  FSEL R171, R72, -INF , !P5 ;  /* 0xff80000048ab7808 */ /* 0x002fe40006800000 */
[----:B------:R-:W-:Y:S02]  /*3d10*/  FMNMX.FTZ R11, R0, R11, !PT ;  /* 0x0000000b000b7209 */ /* 0x000fe40007810000 */
[----:B------:R-:W-:Y:S02]  /*3d20*/  FMNMX.FTZ R10, R173, R10, !PT ;  /* 0x0000000aad0a7209 */ /* 0x000fe40007810000 */
[----:B------:R-:W-:Y:S01]  /*3d30*/  ISETP.LT.OR P3, PT, R20, R209, P3 ;  /* 0x000000d11400720c */ /* 0x000fe20001f61670 */
[----:B------:R1:W1:Y:S01]  /*3d40*/  MUFU.TANH R170, R78 ;  /* 0x0000004e00aa7308 */ /* 0x0002620000002400 */
[----:B--2---:R-:W-:-:S02]  /*3d50*/  FSEL R176, R176, -INF , !P4 ;  /* 0xff800000b0b07808 */ /* 0x004fc40006000000 */
[----:B---3--:R-:W-:Y:S02]  /*3d60*/  FSEL R169, R73, -INF , !P6 ;  /* 0xff80000049a97808 */ /* 0x008fe40007000000 */
[----:B------:R-:W-:Y:S02]  /*3d70*/  FMNMX.FTZ R11, R160, R11, !PT ;  /* 0x0000000ba00b7209 */ /* 0x000fe40007810000 */
[----:B------:R-:W-:Y:S01]  /*3d80*/  FMNMX.FTZ R10, R171, R10, !PT ;  /* 0x0000000aab0a7209 */ /* 0x000fe20007810000 */
[----:B------:R2:W3:Y:S08]  /*3d90*/  MUFU.TANH R168, R79 ;  /* 0x0000004f00a87308 */ /* 0x0004f00000002400 */
[----:B------:R2:W1:Y:S01]  /*3da0*/  MUFU.TANH R166, R74 ;  /* 0x0000004a00a67308 */ /* 0x0004620000002400 */
[----:B------:R-:W-:Y:S06]  /*3db0*/  BAR.SYNC.DEFER_BLOCKING 0x0 ;  /* 0x0000000000007b1d */ /* 0x000fec0000010000 */
[----:B----4-:R-:W-:Y:S05]  /*3dc0*/  @!P0 BRA `(.L_x_339) ;  /* 0x0000000000608947 */ /* 0x010fea0003800000 */
[----:B------:R-:W-:Y:S01]  /*3dd0*/  UIADD3 UR7, UR19, -0x2, URZ ;  /* 0xfffffffe13077890 */ /* 0x000fe2000fffe03f */
[----:B------:R-:W-:-:S03]  /*3de0*/  IMAD.U32 R18, RZ, RZ, UR9 ;  /* 0x00000009ff127e24 */ /* 0x000fc6000f8e00ff */
[----:B------:R-:W-:Y:S02]  /*3df0*/  USHF.R.S32.HI UR6, URZ, 0x1f, UR7 ;  /* 0x0000001f3f067899 */ /* 0x000fe40008011407 */
[----:B------:R-:W-:Y:S01]  /*3e00*/  UIMAD UR5, UR22, UR7, URZ ;  /* 0x00000007160572a4 */ /* 0x000fe2000f8e023f */
[----:B------:R-:W-:-:S03]  /*3e10*/  IMAD.U32 R21, RZ, RZ, UR7 ;  /* 0x00000007ff157e24 */ /* 0x000fc6000f8e00ff */
[----:B------:R-:W-:Y:S01]  /*3e20*/  UIMAD UR5, UR6, UR23, UR5 ;  /* 0x00000017060572a4 */ /* 0x000fe2000f8e0205 */
[----:B------:R-:W-:Y:S01]  /*3e30*/  IMAD.WIDE.U32 R22, R21, UR23, R212 ;  /* 0x0000001715167c25 */ /* 0x000fe2000f8e00d4 */
[----:B------:R-:W-:Y:S01]  /*3e40*/  MOV R21, UR29 ;  /* 0x0000001d00157c02 */ /* 0x000fe20008000f00 */
[----:B------:R-:W-:-:S03]  /*3e50*/  ULDC.64 UR6, c[0x0][0x218] ;  /* 0x0000860000067ab9 */ /* 0x000fc60000000a00 */
[----:B------:R-:W-:Y:S01]  /*3e60*/  VIADD R20, R23, UR5 ;  /* 0x0000000517147c36 */ /* 0x000fe20008000000 */
[----:B------:R-:W-:-:S04]  /*3e70*/  LEA R24, P4, R22, UR6, 0x1 ;  /* 0x0000000616187c11 */ /* 0x000fc8000f8808ff */
        /* <DEDUP_REMOVED lines=13> */
.L_x_339:
[----:B------:R-:W-:Y:S01]  /*3f50*/  FSEL R162, R162, -INF , !P3 ;  /* 0xff800000a2a27808 */ /* 0x000fe20005800000 */
[----:B------:R-:W5:Y:S01]  /*3f60*/  MUFU.TANH R75, R75 ;  /* 0x0000004b004b7308 */ /* 0x000f620000002400 */
[----:B------:R-:W-:Y:S01]  /*3f70*/  FMNMX.FTZ R11, R176, R11, !PT ;  /* 0x0000000bb00b7209 */ /* 0x000fe20007810000 */
[----:B------:R-:W-:Y:S01]  /*3f80*/  ULDC UR9, c[0x0][0x2ec] ;  /* 0x0000bb0000097ab9 */ /* 0x000fe20000000800 */
[----:B------:R-:W-:Y:S02]  /*3f90*/  ISETP.GE.AND P3, PT, R9, R208, PT ;  /* 0x000000d00900720c */ /* 0x000fe40003f66270 */
[----:B------:R-:W-:Y:S02]  /*3fa0*/  FSEL R174, R174, -INF , !P2 ;  /* 0xff800000aeae7808 */ /* 0x000fe40005000000 */
[----:B----4-:R-:W-:Y:S02]  /*3fb0*/  FMNMX.FTZ R21, R162, R11, !PT ;  /* 0x0000000ba2157209 */ /* 0x010fe40007810000 */
[----:B------:R-:W-:-:S02]  /*3fc0*/  FMNMX.FTZ R10, R169, R10, !PT ;  /* 0x0000000aa90a7209 */ /* 0x000fc40007810000 */
[-C--:B------:R-:W-:Y:S02]  /*3fd0*/  ISETP.GE.AND P2, PT, R8, R208.reuse, PT ;  /* 0x000000d00800720c */ /* 0x080fe40003f46270 */
[----:B------:R-:W-:Y:S01]  /*3fe0*/  ISETP.LT.OR P3, PT, R9, R209, P3 ;  /* 0x000000d10900720c */ /* 0x000fe20001f61670 */
[----:B------:R-:W4:Y:S01]  /*3ff0*/  SHFL.BFLY PT, R11, R10, 0x2, 0x1f ;  /* 0x0c401f000a0b7f89 */ /* 0x000f2200000e0000 */
[----:B-1----:R-:W-:Y:S02]  /*4000*/  FSEL R170, R170, -INF , !P1 ;  /* 0xff800000aaaa7808 */ /* 0x002fe40004800000 */
[----:B------:R-:W-:Y:S02]  /*4010*/  FMNMX.FTZ R21, R174, R21, !PT ;  /* 0x00000015ae157209 */ /* 0x000fe40007810000 */
[----:B------:R-:W-:Y:S02]  /*4020*/  ISETP.LT.OR P2, PT, R8, R209, P2 ;  /* 0x000000d10800720c */ /* 0x000fe40001741670 */
[----:B------:R-:W-:-:S02]  /*4030*/  ISETP.GE.AND P1, PT, R34, R208, PT ;  /* 0x000000d02200720c */ /* 0x000fc40003f26270 */
[----:B---3--:R-:W-:Y:S02]  /*4040*/  FSEL R168, R168, -INF , !P3 ;  /* 0xff800000a8a87808 */ /* 0x008fe40005800000 */
[----:B------:R-:W-:Y:S02]  /*4050*/  FMNMX.FTZ R21, R170, R21, !PT ;  /* 0x00000015aa157209 */ /* 0x000fe40007810000 */
[----:B------:R-:W-:Y:S02]  /*4060*/  ISETP.LT.OR P1, PT, R34, R209, P1 ;  /* 0x000000d12200720c */ /* 0x000fe40000f21670 */
[----:B------:R-:W-:Y:S02]  /*4070*/  FSEL R166, R166, -INF , !P2 ;  /* 0xff800000a6a67808 */ /* 0x000fe40005000000 */
[----:B------:R-:W-:Y:S02]  /*4080*/  FMNMX.FTZ R21, R168, R21, !PT ;  /* 0x00000015a8157209 */ /* 0x000fe40007810000 */
[----:B-----5:R-:W-:-:S02]  /*4090*/  FSEL R164, R75, -INF , !P1 ;  /* 0xff8000004ba47808 */ /* 0x020fc40004800000 */
[----:B------:R-:W-:Y:S02]  /*40a0*/  FMNMX.FTZ R21, R166, R21, !PT ;  /* 0x00000015a6157209 */ /* 0x000fe40007810000 */
[----:B------:R-:W-:Y:S02]  /*40b0*/  IADD3 R196, R105, R2, RZ ;  /* 0x0000000269c47210 */ /* 0x000fe40007ffe0ff */
[----:B------:R-:W-:Y:S02]  /*40c0*/  FMNMX.FTZ R18, R164, R21, !PT ;  /* 0x00000015a4127209 */ /* 0x000fe40007810000 */
[----:B----4-:R-:W-:Y:S02]  /*40d0*/  FMNMX.FTZ R11, R10, R11, !PT ;  /* 0x0000000b0a0b7209 */ /* 0x010fe40007810000 */
[----:B------:R-:W-:Y:S01]  /*40e0*/  LEA R196, R196, UR4, 0x1 ;  /* 0x00000004c4c47c11 */ /* 0x000fe2000f8e08ff */
[----:B------:R-:W1:Y:S01]  /*40f0*/  SHFL.BFLY PT, R9, R18, 0x2, 0x1f ;  /* 0x0c401f0012097f89 */ /* 0x000e6200000e0000 */
[----:B------:R-:W-:-:S02]  /*4100*/  IADD3 R191, R199, 0x800, RZ ;  /* 0x00000800c7bf7810 */ /* 0x000fc40007ffe0ff */
[-C--:B------:R-:W-:Y:S01]  /*4110*/  LEA R194, R7, R196.reuse, 0x1 ;  /* 0x000000c407c27211 */ /* 0x080fe200078e08ff */
[----:B------:R-:W3:Y:S01]  /*4120*/  SHFL.BFLY PT, R132, R11, 0x1, 0x1f ;  /* 0x0c201f000b847f89 */ /* 0x000ee200000e0000 */
[C---:B------:R-:W-:Y:S02]  /*4130*/  LEA R193, R5.reuse, R196, 0x1 ;  /* 0x000000c405c17211 */ /* 0x040fe400078e08ff */
[----:B------:R-:W-:Y:S01]  /*4140*/  LEA R192, R5, R194, 0x1 ;  /* 0x000000c205c07211 */ /* 0x000fe200078e08ff */
[----:B------:R-:W-:Y:S01]  /*4150*/  LDSM.16.MT88.4 R124, [R196+0x12000] ;  /* 0x01200000c47c783b */ /* 0x000fe20000004200 */
[C---:B------:R-:W-:Y:S02]  /*4160*/  IADD3 R190, R199.reuse, 0x1000, RZ ;  /* 0x00001000c7be7810 */ /* 0x040fe40007ffe0ff */
        /* <DEDUP_REMOVED lines=11> */
[----:B-1----:R-:W-:-:S02]  /*4220*/  FMNMX.FTZ R9, R18, R9, !PT ;  /* 0x0000000912097209 */ /* 0x002fc40007810000 */
[----:B------:R-:W-:Y:S01]  /*4230*/  IADD3 R181, R199, 0x5000, RZ ;  /* 0x00005000c7b57810 */ /* 0x000fe20007ffe0ff */
[----:B------:R-:W-:Y:S01]  /*4240*/  LDSM.16.MT88.4 R48, [R194+0x14000] ;  /* 0x01400000c230783b */ /* 0x000fe20000004200 */
[----:B---3--:R-:W-:Y:S02]  /*4250*/  FMNMX.FTZ R132, R11, R132, !PT ;  /* 0x000000840b847209 */ /* 0x008fe40007810000 */
[----:B------:R-:W-:Y:S01]  /*4260*/  IADD3 R180, R199, 0x5800, RZ ;  /* 0x00005800c7b47810 */ /* 0x000fe20007ffe0ff */
[----:B------:R-:W1:Y:S01]  /*4270*/  SHFL.BFLY PT, R8, R9, 0x1, 0x1f ;  /* 0x0c201f0009087f89 */ /* 0x000e6200000e0000 */
[C---:B------:R-:W-:Y:S01]  /*4280*/  FSETP.NEU.FTZ.AND P1, PT, R132.reuse, -INF , PT ;  /* 0xff8000008400780b */ /* 0x040fe20003f3d000 */
[----:B------:R-:W-:Y:S02]  /*4290*/  FMUL.FTZ R172, R132, UR9 ;  /* 0x0000000984ac7c20 */ /* 0x000fe40008410000 */
[----:B------:R-:W3:Y:S03]  /*42a0*/  LDSM.16.MT88.4 R56, [R193+0x14000] ;  /* 0x01400000c138783b */ /* 0x000ee60000004200 */
[----:B------:R-:W-:Y:S01]  /*42b0*/  FSEL R172, R172, RZ, P1 ;  /* 0x000000ffacac7208 */ /* 0x000fe20000800000 */
[----:B------:R-:W4:Y:S04]  /*42c0*/  LDSM.16.MT88.4 R64, [R192+0x14000] ;  /* 0x01400000c040783b */ /* 0x000f280000004200 */
[--C-:B------:R-:W-:Y:S01]  /*42d0*/  FFMA.FTZ R155, R3, UR9, -R172.reuse ;  /* 0x00000009039b7c23 */ /* 0x100fe200080108ac */
[----:B--2---:R-:W2:Y:S01]  /*42e0*/  LDSM.16.MT88.4 R72, [R196+0x16000] ;  /* 0x01600000c448783b */ /* 0x004ea20000004200 */
        /* <DEDUP_REMOVED lines=10> */
[----:B-1----:R-:W-:Y:S01]  /*4390*/  FMNMX.FTZ R3, R9, R8, !PT ;  /* 0x0000000809037209 */ /* 0x002fe20007810000 */
[----:B------:R-:W-:Y:S01]  /*43a0*/  LDSM.16.MT88.4 R24, [R192+0x12800] ;  /* 0x01280000c018783b */ /* 0x000fe20000004200 */
[--C-:B------:R-:W-:Y:S01]  /*43b0*/  FFMA.FTZ R156, R161, UR9, -R172.reuse ;  /* 0x00000009a19c7c23 */ /* 0x100fe200080108ac */
[--C-:B------:R-:W-:Y:S01]  /*43c0*/  FFMA.FTZ R159, R159, UR9, -R172.reuse ;  /* 0x000000099f9f7c23 */ /* 0x100fe200080108ac */
[C---:B------:R-:W-:Y:S01]  /*43d0*/  FSETP.NEU.FTZ.AND P1, PT, R3.reuse, -INF , PT ;  /* 0xff8000000300780b */ /* 0x040fe20003f3d000 */
[----:B------:R-:W-:Y:S01]  /*43e0*/  FMUL.FTZ R165, R3, UR9 ;  /* 0x0000000903a57c20 */ /* 0x000fe20008410000 */
[----:B------:R-:W1:Y:S01]  /*43f0*/  MUFU.EX2 R152, R152 ;  /* 0x0000009800987308 */ /* 0x000e620000000800 */
[----:B------:R-:W-:Y:S01]  /*4400*/  LDSM.16.MT88.4 R8, [R194+0x14800] ;  /* 0x01480000c208783b */ /* 0x000fe20000004200 */
[--C-:B------:R-:W-:Y:S01]  /*4410*/  FFMA.FTZ R158, R143, UR9, -R172.reuse ;  /* 0x000000098f9e7c23 */ /* 0x100fe200080108ac */
[--C-:B------:R-:W-:Y:S01]  /*4420*/  FFMA.FTZ R161, R141, UR9, -R172.reuse ;  /* 0x000000098da17c23 */ /* 0x100fe200080108ac */
[----:B------:R-:W-:Y:S01]  /*4430*/  FSEL R165, R165, RZ, P1 ;  /* 0x000000ffa5a57208 */ /* 0x000fe20000800000 */
[----:B------:R-:W-:Y:S01]  /*4440*/  LDSM.16.MT88.4 R20, [R196+0x14800] ;  /* 0x01480000c414783b */ /* 0x000fe20000004200 */
[--C-:B------:R-:W-:Y:S01]  /*4450*/  FFMA.FTZ R173, R173, UR9, -R172.reuse ;  /* 0x00000009adad7c23 */ /* 0x100fe200080108ac */
[--C-:B------:R-:W-:Y:S01]  /*4460*/  FFMA.FTZ R171, R171, UR9, -R172.reuse ;  /* 0x00000009abab7c23 */ /* 0x100fe200080108ac */
[----:B------:R-:W-:Y:S01]  /*4470*/  MUFU.EX2 R151, R151 ;  /* 0x0000009700977308 */ /* 0x000fe20000000800 */
[--C-:B------:R-:W-:Y:S01]  /*4480*/  FFMA.FTZ R150, R16, UR9, -R165.reuse ;  /* 0x0000000910967c23 */ /* 0x100fe200080108a5 */
[--C-:B------:R-:W-:Y:S01]  /*4490*/  FFMA.FTZ R154, R28, UR9, -R165.reuse ;  /* 0x000000091c9a7c23 */ /* 0x100fe200080108a5 */
[----:B------:R-:W5:Y:S01]  /*44a0*/  LDSM.16.MT88.4 R16, [R192+0x16000] ;  /* 0x01600000c010783b */ /* 0x000f620000004200 */
[--C-:B------:R-:W-:Y:S01]  /*44b0*/  FFMA.FTZ R157, R32, UR9, -R165.reuse ;  /* 0x00000009209d7c23 */ /* 0x100fe200080108a5 */
[--C-:B------:R-:W-:Y:S01]  /*44c0*/  FFMA.FTZ R153, R14, UR9, -R165.reuse ;  /* 0x000000090e997c23 */ /* 0x100fe200080108a5 */
[--C-:B------:R-:W-:Y:S01]  /*44d0*/  FFMA.FTZ R147, R6, UR9, -R165.reuse ;  /* 0x0000000906937c23 */ /* 0x100fe200080108a5 */
[--C-:B------:R-:W-:Y:S01]  /*44e0*/  FFMA.FTZ R144, R12, UR9, -R165.reuse ;  /* 0x000000090c907c23 */ /* 0x100fe200080108a5 */
[----:B------:R-:W3:Y:S01]  /*44f0*/  MUFU.EX2 R148, R148 ;  /* 0x0000009400947308 */ /* 0x000ee20000000800 */
[----:B-1----:R-:W-:Y:S01]  /*4500*/  F2FP.F16.F32.PACK_AB R96, R152, R155 ;  /* 0x0000009b9860723e */ /* 0x002fe200000000ff */
[--C-:B------:R-:W-:Y:S01]  /*4510*/  FFMA.FTZ R133, R4, UR9, -R165.reuse ;  /* 0x0000000904857c23 */ /* 0x100fe200080108a5 */
[----:B------:R-:W1:Y:S01]  /*4520*/  LDSM.16.MT88.4 R12, [R193+0x12800] ;  /* 0x01280000c10c783b */ /* 0x000e620000004200 */
[--C-:B------:R-:W-:Y:S01]  /*4530*/  FFMA.FTZ R0, R0, UR9, -R165.reuse ;  /* 0x0000000900007c23 */ /* 0x100fe200080108a5 */
[--C-:B------:R-:W-:Y:S01]  /*4540*/  FFMA.FTZ R160, R160, UR9, -R165.reuse ;  /* 0x00000009a0a07c23 */ /* 0x100fe200080108a5 */
[--C-:B------:R-:W-:Y:S01]  /*4550*/  FFMA.FTZ R163, R176, UR9, -R165.reuse ;  /* 0x00000009b0a37c23 */ /* 0x100fe200080108a5 */
[----:B------:R-:W1:Y:S01]  /*4560*/  LDSM.16.MT88.4 R4, [R193+0x14800] ;  /* 0x01480000c104783b */ /* 0x000e620000004200 */
[----:B------:R-:W-:Y:S01]  /*4570*/  MUFU.EX2 R154, R154 ;  /* 0x0000009a009a7308 */ /* 0x000fe20000000800 */
[--C-:B------:R-:W-:Y:S01]  /*4580*/  FFMA.FTZ R162, R162, UR9, -R165.reuse ;  /* 0x00000009a2a27c23 */ /* 0x100fe200080108a5 */
[--C-:B------:R-:W-:Y:S01]  /*4590*/  FFMA.FTZ R167, R174, UR9, -R165.reuse ;  /* 0x00000009aea77c23 */ /* 0x100fe200080108a5 */
[----:B------:R-:W-:Y:S01]  /*45a0*/  LDSM.16.MT88.4 R32, [R196+0x12800] ;  /* 0x01280000c420783b */ /* 0x000fe20000004200 */
[--C-:B------:R-:W-:Y:S01]  /*45b0*/  FFMA.FTZ R174, R175, UR9, -R172.reuse ;  /* 0x00000009afae7c23 */ /* 0x100fe200080108ac */
[----:B------:R-:W-:Y:S01]  /*45c0*/  FFMA.FTZ R172, R169, UR9, -R172 ;  /* 0x00000009a9ac7c23 */ /* 0x000fe200080108ac */
[--C-:B------:R-:W-:Y:S01]  /*45d0*/  FFMA.FTZ R169, R170, UR9, -R165.reuse ;  /* 0x00000009aaa97c23 */ /* 0x100fe200080108a5 */
[----:B------:R-:W-:Y:S01]  /*45e0*/  LDSM.16.MT88.4 R28, [R194+0x12800] ;  /* 0x01280000c21c783b */ /* 0x000fe20000004200 */
[----:B------:R-:W4:Y:S01]  /*45f0*/  MUFU.EX2 R157, R157 ;  /* 0x0000009d009d7308 */ /* 0x000f220000000800 */
[----:B---3--:R-:W-:Y:S01]  /*4600*/  F2FP.F16.F32.PACK_AB R98, R148, R151 ;  /* 0x000000979462723e */ /* 0x008fe200000000ff */
[--C-:B------:R-:W-:Y:S01]  /*4610*/  FFMA.FTZ R168, R168, UR9, -R165.reuse ;  /* 0x00000009a8a87c23 */ /* 0x100fe200080108a5 */
[----:B------:R-:W-:Y:S01]  /*4620*/  LDSM.16.MT88.4 R140, [R192+0x16800] ;  /* 0x01680000c08c783b */ /* 0x000fe20000004200 */
[--C-:B------:R-:W-:Y:S01]  /*4630*/  FFMA.FTZ R166, R166, UR9, -R165.reuse ;  /* 0x00000009a6a67c23 */ /* 0x100fe200080108a5 */
[----:B------:R-:W-:Y:S01]  /*4640*/  FFMA.FTZ R215, R164, UR9, -R165 ;  /* 0x00000009a4d77c23 */ /* 0x000fe200080108a5 */
[----:B------:R-:W-:-:S02]  /*4650*/  FADD.FTZ R152, R155, R152 ;  /* 0x000000989b987221 */ /* 0x000fc40000010000 */
[----:B------:R-:W-:Y:S02]  /*4660*/  MUFU.EX2 R153, R153 ;  /* 0x0000009900997308 */ /* 0x000fe40000000800 */
[----:B------:R-:W-:-:S04]  /*4670*/  FADD.FTZ R151, R151, R152 ;  /* 0x0000009897977221 */ /* 0x000fc80000010000 */
[----:B------:R-:W-:Y:S02]  /*4680*/  FADD.FTZ R148, R148, R151 ;  /* 0x0000009794947221 */ /* 0x000fe40000010000 */
        /* <DEDUP_REMOVED lines=28> */
[----:B--2---:R-:W-:Y:S01]  /*4850*/  HMMA.16816.F32 R68, R96, R72, RZ ;  /* 0x000000486044723c */ /* 0x004fe200000018ff */
[----:B------:R-:W-:Y:S01]  /*4860*/  MUFU.EX2 R156, R156 ;  /* 0x0000009c009c7308 */ /* 0x000fe20000000800 */
[----:B------:R-:W-:-:S04]  /*4870*/  FADD.FTZ R144, R144, R147 ;  /* 0x0000009390907221 */ /* 0x000fc80000010000 */
[C---:B-----5:R-:W-:Y:S03]  /*4880*/  HMMA.16816.F32 R76, R96.reuse, R80, RZ ;  /* 0x00000050604c723c */ /* 0x060fe600000018ff */
[----:B------:R-:W2:Y:S01]  /*4890*/  MUFU.EX2 R159, R159 ;  /* 0x0000009f009f7308 */ /* 0x000ea20000000800 */
        /* <DEDUP_REMOVED lines=14> */
[----:B------:R-:W4:Y:S03]  /*4980*/  MUFU.EX2 R167, R167 ;  /* 0x000000a700a77308 */ /* 0x000f260000000800 */
[C---:B------:R-:W-:Y:S05]  /*4990*/  HMMA.16816.F32 R64, R96.reuse, R66, RZ ;  /* 0x000000426040723c */ /* 0x040fea00000018ff */
[----:B------:R-:W-:Y:S01]  /*49a0*/  MUFU.EX2 R174, R174 ;  /* 0x000000ae00ae7308 */ /* 0x000fe20000000800 */
[C---:B------:R-:W-:Y:S06]  /*49b0*/  HMMA.16816.F32 R72, R96.reuse, R74, RZ ;  /* 0x0000004a6048723c */ /* 0x040fec00000018ff */
[C---:B------:R-:W-:Y:S01]  /*49c0*/  HMMA.16816.F32 R80, R96.reuse, R82, RZ ;  /* 0x000000526050723c */ /* 0x040fe200000018ff */
[----:B------:R-:W5:Y:S05]  /*49d0*/  MUFU.EX2 R173, R173 ;  /* 0x000000ad00ad7308 */ /* 0x000f6a0000000800 */
[C---:B------:R-:W-:Y:S03]  /*49e0*/  HMMA.16816.F32 R88, R96.reuse, R90, RZ ;  /* 0x0000005a6058723c */ /* 0x040fe600000018ff */
[----:B------:R-:W-:Y:S03]  /*49f0*/  MUFU.EX2 R171, R171 ;  /* 0x000000ab00ab7308 */ /* 0x000fe60000000800 */
[C---:B------:R-:W-:Y:S05]  /*4a00*/  HMMA.16816.F32 R92, R96.reuse, R16, RZ ;  /* 0x00000010605c723c */ /* 0x040fea00000018ff */
[----:B------:R-:W-:Y:S01]  /*4a10*/  MUFU.EX2 R172, R172 ;  /* 0x000000ac00ac7308 */ /* 0x000fe20000000800 */
[----:B------:R-:W-:Y:S01]  /*4a20*/  HMMA.16816.F32 R96, R96, R18, RZ ;  /* 0x000000126060723c */ /* 0x000fe200000018ff */
[----:B------:R-:W2:Y:S05]  /*4a30*/  LDSM.16.MT88.4 R16, [R192+0x14800] ;  /* 0x01480000c010783b */ /* 0x000eaa0000004200 */
[C---:B------:R-:W-:Y:S01]  /*4a40*/  HMMA.16816.F32 R44, R136.reuse, R8, R44 ;  /* 0x00000008882c723c */ /* 0x040fe2000000182c */
[----:B------:R-:W-:Y:S05]  /*4a50*/  MUFU.EX2 R169, R169 ;  /* 0x000000a900a97308 */ /* 0x000fea0000000800 */
[C---:B------:R-:W-:Y:S01]  /*4a60*/  HMMA.16816.F32 R48, R136.reuse, R10, R48 ;  /* 0x0000000a8830723c */ /* 0x040fe20000001830 */
[----:B------:R-:W3:Y:S02]  /*4a70*/  LDSM.16.MT88.4 R8, [R194+0x16800] ;  /* 0x01680000c208783b */ /* 0x000ee40000004200 */
[----:B------:R-:W5:Y:S03]  /*4a80*/  MUFU.EX2 R168, R168 ;  /* 0x000000a800a87308 */ /* 0x000f660000000800 */
[C---:B-1----:R-:W-:Y:S05]  /*4a90*/  HMMA.16816.F32 R112, R136.reuse, R12, R112 ;  /* 0x0000000c8870723c */ /* 0x042fea0000001870 */
[----:B------:R-:W-:Y:S01]  /*4aa0*/  MUFU.EX2 R166, R166 ;  /* 0x000000a600a67308 */ /* 0x000fe20000000800 */
[C---:B------:R-:W-:Y:S01]  /*4ab0*/  HMMA.16816.F32 R108, R136.reuse, R14, R108 ;  /* 0x0000000e886c723c */ /* 0x040fe2000000186c */
[----:B------:R-:W1:Y:S05]  /*4ac0*/  LDSM.16.MT88.4 R12, [R196+0x16800] ;  /* 0x01680000c40c783b */ /* 0x000e6a0000004200 */
[C---:B------:R-:W-:Y:S01]  /*4ad0*/  HMMA.16816.F32 R52, R136.reuse, R4, R52 ;  /* 0x000000048834723c */ /* 0x040fe20000001834 */
[----:B------:R-:W5:Y:S05]  /*4ae0*/  MUFU.EX2 R215, R215 ;  /* 0x000000d700d77308 */ /* 0x000f6a0000000800 */
        /* <DEDUP_REMOVED lines=14> */
[C---:B-1----:R-:W-:Y:S06]  /*4bd0*/  HMMA.16816.F32 R68, R136.reuse, R12, R68 ;  /* 0x0000000c8844723c */ /* 0x042fec0000001844 */
[C---:B------:R-:W-:Y:S01]  /*4be0*/  HMMA.16816.F32 R72, R136.reuse, R14, R72 ;  /* 0x0000000e8848723c */ /* 0x040fe20000001848 */
[----:B------:R-:W1:Y:S05]  /*4bf0*/  LDSM.16.MT88.4 R12, [R194+0x15000] ;  /* 0x01500000c20c783b */ /* 0x000e6a0000004200 */
[C---:B----4-:R-:W-:Y:S06]  /*4c00*/  HMMA.16816.F32 R84, R136.reuse, R4, R84 ;  /* 0x000000048854723c */ /* 0x050fec0000001854 */
        /* <DEDUP_REMOVED lines=8> */
[C---:B--2---:R-:W-:Y:S06]  /*4c90*/  HMMA.16816.F32 R112, R4.reuse, R16, R112 ;  /* 0x000000100470723c */ /* 0x044fec0000001870 */
[C---:B------:R-:W-:Y:S01]  /*4ca0*/  HMMA.16816.F32 R108, R4.reuse, R18, R108 ;  /* 0x00000012046c723c */ /* 0x040fe2000000186c */
[----:B------:R-:W2:Y:S05]  /*4cb0*/  LDSM.16.MT88.4 R16, [R196+0x17000] ;  /* 0x01700000c410783b */ /* 0x000eaa0000004200 */
[C---:B---3--:R-:W-:Y:S06]  /*4cc0*/  HMMA.16816.F32 R52, R4.reuse, R8, R52 ;  /* 0x000000080434723c */ /* 0x048fec0000001834 */
[----:B------:R-:W-:Y:S01]  /*4cd0*/  HMMA.16816.F32 R56, R4, R10, R56 ;  /* 0x0000000a0438723c */ /* 0x000fe20000001838 */
[----:B------:R-:W3:Y:S05]  /*4ce0*/  LDSM.16.MT88.4 R8, [R193+0x17000] ;  /* 0x01700000c108783b */ /* 0x000eea0000004200 */
[C---:B------:R-:W-:Y:S06]  /*4cf0*/  HMMA.16816.F32 R120, R136.reuse, R28, R120 ;  /* 0x0000001c8878723c */ /* 0x040fec0000001878 */
[----:B------:R-:W-:Y:S01]  /*4d00*/  HMMA.16816.F32 R116, R136, R30, R116 ;  /* 0x0000001e8874723c */ /* 0x000fe20000001874 */
[----:B------:R-:W4:Y:S05]  /*4d10*/  LDSM.16.MT88.4 R28, [R192+0x13000] ;  /* 0x01300000c01c783b */ /* 0x000f2a0000004200 */
[C---:B-----5:R-:W-:Y:S06]  /*4d20*/  HMMA.16816.F32 R128, R4.reuse, R24, R128 ;  /* 0x000000180480723c */ /* 0x060fec0000001880 */
[C---:B------:R-:W-:Y:S01]  /*4d30*/  HMMA.16816.F32 R124, R4.reuse, R26, R124 ;  /* 0x0000001a047c723c */ /* 0x040fe2000000187c */
[----:B------:R-:W5:Y:S05]  /*4d40*/  LDSM.16.MT88.4 R24, [R192+0x15000] ;  /* 0x01500000c018783b */ /* 0x000f6a0000004200 */
[C---:B------:R-:W-:Y:S06]  /*4d50*/  HMMA.16816.F32 R36, R4.reuse, R20, R36 ;  /* 0x000000140424723c */ /* 0x040fec0000001824 */
[C---:B------:R-:W-:Y:S01]  /*4d60*/  HMMA.16816.F32 R40, R4.reuse, R22, R40 ;  /* 0x000000160428723c */ /* 0x040fe20000001828 */
[----:B------:R-:W-:Y:S05]  /*4d70*/  LDSM.16.MT88.4 R20, [R192+0x17000] ;  /* 0x01700000c014783b */ /* 0x000fea0000004200 */
[C---:B-1----:R-:W-:Y:S06]  /*4d80*/  HMMA.16816.F32 R44, R4.reuse, R12, R44 ;  /* 0x0000000c042c723c */ /* 0x042fec000000182c */
[C---:B------:R-:W-:Y:S01]  /*4d90*/  HMMA.16816.F32 R48, R4.reuse, R14, R48 ;  /* 0x0000000e0430723c */ /* 0x040fe20000001830 */
[----:B------:R-:W1:Y:S05]  /*4da0*/  LDSM.16.MT88.4 R12, [R194+0x17000] ;  /* 0x01700000c20c783b */ /* 0x000e6a0000004200 */
[C---:B--2---:R-:W-:Y:S06]  /*4db0*/  HMMA.16816.F32 R68, R4.reuse, R16, R68 ;  /* 0x000000100444723c */ /* 0x044fec0000001844 */
[----:B------:R-:W-:Y:S01]  /*4dc0*/  HMMA.16816.F32 R72, R4, R18, R72 ;  /* 0x000000120448723c */ /* 0x000fe20000001848 */
[----:B------:R-:W2:Y:S05]  /*4dd0*/  LDSM.16.MT88.4 R16, [R196+0x13800] ;  /* 0x01380000c410783b */ /* 0x000eaa0000004200 */
[C---:B------:R-:W-:Y:S06]  /*4de0*/  HMMA.16816.F32 R92, R136.reuse, R140, R92 ;  /* 0x0000008c885c723c */ /* 0x040fec000000185c */
[----:B------:R-:W-:Y:S01]  /*4df0*/  HMMA.16816.F32 R96, R136, R142, R96 ;  /* 0x0000008e8860723c */ /* 0x000fe20000001860 */
[----:B------:R-:W-:Y:S04]  /*4e00*/  LDSM.16.MT88.4 R140, [R194+0x13800] ;  /* 0x01380000c28c783b */ /* 0x000fe80000004200 */
[----:B------:R-:W-:Y:S01]  /*4e10*/  LDSM.16.MT88.4 R136, [R193+0x13800] ;  /* 0x01380000c188783b */ /* 0x000fe20000004200 */
[C---:B---3--:R-:W-:Y:S06]  /*4e20*/  HMMA.16816.F32 R84, R4.reuse, R8, R84 ;  /* 0x000000080454723c */ /* 0x048fec0000001854 */
[C---:B------:R-:W-:Y:S01]  /*4e30*/  HMMA.16816.F32 R88, R4.reuse, R10, R88 ;  /* 0x0000000a0458723c */ /* 0x040fe20000001858 */
[----:B------:R-:W3:Y:S05]  /*4e40*/  LDSM.16.MT88.4 R8, [R192+0x15800] ;  /* 0x01580000c008783b */ /* 0x000eea0000004200 */
        /* <DEDUP_REMOVED lines=9> */
[C---:B-1----:R-:W-:Y:S06]  /*4ee0*/  HMMA.16816.F32 R76, R4.reuse, R12, R76 ;  /* 0x0000000c044c723c */ /* 0x042fec000000184c */
[C---:B------:R-:W-:Y:S01]  /*4ef0*/  HMMA.16816.F32 R80, R4.reuse, R14, R80 ;  /* 0x0000000e0450723c */ /* 0x040fe20000001850 */
[----:B------:R-:W1:Y:S05]  /*4f00*/  LDSM.16.MT88.4 R12, [R192+0x13800] ;  /* 0x01380000c00c783b */ /* 0x000e6a0000004200 */
[C---:B------:R-:W-:Y:S06]  /*4f10*/  HMMA.16816.F32 R92, R4.reuse, R20, R92 ;  /* 0x00000014045c723c */ /* 0x040fec000000185c */
[----:B------:R-:W-:Y:S01]  /*4f20*/  HMMA.16816.F32 R96, R4, R22, R96 ;  /* 0x000000160460723c */ /* 0x000fe20000001860 */
[----:B------:R-:W-:Y:S06]  /*4f30*/  LDSM.16.MT88.4 R20, [R196+0x17800] ;  /* 0x01780000c414783b */ /* 0x000fec0000004200 */
[----:B------:R-:W-:-:S02]  /*4f40*/  F2FP.F16.F32.PACK_AB R4, R173, R174 ;  /* 0x000000aead04723e */ /* 0x000fc400000000ff */
[----:B------:R-:W-:Y:S02]  /*4f50*/  F2FP.F16.F32.PACK_AB R5, R168, R169 ;  /* 0x000000a9a805723e */ /* 0x000fe400000000ff */
[----:B------:R-:W-:Y:S02]  /*4f60*/  F2FP.F16.F32.PACK_AB R6, R172, R171 ;  /* 0x000000abac06723e */ /* 0x000fe400000000ff */
[----:B------:R-:W-:-:S07]  /*4f70*/  F2FP.F16.F32.PACK_AB R7, R215, R166 ;  /* 0x000000a6d707723e */ /* 0x000fce00000000ff */
[C---:B--2---:R-:W-:Y:S06]  /*4f80*/  HMMA.16816.F32 R128, R4.reuse, R16, R128 ;  /* 0x000000100480723c */ /* 0x044fec0000001880 */
        /* <DEDUP_REMOVED lines=10> */
[C---:B--2---:R-:W-:Y:S06]  /*5030*/  HMMA.16816.F32 R76, R4.reuse, R16, R76 ;  /* 0x00000010044c723c */ /* 0x044fec000000184c */
[----:B------:R-:W-:Y:S01]  /*5040*/  HMMA.16816.F32 R80, R4, R18, R80 ;  /* 0x000000120450723c */ /* 0x000fe20000001850 */
[----:B------:R-:W-:-:S04]  /*5050*/  FADD.FTZ R17, R145, R146 ;  /* 0x0000009291117221 */ /* 0x000fc80000010000 */
[----:B------:R-:W-:Y:S01]  /*5060*/  FADD.FTZ R17, R2, R17 ;  /* 0x0000001102117221 */ /* 0x000fe20000010000 */
[C---:B---3--:R-:W-:Y:S01]  /*5070*/  HMMA.16816.F32 R92, R4.reuse, R8, R92 ;  /* 0x00000008045c723c */ /* 0x048fe2000000185c */
        /* <DEDUP_REMOVED lines=28> */
[C---:B-1----:R-:W-:Y:S06]  /*5240*/  HMMA.16816.F32 R84, R4.reuse, R12, R84 ;  /* 0x0000000c0454723c */ /* 0x042fec0000001854 */
        /* <DEDUP_REMOVED lines=45> */
[----:B------:R-:W5:Y:S01]  /*5520*/  LDSM.16.M88.4 R224, [R190] ;  /* 0x00000000bee0783b */ /* 0x000f620000000200 */
[C---:B--2---:R-:W-:Y:S03]  /*5530*/  HMMA.16816.F32 R12, R164.reuse, R24, RZ ;  /* 0x00000018a40c723c */ /* 0x044fe600000018ff */
[----:B-1----:R-:W-:Y:S04]  /*5540*/  LDSM.16.M88.4 R8, [R191] ;  /* 0x00000000bf08783b */ /* 0x002fe80000000200 */
[----:B------:R-:W-:Y:S01]  /*5550*/  LDSM.16.M88.4 R32, [R202+0x4000] ;  /* 0x00400000ca20783b */ /* 0x000fe20000000200 */
[C---:B------:R-:W-:Y:S03]  /*5560*/  HMMA.16816.F32 R24, R164.reuse, R26, RZ ;  /* 0x0000001aa418723c */ /* 0x040fe600000018ff */
[----:B------:R-:W-:Y:S04]  /*5570*/  LDSM.16.M88.4 R232, [R201+0xe000] ;  /* 0x00e00000c9e8783b */ /* 0x000fe80000000200 */
[----:B------:R-:W-:Y:S04]  /*5580*/  LDSM.16.M88.4 R220, [R189] ;  /* 0x00000000bddc783b */ /* 0x000fe80000000200 */
[----:B------:R-:W-:Y:S01]  /*5590*/  LDSM.16.M88.4 R156, [R195+0xd000] ;  /* 0x00d00000c39c783b */ /* 0x000fe20000000200 */
[----:B---3--:R-:W-:Y:S03]  /*55a0*/  HMMA.16816.F32 R176, R164, R172, RZ ;  /* 0x000000aca4b0723c */ /* 0x008fe600000018ff */
[----:B------:R-:W-:Y:S04]  /*55b0*/  LDSM.16.M88.4 R236, [R195+0xc800] ;  /* 0x00c80000c3ec783b */ /* 0x000fe80000000200 */
[----:B------:R-:W-:Y:S01]  /*55c0*/  LDSM.16.M88.4 R20, [R200+0x4000] ;  /* 0x00400000c814783b */ /* 0x000fe20000000200 */
[C---:B------:R-:W-:Y:S03]  /*55d0*/  HMMA.16816.F32 R12, R228.reuse, R4, R12 ;  /* 0x00000004e40c723c */ /* 0x040fe6000000180c */
[----:B------:R-:W-:Y:S03]  /*55e0*/  LDSM.16.M88.4 R152, [R195+0xd800] ;  /* 0x00d80000c398783b */ /* 0x000fe60000000200 */
[----:B------:R-:W-:Y:S01]  /*55f0*/  HMMA.16816.F32 R24, R228, R6, R24 ;  /* 0x00000006e418723c */ /* 0x000fe20000001818 */
[----:B------:R-:W1:Y:S04]  /*5600*/  LDSM.16.M88.4 R4, [R201+0xd800] ;  /* 0x00d80000c904783b */ /* 0x000e680000000200 */
[----:B------:R-:W-:Y:S01]  /*5610*/  LDSM.16.M88.4 R140, [R188+0x800] ;  /* 0x00080000bc8c783b */ /* 0x000fe20000000200 */
[C---:B------:R-:W-:Y:S03]  /*5620*/  HMMA.16816.F32 R172, R164.reuse, R174, RZ ;  /* 0x000000aea4ac723c */ /* 0x040fe600000018ff */
[----:B------:R-:W0:Y:S03]  /*5630*/  LDGDEPBAR ;  /* 0x00000000000079af */ /* 0x000e260000000000 */
[----:B----4-:R-:W-:Y:S06]  /*5640*/  HMMA.16816.F32 R136, R164, R148, RZ ;  /* 0x00000094a488723c */ /* 0x010fec00000018ff */
[C---:B------:R-:W-:Y:S06]  /*5650*/  HMMA.16816.F32 R12, R160.reuse, R16, R12 ;  /* 0x00000010a00c723c */ /* 0x040fec000000180c */
[----:B------:R-:W-:Y:S01]  /*5660*/  HMMA.16816.F32 R24, R160, R18, R24 ;  /* 0x00000012a018723c */ /* 0x000fe20000001818 */
[----:B------:R-:W2:Y:S05]  /*5670*/  LDSM.16.M88.4 R16, [R187] ;  /* 0x00000000bb10783b */ /* 0x000eaa0000000200 */
[----:B------:R-:W-:Y:S06]  /*5680*/  HMMA.16816.F32 R148, R164, R150, RZ ;  /* 0x00000096a494723c */ /* 0x000fec00000018ff */
[----:B-----5:R-:W-:Y:S06]  /*5690*/  HMMA.16816.F32 R176, R228, R224, R176 ;  /* 0x000000e0e4b0723c */ /* 0x020fec00000018b0 */
[----:B-1----:R-:W-:Y:S06]  /*56a0*/  HMMA.16816.F32 R168, R164, R4, RZ ;  /* 0x00000004a4a8723c */ /* 0x002fec00000018ff */
[----:B------:R-:W-:Y:S06]  /*56b0*/  HMMA.16816.F32 R12, R144, R28, R12 ;  /* 0x0000001c900c723c */ /* 0x000fec000000180c */
[----:B------:R-:W-:Y:S01]  /*56c0*/  HMMA.16816.F32 R164, R164, R6, RZ ;  /* 0x00000006a4a4723c */ /* 0x000fe200000018ff */
[----:B------:R-:W-:Y:S05]  /*56d0*/  LDSM.16.M88.4 R4, [R195+0xe000] ;  /* 0x00e00000c304783b */ /* 0x000fea0000000200 */
[----:B------:R-:W-:Y:S01]  /*56e0*/  HMMA.16816.F32 R24, R144, R30, R24 ;  /* 0x0000001e9018723c */ /* 0x000fe20000001818 */
[----:B------:R-:W-:Y:S05]  /*56f0*/  LDSM.16.M88.4 R28, [R201+0xe800] ;  /* 0x00e80000c91c783b */ /* 0x000fea0000000200 */
[C---:B------:R-:W-:Y:S01]  /*5700*/  HMMA.16816.F32 R172, R228.reuse, R226, R172 ;  /* 0x000000e2e4ac723c */ /* 0x040fe200000018ac */
[----:B------:R-:W-:Y:S05]  /*5710*/  LDSM.16.M88.4 R224, [R186] ;  /* 0x00000000bae0783b */ /* 0x000fea0000000200 */
[----:B------:R-:W-:Y:S06]  /*5720*/  HMMA.16816.F32 R136, R228, R8, R136 ;  /* 0x00000008e488723c */ /* 0x000fec0000001888 */
[----:B------:R-:W-:Y:S06]  /*5730*/  HMMA.16816.F32 R12, R32, R232, R12 ;  /* 0x000000e8200c723c */ /* 0x000fec000000180c */
[C---:B------:R-:W-:Y:S01]  /*5740*/  HMMA.16816.F32 R148, R228.reuse, R10, R148 ;  /* 0x0000000ae494723c */ /* 0x040fe20000001894 */
[----:B------:R-:W-:Y:S05]  /*5750*/  LDSM.16.M88.4 R8, [R198+0x4000] ;  /* 0x00400000c608783b */ /* 0x000fea0000000200 */
[C---:B------:R-:W-:Y:S06]  /*5760*/  HMMA.16816.F32 R168, R228.reuse, R220, R168 ;  /* 0x000000dce4a8723c */ /* 0x040fec00000018a8 */
[----:B------:R-:W-:Y:S01]  /*5770*/  HMMA.16816.F32 R164, R228, R222, R164 ;  /* 0x000000dee4a4723c */ /* 0x000fe200000018a4 */
[----:B------:R-:W1:Y:S04]  /*5780*/  LDSM.16.M88.4 R220, [R188+0x1000] ;  /* 0x00100000bcdc783b */ /* 0x000e680000000200 */
[----:B------:R-:W3:Y:S01]  /*5790*/  LDSM.16.M88.4 R228, [R188+0x1800] ;  /* 0x00180000bce4783b */ /* 0x000ee20000000200 */
[----:B------:R-:W-:Y:S03]  /*57a0*/  HMMA.16816.F32 R24, R32, R234, R24 ;  /* 0x000000ea2018723c */ /* 0x000fe60000001818 */
[----:B------:R-:W-:Y:S03]  /*57b0*/  LDSM.16.M88.4 R232, [R197+0x4000] ;  /* 0x00400000c5e8783b */ /* 0x000fe60000000200 */
[C---:B------:R-:W-:Y:S06]  /*57c0*/  HMMA.16816.F32 R176, R160.reuse, R156, R176 ;  /* 0x0000009ca0b0723c */ /* 0x040fec00000018b0 */
[C---:B------:R-:W-:Y:S01]  /*57d0*/  HMMA.16816.F32 R172, R160.reuse, R158, R172 ;  /* 0x0000009ea0ac723c */ /* 0x040fe200000018ac */
[----:B------:R-:W-:Y:S05]  /*57e0*/  LDSM.16.M88.4 R156, [R201+0xf800] ;  /* 0x00f80000c99c783b */ /* 0x000fea0000000200 */
[----:B------:R-:W-:Y:S06]  /*57f0*/  HMMA.16816.F32 R136, R160, R236, R136 ;  /* 0x000000eca088723c */ /* 0x000fec0000001888 */
[----:B--2---:R-:W-:Y:S06]  /*5800*/  HMMA.16816.F32 R12, R20, R16, R12 ;  /* 0x00000010140c723c */ /* 0x004fec000000180c */
[C---:B------:R-:W-:Y:S01]  /*5810*/  HMMA.16816.F32 R236, R160.reuse, R238, R148 ;  /* 0x000000eea0ec723c */ /* 0x040fe20000001894 */
[----:B------:R-:W-:Y:S05]  /*5820*/  LDSM.16.M88.4 R148, [R188+0x2000] ;  /* 0x00200000bc94783b */ /* 0x000fea0000000200 */
[C---:B------:R-:W-:Y:S06]  /*5830*/  HMMA.16816.F32 R168, R160.reuse, R152, R168 ;  /* 0x00000098a0a8723c */ /* 0x040fec00000018a8 */
[----:B------:R-:W-:Y:S01]  /*5840*/  HMMA.16816.F32 R164, R160, R154, R164 ;  /* 0x0000009aa0a4723c */ /* 0x000fe200000018a4 */
[----:B------:R-:W-:Y:S04]  /*5850*/  LDSM.16.M88.4 R160, [R202+0x8000] ;  /* 0x00800000caa0783b */ /* 0x000fe80000000200 */
[----:B------:R-:W-:Y:S01]  /*5860*/  LDSM.16.M88.4 R152, [R195+0xe800] ;  /* 0x00e80000c398783b */ /* 0x000fe20000000200 */
[----:B------:R-:W-:Y:S03]  /*5870*/  HMMA.16816.F32 R24, R20, R18, R24 ;  /* 0x000000121418723c */ /* 0x000fe60000001818 */
[----:B------:R-:W2:Y:S03]  /*5880*/  LDSM.16.M88.4 R16, [R201+0xf000] ;  /* 0x00f00000c910783b */ /* 0x000ea60000000200 */
[C---:B-1----:R-:W-:Y:S06]  /*5890*/  HMMA.16816.F32 R176, R144.reuse, R220, R176 ;  /* 0x000000dc90b0723c */ /* 0x042fec00000018b0 */
[C---:B------:R-:W-:Y:S01]  /*58a0*/  HMMA.16816.F32 R172, R144.reuse, R222, R172 ;  /* 0x000000de90ac723c */ /* 0x040fe200000018ac */
[----:B------:R-:W-:Y:S05]  /*58b0*/  LDSM.16.M88.4 R220, [R184] ;  /* 0x00000000b8dc783b */ /* 0x000fea0000000200 */
[----:B------:R-:W-:Y:S06]  /*58c0*/  HMMA.16816.F32 R136, R144, R140, R136 ;  /* 0x0000008c9088723c */ /* 0x000fec0000001888 */
[----:B------:R-:W-:Y:S06]  /*58d0*/  HMMA.16816.F32 R12, R8, R4, R12 ;  /* 0x00000004080c723c */ /* 0x000fec000000180c */
[C---:B------:R-:W-:Y:S01]  /*58e0*/  HMMA.16816.F32 R236, R144.reuse, R142, R236 ;  /* 0x0000008e90ec723c */ /* 0x040fe200000018ec */
[----:B------:R-:W-:Y:S05]  /*58f0*/  LDSM.16.M88.4 R140, [R201+0x10000] ;  /* 0x01000000c98c783b */ /* 0x000fea0000000200 */
[C---:B---3--:R-:W-:Y:S06]  /*5900*/  HMMA.16816.F32 R168, R144.reuse, R228, R168 ;  /* 0x000000e490a8723c */ /* 0x048fec00000018a8 */
[----:B------:R-:W-:Y:S01]  /*5910*/  HMMA.16816.F32 R164, R144, R230, R164 ;  /* 0x000000e690a4723c */ /* 0x000fe200000018a4 */
[----:B------:R-:W-:Y:S04]  /*5920*/  LDSM.16.M88.4 R228, [R200+0x8000] ;  /* 0x00800000c8e4783b */ /* 0x000fe80000000200 */
[----:B------:R-:W-:Y:S01]  /*5930*/  LDSM.16.M88.4 R144, [R188+0x2800] ;  /* 0x00280000bc90783b */ /* 0x000fe20000000200 */
[----:B------:R-:W-:Y:S03]  /*5940*/  HMMA.16816.F32 R24, R8, R6, R24 ;  /* 0x000000060818723c */ /* 0x000fe60000001818 */
[----:B------:R-:W1:Y:S03]  /*5950*/  LDSM.16.M88.4 R4, [R185] ;  /* 0x00000000b904783b */ /* 0x000e660000000200 */
[C---:B--2---:R-:W-:Y:S06]  /*5960*/  HMMA.16816.F32 R176, R32.reuse, R16, R176 ;  /* 0x0000001020b0723c */ /* 0x044fec00000018b0 */
[C---:B------:R-:W-:Y:S01]  /*5970*/  HMMA.16816.F32 R172, R32.reuse, R18, R172 ;  /* 0x0000001220ac723c */ /* 0x040fe200000018ac */
[----:B------:R-:W2:Y:S05]  /*5980*/  LDSM.16.M88.4 R16, [R195+0xf000] ;  /* 0x00f00000c310783b */ /* 0x000eaa0000000200 */
[C---:B------:R-:W-:Y:S06]  /*5990*/  HMMA.16816.F32 R136, R32.reuse, R28, R136 ;  /* 0x0000001c2088723c */ /* 0x040fec0000001888 */
[C---:B------:R-:W-:Y:S01]  /*59a0*/  HMMA.16816.F32 R236, R32.reuse, R30, R236 ;  /* 0x0000001e20ec723c */ /* 0x040fe200000018ec */
[----:B------:R-:W-:Y:S05]  /*59b0*/  LDSM.16.M88.4 R28, [R183] ;  /* 0x00000000b71c783b */ /* 0x000fea0000000200 */
[C---:B------:R-:W-:Y:S06]  /*59c0*/  HMMA.16816.F32 R168, R32.reuse, R156, R168 ;  /* 0x0000009c20a8723c */ /* 0x040fec00000018a8 */
[----:B------:R-:W-:Y:S01]  /*59d0*/  HMMA.16816.F32 R164, R32, R158, R164 ;  /* 0x0000009e20a4723c */ /* 0x000fe200000018a4 */
[----:B------:R-:W-:Y:S04]  /*59e0*/  LDSM.16.M88.4 R156, [R195+0x10000] ;  /* 0x01000000c39c783b */ /* 0x000fe80000000200 */
[----:B------:R-:W-:Y:S01]  /*59f0*/  LDSM.16.M88.4 R32, [R201+0x10800] ;  /* 0x01080000c920783b */ /* 0x000fe20000000200 */
[C---:B------:R-:W-:Y:S06]  /*5a00*/  HMMA.16816.F32 R12, R232.reuse, R148, R12 ;  /* 0x00000094e80c723c */ /* 0x040fec000000180c */
[----:B------:R-:W-:Y:S01]  /*5a10*/  HMMA.16816.F32 R24, R232, R150, R24 ;  /* 0x00000096e818723c */ /* 0x000fe20000001818 */
[----:B------:R-:W3:Y:S05]  /*5a20*/  LDSM.16.M88.4 R148, [R195+0xf800] ;  /* 0x00f80000c394783b */ /* 0x000eea0000000200 */
        /* <DEDUP_REMOVED lines=8> */
[----:B------:R-:W-:Y:S04]  /*5ab0*/  LDSM.16.M88.4 R220, [R197+0x8000] ;  /* 0x00800000c5dc783b */ /* 0x000fe80000000200 */
[----:B------:R-:W-:Y:S01]  /*5ac0*/  LDSM.16.M88.4 R20, [R182] ;  /* 0x00000000b614783b */ /* 0x000fe20000000200 */
[C---:B------:R-:W-:Y:S06]  /*5ad0*/  HMMA.16816.F32 R12, R160.reuse, R140, R12 ;  /* 0x0000008ca00c723c */ /* 0x040fec000000180c */
[----:B------:R-:W-:Y:S01]  /*5ae0*/  HMMA.16816.F32 R24, R160, R142, R24 ;  /* 0x0000008ea018723c */ /* 0x000fe20000001818 */
[----:B------:R-:W4:Y:S05]  /*5af0*/  LDSM.16.M88.4 R140, [R188+0x3800] ;  /* 0x00380000bc8c783b */ /* 0x000f2a0000000200 */
[C---:B--2---:R-:W-:Y:S06]  /*5b00*/  HMMA.16816.F32 R176, R8.reuse, R16, R176 ;  /* 0x0000001008b0723c */ /* 0x044fec00000018b0 */
[C---:B------:R-:W-:Y:S01]  /*5b10*/  HMMA.16816.F32 R172, R8.reuse, R18, R172 ;  /* 0x0000001208ac723c */ /* 0x040fe200000018ac */
[----:B------:R-:W-:Y:S05]  /*5b20*/  LDSM.16.M88.4 R16, [R201+0x11800] ;  /* 0x01180000c910783b */ /* 0x000fea0000000200 */
[C---:B------:R-:W-:Y:S06]  /*5b30*/  HMMA.16816.F32 R136, R8.reuse, R152, R136 ;  /* 0x000000980888723c */ /* 0x040fec0000001888 */
[C---:B------:R-:W-:Y:S01]  /*5b40*/  HMMA.16816.F32 R236, R8.reuse, R154, R236 ;  /* 0x0000009a08ec723c */ /* 0x040fe200000018ec */
[----:B------:R-:W-:Y:S05]  /*5b50*/  LDSM.16.M88.4 R152, [R188+0x4000] ;  /* 0x00400000bc98783b */ /* 0x000fea0000000200 */
[C---:B---3--:R-:W-:Y:S06]  /*5b60*/  HMMA.16816.F32 R168, R8.reuse, R148, R168 ;  /* 0x0000009408a8723c */ /* 0x048fec00000018a8 */
[----:B------:R-:W-:Y:S01]  /*5b70*/  HMMA.16816.F32 R164, R8, R150, R164 ;  /* 0x0000009608a4723c */ /* 0x000fe200000018a4 */
[----:B------:R-:W2:Y:S05]  /*5b80*/  LDSM.16.M88.4 R8, [R201+0x11000] ;  /* 0x01100000c908783b */ /* 0x000eaa0000000200 */
[C---:B-1----:R-:W-:Y:S06]  /*5b90*/  HMMA.16816.F32 R176, R232.reuse, R4, R176 ;  /* 0x00000004e8b0723c */ /* 0x042fec00000018b0 */
[----:B------:R-:W-:Y:S01]  /*5ba0*/  HMMA.16816.F32 R172, R232, R6, R172 ;  /* 0x00000006e8ac723c */ /* 0x000fe200000018ac */
[----:B------:R-:W1:Y:S05]  /*5bb0*/  LDSM.16.M88.4 R4, [R181] ;  /* 0x00000000b504783b */ /* 0x000e6a0000000200 */
[----:B------:R-:W-:Y:S06]  /*5bc0*/  HMMA.16816.F32 R12, R228, R28, R12 ;  /* 0x0000001ce40c723c */ /* 0x000fec000000180c */
[C---:B------:R-:W-:Y:S06]  /*5bd0*/  HMMA.16816.F32 R136, R232.reuse, R144, R136 ;  /* 0x00000090e888723c */ /* 0x040fec0000001888 */
[C---:B------:R-:W-:Y:S06]  /*5be0*/  HMMA.16816.F32 R236, R232.reuse, R146, R236 ;  /* 0x00000092e8ec723c */ /* 0x040fec00000018ec */
[C---:B----4-:R-:W-:Y:S06]  /*5bf0*/  HMMA.16816.F32 R168, R232.reuse, R140, R168 ;  /* 0x0000008ce8a8723c */ /* 0x050fec00000018a8 */
[----:B------:R-:W-:Y:S01]  /*5c00*/  HMMA.16816.F32 R164, R232, R142, R164 ;  /* 0x0000008ee8a4723c */ /* 0x000fe200000018a4 */
[----:B------:R-:W3:Y:S05]  /*5c10*/  LDSM.16.M88.4 R140, [R180] ;  /* 0x00000000b48c783b */ /* 0x000eea0000000200 */
[C---:B--2---:R-:W-:Y:S06]  /*5c20*/  HMMA.16816.F32 R176, R160.reuse, R8, R176 ;  /* 0x00000008a0b0723c */ /* 0x044fec00000018b0 */
[----:B------:R-:W-:Y:S01]  /*5c30*/  HMMA.16816.F32 R172, R160, R10, R172 ;  /* 0x0000000aa0ac723c */ /* 0x000fe200000018ac */
[----:B------:R-:W-:Y:S05]  /*5c40*/  LDSM.16.M88.4 R8, [R195+0x11000] ;  /* 0x01100000c308783b */ /* 0x000fea0000000200 */
[----:B------:R-:W-:Y:S06]  /*5c50*/  HMMA.16816.F32 R12, R224, R156, R12 ;  /* 0x0000009ce00c723c */ /* 0x000fec000000180c */
[----:B------:R-:W-:Y:S06]  /*5c60*/  HMMA.16816.F32 R136, R160, R32, R136 ;  /* 0x00000020a088723c */ /* 0x000fec0000001888 */
[----:B------:R-:W-:Y:S01]  /*5c70*/  HMMA.16816.F32 R24, R228, R30, R24 ;  /* 0x0000001ee418723c */ /* 0x000fe20000001818 */
[----:B------:R-:W2:Y:S05]  /*5c80*/  LDSM.16.M88.4 R28, [R195+0x10800] ;  /* 0x01080000c31c783b */ /* 0x000eaa0000000200 */
[C---:B------:R-:W-:Y:S01]  /*5c90*/  HMMA.16816.F32 R236, R160.reuse, R34, R236 ;  /* 0x00000022a0ec723c */ /* 0x040fe200000018ec */
[----:B------:R-:W-:Y:S05]  /*5ca0*/  LDSM.16.M88.4 R32, [R188+0x4800] ;  /* 0x00480000bc20783b */ /* 0x000fea0000000200 */
[----:B------:R-:W-:Y:S06]  /*5cb0*/  HMMA.16816.F32 R168, R160, R16, R168 ;  /* 0x00000010a0a8723c */ /* 0x000fec00000018a8 */
[C---:B-1----:R-:W-:Y:S06]  /*5cc0*/  HMMA.16816.F32 R176, R228.reuse, R4, R176 ;  /* 0x00000004e4b0723c */ /* 0x042fec00000018b0 */
[----:B------:R-:W-:Y:S01]  /*5cd0*/  HMMA.16816.F32 R172, R228, R6, R172 ;  /* 0x00000006e4ac723c */ /* 0x000fe200000018ac */
[----:B------:R-:W1:Y:S05]  /*5ce0*/  LDSM.16.M88.4 R4, [R195+0x11800] ;  /* 0x01180000c304783b */ /* 0x000e6a0000000200 */
[----:B------:R-:W-:Y:S06]  /*5cf0*/  HMMA.16816.F32 R12, R220, R152, R12 ;  /* 0x00000098dc0c723c */ /* 0x000fec000000180c */
[C---:B------:R-:W-:Y:S06]  /*5d00*/  HMMA.16816.F32 R136, R228.reuse, R20, R136 ;  /* 0x00000014e488723c */ /* 0x040fec0000001888 */
[C---:B------:R-:W-:Y:S06]  /*5d10*/  HMMA.16816.F32 R236, R228.reuse, R22, R236 ;  /* 0x00000016e4ec723c */ /* 0x040fec00000018ec */
[----:B---3--:R-:W-:Y:S06]  /*5d20*/  HMMA.16816.F32 R168, R228, R140, R168 ;  /* 0x0000008ce4a8723c */ /* 0x008fec00000018a8 */
[C---:B------:R-:W-:Y:S01]  /*5d30*/  HMMA.16816.F32 R24, R224.reuse, R158, R24 ;  /* 0x0000009ee018723c */ /* 0x040fe20000001818 */
[----:B------:R-:W-:Y:S01]  /*5d40*/  FMUL.FTZ R14, R14, UR8 ;  /* 0x000000080e0e7c20 */ /* 0x000fe20008410000 */
[----:B------:R-:W-:Y:S01]  /*5d50*/  FMUL.FTZ R0, R12, UR8 ;  /* 0x000000080c007c20 */ /* 0x000fe20008410000 */
[----:B------:R-:W-:Y:S01]  /*5d60*/  FMUL.FTZ R2, R13, UR8 ;  /* 0x000000080d027c20 */ /* 0x000fe20008410000 */
[----:B------:R-:W-:Y:S01]  /*5d70*/  FMUL.FTZ R17, R15, UR8 ;  /* 0x000000080f117c20 */ /* 0x000fe20008410000 */
[----:B------:R3:W-:Y:S01]  /*5d80*/  MUFU.TANH R16, R14 ;  /* 0x0000000e00107308 */ /* 0x0007e20000002400 */
[C---:B--2---:R-:W-:Y:S06]  /*5d90*/  HMMA.16816.F32 R136, R224.reuse, R28, R136 ;  /* 0x0000001ce088723c */ /* 0x044fec0000001888 */
[----:B------:R-:W-:Y:S01]  /*5da0*/  HMMA.16816.F32 R176, R224, R8, R176 ;  /* 0x00000008e0b0723c */ /* 0x000fe200000018b0 */
[----:B------:R-:W2:Y:S05]  /*5db0*/  MUFU.TANH R0, R0 ;  /* 0x0000000000007308 */ /* 0x000eaa0000002400 */
[----:B------:R-:W-:Y:S01]  /*5dc0*/  HMMA.16816.F32 R164, R160, R18, R164 ;  /* 0x00000012a0a4723c */ /* 0x000fe200000018a4 */
[----:B------:R-:W-:-:S02]  /*5dd0*/  IMAD.U32 R9, RZ, RZ, UR24 ;  /* 0x00000018ff097e24 */ /* 0x000fc4000f8e00ff */
[----:B------:R-:W4:Y:S01]  /*5de0*/  MUFU.TANH R2, R2 ;  /* 0x0000000200027308 */ /* 0x000f220000002400 */
[----:B---3--:R-:W3:Y:S01]  /*5df0*/  LDSM.16.M88.4 R12, [R188+0x5000] ;  /* 0x00500000bc0c783b */ /* 0x008ee20000000200 */
[----:B------:R-:W-:Y:S01]  /*5e00*/  IMAD R20, R9, 0x40, R214 ;  /* 0x0000004009147824 */ /* 0x000fe200078e02d6 */
[C---:B------:R-:W-:Y:S03]  /*5e10*/  HMMA.16816.F32 R236, R224.reuse, R30, R236 ;  /* 0x0000001ee0ec723c */ /* 0x040fe600000018ec */
[C---:B------:R-:W-:Y:S01]  /*5e20*/  VIADD R9, R20.reuse, 0x9 ;  /* 0x0000000914097836 */ /* 0x040fe20000000000 */
[C---:B------:R-:W-:Y:S01]  /*5e30*/  ISETP.GE.AND P6, PT, R20.reuse, R210, PT ;  /* 0x000000d21400720c */ /* 0x040fe20003fc6270 */
[C---:B------:R-:W-:Y:S01]  /*5e40*/  VIADD R8, R20.reuse, 0x10 ;  /* 0x0000001014087836 */ /* 0x040fe20000000000 */
[----:B-1----:R-:W-:Y:S01]  /*5e50*/  HMMA.16816.F32 R168, R224, R4, R168 ;  /* 0x00000004e0a8723c */ /* 0x002fe200000018a8 */
[C---:B------:R-:W-:Y:S01]  /*5e60*/  ISETP.GE.AND P1, PT, R20.reuse, R208, PT ;  /* 0x000000d01400720c */ /* 0x040fe20003f26270 */
[----:B------:R-:W1:Y:S01]  /*5e70*/  MUFU.TANH R17, R17 ;  /* 0x0000001100117308 */ /* 0x000e620000002400 */
[----:B------:R-:W-:-:S02]  /*5e80*/  ISETP.LT.OR P6, PT, R20, R211, P6 ;  /* 0x000000d31400720c */ /* 0x000fc400037c1670 */
[C---:B------:R-:W-:Y:S01]  /*5e90*/  ISETP.LT.OR P1, PT, R20.reuse, R209, P1 ;  /* 0x000000d11400720c */ /* 0x040fe20000f21670 */
[C---:B------:R-:W-:Y:S01]  /*5ea0*/  HMMA.16816.F32 R24, R220.reuse, R154, R24 ;  /* 0x0000009adc18723c */ /* 0x040fe20000001818 */
[----:B------:R-:W-:Y:S01]  /*5eb0*/  VIADD R4, R20, 0x1 ;  /* 0x0000000114047836 */ /* 0x000fe20000000000 */
[----:B--2---:R-:W-:Y:S01]  /*5ec0*/  FSEL R0, R0, -INF , !P6 ;  /* 0xff80000000007808 */ /* 0x004fe20007000000 */
[----:B------:R-:W-:Y:S01]  /*5ed0*/  VIADD R5, R20, 0x8 ;  /* 0x0000000814057836 */ /* 0x000fe20000000000 */
[-C--:B------:R-:W-:Y:S02]  /*5ee0*/  ISETP.GE.AND P2, PT, R9, R210.reuse, PT ;  /* 0x000000d20900720c */ /* 0x080fe40003f46270 */
[C---:B------:R-:W-:Y:S01]  /*5ef0*/  ISETP.GE.AND P4, PT, R4.reuse, R210, PT ;  /* 0x000000d20400720c */ /* 0x040fe20003f86270 */
[----:B------:R-:W-:Y:S01]  /*5f00*/  HMMA.16816.F32 R136, R220, R32, R136 ;  /* 0x00000020dc88723c */ /* 0x000fe20000001888 */
[----:B------:R-:W-:Y:S02]  /*5f10*/  ISETP.GE.AND P5, PT, R4, R208, PT ;  /* 0x000000d00400720c */ /* 0x000fe40003fa6270 */
[----:B------:R-:W-:-:S02]  /*5f20*/  ISETP.GE.AND P3, PT, R5, R210, PT ;  /* 0x000000d20500720c */ /* 0x000fc40003f66270 */
[C---:B------:R-:W-:Y:S01]  /*5f30*/  ISETP.GE.AND P0, PT, R5.reuse, R208, PT ;  /* 0x000000d00500720c */ /* 0x040fe20003f06270 */
[----:B------:R-:W-:Y:S01]  /*5f40*/  HMMA.16816.F32 R172, R224, R10, R172 ;  /* 0x0000000ae0ac723c */ /* 0x000fe200000018ac */
[C---:B------:R-:W-:Y:S02]  /*5f50*/  ISETP.LT.OR P4, PT, R4.reuse, R211, P4 ;  /* 0x000000d30400720c */ /* 0x040fe40002781670 */
[----:B------:R-:W-:Y:S02]  /*5f60*/  ISETP.LT.OR P5, PT, R4, R209, P5 ;  /* 0x000000d10400720c */ /* 0x000fe40002fa1670 */
[C---:B------:R-:W-:Y:S01]  /*5f70*/  ISETP.LT.OR P3, PT, R5.reuse, R211, P3 ;  /* 0x000000d30500720c */ /* 0x040fe20001f61670 */
[----:B------:R-:W-:Y:S01]  /*5f80*/  HMMA.16816.F32 R164, R228, R142, R164 ;  /* 0x0000008ee4a4723c */ /* 0x000fe200000018a4 */
[----:B------:R-:W-:Y:S02]  /*5f90*/  ISETP.LT.OR P0, PT, R5, R209, P0 ;  /* 0x000000d10500720c */ /* 0x000fe40000701670 */
[----:B------:R-:W-:-:S02]  /*5fa0*/  FSEL R5, R16, -INF , !P1 ;  /* 0xff80000010057808 */ /* 0x000fc40004800000 */
[----:B----4-:R-:W-:Y:S01]  /*5fb0*/  FSEL R4, R2, -INF , !P4 ;  /* 0xff80000002047808 */ /* 0x010fe20006000000 */
[C---:B------:R-:W-:Y:S01]  /*5fc0*/  HMMA.16816.F32 R236, R220.reuse, R34, R236 ;  /* 0x00000022dcec723c */ /* 0x040fe200000018ec */
[----:B------:R-:W-:Y:S01]  /*5fd0*/  ISETP.GE.AND P6, PT, R9, R208, PT ;  /* 0x000000d00900720c */ /* 0x000fe20003fc6270 */
[----:B------:R-:W-:Y:S01]  /*5fe0*/  FMUL.FTZ R18, R24, UR8 ;  /* 0x0000000818127c20 */ /* 0x000fe20008410000 */
[C---:B------:R-:W-:Y:S01]  /*5ff0*/  ISETP.GE.AND P1, PT, R8.reuse, R210, PT ;  /* 0x000000d20800720c */ /* 0x040fe20003f26270 */
[----:B------:R-:W-:Y:S01]  /*6000*/  FMUL.FTZ R19, R25, UR8 ;  /* 0x0000000819137c20 */ /* 0x000fe20008410000 */
[C---:B------:R-:W-:Y:S01]  /*6010*/  ISETP.GE.AND P4, PT, R8.reuse, R208, PT ;  /* 0x000000d00800720c */ /* 0x040fe20003f86270 */
[----:B---3--:R-:W-:Y:S01]  /*6020*/  HMMA.16816.F32 R176, R220, R12, R176 ;  /* 0x0000000cdcb0723c */ /* 0x008fe200000018b0 */
[C---:B------:R-:W-:Y:S01]  /*6030*/  ISETP.LT.OR P2, PT, R9.reuse, R211, P2 ;  /* 0x000000d30900720c */ /* 0x040fe20001741670 */
[----:B------:R-:W2:Y:S01]  /*6040*/  MUFU.TANH R18, R18 ;  /* 0x0000001200127308 */ /* 0x000ea20000002400 */
[----:B------:R-:W-:Y:S01]  /*6050*/  ISETP.LT.OR P6, PT, R9, R209, P6 ;  /* 0x000000d10900720c */ /* 0x000fe200037c1670 */
[----:B------:R-:W-:Y:S01]  /*6060*/  FMUL.FTZ R140, R137, UR8 ;  /* 0x00000008898c7c20 */ /* 0x000fe20008410000 */
[C---:B------:R-:W-:Y:S01]  /*6070*/  ISETP.LT.OR P1, PT, R8.reuse, R211, P1 ;  /* 0x000000d30800720c */ /* 0x040fe20000f21670 */
[----:B------:R-:W-:Y:S01]  /*6080*/  FMUL.FTZ R22, R27, UR8 ;  /* 0x000000081b167c20 */ /* 0x000fe20008410000 */
[----:B------:R-:W-:Y:S01]  /*6090*/  ISETP.LT.OR P4, PT, R8, R209, P4 ;  /* 0x000000d10800720c */ /* 0x000fe20002781670 */
[----:B------:R-:W-:Y:S01]  /*60a0*/  FMUL.FTZ R138, R138, UR8 ;  /* 0x000000088a8a7c20 */ /* 0x000fe20008410000 */
[----:B------:R-:W3:Y:S01]  /*60b0*/  LDSM.16.M88.4 R8, [R188+0x5800] ;  /* 0x00580000bc08783b */ /* 0x000ee20000000200 */
[----:B------:R-:W-:Y:S01]  /*60c0*/  FMUL.FTZ R136, R136, UR8 ;  /* 0x0000000888887c20 */ /* 0x000fe20008410000 */
[----:B------:R-:W-:Y:S01]  /*60d0*/  FMUL.FTZ R137, R139, UR8 ;  /* 0x000000088b897c20 */ /* 0x000fe20008410000 */
[----:B------:R-:W4:Y:S01]  /*60e0*/  MUFU.TANH R140, R140 ;  /* 0x0000008c008c7308 */ /* 0x000f220000002400 */
[----:B------:R-:W-:Y:S01]  /*60f0*/  FMUL.FTZ R21, R26, UR8 ;  /* 0x000000081a157c20 */ /* 0x000fe20008410000 */
[C---:B------:R-:W-:Y:S01]  /*6100*/  VIADD R2, R20.reuse, 0x11 ;  /* 0x0000001114027836 */ /* 0x040fe20000000000 */
[----:B------:R-:W-:Y:S01]  /*6110*/  HMMA.16816.F32 R164, R224, R6, R164 ;  /* 0x00000006e0a4723c */ /* 0x000fe200000018a4 */
[----:B-1----:R-:W-:Y:S01]  /*6120*/  FSEL R17, R17, -INF , !P5 ;  /* 0xff80000011117808 */ /* 0x002fe20006800000 */
[----:B------:R-:W-:-:S02]  /*6130*/  VIADD R13, R20, 0x18 ;  /* 0x00000018140d7836 */ /* 0x000fc40000000000 */
[----:B------:R-:W-:Y:S01]  /*6140*/  FMUL.FTZ R155, R238, UR8 ;  /* 0x00000008ee9b7c20 */ /* 0x000fe20008410000 */
[----:B--2---:R-:W-:Y:S01]  /*6150*/  FSEL R18, R18, -INF , !P3 ;  /* 0xff80000012127808 */ /* 0x004fe20005800000 */
[----:B------:R1:W2:Y:S01]  /*6160*/  MUFU.TANH R139, R138 ;  /* 0x0000008a008b7308 */ /* 0x0002a20000002400 */
[----:B------:R-:W-:Y:S01]  /*6170*/  HMMA.16816.F32 R172, R220, R14, R172 ;  /* 0x0000000edcac723c */ /* 0x000fe200000018ac */
[----:B------:R-:W-:Y:S01]  /*6180*/  ISETP.GE.AND P5, PT, R2, R210, PT ;  /* 0x000000d20200720c */ /* 0x000fe20003fa6270 */
[----:B------:R-:W-:Y:S01]  /*6190*/  VIADD R6, R20, 0x20 ;  /* 0x0000002014067836 */ /* 0x000fe20000000000 */
[CC--:B------:R-:W-:Y:S01]  /*61a0*/  ISETP.GE.AND P3, PT, R2.reuse, R208.reuse, PT ;  /* 0x000000d00200720c */ /* 0x0c0fe20003f66270 */
[----:B------:R-:W-:Y:S01]  /*61b0*/  FMUL.FTZ R153, R239, UR8 ;  /* 0x00000008ef997c20 */ /* 0x000fe20008410000 */
[----:B------:R-:W-:Y:S01]  /*61c0*/  ISETP.LT.OR P5, PT, R2, R211, P5 ;  /* 0x000000d30200720c */ /* 0x000fe20002fa1670 */
[----:B------:R-:W-:Y:S01]  /*61d0*/  FMUL.FTZ R150, R176, UR8 ;  /* 0x00000008b0967c20 */ /* 0x000fe20008410000 */
[----:B------:R-:W5:Y:S01]  /*61e0*/  MUFU.TANH R19, R19 ;  /* 0x0000001300137308 */ /* 0x000f620000002400 */
[----:B------:R-:W-:Y:S01]  /*61f0*/  ISETP.LT.OR P3, PT, R2, R209, P3 ;  /* 0x000000d10200720c */ /* 0x000fe20001f61670 */
[----:B------:R-:W-:Y:S01]  /*6200*/  VIADD R2, R20, 0x19 ;  /* 0x0000001914027836 */ /* 0x000fe20000000000 */
[----:B----4-:R-:W-:Y:S01]  /*6210*/  FSEL R140, R140, -INF , !P5 ;  /* 0xff8000008c8c7808 */ /* 0x010fe20006800000 */
[----:B------:R-:W-:Y:S01]  /*6220*/  FMUL.FTZ R146, R177, UR8 ;  /* 0x00000008b1927c20 */ /* 0x000fe20008410000 */
[----:B------:R-:W-:Y:S01]  /*6230*/  ISETP.GE.AND P5, PT, R6, R208, PT ;  /* 0x000000d00600720c */ /* 0x000fe20003fa6270 */
[----:B------:R-:W-:Y:S01]  /*6240*/  FMUL.FTZ R149, R178, UR8 ;  /* 0x00000008b2957c20 */ /* 0x000fe20008410000 */
[----:B------:R-:W-:Y:S01]  /*6250*/  FMUL.FTZ R151, R179, UR8 ;  /* 0x00000008b3977c20 */ /* 0x000fe20008410000 */
[----:B------:R-:W4:Y:S01]  /*6260*/  MUFU.TANH R22, R22 ;  /* 0x0000001600167308 */ /* 0x000f220000002400 */
[----:B-1----:R-:W-:Y:S01]  /*6270*/  FMUL.FTZ R138, R236, UR8 ;  /* 0x00000008ec8a7c20 */ /* 0x002fe20008410000 */
[----:B--2---:R-:W-:Y:S01]  /*6280*/  FSEL R139, R139, -INF , !P4 ;  /* 0xff8000008b8b7808 */ /* 0x004fe20006000000 */
[----:B------:R-:W-:-:S04]  /*6290*/  DEPBAR.LE SB0, 0x0 ;  /* 0x000080000000791a */ /* 0x000fc80000000000 */
[----:B------:R-:W-:Y:S01]  /*62a0*/  ISETP.GE.AND P4, PT, R6, R210, PT ;  /* 0x000000d20600720c */ /* 0x000fe20003f86270 */
[----:B------:R1:W2:Y:S01]  /*62b0*/  MUFU.TANH R142, R136 ;  /* 0x00000088008e7308 */ /* 0x0002a20000002400 */
[----:B-----5:R-:W-:Y:S01]  /*62c0*/  FSEL R12, R19, -INF , !P2 ;  /* 0xff800000130c7808 */ /* 0x020fe20005000000 */
[----:B------:R-:W-:Y:S01]  /*62d0*/  FMUL.FTZ R148, R172, UR8 ;  /* 0x00000008ac947c20 */ /* 0x000fe20008410000 */
[----:B------:R-:W-:Y:S01]  /*62e0*/  ISETP.GE.AND P2, PT, R13, R208, PT ;  /* 0x000000d00d00720c */ /* 0x000fe20003f46270 */
[----:B------:R-:W-:Y:S01]  /*62f0*/  FMUL.FTZ R144, R173, UR8 ;  /* 0x00000008ad907c20 */ /* 0x000fe20008410000 */
[C---:B---3--:R-:W-:Y:S01]  /*6300*/  HMMA.16816.F32 R168, R220.reuse, R8, R168 ;  /* 0x00000008dca8723c */ /* 0x048fe200000018a8 */
[----:B------:R-:W-:Y:S01]  /*6310*/  ISETP.LT.OR P4, PT, R6, R211, P4 ;  /* 0x000000d30600720c */ /* 0x000fe20002781670 */
[----:B------:R-:W-:Y:S01]  /*6320*/  FMUL.FTZ R147, R174, UR8 ;  /* 0x00000008ae937c20 */ /* 0x000fe20008410000 */
[----:B------:R-:W3:Y:S01]  /*6330*/  MUFU.TANH R21, R21 ;  /* 0x0000001500157308 */ /* 0x000ee20000002400 */
[----:B----4-:R-:W-:Y:S01]  /*6340*/  FSEL R7, R22, -INF , !P6 ;  /* 0xff80000016077808 */ /* 0x010fe20007000000 */
[----:B------:R-:W-:Y:S01]  /*6350*/  FMUL.FTZ R145, R175, UR8 ;  /* 0x00000008af917c20 */ /* 0x000fe20008410000 */
[----:B------:R-:W-:Y:S01]  /*6360*/  ISETP.GE.AND P6, PT, R2, R210, PT ;  /* 0x000000d20200720c */ /* 0x000fe20003fc6270 */
[----:B------:R-:W-:Y:S01]  /*6370*/  HMMA.16816.F32 R164, R220, R10, R164 ;  /* 0x0000000adca4723c */ /* 0x000fe200000018a4 */
[-C--:B------:R-:W-:Y:S01]  /*6380*/  ISETP.LT.OR P5, PT, R6, R209.reuse, P5 ;  /* 0x000000d10600720c */ /* 0x080fe20002fa1670 */
[----:B------:R-:W-:Y:S01]  /*6390*/  VIADD R6, R20, 0x28 ;  /* 0x0000002814067836 */ /* 0x000fe20000000000 */
[----:B------:R-:W-:Y:S01]  /*63a0*/  ISETP.LT.OR P2, PT, R13, R209, P2 ;  /* 0x000000d10d00720c */ /* 0x000fe20001741670 */
[----:B------:R-:W4:Y:S01]  /*63b0*/  MUFU.TANH R155, R155 ;  /* 0x0000009b009b7308 */ /* 0x000f220000002400 */
[----:B-1----:R-:W-:Y:S01]  /*63c0*/  FMUL.FTZ R136, R237, UR8 ;  /* 0x00000008ed887c20 */ /* 0x002fe20008410000 */
[----:B------:R-:W-:-:S02]  /*63d0*/  ISETP.LT.OR P6, PT, R2, R211, P6 ;  /* 0x000000d30200720c */ /* 0x000fc400037c1670 */
[----:B------:R-:W-:Y:S02]  /*63e0*/  FMNMX.FTZ R9, R132, R0, !PT ;  /* 0x0000000084097209 */ /* 0x000fe40007810000 */
[----:B--2---:R-:W-:Y:S02]  /*63f0*/  FSEL R142, R142, -INF , !P1 ;  /* 0xff8000008e8e7808 */ /* 0x004fe40004800000 */
[----:B------:R-:W1:Y:S01]  /*6400*/  MUFU.TANH R136, R136 ;  /* 0x0000008800887308 */ /* 0x000e620000002400 */
[----:B---3--:R-:W-:Y:S02]  /*6410*/  FSEL R21, R21, -INF , !P0 ;  /* 0xff80000015157808 */ /* 0x008fe40004000000 */
[----:B------:R-:W-:Y:S02]  /*6420*/  ISETP.GE.AND P1, PT, R2, R208, PT ;  /* 0x000000d00200720c */ /* 0x000fe40003f26270 */
[-C--:B------:R-:W-:Y:S01]  /*6430*/  ISETP.GE.AND P0, PT, R13, R210.reuse, PT ;  /* 0x000000d20d00720c */ /* 0x080fe20003f06270 */
[----:B------:R-:W-:Y:S01]  /*6440*/  FMUL.FTZ R168, R168, UR8 ;  /* 0x00000008a8a87c20 */ /* 0x000fe20008410000 */
[----:B------:R-:W-:Y:S01]  /*6450*/  FMNMX.FTZ R9, R4, R9, !PT ;  /* 0x0000000904097209 */ /* 0x000fe20007810000 */
[----:B------:R-:W2:Y:S01]  /*6460*/  MUFU.TANH R137, R137 ;  /* 0x0000008900897308 */ /* 0x000ea20000002400 */
[----:B----4-:R-:W-:Y:S01]  /*6470*/  FSEL R155, R155, -INF , !P2 ;  /* 0xff8000009b9b7808 */ /* 0x010fe20005000000 */
[----:B------:R-:W-:Y:S01]  /*6480*/  FMUL.FTZ R171, R171, UR8 ;  /* 0x00000008abab7c20 */ /* 0x000fe20008410000 */
[----:B------:R-:W-:Y:S01]  /*6490*/  ISETP.GE.AND P2, PT, R6, R210, PT ;  /* 0x000000d20600720c */ /* 0x000fe20003f46270 */
[----:B------:R-:W-:Y:S01]  /*64a0*/  FMUL.FTZ R8, R164, UR8 ;  /* 0x00000008a4087c20 */ /* 0x000fe20008410000 */
[----:B------:R-:W-:Y:S01]  /*64b0*/  ISETP.LT.OR P1, PT, R2, R209, P1 ;  /* 0x000000d10200720c */ /* 0x000fe20000f21670 */
[----:B------:R-:W-:Y:S01]  /*64c0*/  VIADD R2, R20, 0x21 ;  /* 0x0000002114027836 */ /* 0x000fe20000000000 */
[----:B------:R-:W-:Y:S01]  /*64d0*/  ISETP.LT.OR P0, PT, R13, R211, P0 ;  /* 0x000000d30d00720c */ /* 0x000fe20000701670 */
[----:B------:R-:W3:Y:S01]  /*64e0*/  MUFU.TANH R138, R138 ;  /* 0x0000008a008a7308 */ /* 0x000ee20000002400 */
[----:B-1----:R-:W-:Y:S01]  /*64f0*/  FSEL R136, R136, -INF , !P6 ;  /* 0xff80000088887808 */ /* 0x002fe20007000000 */
[----:B------:R-:W-:Y:S01]  /*6500*/  FMUL.FTZ R163, R167, UR8 ;  /* 0x00000008a7a37c20 */ /* 0x000fe20008410000 */
[----:B------:R-:W-:-:S02]  /*6510*/  ISETP.GE.AND P6, PT, R6, R208, PT ;  /* 0x000000d00600720c */ /* 0x000fc40003fc6270 */
[----:B------:R-:W-:Y:S02]  /*6520*/  FMNMX.FTZ R9, R18, R9, !PT ;  /* 0x0000000912097209 */ /* 0x000fe40007810000 */
[C---:B------:R-:W-:Y:S01]  /*6530*/  ISETP.LT.OR P2, PT, R6.reuse, R211, P2 ;  /* 0x000000d30600720c */ /* 0x040fe20001741670 */
[----:B------:R-:W1:Y:S01]  /*6540*/  MUFU.TANH R153, R153 ;  /* 0x0000009900997308 */ /* 0x000e620000002400 */
[----:B------:R-:W-:Y:S01]  /*6550*/  ISETP.LT.OR P6, PT, R6, R209, P6 ;  /* 0x000000d10600720c */ /* 0x000fe200037c1670 */
[----:B------:R-:W-:Y:S01]  /*6560*/  VIADD R6, R20, 0x29 ;  /* 0x0000002914067836 */ /* 0x000fe20000000000 */
[----:B--2---:R-:W-:Y:S02]  /*6570*/  FSEL R137, R137, -INF , !P3 ;  /* 0xff80000089897808 */ /* 0x004fe40005800000 */
[----:B------:R-:W-:Y:S02]  /*6580*/  FMNMX.FTZ R9, R12, R9, !PT ;  /* 0x000000090c097209 */ /* 0x000fe40007810000 */
[----:B------:R-:W-:Y:S01]  /*6590*/  ISETP.GE.AND P3, PT, R2, R210, PT ;  /* 0x000000d20200720c */ /* 0x000fe20003f66270 */
[----:B------:R-:W2:Y:S01]  /*65a0*/  MUFU.TANH R150, R150 ;  /* 0x0000009600967308 */ /* 0x000ea20000002400 */
[----:B---3--:R-:W-:-:S02]  /*65b0*/  FSEL R138, R138, -INF , !P0 ;  /* 0xff8000008a8a7808 */ /* 0x008fc40004000000 */
[----:B------:R-:W-:Y:S02]  /*65c0*/  ISETP.GE.AND P0, PT, R2, R208, PT ;  /* 0x000000d00200720c */ /* 0x000fe40003f06270 */
[----:B------:R-:W-:Y:S01]  /*65d0*/  FMNMX.FTZ R11, R142, R9, !PT ;  /* 0x000000098e0b7209 */ /* 0x000fe20007810000 */
[----:B------:R-:W-:Y:S01]  /*65e0*/  FMUL.FTZ R9, R165, UR8 ;  /* 0x00000008a5097c20 */ /* 0x000fe20008410000 */
[----:B------:R-:W-:Y:S01]  /*65f0*/  ISETP.LT.OR P3, PT, R2, R211, P3 ;  /* 0x000000d30200720c */ /* 0x000fe20001f61670 */
[----:B------:R-:W3:Y:S01]  /*6600*/  MUFU.TANH R146, R146 ;  /* 0x0000009200927308 */ /* 0x000ee20000002400 */
[----:B-1----:R-:W-:Y:S01]  /*6610*/  FSEL R153, R153, -INF , !P1 ;  /* 0xff80000099997808 */ /* 0x002fe20004800000 */
[----:B------:R-:W-:Y:S01]  /*6620*/  FMUL.FTZ R165, R166, UR8 ;  /* 0x00000008a6a57c20 */ /* 0x000fe20008410000 */
[----:B------:R-:W-:Y:S02]  /*6630*/  ISETP.GE.AND P1, PT, R6, R210, PT ;  /* 0x000000d20600720c */ /* 0x000fe40003f26270 */
[----:B------:R-:W-:Y:S01]  /*6640*/  ISETP.LT.OR P0, PT, R2, R209, P0 ;  /* 0x000000d10200720c */ /* 0x000fe20000701670 */
[----:B------:R-:W-:Y:S01]  /*6650*/  VIADD R2, R20, 0x30 ;  /* 0x0000003014027836 */ /* 0x000fe20000000000 */
[----:B------:R-:W-:Y:S01]  /*6660*/  ISETP.LT.OR P1, PT, R6, R211, P1 ;  /* 0x000000d30600720c */ /* 0x000fe20000f21670 */
[----:B------:R-:W1:Y:S01]  /*6670*/  MUFU.TANH R149, R149 ;  /* 0x0000009500957308 */ /* 0x000e620000002400 */
[----:B--2---:R-:W-:-:S02]  /*6680*/  FSEL R150, R150, -INF , !P4 ;  /* 0xff80000096967808 */ /* 0x004fc40006000000 */
[CC--:B------:R-:W-:Y:S02]  /*6690*/  ISETP.GE.AND P4, PT, R6.reuse, R208.reuse, PT ;  /* 0x000000d00600720c */ /* 0x0c0fe40003f86270 */
[----:B------:R-:W-:Y:S02]  /*66a0*/  FMNMX.FTZ R10, R3, R5, !PT ;  /* 0x00000005030a7209 */ /* 0x000fe40007810000 */
[----:B------:R-:W-:Y:S01]  /*66b0*/  ISETP.LT.OR P4, PT, R6, R209, P4 ;  /* 0x000000d10600720c */ /* 0x000fe20002781670 */
[----:B------:R-:W2:Y:S01]  /*66c0*/  MUFU.TANH R151, R151 ;  /* 0x0000009700977308 */ /* 0x000ea20000002400 */
[----:B------:R-:W-:Y:S01]  /*66d0*/  FMUL.FTZ R6, R169, UR8 ;  /* 0x00000008a9067c20 */ /* 0x000fe20008410000 */
[----:B------:R-:W-:Y:S01]  /*66e0*/  FMNMX.FTZ R11, R140, R11, !PT ;  /* 0x0000000b8c0b7209 */ /* 0x000fe20007810000 */
[----:B------:R-:W-:Y:S01]  /*66f0*/  FMUL.FTZ R169, R170, UR8 ;  /* 0x00000008aaa97c20 */ /* 0x000fe20008410000 */
[----:B---3--:R-:W-:Y:S02]  /*6700*/  FSEL R146, R146, -INF , !P3 ;  /* 0xff80000092927808 */ /* 0x008fe40005800000 */
[----:B------:R-:W-:-:S02]  /*6710*/  ISETP.GE.AND P3, PT, R2, R208, PT ;  /* 0x000000d00200720c */ /* 0x000fc40003f66270 */
[----:B------:R-:W3:Y:S01]  /*6720*/  MUFU.TANH R148, R148 ;  /* 0x0000009400947308 */ /* 0x000ee20000002400 */
[----:B-1----:R-:W-:Y:S02]  /*6730*/  FSEL R149, R149, -INF , !P5 ;  /* 0xff80000095957808 */ /* 0x002fe40006800000 */
[----:B------:R-:W-:Y:S02]  /*6740*/  ISETP.GE.AND P5, PT, R2, R210, PT ;  /* 0x000000d20200720c */ /* 0x000fe40003fa6270 */
[----:B------:R-:W-:Y:S02]  /*6750*/  FMNMX.FTZ R10, R17, R10, !PT ;  /* 0x0000000a110a7209 */ /* 0x000fe40007810000 */
[----:B------:R-:W-:Y:S01]  /*6760*/  FMNMX.FTZ R11, R138, R11, !PT ;  /* 0x0000000b8a0b7209 */ /* 0x000fe20007810000 */
[----:B------:R-:W1:Y:S01]  /*6770*/  MUFU.TANH R144, R144 ;  /* 0x0000009000907308 */ /* 0x000e620000002400 */
[C---:B------:R-:W-:Y:S02]  /*6780*/  ISETP.LT.OR P5, PT, R2.reuse, R211, P5 ;  /* 0x000000d30200720c */ /* 0x040fe40002fa1670 */
[----:B------:R-:W-:Y:S01]  /*6790*/  ISETP.LT.OR P3, PT, R2, R209, P3 ;  /* 0x000000d10200720c */ /* 0x000fe20001f61670 */
[----:B------:R-:W-:Y:S01]  /*67a0*/  VIADD R2, R20, 0x31 ;  /* 0x0000003114027836 */ /* 0x000fe20000000000 */
[----:B------:R-:W-:-:S02]  /*67b0*/  FMNMX.FTZ R10, R21, R10, !PT ;  /* 0x0000000a150a7209 */ /* 0x000fc40007810000 */
[----:B------:R-:W-:Y:S01]  /*67c0*/  FMNMX.FTZ R11, R136, R11, !PT ;  /* 0x0000000b880b7209 */ /* 0x000fe20007810000 */
[----:B------:R-:W4:Y:S01]  /*67d0*/  MUFU.TANH R147, R147 ;  /* 0x0000009300937308 */ /* 0x000f220000002400 */
[----:B--2---:R-:W-:Y:S02]  /*67e0*/  FSEL R151, R151, -INF , !P0 ;  /* 0xff80000097977808 */ /* 0x004fe40004000000 */
[----:B---3--:R-:W-:Y:S02]  /*67f0*/  FSEL R148, R148, -INF , !P2 ;  /* 0xff80000094947808 */ /* 0x008fe40005000000 */
[----:B------:R-:W-:Y:S02]  /*6800*/  FMNMX.FTZ R10, R7, R10, !PT ;  /* 0x0000000a070a7209 */ /* 0x000fe40007810000 */
[----:B------:R-:W-:Y:S01]  /*6810*/  FMNMX.FTZ R11, R150, R11, !PT ;  /* 0x0000000b960b7209 */ /* 0x000fe20007810000 */
[----:B------:R-:W2:Y:S01]  /*6820*/  MUFU.TANH R6, R6 ;  /* 0x0000000600067308 */ /* 0x000ea20000002400 */
[----:B------:R-:W-:-:S02]  /*6830*/  ISETP.GE.AND P0, PT, R2, R210, PT ;  /* 0x000000d20200720c */ /* 0x000fc40003f06270 */
[----:B------:R-:W-:Y:S02]  /*6840*/  ISETP.GE.AND P2, PT, R2, R208, PT ;  /* 0x000000d00200720c */ /* 0x000fe40003f46270 */
[----:B------:R-:W-:Y:S02]  /*6850*/  FMNMX.FTZ R10, R139, R10, !PT ;  /* 0x0000000a8b0a7209 */ /* 0x000fe40007810000 */
[----:B------:R-:W-:Y:S01]  /*6860*/  FMNMX.FTZ R11, R146, R11, !PT ;  /* 0x0000000b920b7209 */ /* 0x000fe20007810000 */
[----:B------:R-:W3:Y:S01]  /*6870*/  MUFU.TANH R168, R168 ;  /* 0x000000a800a87308 */ /* 0x000ee20000002400 */
[C---:B------:R-:W-:Y:S02]  /*6880*/  ISETP.LT.OR P0, PT, R2.reuse, R211, P0 ;  /* 0x000000d30200720c */ /* 0x040fe40000701670 */
[----:B------:R-:W-:Y:S01]  /*6890*/  ISETP.LT.OR P2, PT, R2, R209, P2 ;  /* 0x000000d10200720c */ /* 0x000fe20001741670 */
[----:B------:R-:W-:Y:S01]  /*68a0*/  VIADD R2, R20, 0x38 ;  /* 0x0000003814027836 */ /* 0x000fe20000000000 */
[----:B-1----:R-:W-:Y:S01]  /*68b0*/  FSEL R144, R144, -INF , !P1 ;  /* 0xff80000090907808 */ /* 0x002fe20004800000 */
[----:B------:R-:W-:Y:S01]  /*68c0*/  VIADD R20, R20, 0x39 ;  /* 0x0000003914147836 */ /* 0x000fe20000000000 */
[----:B------:R-:W-:Y:S01]  /*68d0*/  FMNMX.FTZ R10, R137, R10, !PT ;  /* 0x0000000a890a7209 */ /* 0x000fe20007810000 */
[----:B------:R-:W1:Y:S01]  /*68e0*/  MUFU.TANH R8, R8 ;  /* 0x0000000800087308 */ /* 0x000e620000002400 */
[----:B------:R-:W-:-:S02]  /*68f0*/  FMNMX.FTZ R11, R148, R11, !PT ;  /* 0x0000000b940b7209 */ /* 0x000fc40007810000 */
[----:B----4-:R-:W-:Y:S02]  /*6900*/  FSEL R147, R147, -INF , !P6 ;  /* 0xff80000093937808 */ /* 0x010fe40007000000 */
[C---:B------:R-:W-:Y:S02]  /*6910*/  ISETP.GE.AND P6, PT, R2.reuse, R210, PT ;  /* 0x000000d20200720c */ /* 0x040fe40003fc6270 */
[----:B------:R-:W-:Y:S01]  /*6920*/  ISETP.GE.AND P1, PT, R2, R208, PT ;  /* 0x000000d00200720c */ /* 0x000fe20003f26270 */
[----:B------:R4:W5:Y:S01]  /*6930*/  MUFU.TANH R166, R9 ;  /* 0x0000000900a67308 */ /* 0x0009620000002400 */
[----:B--2---:R-:W-:Y:S02]  /*6940*/  FSEL R170, R6, -INF , !P0 ;  /* 0xff80000006aa7808 */ /* 0x004fe40004000000 */
[----:B---3--:R-:W-:Y:S02]  /*6950*/  FSEL R174, R168, -INF , !P5 ;  /* 0xff800000a8ae7808 */ /* 0x008fe40006800000 */
[----:B------:R-:W-:-:S02]  /*6960*/  FMNMX.FTZ R6, R155, R10, !PT ;  /* 0x0000000a9b067209 */ /* 0x000fc40007810000 */
[----:B------:R-:W-:Y:S01]  /*6970*/  PLOP3.LUT P0, PT, PT, PT, UP0, 0x80, 0x0 ;  /* 0x000000000000781c */ /* 0x000fe20003f0f008 */
[----:B------:R-:W2:Y:S01]  /*6980*/  MUFU.TANH R145, R145 ;  /* 0x0000009100917308 */ /* 0x000ea20000002400 */
[C---:B------:R-:W-:Y:S02]  /*6990*/  ISETP.LT.OR P6, PT, R2.reuse, R211, P6 ;  /* 0x000000d30200720c */ /* 0x040fe400037c1670 */
[----:B------:R-:W-:Y:S02]  /*69a0*/  ISETP.LT.OR P1, PT, R2, R209, P1 ;  /* 0x000000d10200720c */ /* 0x000fe40000f21670 */
[----:B------:R-:W-:Y:S02]  /*69b0*/  ISETP.GE.AND P5, PT, R20, R210, PT ;  /* 0x000000d21400720c */ /* 0x000fe40003fa6270 */
[----:B------:R-:W-:Y:S01]  /*69c0*/  FMNMX.FTZ R6, R153, R6, !PT ;  /* 0x0000000699067209 */ /* 0x000fe20007810000 */
[----:B------:R-:W3:Y:S01]  /*69d0*/  MUFU.TANH R169, R169 ;  /* 0x000000a900a97308 */ /* 0x000ee20000002400 */
[----:B----4-:R-:W-:-:S02]  /*69e0*/  FMNMX.FTZ R9, R144, R11, !PT ;  /* 0x0000000b90097209 */ /* 0x010fc40007810000 */
[----:B------:R-:W-:Y:S02]  /*69f0*/  ISETP.LT.OR P5, PT, R20, R211, P5 ;  /* 0x000000d31400720c */ /* 0x000fe40002fa1670 */
[----:B------:R-:W-:Y:S02]  /*6a00*/  FMNMX.FTZ R9, R174, R9, !PT ;  /* 0x00000009ae097209 */ /* 0x000fe40007810000 */
[----:B-1----:R-:W-:Y:S01]  /*6a10*/  FSEL R168, R8, -INF , !P6 ;  /* 0xff80000008a87808 */ /* 0x002fe20007000000 */
[----:B------:R1:W4:Y:S01]  /*6a20*/  MUFU.TANH R2, R171 ;  /* 0x000000ab00027308 */ /* 0x0003220000002400 */
[----:B------:R-:W-:Y:S02]  /*6a30*/  FMNMX.FTZ R6, R149, R6, !PT ;  /* 0x0000000695067209 */ /* 0x000fe40007810000 */
[----:B------:R-:W-:Y:S02]  /*6a40*/  FMNMX.FTZ R9, R170, R9, !PT ;  /* 0x00000009aa097209 */ /* 0x000fe40007810000 */
[----:B-----5:R-:W-:-:S02]  /*6a50*/  FSEL R166, R166, -INF , !P5 ;  /* 0xff800000a6a67808 */ /* 0x020fc40006800000 */
[----:B------:R-:W-:Y:S01]  /*6a60*/  FMNMX.FTZ R10, R151, R6, !PT ;  /* 0x00000006970a7209 */ /* 0x000fe20007810000 */
[----:B------:R-:W1:Y:S01]  /*6a70*/  MUFU.TANH R165, R165 ;  /* 0x000000a500a57308 */ /* 0x000e620000002400 */
[----:B------:R-:W-:Y:S02]  /*6a80*/  FMNMX.FTZ R9, R168, R9, !PT ;  /* 0x00000009a8097209 */ /* 0x000fe40007810000 */
[----:B--2---:R-:W-:Y:S02]  /*6a90*/  FSEL R145, R145, -INF , !P4 ;  /* 0xff80000091917808 */ /* 0x004fe40006000000 */
[----:B---3--:R-:W-:Y:S02]  /*6aa0*/  FSEL R169, R169, -INF , !P3 ;  /* 0xff800000a9a97808 */ /* 0x008fe40005800000 */
[----:B------:R-:W-:Y:S01]  /*6ab0*/  FMNMX.FTZ R10, R147, R10, !PT ;  /* 0x0000000a930a7209 */ /* 0x000fe20007810000 */
[----:B------:R-:W2:Y:S01]  /*6ac0*/  MUFU.TANH R163, R163 ;  /* 0x000000a300a37308 */ /* 0x000ea20000002400 */
[----:B------:R-:W-:Y:S01]  /*6ad0*/  FMNMX.FTZ R9, R166, R9, !PT ;  /* 0x00000009a6097209 */ /* 0x000fe20007810000 */
[----:B------:R-:W-:Y:S06]  /*6ae0*/  BAR.SYNC.DEFER_BLOCKING 0x0 ;  /* 0x0000000000007b1d */ /* 0x000fec0000010000 */
[----:B----4-:R-:W-:Y:S05]  /*6af0*/  @!P0 BRA `(.L_x_341) ;  /* 0x0000000000688947 */ /* 0x010fea0003800000 */
        /* <DEDUP_REMOVED lines=26> */
.L_x_341:
[----:B------:R-:W-:Y:S01]  /*6ca0*/  FMNMX.FTZ R10, R145, R10, !PT ;  /* 0x0000000a910a7209 */ /* 0x000fe20007810000 */
[----:B------:R-:W4:Y:S01]  /*6cb0*/  SHFL.BFLY PT, R6, R9, 0x2, 0x1f ;  /* 0x0c401f0009067f89 */ /* 0x000f2200000e0000 */
[----:B------:R-:W-:Y:S02]  /*6cc0*/  FSEL R167, R2, -INF , !P2 ;  /* 0xff80000002a77808 */ /* 0x000fe40005000000 */
[C---:B------:R-:W-:Y:S01]  /*6cd0*/  ISETP.GE.AND P3, PT, R20.reuse, R208, PT ;  /* 0x000000d01400720c */ /* 0x040fe20003f66270 */
[----:B------:R-:W-:Y:S01]  /*6ce0*/  LDSM.16.MT88.4 R24, [R193+0x12000] ;  /* 0x01200000c118783b */ /* 0x000fe20000004200 */
[----:B------:R-:W-:Y:S02]  /*6cf0*/  FMNMX.FTZ R2, R169, R10, !PT ;  /* 0x0000000aa9027209 */ /* 0x000fe40007810000 */
[----:B------:R-:W-:Y:S01]  /*6d00*/  ISETP.LT.OR P3, PT, R20, R209, P3 ;  /* 0x000000d11400720c */ /* 0x000fe20001f61670 */
[----:B------:R-:W-:Y:S01]  /*6d10*/  LDSM.16.MT88.4 R32, [R192+0x12000] ;  /* 0x01200000c020783b */ /* 0x000fe20000004200 */
[----:B-1----:R-:W-:-:S02]  /*6d20*/  FSEL R165, R165, -INF , !P1 ;  /* 0xff800000a5a57808 */ /* 0x002fc40004800000 */
[----:B------:R-:W-:Y:S02]  /*6d30*/  FMNMX.FTZ R2, R167, R2, !PT ;  /* 0x00000002a7027209 */ /* 0x000fe40007810000 */
[----:B--2---:R-:W-:Y:S02]  /*6d40*/  FSEL R163, R163, -INF , !P3 ;  /* 0xff800000a3a37808 */ /* 0x004fe40005800000 */
[----:B------:R-:W-:-:S04]  /*6d50*/  FMNMX.FTZ R2, R165, R2, !PT ;  /* 0x00000002a5027209 */ /* 0x000fc80007810000 */
[----:B------:R-:W-:-:S05]  /*6d60*/  FMNMX.FTZ R13, R163, R2, !PT ;  /* 0x00000002a30d7209 */ /* 0x000fca0007810000 */
[----:B------:R-:W1:Y:S01]  /*6d70*/  SHFL.BFLY PT, R2, R13, 0x2, 0x1f ;  /* 0x0c401f000d027f89 */ /* 0x000e6200000e0000 */
[----:B----4-:R-:W-:-:S05]  /*6d80*/  FMNMX.FTZ R11, R9, R6, !PT ;  /* 0x00000006090b7209 */ /* 0x010fca0007810000 */
[----:B------:R-:W2:Y:S01]  /*6d90*/  SHFL.BFLY PT, R8, R11, 0x1, 0x1f ;  /* 0x0c201f000b087f89 */ /* 0x000ea200000e0000 */
[----:B-1----:R-:W-:-:S05]  /*6da0*/  FMNMX.FTZ R9, R13, R2, !PT ;  /* 0x000000020d097209 */ /* 0x002fca0007810000 */
        /* <DEDUP_REMOVED lines=14> */
[--C-:B------:R-:W-:Y:S01]  /*6e90*/  FFMA.FTZ R176, R136, UR9, -R171.reuse ;  /* 0x0000000988b07c23 */ /* 0x100fe200080108ab */
[----:B------:R-:W-:Y:S01]  /*6ea0*/  LDSM.16.MT88.4 R8, [R196+0x12000] ;  /* 0x01200000c408783b */ /* 0x000fe20000004200 */
[--C-:B------:R-:W-:Y:S01]  /*6eb0*/  FFMA.FTZ R218, R150, UR9, -R171.reuse ;  /* 0x0000000996da7c23 */ /* 0x100fe200080108ab */
[C---:B------:R-:W-:Y:S01]  /*6ec0*/  FSETP.NEU.FTZ.AND P1, PT, R0.reuse, -INF , PT ;  /* 0xff8000000000780b */ /* 0x040fe20003f3d000 */
[C---:B------:R-:W-:Y:S01]  /*6ed0*/  FMUL.FTZ R164, R0.reuse, UR9 ;  /* 0x0000000900a47c20 */ /* 0x040fe20008410000 */
[----:B------:R-:W1:Y:S01]  /*6ee0*/  MUFU.EX2 R159, R159 ;  /* 0x0000009f009f7308 */ /* 0x000e620000000800 */
[----:B------:R-:W-:Y:S01]  /*6ef0*/  LDSM.16.MT88.4 R140, [R192+0x16000] ;  /* 0x01600000c08c783b */ /* 0x000fe20000004200 */
[----:B------:R-:W-:Y:S01]  /*6f00*/  FSEL R6, R0, RZ, P1 ;  /* 0x000000ff00067208 */ /* 0x000fe20000800000 */
[--C-:B------:R-:W-:Y:S01]  /*6f10*/  FFMA.FTZ R220, R148, UR9, -R171.reuse ;  /* 0x0000000994dc7c23 */ /* 0x100fe200080108ab */
[----:B------:R-:W-:Y:S01]  /*6f20*/  FSEL R164, R164, RZ, P1 ;  /* 0x000000ffa4a47208 */ /* 0x000fe20000800000 */
[--C-:B------:R-:W-:Y:S01]  /*6f30*/  FFMA.FTZ R219, R146, UR9, -R171.reuse ;  /* 0x0000000992db7c23 */ /* 0x100fe200080108ab */
[----:B------:R-:W-:Y:S01]  /*6f40*/  FFMA.FTZ R221, R144, UR9, -R171 ;  /* 0x0000000990dd7c23 */ /* 0x000fe200080108ab */
[----:B------:R-:W-:Y:S01]  /*6f50*/  FADD.FTZ R6, R3, -R6 ;  /* 0x8000000603067221 */ /* 0x000fe20000010000 */
[----:B------:R-:W-:Y:S01]  /*6f60*/  MUFU.EX2 R160, R160 ;  /* 0x000000a000a07308 */ /* 0x000fe20000000800 */
[--C-:B------:R-:W-:Y:S01]  /*6f70*/  FFMA.FTZ R156, R17, UR9, -R164.reuse ;  /* 0x00000009119c7c23 */ /* 0x100fe200080108a4 */
[--C-:B------:R-:W-:Y:S01]  /*6f80*/  FFMA.FTZ R158, R5, UR9, -R164.reuse ;  /* 0x00000009059e7c23 */ /* 0x100fe200080108a4 */
[----:B------:R-:W2:Y:S01]  /*6f90*/  LDSM.16.MT88.4 R16, [R194+0x12000] ;  /* 0x01200000c210783b */ /* 0x000ea20000004200 */
[----:B------:R-:W-:Y:S01]  /*6fa0*/  FSEL R5, R2, RZ, P2 ;  /* 0x000000ff02057208 */ /* 0x000fe20001000000 */
[--C-:B------:R-:W-:Y:S01]  /*6fb0*/  FFMA.FTZ R133, R21, UR9, -R164.reuse ;  /* 0x0000000915857c23 */ /* 0x100fe200080108a4 */
[----:B------:R-:W-:Y:S01]  /*6fc0*/  FMUL.FTZ R3, R6, UR9 ;  /* 0x0000000906037c20 */ /* 0x000fe20008410000 */
[--C-:B------:R-:W-:Y:S01]  /*6fd0*/  FFMA.FTZ R177, R139, UR9, -R164.reuse ;  /* 0x000000098bb17c23 */ /* 0x100fe200080108a4 */
[----:B------:R-:W4:Y:S01]  /*6fe0*/  MUFU.EX2 R157, R157 ;  /* 0x0000009d009d7308 */ /* 0x000f220000000800 */
[----:B------:R-:W-:Y:S01]  /*6ff0*/  FADD.FTZ R4, R132, -R5 ;  /* 0x8000000584047221 */ /* 0x000fe20000010000 */
[--C-:B------:R-:W-:Y:S01]  /*7000*/  FFMA.FTZ R132, R7, UR9, -R164.reuse ;  /* 0x0000000907847c23 */ /* 0x100fe200080108a4 */
[--C-:B------:R-:W-:Y:S01]  /*7010*/  FFMA.FTZ R216, R137, UR9, -R164.reuse ;  /* 0x0000000989d87c23 */ /* 0x100fe200080108a4 */
[--C-:B------:R-:W-:Y:S01]  /*7020*/  FFMA.FTZ R178, R155, UR9, -R164.reuse ;  /* 0x000000099bb27c23 */ /* 0x100fe200080108a4 */
[----:B------:R-:W-:Y:S01]  /*7030*/  FMUL.FTZ R161, R4, UR9 ;  /* 0x0000000904a17c20 */ /* 0x000fe20008410000 */
[----:B-1----:R-:W-:Y:S01]  /*7040*/  F2FP.F16.F32.PACK_AB R4, R159, R162 ;  /* 0x000000a29f04723e */ /* 0x002fe200000000ff */
        /* <DEDUP_REMOVED lines=9> */
[----:B------:R-:W1:Y:S01]  /*70e0*/  MUFU.EX2 R156, R156 ;  /* 0x0000009c009c7308 */ /* 0x000e620000000800 */
[----:B----4-:R-:W-:Y:S01]  /*70f0*/  F2FP.F16.F32.PACK_AB R6, R157, R160 ;  /* 0x000000a09d06723e */ /* 0x010fe200000000ff */
[----:B------:R-:W-:Y:S01]  /*7100*/  LDSM.16.MT88.4 R144, [R194+0x15000] ;  /* 0x01500000c290783b */ /* 0x000fe20000004200 */
[----:B------:R-:W-:-:S03]  /*7110*/  FFMA.FTZ R165, R165, UR9, -R164 ;  /* 0x00000009a5a57c23 */ /* 0x000fc600080108a4 */
[----:B------:R-:W-:Y:S02]  /*7120*/  LDSM.16.MT88.4 R152, [R192+0x13000] ;  /* 0x01300000c098783b */ /* 0x000fe40000004200 */
[----:B------:R-:W-:Y:S08]  /*7130*/  MUFU.EX2 R133, R133 ;  /* 0x0000008500857308 */ /* 0x000ff00000000800 */
[----:B------:R-:W4:Y:S01]  /*7140*/  MUFU.EX2 R132, R132 ;  /* 0x0000008400847308 */ /* 0x000f220000000800 */
[----:B-1----:R-:W-:-:S07]  /*7150*/  F2FP.F16.F32.PACK_AB R5, R156, R158 ;  /* 0x0000009e9c05723e */ /* 0x002fce00000000ff */
[----:B------:R-:W1:Y:S08]  /*7160*/  MUFU.EX2 R161, R161 ;  /* 0x000000a100a17308 */ /* 0x000e700000000800 */
[----:B------:R-:W3:Y:S01]  /*7170*/  MUFU.EX2 R3, R3 ;  /* 0x0000000300037308 */ /* 0x000ee20000000800 */
[----:B----4-:R-:W-:-:S07]  /*7180*/  F2FP.F16.F32.PACK_AB R7, R132, R133 ;  /* 0x000000858407723e */ /* 0x010fce00000000ff */
        /* <DEDUP_REMOVED lines=8> */
[----:B------:R-:W-:Y:S01]  /*7210*/  FMUL.FTZ R109, R109, R161 ;  /* 0x000000a16d6d7220 */ /* 0x000fe20000410000 */
[-C--:B---3--:R-:W-:Y:S01]  /*7220*/  FMUL.FTZ R22, R122, R3.reuse ;  /* 0x000000037a167220 */ /* 0x088fe20000410000 */
[-C--:B------:R-:W-:Y:S01]  /*7230*/  FMUL.FTZ R23, R123, R3.reuse ;  /* 0x000000037b177220 */ /* 0x080fe20000410000 */
[-C--:B------:R-:W-:Y:S01]  /*7240*/  FMUL.FTZ R118, R118, R3.reuse ;  /* 0x0000000376767220 */ /* 0x080fe20000410000 */
[-C--:B------:R-:W-:Y:S01]  /*7250*/  FMUL.FTZ R119, R119, R3.reuse ;  /* 0x0000000377777220 */ /* 0x080fe20000410000 */
[-C--:B------:R-:W-:Y:S01]  /*7260*/  FMUL.FTZ R30, R114, R3.reuse ;  /* 0x00000003721e7220 */ /* 0x080fe20000410000 */
[-C--:B------:R-:W-:Y:S01]  /*7270*/  FMUL.FTZ R31, R115, R3.reuse ;  /* 0x00000003731f7220 */ /* 0x080fe20000410000 */
[-C--:B------:R-:W-:Y:S01]  /*7280*/  FMUL.FTZ R110, R110, R3.reuse ;  /* 0x000000036e6e7220 */ /* 0x080fe20000410000 */
[----:B------:R-:W-:Y:S01]  /*7290*/  LDSM.16.MT88.4 R112, [R194+0x14000] ;  /* 0x01400000c270783b */ /* 0x000fe20000004200 */
[C---:B--2---:R-:W-:Y:S01]  /*72a0*/  HMMA.16816.F32 R20, R4.reuse, R16, R20 ;  /* 0x000000100414723c */ /* 0x044fe20000001814 */
[----:B------:R-:W-:Y:S01]  /*72b0*/  FMUL.FTZ R111, R111, R3 ;  /* 0x000000036f6f7220 */ /* 0x000fe20000410000 */
[----:B------:R-:W-:Y:S01]  /*72c0*/  MUFU.EX2 R175, R175 ;  /* 0x000000af00af7308 */ /* 0x000fe20000000800 */
[-C--:B------:R-:W-:Y:S01]  /*72d0*/  FMUL.FTZ R88, R88, R161.reuse ;  /* 0x000000a158587220 */ /* 0x080fe20000410000 */
[----:B------:R-:W-:Y:S01]  /*72e0*/  FMUL.FTZ R89, R89, R161 ;  /* 0x000000a159597220 */ /* 0x000fe20000410000 */
[-C--:B------:R-:W-:Y:S01]  /*72f0*/  FMUL.FTZ R90, R90, R3.reuse ;  /* 0x000000035a5a7220 */ /* 0x080fe20000410000 */
[C---:B------:R-:W-:Y:S01]  /*7300*/  HMMA.16816.F32 R16, R4.reuse, R18, R116 ;  /* 0x000000120410723c */ /* 0x040fe20000001874 */
[----:B------:R-:W1:Y:S01]  /*7310*/  LDSM.16.MT88.4 R116, [R196+0x14000] ;  /* 0x01400000c474783b */ /* 0x000e620000004200 */
[----:B------:R-:W-:Y:S01]  /*7320*/  FMUL.FTZ R91, R91, R3 ;  /* 0x000000035b5b7220 */ /* 0x000fe20000410000 */
[-C--:B------:R-:W-:Y:S01]  /*7330*/  FMUL.FTZ R12, R128, R161.reuse ;  /* 0x000000a1800c7220 */ /* 0x080fe20000410000 */
[----:B------:R-:W-:Y:S01]  /*7340*/  MUFU.EX2 R173, R173 ;  /* 0x000000ad00ad7308 */ /* 0x000fe20000000800 */
[----:B------:R-:W-:Y:S01]  /*7350*/  FMUL.FTZ R13, R129, R161 ;  /* 0x000000a1810d7220 */ /* 0x000fe20000410000 */
[C---:B------:R-:W-:Y:S01]  /*7360*/  HMMA.16816.F32 R28, R4.reuse, R24, R28 ;  /* 0x00000018041c723c */ /* 0x040fe2000000181c */
[-C--:B------:R-:W-:Y:S01]  /*7370*/  FMUL.FTZ R14, R130, R3.reuse ;  /* 0x00000003820e7220 */ /* 0x080fe20000410000 */
[----:B------:R-:W-:Y:S01]  /*7380*/  FMUL.FTZ R15, R131, R3 ;  /* 0x00000003830f7220 */ /* 0x000fe20000410000 */
[-C--:B------:R-:W-:Y:S01]  /*7390*/  FMUL.FTZ R124, R124, R161.reuse ;  /* 0x000000a17c7c7220 */ /* 0x080fe20000410000 */
[----:B------:R-:W-:Y:S01]  /*73a0*/  FMUL.FTZ R125, R125, R161 ;  /* 0x000000a17d7d7220 */ /* 0x000fe20000410000 */
[-C--:B------:R-:W-:Y:S01]  /*73b0*/  FMUL.FTZ R126, R126, R3.reuse ;  /* 0x000000037e7e7220 */ /* 0x080fe20000410000 */
[C---:B------:R-:W-:Y:S01]  /*73c0*/  HMMA.16816.F32 R24, R4.reuse, R26, R108 ;  /* 0x0000001a0418723c */ /* 0x040fe2000000186c */
[----:B------:R-:W-:Y:S01]  /*73d0*/  MUFU.EX2 R176, R176 ;  /* 0x000000b000b07308 */ /* 0x000fe20000000800 */
[----:B------:R-:W-:Y:S01]  /*73e0*/  FMUL.FTZ R127, R127, R3 ;  /* 0x000000037f7f7220 */ /* 0x000fe20000410000 */
[-C--:B------:R-:W-:Y:S01]  /*73f0*/  FMUL.FTZ R76, R76, R161.reuse ;  /* 0x000000a14c4c7220 */ /* 0x080fe20000410000 */
        /* <DEDUP_REMOVED lines=11> */
[----:B------:R-:W2:Y:S01]  /*74b0*/  MUFU.EX2 R177, R177 ;  /* 0x000000b100b17308 */ /* 0x000ea20000000800 */
[C---:B------:R-:W-:Y:S01]  /*74c0*/  HMMA.16816.F32 R12, R4.reuse, R8, R12 ;  /* 0x00000008040c723c */ /* 0x040fe2000000180c */
[----:B------:R-:W-:Y:S01]  /*74d0*/  LDSM.16.MT88.4 R128, [R193+0x12800] ;  /* 0x01280000c180783b */ /* 0x000fe20000004200 */
[-C--:B------:R-:W-:Y:S01]  /*74e0*/  FMUL.FTZ R92, R92, R161.reuse ;  /* 0x000000a15c5c7220 */ /* 0x080fe20000410000 */
[----:B------:R-:W-:Y:S01]  /*74f0*/  FMUL.FTZ R93, R93, R161 ;  /* 0x000000a15d5d7220 */ /* 0x000fe20000410000 */
[-C--:B------:R-:W-:Y:S01]  /*7500*/  FMUL.FTZ R94, R94, R3.reuse ;  /* 0x000000035e5e7220 */ /* 0x080fe20000410000 */
[----:B------:R-:W-:Y:S01]  /*7510*/  LDSM.16.MT88.4 R120, [R196+0x14800] ;  /* 0x01480000c478783b */ /* 0x000fe20000004200 */
[C---:B------:R-:W-:Y:S01]  /*7520*/  HMMA.16816.F32 R100, R4.reuse, R32, R108 ;  /* 0x000000200464723c */ /* 0x040fe2000000186c */
[----:B------:R-:W3:Y:S01]  /*7530*/  MUFU.EX2 R216, R216 ;  /* 0x000000d800d87308 */ /* 0x000ee20000000800 */
[----:B------:R-:W-:Y:S01]  /*7540*/  FMUL.FTZ R95, R95, R3 ;  /* 0x000000035f5f7220 */ /* 0x000fe20000410000 */
[----:B------:R-:W4:Y:S01]  /*7550*/  LDSM.16.MT88.4 R108, [R193+0x14000] ;  /* 0x01400000c16c783b */ /* 0x000f220000004200 */
[-C--:B------:R-:W-:Y:S01]  /*7560*/  FMUL.FTZ R96, R96, R161.reuse ;  /* 0x000000a160607220 */ /* 0x080fe20000410000 */
[----:B------:R-:W-:Y:S01]  /*7570*/  FMUL.FTZ R97, R97, R161 ;  /* 0x000000a161617220 */ /* 0x000fe20000410000 */
[----:B------:R-:W-:Y:S01]  /*7580*/  HMMA.16816.F32 R32, R4, R34, R104 ;  /* 0x000000220420723c */ /* 0x000fe20000001868 */
[-C--:B------:R-:W-:Y:S01]  /*7590*/  FMUL.FTZ R98, R98, R3.reuse ;  /* 0x0000000362627220 */ /* 0x080fe20000410000 */
[----:B------:R-:W-:Y:S01]  /*75a0*/  FMUL.FTZ R99, R99, R3 ;  /* 0x0000000363637220 */ /* 0x000fe20000410000 */
[----:B------:R-:W-:Y:S01]  /*75b0*/  MUFU.EX2 R178, R178 ;  /* 0x000000b200b27308 */ /* 0x000fe20000000800 */
[----:B------:R-:W-:-:S02]  /*75c0*/  FFMA.FTZ R162, R217, R161, R162 ;  /* 0x000000a1d9a27223 */ /* 0x000fc400000100a2 */
[C---:B------:R-:W-:Y:S01]  /*75d0*/  HMMA.16816.F32 R8, R4.reuse, R10, R124 ;  /* 0x0000000a0408723c */ /* 0x040fe2000000187c */
        /* <DEDUP_REMOVED lines=8> */
[----:B------:R-:W5:Y:S01]  /*7660*/  MUFU.EX2 R179, R179 ;  /* 0x000000b300b37308 */ /* 0x000f620000000800 */
[----:B------:R-:W-:Y:S01]  /*7670*/  LDSM.16.MT88.4 R124, [R192+0x12800] ;  /* 0x01280000c07c783b */ /* 0x000fe20000004200 */
[----:B-1----:R-:W-:Y:S01]  /*7680*/  HMMA.16816.F32 R40, R4, R116, R104 ;  /* 0x000000740428723c */ /* 0x002fe20000001868 */
[----:B------:R-:W-:-:S02]  /*7690*/  FADD.FTZ R159, R159, R162 ;  /* 0x000000a29f9f7221 */ /* 0x000fc40000010000 */
[----:B------:R-:W1:Y:S02]  /*76a0*/  LDSM.16.MT88.4 R104, [R192+0x14000] ;  /* 0x01400000c068783b */ /* 0x000e640000004200 */
[----:B------:R-:W-:Y:S01]  /*76b0*/  FADD.FTZ R160, R160, R159 ;  /* 0x0000009fa0a07221 */ /* 0x000fe20000010000 */
[C---:B------:R-:W-:Y:S01]  /*76c0*/  HMMA.16816.F32 R36, R4.reuse, R118, R36 ;  /* 0x000000760424723c */ /* 0x040fe20000001824 */
[-C--:B------:R-:W-:Y:S01]  /*76d0*/  FMUL.FTZ R116, R44, R161.reuse ;  /* 0x000000a12c747220 */ /* 0x080fe20000410000 */
[-C--:B------:R-:W-:Y:S01]  /*76e0*/  FMUL.FTZ R117, R45, R161.reuse ;  /* 0x000000a12d757220 */ /* 0x080fe20000410000 */
[-C--:B------:R-:W-:Y:S01]  /*76f0*/  FMUL.FTZ R44, R48, R161.reuse ;  /* 0x000000a1302c7220 */ /* 0x080fe20000410000 */
[----:B------:R-:W-:Y:S01]  /*7700*/  FMUL.FTZ R45, R49, R161 ;  /* 0x000000a1312d7220 */ /* 0x000fe20000410000 */
[----:B------:R-:W-:Y:S01]  /*7710*/  MUFU.EX2 R218, R218 ;  /* 0x000000da00da7308 */ /* 0x000fe20000000800 */
[----:B------:R-:W-:Y:S01]  /*7720*/  HMMA.16816.F32 R92, R4, R140, R92 ;  /* 0x0000008c045c723c */ /* 0x000fe2000000185c */
[-C--:B------:R-:W-:Y:S01]  /*7730*/  FMUL.FTZ R118, R46, R3.reuse ;  /* 0x000000032e767220 */ /* 0x080fe20000410000 */
[-C--:B------:R-:W-:Y:S01]  /*7740*/  FMUL.FTZ R119, R47, R3.reuse ;  /* 0x000000032f777220 */ /* 0x080fe20000410000 */
[-C--:B------:R-:W-:Y:S01]  /*7750*/  FMUL.FTZ R46, R50, R3.reuse ;  /* 0x00000003322e7220 */ /* 0x080fe20000410000 */
[----:B------:R-:W-:Y:S01]  /*7760*/  FMUL.FTZ R47, R51, R3 ;  /* 0x00000003332f7220 */ /* 0x000fe20000410000 */
[----:B------:R-:W-:-:S02]  /*7770*/  FADD.FTZ R157, R157, R160 ;  /* 0x000000a09d9d7221 */ /* 0x000fc40000010000 */
[----:B------:R-:W5:Y:S02]  /*7780*/  MUFU.EX2 R219, R219 ;  /* 0x000000db00db7308 */ /* 0x000f640000000800 */
[C---:B------:R-:W-:Y:S06]  /*7790*/  HMMA.16816.F32 R48, R4.reuse, R112, R116 ;  /* 0x000000700430723c */ /* 0x040fec0000001874 */
[C---:B------:R-:W-:Y:S01]  /*77a0*/  HMMA.16816.F32 R44, R4.reuse, R114, R44 ;  /* 0x00000072042c723c */ /* 0x040fe2000000182c */
[----:B------:R-:W2:Y:S01]  /*77b0*/  LDSM.16.MT88.4 R112, [R196+0x16000] ;  /* 0x01600000c470783b */ /* 0x000ea20000004200 */
        /* <DEDUP_REMOVED lines=8> */
[----:B------:R-:W-:Y:S02]  /*7840*/  MUFU.EX2 R220, R220 ;  /* 0x000000dc00dc7308 */ /* 0x000fe40000000800 */
[C---:B----4-:R-:W-:Y:S06]  /*7850*/  HMMA.16816.F32 R56, R4.reuse, R108, R116 ;  /* 0x0000006c0438723c */ /* 0x050fec0000001874 */
        /* <DEDUP_REMOVED lines=9> */
[----:B------:R-:W4:Y:S01]  /*78f0*/  LDSM.16.MT88.4 R108, [R194+0x16000] ;  /* 0x01600000c26c783b */ /* 0x000f220000004200 */
[----:B------:R-:W-:Y:S01]  /*7900*/  MUFU.EX2 R221, R221 ;  /* 0x000000dd00dd7308 */ /* 0x000fe20000000800 */
[C---:B-1----:R-:W-:Y:S06]  /*7910*/  HMMA.16816.F32 R64, R4.reuse, R104, R116 ;  /* 0x000000680440723c */ /* 0x042fec0000001874 */
[C---:B------:R-:W-:Y:S01]  /*7920*/  HMMA.16816.F32 R60, R4.reuse, R106, R60 ;  /* 0x0000006a043c723c */ /* 0x040fe2000000183c */
[----:B------:R-:W1:Y:S01]  /*7930*/  LDSM.16.MT88.4 R104, [R193+0x16000] ;  /* 0x01600000c168783b */ /* 0x000e620000004200 */
        /* <DEDUP_REMOVED lines=9> */
[C---:B--2---:R-:W-:Y:S01]  /*79d0*/  HMMA.16816.F32 R72, R4.reuse, R112, R116 ;  /* 0x000000700448723c */ /* 0x044fe20000001874 */
[----:B------:R-:W2:Y:S05]  /*79e0*/  LDSM.16.MT88.4 R116, [R194+0x12800] ;  /* 0x01280000c274783b */ /* 0x000eaa0000004200 */
[----:B------:R-:W-:Y:S01]  /*79f0*/  HMMA.16816.F32 R68, R4, R114, R68 ;  /* 0x000000720444723c */ /* 0x000fe20000001844 */
[-C--:B------:R-:W-:Y:S01]  /*7a00*/  FMUL.FTZ R112, R80, R161.reuse ;  /* 0x000000a150707220 */ /* 0x080fe20000410000 */
[-C--:B------:R-:W-:Y:S01]  /*7a10*/  FMUL.FTZ R113, R81, R161.reuse ;  /* 0x000000a151717220 */ /* 0x080fe20000410000 */
[-C--:B------:R-:W-:Y:S01]  /*7a20*/  FMUL.FTZ R80, R84, R161.reuse ;  /* 0x000000a154507220 */ /* 0x080fe20000410000 */
[----:B------:R-:W-:Y:S01]  /*7a30*/  FMUL.FTZ R81, R85, R161 ;  /* 0x000000a155517220 */ /* 0x000fe20000410000 */
[----:B------:R-:W2:Y:S02]  /*7a40*/  MUFU.EX2 R223, R223 ;  /* 0x000000df00df7308 */ /* 0x000ea40000000800 */
[-C--:B------:R-:W-:Y:S01]  /*7a50*/  FMUL.FTZ R114, R82, R3.reuse ;  /* 0x0000000352727220 */ /* 0x080fe20000410000 */
[-C--:B------:R-:W-:Y:S01]  /*7a60*/  FMUL.FTZ R115, R83, R3.reuse ;  /* 0x0000000353737220 */ /* 0x080fe20000410000 */
[-C--:B------:R-:W-:Y:S01]  /*7a70*/  FMUL.FTZ R82, R86, R3.reuse ;  /* 0x0000000356527220 */ /* 0x080fe20000410000 */
[-C--:B------:R-:W-:Y:S01]  /*7a80*/  FMUL.FTZ R83, R87, R3.reuse ;  /* 0x0000000357537220 */ /* 0x080fe20000410000 */
[----:B------:R-:W-:-:S02]  /*7a90*/  FFMA.FTZ R3, R215, R3, R158 ;  /* 0x00000003d7037223 */ /* 0x000fc4000001009e */
[----:B------:R-:W-:Y:S01]  /*7aa0*/  MUFU.EX2 R224, R224 ;  /* 0x000000e000e07308 */ /* 0x000fe20000000800 */
[----:B----4-:R-:W-:Y:S01]  /*7ab0*/  HMMA.16816.F32 R76, R4, R108, R76 ;  /* 0x0000006c044c723c */ /* 0x010fe2000000184c */
[----:B------:R-:W-:-:S04]  /*7ac0*/  FADD.FTZ R156, R156, R3 ;  /* 0x000000039c9c7221 */ /* 0x000fc80000010000 */
[----:B------:R-:W-:Y:S01]  /*7ad0*/  FADD.FTZ R133, R133, R156 ;  /* 0x0000009c85857221 */ /* 0x000fe20000010000 */
[C---:B------:R-:W-:Y:S01]  /*7ae0*/  HMMA.16816.F32 R84, R4.reuse, R110, R112 ;  /* 0x0000006e0454723c */ /* 0x040fe20000001870 */
[----:B------:R-:W4:Y:S01]  /*7af0*/  LDSM.16.MT88.4 R112, [R194+0x14800] ;  /* 0x01480000c270783b */ /* 0x000f220000004200 */
[----:B------:R-:W4:Y:S01]  /*7b00*/  MUFU.EX2 R225, R225 ;  /* 0x000000e100e17308 */ /* 0x000f220000000800 */
[----:B------:R-:W-:Y:S02]  /*7b10*/  FADD.FTZ R132, R132, R133 ;  /* 0x0000008584847221 */ /* 0x000fe40000010000 */
[----:B------:R-:W4:Y:S01]  /*7b20*/  LDSM.16.MT88.4 R108, [R193+0x14800] ;  /* 0x01480000c16c783b */ /* 0x000f220000004200 */
[C---:B-1----:R-:W-:Y:S01]  /*7b30*/  HMMA.16816.F32 R80, R4.reuse, R104, R80 ;  /* 0x000000680450723c */ /* 0x042fe20000001850 */
[----:B------:R-:W-:Y:S01]  /*7b40*/  FADD.FTZ R3, R177, R132 ;  /* 0x00000084b1037221 */ /* 0x000fe20000010000 */
[----:B------:R-:W-:Y:S02]  /*7b50*/  MOV R132, R2 ;  /* 0x0000000200847202 */ /* 0x000fe40000000f00 */
[----:B------:R-:W-:Y:S01]  /*7b60*/  MUFU.EX2 R167, R167 ;  /* 0x000000a700a77308 */ /* 0x000fe20000000800 */
[----:B---3--:R-:W-:Y:S01]  /*7b70*/  FADD.FTZ R3, R216, R3 ;  /* 0x00000003d8037221 */ /* 0x008fe20000010000 */
[----:B------:R-:W-:Y:S01]  /*7b80*/  HMMA.16816.F32 R88, R4, R106, R88 ;  /* 0x0000006a0458723c */ /* 0x000fe20000001858 */
[----:B------:R-:W-:-:S02]  /*7b90*/  F2FP.F16.F32.PACK_AB R104, R175, R172 ;  /* 0x000000acaf68723e */ /* 0x000fc400000000ff */
[----:B------:R-:W-:-:S03]  /*7ba0*/  F2FP.F16.F32.PACK_AB R105, R216, R177 ;  /* 0x000000b1d869723e */ /* 0x000fc600000000ff */
[----:B------:R-:W-:Y:S01]  /*7bb0*/  HMMA.16816.F32 R4, R4, R142, R96 ;  /* 0x0000008e0404723c */ /* 0x000fe20000001860 */
[----:B------:R-:W-:Y:S01]  /*7bc0*/  F2FP.F16.F32.PACK_AB R106, R176, R173 ;  /* 0x000000adb06a723e */ /* 0x000fe200000000ff */
[----:B------:R-:W-:Y:S01]  /*7bd0*/  LDSM.16.MT88.4 R96, [R193+0x16800] ;  /* 0x01680000c160783b */ /* 0x000fe20000004200 */
[C---:B-----5:R-:W-:Y:S01]  /*7be0*/  F2FP.F16.F32.PACK_AB R107, R179.reuse, R178 ;  /* 0x000000b2b36b723e */ /* 0x060fe200000000ff */
[----:B------:R-:W-:Y:S01]  /*7bf0*/  MUFU.EX2 R165, R165 ;  /* 0x000000a500a57308 */ /* 0x000fe20000000800 */
[----:B------:R-:W-:Y:S01]  /*7c00*/  FADD.FTZ R178, R178, R3 ;  /* 0x00000003b2b27221 */ /* 0x000fe20000010000 */
[----:B------:R-:W-:Y:S03]  /*7c10*/  LDSM.16.MT88.4 R140, [R192+0x15000] ;  /* 0x01500000c08c783b */ /* 0x000fe60000004200 */
[----:B------:R-:W-:Y:S01]  /*7c20*/  FADD.FTZ R179, R179, R178 ;  /* 0x000000b2b3b37221 */ /* 0x000fe20000010000 */
[C---:B--2---:R-:W-:Y:S06]  /*7c30*/  HMMA.16816.F32 R20, R104.reuse, R116, R20 ;  /* 0x000000746814723c */ /* 0x044fec0000001814 */
        /* <DEDUP_REMOVED lines=26> */
[----:B------:R-:W-:Y:S01]  /*7de0*/  F2FP.F16.F32.PACK_AB R97, R223, R222 ;  /* 0x000000dedf61723e */ /* 0x000fe200000000ff */
[----:B------:R-:W-:Y:S02]  /*7df0*/  FADD.FTZ R222, R222, R179 ;  /* 0x000000b3dede7221 */ /* 0x000fe40000010000 */
[----:B--2---:R-:W-:Y:S01]  /*7e00*/  HMMA.16816.F32 R72, R104, R128, R72 ;  /* 0x000000806848723c */ /* 0x004fe20000001848 */
[----:B------:R-:W-:Y:S01]  /*7e10*/  F2FP.F16.F32.PACK_AB R98, R221, R220 ;  /* 0x000000dcdd62723e */ /* 0x000fe200000000ff */
[----:B------:R-:W-:Y:S01]  /*7e20*/  FADD.FTZ R223, R223, R222 ;  /* 0x000000dedfdf7221 */ /* 0x000fe20000010000 */
[----:B------:R-:W-:-:S03]  /*7e30*/  F2FP.F16.F32.PACK_AB R99, R225, R224 ;  /* 0x000000e0e163723e */ /* 0x000fc600000000ff */
[----:B------:R-:W-:Y:S01]  /*7e40*/  HMMA.16816.F32 R68, R104, R130, R68 ;  /* 0x000000826844723c */ /* 0x000fe20000001844 */
[----:B------:R-:W-:-:S04]  /*7e50*/  FADD.FTZ R224, R224, R223 ;  /* 0x000000dfe0e07221 */ /* 0x000fc80000010000 */
[----:B------:R-:W-:Y:S01]  /*7e60*/  FADD.FTZ R225, R225, R224 ;  /* 0x000000e0e1e17221 */ /* 0x000fe20000010000 */
        /* <DEDUP_REMOVED lines=56> */
[----:B----4-:R-:W-:Y:S01]  /*81f0*/  F2FP.F16.F32.PACK_AB R97, R167, R166 ;  /* 0x000000a6a761723e */ /* 0x010fe200000000ff */
[----:B------:R-:W-:-:S04]  /*8200*/  FADD.FTZ R166, R166, R225 ;  /* 0x000000e1a6a67221 */ /* 0x000fc80000010000 */
[----:B------:R-:W-:Y:S01]  /*8210*/  FADD.FTZ R166, R167, R166 ;  /* 0x000000a6a7a67221 */ /* 0x000fe20000010000 */
[----:B--2---:R-:W-:-:S03]  /*8220*/  F2FP.F16.F32.PACK_AB R99, R164, R165 ;  /* 0x000000a5a463723e */ /* 0x004fc600000000ff */
[----:B------:R-:W-:-:S04]  /*8230*/  FADD.FTZ R165, R165, R166 ;  /* 0x000000a6a5a57221 */ /* 0x000fc80000010000 */
[----:B------:R-:W-:Y:S01]  /*8240*/  FADD.FTZ R215, R164, R165 ;  /* 0x000000a5a4d77221 */ /* 0x000fe20000010000 */
        /* <DEDUP_REMOVED lines=18> */
[----:B------:R-:W-:-:S04]  /*8370*/  FADD.FTZ R8, R172, R157 ;  /* 0x0000009dac087221 */ /* 0x000fc80000010000 */
[----:B------:R-:W-:Y:S01]  /*8380*/  FADD.FTZ R8, R175, R8 ;  /* 0x00000008af087221 */ /* 0x000fe20000010000 */
[----:B------:R-:W-:Y:S03]  /*8390*/  HMMA.16816.F32 R128, R96, R144, R128 ;  /* 0x000000906080723c */ /* 0x000fe60000001880 */
[----:B------:R-:W-:-:S03]  /*83a0*/  FADD.FTZ R173, R173, R8 ;  /* 0x00000008adad7221 */ /* 0x000fc60000010000 */
[----:B------:R-:W-:Y:S01]  /*83b0*/  HMMA.16816.F32 R124, R96, R146, R124 ;  /* 0x00000092607c723c */ /* 0x000fe2000000187c */
[----:B------:R-:W-:-:S04]  /*83c0*/  FADD.FTZ R3, R176, R173 ;  /* 0x000000adb0037221 */ /* 0x000fc80000010000 */
[----:B------:R-:W-:Y:S01]  /*83d0*/  FADD.FTZ R218, R218, R3 ;  /* 0x00000003dada7221 */ /* 0x000fe20000010000 */
[----:B-----5:R-:W-:Y:S01]  /*83e0*/  HMMA.16816.F32 R68, R96, R136, R12 ;  /* 0x000000886044723c */ /* 0x020fe2000000180c */
[----:B------:R-:W-:Y:S02]  /*83f0*/  MOV R3, R0 ;  /* 0x0000000000037202 */ /* 0x000fe40000000f00 */
[----:B------:R-:W-:-:S03]  /*8400*/  FADD.FTZ R219, R219, R218 ;  /* 0x000000dadbdb7221 */ /* 0x000fc60000010000 */
[----:B------:R-:W-:Y:S01]  /*8410*/  HMMA.16816.F32 R72, R96, R138, R72 ;  /* 0x0000008a6048723c */ /* 0x000fe20000001848 */
[----:B------:R-:W-:-:S04]  /*8420*/  FADD.FTZ R220, R220, R219 ;  /* 0x000000dbdcdc7221 */ /* 0x000fc80000010000 */
[----:B------:R-:W-:Y:S01]  /*8430*/  FADD.FTZ R221, R221, R220 ;  /* 0x000000dcdddd7221 */ /* 0x000fe20000010000 */
[----:B-1----:R-:W-:Y:S03]  /*8440*/  HMMA.16816.F32 R84, R96, R140, R84 ;  /* 0x0000008c6054723c */ /* 0x002fe60000001854 */
[----:B------:R-:W-:-:S03]  /*8450*/  FADD.FTZ R152, R152, R221 ;  /* 0x000000dd98987221 */ /* 0x000fc60000010000 */
[----:B------:R-:W-:Y:S01]  /*8460*/  HMMA.16816.F32 R88, R96, R142, R88 ;  /* 0x0000008e6058723c */ /* 0x000fe20000001858 */
[----:B------:R-:W-:-:S04]  /*8470*/  FADD.FTZ R153, R153, R152 ;  /* 0x0000009899997221 */ /* 0x000fc80000010000 */
[----:B------:R-:W-:Y:S01]  /*8480*/  FADD.FTZ R154, R154, R153 ;  /* 0x000000999a9a7221 */ /* 0x000fe20000010000 */
[----:B--2---:R-:W-:Y:S03]  /*8490*/  HMMA.16816.F32 R92, R96, R16, R92 ;  /* 0x00000010605c723c */ /* 0x004fe6000000185c */
[----:B------:R-:W-:-:S03]  /*84a0*/  FADD.FTZ R217, R155, R154 ;  /* 0x0000009a9bd97221 */ /* 0x000fc60000010000 */
        /* <DEDUP_REMOVED lines=43> */
[----:B-1----:R-:W1:Y:S01]  /*8760*/  LDSM.16.M88.4 R8, [R191] ;  /* 0x00000000bf08783b */ /* 0x002e620000000200 */
[C---:B--2---:R-:W-:Y:S03]  /*8770*/  HMMA.16816.F32 R12, R164.reuse, R24, RZ ;  /* 0x00000018a40c723c */ /* 0x044fe600000018ff */
[----:B------:R-:W-:Y:S04]  /*8780*/  LDSM.16.M88.4 R224, [R190] ;  /* 0x00000000bee0783b */ /* 0x000fe80000000200 */
        /* <DEDUP_REMOVED lines=11> */
[----:B------:R-:W2:Y:S04]  /*8840*/  LDSM.16.M88.4 R4, [R201+0xd800] ;  /* 0x00d80000c904783b */ /* 0x000ea80000000200 */
[----:B------:R-:W-:Y:S01]  /*8850*/  LDSM.16.M88.4 R140, [R188+0x800] ;  /* 0x00080000bc8c783b */ /* 0x000fe20000000200 */
[C---:B----4-:R-:W-:Y:S03]  /*8860*/  HMMA.16816.F32 R176, R164.reuse, R172, RZ ;  /* 0x000000aca4b0723c */ /* 0x050fe600000018ff */
[----:B------:R-:W0:Y:S03]  /*8870*/  LDGDEPBAR ;  /* 0x00000000000079af */ /* 0x000e260000000000 */
[----:B------:R-:W-:Y:S06]  /*8880*/  HMMA.16816.F32 R172, R164, R174, RZ ;  /* 0x000000aea4ac723c */ /* 0x000fec00000018ff */
[C---:B------:R-:W-:Y:S06]  /*8890*/  HMMA.16816.F32 R12, R160.reuse, R16, R12 ;  /* 0x00000010a00c723c */ /* 0x040fec000000180c */
[----:B------:R-:W-:Y:S01]  /*88a0*/  HMMA.16816.F32 R24, R160, R18, R24 ;  /* 0x00000012a018723c */ /* 0x000fe20000001818 */
[----:B------:R-:W3:Y:S05]  /*88b0*/  LDSM.16.M88.4 R16, [R187] ;  /* 0x00000000bb10783b */ /* 0x000eea0000000200 */
[----:B------:R-:W-:Y:S06]  /*88c0*/  HMMA.16816.F32 R148, R164, R150, RZ ;  /* 0x00000096a494723c */ /* 0x000fec00000018ff */
[----:B-1----:R-:W-:Y:S06]  /*88d0*/  HMMA.16816.F32 R136, R228, R8, R136 ;  /* 0x00000008e488723c */ /* 0x002fec0000001888 */
[----:B--2---:R-:W-:Y:S06]  /*88e0*/  HMMA.16816.F32 R168, R164, R4, RZ ;  /* 0x00000004a4a8723c */ /* 0x004fec00000018ff */
[----:B------:R-:W-:Y:S06]  /*88f0*/  HMMA.16816.F32 R12, R144, R28, R12 ;  /* 0x0000001c900c723c */ /* 0x000fec000000180c */
[----:B------:R-:W-:Y:S01]  /*8900*/  HMMA.16816.F32 R164, R164, R6, RZ ;  /* 0x00000006a4a4723c */ /* 0x000fe200000018ff */
[----:B------:R-:W-:Y:S05]  /*8910*/  LDSM.16.M88.4 R4, [R195+0xe000] ;  /* 0x00e00000c304783b */ /* 0x000fea0000000200 */
[----:B------:R-:W-:Y:S01]  /*8920*/  HMMA.16816.F32 R24, R144, R30, R24 ;  /* 0x0000001e9018723c */ /* 0x000fe20000001818 */
[----:B------:R-:W-:Y:S05]  /*8930*/  LDSM.16.M88.4 R28, [R201+0xe800] ;  /* 0x00e80000c91c783b */ /* 0x000fea0000000200 */
[C---:B------:R-:W-:Y:S06]  /*8940*/  HMMA.16816.F32 R176, R228.reuse, R224, R176 ;  /* 0x000000e0e4b0723c */ /* 0x040fec00000018b0 */
[----:B------:R-:W-:Y:S01]  /*8950*/  HMMA.16816.F32 R172, R228, R226, R172 ;  /* 0x000000e2e4ac723c */ /* 0x000fe200000018ac */
[----:B------:R-:W-:Y:S05]  /*8960*/  LDSM.16.M88.4 R224, [R186] ;  /* 0x00000000bae0783b */ /* 0x000fea0000000200 */
[----:B------:R-:W-:Y:S06]  /*8970*/  HMMA.16816.F32 R12, R32, R232, R12 ;  /* 0x000000e8200c723c */ /* 0x000fec000000180c */
[C---:B------:R-:W-:Y:S01]  /*8980*/  HMMA.16816.F32 R148, R228.reuse, R10, R148 ;  /* 0x0000000ae494723c */ /* 0x040fe20000001894 */
[----:B------:R-:W-:Y:S05]  /*8990*/  LDSM.16.M88.4 R8, [R198+0x4000] ;  /* 0x00400000c608783b */ /* 0x000fea0000000200 */
[C---:B------:R-:W-:Y:S06]  /*89a0*/  HMMA.16816.F32 R168, R228.reuse, R220, R168 ;  /* 0x000000dce4a8723c */ /* 0x040fec00000018a8 */
[----:B------:R-:W-:Y:S01]  /*89b0*/  HMMA.16816.F32 R164, R228, R222, R164 ;  /* 0x000000dee4a4723c */ /* 0x000fe200000018a4 */
[----:B------:R-:W1:Y:S04]  /*89c0*/  LDSM.16.M88.4 R220, [R188+0x1000] ;  /* 0x00100000bcdc783b */ /* 0x000e680000000200 */
[----:B------:R-:W2:Y:S01]  /*89d0*/  LDSM.16.M88.4 R228, [R188+0x1800] ;  /* 0x00180000bce4783b */ /* 0x000ea20000000200 */
[----:B------:R-:W-:Y:S03]  /*89e0*/  HMMA.16816.F32 R24, R32, R234, R24 ;  /* 0x000000ea2018723c */ /* 0x000fe60000001818 */
[----:B------:R-:W-:Y:S03]  /*89f0*/  LDSM.16.M88.4 R232, [R197+0x4000] ;  /* 0x00400000c5e8783b */ /* 0x000fe60000000200 */
[C---:B------:R-:W-:Y:S06]  /*8a00*/  HMMA.16816.F32 R136, R160.reuse, R236, R136 ;  /* 0x000000eca088723c */ /* 0x040fec0000001888 */
[C---:B------:R-:W-:Y:S06]  /*8a10*/  HMMA.16816.F32 R176, R160.reuse, R156, R176 ;  /* 0x0000009ca0b0723c */ /* 0x040fec00000018b0 */
[----:B------:R-:W-:Y:S01]  /*8a20*/  HMMA.16816.F32 R172, R160, R158, R172 ;  /* 0x0000009ea0ac723c */ /* 0x000fe200000018ac */
[----:B------:R-:W-:Y:S05]  /*8a30*/  LDSM.16.M88.4 R156, [R201+0xf800] ;  /* 0x00f80000c99c783b */ /* 0x000fea0000000200 */
[----:B---3--:R-:W-:Y:S06]  /*8a40*/  HMMA.16816.F32 R12, R20, R16, R12 ;  /* 0x00000010140c723c */ /* 0x008fec000000180c */
[C---:B------:R-:W-:Y:S01]  /*8a50*/  HMMA.16816.F32 R236, R160.reuse, R238, R148 ;  /* 0x000000eea0ec723c */ /* 0x040fe20000001894 */
[----:B------:R-:W-:Y:S05]  /*8a60*/  LDSM.16.M88.4 R148, [R188+0x2000] ;  /* 0x00200000bc94783b */ /* 0x000fea0000000200 */
[C---:B------:R-:W-:Y:S06]  /*8a70*/  HMMA.16816.F32 R168, R160.reuse, R152, R168 ;  /* 0x00000098a0a8723c */ /* 0x040fec00000018a8 */
[----:B------:R-:W-:Y:S01]  /*8a80*/  HMMA.16816.F32 R164, R160, R154, R164 ;  /* 0x0000009aa0a4723c */ /* 0x000fe200000018a4 */
[----:B------:R-:W-:Y:S04]  /*8a90*/  LDSM.16.M88.4 R160, [R202+0x8000] ;  /* 0x00800000caa0783b */ /* 0x000fe80000000200 */
[----:B------:R-:W-:Y:S01]  /*8aa0*/  LDSM.16.M88.4 R152, [R195+0xe800] ;  /* 0x00e80000c398783b */ /* 0x000fe20000000200 */
[----:B------:R-:W-:Y:S03]  /*8ab0*/  HMMA.16816.F32 R24, R20, R18, R24 ;  /* 0x000000121418723c */ /* 0x000fe60000001818 */
[----:B------:R-:W3:Y:S03]  /*8ac0*/  LDSM.16.M88.4 R16, [R201+0xf000] ;  /* 0x00f00000c910783b */ /* 0x000ee60000000200 */
[C---:B------:R-:W-:Y:S06]  /*8ad0*/  HMMA.16816.F32 R136, R144.reuse, R140, R136 ;  /* 0x0000008c9088723c */ /* 0x040fec0000001888 */
[C---:B-1----:R-:W-:Y:S06]  /*8ae0*/  HMMA.16816.F32 R176, R144.reuse, R220, R176 ;  /* 0x000000dc90b0723c */ /* 0x042fec00000018b0 */
[----:B------:R-:W-:Y:S01]  /*8af0*/  HMMA.16816.F32 R172, R144, R222, R172 ;  /* 0x000000de90ac723c */ /* 0x000fe200000018ac */
[----:B------:R-:W-:Y:S05]  /*8b00*/  LDSM.16.M88.4 R220, [R184] ;  /* 0x00000000b8dc783b */ /* 0x000fea0000000200 */
[----:B------:R-:W-:Y:S06]  /*8b10*/  HMMA.16816.F32 R12, R8, R4, R12 ;  /* 0x00000004080c723c */ /* 0x000fec000000180c */
[C---:B------:R-:W-:Y:S01]  /*8b20*/  HMMA.16816.F32 R236, R144.reuse, R142, R236 ;  /* 0x0000008e90ec723c */ /* 0x040fe200000018ec */
[----:B------:R-:W-:Y:S05]  /*8b30*/  LDSM.16.M88.4 R140, [R201+0x10000] ;  /* 0x01000000c98c783b */ /* 0x000fea0000000200 */
[C---:B--2---:R-:W-:Y:S06]  /*8b40*/  HMMA.16816.F32 R168, R144.reuse, R228, R168 ;  /* 0x000000e490a8723c */ /* 0x044fec00000018a8 */
[----:B------:R-:W-:Y:S01]  /*8b50*/  HMMA.16816.F32 R164, R144, R230, R164 ;  /* 0x000000e690a4723c */ /* 0x000fe200000018a4 */
[----:B------:R-:W-:Y:S04]  /*8b60*/  LDSM.16.M88.4 R228, [R200+0x8000] ;  /* 0x00800000c8e4783b */ /* 0x000fe80000000200 */
[----:B------:R-:W-:Y:S01]  /*8b70*/  LDSM.16.M88.4 R144, [R188+0x2800] ;  /* 0x00280000bc90783b */ /* 0x000fe20000000200 */
[----:B------:R-:W-:Y:S03]  /*8b80*/  HMMA.16816.F32 R24, R8, R6, R24 ;  /* 0x000000060818723c */ /* 0x000fe60000001818 */
[----:B------:R-:W1:Y:S03]  /*8b90*/  LDSM.16.M88.4 R4, [R185] ;  /* 0x00000000b904783b */ /* 0x000e660000000200 */
[C---:B------:R-:W-:Y:S06]  /*8ba0*/  HMMA.16816.F32 R136, R32.reuse, R28, R136 ;  /* 0x0000001c2088723c */ /* 0x040fec0000001888 */
[C---:B---3--:R-:W-:Y:S06]  /*8bb0*/  HMMA.16816.F32 R176, R32.reuse, R16, R176 ;  /* 0x0000001020b0723c */ /* 0x048fec00000018b0 */
[C---:B------:R-:W-:Y:S01]  /*8bc0*/  HMMA.16816.F32 R172, R32.reuse, R18, R172 ;  /* 0x0000001220ac723c */ /* 0x040fe200000018ac */
[----:B------:R-:W2:Y:S05]  /*8bd0*/  LDSM.16.M88.4 R16, [R195+0xf000] ;  /* 0x00f00000c310783b */ /* 0x000eaa0000000200 */
        /* <DEDUP_REMOVED lines=9> */
[C---:B------:R-:W-:Y:S06]  /*8c70*/  HMMA.16816.F32 R136, R20.reuse, R224, R136 ;  /* 0x000000e01488723c */ /* 0x040fec0000001888 */
[C---:B-1----:R-:W-:Y:S06]  /*8c80*/  HMMA.16816.F32 R176, R20.reuse, R4, R176 ;  /* 0x0000000414b0723c */ /* 0x042fec00000018b0 */
[C---:B------:R-:W-:Y:S01]  /*8c90*/  HMMA.16816.F32 R172, R20.reuse, R6, R172 ;  /* 0x0000000614ac723c */ /* 0x040fe200000018ac */
[----:B------:R-:W1:Y:S05]  /*8ca0*/  LDSM.16.M88.4 R4, [R188+0x3000] ;  /* 0x00300000bc04783b */ /* 0x000e6a0000000200 */
[C---:B------:R-:W-:Y:S01]  /*8cb0*/  HMMA.16816.F32 R236, R20.reuse, R226, R236 ;  /* 0x000000e214ec723c */ /* 0x040fe200000018ec */
[----:B------:R-:W4:Y:S05]  /*8cc0*/  LDSM.16.M88.4 R224, [R198+0x8000] ;  /* 0x00800000c6e0783b */ /* 0x000f2a0000000200 */
[C---:B------:R-:W-:Y:S06]  /*8cd0*/  HMMA.16816.F32 R168, R20.reuse, R220, R168 ;  /* 0x000000dc14a8723c */ /* 0x040fec00000018a8 */
[----:B------:R-:W-:Y:S01]  /*8ce0*/  HMMA.16816.F32 R164, R20, R222, R164 ;  /* 0x000000de14a4723c */ /* 0x000fe200000018a4 */
[----:B------:R-:W-:Y:S04]  /*8cf0*/  LDSM.16.M88.4 R220, [R197+0x8000] ;  /* 0x00800000c5dc783b */ /* 0x000fe80000000200 */
[----:B------:R-:W-:Y:S01]  /*8d00*/  LDSM.16.M88.4 R20, [R182] ;  /* 0x00000000b614783b */ /* 0x000fe20000000200 */
[----:B------:R-:W-:Y:S06]  /*8d10*/  HMMA.16816.F32 R12, R160, R140, R12 ;  /* 0x0000008ca00c723c */ /* 0x000fec000000180c */
[----:B------:R-:W-:Y:S06]  /*8d20*/  HMMA.16816.F32 R136, R8, R152, R136 ;  /* 0x000000980888723c */ /* 0x000fec0000001888 */
[----:B------:R-:W-:Y:S01]  /*8d30*/  HMMA.16816.F32 R24, R160, R142, R24 ;  /* 0x0000008ea018723c */ /* 0x000fe20000001818 */
[----:B------:R-:W5:Y:S05]  /*8d40*/  LDSM.16.M88.4 R140, [R188+0x3800] ;  /* 0x00380000bc8c783b */ /* 0x000f6a0000000200 */
[C---:B--2---:R-:W-:Y:S06]  /*8d50*/  HMMA.16816.F32 R176, R8.reuse, R16, R176 ;  /* 0x0000001008b0723c */ /* 0x044fec00000018b0 */
[C---:B------:R-:W-:Y:S01]  /*8d60*/  HMMA.16816.F32 R172, R8.reuse, R18, R172 ;  /* 0x0000001208ac723c */ /* 0x040fe200000018ac */
[----:B------:R-:W-:Y:S05]  /*8d70*/  LDSM.16.M88.4 R16, [R201+0x11800] ;  /* 0x01180000c910783b */ /* 0x000fea0000000200 */
[C---:B------:R-:W-:Y:S01]  /*8d80*/  HMMA.16816.F32 R236, R8.reuse, R154, R236 ;  /* 0x0000009a08ec723c */ /* 0x040fe200000018ec */
[----:B------:R-:W-:Y:S05]  /*8d90*/  LDSM.16.M88.4 R152, [R188+0x4000] ;  /* 0x00400000bc98783b */ /* 0x000fea0000000200 */
[C---:B---3--:R-:W-:Y:S06]  /*8da0*/  HMMA.16816.F32 R168, R8.reuse, R148, R168 ;  /* 0x0000009408a8723c */ /* 0x048fec00000018a8 */
[----:B------:R-:W-:Y:S01]  /*8db0*/  HMMA.16816.F32 R164, R8, R150, R164 ;  /* 0x0000009608a4723c */ /* 0x000fe200000018a4 */
[----:B------:R-:W2:Y:S05]  /*8dc0*/  LDSM.16.M88.4 R8, [R201+0x11000] ;  /* 0x01100000c908783b */ /* 0x000eaa0000000200 */
[----:B------:R-:W-:Y:S06]  /*8dd0*/  HMMA.16816.F32 R12, R228, R28, R12 ;  /* 0x0000001ce40c723c */ /* 0x000fec000000180c */
[C---:B------:R-:W-:Y:S06]  /*8de0*/  HMMA.16816.F32 R136, R232.reuse, R144, R136 ;  /* 0x00000090e888723c */ /* 0x040fec0000001888 */
[C---:B-1----:R-:W-:Y:S06]  /*8df0*/  HMMA.16816.F32 R176, R232.reuse, R4, R176 ;  /* 0x00000004e8b0723c */ /* 0x042fec00000018b0 */
[----:B------:R-:W-:Y:S01]  /*8e00*/  HMMA.16816.F32 R172, R232, R6, R172 ;  /* 0x00000006e8ac723c */ /* 0x000fe200000018ac */
[----:B------:R-:W1:Y:S05]  /*8e10*/  LDSM.16.M88.4 R4, [R181] ;  /* 0x00000000b504783b */ /* 0x000e6a0000000200 */
[----:B----4-:R-:W-:Y:S06]  /*8e20*/  HMMA.16816.F32 R12, R224, R156, R12 ;  /* 0x0000009ce00c723c */ /* 0x010fec000000180c */
[C---:B------:R-:W-:Y:S06]  /*8e30*/  HMMA.16816.F32 R236, R232.reuse, R146, R236 ;  /* 0x00000092e8ec723c */ /* 0x040fec00000018ec */
[----:B-----5:R-:W-:Y:S06]  /*8e40*/  HMMA.16816.F32 R168, R232, R140, R168 ;  /* 0x0000008ce8a8723c */ /* 0x020fec00000018a8 */
[----:B------:R-:W-:Y:S06]  /*8e50*/  HMMA.16816.F32 R136, R160, R32, R136 ;  /* 0x00000020a088723c */ /* 0x000fec0000001888 */
[----:B------:R-:W-:Y:S01]  /*8e60*/  HMMA.16816.F32 R164, R232, R142, R164 ;  /* 0x0000008ee8a4723c */ /* 0x000fe200000018a4 */
[----:B------:R-:W3:Y:S05]  /*8e70*/  LDSM.16.M88.4 R140, [R180] ;  /* 0x00000000b48c783b */ /* 0x000eea0000000200 */
[C---:B--2---:R-:W-:Y:S06]  /*8e80*/  HMMA.16816.F32 R176, R160.reuse, R8, R176 ;  /* 0x00000008a0b0723c */ /* 0x044fec00000018b0 */
[----:B------:R-:W-:Y:S01]  /*8e90*/  HMMA.16816.F32 R172, R160, R10, R172 ;  /* 0x0000000aa0ac723c */ /* 0x000fe200000018ac */
[----:B------:R-:W-:Y:S05]  /*8ea0*/  LDSM.16.M88.4 R8, [R195+0x11000] ;  /* 0x01100000c308783b */ /* 0x000fea0000000200 */
[----:B------:R-:W-:Y:S01]  /*8eb0*/  HMMA.16816.F32 R24, R228, R30, R24 ;  /* 0x0000001ee418723c */ /* 0x000fe20000001818 */
[----:B------:R-:W2:Y:S05]  /*8ec0*/  LDSM.16.M88.4 R28, [R195+0x10800] ;  /* 0x01080000c31c783b */ /* 0x000eaa0000000200 */
[----:B------:R-:W-:Y:S06]  /*8ed0*/  HMMA.16816.F32 R12, R220, R152, R12 ;  /* 0x00000098dc0c723c */ /* 0x000fec000000180c */
[C---:B------:R-:W-:Y:S01]  /*8ee0*/  HMMA.16816.F32 R236, R160.reuse, R34, R236 ;  /* 0x00000022a0ec723c */ /* 0x040fe200000018ec */
[----:B------:R-:W-:Y:S05]  /*8ef0*/  LDSM.16.M88.4 R32, [R188+0x4800] ;  /* 0x00480000bc20783b */ /* 0x000fea0000000200 */
[----:B------:R-:W-:Y:S06]  /*8f00*/  HMMA.16816.F32 R168, R160, R16, R168 ;  /* 0x00000010a0a8723c */ /* 0x000fec00000018a8 */
[C---:B------:R-:W-:Y:S06]  /*8f10*/  HMMA.16816.F32 R136, R228.reuse, R20, R136 ;  /* 0x00000014e488723c */ /* 0x040fec0000001888 */
[C---:B-1----:R-:W-:Y:S01]  /*8f20*/  HMMA.16816.F32 R176, R228.reuse, R4, R176 ;  /* 0x00000004e4b0723c */ /* 0x042fe200000018b0 */
[----:B------:R-:W-:Y:S01]  /*8f30*/  FMUL.FTZ R13, R13, UR8 ;  /* 0x000000080d0d7c20 */ /* 0x000fe20008410000 */
[----:B------:R-:W-:Y:S01]  /*8f40*/  FMUL.FTZ R14, R14, UR8 ;  /* 0x000000080e0e7c20 */ /* 0x000fe20008410000 */
[----:B------:R-:W-:Y:S01]  /*8f50*/  FMUL.FTZ R3, R12, UR8 ;  /* 0x000000080c037c20 */ /* 0x000fe20008410000 */
[----:B------:R-:W-:Y:S01]  /*8f60*/  IMAD.U32 R21, RZ, RZ, UR24 ;  /* 0x00000018ff157e24 */ /* 0x000fe2000f8e00ff */
[----:B------:R-:W-:Y:S01]  /*8f70*/  MUFU.TANH R16, R13 ;  /* 0x0000000d00107308 */ /* 0x000fe20000002400 */
[----:B------:R-:W-:Y:S01]  /*8f80*/  HMMA.16816.F32 R172, R228, R6, R172 ;  /* 0x00000006e4ac723c */ /* 0x000fe200000018ac */
[----:B------:R-:W1:Y:S01]  /*8f90*/  LDSM.16.M88.4 R4, [R195+0x11800] ;  /* 0x01180000c304783b */ /* 0x000e620000000200 */
[----:B------:R-:W-:-:S04]  /*8fa0*/  IMAD R21, R21, 0x40, R214 ;  /* 0x0000004015157824 */ /* 0x000fc800078e02d6 */
[----:B------:R-:W-:Y:S01]  /*8fb0*/  HMMA.16816.F32 R236, R228, R22, R236 ;  /* 0x00000016e4ec723c */ /* 0x000fe200000018ec */
[----:B------:R4:W5:Y:S01]  /*8fc0*/  MUFU.TANH R17, R14 ;  /* 0x0000000e00117308 */ /* 0x0009620000002400 */
[C---:B------:R-:W-:Y:S02]  /*8fd0*/  ISETP.GE.AND P6, PT, R21.reuse, R210, PT ;  /* 0x000000d21500720c */ /* 0x040fe40003fc6270 */
[C---:B------:R-:W-:Y:S02]  /*8fe0*/  ISETP.GE.AND P1, PT, R21.reuse, R208, PT ;  /* 0x000000d01500720c */ /* 0x040fe40003f26270 */
[----:B------:R-:W-:Y:S01]  /*8ff0*/  HMMA.16816.F32 R164, R160, R18, R164 ;  /* 0x00000012a0a4723c */ /* 0x000fe200000018a4 */
[C---:B------:R-:W-:Y:S02]  /*9000*/  ISETP.LT.OR P6, PT, R21.reuse, R211, P6 ;  /* 0x000000d31500720c */ /* 0x040fe400037c1670 */
[----:B------:R-:W5:Y:S01]  /*9010*/  MUFU.TANH R3, R3 ;  /* 0x0000000300037308 */ /* 0x000f620000002400 */
[----:B------:R-:W-:-:S02]  /*9020*/  ISETP.LT.OR P1, PT, R21, R209, P1 ;  /* 0x000000d11500720c */ /* 0x000fc40000f21670 */
[----:B---3--:R-:W-:Y:S01]  /*9030*/  HMMA.16816.F32 R168, R228, R140, R168 ;  /* 0x0000008ce4a8723c */ /* 0x008fe200000018a8 */
[----:B------:R-:W-:Y:S02]  /*9040*/  FMUL.FTZ R18, R15, UR8 ;  /* 0x000000080f127c20 */ /* 0x000fe40008410000 */
[----:B----4-:R-:W3:Y:S03]  /*9050*/  LDSM.16.M88.4 R12, [R188+0x5000] ;  /* 0x00500000bc0c783b */ /* 0x010ee60000000200 */
[C---:B------:R-:W-:Y:S01]  /*9060*/  HMMA.16816.F32 R24, R224.reuse, R158, R24 ;  /* 0x0000009ee018723c */ /* 0x040fe20000001818 */
[----:B------:R-:W4:Y:S05]  /*9070*/  MUFU.TANH R18, R18 ;  /* 0x0000001200127308 */ /* 0x000f2a0000002400 */
[C---:B--2---:R-:W-:Y:S06]  /*9080*/  HMMA.16816.F32 R136, R224.reuse, R28, R136 ;  /* 0x0000001ce088723c */ /* 0x044fec0000001888 */
[C---:B------:R-:W-:Y:S06]  /*9090*/  HMMA.16816.F32 R176, R224.reuse, R8, R176 ;  /* 0x00000008e0b0723c */ /* 0x040fec00000018b0 */
[----:B------:R-:W-:Y:S01]  /*90a0*/  HMMA.16816.F32 R236, R224, R30, R236 ;  /* 0x0000001ee0ec723c */ /* 0x000fe200000018ec */
[----:B------:R-:W-:-:S02]  /*90b0*/  VIADD R9, R21, 0x9 ;  /* 0x0000000915097836 */ /* 0x000fc40000000000 */
[----:B------:R-:W-:-:S03]  /*90c0*/  VIADD R8, R21, 0x10 ;  /* 0x0000001015087836 */ /* 0x000fc60000000000 */
[----:B-1----:R-:W-:Y:S01]  /*90d0*/  HMMA.16816.F32 R168, R224, R4, R168 ;  /* 0x00000004e0a8723c */ /* 0x002fe200000018a8 */
[----:B------:R-:W-:-:S04]  /*90e0*/  ISETP.GE.AND P2, PT, R9, R210, PT ;  /* 0x000000d20900720c */ /* 0x000fc80003f46270 */
[----:B------:R-:W-:Y:S01]  /*90f0*/  ISETP.LT.OR P2, PT, R9, R211, P2 ;  /* 0x000000d30900720c */ /* 0x000fe20001741670 */
[----:B------:R-:W-:Y:S01]  /*9100*/  HMMA.16816.F32 R24, R220, R154, R24 ;  /* 0x0000009adc18723c */ /* 0x000fe20000001818 */
[C---:B------:R-:W-:Y:S02]  /*9110*/  VIADD R4, R21.reuse, 0x1 ;  /* 0x0000000115047836 */ /* 0x040fe40000000000 */
[----:B------:R-:W-:-:S03]  /*9120*/  VIADD R5, R21, 0x8 ;  /* 0x0000000815057836 */ /* 0x000fc60000000000 */
[----:B------:R-:W-:Y:S01]  /*9130*/  HMMA.16816.F32 R136, R220, R32, R136 ;  /* 0x00000020dc88723c */ /* 0x000fe20000001888 */
[C---:B------:R-:W-:Y:S02]  /*9140*/  ISETP.GE.AND P4, PT, R4.reuse, R210, PT ;  /* 0x000000d20400720c */ /* 0x040fe40003f86270 */
[C---:B------:R-:W-:Y:S02]  /*9150*/  ISETP.GE.AND P5, PT, R4.reuse, R208, PT ;  /* 0x000000d00400720c */ /* 0x040fe40003fa6270 */
[C---:B------:R-:W-:Y:S01]  /*9160*/  ISETP.LT.OR P4, PT, R4.reuse, R211, P4 ;  /* 0x000000d30400720c */ /* 0x040fe20002781670 */
[----:B------:R-:W-:Y:S01]  /*9170*/  HMMA.16816.F32 R172, R224, R10, R172 ;  /* 0x0000000ae0ac723c */ /* 0x000fe200000018ac */
[----:B------:R-:W-:Y:S02]  /*9180*/  ISETP.LT.OR P5, PT, R4, R209, P5 ;  /* 0x000000d10400720c */ /* 0x000fe40002fa1670 */
[----:B-----5:R-:W-:Y:S02]  /*9190*/  FSEL R4, R17, -INF , !P1 ;  /* 0xff80000011047808 */ /* 0x020fe40004800000 */
[----:B------:R-:W-:Y:S01]  /*91a0*/  FSEL R16, R16, -INF , !P4 ;  /* 0xff80000010107808 */ /* 0x000fe20006000000 */
[----:B---3--:R-:W-:Y:S01]  /*91b0*/  HMMA.16816.F32 R176, R220, R12, R176 ;  /* 0x0000000cdcb0723c */ /* 0x008fe200000018b0 */
[----:B------:R-:W-:-:S02]  /*91c0*/  ISETP.GE.AND P1, PT, R8, R210, PT ;  /* 0x000000d20800720c */ /* 0x000fc40003f26270 */
[CC--:B------:R-:W-:Y:S02]  /*91d0*/  ISETP.GE.AND P4, PT, R8.reuse, R208.reuse, PT ;  /* 0x000000d00800720c */ /* 0x0c0fe40003f86270 */
[----:B------:R-:W-:Y:S01]  /*91e0*/  ISETP.LT.OR P1, PT, R8, R211, P1 ;  /* 0x000000d30800720c */ /* 0x000fe20000f21670 */
[----:B------:R-:W-:Y:S01]  /*91f0*/  HMMA.16816.F32 R236, R220, R34, R236 ;  /* 0x00000022dcec723c */ /* 0x000fe200000018ec */
[----:B------:R-:W-:Y:S01]  /*9200*/  FSEL R12, R3, -INF , !P6 ;  /* 0xff800000030c7808 */ /* 0x000fe20007000000 */
[----:B------:R-:W-:Y:S01]  /*9210*/  FMUL.FTZ R19, R24, UR8 ;  /* 0x0000000818137c20 */ /* 0x000fe20008410000 */
[----:B------:R-:W-:Y:S01]  /*9220*/  ISETP.GE.AND P6, PT, R9, R208, PT ;  /* 0x000000d00900720c */ /* 0x000fe20003fc6270 */
[----:B------:R-:W-:Y:S01]  /*9230*/  FMUL.FTZ R23, R27, UR8 ;  /* 0x000000081b177c20 */ /* 0x000fe20008410000 */
[-C--:B------:R-:W-:Y:S01]  /*9240*/  ISETP.LT.OR P4, PT, R8, R209.reuse, P4 ;  /* 0x000000d10800720c */ /* 0x080fe20002781670 */
[----:B------:R-:W-:Y:S01]  /*9250*/  HMMA.16816.F32 R164, R228, R142, R164 ;  /* 0x0000008ee4a4723c */ /* 0x000fe200000018a4 */
[----:B------:R-:W-:Y:S01]  /*9260*/  ISETP.LT.OR P6, PT, R9, R209, P6 ;  /* 0x000000d10900720c */ /* 0x000fe200037c1670 */
[----:B------:R-:W-:Y:S01]  /*9270*/  FMUL.FTZ R24, R136, UR8 ;  /* 0x0000000888187c20 */ /* 0x000fe20008410000 */
[----:B------:R-:W1:Y:S01]  /*9280*/  LDSM.16.M88.4 R8, [R188+0x5800] ;  /* 0x00580000bc08783b */ /* 0x000e620000000200 */
[----:B------:R-:W-:Y:S01]  /*9290*/  FMUL.FTZ R22, R26, UR8 ;  /* 0x000000081a167c20 */ /* 0x000fe20008410000 */
[----:B------:R-:W-:Y:S01]  /*92a0*/  MUFU.TANH R23, R23 ;  /* 0x0000001700177308 */ /* 0x000fe20000002400 */
[----:B------:R-:W-:Y:S01]  /*92b0*/  HMMA.16816.F32 R172, R220, R14, R172 ;  /* 0x0000000edcac723c */ /* 0x000fe200000018ac */
[----:B------:R-:W-:Y:S01]  /*92c0*/  FMUL.FTZ R20, R25, UR8 ;  /* 0x0000000819147c20 */ /* 0x000fe20008410000 */
[----:B------:R-:W-:Y:S01]  /*92d0*/  ISETP.GE.AND P3, PT, R5, R210, PT ;  /* 0x000000d20500720c */ /* 0x000fe20003f66270 */
[----:B------:R-:W-:Y:S01]  /*92e0*/  FMUL.FTZ R139, R139, UR8 ;  /* 0x000000088b8b7c20 */ /* 0x000fe20008410000 */
[----:B------:R-:W-:Y:S01]  /*92f0*/  ISETP.GE.AND P0, PT, R5, R208, PT ;  /* 0x000000d00500720c */ /* 0x000fe20003f06270 */
[----:B------:R-:W-:Y:S01]  /*9300*/  VIADD R13, R21, 0x11 ;  /* 0x00000011150d7836 */ /* 0x000fe20000000000 */
[C---:B------:R-:W-:Y:S01]  /*9310*/  ISETP.LT.OR P3, PT, R5.reuse, R211, P3 ;  /* 0x000000d30500720c */ /* 0x040fe20001f61670 */
[----:B------:R-:W2:Y:S01]  /*9320*/  MUFU.TANH R24, R24 ;  /* 0x0000001800187308 */ /* 0x000ea20000002400 */
[----:B------:R-:W-:Y:S01]  /*9330*/  ISETP.LT.OR P0, PT, R5, R209, P0 ;  /* 0x000000d10500720c */ /* 0x000fe20000701670 */
[----:B------:R-:W-:-:S02]  /*9340*/  VIADD R15, R21, 0x18 ;  /* 0x00000018150f7836 */ /* 0x000fc40000000000 */
[----:B------:R-:W-:Y:S01]  /*9350*/  FMUL.FTZ R179, R179, UR8 ;  /* 0x00000008b3b37c20 */ /* 0x000fe20008410000 */
[----:B------:R-:W-:Y:S01]  /*9360*/  FMUL.FTZ R32, R137, UR8 ;  /* 0x0000000889207c20 */ /* 0x000fe20008410000 */
[----:B------:R-:W-:Y:S01]  /*9370*/  FMUL.FTZ R30, R236, UR8 ;  /* 0x00000008ec1e7c20 */ /* 0x000fe20008410000 */
[----:B------:R-:W-:Y:S01]  /*9380*/  FMUL.FTZ R26, R238, UR8 ;  /* 0x00000008ee1a7c20 */ /* 0x000fe20008410000 */
[----:B------:R-:W-:Y:S01]  /*9390*/  FMUL.FTZ R3, R239, UR8 ;  /* 0x00000008ef037c20 */ /* 0x000fe20008410000 */
[----:B------:R-:W3:Y:S01]  /*93a0*/  MUFU.TANH R22, R22 ;  /* 0x0000001600167308 */ /* 0x000ee20000002400 */
[----:B------:R-:W-:Y:S01]  /*93b0*/  FMUL.FTZ R28, R237, UR8 ;  /* 0x00000008ed1c7c20 */ /* 0x000fe20008410000 */
[----:B------:R-:W-:Y:S01]  /*93c0*/  FMUL.FTZ R25, R138, UR8 ;  /* 0x000000088a197c20 */ /* 0x000fe20008410000 */
[----:B------:R-:W-:Y:S01]  /*93d0*/  HMMA.16816.F32 R164, R224, R6, R164 ;  /* 0x00000006e0a4723c */ /* 0x000fe200000018a4 */
[----:B------:R-:W-:Y:S01]  /*93e0*/  FMUL.FTZ R146, R177, UR8 ;  /* 0x00000008b1927c20 */ /* 0x000fe20008410000 */
[----:B------:R-:W-:Y:S01]  /*93f0*/  FMUL.FTZ R178, R178, UR8 ;  /* 0x00000008b2b27c20 */ /* 0x000fe20008410000 */
[----:B----4-:R-:W-:Y:S01]  /*9400*/  FSEL R18, R18, -INF , !P5 ;  /* 0xff80000012127808 */ /* 0x010fe20006800000 */
[----:B------:R-:W-:Y:S01]  /*9410*/  FMUL.FTZ R176, R176, UR8 ;  /* 0x00000008b0b07c20 */ /* 0x000fe20008410000 */
[----:B------:R-:W4:Y:S01]  /*9420*/  MUFU.TANH R19, R19 ;  /* 0x0000001300137308 */ /* 0x000f220000002400 */
[----:B--2---:R-:W-:Y:S01]  /*9430*/  FSEL R34, R24, -INF , !P1 ;  /* 0xff80000018227808 */ /* 0x004fe20004800000 */
[----:B------:R-:W-:Y:S01]  /*9440*/  VIADD R7, R21, 0x19 ;  /* 0x0000001915077836 */ /* 0x000fe20000000000 */
[----:B------:R-:W-:Y:S01]  /*9450*/  FSEL R6, R23, -INF , !P6 ;  /* 0xff80000017067808 */ /* 0x000fe20007000000 */
[----:B------:R-:W-:Y:S01]  /*9460*/  FMUL.FTZ R172, R172, UR8 ;  /* 0x00000008acac7c20 */ /* 0x000fe20008410000 */
[----:B------:R-:W-:Y:S01]  /*9470*/  FMUL.FTZ R144, R173, UR8 ;  /* 0x00000008ad907c20 */ /* 0x000fe20008410000 */
[----:B------:R-:W-:Y:S01]  /*9480*/  FMUL.FTZ R174, R174, UR8 ;  /* 0x00000008aeae7c20 */ /* 0x000fe20008410000 */
[C---:B------:R-:W-:Y:S01]  /*9490*/  ISETP.GE.AND P6, PT, R7.reuse, R210, PT ;  /* 0x000000d20700720c */ /* 0x040fe20003fc6270 */
[----:B------:R-:W2:Y:S01]  /*94a0*/  MUFU.TANH R20, R20 ;  /* 0x0000001400147308 */ /* 0x000ea20000002400 */
[----:B------:R-:W-:Y:S01]  /*94b0*/  ISETP.GE.AND P1, PT, R7, R208, PT ;  /* 0x000000d00700720c */ /* 0x000fe20003f26270 */
[----:B------:R-:W-:Y:S01]  /*94c0*/  FMUL.FTZ R175, R175, UR8 ;  /* 0x00000008afaf7c20 */ /* 0x000fe20008410000 */
[----:B---3--:R-:W-:Y:S01]  /*94d0*/  FSEL R14, R22, -INF , !P0 ;  /* 0xff800000160e7808 */ /* 0x008fe20004000000 */
[----:B------:R-:W-:-:S04]  /*94e0*/  DEPBAR.LE SB0, 0x0 ;  /* 0x000080000000791a */ /* 0x000fc80000000000 */
[----:B------:R-:W3:Y:S01]  /*94f0*/  MUFU.TANH R30, R30 ;  /* 0x0000001e001e7308 */ /* 0x000ee20000002400 */
[C---:B------:R-:W-:Y:S01]  /*9500*/  ISETP.LT.OR P6, PT, R7.reuse, R211, P6 ;  /* 0x000000d30700720c */ /* 0x040fe200037c1670 */
[C---:B-1----:R-:W-:Y:S01]  /*9510*/  HMMA.16816.F32 R168, R220.reuse, R8, R168 ;  /* 0x00000008dca8723c */ /* 0x042fe200000018a8 */
[----:B------:R-:W-:Y:S02]  /*9520*/  ISETP.LT.OR P1, PT, R7, R209, P1 ;  /* 0x000000d10700720c */ /* 0x000fe40000f21670 */
[----:B------:R-:W-:Y:S02]  /*9530*/  ISETP.GE.AND P0, PT, R15, R210, PT ;  /* 0x000000d20f00720c */ /* 0x000fe40003f06270 */
[----:B----4-:R-:W-:Y:S01]  /*9540*/  FSEL R136, R19, -INF , !P3 ;  /* 0xff80000013887808 */ /* 0x010fe20005800000 */
[----:B------:R-:W1:Y:S01]  /*9550*/  MUFU.TANH R5, R139 ;  /* 0x0000008b00057308 */ /* 0x000e620000002400 */
[----:B--2---:R-:W-:Y:S01]  /*9560*/  FSEL R138, R20, -INF , !P2 ;  /* 0xff800000148a7808 */ /* 0x004fe20005000000 */
[----:B------:R-:W-:Y:S01]  /*9570*/  VIADD R8, R21, 0x21 ;  /* 0x0000002115087836 */ /* 0x000fe20000000000 */
[-C--:B------:R-:W-:Y:S01]  /*9580*/  ISETP.GE.AND P3, PT, R13, R208.reuse, PT ;  /* 0x000000d00d00720c */ /* 0x080fe20003f66270 */
[----:B------:R-:W-:Y:S01]  /*9590*/  VIADD R9, R21, 0x28 ;  /* 0x0000002815097836 */ /* 0x000fe20000000000 */
[C---:B------:R-:W-:Y:S01]  /*95a0*/  ISETP.GE.AND P2, PT, R15.reuse, R208, PT ;  /* 0x000000d00f00720c */ /* 0x040fe20003f46270 */
[----:B------:R-:W-:Y:S01]  /*95b0*/  HMMA.16816.F32 R164, R220, R10, R164 ;  /* 0x0000000adca4723c */ /* 0x000fe200000018a4 */
[----:B------:R-:W-:Y:S01]  /*95c0*/  ISETP.LT.OR P0, PT, R15, R211, P0 ;  /* 0x000000d30f00720c */ /* 0x000fe20000701670 */
[----:B------:R-:W2:Y:S01]  /*95d0*/  MUFU.TANH R26, R26 ;  /* 0x0000001a001a7308 */ /* 0x000ea20000002400 */
[----:B------:R-:W-:-:S02]  /*95e0*/  ISETP.LT.OR P3, PT, R13, R209, P3 ;  /* 0x000000d10d00720c */ /* 0x000fc40001f61670 */
[-C--:B------:R-:W-:Y:S02]  /*95f0*/  ISETP.LT.OR P2, PT, R15, R209.reuse, P2 ;  /* 0x000000d10f00720c */ /* 0x080fe40001741670 */
[----:B---3--:R-:W-:Y:S02]  /*9600*/  FSEL R30, R30, -INF , !P0 ;  /* 0xff8000001e1e7808 */ /* 0x008fe40004000000 */
[C---:B------:R-:W-:Y:S01]  /*9610*/  ISETP.GE.AND P0, PT, R8.reuse, R208, PT ;  /* 0x000000d00800720c */ /* 0x040fe20003f06270 */
[----:B------:R-:W3:Y:S01]  /*9620*/  MUFU.TANH R3, R3 ;  /* 0x0000000300037308 */ /* 0x000ee20000002400 */
[----:B-1----:R-:W-:Y:S01]  /*9630*/  FSEL R20, R5, -INF , !P3 ;  /* 0xff80000005147808 */ /* 0x002fe20005800000 */
[----:B------:R-:W-:Y:S01]  /*9640*/  VIADD R5, R21, 0x30 ;  /* 0x0000003015057836 */ /* 0x000fe20000000000 */
[-C--:B------:R-:W-:Y:S01]  /*9650*/  ISETP.GE.AND P3, PT, R8, R210.reuse, PT ;  /* 0x000000d20800720c */ /* 0x080fe20003f66270 */
[----:B------:R-:W-:Y:S01]  /*9660*/  FMUL.FTZ R168, R168, UR8 ;  /* 0x00000008a8a87c20 */ /* 0x000fe20008410000 */
[----:B------:R-:W-:Y:S01]  /*9670*/  ISETP.LT.OR P0, PT, R8, R209, P0 ;  /* 0x000000d10800720c */ /* 0x000fe20000701670 */
[----:B------:R-:W-:Y:S01]  /*9680*/  FMUL.FTZ R162, R170, UR8 ;  /* 0x00000008aaa27c20 */ /* 0x000fe20008410000 */
[-C--:B------:R-:W-:Y:S01]  /*9690*/  ISETP.GE.AND P5, PT, R13, R210.reuse, PT ;  /* 0x000000d20d00720c */ /* 0x080fe20003fa6270 */
[----:B------:R-:W1:Y:S01]  /*96a0*/  MUFU.TANH R7, R179 ;  /* 0x000000b300077308 */ /* 0x000e620000002400 */
[----:B--2---:R-:W-:Y:S01]  /*96b0*/  FSEL R26, R26, -INF , !P2 ;  /* 0xff8000001a1a7808 */ /* 0x004fe20005000000 */
[----:B------:R-:W-:Y:S01]  /*96c0*/  FMUL.FTZ R160, R171, UR8 ;  /* 0x00000008aba07c20 */ /* 0x000fe20008410000 */
[----:B------:R-:W-:-:S02]  /*96d0*/  ISETP.GE.AND P2, PT, R9, R210, PT ;  /* 0x000000d20900720c */ /* 0x000fc40003f46270 */
[-C--:B------:R-:W-:Y:S01]  /*96e0*/  ISETP.LT.OR P3, PT, R8, R211.reuse, P3 ;  /* 0x000000d30800720c */ /* 0x080fe20001f61670 */
[----:B------:R-:W-:Y:S01]  /*96f0*/  VIADD R8, R21, 0x29 ;  /* 0x0000002915087836 */ /* 0x000fe20000000000 */
[-C--:B------:R-:W-:Y:S01]  /*9700*/  ISETP.LT.OR P2, PT, R9, R211.reuse, P2 ;  /* 0x000000d30900720c */ /* 0x080fe20001741670 */
[----:B------:R-:W2:Y:S01]  /*9710*/  MUFU.TANH R226, R172 ;  /* 0x000000ac00e27308 */ /* 0x000ea20000002400 */
[----:B---3--:R-:W-:Y:S01]  /*9720*/  FSEL R24, R3, -INF , !P1 ;  /* 0xff80000003187808 */ /* 0x008fe20004800000 */
[----:B------:R-:W-:Y:S01]  /*9730*/  VIADD R3, R21, 0x31 ;  /* 0x0000003115037836 */ /* 0x000fe20000000000 */
[----:B------:R-:W-:Y:S01]  /*9740*/  ISETP.LT.OR P5, PT, R13, R211, P5 ;  /* 0x000000d30d00720c */ /* 0x000fe20002fa1670 */
[----:B------:R-:W-:Y:S01]  /*9750*/  VIADD R13, R21, 0x20 ;  /* 0x00000020150d7836 */ /* 0x000fe20000000000 */
[----:B------:R-:W-:Y:S01]  /*9760*/  ISETP.GE.AND P1, PT, R8, R210, PT ;  /* 0x000000d20800720c */ /* 0x000fe20003f26270 */
[----:B------:R-:W-:Y:S01]  /*9770*/  FMUL.FTZ R158, R166, UR8 ;  /* 0x00000008a69e7c20 */ /* 0x000fe20008410000 */
[----:B------:R-:W-:Y:S01]  /*9780*/  FMUL.FTZ R156, R167, UR8 ;  /* 0x00000008a79c7c20 */ /* 0x000fe20008410000 */
[----:B------:R-:W3:Y:S01]  /*9790*/  MUFU.TANH R28, R28 ;  /* 0x0000001c001c7308 */ /* 0x000ee20000002400 */
[----:B-1----:R-:W-:-:S02]  /*97a0*/  FSEL R220, R7, -INF , !P0 ;  /* 0xff80000007dc7808 */ /* 0x002fc40004000000 */
[----:B------:R-:W-:Y:S02]  /*97b0*/  FMNMX.FTZ R7, R2, R12, !PT ;  /* 0x0000000c02077209 */ /* 0x000fe40007810000 */
[C---:B------:R-:W-:Y:S02]  /*97c0*/  ISETP.GE.AND P0, PT, R3.reuse, R210, PT ;  /* 0x000000d20300720c */ /* 0x040fe40003f06270 */
[----:B------:R-:W-:Y:S01]  /*97d0*/  FMNMX.FTZ R7, R16, R7, !PT ;  /* 0x0000000710077209 */ /* 0x000fe20007810000 */
[----:B------:R-:W1:Y:S01]  /*97e0*/  MUFU.TANH R32, R32 ;  /* 0x0000002000207308 */ /* 0x000e620000002400 */
[----:B--2---:R-:W-:Y:S02]  /*97f0*/  FSEL R226, R226, -INF , !P2 ;  /* 0xff800000e2e27808 */ /* 0x004fe40005000000 */
[C---:B------:R-:W-:Y:S02]  /*9800*/  ISETP.GE.AND P2, PT, R3.reuse, R208, PT ;  /* 0x000000d00300720c */ /* 0x040fe40003f46270 */
[----:B------:R-:W-:-:S02]  /*9810*/  ISETP.LT.OR P0, PT, R3, R211, P0 ;  /* 0x000000d30300720c */ /* 0x000fc40000701670 */
[----:B------:R-:W-:Y:S01]  /*9820*/  ISETP.LT.OR P2, PT, R3, R209, P2 ;  /* 0x000000d10300720c */ /* 0x000fe20001741670 */
[----:B------:R-:W2:Y:S01]  /*9830*/  MUFU.TANH R144, R144 ;  /* 0x0000009000907308 */ /* 0x000ea20000002400 */
[----:B---3--:R-:W-:Y:S01]  /*9840*/  FSEL R28, R28, -INF , !P6 ;  /* 0xff8000001c1c7808 */ /* 0x008fe20007000000 */
[----:B------:R-:W-:Y:S01]  /*9850*/  VIADD R3, R21, 0x38 ;  /* 0x0000003815037836 */ /* 0x000fe20000000000 */
[----:B------:R-:W-:Y:S01]  /*9860*/  ISETP.GE.AND P6, PT, R9, R208, PT ;  /* 0x000000d00900720c */ /* 0x000fe20003fc6270 */
[----:B------:R-:W-:Y:S01]  /*9870*/  VIADD R21, R21, 0x39 ;  /* 0x0000003915157836 */ /* 0x000fe20000000000 */
[----:B------:R-:W-:Y:S02]  /*9880*/  FMNMX.FTZ R7, R136, R7, !PT ;  /* 0x0000000788077209 */ /* 0x000fe40007810000 */
[----:B------:R-:W-:Y:S01]  /*9890*/  ISETP.LT.OR P6, PT, R9, R209, P6 ;  /* 0x000000d10900720c */ /* 0x000fe200037c1670 */
[----:B------:R-:W3:Y:S01]  /*98a0*/  MUFU.TANH R218, R174 ;  /* 0x000000ae00da7308 */ /* 0x000ee20000002400 */
[----:B-1----:R-:W-:-:S02]  /*98b0*/  FSEL R32, R32, -INF , !P5 ;  /* 0xff80000020207808 */ /* 0x002fc40006800000 */
[CC--:B------:R-:W-:Y:S02]  /*98c0*/  ISETP.GE.AND P5, PT, R13.reuse, R208.reuse, PT ;  /* 0x000000d00d00720c */ /* 0x0c0fe40003fa6270 */
[----:B------:R-:W-:Y:S02]  /*98d0*/  ISETP.LT.OR P1, PT, R8, R211, P1 ;  /* 0x000000d30800720c */ /* 0x000fe40000f21670 */
[----:B------:R-:W-:Y:S01]  /*98e0*/  ISETP.LT.OR P5, PT, R13, R209, P5 ;  /* 0x000000d10d00720c */ /* 0x000fe20002fa1670 */
[----:B------:R-:W1:Y:S01]  /*98f0*/  MUFU.TANH R146, R146 ;  /* 0x0000009200927308 */ /* 0x000e620000002400 */
[----:B------:R-:W-:Y:S02]  /*9900*/  FMNMX.FTZ R7, R138, R7, !PT ;  /* 0x000000078a077209 */ /* 0x000fe40007810000 */
[----:B--2---:R-:W-:Y:S02]  /*9910*/  FSEL R144, R144, -INF , !P1 ;  /* 0xff80000090907808 */ /* 0x004fe40004800000 */
[----:B------:R-:W-:-:S02]  /*9920*/  ISETP.GE.AND P1, PT, R3, R208, PT ;  /* 0x000000d00300720c */ /* 0x000fc40003f26270 */
[----:B------:R-:W-:Y:S01]  /*9930*/  FMNMX.FTZ R7, R34, R7, !PT ;  /* 0x0000000722077209 */ /* 0x000fe20007810000 */
[----:B------:R-:W2:Y:S01]  /*9940*/  MUFU.TANH R224, R178 ;  /* 0x000000b200e07308 */ /* 0x000ea20000002400 */
[----:B---3--:R-:W-:Y:S02]  /*9950*/  FSEL R218, R218, -INF , !P6 ;  /* 0xff800000dada7808 */ /* 0x008fe40007000000 */
[C---:B------:R-:W-:Y:S02]  /*9960*/  ISETP.GE.AND P6, PT, R3.reuse, R210, PT ;  /* 0x000000d20300720c */ /* 0x040fe40003fc6270 */
[C---:B------:R-:W-:Y:S02]  /*9970*/  ISETP.LT.OR P1, PT, R3.reuse, R209, P1 ;  /* 0x000000d10300720c */ /* 0x040fe40000f21670 */
[----:B------:R-:W-:Y:S01]  /*9980*/  ISETP.LT.OR P6, PT, R3, R211, P6 ;  /* 0x000000d30300720c */ /* 0x000fe200037c1670 */
[----:B------:R-:W3:Y:S01]  /*9990*/  MUFU.TANH R25, R25 ;  /* 0x0000001900197308 */ /* 0x000ee20000002400 */
[----:B-1----:R-:W-:-:S02]  /*99a0*/  FSEL R146, R146, -INF , !P3 ;  /* 0xff80000092927808 */ /* 0x002fc40005800000 */
[C---:B------:R-:W-:Y:S02]  /*99b0*/  ISETP.GE.AND P3, PT, R5.reuse, R208, PT ;  /* 0x000000d00500720c */ /* 0x040fe40003f66270 */
[----:B------:R-:W-:Y:S02]  /*99c0*/  FMNMX.FTZ R3, R0, R4, !PT ;  /* 0x0000000400037209 */ /* 0x000fe40007810000 */
[C---:B------:R-:W-:Y:S01]  /*99d0*/  ISETP.LT.OR P3, PT, R5.reuse, R209, P3 ;  /* 0x000000d10500720c */ /* 0x040fe20001f61670 */
[----:B------:R-:W1:Y:S01]  /*99e0*/  MUFU.TANH R228, R176 ;  /* 0x000000b000e47308 */ /* 0x000e620000002400 */
[----:B--2---:R-:W-:Y:S02]  /*99f0*/  FSEL R224, R224, -INF , !P5 ;  /* 0xff800000e0e07808 */ /* 0x004fe40006800000 */
[----:B------:R-:W-:Y:S02]  /*9a00*/  ISETP.GE.AND P5, PT, R5, R210, PT ;  /* 0x000000d20500720c */ /* 0x000fe40003fa6270 */
[----:B------:R-:W-:-:S02]  /*9a10*/  FMNMX.FTZ R7, R32, R7, !PT ;  /* 0x0000000720077209 */ /* 0x000fc40007810000 */
[----:B------:R-:W-:Y:S01]  /*9a20*/  ISETP.LT.OR P5, PT, R5, R211, P5 ;  /* 0x000000d30500720c */ /* 0x000fe20002fa1670 */
[----:B------:R-:W-:Y:S01]  /*9a30*/  FMUL.FTZ R5, R169, UR8 ;  /* 0x00000008a9057c20 */ /* 0x000fe20008410000 */
[----:B---3--:R-:W-:Y:S01]  /*9a40*/  FSEL R22, R25, -INF , !P4 ;  /* 0xff80000019167808 */ /* 0x008fe20006000000 */
[----:B------:R-:W2:Y:S01]  /*9a50*/  MUFU.TANH R168, R168 ;  /* 0x000000a800a87308 */ /* 0x000ea20000002400 */
[C---:B------:R-:W-:Y:S02]  /*9a60*/  ISETP.GE.AND P4, PT, R13.reuse, R210, PT ;  /* 0x000000d20d00720c */ /* 0x040fe40003f86270 */
[----:B------:R-:W-:Y:S02]  /*9a70*/  FMNMX.FTZ R3, R18, R3, !PT ;  /* 0x0000000312037209 */ /* 0x000fe40007810000 */
[----:B------:R-:W-:Y:S02]  /*9a80*/  ISETP.LT.OR P4, PT, R13, R211, P4 ;  /* 0x000000d30d00720c */ /* 0x000fe40002781670 */
[----:B------:R-:W-:Y:S01]  /*9a90*/  FMNMX.FTZ R7, R30, R7, !PT ;  /* 0x000000071e077209 */ /* 0x000fe20007810000 */
[----:B------:R-:W3:Y:S01]  /*9aa0*/  MUFU.TANH R5, R5 ;  /* 0x0000000500057308 */ /* 0x000ee20000002400 */
[----:B-1----:R-:W-:-:S02]  /*9ab0*/  FSEL R228, R228, -INF , !P4 ;  /* 0xff800000e4e47808 */ /* 0x002fc40006000000 */
[----:B------:R-:W-:Y:S02]  /*9ac0*/  ISETP.GE.AND P4, PT, R8, R208, PT ;  /* 0x000000d00800720c */ /* 0x000fe40003f86270 */
[----:B------:R-:W-:Y:S02]  /*9ad0*/  FMNMX.FTZ R3, R14, R3, !PT ;  /* 0x000000030e037209 */ /* 0x000fe40007810000 */
[----:B------:R-:W-:Y:S01]  /*9ae0*/  FMNMX.FTZ R7, R28, R7, !PT ;  /* 0x000000071c077209 */ /* 0x000fe20007810000 */
[----:B------:R-:W-:Y:S01]  /*9af0*/  MUFU.TANH R216, R175 ;  /* 0x000000af00d87308 */ /* 0x000fe20000002400 */
[----:B------:R-:W-:Y:S01]  /*9b00*/  ISETP.LT.OR P4, PT, R8, R209, P4 ;  /* 0x000000d10800720c */ /* 0x000fe20002781670 */
[----:B------:R-:W-:Y:S01]  /*9b10*/  FMUL.FTZ R8, R164, UR8 ;  /* 0x00000008a4087c20 */ /* 0x000fe20008410000 */
[----:B------:R-:W-:Y:S01]  /*9b20*/  FMNMX.FTZ R3, R6, R3, !PT ;  /* 0x0000000306037209 */ /* 0x000fe20007810000 */
[----:B------:R-:W-:Y:S01]  /*9b30*/  FMUL.FTZ R164, R165, UR8 ;  /* 0x00000008a5a47c20 */ /* 0x000fe20008410000 */
[----:B------:R-:W-:-:S02]  /*9b40*/  FMNMX.FTZ R7, R228, R7, !PT ;  /* 0x00000007e4077209 */ /* 0x000fc40007810000 */
[----:B------:R-:W-:Y:S01]  /*9b50*/  FMNMX.FTZ R3, R22, R3, !PT ;  /* 0x0000000316037209 */ /* 0x000fe20007810000 */
[----:B------:R-:W1:Y:S01]  /*9b60*/  MUFU.TANH R166, R8 ;  /* 0x0000000800a67308 */ /* 0x000e620000002400 */
[----:B------:R-:W-:Y:S02]  /*9b70*/  FMNMX.FTZ R7, R146, R7, !PT ;  /* 0x0000000792077209 */ /* 0x000fe40007810000 */
[----:B------:R-:W-:Y:S02]  /*9b80*/  FMNMX.FTZ R3, R20, R3, !PT ;  /* 0x0000000314037209 */ /* 0x000fe40007810000 */
[----:B------:R-:W-:Y:S02]  /*9b90*/  FMNMX.FTZ R7, R226, R7, !PT ;  /* 0x00000007e2077209 */ /* 0x000fe40007810000 */
[----:B--2---:R-:W-:Y:S01]  /*9ba0*/  FSEL R170, R168, -INF , !P5 ;  /* 0xff800000a8aa7808 */ /* 0x004fe20006800000 */
[----:B------:R-:W2:Y:S01]  /*9bb0*/  MUFU.TANH R164, R164 ;  /* 0x000000a400a47308 */ /* 0x000ea20000002400 */
[----:B------:R-:W-:-:S02]  /*9bc0*/  FMNMX.FTZ R3, R26, R3, !PT ;  /* 0x000000031a037209 */ /* 0x000fc40007810000 */
[----:B------:R-:W-:Y:S02]  /*9bd0*/  FMNMX.FTZ R7, R144, R7, !PT ;  /* 0x0000000790077209 */ /* 0x000fe40007810000 */
[----:B---3--:R-:W-:Y:S02]  /*9be0*/  FSEL R168, R5, -INF , !P0 ;  /* 0xff80000005a87808 */ /* 0x008fe40004000000 */
[----:B------:R-:W-:Y:S01]  /*9bf0*/  PLOP3.LUT P0, PT, PT, PT, UP0, 0x80, 0x0 ;  /* 0x000000000000781c */ /* 0x000fe20003f0f008 */
[----:B------:R-:W3:Y:S01]  /*9c00*/  MUFU.TANH R162, R162 ;  /* 0x000000a200a27308 */ /* 0x000ee20000002400 */
[----:B------:R-:W-:Y:S02]  /*9c10*/  FMNMX.FTZ R3, R24, R3, !PT ;  /* 0x0000000318037209 */ /* 0x000fe40007810000 */
[----:B------:R-:W-:Y:S02]  /*9c20*/  ISETP.GE.AND P5, PT, R21, R210, PT ;  /* 0x000000d21500720c */ /* 0x000fe40003fa6270 */
[----:B------:R-:W-:-:S02]  /*9c30*/  FMNMX.FTZ R5, R170, R7, !PT ;  /* 0x00000007aa057209 */ /* 0x000fc40007810000 */
[----:B------:R-:W-:Y:S01]  /*9c40*/  FMNMX.FTZ R3, R224, R3, !PT ;  /* 0x00000003e0037209 */ /* 0x000fe20007810000 */
[----:B------:R-:W4:Y:S01]  /*9c50*/  MUFU.TANH R160, R160 ;  /* 0x000000a000a07308 */ /* 0x000f220000002400 */
[----:B------:R-:W-:Y:S01]  /*9c60*/  BAR.SYNC.DEFER_BLOCKING 0x0 ;  /* 0x0000000000007b1d */ /* 0x000fe20000010000 */
[----:B------:R-:W-:Y:S02]  /*9c70*/  ISETP.LT.OR P5, PT, R21, R211, P5 ;  /* 0x000000d31500720c */ /* 0x000fe40002fa1670 */
[----:B-1----:R-:W-:Y:S02]  /*9c80*/  FSEL R166, R166, -INF , !P6 ;  /* 0xff800000a6a67808 */ /* 0x002fe40007000000 */
[----:B------:R-:W-:Y:S02]  /*9c90*/  FMNMX.FTZ R5, R168, R5, !PT ;  /* 0x00000005a8057209 */ /* 0x000fe40007810000 */
[----:B------:R-:W1:Y:S01]  /*9ca0*/  MUFU.TANH R158, R158 ;  /* 0x0000009e009e7308 */ /* 0x000e620000002400 */
[----:B------:R-:W-:-:S02]  /*9cb0*/  FMNMX.FTZ R3, R220, R3, !PT ;  /* 0x00000003dc037209 */ /* 0x000fc40007810000 */
[----:B--2---:R-:W-:Y:S02]  /*9cc0*/  FSEL R164, R164, -INF , !P5 ;  /* 0xff800000a4a47808 */ /* 0x004fe40006800000 */
[----:B------:R-:W-:Y:S02]  /*9cd0*/  FMNMX.FTZ R7, R166, R5, !PT ;  /* 0x00000005a6077209 */ /* 0x000fe40007810000 */
[----:B------:R-:W-:Y:S01]  /*9ce0*/  FMNMX.FTZ R5, R218, R3, !PT ;  /* 0x00000003da057209 */ /* 0x000fe20007810000 */
[----:B------:R-:W2:Y:S01]  /*9cf0*/  MUFU.TANH R156, R156 ;  /* 0x0000009c009c7308 */ /* 0x000ea20000002400 */
[----:B------:R-:W-:Y:S02]  /*9d00*/  FSEL R216, R216, -INF , !P4 ;  /* 0xff800000d8d87808 */ /* 0x000fe40006000000 */
[----:B------:R-:W-:Y:S01]  /*9d10*/  FMNMX.FTZ R3, R164, R7, !PT ;  /* 0x00000007a4037209 */ /* 0x000fe20007810000 */
[----:B---34-:R-:W-:Y:S06]  /*9d20*/  @!P0 BRA `(.L_x_342) ;  /* 0x0000000000688947 */ /* 0x018fec0003800000 */
        /* <DEDUP_REMOVED lines=26> */
.L_x_342:
[----:B------:R-:W-:Y:S01]  /*9ed0*/  FSEL R162, R162, -INF , !P3 ;  /* 0xff800000a2a27808 */ /* 0x000fe20005800000 */
[----:B------:R-:W4:Y:S01]  /*9ee0*/  SHFL.BFLY PT, R8, R3, 0x2, 0x1f ;  /* 0x0c401f0003087f89 */ /* 0x000f2200000e0000 */
[----:B------:R-:W-:Y:S02]  /*9ef0*/  FMNMX.FTZ R5, R216, R5, !PT ;  /* 0x00000005d8057209 */ /* 0x000fe40007810000 */
[C---:B------:R-:W-:Y:S01]  /*9f00*/  ISETP.GE.AND P0, PT, R21.reuse, R208, PT ;  /* 0x000000d01500720c */ /* 0x040fe20003f06270 */
[----:B------:R-:W-:Y:S01]  /*9f10*/  LDSM.16.MT88.4 R140, [R192+0x16000] ;  /* 0x01600000c08c783b */ /* 0x000fe20000004200 */
[----:B------:R-:W-:Y:S02]  /*9f20*/  FSEL R160, R160, -INF , !P2 ;  /* 0xff800000a0a07808 */ /* 0x000fe40005000000 */
[----:B------:R-:W-:Y:S02]  /*9f30*/  FMNMX.FTZ R5, R162, R5, !PT ;  /* 0x00000005a2057209 */ /* 0x000fe40007810000 */
[----:B------:R-:W-:-:S02]  /*9f40*/  ISETP.LT.OR P0, PT, R21, R209, P0 ;  /* 0x000000d11500720c */ /* 0x000fc40000701670 */
[----:B-1----:R-:W-:Y:S02]  /*9f50*/  FSEL R158, R158, -INF , !P1 ;  /* 0xff8000009e9e7808 */ /* 0x002fe40004800000 */
[----:B------:R-:W-:Y:S02]  /*9f60*/  FMNMX.FTZ R5, R160, R5, !PT ;  /* 0x00000005a0057209 */ /* 0x000fe40007810000 */
[----:B--2---:R-:W-:Y:S02]  /*9f70*/  FSEL R156, R156, -INF , !P0 ;  /* 0xff8000009c9c7808 */ /* 0x004fe40004000000 */
[----:B------:R-:W-:-:S04]  /*9f80*/  FMNMX.FTZ R5, R158, R5, !PT ;  /* 0x000000059e057209 */ /* 0x000fc80007810000 */
[----:B---3--:R-:W-:Y:S02]  /*9f90*/  FMNMX.FTZ R10, R156, R5, !PT ;  /* 0x000000059c0a7209 */ /* 0x008fe40007810000 */
[----:B----4-:R-:W-:-:S03]  /*9fa0*/  FMNMX.FTZ R7, R3, R8, !PT ;  /* 0x0000000803077209 */ /* 0x010fc60007810000 */
[----:B------:R-:W1:Y:S04]  /*9fb0*/  SHFL.BFLY PT, R5, R10, 0x2, 0x1f ;  /* 0x0c401f000a057f89 */ /* 0x000e6800000e0000 */
[----:B------:R-:W2:Y:S01]  /*9fc0*/  SHFL.BFLY PT, R132, R7, 0x1, 0x1f ;  /* 0x0c201f0007847f89 */ /* 0x000ea200000e0000 */
[----:B-1----:R-:W-:Y:S02]  /*9fd0*/  FMNMX.FTZ R8, R10, R5, !PT ;  /* 0x000000050a087209 */ /* 0x002fe40007810000 */
[----:B--2---:R-:W-:-:S03]  /*9fe0*/  FMNMX.FTZ R132, R7, R132, !PT ;  /* 0x0000008407847209 */ /* 0x004fc60007810000 */
[----:B------:R-:W1:Y:S01]  /*9ff0*/  SHFL.BFLY PT, R3, R8, 0x1, 0x1f ;  /* 0x0c201f0008037f89 */ /* 0x000e6200000e0000 */
        /* <DEDUP_REMOVED lines=14> */
[----:B-1----:R-:W-:Y:S01]  /*a0e0*/  FMNMX.FTZ R3, R8, R3, !PT ;  /* 0x0000000308037209 */ /* 0x002fe20007810000 */
[--C-:B------:R-:W-:Y:S01]  /*a0f0*/  FFMA.FTZ R167, R228, UR9, -R157.reuse ;  /* 0x00000009e4a77c23 */ /* 0x100fe2000801089d */
        /* <DEDUP_REMOVED lines=11> */
[----:B------:R-:W-:Y:S01]  /*a1b0*/  FFMA.FTZ R157, R164, UR9, -R157 ;  /* 0x00000009a49d7c23 */ /* 0x000fe2000801089d */
[----:B------:R-:W-:Y:S01]  /*a1c0*/  MUFU.EX2 R152, R152 ;  /* 0x0000009800987308 */ /* 0x000fe20000000800 */
[----:B------:R-:W-:Y:S01]  /*a1d0*/  FFMA.FTZ R150, R4, UR9, -R155 ;  /* 0x0000000904967c23 */ /* 0x000fe2000801089b */
[----:B------:R-:W-:Y:S01]  /*a1e0*/  FADD.FTZ R4, R2, -R5 ;  /* 0x8000000502047221 */ /* 0x000fe20000010000 */
[----:B------:R-:W-:Y:S01]  /*a1f0*/  FSEL R5, R3, RZ, P0 ;  /* 0x000000ff03057208 */ /* 0x000fe20000000000 */
[--C-:B------:R-:W-:Y:S01]  /*a200*/  FFMA.FTZ R2, R6, UR9, -R155.reuse ;  /* 0x0000000906027c23 */ /* 0x100fe2000801089b */
[--C-:B------:R-:W-:Y:S01]  /*a210*/  FFMA.FTZ R148, R18, UR9, -R155.reuse ;  /* 0x0000000912947c23 */ /* 0x100fe2000801089b */
[----:B------:R-:W-:Y:S01]  /*a220*/  FMUL.FTZ R153, R4, UR9 ;  /* 0x0000000904997c20 */ /* 0x000fe20008410000 */
[----:B------:R-:W-:Y:S01]  /*a230*/  FFMA.FTZ R133, R14, UR9, -R155 ;  /* 0x000000090e857c23 */ /* 0x000fe2000801089b */
[----:B------:R-:W-:Y:S01]  /*a240*/  FADD.FTZ R5, R0, -R5 ;  /* 0x8000000500057221 */ /* 0x000fe20000010000 */
[----:B------:R-:W2:Y:S01]  /*a250*/  MUFU.EX2 R149, R149 ;  /* 0x0000009500957308 */ /* 0x000ea20000000800 */
[----:B-1----:R-:W-:Y:S01]  /*a260*/  F2FP.F16.F32.PACK_AB R8, R151, R154 ;  /* 0x0000009a9708723e */ /* 0x002fe200000000ff */
[----:B------:R-:W-:Y:S01]  /*a270*/  LDSM.16.MT88.4 R12, [R196+0x12000] ;  /* 0x01200000c40c783b */ /* 0x000fe20000004200 */
[----:B------:R-:W-:Y:S01]  /*a280*/  FMUL.FTZ R0, R5, UR9 ;  /* 0x0000000905007c20 */ /* 0x000fe20008410000 */
[--C-:B------:R-:W-:Y:S01]  /*a290*/  FFMA.FTZ R165, R26, UR9, -R155.reuse ;  /* 0x000000091aa57c23 */ /* 0x100fe2000801089b */
[--C-:B------:R-:W-:Y:S01]  /*a2a0*/  FFMA.FTZ R178, R24, UR9, -R155.reuse ;  /* 0x0000000918b27c23 */ /* 0x100fe2000801089b */
[----:B------:R-:W1:Y:S01]  /*a2b0*/  LDSM.16.MT88.4 R4, [R194+0x12000] ;  /* 0x01200000c204783b */ /* 0x000e620000004200 */
[--C-:B------:R-:W-:Y:S01]  /*a2c0*/  FFMA.FTZ R163, R22, UR9, -R155.reuse ;  /* 0x0000000916a37c23 */ /* 0x100fe2000801089b */
[----:B------:R-:W-:Y:S01]  /*a2d0*/  MUFU.EX2 R150, R150 ;  /* 0x0000009600967308 */ /* 0x000fe20000000800 */
[--C-:B------:R-:W-:Y:S01]  /*a2e0*/  FFMA.FTZ R176, R20, UR9, -R155.reuse ;  /* 0x0000000914b07c23 */ /* 0x100fe2000801089b */
[----:B------:R-:W3:Y:S01]  /*a2f0*/  LDSM.16.MT88.4 R16, [R193+0x12000] ;  /* 0x01200000c110783b */ /* 0x000ee20000004200 */
[--C-:B------:R-:W-:Y:S01]  /*a300*/  FFMA.FTZ R171, R224, UR9, -R155.reuse ;  /* 0x00000009e0ab7c23 */ /* 0x100fe2000801089b */
[--C-:B------:R-:W-:Y:S01]  /*a310*/  FFMA.FTZ R220, R220, UR9, -R155.reuse ;  /* 0x00000009dcdc7c23 */ /* 0x100fe2000801089b */
[--C-:B------:R-:W-:Y:S01]  /*a320*/  FFMA.FTZ R173, R218, UR9, -R155.reuse ;  /* 0x00000009daad7c23 */ /* 0x100fe2000801089b */
[----:B------:R-:W-:Y:S01]  /*a330*/  LDSM.16.MT88.4 R24, [R196+0x14800] ;  /* 0x01480000c418783b */ /* 0x000fe20000004200 */
[--C-:B------:R-:W-:Y:S01]  /*a340*/  FFMA.FTZ R216, R216, UR9, -R155.reuse ;  /* 0x00000009d8d87c23 */ /* 0x100fe2000801089b */
[----:B------:R-:W4:Y:S01]  /*a350*/  MUFU.EX2 R148, R148 ;  /* 0x0000009400947308 */ /* 0x000f220000000800 */
[----:B--2---:R-:W-:Y:S01]  /*a360*/  F2FP.F16.F32.PACK_AB R10, R149, R152 ;  /* 0x00000098950a723e */ /* 0x004fe200000000ff */
[----:B------:R-:W-:Y:S01]  /*a370*/  LDSM.16.MT88.4 R20, [R194+0x12800] ;  /* 0x01280000c214783b */ /* 0x000fe20000004200 */
[--C-:B------:R-:W-:Y:S01]  /*a380*/  FFMA.FTZ R162, R162, UR9, -R155.reuse ;  /* 0x00000009a2a27c23 */ /* 0x100fe2000801089b */
[--C-:B------:R-:W-:Y:S01]  /*a390*/  FFMA.FTZ R177, R160, UR9, -R155.reuse ;  /* 0x00000009a0b17c23 */ /* 0x100fe2000801089b */
[--C-:B------:R-:W-:Y:S01]  /*a3a0*/  FFMA.FTZ R158, R158, UR9, -R155.reuse ;  /* 0x000000099e9e7c23 */ /* 0x100fe2000801089b */
[----:B------:R-:W-:Y:S01]  /*a3b0*/  LDSM.16.MT88.4 R28, [R192+0x12800] ;  /* 0x01280000c01c783b */ /* 0x000fe20000004200 */
[----:B------:R-:W-:Y:S01]  /*a3c0*/  FFMA.FTZ R155, R156, UR9, -R155 ;  /* 0x000000099c9b7c23 */ /* 0x000fe2000801089b */
[----:B------:R-:W-:Y:S02]  /*a3d0*/  MUFU.EX2 R133, R133 ;  /* 0x0000008500857308 */ /* 0x000fe40000000800 */
[----:B------:R-:W-:Y:S06]  /*a3e0*/  LDSM.16.MT88.4 R144, [R192+0x16800] ;  /* 0x01680000c090783b */ /* 0x000fec0000004200 */
[----:B------:R-:W2:Y:S01]  /*a3f0*/  MUFU.EX2 R2, R2 ;  /* 0x0000000200027308 */ /* 0x000ea20000000800 */
[----:B----4-:R-:W-:-:S07]  /*a400*/  F2FP.F16.F32.PACK_AB R9, R148, R150 ;  /* 0x000000969409723e */ /* 0x010fce00000000ff */
[----:B------:R-:W4:Y:S08]  /*a410*/  MUFU.EX2 R153, R153 ;  /* 0x0000009900997308 */ /* 0x000f300000000800 */
[----:B------:R-:W5:Y:S01]  /*a420*/  MUFU.EX2 R0, R0 ;  /* 0x0000000000007308 */ /* 0x000f620000000800 */
[----:B--2---:R-:W-:-:S07]  /*a430*/  F2FP.F16.F32.PACK_AB R11, R2, R133 ;  /* 0x00000085020b723e */ /* 0x004fce00000000ff */
[----:B------:R-:W-:Y:S01]  /*a440*/  MUFU.EX2 R159, R159 ;  /* 0x0000009f009f7308 */ /* 0x000fe20000000800 */
[-C--:B----4-:R-:W-:Y:S01]  /*a450*/  FMUL.FTZ R120, R120, R153.reuse ;  /* 0x0000009978787220 */ /* 0x090fe20000410000 */
[-C--:B------:R-:W-:Y:S01]  /*a460*/  FMUL.FTZ R121, R121, R153.reuse ;  /* 0x0000009979797220 */ /* 0x080fe20000410000 */
[-C--:B------:R-:W-:Y:S01]  /*a470*/  FMUL.FTZ R116, R116, R153.reuse ;  /* 0x0000009974747220 */ /* 0x080fe20000410000 */
[-C--:B------:R-:W-:Y:S01]  /*a480*/  FMUL.FTZ R117, R117, R153.reuse ;  /* 0x0000009975757220 */ /* 0x080fe20000410000 */
[-C--:B------:R-:W-:Y:S01]  /*a490*/  FMUL.FTZ R128, R128, R153.reuse ;  /* 0x0000009980807220 */ /* 0x080fe20000410000 */
[-C--:B------:R-:W-:Y:S01]  /*a4a0*/  FMUL.FTZ R129, R129, R153.reuse ;  /* 0x0000009981817220 */ /* 0x080fe20000410000 */
[-C--:B------:R-:W-:Y:S01]  /*a4b0*/  FMUL.FTZ R124, R124, R153.reuse ;  /* 0x000000997c7c7220 */ /* 0x080fe20000410000 */
[-C--:B------:R-:W-:Y:S01]  /*a4c0*/  FMUL.FTZ R125, R125, R153.reuse ;  /* 0x000000997d7d7220 */ /* 0x080fe20000410000 */
[-C--:B-----5:R-:W-:Y:S01]  /*a4d0*/  FMUL.FTZ R122, R122, R0.reuse ;  /* 0x000000007a7a7220 */ /* 0x0a0fe20000410000 */
        /* <DEDUP_REMOVED lines=31> */
[C---:B---3--:R-:W-:Y:S01]  /*a6d0*/  HMMA.16816.F32 R112, R8.reuse, R16, R112 ;  /* 0x000000100870723c */ /* 0x048fe20000001870 */
        /* <DEDUP_REMOVED lines=257> */
.L_x_340:
        /* <DEDUP_REMOVED lines=13> */
[----:B------:R-:W-:Y:S01]  /*b7c0*/  ULDC UR4, c[0x0][0x2ec] ;  /* 0x0000bb0000047ab9 */ /* 0x000fe20000000800 */
[----:B------:R-:W-:Y:S01]  /*b7d0*/  ULDC.64 UR6, c[0x0][0x218] ;  /* 0x0000860000067ab9 */ /* 0x000fe20000000a00 */
[----:B------:R-:W-:Y:S01]  /*b7e0*/  ULDC.64 UR10, c[0x0][0x220] ;  /* 0x00008800000a7ab9 */ /* 0x000fe20000000a00 */
[----:B------:R-:W-:Y:S01]  /*b7f0*/  ULDC.64 UR8, c[0x0][0x248] ;  /* 0x0000920000087ab9 */ /* 0x000fe20000000a00 */
[----:B------:R-:W-:Y:S06]  /*b800*/  BRA `(.L_x_344) ;  /* 0x0000000000687947 */ /* 0x000fec0003800000 */
.L_x_346:
        /* <DEDUP_REMOVED lines=26> */
.L_x_344:
        /* <DEDUP_REMOVED lines=19> */
[----:B------:R-:W-:Y:S04]  /*bae0*/  IMAD R3, R3, 0x40, R214 ;  /* 0x0000004003037824 */ /* 0x000fe800078e02d6 */
[----:B------:R-:W-:Y:S01]  /*baf0*/  LDGSTS.E.BYPASS.LTC128B.128 [R203+0x14000], desc[UR20][R220.64+0x80] ;  /* 0x14000080dccb7fae */ /* 0x000fe2000b901d54 */
[C---:B------:R-:W-:Y:S01]  /*bb00*/  VIADD R216, R3.reuse, 0x8 ;  /* 0x0000000803d87836 */ /* 0x040fe20000000000 */
[C---:B------:R-:W-:Y:S04]  /*bb10*/  ISETP.GE.AND P3, PT, R3.reuse, R209, PT ;  /* 0x000000d10300720c */ /* 0x040fe80003f66270 */
[----:B------:R1:W-:Y:S01]  /*bb20*/  LDGSTS.E.BYPASS.LTC128B.128 [R203+0x16000], desc[UR20][R220.64+0x100] ;  /* 0x16000100dccb7fae */ /* 0x0003e2000b901d54 */
[CC--:B------:R-:W-:Y:S02]  /*bb30*/  ISETP.GE.AND P2, PT, R3.reuse, R211.reuse, PT ;  /* 0x000000d30300720c */ /* 0x0c0fe40003f46270 */
[C---:B------:R-:W-:Y:S03]  /*bb40*/  ISETP.GE.AND P1, PT, R216.reuse, R211, PT ;  /* 0x000000d3d800720c */ /* 0x040fe60003f26270 */
[----:B------:R-:W-:Y:S01]  /*bb50*/  LDGSTS.E.BYPASS.LTC128B.128 [R203+0x13000], desc[UR20][R218.64] ;  /* 0x13000000dacb7fae */ /* 0x000fe2000b901d54 */
[C---:B------:R-:W-:Y:S02]  /*bb60*/  ISETP.GE.AND P5, PT, R216.reuse, R209, PT ;  /* 0x000000d1d800720c */ /* 0x040fe40003fa6270 */
[C---:B------:R-:W-:Y:S03]  /*bb70*/  ISETP.GE.OR P1, PT, R216.reuse, R210, !P1 ;  /* 0x000000d2d800720c */ /* 0x040fe60004f26670 */
[----:B------:R-:W-:Y:S01]  /*bb80*/  LDGSTS.E.BYPASS.LTC128B.128 [R203+0x15000], desc[UR20][R218.64+0x80] ;  /* 0x15000080dacb7fae */ /* 0x000fe2000b901d54 */
[-C--:B------:R-:W-:Y:S01]  /*bb90*/  ISETP.GE.OR P5, PT, R216, R208.reuse, !P5 ;  /* 0x000000d0d800720c */ /* 0x080fe20006fa6670 */
[C---:B------:R-:W-:Y:S01]  /*bba0*/  VIADD R216, R3.reuse, 0x10 ;  /* 0x0000001003d87836 */ /* 0x040fe20000000000 */
[C---:B------:R-:W-:Y:S03]  /*bbb0*/  ISETP.GE.OR P3, PT, R3.reuse, R208, !P3 ;  /* 0x000000d00300720c */ /* 0x040fe60005f66670 */
[----:B------:R2:W-:Y:S01]  /*bbc0*/  LDGSTS.E.BYPASS.LTC128B.128 [R203+0x17000], desc[UR20][R218.64+0x100] ;  /* 0x17000100dacb7fae */ /* 0x0005e2000b901d54 */
[CC--:B------:R-:W-:Y:S05]  /*bbd0*/  ISETP.GE.OR P2, PT, R3.reuse, R210.reuse, !P2 ;  /* 0x000000d20300720c */ /* 0x0c0fea0005746670 */
[----:B------:R-:W-:Y:S06]  /*bbe0*/  LDSM.16.M88.4 R132, [R202] ;  /* 0x00000000ca84783b */ /* 0x000fec0000000200 */
[----:B------:R-:W3:Y:S01]  /*bbf0*/  LDSM.16.M88.4 R136, [R201+0xc000] ;  /* 0x00c00000c988783b */ /* 0x000ee20000000200 */
[C---:B-1----:R-:W-:Y:S05]  /*bc00*/  VIADD R220, R3.reuse, 0x38 ;  /* 0x0000003803dc7836 */ /* 0x042fea0000000000 */
[----:B------:R-:W1:Y:S06]  /*bc10*/  LDSM.16.M88.4 R140, [R201+0xc800] ;  /* 0x00c80000c98c783b */ /* 0x000e6c0000000200 */
[----:B------:R-:W4:Y:S01]  /*bc20*/  LDSM.16.M88.4 R144, [R201+0xd000] ;  /* 0x00d00000c990783b */ /* 0x000f220000000200 */
[C---:B--2---:R-:W-:Y:S05]  /*bc30*/  VIADD R218, R3.reuse, 0x1 ;  /* 0x0000000103da7836 */ /* 0x044fea0000000000 */
[----:B------:R-:W2:Y:S01]  /*bc40*/  LDSM.16.M88.4 R148, [R201+0xd800] ;  /* 0x00d80000c994783b */ /* 0x000ea20000000200 */
[C---:B------:R-:W-:Y:S05]  /*bc50*/  ISETP.GE.AND P6, PT, R218.reuse, R211, PT ;  /* 0x000000d3da00720c */ /* 0x040fea0003fc6270 */
[----:B------:R-:W0:Y:S01]  /*bc60*/  LDGDEPBAR ;  /* 0x00000000000079af */ /* 0x000e220000000000 */
[C---:B------:R-:W-:Y:S02]  /*bc70*/  ISETP.GE.AND P4, PT, R218.reuse, R209, PT ;  /* 0x000000d1da00720c */ /* 0x040fe40003f86270 */
[C---:B------:R-:W-:Y:S03]  /*bc80*/  ISETP.GE.OR P6, PT, R218.reuse, R210, !P6 ;  /* 0x000000d2da00720c */ /* 0x040fe600077c6670 */
[----:B------:R-:W-:Y:S01]  /*bc90*/  LDSM.16.M88.4 R152, [R200] ;  /* 0x00000000c898783b */ /* 0x000fe20000000200 */
[----:B------:R-:W-:Y:S01]  /*bca0*/  ISETP.GE.OR P4, PT, R218, R208, !P4 ;  /* 0x000000d0da00720c */ /* 0x000fe20006786670 */
[----:B------:R-:W-:Y:S04]  /*bcb0*/  VIADD R218, R3, 0x9 ;  /* 0x0000000903da7836 */ /* 0x000fe80000000000 */
[----:B------:R-:W5:Y:S01]  /*bcc0*/  LDSM.16.M88.4 R156, [R199] ;  /* 0x00000000c79c783b */ /* 0x000f620000000200 */
[CC--:B------:R-:W-:Y:S04]  /*bcd0*/  ISETP.GE.AND P0, PT, R218.reuse, R211.reuse, PT ;  /* 0x000000d3da00720c */ /* 0x0c0fe80003f06270 */
[-C--:B------:R-:W-:Y:S01]  /*bce0*/  ISETP.GE.OR P0, PT, R218, R210.reuse, !P0 ;  /* 0x000000d2da00720c */ /* 0x080fe20004706670 */
[C---:B---3--:R-:W-:Y:S01]  /*bcf0*/  HMMA.16816.F32 R4, R132.reuse, R136, RZ ;  /* 0x000000888404723c */ /* 0x048fe200000018ff */
[----:B------:R-:W3:Y:S05]  /*bd00*/  LDSM.16.M88.4 R160, [R191] ;  /* 0x00000000bfa0783b */ /* 0x000eea0000000200 */
[C---:B------:R-:W-:Y:S01]  /*bd10*/  HMMA.16816.F32 R8, R132.reuse, R138, RZ ;  /* 0x0000008a8408723c */ /* 0x040fe200000018ff */
[----:B------:R-:W3:Y:S05]  /*bd20*/  LDSM.16.M88.4 R164, [R190] ;  /* 0x00000000bea4783b */ /* 0x000eea0000000200 */
[C---:B-1----:R-:W-:Y:S01]  /*bd30*/  HMMA.16816.F32 R12, R132.reuse, R140, RZ ;  /* 0x0000008c840c723c */ /* 0x042fe200000018ff */
[----:B------:R-:W1:Y:S05]  /*bd40*/  LDSM.16.M88.4 R168, [R189] ;  /* 0x00000000bda8783b */ /* 0x000e6a0000000200 */
[C---:B------:R-:W-:Y:S01]  /*bd50*/  HMMA.16816.F32 R16, R132.reuse, R142, RZ ;  /* 0x0000008e8410723c */ /* 0x040fe200000018ff */
[----:B------:R-:W-:Y:S05]  /*bd60*/  LDSM.16.M88.4 R172, [R198] ;  /* 0x00000000c6ac783b */ /* 0x000fea0000000200 */
[C---:B----4-:R-:W-:Y:S01]  /*bd70*/  HMMA.16816.F32 R20, R132.reuse, R144, RZ ;  /* 0x000000908414723c */ /* 0x050fe200000018ff */
[----:B------:R-:W4:Y:S05]  /*bd80*/  LDSM.16.M88.4 R176, [R195+0xc000] ;  /* 0x00c00000c3b0783b */ /* 0x000f2a0000000200 */
[C---:B------:R-:W-:Y:S01]  /*bd90*/  HMMA.16816.F32 R24, R132.reuse, R146, RZ ;  /* 0x000000928418723c */ /* 0x040fe200000018ff */
[----:B------:R-:W-:Y:S05]  /*bda0*/  LDSM.16.M88.4 R136, [R195+0xd000] ;  /* 0x00d00000c388783b */ /* 0x000fea0000000200 */
[C---:B--2---:R-:W-:Y:S01]  /*bdb0*/  HMMA.16816.F32 R28, R132.reuse, R148, RZ ;  /* 0x00000094841c723c */ /* 0x044fe200000018ff */
[----:B------:R-:W-:Y:S05]  /*bdc0*/  LDSM.16.M88.4 R140, [R195+0xd800] ;  /* 0x00d80000c38c783b */ /* 0x000fea0000000200 */
[----:B------:R-:W-:Y:S01]  /*bdd0*/  HMMA.16816.F32 R32, R132, R150, RZ ;  /* 0x000000968420723c */ /* 0x000fe200000018ff */
[----:B------:R-:W2:Y:S05]  /*bde0*/  LDSM.16.M88.4 R132, [R195+0xc800] ;  /* 0x00c80000c384783b */ /* 0x000eaa0000000200 */
[C---:B-----5:R-:W-:Y:S01]  /*bdf0*/  HMMA.16816.F32 R4, R152.reuse, R156, R4 ;  /* 0x0000009c9804723c */ /* 0x060fe20000001804 */
[----:B------:R-:W-:Y:S05]  /*be00*/  LDSM.16.M88.4 R144, [R197] ;  /* 0x00000000c590783b */ /* 0x000fea0000000200 */
[C---:B------:R-:W-:Y:S01]  /*be10*/  HMMA.16816.F32 R8, R152.reuse, R158, R8 ;  /* 0x0000009e9808723c */ /* 0x040fe20000001808 */
[----:B------:R-:W5:Y:S05]  /*be20*/  LDSM.16.M88.4 R148, [R188] ;  /* 0x00000000bc94783b */ /* 0x000f6a0000000200 */
[C---:B---3--:R-:W-:Y:S01]  /*be30*/  HMMA.16816.F32 R12, R152.reuse, R160, R12 ;  /* 0x000000a0980c723c */ /* 0x048fe2000000180c */
[----:B------:R-:W-:Y:S05]  /*be40*/  LDSM.16.M88.4 R156, [R188+0x1000] ;  /* 0x00100000bc9c783b */ /* 0x000fea0000000200 */
[C---:B------:R-:W-:Y:S01]  /*be50*/  HMMA.16816.F32 R16, R152.reuse, R162, R16 ;  /* 0x000000a29810723c */ /* 0x040fe20000001810 */
[----:B------:R-:W-:Y:S05]  /*be60*/  LDSM.16.M88.4 R160, [R188+0x1800] ;  /* 0x00180000bca0783b */ /* 0x000fea0000000200 */
[C---:B------:R-:W-:Y:S06]  /*be70*/  HMMA.16816.F32 R20, R152.reuse, R164, R20 ;  /* 0x000000a49814723c */ /* 0x040fec0000001814 */
[C---:B------:R-:W-:Y:S01]  /*be80*/  HMMA.16816.F32 R24, R152.reuse, R166, R24 ;  /* 0x000000a69818723c */ /* 0x040fe20000001818 */
[----:B------:R-:W-:Y:S05]  /*be90*/  LDSM.16.M88.4 R164, [R202+0x4000] ;  /* 0x00400000caa4783b */ /* 0x000fea0000000200 */
[C---:B-1----:R-:W-:Y:S06]  /*bea0*/  HMMA.16816.F32 R28, R152.reuse, R168, R28 ;  /* 0x000000a8981c723c */ /* 0x042fec000000181c */
[----:B------:R-:W-:Y:S01]  /*beb0*/  HMMA.16816.F32 R32, R152, R170, R32 ;  /* 0x000000aa9820723c */ /* 0x000fe20000001820 */
[----:B------:R-:W1:Y:S05]  /*bec0*/  LDSM.16.M88.4 R152, [R188+0x800] ;  /* 0x00080000bc98783b */ /* 0x000e6a0000000200 */
[C---:B----4-:R-:W-:Y:S01]  /*bed0*/  HMMA.16816.F32 R4, R172.reuse, R176, R4 ;  /* 0x000000b0ac04723c */ /* 0x050fe20000001804 */
[----:B------:R-:W3:Y:S05]  /*bee0*/  LDSM.16.M88.4 R168, [R201+0xe000] ;  /* 0x00e00000c9a8783b */ /* 0x000eea0000000200 */
[C---:B------:R-:W-:Y:S01]  /*bef0*/  HMMA.16816.F32 R8, R172.reuse, R178, R8 ;  /* 0x000000b2ac08723c */ /* 0x040fe20000001808 */
[----:B------:R-:W-:Y:S05]  /*bf00*/  LDSM.16.M88.4 R176, [R187] ;  /* 0x00000000bbb0783b */ /* 0x000fea0000000200 */
[C---:B--2---:R-:W-:Y:S06]  /*bf10*/  HMMA.16816.F32 R12, R172.reuse, R132, R12 ;  /* 0x00000084ac0c723c */ /* 0x044fec000000180c */
[C---:B------:R-:W-:Y:S01]  /*bf20*/  HMMA.16816.F32 R16, R172.reuse, R134, R16 ;  /* 0x00000086ac10723c */ /* 0x040fe20000001810 */
[----:B------:R-:W2:Y:S05]  /*bf30*/  LDSM.16.M88.4 R132, [R201+0xe800] ;  /* 0x00e80000c984783b */ /* 0x000eaa0000000200 */
[C---:B------:R-:W-:Y:S06]  /*bf40*/  HMMA.16816.F32 R20, R172.reuse, R136, R20 ;  /* 0x00000088ac14723c */ /* 0x040fec0000001814 */
[C---:B------:R-:W-:Y:S01]  /*bf50*/  HMMA.16816.F32 R24, R172.reuse, R138, R24 ;  /* 0x0000008aac18723c */ /* 0x040fe20000001818 */
[----:B------:R-:W4:Y:S05]  /*bf60*/  LDSM.16.M88.4 R136, [R201+0xf000] ;  /* 0x00f00000c988783b */ /* 0x000f2a0000000200 */
[C---:B------:R-:W-:Y:S06]  /*bf70*/  HMMA.16816.F32 R28, R172.reuse, R140, R28 ;  /* 0x0000008cac1c723c */ /* 0x040fec000000181c */
[----:B------:R-:W-:Y:S01]  /*bf80*/  HMMA.16816.F32 R32, R172, R142, R32 ;  /* 0x0000008eac20723c */ /* 0x000fe20000001820 */
[----:B------:R-:W4:Y:S05]  /*bf90*/  LDSM.16.M88.4 R140, [R201+0xf800] ;  /* 0x00f80000c98c783b */ /* 0x000f2a0000000200 */
[C---:B-----5:R-:W-:Y:S01]  /*bfa0*/  HMMA.16816.F32 R4, R144.reuse, R148, R4 ;  /* 0x000000949004723c */ /* 0x060fe20000001804 */
[----:B------:R-:W5:Y:S05]  /*bfb0*/  LDSM.16.M88.4 R172, [R200+0x4000] ;  /* 0x00400000c8ac783b */ /* 0x000f6a0000000200 */
[C---:B------:R-:W-:Y:S01]  /*bfc0*/  HMMA.16816.F32 R8, R144.reuse, R150, R8 ;  /* 0x000000969008723c */ /* 0x040fe20000001808 */
[----:B------:R-:W-:Y:S05]  /*bfd0*/  LDSM.16.M88.4 R148, [R185] ;  /* 0x00000000b994783b */ /* 0x000fea0000000200 */
[C---:B-1----:R-:W-:Y:S06]  /*bfe0*/  HMMA.16816.F32 R12, R144.reuse, R152, R12 ;  /* 0x00000098900c723c */ /* 0x042fec000000180c */
[C---:B------:R-:W-:Y:S01]  /*bff0*/  HMMA.16816.F32 R16, R144.reuse, R154, R16 ;  /* 0x0000009a9010723c */ /* 0x040fe20000001810 */
[----:B------:R-:W-:Y:S05]  /*c000*/  LDSM.16.M88.4 R152, [R184] ;  /* 0x00000000b898783b */ /* 0x000fea0000000200 */
[C---:B------:R-:W-:Y:S06]  /*c010*/  HMMA.16816.F32 R20, R144.reuse, R156, R20 ;  /* 0x0000009c9014723c */ /* 0x040fec0000001814 */
[C---:B------:R-:W-:Y:S01]  /*c020*/  HMMA.16816.F32 R24, R144.reuse, R158, R24 ;  /* 0x0000009e9018723c */ /* 0x040fe20000001818 */
[----:B------:R-:W-:Y:S05]  /*c030*/  LDSM.16.M88.4 R156, [R198+0x4000] ;  /* 0x00400000c69c783b */ /* 0x000fea0000000200 */
[C---:B------:R-:W-:Y:S06]  /*c040*/  HMMA.16816.F32 R28, R144.reuse, R160, R28 ;  /* 0x000000a0901c723c */ /* 0x040fec000000181c */
[----:B------:R-:W-:Y:S01]  /*c050*/  HMMA.16816.F32 R32, R144, R162, R32 ;  /* 0x000000a29020723c */ /* 0x000fe20000001820 */
[----:B------:R-:W1:Y:S05]  /*c060*/  LDSM.16.M88.4 R144, [R186] ;  /* 0x00000000ba90783b */ /* 0x000e6a0000000200 */
[C---:B---3--:R-:W-:Y:S01]  /*c070*/  HMMA.16816.F32 R4, R164.reuse, R168, R4 ;  /* 0x000000a8a404723c */ /* 0x048fe20000001804 */
[----:B------:R-:W3:Y:S05]  /*c080*/  LDSM.16.M88.4 R160, [R195+0xe000] ;  /* 0x00e00000c3a0783b */ /* 0x000eea0000000200 */
[C---:B------:R-:W-:Y:S01]  /*c090*/  HMMA.16816.F32 R8, R164.reuse, R170, R8 ;  /* 0x000000aaa408723c */ /* 0x040fe20000001808 */
[----:B------:R-:W-:Y:S05]  /*c0a0*/  LDSM.16.M88.4 R168, [R188+0x2000] ;  /* 0x00200000bca8783b */ /* 0x000fea0000000200 */
[C---:B--2---:R-:W-:Y:S06]  /*c0b0*/  HMMA.16816.F32 R12, R164.reuse, R132, R12 ;  /* 0x00000084a40c723c */ /* 0x044fec000000180c */
[C---:B------:R-:W-:Y:S01]  /*c0c0*/  HMMA.16816.F32 R16, R164.reuse, R134, R16 ;  /* 0x00000086a410723c */ /* 0x040fe20000001810 */
[----:B------:R-:W2:Y:S05]  /*c0d0*/  LDSM.16.M88.4 R132, [R195+0xe800] ;  /* 0x00e80000c384783b */ /* 0x000eaa0000000200 */
[C---:B----4-:R-:W-:Y:S06]  /*c0e0*/  HMMA.16816.F32 R20, R164.reuse, R136, R20 ;  /* 0x00000088a414723c */ /* 0x050fec0000001814 */
        /* <DEDUP_REMOVED lines=15> */
[C---:B------:R-:W-:Y:S06]  /*c1e0*/  HMMA.16816.F32 R28, R172.reuse, R152, R28 ;  /* 0x00000098ac1c723c */ /* 0x040fec000000181c */
[----:B------:R-:W-:Y:S01]  /*c1f0*/  HMMA.16816.F32 R32, R172, R154, R32 ;  /* 0x0000009aac20723c */ /* 0x000fe20000001820 */
[----:B------:R-:W1:Y:S05]  /*c200*/  LDSM.16.M88.4 R152, [R188+0x3800] ;  /* 0x00380000bc98783b */ /* 0x000e6a0000000200 */
[C---:B---3--:R-:W-:Y:S01]  /*c210*/  HMMA.16816.F32 R4, R156.reuse, R160, R4 ;  /* 0x000000a09c04723c */ /* 0x048fe20000001804 */
[----:B------:R-:W3:Y:S05]  /*c220*/  LDSM.16.M88.4 R172, [R202+0x8000] ;  /* 0x00800000caac783b */ /* 0x000eea0000000200 */
[C---:B------:R-:W-:Y:S01]  /*c230*/  HMMA.16816.F32 R8, R156.reuse, R162, R8 ;  /* 0x000000a29c08723c */ /* 0x040fe20000001808 */
[----:B------:R-:W-:Y:S05]  /*c240*/  LDSM.16.M88.4 R160, [R183] ;  /* 0x00000000b7a0783b */ /* 0x000fea0000000200 */
        /* <DEDUP_REMOVED lines=15> */
[----:B------:R-:W1:Y:S05]  /*c340*/  LDSM.16.M88.4 R144, [R182] ;  /* 0x00000000b690783b */ /* 0x000e6a0000000200 */
[C---:B------:R-:W-:Y:S06]  /*c350*/  HMMA.16816.F32 R20, R164.reuse, R148, R20 ;  /* 0x00000094a414723c */ /* 0x040fec0000001814 */
[C---:B------:R-:W-:Y:S01]  /*c360*/  HMMA.16816.F32 R24, R164.reuse, R150, R24 ;  /* 0x00000096a418723c */ /* 0x040fe20000001818 */
[----:B------:R-:W1:Y:S05]  /*c370*/  LDSM.16.M88.4 R148, [R181] ;  /* 0x00000000b594783b */ /* 0x000e6a0000000200 */
        /* <DEDUP_REMOVED lines=18> */
[C---:B------:R-:W-:Y:S06]  /*c4a0*/  HMMA.16816.F32 R8, R156.reuse, R162, R8 ;  /* 0x000000a29c08723c */ /* 0x040fec0000001808 */
[C---:B-1----:R-:W-:Y:S06]  /*c4b0*/  HMMA.16816.F32 R12, R156.reuse, R144, R12 ;  /* 0x000000909c0c723c */ /* 0x042fec000000180c */
[C---:B------:R-:W-:Y:S06]  /*c4c0*/  HMMA.16816.F32 R16, R156.reuse, R146, R16 ;  /* 0x000000929c10723c */ /* 0x040fec0000001810 */
[C---:B------:R-:W-:Y:S06]  /*c4d0*/  HMMA.16816.F32 R20, R156.reuse, R148, R20 ;  /* 0x000000949c14723c */ /* 0x040fec0000001814 */
[C---:B------:R-:W-:Y:S06]  /*c4e0*/  HMMA.16816.F32 R24, R156.reuse, R150, R24 ;  /* 0x000000969c18723c */ /* 0x040fec0000001818 */
[C---:B------:R-:W-:Y:S06]  /*c4f0*/  HMMA.16816.F32 R28, R156.reuse, R152, R28 ;  /* 0x000000989c1c723c */ /* 0x040fec000000181c */
[----:B------:R-:W-:Y:S06]  /*c500*/  HMMA.16816.F32 R32, R156, R154, R32 ;  /* 0x0000009a9c20723c */ /* 0x000fec0000001820 */
[C---:B---3--:R-:W-:Y:S06]  /*c510*/  HMMA.16816.F32 R4, R164.reuse, R168, R4 ;  /* 0x000000a8a404723c */ /* 0x048fec0000001804 */
[C---:B------:R-:W-:Y:S06]  /*c520*/  HMMA.16816.F32 R8, R164.reuse, R170, R8 ;  /* 0x000000aaa408723c */ /* 0x040fec0000001808 */
[C---:B--2---:R-:W-:Y:S06]  /*c530*/  HMMA.16816.F32 R12, R164.reuse, R132, R12 ;  /* 0x00000084a40c723c */ /* 0x044fec000000180c */
[C---:B------:R-:W-:Y:S01]  /*c540*/  HMMA.16816.F32 R16, R164.reuse, R134, R16 ;  /* 0x00000086a410723c */ /* 0x040fe20000001810 */
[----:B------:R-:W1:Y:S05]  /*c550*/  LDSM.16.M88.4 R132, [R188+0x4800] ;  /* 0x00480000bc84783b */ /* 0x000e6a0000000200 */
[C---:B----4-:R-:W-:Y:S06]  /*c560*/  HMMA.16816.F32 R20, R164.reuse, R136, R20 ;  /* 0x00000088a414723c */ /* 0x050fec0000001814 */
[C---:B------:R-:W-:Y:S01]  /*c570*/  HMMA.16816.F32 R24, R164.reuse, R138, R24 ;  /* 0x0000008aa418723c */ /* 0x040fe20000001818 */
[----:B------:R-:W2:Y:S05]  /*c580*/  LDSM.16.M88.4 R136, [R188+0x5000] ;  /* 0x00500000bc88783b */ /* 0x000eaa0000000200 */
[C---:B------:R-:W-:Y:S06]  /*c590*/  HMMA.16816.F32 R28, R164.reuse, R140, R28 ;  /* 0x0000008ca41c723c */ /* 0x040fec000000181c */
[----:B------:R-:W-:Y:S06]  /*c5a0*/  HMMA.16816.F32 R32, R164, R142, R32 ;  /* 0x0000008ea420723c */ /* 0x000fec0000001820 */
[C---:B-----5:R-:W-:Y:S06]  /*c5b0*/  HMMA.16816.F32 R4, R172.reuse, R176, R4 ;  /* 0x000000b0ac04723c */ /* 0x060fec0000001804 */
[C---:B------:R-:W-:Y:S06]  /*c5c0*/  HMMA.16816.F32 R8, R172.reuse, R178, R8 ;  /* 0x000000b2ac08723c */ /* 0x040fec0000001808 */
[C---:B-1----:R-:W-:Y:S06]  /*c5d0*/  HMMA.16816.F32 R12, R172.reuse, R132, R12 ;  /* 0x00000084ac0c723c */ /* 0x042fec000000180c */
[C---:B------:R-:W-:Y:S01]  /*c5e0*/  HMMA.16816.F32 R16, R172.reuse, R134, R16 ;  /* 0x00000086ac10723c */ /* 0x040fe20000001810 */
[----:B------:R-:W1:Y:S01]  /*c5f0*/  LDSM.16.M88.4 R132, [R188+0x5800] ;  /* 0x00580000bc84783b */ /* 0x000e620000000200 */
[----:B------:R-:W-:Y:S04]  /*c600*/  DEPBAR.LE SB0, 0x0 ;  /* 0x000080000000791a */ /* 0x000fe80000000000 */
[C---:B--2---:R-:W-:Y:S01]  /*c610*/  HMMA.16816.F32 R20, R172.reuse, R136, R20 ;  /* 0x00000088ac14723c */ /* 0x044fe20000001814 */
[----:B------:R-:W-:Y:S04]  /*c620*/  BAR.SYNC.DEFER_BLOCKING 0x0 ;  /* 0x0000000000007b1d */ /* 0x000fe80000010000 */
        /* <DEDUP_REMOVED lines=12> */
[----:B------:R-:W3:Y:S01]  /*c6f0*/  MUFU.TANH R225, R225 ;  /* 0x000000e100e17308 */ /* 0x000ee20000002400 */
[----:B------:R-:W-:Y:S01]  /*c700*/  FMUL.FTZ R221, R12, UR12 ;  /* 0x0000000c0cdd7c20 */ /* 0x000fe20008410000 */
[----:B------:R-:W-:Y:S01]  /*c710*/  FMUL.FTZ R250, R17, UR12 ;  /* 0x0000000c11fa7c20 */ /* 0x000fe20008410000 */
[----:B------:R-:W-:Y:S01]  /*c720*/  FMUL.FTZ R244, R18, UR12 ;  /* 0x0000000c12f47c20 */ /* 0x000fe20008410000 */
[----:B------:R-:W-:Y:S01]  /*c730*/  FMUL.FTZ R246, R15, UR12 ;  /* 0x0000000c0ff67c20 */ /* 0x000fe20008410000 */
[----:B------:R-:W-:Y:S01]  /*c740*/  FMUL.FTZ R252, R16, UR12 ;  /* 0x0000000c10fc7c20 */ /* 0x000fe20008410000 */
[----:B------:R-:W-:Y:S01]  /*c750*/  FMUL.FTZ R234, R21, UR12 ;  /* 0x0000000c15ea7c20 */ /* 0x000fe20008410000 */
[----:B------:R-:W-:Y:S03]  /*c760*/  FMUL.FTZ R228, R22, UR12 ;  /* 0x0000000c16e47c20 */ /* 0x000fe60008410000 */
[----:B------:R-:W4:Y:S01]  /*c770*/  MUFU.TANH R235, R235 ;  /* 0x000000eb00eb7308 */ /* 0x000f220000002400 */
[----:B--2---:R-:W-:Y:S01]  /*c780*/  FSEL R231, R231, -INF , !P6 ;  /* 0xff800000e7e77808 */ /* 0x004fe20007000000 */
[----:B------:R-:W-:Y:S01]  /*c790*/  FMUL.FTZ R242, R19, UR12 ;  /* 0x0000000c13f27c20 */ /* 0x000fe20008410000 */
[----:B------:R-:W-:Y:S01]  /*c7a0*/  ISETP.GE.AND P6, PT, R216, R211, PT ;  /* 0x000000d3d800720c */ /* 0x000fe20003fc6270 */
[----:B------:R-:W-:Y:S01]  /*c7b0*/  FMUL.FTZ R240, R20, UR12 ;  /* 0x0000000c14f07c20 */ /* 0x000fe20008410000 */
[----:B------:R-:W-:Y:S01]  /*c7c0*/  FMUL.FTZ R232, R23, UR12 ;  /* 0x0000000c17e87c20 */ /* 0x000fe20008410000 */
[----:B------:R-:W-:Y:S01]  /*c7d0*/  FMUL.FTZ R238, R24, UR12 ;  /* 0x0000000c18ee7c20 */ /* 0x000fe20008410000 */
[C---:B------:R-:W-:Y:S03]  /*c7e0*/  ISETP.GE.OR P6, PT, R216.reuse, R210, !P6 ;  /* 0x000000d2d800720c */ /* 0x040fe600077c6670 */
[----:B------:R-:W2:Y:S01]  /*c7f0*/  MUFU.TANH R229, R229 ;  /* 0x000000e500e57308 */ /* 0x000ea20000002400 */
[----:B---3--:R-:W-:Y:S01]  /*c800*/  FSEL R225, R225, -INF , !P3 ;  /* 0xff800000e1e17808 */ /* 0x008fe20005800000 */
[C---:B-1----:R-:W-:Y:S03]  /*c810*/  HMMA.16816.F32 R28, R172.reuse, R132, R28 ;  /* 0x00000084ac1c723c */ /* 0x042fe6000000181c */
[-C--:B------:R-:W-:Y:S01]  /*c820*/  ISETP.GE.AND P3, PT, R216, R209.reuse, PT ;  /* 0x000000d1d800720c */ /* 0x080fe20003f66270 */
[----:B------:R-:W-:Y:S01]  /*c830*/  FMUL.FTZ R236, R25, UR12 ;  /* 0x0000000c19ec7c20 */ /* 0x000fe20008410000 */
[----:B------:R-:W-:Y:S03]  /*c840*/  FMUL.FTZ R230, R26, UR12 ;  /* 0x0000000c1ae67c20 */ /* 0x000fe60008410000 */
[----:B------:R-:W1:Y:S03]  /*c850*/  MUFU.TANH R223, R223 ;  /* 0x000000df00df7308 */ /* 0x000e660000002400 */
[----:B----4-:R-:W-:Y:S01]  /*c860*/  FSEL R235, R235, -INF , !P2 ;  /* 0xff800000ebeb7808 */ /* 0x010fe20005000000 */
[----:B------:R-:W-:Y:S03]  /*c870*/  HMMA.16816.F32 R32, R172, R134, R32 ;  /* 0x00000086ac20723c */ /* 0x000fe60000001820 */
[----:B------:R-:W-:Y:S02]  /*c880*/  ISETP.GE.AND P2, PT, R218, R209, PT ;  /* 0x000000d1da00720c */ /* 0x000fe40003f46270 */
[-C--:B------:R-:W-:Y:S01]  /*c890*/  ISETP.GE.OR P3, PT, R216, R208.reuse, !P3 ;  /* 0x000000d0d800720c */ /* 0x080fe20005f66670 */
[----:B------:R-:W3:Y:S01]  /*c8a0*/  MUFU.TANH R227, R227 ;  /* 0x000000e300e37308 */ /* 0x000ee20000002400 */
[----:B------:R-:W-:Y:S01]  /*c8b0*/  ISETP.GE.OR P2, PT, R218, R208, !P2 ;  /* 0x000000d0da00720c */ /* 0x000fe20005746670 */
[C---:B------:R-:W-:Y:S03]  /*c8c0*/  VIADD R216, R3.reuse, 0x18 ;  /* 0x0000001803d87836 */ /* 0x040fe60000000000 */
[----:B------:R-:W-:Y:S01]  /*c8d0*/  VIADD R218, R3, 0x11 ;  /* 0x0000001103da7836 */ /* 0x000fe20000000000 */
[----:B--2---:R-:W-:Y:S04]  /*c8e0*/  FSEL R229, R229, -INF , !P0 ;  /* 0xff800000e5e57808 */ /* 0x004fe80004000000 */
[----:B------:R-:W2:Y:S01]  /*c8f0*/  MUFU.TANH R233, R233 ;  /* 0x000000e900e97308 */ /* 0x000ea20000002400 */
[----:B-1----:R-:W-:Y:S01]  /*c900*/  FSEL R223, R223, -INF , !P5 ;  /* 0xff800000dfdf7808 */ /* 0x002fe20006800000 */
[----:B------:R-:W-:Y:S01]  /*c910*/  FMUL.FTZ R222, R28, UR12 ;  /* 0x0000000c1cde7c20 */ /* 0x000fe20008410000 */
[C---:B------:R-:W-:Y:S01]  /*c920*/  ISETP.GE.AND P0, PT, R216.reuse, R211, PT ;  /* 0x000000d3d800720c */ /* 0x040fe20003f06270 */
[----:B------:R-:W-:Y:S01]  /*c930*/  FMUL.FTZ R241, R29, UR12 ;  /* 0x0000000c1df17c20 */ /* 0x000fe20008410000 */
[----:B------:R-:W-:Y:S01]  /*c940*/  ISETP.GE.AND P5, PT, R216, R209, PT ;  /* 0x000000d1d800720c */ /* 0x000fe20003fa6270 */
[----:B------:R-:W-:Y:S01]  /*c950*/  FMUL.FTZ R243, R30, UR12 ;  /* 0x0000000c1ef37c20 */ /* 0x000fe20008410000 */
[----:B------:R-:W-:Y:S03]  /*c960*/  ISETP.GE.OR P0, PT, R216, R210, !P0 ;  /* 0x000000d2d800720c */ /* 0x000fe60004706670 */
[----:B------:R-:W1:Y:S01]  /*c970*/  MUFU.TANH R219, R219 ;  /* 0x000000db00db7308 */ /* 0x000e620000002400 */
[----:B---3--:R-:W-:Y:S01]  /*c980*/  FSEL R227, R227, -INF , !P4 ;  /* 0xff800000e3e37808 */ /* 0x008fe20006000000 */
[----:B------:R-:W-:Y:S01]  /*c990*/  FMUL.FTZ R245, R32, UR12 ;  /* 0x0000000c20f57c20 */ /* 0x000fe20008410000 */
[----:B------:R-:W-:Y:S01]  /*c9a0*/  ISETP.GE.AND P4, PT, R218, R211, PT ;  /* 0x000000d3da00720c */ /* 0x000fe20003f86270 */
[----:B------:R-:W-:Y:S01]  /*c9b0*/  FMUL.FTZ R249, R35, UR12 ;  /* 0x0000000c23f97c20 */ /* 0x000fe20008410000 */
[----:B------:R-:W-:Y:S01]  /*c9c0*/  ISETP.GE.OR P5, PT, R216, R208, !P5 ;  /* 0x000000d0d800720c */ /* 0x000fe20006fa6670 */
[----:B------:R-:W-:Y:S01]  /*c9d0*/  VIADD R216, R3, 0x20 ;  /* 0x0000002003d87836 */ /* 0x000fe20000000000 */
[C---:B------:R-:W-:Y:S03]  /*c9e0*/  ISETP.GE.OR P4, PT, R218.reuse, R210, !P4 ;  /* 0x000000d2da00720c */ /* 0x040fe60006786670 */
[----:B------:R-:W3:Y:S01]  /*c9f0*/  MUFU.TANH R248, R248 ;  /* 0x000000f800f87308 */ /* 0x000ee20000002400 */
[----:B--2---:R-:W-:Y:S02]  /*ca00*/  FSEL R233, R233, -INF , !P1 ;  /* 0xff800000e9e97808 */ /* 0x004fe40004800000 */
[C---:B------:R-:W-:Y:S02]  /*ca10*/  ISETP.GE.AND P1, PT, R218.reuse, R209, PT ;  /* 0x000000d1da00720c */ /* 0x040fe40003f26270 */
[----:B------:R-:W-:Y:S02]  /*ca20*/  FMNMX.FTZ R224, R235, R0, !PT ;  /* 0x00000000ebe07209 */ /* 0x000fe40007810000 */
[----:B------:R-:W-:Y:S03]  /*ca30*/  ISETP.GE.OR P1, PT, R218, R208, !P1 ;  /* 0x000000d0da00720c */ /* 0x000fe60004f26670 */
[----:B------:R-:W2:Y:S01]  /*ca40*/  MUFU.TANH R237, R237 ;  /* 0x000000ed00ed7308 */ /* 0x000ea20000002400 */
[----:B------:R-:W-:Y:S01]  /*ca50*/  VIADD R218, R3, 0x19 ;  /* 0x0000001903da7836 */ /* 0x000fe20000000000 */
[----:B-1----:R-:W-:Y:S02]  /*ca60*/  FSEL R219, R219, -INF , !P4 ;  /* 0xff800000dbdb7808 */ /* 0x002fe40006000000 */
[----:B------:R-:W-:Y:S06]  /*ca70*/  ISETP.GE.AND P4, PT, R216, R211, PT ;  /* 0x000000d3d800720c */ /* 0x000fec0003f86270 */
[----:B------:R-:W1:Y:S01]  /*ca80*/  MUFU.TANH R221, R221 ;  /* 0x000000dd00dd7308 */ /* 0x000e620000002400 */
[----:B---3--:R-:W-:Y:S02]  /*ca90*/  FSEL R248, R248, -INF , !P3 ;  /* 0xff800000f8f87808 */ /* 0x008fe40005800000 */
[C---:B------:R-:W-:Y:S02]  /*caa0*/  ISETP.GE.AND P3, PT, R216.reuse, R209, PT ;  /* 0x000000d1d800720c */ /* 0x040fe40003f66270 */
[C---:B------:R-:W-:Y:S02]  /*cab0*/  ISETP.GE.OR P4, PT, R216.reuse, R210, !P4 ;  /* 0x000000d2d800720c */ /* 0x040fe40006786670 */
[----:B------:R-:W-:Y:S03]  /*cac0*/  ISETP.GE.OR P3, PT, R216, R208, !P3 ;  /* 0x000000d0d800720c */ /* 0x000fe60005f66670 */
[----:B------:R-:W3:Y:S01]  /*cad0*/  MUFU.TANH R250, R250 ;  /* 0x000000fa00fa7308 */ /* 0x000ee20000002400 */
[----:B--2---:R-:W-:Y:S01]  /*cae0*/  FSEL R237, R237, -INF , !P2 ;  /* 0xff800000eded7808 */ /* 0x004fe20005000000 */
[----:B------:R-:W-:Y:S01]  /*caf0*/  VIADD R216, R3, 0x28 ;  /* 0x0000002803d87836 */ /* 0x000fe20000000000 */
[C---:B------:R-:W-:Y:S04]  /*cb00*/  ISETP.GE.AND P2, PT, R218.reuse, R211, PT ;  /* 0x000000d3da00720c */ /* 0x040fe80003f46270 */
[C---:B------:R-:W-:Y:S03]  /*cb10*/  ISETP.GE.OR P2, PT, R218.reuse, R210, !P2 ;  /* 0x000000d2da00720c */ /* 0x040fe60005746670 */
[----:B------:R-:W2:Y:S01]  /*cb20*/  MUFU.TANH R244, R244 ;  /* 0x000000f400f47308 */ /* 0x000ea20000002400 */
[----:B-1----:R-:W-:Y:S02]  /*cb30*/  FSEL R221, R221, -INF , !P6 ;  /* 0xff800000dddd7808 */ /* 0x002fe40007000000 */
[C---:B------:R-:W-:Y:S04]  /*cb40*/  ISETP.GE.AND P6, PT, R218.reuse, R209, PT ;  /* 0x000000d1da00720c */ /* 0x040fe80003fc6270 */
[----:B------:R-:W-:Y:S03]  /*cb50*/  ISETP.GE.OR P6, PT, R218, R208, !P6 ;  /* 0x000000d0da00720c */ /* 0x000fe600077c6670 */
[----:B------:R-:W1:Y:S01]  /*cb60*/  MUFU.TANH R246, R246 ;  /* 0x000000f600f67308 */ /* 0x000e620000002400 */
[C---:B------:R-:W-:Y:S01]  /*cb70*/  VIADD R218, R3.reuse, 0x21 ;  /* 0x0000002103da7836 */ /* 0x040fe20000000000 */
[----:B---3--:R-:W-:Y:S02]  /*cb80*/  FSEL R250, R250, -INF , !P2 ;  /* 0xff800000fafa7808 */ /* 0x008fe40005000000 */
[----:B------:R-:W-:Y:S06]  /*cb90*/  ISETP.GE.AND P2, PT, R216, R211, PT ;  /* 0x000000d3d800720c */ /* 0x000fec0003f46270 */
[----:B------:R-:W3:Y:S01]  /*cba0*/  MUFU.TANH R252, R252 ;  /* 0x000000fc00fc7308 */ /* 0x000ee20000002400 */
[----:B--2---:R-:W-:Y:S02]  /*cbb0*/  FSEL R244, R244, -INF , !P5 ;  /* 0xff800000f4f47808 */ /* 0x004fe40006800000 */
[C---:B------:R-:W-:Y:S02]  /*cbc0*/  ISETP.GE.AND P5, PT, R216.reuse, R209, PT ;  /* 0x000000d1d800720c */ /* 0x040fe40003fa6270 */
[C---:B------:R-:W-:Y:S02]  /*cbd0*/  ISETP.GE.OR P2, PT, R216.reuse, R210, !P2 ;  /* 0x000000d2d800720c */ /* 0x040fe40005746670 */
[----:B------:R-:W-:Y:S03]  /*cbe0*/  ISETP.GE.OR P5, PT, R216, R208, !P5 ;  /* 0x000000d0d800720c */ /* 0x000fe60006fa6670 */
[----:B------:R-:W2:Y:S01]  /*cbf0*/  MUFU.TANH R234, R234 ;  /* 0x000000ea00ea7308 */ /* 0x000ea20000002400 */
[----:B-1----:R-:W-:Y:S01]  /*cc00*/  FSEL R246, R246, -INF , !P1 ;  /* 0xff800000f6f67808 */ /* 0x002fe20004800000 */
[C---:B------:R-:W-:Y:S01]  /*cc10*/  VIADD R216, R3.reuse, 0x30 ;  /* 0x0000003003d87836 */ /* 0x040fe20000000000 */
[C---:B------:R-:W-:Y:S04]  /*cc20*/  ISETP.GE.AND P1, PT, R218.reuse, R211, PT ;  /* 0x000000d3da00720c */ /* 0x040fe80003f26270 */
[----:B------:R-:W-:Y:S03]  /*cc30*/  ISETP.GE.OR P1, PT, R218, R210, !P1 ;  /* 0x000000d2da00720c */ /* 0x000fe60004f26670 */
[----:B------:R-:W1:Y:S01]  /*cc40*/  MUFU.TANH R228, R228 ;  /* 0x000000e400e47308 */ /* 0x000e620000002400 */
[----:B---3--:R-:W-:Y:S02]  /*cc50*/  FSEL R252, R252, -INF , !P0 ;  /* 0xff800000fcfc7808 */ /* 0x008fe40004000000 */
[C---:B------:R-:W-:Y:S04]  /*cc60*/  ISETP.GE.AND P0, PT, R218.reuse, R209, PT ;  /* 0x000000d1da00720c */ /* 0x040fe80003f06270 */
[----:B------:R-:W-:Y:S03]  /*cc70*/  ISETP.GE.OR P0, PT, R218, R208, !P0 ;  /* 0x000000d0da00720c */ /* 0x000fe60004706670 */
[----:B------:R-:W3:Y:S01]  /*cc80*/  MUFU.TANH R242, R242 ;  /* 0x000000f200f27308 */ /* 0x000ee20000002400 */
[----:B--2---:R-:W-:Y:S01]  /*cc90*/  FSEL R234, R234, -INF , !P1 ;  /* 0xff800000eaea7808 */ /* 0x004fe20004800000 */
[C---:B------:R-:W-:Y:S01]  /*cca0*/  VIADD R218, R3.reuse, 0x29 ;  /* 0x0000002903da7836 */ /* 0x040fe20000000000 */
[C---:B------:R-:W-:Y:S04]  /*ccb0*/  ISETP.GE.AND P1, PT, R216.reuse, R211, PT ;  /* 0x000000d3d800720c */ /* 0x040fe80003f26270 */
[----:B------:R-:W-:Y:S03]  /*ccc0*/  ISETP.GE.OR P1, PT, R216, R210, !P1 ;  /* 0x000000d2d800720c */ /* 0x000fe60004f26670 */
[----:B------:R-:W2:Y:S01]  /*ccd0*/  MUFU.TANH R240, R240 ;  /* 0x000000f000f07308 */ /* 0x000ea20000002400 */
[----:B-1----:R-:W-:Y:S02]  /*cce0*/  FSEL R228, R228, -INF , !P3 ;  /* 0xff800000e4e47808 */ /* 0x002fe40005800000 */
[C---:B------:R-:W-:Y:S04]  /*ccf0*/  ISETP.GE.AND P3, PT, R216.reuse, R209, PT ;  /* 0x000000d1d800720c */ /* 0x040fe80003f66270 */
[----:B------:R-:W-:Y:S03]  /*cd00*/  ISETP.GE.OR P3, PT, R216, R208, !P3 ;  /* 0x000000d0d800720c */ /* 0x000fe60005f66670 */
[----:B------:R-:W1:Y:S01]  /*cd10*/  MUFU.TANH R232, R232 ;  /* 0x000000e800e87308 */ /* 0x000e620000002400 */
[----:B---3--:R-:W-:Y:S01]  /*cd20*/  FSEL R242, R242, -INF , !P6 ;  /* 0xff800000f2f27808 */ /* 0x008fe20007000000 */
[----:B------:R-:W-:Y:S01]  /*cd30*/  VIADD R216, R3, 0x31 ;  /* 0x0000003103d87836 */ /* 0x000fe20000000000 */
[C---:B------:R-:W-:Y:S04]  /*cd40*/  ISETP.GE.AND P6, PT, R218.reuse, R211, PT ;  /* 0x000000d3da00720c */ /* 0x040fe80003fc6270 */
[----:B------:R-:W-:Y:S03]  /*cd50*/  ISETP.GE.OR P6, PT, R218, R210, !P6 ;  /* 0x000000d2da00720c */ /* 0x000fe600077c6670 */
[----:B------:R-:W3:Y:S01]  /*cd60*/  MUFU.TANH R238, R238 ;  /* 0x000000ee00ee7308 */ /* 0x000ee20000002400 */
[----:B--2---:R-:W-:Y:S02]  /*cd70*/  FSEL R240, R240, -INF , !P4 ;  /* 0xff800000f0f07808 */ /* 0x004fe40006000000 */
[C---:B------:R-:W-:Y:S04]  /*cd80*/  ISETP.GE.AND P4, PT, R218.reuse, R209, PT ;  /* 0x000000d1da00720c */ /* 0x040fe80003f86270 */
[----:B------:R-:W-:Y:S03]  /*cd90*/  ISETP.GE.OR P4, PT, R218, R208, !P4 ;  /* 0x000000d0da00720c */ /* 0x000fe60006786670 */
[----:B------:R-:W2:Y:S01]  /*cda0*/  MUFU.TANH R236, R236 ;  /* 0x000000ec00ec7308 */ /* 0x000ea20000002400 */
[----:B-1----:R-:W-:Y:S01]  /*cdb0*/  FSEL R232, R232, -INF , !P0 ;  /* 0xff800000e8e87808 */ /* 0x002fe20004000000 */
[----:B------:R-:W-:Y:S01]  /*cdc0*/  FMUL.FTZ R218, R27, UR12 ;  /* 0x0000000c1bda7c20 */ /* 0x000fe20008410000 */
[C---:B------:R-:W-:Y:S04]  /*cdd0*/  ISETP.GE.AND P0, PT, R216.reuse, R211, PT ;  /* 0x000000d3d800720c */ /* 0x040fe80003f06270 */
[----:B------:R-:W-:Y:S03]  /*cde0*/  ISETP.GE.OR P0, PT, R216, R210, !P0 ;  /* 0x000000d2d800720c */ /* 0x000fe60004706670 */
[----:B------:R-:W1:Y:S01]  /*cdf0*/  MUFU.TANH R222, R222 ;  /* 0x000000de00de7308 */ /* 0x000e620000002400 */
[----:B---3--:R-:W-:Y:S02]  /*ce00*/  FSEL R238, R238, -INF , !P2 ;  /* 0xff800000eeee7808 */ /* 0x008fe40005000000 */
[C---:B------:R-:W-:Y:S04]  /*ce10*/  ISETP.GE.AND P2, PT, R216.reuse, R209, PT ;  /* 0x000000d1d800720c */ /* 0x040fe80003f46270 */
[----:B------:R-:W-:Y:S03]  /*ce20*/  ISETP.GE.OR P2, PT, R216, R208, !P2 ;  /* 0x000000d0d800720c */ /* 0x000fe60005746670 */
[----:B------:R3:W-:Y:S01]  /*ce30*/  MUFU.TANH R226, R218 ;  /* 0x000000da00e27308 */ /* 0x0007e20000002400 */
[----:B------:R-:W-:Y:S02]  /*ce40*/  FMNMX.FTZ R216, R231, R224, !PT ;  /* 0x000000e0e7d87209 */ /* 0x000fe40007810000 */
[----:B--2---:R-:W-:Y:S02]  /*ce50*/  FSEL R236, R236, -INF , !P6 ;  /* 0xff800000ecec7808 */ /* 0x004fe40007000000 */
[----:B------:R-:W-:Y:S02]  /*ce60*/  FMNMX.FTZ R216, R233, R216, !PT ;  /* 0x000000d8e9d87209 */ /* 0x000fe40007810000 */
[----:B------:R-:W-:Y:S03]  /*ce70*/  ISETP.GE.AND P6, PT, R220, R211, PT ;  /* 0x000000d3dc00720c */ /* 0x000fe60003fc6270 */
[----:B------:R2:W4:Y:S01]  /*ce80*/  MUFU.TANH R224, R241 ;  /* 0x000000f100e07308 */ /* 0x0005220000002400 */
[----:B-1----:R-:W-:Y:S02]  /*ce90*/  FSEL R222, R222, -INF , !P1 ;  /* 0xff800000dede7808 */ /* 0x002fe40004800000 */
[C---:B------:R-:W-:Y:S02]  /*cea0*/  ISETP.GE.AND P1, PT, R220.reuse, R209, PT ;  /* 0x000000d1dc00720c */ /* 0x040fe40003f26270 */
[----:B------:R-:W-:Y:S02]  /*ceb0*/  FMNMX.FTZ R239, R229, R216, !PT ;  /* 0x000000d8e5ef7209 */ /* 0x000fe40007810000 */
[C---:B------:R-:W-:Y:S03]  /*cec0*/  ISETP.GE.OR P6, PT, R220.reuse, R210, !P6 ;  /* 0x000000d2dc00720c */ /* 0x040fe600077c6670 */
[----:B------:R1:W-:Y:S01]  /*ced0*/  MUFU.TANH R216, R243 ;  /* 0x000000f300d87308 */ /* 0x0003e20000002400 */
[----:B------:R-:W-:Y:S02]  /*cee0*/  ISETP.GE.OR P1, PT, R220, R208, !P1 ;  /* 0x000000d0dc00720c */ /* 0x000fe40004f26670 */
[----:B------:R-:W-:Y:S01]  /*cef0*/  FMNMX.FTZ R220, R221, R239, !PT ;  /* 0x000000efdddc7209 */ /* 0x000fe20007810000 */
[----:B------:R-:W-:Y:S01]  /*cf00*/  FMUL.FTZ R239, R33, UR12 ;  /* 0x0000000c21ef7c20 */ /* 0x000fe20008410000 */
[----:B---3--:R-:W-:Y:S02]  /*cf10*/  FMNMX.FTZ R218, R225, R2, !PT ;  /* 0x00000002e1da7209 */ /* 0x008fe40007810000 */
[----:B------:R-:W-:Y:S03]  /*cf20*/  FMNMX.FTZ R251, R219, R220, !PT ;  /* 0x000000dcdbfb7209 */ /* 0x000fe60007810000 */
[----:B------:R-:W-:Y:S01]  /*cf30*/  MUFU.TANH R230, R230 ;  /* 0x000000e600e67308 */ /* 0x000fe20000002400 */
[----:B------:R-:W-:Y:S01]  /*cf40*/  FMNMX.FTZ R218, R227, R218, !PT ;  /* 0x000000dae3da7209 */ /* 0x000fe20007810000 */
[----:B--2---:R-:W-:Y:S01]  /*cf50*/  FMUL.FTZ R241, R31, UR12 ;  /* 0x0000000c1ff17c20 */ /* 0x004fe20008410000 */
[----:B------:R-:W-:Y:S02]  /*cf60*/  FMNMX.FTZ R251, R252, R251, !PT ;  /* 0x000000fbfcfb7209 */ /* 0x000fe40007810000 */
[----:B------:R-:W-:Y:S02]  /*cf70*/  FMNMX.FTZ R218, R223, R218, !PT ;  /* 0x000000dadfda7209 */ /* 0x000fe40007810000 */
[----:B------:R-:W-:Y:S03]  /*cf80*/  FMNMX.FTZ R251, R250, R251, !PT ;  /* 0x000000fbfafb7209 */ /* 0x000fe60007810000 */
[----:B------:R-:W2:Y:S01]  /*cf90*/  MUFU.TANH R220, R245 ;  /* 0x000000f500dc7308 */ /* 0x000ea20000002400 */
[----:B------:R-:W-:Y:S01]  /*cfa0*/  FMNMX.FTZ R247, R237, R218, !PT ;  /* 0x000000daedf77209 */ /* 0x000fe20007810000 */
[----:B-1----:R-:W-:Y:S01]  /*cfb0*/  FMUL.FTZ R243, R34, UR12 ;  /* 0x0000000c22f37c20 */ /* 0x002fe20008410000 */
[----:B------:R-:W-:Y:S02]  /*cfc0*/  FMNMX.FTZ R251, R240, R251, !PT ;  /* 0x000000fbf0fb7209 */ /* 0x000fe40007810000 */
[----:B------:R-:W-:Y:S02]  /*cfd0*/  FMNMX.FTZ R247, R248, R247, !PT ;  /* 0x000000f7f8f77209 */ /* 0x000fe40007810000 */
[----:B------:R-:W-:Y:S03]  /*cfe0*/  FMNMX.FTZ R251, R234, R251, !PT ;  /* 0x000000fbeafb7209 */ /* 0x000fe60007810000 */
[----:B------:R1:W3:Y:S01]  /*cff0*/  MUFU.TANH R218, R239 ;  /* 0x000000ef00da7308 */ /* 0x0002e20000002400 */
[----:B------:R-:W-:Y:S02]  /*d000*/  FMNMX.FTZ R247, R246, R247, !PT ;  /* 0x000000f7f6f77209 */ /* 0x000fe40007810000 */
[----:B----4-:R-:W-:Y:S02]  /*d010*/  FSEL R224, R224, -INF , !P0 ;  /* 0xff800000e0e07808 */ /* 0x010fe40004000000 */
[----:B------:R-:W-:Y:S02]  /*d020*/  FMNMX.FTZ R247, R244, R247, !PT ;  /* 0x000000f7f4f77209 */ /* 0x000fe40007810000 */
[----:B------:R-:W-:Y:S03]  /*d030*/  PLOP3.LUT P0, PT, PT, PT, UP0, 0x80, 0x0 ;  /* 0x000000000000781c */ /* 0x000fe60003f0f008 */
[----:B------:R-:W4:Y:S01]  /*d040*/  MUFU.TANH R241, R241 ;  /* 0x000000f100f17308 */ /* 0x000f220000002400 */
[----:B--2---:R-:W-:Y:S01]  /*d050*/  FSEL R220, R220, -INF , !P6 ;  /* 0xff800000dcdc7808 */ /* 0x004fe20007000000 */
[----:B------:R-:W-:Y:S01]  /*d060*/  VIADD R245, R3, 0x39 ;  /* 0x0000003903f57836 */ /* 0x000fe20000000000 */
[----:B------:R-:W-:Y:S02]  /*d070*/  FMNMX.FTZ R3, R238, R251, !PT ;  /* 0x000000fbee037209 */ /* 0x000fe40007810000 */
[----:B------:R-:W-:Y:S02]  /*d080*/  FMNMX.FTZ R247, R242, R247, !PT ;  /* 0x000000f7f2f77209 */ /* 0x000fe40007810000 */
[----:B------:R-:W-:Y:S03]  /*d090*/  FMNMX.FTZ R3, R236, R3, !PT ;  /* 0x00000003ec037209 */ /* 0x000fe60007810000 */
[----:B------:R-:W2:Y:S01]  /*d0a0*/  MUFU.TANH R243, R243 ;  /* 0x000000f300f37308 */ /* 0x000ea20000002400 */
[C---:B------:R-:W-:Y:S02]  /*d0b0*/  ISETP.GE.AND P6, PT, R245.reuse, R211, PT ;  /* 0x000000d3f500720c */ /* 0x040fe40003fc6270 */
[----:B-1----:R-:W-:Y:S02]  /*d0c0*/  FMNMX.FTZ R239, R222, R3, !PT ;  /* 0x00000003deef7209 */ /* 0x002fe40007810000 */
[----:B------:R-:W-:Y:S02]  /*d0d0*/  ISETP.GE.OR P6, PT, R245, R210, !P6 ;  /* 0x000000d2f500720c */ /* 0x000fe400077c6670 */
[----:B------:R-:W-:Y:S03]  /*d0e0*/  FMNMX.FTZ R247, R228, R247, !PT ;  /* 0x000000f7e4f77209 */ /* 0x000fe60007810000 */
[----:B------:R1:W1:Y:S01]  /*d0f0*/  MUFU.TANH R3, R249 ;  /* 0x000000f900037308 */ /* 0x0002620000002400 */
[----:B------:R-:W-:Y:S02]  /*d100*/  FMNMX.FTZ R239, R224, R239, !PT ;  /* 0x000000efe0ef7209 */ /* 0x000fe40007810000 */
[----:B------:R-:W-:Y:S02]  /*d110*/  FSEL R230, R230, -INF , !P5 ;  /* 0xff800000e6e67808 */ /* 0x000fe40006800000 */
[----:B---3--:R-:W-:Y:S02]  /*d120*/  FSEL R218, R218, -INF , !P6 ;  /* 0xff800000dada7808 */ /* 0x008fe40007000000 */
[----:B------:R-:W-:Y:S02]  /*d130*/  FMNMX.FTZ R247, R232, R247, !PT ;  /* 0x000000f7e8f77209 */ /* 0x000fe40007810000 */
[----:B------:R-:W-:Y:S02]  /*d140*/  FMNMX.FTZ R239, R220, R239, !PT ;  /* 0x000000efdcef7209 */ /* 0x000fe40007810000 */
[----:B------:R-:W-:Y:S02]  /*d150*/  FSEL R226, R226, -INF , !P4 ;  /* 0xff800000e2e27808 */ /* 0x000fe40006000000 */
[----:B------:R-:W-:Y:S02]  /*d160*/  FSEL R216, R216, -INF , !P3 ;  /* 0xff800000d8d87808 */ /* 0x000fe40005800000 */
[----:B------:R-:W-:Y:S02]  /*d170*/  FMNMX.FTZ R247, R230, R247, !PT ;  /* 0x000000f7e6f77209 */ /* 0x000fe40007810000 */
[----:B------:R-:W-:Y:S01]  /*d180*/  FMNMX.FTZ R239, R218, R239, !PT ;  /* 0x000000efdaef7209 */ /* 0x000fe20007810000 */
[----:B-12-4-:R-:W-:Y:S06]  /*d190*/  @P0 BRA `(.L_x_346) ;  /* 0xffffffe4009c0947 */ /* 0x016fec000383ffff */
.L_x_345:
[----:B------:R-:W-:Y:S01]  /*d1a0*/  FMNMX.FTZ R5, R226, R247, !PT ;  /* 0x000000f7e2057209 */ /* 0x000fe20007810000 */
[----:B------:R-:W2:Y:S01]  /*d1b0*/  SHFL.BFLY PT, R4, R239, 0x2, 0x1f ;  /* 0x0c401f00ef047f89 */ /* 0x000ea200000e0000 */
[----:B------:R-:W-:Y:S01]  /*d1c0*/  FSEL R146, R241, -INF , !P2 ;  /* 0xff800000f1927808 */ /* 0x000fe20005000000 */
[----:B------:R-:W-:Y:S01]  /*d1d0*/  UISETP.GT.AND UP0, UPT, UR13, UR15, UPT ;  /* 0x0000000f0d00728c */ /* 0x000fe2000bf04270 */
[----:B------:R-:W-:Y:S05]  /*d1e0*/  FMNMX.FTZ R5, R216, R5, !PT ;  /* 0x00000005d8057209 */ /* 0x000fea0007810000 */
[----:B------:R-:W-:Y:S01]  /*d1f0*/  LDSM.16.MT88.4 R12, [R196+0x12000] ;  /* 0x01200000c40c783b */ /* 0x000fe20000004200 */
[----:B------:R-:W-:Y:S01]  /*d200*/  ISETP.GE.AND P0, PT, R245, R209, PT ;  /* 0x000000d1f500720c */ /* 0x000fe20003f06270 */
        /* <DEDUP_REMOVED lines=385> */
.L_x_343:
        /* <DEDUP_REMOVED lines=219> */
.L_x_347:
        /* <DEDUP_REMOVED lines=23> */
.L_x_348:
        /* <DEDUP_REMOVED lines=111> */
.L_x_350:
[----:B------:R-:W-:Y:S05]  /*10030*/  BSYNC B0 ;  /* 0x0000000000007941 */ /* 0x000fea0003800000 */
.L_x_349:
        /* <DEDUP_REMOVED lines=32> */
.L_x_352:
[----:B------:R-:W-:Y:S05]  /*10240*/  BSYNC B0 ;  /* 0x0000000000007941 */ /* 0x000fea0003800000 */
.L_x_351:
        /* <DEDUP_REMOVED lines=20> */
.L_x_354:
[----:B------:R-:W-:Y:S05]  /*10390*/  BSYNC B0 ;  /* 0x0000000000007941 */ /* 0x000fea0003800000 */
.L_x_353:
        /* <DEDUP_REMOVED lines=20> */
.L_x_356:
[----:B------:R-:W-:Y:S05]  /*104e0*/  BSYNC B0 ;  /* 0x0000000000007941 */ /* 0x000fea0003800000 */
.L_x_355:
        /* <DEDUP_REMOVED lines=17> */
.L_x_357:
        /* <DEDUP_REMOVED lines=16> */
.L_x_1515:


//--------------------- .text._ZN5flash16flash_fwd_kernelI23Flash_fwd_kernel_traitsILi192ELi128ELi64ELi8ELb0ELb0EN7cutlass6half_tE19Flash_kernel_traitsILi192ELi128ELi64ELi8ES3_EELb0ELb0ELb1ELb0ELb0ELb0ELb0ELb0EEEvNS_16Flash_fwd_paramsE --------------------------
	.section	.text._ZN5flash16flash_fwd_kernelI23Flash_fwd_kernel_traitsILi192ELi128ELi64ELi8ELb0ELb0EN7cutlass6half_tE19Flash_kernel_traitsILi192ELi128ELi64ELi8ES3_EELb0ELb0ELb1ELb0ELb0ELb0ELb0ELb0EEEvNS_16Flash_fwd_paramsE,"ax",@progbits
	.align	128
        .global         _ZN5flash16flash_fwd_kernelI23Flash_fwd_kernel_traitsILi192ELi128ELi64ELi8ELb0ELb0EN7cutlass6half_tE19Flash_kernel_traitsILi192ELi128ELi64ELi8ES3_EELb0ELb0ELb1ELb0ELb0ELb0ELb0ELb0EEEvNS_16Flash_fwd_paramsE
        .type           _ZN5flash16flash_fwd_kernelI23Flash_fwd_kernel_traitsILi192ELi128ELi64ELi8ELb0ELb0EN7cutlass6half_tE19Flash_kernel_traitsILi192ELi128ELi64ELi8ES3_EELb0ELb0ELb1ELb0ELb0ELb0ELb0ELb0EEEvNS_16Flash_fwd_paramsE,@function
        .size           _ZN5flash16flash_fwd_kernelI23Flash_fwd_kernel_traitsILi192ELi128ELi64ELi8ELb0ELb0EN7cutlass6half_tE19Flash_kernel_traitsILi192ELi128ELi64ELi8ES3_EELb0ELb0ELb1ELb0ELb0ELb0ELb0ELb0EEEvNS_16Flash_fwd_paramsE,(.L_x_1516 - _ZN5flash16flash_fwd_kernelI23Flash_fwd_kernel_traitsILi192ELi128ELi64ELi8ELb0ELb0EN7cutlass6half_tE19Flash_kernel_traitsILi192ELi128ELi64ELi8ES3_EELb0ELb0ELb1ELb0ELb0ELb0ELb0ELb0EEEvNS_16Flash_fwd_paramsE)
        .other          _ZN5flash16flash_fwd_kernelI23Flash_fwd_kernel_traitsILi192ELi128ELi64ELi8ELb0ELb0EN7cutlass6half_tE19Flash_kernel_traitsILi192ELi128ELi64ELi8ES3_EELb0ELb0ELb1ELb0ELb0ELb0ELb0ELb0EEEvNS_16Flash_fwd_paramsE,@"STO_CUDA_ENTRY STV_DEFAULT"
_ZN5flash16flash_fwd_kernelI23Flash_fwd_kernel_traitsILi192ELi128ELi64ELi8ELb0ELb0EN7cutlass6half_tE19Flash_kernel_traitsILi192ELi128ELi64ELi8ES3_EELb0ELb0ELb1ELb0ELb0ELb0ELb0ELb0EEEvNS_16Flash_fwd_paramsE:
.text._ZN5flash16flash_fwd_kernelI23Flash_fwd_kernel_traitsILi192ELi128ELi64ELi8ELb0ELb0EN7cutlass6half_tE19Flash_kernel_traitsILi192ELi128ELi64ELi8ES3_EELb0ELb0ELb1ELb0ELb0ELb0ELb0ELb0EEEvNS_16Flash_fwd_paramsE:
        /* <DEDUP_REMOVED lines=54> */
.L_x_358:
[----:B------:R-:W-:-:S03]  /*0360*/  ULDC UR5, c[0x0][0x2c8] ;  /* 0x0000b20000057ab9 */ /* 0x000fc60000000800 */
.L_x_359:
        /* <DEDUP_REMOVED lines=20> */
[----:B------:R-:W-:Y:S01]  /*04b0*/  @!UP2 UIADD3 UR24, UR6, UR5, -UR25 ;  /* 0x000000050618a290 */ /* 0x000fe2000fffe819 */
[----:B------:R-:W1:Y:S01]  /*04c0*/  S2R R4, SR_TID.X ;  /* 0x0000000000047919 */ /* 0x000e620000002100 */
        /* <DEDUP_REMOVED lines=22> */
[----:B-1----:R-:W-:Y:S05]  /*0630*/  @P0 BRA `(.L_x_360) ;  /* 0x0000000c002c0947 */ /* 0x002fea0003800000 */
[----:B------:R-:W-:Y:S01]  /*0640*/  UISETP.NE.AND UP1, UPT, UR13, -0x1, UPT ;  /* 0xffffffff0d00788c */ /* 0x000fe2000bf25270 */
[----:B------:R-:W-:Y:S01]  /*0650*/  SHF.R.S32.HI R3, RZ, 0x1f, R4 ;  /* 0x0000001fff037819 */ /* 0x000fe20000011404 */
[----:B------:R-:W-:Y:S01]  /*0660*/  ULDC.U8 UR5, c[0x0][0x3d9] ;  /* 0x0000f64000057ab9 */ /* 0x000fe20000000000 */
[----:B------:R-:W-:Y:S01]  /*0670*/  UIADD3 UR15, -UR21, UR15, URZ ;  /* 0x0000000f150f7290 */ /* 0x000fe2000fffe13f */
[----:B------:R-:W-:Y:S01]  /*0680*/  IMAD.U32 R15, RZ, RZ, UR14 ;  /* 0x0000000eff0f7e24 */ /* 0x000fe2000f8e00ff */
[----:B------:R-:W-:Y:S01]  /*0690*/  UISETP.NE.AND UP2, UPT, UR5, URZ, UPT ;  /* 0x0000003f0500728c */ /* 0x000fe2000bf45270 */
[----:B------:R-:W-:Y:S01]  /*06a0*/  LEA.HI R16, R3, R4, RZ, 0x3 ;  /* 0x0000000403107211 */ /* 0x000fe200078f18ff */
[----:B------:R-:W-:Y:S01]  /*06b0*/  UMOV UR24, URZ ;  /* 0x0000003f00187c82 */ /* 0x000fe20008000000 */
[----:B------:R-:W-:Y:S01]  /*06c0*/  UMOV UR25, URZ ;  /* 0x0000003f00197c82 */ /* 0x000fe20008000000 */
[----:B------:R-:W-:Y:S01]  /*06d0*/  BSSY B0, `(.L_x_361) ;  /* 0x0000050000007945 */ /* 0x000fe20003800000 */
[----:B------:R-:W-:Y:S01]  /*06e0*/  LOP3.LUT R3, R16, 0xfffffff8, RZ, 0xc0, !PT ;  /* 0xfffffff810037812 */ /* 0x000fe200078ec0ff */
[----:B------:R-:W-:Y:S01]  /*06f0*/  @UP1 ULDC.64 UR8, c[0x0][0x298] ;  /* 0x0000a60000081ab9 */ /* 0x000fe20000000a00 */
[----:B------:R-:W-:Y:S01]  /*0700*/  @!UP1 USHF.R.S32.HI UR12, URZ, 0x1f, UR17 ;  /* 0x0000001f3f0c9899 */ /* 0x000fe20008011411 */
[----:B------:R-:W-:Y:S01]  /*0710*/  SHF.R.S32.HI R16, RZ, 0x3, R16 ;  /* 0x00000003ff107819 */ /* 0x000fe20000011410 */
[----:B------:R-:W-:Y:S01]  /*0720*/  @UP1 UIMAD.WIDE.U32 UR10, UR13, UR8, URZ ;  /* 0x000000080d0a12a5 */ /* 0x000fe2000f8e003f */
[----:B------:R-:W-:Y:S01]  /*0730*/  IMAD.IADD R4, R4, 0x1, -R3 ;  /* 0x0000000104047824 */ /* 0x000fe200078e0a03 */
[----:B------:R-:W-:Y:S01]  /*0740*/  @!UP1 ULDC.64 UR6, c[0x0][0x290] ;  /* 0x0000a40000069ab9 */ /* 0x000fe20000000a00 */
[--C-:B------:R-:W-:Y:S01]  /*0750*/  SHF.R.S32.HI R17, RZ, 0x1f, R16.reuse ;  /* 0x0000001fff117819 */ /* 0x100fe20000011410 */
[----:B------:R-:W-:Y:S01]  /*0760*/  @UP1 UIMAD UR9, UR13, UR9, UR11 ;  /* 0x000000090d0912a4 */ /* 0x000fe2000f8e020b */
[C---:B------:R-:W-:Y:S01]  /*0770*/  IMAD.SHL.U32 R8, R4.reuse, 0x8, RZ ;  /* 0x0000000804087824 */ /* 0x040fe200078e00ff */
[----:B------:R-:W-:Y:S01]  /*0780*/  @!UP1 UIMAD UR8, UR12, UR6, URZ ;  /* 0x000000060c0892a4 */ /* 0x000fe2000f8e023f */
[----:B------:R-:W-:Y:S01]  /*0790*/  ISETP.NE.AND P3, PT, R4, RZ, PT ;  /* 0x000000ff0400720c */ /* 0x000fe20003f65270 */
[----:B------:R-:W-:Y:S01]  /*07a0*/  ULDC.U8 UR11, c[0x0][0x3d8] ;  /* 0x0000f600000b7ab9 */ /* 0x000fe20000000000 */
[----:B------:R-:W-:Y:S01]  /*07b0*/  @!UP1 UIMAD.WIDE.U32 UR18, UR17, UR6, URZ ;  /* 0x00000006111292a5 */ /* 0x000fe2000f8e003f */
[C---:B------:R-:W-:Y:S01]  /*07c0*/  VIADD R5, R16.reuse, 0x20 ;  /* 0x0000002010057836 */ /* 0x040fe20000000000 */
[----:B------:R-:W-:Y:S01]  /*07d0*/  UISETP.NE.AND UP3, UPT, UR11, URZ, UPT ;  /* 0x0000003f0b00728c */ /* 0x000fe2000bf65270 */
[----:B------:R-:W-:Y:S01]  /*07e0*/  IADD3 R4, R16, 0x40, RZ ;  /* 0x0000004010047810 */ /* 0x000fe20007ffe0ff */
[----:B------:R-:W-:Y:S01]  /*07f0*/  UISETP.NE.AND UP0, UPT, UR11, URZ, !UP2 ;  /* 0x0000003f0b00728c */ /* 0x000fe2000d705270 */
[----:B------:R-:W-:Y:S01]  /*0800*/  IMAD.WIDE R14, R15, 0x80, R16 ;  /* 0x000000800f0e7825 */ /* 0x000fe200078e0210 */
[----:B------:R-:W-:Y:S01]  /*0810*/  @!UP1 UIMAD UR8, UR17, UR7, UR8 ;  /* 0x00000007110892a4 */ /* 0x000fe2000f8e0208 */
[----:B------:R-:W-:Y:S01]  /*0820*/  ISETP.GE.AND P2, PT, R5, UR15, PT ;  /* 0x0000000f05007c0c */ /* 0x000fe2000bf46270 */
[----:B------:R-:W-:Y:S01]  /*0830*/  UISETP.NE.OR UP3, UPT, UR5, URZ, !UP3 ;  /* 0x0000003f0500728c */ /* 0x000fe2000df65670 */
[----:B------:R-:W-:Y:S01]  /*0840*/  ISETP.GE.AND P1, PT, R4, UR15, PT ;  /* 0x0000000f04007c0c */ /* 0x000fe2000bf26270 */
[----:B------:R-:W-:Y:S01]  /*0850*/  @UP2 ULDC.64 UR6, c[0x0][0x2c0] ;  /* 0x0000b00000062ab9 */ /* 0x000fe20000000a00 */
[----:B------:R-:W-:Y:S01]  /*0860*/  USHF.R.S32.HI UR12, URZ, 0x1f, UR4 ;  /* 0x0000001f3f0c7899 */ /* 0x000fe20008011404 */
[C---:B------:R-:W-:Y:S01]  /*0870*/  VIADD R7, R8.reuse, 0x40 ;  /* 0x0000004008077836 */ /* 0x040fe20000000000 */
[----:B------:R-:W-:Y:S01]  /*0880*/  @UP2 UIMAD UR16, UR7, UR6, URZ ;  /* 0x00000006071022a4 */ /* 0x000fe2000f8e023f */
[----:B------:R-:W-:Y:S01]  /*0890*/  IADD3 R6, R8, 0x80, RZ ;  /* 0x0000008008067810 */ /* 0x000fe20007ffe0ff */
[----:B------:R-:W-:Y:S01]  /*08a0*/  @!UP2 ULDC UR5, c[0x0][0x270] ;  /* 0x00009c000005aab9 */ /* 0x000fe20000000800 */
[----:B------:R-:W-:Y:S01]  /*08b0*/  ULDC.64 UR6, c[0x0][0x2a0] ;  /* 0x0000a80000067ab9 */ /* 0x000fe20000000a00 */
[----:B------:R-:W-:Y:S01]  /*08c0*/  @UP2 UMOV UR11, 0x1 ;  /* 0x00000001000b2882 */ /* 0x000fe20000000000 */
[----:B------:R-:W-:Y:S01]  /*08d0*/  UIMAD UR12, UR12, UR6, URZ ;  /* 0x000000060c0c72a4 */ /* 0x000fe2000f8e023f */
[----:B------:R-:W-:Y:S01]  /*08e0*/  IMAD.U32 R10, RZ, RZ, UR6 ;  /* 0x00000006ff0a7e24 */ /* 0x000fe2000f8e00ff */
[----:B------:R-:W-:Y:S01]  /*08f0*/  @UP1 UMOV UR20, UR10 ;  /* 0x0000000a00141c82 */ /* 0x000fe20008000000 */
[----:B------:R-:W-:Y:S01]  /*0900*/  @!UP2 ULDC UR6, c[0x0][0x2c4] ;  /* 0x0000b1000006aab9 */ /* 0x000fe20000000800 */
[----:B------:R-:W-:Y:S01]  /*0910*/  @UP0 ULDC UR6, c[0x0][0x2e4] ;  /* 0x0000b90000060ab9 */ /* 0x000fe20000000800 */
[----:B------:R-:W-:Y:S01]  /*0920*/  @!UP3 ULDC UR10, c[0x0][0x2c4] ;  /* 0x0000b100000abab9 */ /* 0x000fe20000000800 */
[----:B------:R-:W-:-:S02]  /*0930*/  @!UP2 UIMAD UR11, UR6, UR5, URZ ;  /* 0x00000005060ba2a4 */ /* 0x000fc4000f8e023f */
[----:B------:R-:W-:Y:S01]  /*0940*/  @!UP1 UIADD3 UR9, UR19, UR8, URZ ;  /* 0x0000000813099290 */ /* 0x000fe2000fffe03f */
[----:B------:R-:W-:Y:S01]  /*0950*/  @!UP1 UMOV UR20, UR18 ;  /* 0x0000001200149c82 */ /* 0x000fe20008000000 */
[----:B------:R-:W-:Y:S01]  /*0960*/  @!UP3 UIMAD UR10, UR17, UR10, URZ ;  /* 0x0000000a110ab2a4 */ /* 0x000fe2000f8e023f */
[C---:B------:R-:W-:Y:S01]  /*0970*/  IADD3 R2, P0, R8.reuse, UR20, RZ ;  /* 0x0000001408027c10 */ /* 0x040fe2000ff1e0ff */
[----:B------:R-:W-:Y:S02]  /*0980*/  UIMAD UR11, UR17, UR11, URZ ;  /* 0x0000000b110b72a4 */ /* 0x000fe4000f8e023f */
[----:B------:R-:W-:Y:S01]  /*0990*/  UIMAD UR7, UR4, UR7, UR12 ;  /* 0x00000007040772a4 */ /* 0x000fe2000f8e020c */
[----:B------:R-:W-:Y:S01]  /*09a0*/  LEA.HI.X.SX32 R3, R8, UR9, 0x1, P0 ;  /* 0x0000000908037c11 */ /* 0x000fe200080f0eff */
[----:B------:R-:W-:Y:S01]  /*09b0*/  @!UP3 USEL UR10, UR10, UR13, !UP1 ;  /* 0x0000000d0a0ab287 */ /* 0x000fe2000c800000 */
[----:B------:R-:W-:Y:S01]  /*09c0*/  ISETP.GE.AND P0, PT, R16, UR15, PT ;  /* 0x0000000f10007c0c */ /* 0x000fe2000bf06270 */
[----:B------:R-:W-:Y:S01]  /*09d0*/  @UP2 ULDC UR12, c[0x0][0x2c0] ;  /* 0x0000b000000c2ab9 */ /* 0x000fe20000000800 */
[----:B------:R-:W-:Y:S01]  /*09e0*/  USEL UR11, UR11, URZ, UP3 ;  /* 0x0000003f0b0b7287 */ /* 0x000fe20009800000 */
[----:B------:R-:W-:Y:S01]  /*09f0*/  IMAD.WIDE.U32 R10, R10, UR4, R2 ;  /* 0x000000040a0a7c25 */ /* 0x000fe2000f8e0002 */
[----:B------:R-:W-:Y:S01]  /*0a00*/  @!UP2 UMOV UR12, 0x1 ;  /* 0x00000001000ca882 */ /* 0x000fe20000000000 */
[----:B------:R-:W-:Y:S01]  /*0a10*/  @!UP2 UMOV UR16, UR6 ;  /* 0x000000060010ac82 */ /* 0x000fe20008000000 */
[----:B------:R-:W-:Y:S01]  /*0a20*/  UIMAD UR6, UR21, UR12, URZ ;  /* 0x0000000c150672a4 */ /* 0x000fe2000f8e023f */
[----:B------:R-:W-:Y:S01]  /*0a30*/  VIADD R13, R11, UR7 ;  /* 0x000000070b0d7c36 */ /* 0x000fe20008000000 */
[----:B------:R-:W-:Y:S01]  /*0a40*/  UIMAD UR16, UR4, UR16, UR11 ;  /* 0x00000010041072a4 */ /* 0x000fe2000f8e020b */
[----:B------:R-:W-:Y:S01]  /*0a50*/  VIADD R2, R16, 0x60 ;  /* 0x0000006010027836 */ /* 0x000fe20000000000 */
[----:B------:R-:W-:Y:S01]  /*0a60*/  @!UP3 UMOV UR24, UR10 ;  /* 0x0000000a0018bc82 */ /* 0x000fe20008000000 */
[----:B------:R-:W-:-:S02]  /*0a70*/  USHF.R.S32.HI UR4, URZ, 0x1f, UR6 ;  /* 0x0000001f3f047899 */ /* 0x000fc40008011406 */
[----:B------:R-:W-:Y:S02]  /*0a80*/  @!UP3 USHF.R.S32.HI UR25, URZ, 0x1f, UR10 ;  /* 0x0000001f3f19b899 */ /* 0x000fe4000801140a */
[----:B------:R-:W-:Y:S02]  /*0a90*/  USHF.R.S32.HI UR5, URZ, 0x1f, UR16 ;  /* 0x0000001f3f057899 */ /* 0x000fe40008011410 */
[----:B------:R-:W-:-:S04]  /*0aa0*/  UIADD3 UR6, UP1, UP0, UR6, UR24, UR16 ;  /* 0x0000001806067290 */ /* 0x000fc8000f83e010 */
[----:B------:R-:W-:Y:S01]  /*0ab0*/  UIADD3.X UR24, UR4, UR25, UR5, UP1, UP0 ;  /* 0x0000001904187290 */ /* 0x000fe20008fe0405 */
[----:B------:R-:W-:Y:S11]  /*0ac0*/  @P0 BRA `(.L_x_362) ;  /* 0x0000000000400947 */ /* 0x000ff60003800000 */
        /* <DEDUP_REMOVED lines=16> */
.L_x_362:
[----:B------:R-:W-:Y:S05]  /*0bd0*/  BSYNC B0 ;  /* 0x0000000000007941 */ /* 0x000fea0003800000 */
.L_x_361:
[----:B------:R-:W-:Y:S01]  /*0be0*/  BSSY B0, `(.L_x_363) ;  /* 0x0000016000007945 */ /* 0x000fe20003800000 */
[----:B------:R-:W-:-:S03]  /*0bf0*/  ISETP.GE.AND P0, PT, R2, UR15, PT ;  /* 0x0000000f02007c0c */ /* 0x000fc6000bf06270 */
        /* <DEDUP_REMOVED lines=14> */
[----:B-1----:R-:W-:Y:S01]  /*0ce0*/  LEA R20, P6, R18, UR4, 0x1 ;  /* 0x0000000412147c11 */ /* 0x002fe2000f8c08ff */
[----:B------:R-:W-:-:S05]  /*0cf0*/  IMAD.IADD R0, R19, 0x1, R0 ;  /* 0x0000000113007824 */ /* 0x000fca00078e0200 */
[----:B------:R-:W-:-:S05]  /*0d00*/  LEA.HI.X R21, R18, UR5, R0, 0x1, P6 ;  /* 0x0000000512157c11 */ /* 0x000fca000b0f0c00 */
[----:B------:R2:W-:Y:S04]  /*0d10*/  @!P5 STG.E.128 desc[UR22][R20.64], RZ ;  /* 0x000000ff1400d986 */ /* 0x0005e8000c101d16 */
[----:B------:R2:W-:Y:S04]  /*0d20*/  @!P4 STG.E.128 desc[UR22][R20.64+0x80], RZ ;  /* 0x000080ff1400c986 */ /* 0x0005e8000c101d16 */
[----:B------:R2:W-:Y:S02]  /*0d30*/  @!P2 STG.E.128 desc[UR22][R20.64+0x100], RZ ;  /* 0x000100ff1400a986 */ /* 0x0005e4000c101d16 */
.L_x_364:
[----:B------:R-:W-:Y:S05]  /*0d40*/  BSYNC B0 ;  /* 0x0000000000007941 */ /* 0x000fea0003800000 */
.L_x_363:
[----:B------:R-:W-:Y:S01]  /*0d50*/  BSSY B0, `(.L_x_365) ;  /* 0x0000016000007945 */ /* 0x000fe20003800000 */
[----:B------:R-:W-:-:S03]  /*0d60*/  ISETP.GE.OR P6, PT, R16, UR15, P3 ;  /* 0x0000000f10007c0c */ /* 0x000fc60009fc6670 */
        /* <DEDUP_REMOVED lines=14> */
[----:B-12---:R-:W-:Y:S01]  /*0e50*/  LEA R20, P5, R18, UR4, 0x1 ;  /* 0x0000000412147c11 */ /* 0x006fe2000f8a08ff */
[----:B------:R-:W-:-:S05]  /*0e60*/  IMAD.IADD R0, R19, 0x1, R0 ;  /* 0x0000000113007824 */ /* 0x000fca00078e0200 */
[----:B------:R-:W-:-:S05]  /*0e70*/  LEA.HI.X R21, R18, UR5, R0, 0x1, P5 ;  /* 0x0000000512157c11 */ /* 0x000fca000a8f0c00 */
[----:B------:R3:W-:Y:S04]  /*0e80*/  @!P4 STG.E.128 desc[UR22][R20.64], RZ ;  /* 0x000000ff1400c986 */ /* 0x0007e8000c101d16 */
[----:B------:R3:W-:Y:S04]  /*0e90*/  @!P2 STG.E.128 desc[UR22][R20.64+0x80], RZ ;  /* 0x000080ff1400a986 */ /* 0x0007e8000c101d16 */
[----:B------:R3:W-:Y:S02]  /*0ea0*/  @!P1 STG.E.128 desc[UR22][R20.64+0x100], RZ ;  /* 0x000100ff14009986 */ /* 0x0007e4000c101d16 */
.L_x_366:
[----:B------:R-:W-:Y:S05]  /*0eb0*/  BSYNC B0 ;  /* 0x0000000000007941 */ /* 0x000fea0003800000 */
.L_x_365:
[----:B------:R-:W-:Y:S01]  /*0ec0*/  BSSY B0, `(.L_x_367) ;  /* 0x0000017000007945 */ /* 0x000fe20003800000 */
[----:B------:R-:W-:Y:S02]  /*0ed0*/  ISETP.GE.OR P5, PT, R5, UR15, P3 ;  /* 0x0000000f05007c0c */ /* 0x000fe40009fa6670 */
[----:B------:R-:W-:Y:S02]  /*0ee0*/  ISETP.GE.OR P4, PT, R4, UR15, P3 ;  /* 0x0000000f04007c0c */ /* 0x000fe40009f86670 */
[----:B------:R-:W-:Y:S01]  /*0ef0*/  ISETP.GE.OR P3, PT, R2, UR15, P3 ;  /* 0x0000000f02007c0c */ /* 0x000fe20009f66670 */
[----:B------:R-:W-:-:S12]  /*0f00*/  @P0 BRA `(.L_x_368) ;  /* 0x0000000000480947 */ /* 0x000fd80003800000 */
[----:B------:R-:W-:Y:S01]  /*0f10*/  IADD3 R0, P0, R14, 0x60, RZ ;  /* 0x000000600e007810 */ /* 0x000fe20007f1e0ff */
[----:B------:R-:W-:Y:S01]  /*0f20*/  ULDC.64 UR4, c[0x0][0x298] ;  /* 0x0000a60000047ab9 */ /* 0x000fe20000000a00 */
[----:B------:R-:W-:Y:S01]  /*0f30*/  IMAD.MOV.U32 R11, RZ, RZ, R13 ;  /* 0x000000ffff0b7224 */ /* 0x000fe200078e000d */
[----:B------:R-:W-:Y:S02]  /*0f40*/  ULDC UR7, c[0x0][0x2d0] ;  /* 0x0000b40000077ab9 */ /* 0x000fe40000000800 */
[----:B------:R-:W-:Y:S01]  /*0f50*/  IMAD.X R3, RZ, RZ, R15, P0 ;  /* 0x000000ffff037224 */ /* 0x000fe200000e060f */
[----:B------:R-:W-:Y:S01]  /*0f60*/  ISETP.GE.AND P2, PT, R8, UR7, PT ;  /* 0x0000000708007c0c */ /* 0x000fe2000bf46270 */
[----:B------:R-:W-:Y:S01]  /*0f70*/  IMAD.WIDE.U32 R10, R0, UR4, R10 ;  /* 0x00000004000a7c25 */ /* 0x000fe2000f8e000a */
[----:B------:R-:W-:-:S03]  /*0f80*/  ISETP.GE.AND P1, PT, R7, UR7, PT ;  /* 0x0000000707007c0c */ /* 0x000fc6000bf26270 */
[----:B------:R-:W-:-:S04]  /*0f90*/  IMAD R3, R3, UR4, RZ ;  /* 0x0000000403037c24 */ /* 0x000fc8000f8e02ff */
[----:B------:R-:W-:Y:S01]  /*0fa0*/  IMAD R3, R0, UR5, R3 ;  /* 0x0000000500037c24 */ /* 0x000fe2000f8e0203 */
[----:B------:R-:W-:Y:S02]  /*0fb0*/  ULDC.64 UR4, c[0x0][0x280] ;  /* 0x0000a00000047ab9 */ /* 0x000fe40000000a00 */
[----:B------:R-:W-:Y:S01]  /*0fc0*/  LEA R12, P0, R10, UR4, 0x1 ;  /* 0x000000040a0c7c11 */ /* 0x000fe2000f8008ff */
[----:B------:R-:W-:-:S05]  /*0fd0*/  IMAD.IADD R3, R11, 0x1, R3 ;  /* 0x000000010b037824 */ /* 0x000fca00078e0203 */
[----:B------:R-:W-:Y:S02]  /*0fe0*/  LEA.HI.X R13, R10, UR5, R3, 0x1, P0 ;  /* 0x000000050a0d7c11 */ /* 0x000fe400080f0c03 */
[----:B------:R-:W-:-:S03]  /*0ff0*/  ISETP.GE.AND P0, PT, R6, UR7, PT ;  /* 0x0000000706007c0c */ /* 0x000fc6000bf06270 */
[----:B------:R4:W-:Y:S04]  /*1000*/  @!P2 STG.E.128 desc[UR22][R12.64], RZ ;  /* 0x000000ff0c00a986 */ /* 0x0009e8000c101d16 */
[----:B------:R4:W-:Y:S06]  /*1010*/  @!P1 STG.E.128 desc[UR22][R12.64+0x80], RZ ;  /* 0x000080ff0c009986 */ /* 0x0009ec000c101d16 */
[----:B------:R4:W-:Y:S02]  /*1020*/  @!P0 STG.E.128 desc[UR22][R12.64+0x100], RZ ;  /* 0x000100ff0c008986 */ /* 0x0009e4000c101d16 */
.L_x_368:
[----:B------:R-:W-:Y:S05]  /*1030*/  BSYNC B0 ;  /* 0x0000000000007941 */ /* 0x000fea0003800000 */
.L_x_367:
        /* <DEDUP_REMOVED lines=10> */
.L_x_370:
[----:B------:R-:W-:Y:S05]  /*10e0*/  BSYNC B0 ;  /* 0x0000000000007941 */ /* 0x000fea0003800000 */
.L_x_369:
        /* <DEDUP_REMOVED lines=10> */
.L_x_372:
[----:B------:R-:W-:Y:S05]  /*1190*/  BSYNC B0 ;  /* 0x0000000000007941 */ /* 0x000fea0003800000 */
.L_x_371:
        /* <DEDUP_REMOVED lines=10> */
.L_x_374:
[----:B------:R-:W-:Y:S05]  /*1240*/  BSYNC B0 ;  /* 0x0000000000007941 */ /* 0x000fea0003800000 */
.L_x_373:
        /* <DEDUP_REMOVED lines=10> */
.L_x_360:
[----:B------:R-:W1:Y:S01]  /*12f0*/  LDC R3, c[0x0][0x278] ;  /* 0x00009e00ff037b82 */ /* 0x000e620000000800 */
[----:B------:R-:W-:Y:S01]  /*1300*/  SHF.R.S32.HI R11, RZ, 0x1f, R4 ;  /* 0x0000001fff0b7819 */ /* 0x000fe20000011404 */
[----:B------:R-:W2:Y:S01]  /*1310*/  S2R R0, SR_CTAID.Z ;  /* 0x0000000000007919 */ /* 0x000ea20000002700 */
[----:B------:R-:W-:Y:S01]  /*1320*/  UIADD3 UR5, -UR21, UR15, URZ ;  /* 0x0000000f15057290 */ /* 0x000fe2000fffe13f */
[----:B------:R-:W-:Y:S01]  /*1330*/  IMAD.U32 R19, RZ, RZ, UR14 ;  /* 0x0000000eff137e24 */ /* 0x000fe2000f8e00ff */
[CC--:B------:R-:W-:Y:S01]  /*1340*/  LEA.HI R2, R11.reuse, R4.reuse, RZ, 0x3 ;  /* 0x000000040b027211 */ /* 0x0c0fe200078f18ff */
[----:B------:R-:W-:Y:S01]  /*1350*/  UISETP.NE.AND UP0, UPT, UR13, -0x1, UPT ;  /* 0xffffffff0d00788c */ /* 0x000fe2000bf05270 */
[----:B------:R-:W-:Y:S01]  /*1360*/  LEA.HI R15, R11, R4, RZ, 0x4 ;  /* 0x000000040b0f7211 */ /* 0x000fe200078f20ff */
[----:B------:R-:W-:Y:S01]  /*1370*/  UISETP.NE.AND UP1, UPT, UR8, -0x1, UPT ;  /* 0xffffffff0800788c */ /* 0x000fe2000bf25270 */
[----:B------:R-:W-:Y:S02]  /*1380*/  SHF.R.S32.HI R12, RZ, 0x3, R2 ;  /* 0x00000003ff0c7819 */ /* 0x000fe40000011402 */
[----:B------:R-:W-:-:S02]  /*1390*/  SHF.R.S32.HI R8, RZ, 0x4, R15 ;  /* 0x00000004ff087819 */ /* 0x000fc4000001140f */
[--C-:B------:R-:W-:Y:S01]  /*13a0*/  SHF.R.S32.HI R13, RZ, 0x1f, R12.reuse ;  /* 0x0000001fff0d7819 */ /* 0x100fe2000001140c */
[C---:B------:R-:W-:Y:S01]  /*13b0*/  IMAD.SHL.U32 R205, R12.reuse, 0x40, RZ ;  /* 0x000000400ccd7824 */ /* 0x040fe200078e00ff */
[C---:B------:R-:W-:Y:S01]  /*13c0*/  LEA.HI R197, R15.reuse, R8, RZ, 0x1 ;  /* 0x000000080fc57211 */ /* 0x040fe200078f08ff */
[----:B------:R-:W-:Y:S01]  /*13d0*/  VIADD R7, R12, 0x40 ;  /* 0x000000400c077836 */ /* 0x000fe20000000000 */
[----:B------:R-:W-:Y:S01]  /*13e0*/  LOP3.LUT R15, R15, 0xfffffff0, RZ, 0xc0, !PT ;  /* 0xfffffff00f0f7812 */ /* 0x000fe200078ec0ff */
[----:B------:R-:W-:Y:S01]  /*13f0*/  @UP0 ULDC.64 UR6, c[0x0][0x240] ;  /* 0x0000900000060ab9 */ /* 0x000fe20000000a00 */
[----:B------:R-:W-:Y:S01]  /*1400*/  LOP3.LUT R197, R197, 0xfffffffe, RZ, 0xc0, !PT ;  /* 0xfffffffec5c57812 */ /* 0x000fe200078ec0ff */
[----:B------:R-:W-:Y:S01]  /*1410*/  @UP0 UIMAD.WIDE.U32 UR28, UR13, UR6, URZ ;  /* 0x000000060d1c02a5 */ /* 0x000fe2000f8e003f */
[----:B------:R-:W-:Y:S01]  /*1420*/  LOP3.LUT R205, R205, 0x1c0, RZ, 0xc0, !PT ;  /* 0x000001c0cdcd7812 */ /* 0x000fe200078ec0ff */
[----:B------:R-:W-:Y:S01]  /*1430*/  IMAD.IADD R15, R4, 0x1, -R15 ;  /* 0x00000001040f7824 */ /* 0x000fe200078e0a0f */
[----:B------:R-:W-:Y:S01]  /*1440*/  @!UP0 USHF.R.S32.HI UR9, URZ, 0x1f, UR17 ;  /* 0x0000001f3f098899 */ /* 0x000fe20008011411 */
[----:B-1----:R-:W-:Y:S01]  /*1450*/  IABS R6, R3 ;  /* 0x0000000300067213 */ /* 0x002fe20000000000 */
[----:B------:R-:W-:Y:S01]  /*1460*/  IMAD.IADD R197, R8, 0x1, -R197 ;  /* 0x0000000108c57824 */ /* 0x000fe200078e0ac5 */
[----:B------:R-:W-:Y:S01]  /*1470*/  PLOP3.LUT P2, PT, PT, PT, UP1, 0x80, 0x0 ;  /* 0x000000000000781c */ /* 0x000fe20003f4f018 */
[----:B------:R-:W-:Y:S01]  /*1480*/  IMAD.MOV.U32 R8, RZ, RZ, RZ ;  /* 0x000000ffff087224 */ /* 0x000fe200078e00ff */
[----:B------:R-:W1:Y:S01]  /*1490*/  I2F.RP R5, R6 ;  /* 0x0000000600057306 */ /* 0x000e620000209400 */
[----:B------:R-:W-:Y:S01]  /*14a0*/  @UP0 UIMAD UR16, UR13, UR7, UR29 ;  /* 0x000000070d1002a4 */ /* 0x000fe2000f8e021d */
[----:B------:R-:W-:Y:S01]  /*14b0*/  ISETP.GE.AND P5, PT, R7, UR5, PT ;  /* 0x0000000507007c0c */ /* 0x000fe2000bfa6270 */
[----:B------:R-:W-:Y:S01]  /*14c0*/  @UP1 UIADD3 UR27, UR25, UR8, URZ ;  /* 0x00000008191b1290 */ /* 0x000fe2000fffe03f */
[----:B------:R-:W-:Y:S01]  /*14d0*/  LEA.HI R7, R11, R4, RZ, 0x6 ;  /* 0x000000040b077211 */ /* 0x000fe200078f30ff */
[----:B------:R-:W-:Y:S01]  /*14e0*/  @!UP0 ULDC.64 UR6, c[0x0][0x228] ;  /* 0x00008a0000068ab9 */ /* 0x000fe20000000a00 */
[----:B------:R-:W-:Y:S01]  /*14f0*/  @UP1 ULDC.64 UR10, c[0x0][0x248] ;  /* 0x00009200000a1ab9 */ /* 0x000fe20000000a00 */
[----:B------:R-:W-:Y:S01]  /*1500*/  @!UP0 UIMAD UR9, UR9, UR6, URZ ;  /* 0x00000006090982a4 */ /* 0x000fe2000f8e023f */
[----:B------:R-:W-:Y:S01]  /*1510*/  IMAD.WIDE R18, R19, 0x80, R12 ;  /* 0x0000008013127825 */ /* 0x000fe200078e020c */
[----:B------:R-:W-:-:S02]  /*1520*/  @!UP0 UIMAD.WIDE.U32 UR32, UR17, UR6, URZ ;  /* 0x00000006112082a5 */ /* 0x000fc4000f8e003f */
[----:B------:R-:W-:Y:S02]  /*1530*/  @UP1 UIMAD.WIDE.U32 UR30, UR27, UR10, URZ ;  /* 0x0000000a1b1e12a5 */ /* 0x000fe4000f8e003f */
[----:B------:R-:W-:Y:S01]  /*1540*/  @!UP0 UIMAD UR7, UR17, UR7, UR9 ;  /* 0x00000007110782a4 */ /* 0x000fe2000f8e0209 */
[----:B-1----:R-:W1:Y:S01]  /*1550*/  MUFU.RCP R9, R5 ;  /* 0x0000000500097308 */ /* 0x002e620000001000 */
[----:B------:R-:W-:Y:S02]  /*1560*/  @UP1 UIMAD UR27, UR27, UR11, URZ ;  /* 0x0000000b1b1b12a4 */ /* 0x000fe4000f8e023f */
[----:B------:R-:W-:Y:S02]  /*1570*/  @!UP0 UIADD3 UR16, UR33, UR7, URZ ;  /* 0x0000000721108290 */ /* 0x000fe4000fffe03f */
[----:B------:R-:W-:Y:S01]  /*1580*/  @UP1 UIADD3 UR27, UR31, UR27, URZ ;  /* 0x0000001b1f1b1290 */ /* 0x000fe2000fffe03f */
[----:B------:R-:W-:Y:S01]  /*1590*/  @!UP0 UMOV UR28, UR32 ;  /* 0x00000020001c8c82 */ /* 0x000fe20008000000 */
[----:B-1----:R-:W-:-:S02]  /*15a0*/  VIADD R9, R9, 0xffffffe ;  /* 0x0ffffffe09097836 */ /* 0x002fc40000000000 */
[----:B------:R-:W-:-:S04]  /*15b0*/  VIADD R5, R12, 0x60 ;  /* 0x000000600c057836 */ /* 0x000fc80000000000 */
[----:B------:R-:W1:Y:S01]  /*15c0*/  F2I.FTZ.U32.TRUNC.NTZ R9, R9 ;  /* 0x0000000900097305 */ /* 0x000e62000021f000 */
[----:B------:R-:W-:Y:S02]  /*15d0*/  ISETP.GE.AND P4, PT, R5, UR5, PT ;  /* 0x0000000505007c0c */ /* 0x000fe4000bf86270 */
[----:B------:R-:W-:Y:S02]  /*15e0*/  LOP3.LUT R5, R2, 0xfffffff8, RZ, 0xc0, !PT ;  /* 0xfffffff802057812 */ /* 0x000fe400078ec0ff */
[----:B--2---:R-:W-:-:S03]  /*15f0*/  IABS R2, R0 ;  /* 0x0000000000027213 */ /* 0x004fc60000000000 */
[----:B------:R-:W-:-:S04]  /*1600*/  IMAD.IADD R5, R4, 0x1, -R5 ;  /* 0x0000000104057824 */ /* 0x000fc800078e0a05 */
[----:B------:R-:W-:Y:S02]  /*1610*/  IMAD.SHL.U32 R134, R5, 0x8, RZ ;  /* 0x0000000805867824 */ /* 0x000fe400078e00ff */
[----:B-1----:R-:W-:-:S03]  /*1620*/  IMAD.MOV R147, RZ, RZ, -R9 ;  /* 0x000000ffff937224 */ /* 0x002fc600078e0a09 */
[----:B------:R-:W-:Y:S01]  /*1630*/  LOP3.LUT R0, R205, 0x38, R134, 0xf8, !PT ;  /* 0x00000038cd007812 */ /* 0x000fe200078ef886 */
[----:B------:R-:W-:Y:S01]  /*1640*/  IMAD R147, R147, R6, RZ ;  /* 0x0000000693937224 */ /* 0x000fe200078e02ff */
[----:B------:R-:W-:-:S03]  /*1650*/  SHF.R.U32.HI R205, RZ, 0x3, R205 ;  /* 0x00000003ffcd7819 */ /* 0x000fc600000116cd */
[----:B------:R-:W-:Y:S01]  /*1660*/  IMAD.HI.U32 R147, R9, R147, R8 ;  /* 0x0000009309937227 */ /* 0x000fe200078e0008 */
[----:B------:R-:W-:Y:S02]  /*1670*/  LOP3.LUT R205, R0, R205, RZ, 0x3c, !PT ;  /* 0x000000cd00cd7212 */ /* 0x000fe400078e3cff */
[----:B------:R-:W-:Y:S01]  /*1680*/  SHF.R.S32.HI R0, RZ, 0x1f, R15 ;  /* 0x0000001fff007819 */ /* 0x000fe2000001140f */
[----:B------:R-:W-:Y:S02]  /*1690*/  IMAD.SHL.U32 R8, R7, 0x8, RZ ;  /* 0x0000000807087824 */ /* 0x000fe400078e00ff */
[----:B------:R-:W-:Y:S01]  /*16a0*/  IMAD.HI.U32 R147, R147, R2, RZ ;  /* 0x0000000293937227 */ /* 0x000fe200078e00ff */
[----:B------:R-:W-:-:S03]  /*16b0*/  LEA.HI R0, R0, R15, RZ, 0x3 ;  /* 0x0000000f00007211 */ /* 0x000fc600078f18ff */
[----:B------:R-:W-:-:S04]  /*16c0*/  IMAD.MOV R9, RZ, RZ, -R147 ;  /* 0x000000ffff097224 */ /* 0x000fc800078e0a93 */
[----:B------:R-:W-:Y:S01]  /*16d0*/  IMAD R9, R6, R9, R2 ;  /* 0x0000000906097224 */ /* 0x000fe200078e0202 */
[----:B------:R-:W-:-:S04]  /*16e0*/  LOP3.LUT R2, R0, 0xfffffff8, RZ, 0xc0, !PT ;  /* 0xfffffff800027812 */ /* 0x000fc800078ec0ff */
[----:B------:R-:W-:Y:S01]  /*16f0*/  ISETP.GT.U32.AND P0, PT, R6, R9, PT ;  /* 0x000000090600720c */ /* 0x000fe20003f04070 */
[----:B------:R-:W-:Y:S01]  /*1700*/  IMAD.IADD R2, R15, 0x1, -R2 ;  /* 0x000000010f027824 */ /* 0x000fe200078e0a02 */
[----:B------:R-:W-:Y:S11]  /*1710*/  @P2 BRA `(.L_x_375) ;  /* 0x0000000000342947 */ /* 0x000ff60003800000 */
        /* <DEDUP_REMOVED lines=8> */
[----:B------:R-:W-:Y:S01]  /*17a0*/  UIMAD UR9, UR9, UR6, URZ ;  /* 0x00000006090972a4 */ /* 0x000fe2000f8e023f */
[----:B------:R-:W-:-:S03]  /*17b0*/  UMOV UR26, UR30 ;  /* 0x0000001e001a7c82 */ /* 0x000fc60008000000 */
[----:B------:R-:W-:Y:S02]  /*17c0*/  UIMAD UR7, UR17, UR7, UR9 ;  /* 0x00000007110772a4 */ /* 0x000fe4000f8e0209 */
[----:B------:R-:W-:-:S04]  /*17d0*/  UIMAD.WIDE.U32 UR30, UR17, UR6, UR26 ;  /* 0x00000006111e72a5 */ /* 0x000fc8000f8e001a */
[----:B------:R-:W-:-:S12]  /*17e0*/  UIADD3 UR27, UR31, UR7, URZ ;  /* 0x000000071f1b7290 */ /* 0x000fd8000fffe03f */
.L_x_375:
[----:B------:R-:W-:Y:S01]  /*17f0*/  @UP1 UIADD3 UR29, UR25, UR8, URZ ;  /* 0x00000008191d1290 */ /* 0x000fe2000fffe03f */
[----:B------:R-:W-:Y:S01]  /*1800*/  @!P0 IMAD.IADD R9, R9, 0x1, -R6 ;  /* 0x0000000109098824 */ /* 0x000fe200078e0a06 */
[----:B------:R-:W-:Y:S01]  /*1810*/  USHF.R.S32.HI UR26, URZ, 0x1f, UR4 ;  /* 0x0000001f3f1a7899 */ /* 0x000fe20008011404 */
[----:B------:R-:W-:Y:S01]  /*1820*/  SHF.R.S32.HI R135, RZ, 0x1f, R134 ;  /* 0x0000001fff877819 */ /* 0x000fe20000011486 */
[----:B------:R-:W-:Y:S01]  /*1830*/  @UP1 ULDC.64 UR8, c[0x0][0x250] ;  /* 0x0000940000081ab9 */ /* 0x000fe20000000a00 */
[----:B------:R-:W-:Y:S01]  /*1840*/  LOP3.LUT R205, R205, 0xfffffe00, R8, 0xf8, !PT ;  /* 0xfffffe00cdcd7812 */ /* 0x000fe200078ef808 */
[----:B------:R-:W-:Y:S01]  /*1850*/  @UP1 UIMAD.WIDE.U32 UR6, UR29, UR8, URZ ;  /* 0x000000081d0612a5 */ /* 0x000fe2000f8e003f */
[----:B------:R-:W-:Y:S01]  /*1860*/  ISETP.GE.U32.AND P1, PT, R9, R6, PT ;  /* 0x000000060900720c */ /* 0x000fe20003f26070 */
[----:B------:R-:W-:Y:S01]  /*1870*/  @UP1 UIMAD UR29, UR29, UR9, URZ ;  /* 0x000000091d1d12a4 */ /* 0x000fe2000f8e023f */
[----:B------:R-:W-:-:S03]  /*1880*/  LOP3.LUT R6, R3, UR4, RZ, 0x3c, !PT ;  /* 0x0000000403067c12 */ /* 0x000fc6000f8e3cff */
[----:B------:R-:W-:Y:S01]  /*1890*/  @UP1 UIADD3 UR29, UR7, UR29, URZ ;  /* 0x0000001d071d1290 */ /* 0x000fe2000fffe03f */
[----:B------:R-:W-:Y:S11]  /*18a0*/  @P2 BRA `(.L_x_376) ;  /* 0x0000000000342947 */ /* 0x000ff60003800000 */
        /* <DEDUP_REMOVED lines=11> */
[----:B------:R-:W-:Y:S01]  /*1960*/  UIADD3 UR29, UR33, UR7, URZ ;  /* 0x00000007211d7290 */ /* 0x000fe2000fffe03f */
[----:B------:R-:W-:-:S11]  /*1970*/  UMOV UR6, UR32 ;  /* 0x0000002000067c82 */ /* 0x000fd60008000000 */
.L_x_376:
[----:B------:R-:W-:Y:S01]  /*1980*/  ISETP.GE.AND P2, PT, R6, RZ, PT ;  /* 0x000000ff0600720c */ /* 0x000fe20003f46270 */
[----:B------:R-:W-:Y:S01]  /*1990*/  IMAD R7, R13, UR10, RZ ;  /* 0x0000000a0d077c24 */ /* 0x000fe2000f8e02ff */
[----:B------:R-:W-:Y:S01]  /*19a0*/  ISETP.NE.AND P3, PT, R3, RZ, PT ;  /* 0x000000ff0300720c */ /* 0x000fe20003f65270 */
[C---:B------:R-:W-:Y:S01]  /*19b0*/  IMAD.WIDE.U32 R14, R12.reuse, UR10, R134 ;  /* 0x0000000a0c0e7c25 */ /* 0x040fe2000f8e0086 */
[----:B------:R-:W1:Y:S01]  /*19c0*/  S2UR UR25, SR_CgaCtaId ;  /* 0x00000000001979c3 */ /* 0x000e620000008800 */
[----:B------:R-:W-:Y:S01]  /*19d0*/  UIADD3 UR17, UR18, -0x1, URZ ;  /* 0xffffffff12117890 */ /* 0x000fe2000fffe03f */
[----:B------:R-:W-:Y:S01]  /*19e0*/  IADD3 R10, R12, 0x20, RZ ;  /* 0x000000200c0a7810 */ /* 0x000fe20007ffe0ff */
[----:B------:R-:W-:Y:S01]  /*19f0*/  @!P0 VIADD R147, R147, 0x1 ;  /* 0x0000000193938836 */ /* 0x000fe20000000000 */
[----:B------:R-:W-:Y:S01]  /*1a00*/  IADD3 R206, P0, R14, UR30, RZ ;  /* 0x0000001e0ece7c10 */ /* 0x000fe2000ff1e0ff */
[C---:B------:R-:W-:Y:S01]  /*1a10*/  IMAD R6, R12.reuse, UR11, R7 ;  /* 0x0000000b0c067c24 */ /* 0x040fe2000f8e0207 */
[----:B------:R-:W-:Y:S01]  /*1a20*/  BSSY B0, `(.L_x_377) ;  /* 0x0000047000007945 */ /* 0x000fe20003800000 */
[----:B------:R-:W-:Y:S01]  /*1a30*/  IMAD.WIDE.U32 R8, R12, UR8, R134 ;  /* 0x000000080c087c25 */ /* 0x000fe2000f8e0086 */
[----:B------:R-:W-:-:S02]  /*1a40*/  IADD3 R199, R134, 0x80, RZ ;  /* 0x0000008086c77810 */ /* 0x000fc40007ffe0ff */
[----:B------:R-:W-:Y:S01]  /*1a50*/  IADD3.X R207, R15, UR27, R6, P0, !PT ;  /* 0x0000001b0fcf7c10 */ /* 0x000fe200087fe406 */
[----:B------:R-:W-:Y:S02]  /*1a60*/  IMAD R7, R13, UR8, RZ ;  /* 0x000000080d077c24 */ /* 0x000fe4000f8e02ff */
[----:B------:R-:W-:Y:S01]  /*1a70*/  @P1 VIADD R147, R147, 0x1 ;  /* 0x0000000193931836 */ /* 0x000fe20000000000 */
[----:B------:R-:W-:Y:S01]  /*1a80*/  IADD3 R144, P1, R8, UR6, RZ ;  /* 0x0000000608907c10 */ /* 0x000fe2000ff3e0ff */
[----:B------:R-:W-:Y:S01]  /*1a90*/  IMAD R6, R12, UR9, R7 ;  /* 0x000000090c067c24 */ /* 0x000fe2000f8e0207 */
[----:B------:R-:W-:Y:S01]  /*1aa0*/  IADD3 R8, P0, R134, UR28, RZ ;  /* 0x0000001c86087c10 */ /* 0x000fe2000ff1e0ff */
[----:B------:R-:W-:Y:S01]  /*1ab0*/  ULDC.64 UR6, c[0x0][0x258] ;  /* 0x0000960000067ab9 */ /* 0x000fe20000000a00 */
[----:B------:R-:W-:Y:S01]  /*1ac0*/  @!P2 IADD3 R147, -R147, RZ, RZ ;  /* 0x000000ff9393a210 */ /* 0x000fe20007ffe1ff */
[----:B------:R-:W-:Y:S01]  /*1ad0*/  UIMAD UR26, UR26, UR6, URZ ;  /* 0x000000061a1a72a4 */ /* 0x000fe2000f8e023f */
[----:B------:R-:W-:Y:S01]  /*1ae0*/  @!P3 LOP3.LUT R147, RZ, R3, RZ, 0x33, !PT ;  /* 0x00000003ff93b212 */ /* 0x000fe200078e33ff */
[----:B------:R-:W-:Y:S01]  /*1af0*/  IMAD.U32 R14, RZ, RZ, UR6 ;  /* 0x00000006ff0e7e24 */ /* 0x000fe2000f8e00ff */
[----:B------:R-:W-:Y:S01]  /*1b00*/  IADD3.X R145, R9, UR29, R6, P1, !PT ;  /* 0x0000001d09917c10 */ /* 0x000fe20008ffe406 */
[----:B------:R-:W-:Y:S01]  /*1b10*/  UIMAD UR26, UR4, UR7, UR26 ;  /* 0x00000007041a72a4 */ /* 0x000fe2000f8e021a */
[----:B------:R-:W-:Y:S01]  /*1b20*/  IADD3.X R9, R135, UR16, RZ, P0, !PT ;  /* 0x0000001087097c10 */ /* 0x000fe200087fe4ff */
[----:B------:R-:W-:Y:S01]  /*1b30*/  UIMAD UR16, UR17, -0x40, UR24 ;  /* 0xffffffc0111078a4 */ /* 0x000fe2000f8e0218 */
[----:B------:R-:W-:Y:S01]  /*1b40*/  SHF.R.S32.HI R6, RZ, 0x1f, R147 ;  /* 0x0000001fff067819 */ /* 0x000fe20000011493 */
[----:B------:R-:W-:Y:S01]  /*1b50*/  ULDC.64 UR6, c[0x0][0x260] ;  /* 0x0000980000067ab9 */ /* 0x000fe20000000a00 */
[----:B------:R-:W-:Y:S01]  /*1b60*/  ISETP.GE.AND P0, PT, R12, UR5, PT ;  /* 0x000000050c007c0c */ /* 0x000fe2000bf06270 */
[----:B------:R-:W-:Y:S01]  /*1b70*/  IMAD.WIDE.U32 R14, R14, UR4, R8 ;  /* 0x000000040e0e7c25 */ /* 0x000fe2000f8e0008 */
[----:B------:R-:W-:Y:S01]  /*1b80*/  UMOV UR4, 0x400 ;  /* 0x0000040000047882 */ /* 0x000fe20000000000 */
[----:B------:R-:W-:Y:S01]  /*1b90*/  ISETP.GE.AND P1, PT, R10, UR5, PT ;  /* 0x000000050a007c0c */ /* 0x000fe2000bf26270 */
[----:B-1----:R-:W-:Y:S01]  /*1ba0*/  ULEA UR4, UR25, UR4, 0x18 ;  /* 0x0000000419047291 */ /* 0x002fe2000f8ec03f */
[----:B------:R-:W-:Y:S01]  /*1bb0*/  IMAD R8, R6, UR6, RZ ;  /* 0x0000000606087c24 */ /* 0x000fe2000f8e02ff */
[----:B------:R-:W-:Y:S01]  /*1bc0*/  IADD3 R17, R15, UR26, RZ ;  /* 0x0000001a0f117c10 */ /* 0x000fe2000fffe0ff */
[----:B------:R-:W-:-:S03]  /*1bd0*/  IMAD.WIDE.U32 R206, R147, UR6, R206 ;  /* 0x0000000693ce7c25 */ /* 0x000fc6000f8e00ce */
[----:B------:R-:W-:Y:S01]  /*1be0*/  LEA R205, R205, UR4, 0x1 ;  /* 0x00000004cdcd7c11 */ /* 0x000fe2000f8e08ff */
[C---:B------:R-:W-:Y:S01]  /*1bf0*/  IMAD R209, R147.reuse, UR7, R8 ;  /* 0x0000000793d17c24 */ /* 0x040fe2000f8e0208 */
[----:B------:R-:W-:Y:S01]  /*1c00*/  ULDC.64 UR6, c[0x0][0x268] ;  /* 0x00009a0000067ab9 */ /* 0x000fe20000000a00 */
[----:B------:R-:W-:Y:S02]  /*1c10*/  VIADD R204, R134, 0x40 ;  /* 0x0000004086cc7836 */ /* 0x000fe40000000000 */
[----:B------:R-:W-:Y:S02]  /*1c20*/  IMAD R6, R6, UR6, RZ ;  /* 0x0000000606067c24 */ /* 0x000fe4000f8e02ff */
[----:B------:R-:W-:-:S04]  /*1c30*/  IMAD.WIDE.U32 R144, R147, UR6, R144 ;  /* 0x0000000693907c25 */ /* 0x000fc8000f8e0090 */
[----:B------:R-:W-:Y:S01]  /*1c40*/  IMAD R147, R147, UR7, R6 ;  /* 0x0000000793937c24 */ /* 0x000fe2000f8e0206 */
        /* <DEDUP_REMOVED lines=36> */
.L_x_378:
[----:B------:R-:W-:Y:S05]  /*1e90*/  BSYNC B0 ;  /* 0x0000000000007941 */ /* 0x000fea0003800000 */
.L_x_377:
        /* <DEDUP_REMOVED lines=40> */
.L_x_380:
[----:B------:R-:W-:Y:S05]  /*2120*/  BSYNC B0 ;  /* 0x0000000000007941 */ /* 0x000fea0003800000 */
.L_x_379:
[----:B------:R-:W-:Y:S04]  /*2130*/  BSSY B0, `(.L_x_381) ;  /* 0x0000028000007945 */ /* 0x000fe80003800000 */
[----:B------:R-:W-:Y:S05]  /*2140*/  @P5 BRA `(.L_x_382) ;  /* 0x0000000000985947 */ /* 0x000fea0003800000 */
[----:B------:R-:W-:Y:S01]  /*2150*/  ULDC UR25, c[0x0][0x2d0] ;  /* 0x0000b40000197ab9 */ /* 0x000fe20000000800 */
[----:B---3--:R-:W-:Y:S01]  /*2160*/  IADD3 R20, P0, R18, 0x40, RZ ;  /* 0x0000004012147810 */ /* 0x008fe20007f1e0ff */
        /* <DEDUP_REMOVED lines=12> */
[----:B-1--4-:R-:W1:Y:S01]  /*2230*/  @!P2 LDC.64 R6, c[0x0][0x210] ;  /* 0x00008400ff06ab82 */ /* 0x012e620000000a00 */
        /* <DEDUP_REMOVED lines=23> */
.L_x_382:
[----:B------:R-:W-:Y:S05]  /*23b0*/  BSYNC B0 ;  /* 0x0000000000007941 */ /* 0x000fea0003800000 */
.L_x_381:
        /* <DEDUP_REMOVED lines=39> */
.L_x_384:
[----:B------:R-:W-:Y:S05]  /*2630*/  BSYNC B0 ;  /* 0x0000000000007941 */ /* 0x000fea0003800000 */
.L_x_383:
[----:B------:R-:W-:Y:S01]  /*2640*/  USHF.L.U32 UR30, UR10, 0x6, URZ ;  /* 0x000000060a1e7899 */ /* 0x000fe2000800063f */
[----:B------:R-:W-:Y:S01]  /*2650*/  ISETP.GE.AND P0, PT, R12, UR16, PT ;  /* 0x000000100c007c0c */ /* 0x000fe2000bf06270 */
[----:B------:R-:W-:Y:S01]  /*2660*/  USHF.L.U64.HI UR29, UR10, 0x6, UR11 ;  /* 0x000000060a1d7899 */ /* 0x000fe2000801020b */
[----:B------:R-:W-:Y:S01]  /*2670*/  IMAD.SHL.U32 R16, R5, 0x40, RZ ;  /* 0x0000004005107824 */ /* 0x000fe200078e00ff */
[----:B------:R-:W-:Y:S01]  /*2680*/  USHF.R.S32.HI UR31, URZ, 0x1f, UR17 ;  /* 0x0000001f3f1f7899 */ /* 0x000fe20008011411 */
[----:B------:R-:W-:Y:S01]  /*2690*/  IADD3 R209, R207, R209, RZ ;  /* 0x000000d1cfd17210 */ /* 0x000fe20007ffe0ff */
[----:B------:R-:W-:Y:S01]  /*26a0*/  UIMAD UR6, UR29, UR17, URZ ;  /* 0x000000111d0672a4 */ /* 0x000fe2000f8e023f */
[----:B------:R-:W-:Y:S01]  /*26b0*/  IMAD.U32 R3, RZ, RZ, UR30 ;  /* 0x0000001eff037e24 */ /* 0x000fe2000f8e00ff */
[----:B------:R-:W-:Y:S01]  /*26c0*/  LOP3.LUT R16, R16, 0x1c0, RZ, 0xc0, !PT ;  /* 0x000001c010107812 */ /* 0x000fe200078ec0ff */
[----:B------:R-:W-:Y:S01]  /*26d0*/  IMAD.MOV.U32 R208, RZ, RZ, R206 ;  /* 0x000000ffffd07224 */ /* 0x000fe200078e00ce */
[----:B------:R-:W-:Y:S01]  /*26e0*/  UIMAD UR6, UR31, UR30, UR6 ;  /* 0x0000001e1f0672a4 */ /* 0x000fe2000f8e0206 */
[----:B-1234-:R-:W-:Y:S01]  /*26f0*/  IMAD.SHL.U32 R7, R12, 0x8, RZ ;  /* 0x000000080c077824 */ /* 0x01efe200078e00ff */
[----:B------:R-:W-:Y:S01]  /*2700*/  BSSY B0, `(.L_x_385) ;  /* 0x0000027000007945 */ /* 0x000fe20003800000 */
[----:B------:R-:W-:Y:S01]  /*2710*/  IMAD.WIDE.U32 R20, R3, UR17, R208 ;  /* 0x0000001103147c25 */ /* 0x000fe2000f8e00d0 */
[----:B------:R-:W-:-:S02]  /*2720*/  ISETP.GE.AND P5, PT, R10, UR16, PT ;  /* 0x000000100a007c0c */ /* 0x000fc4000bfa6270 */
[----:B------:R-:W-:Y:S01]  /*2730*/  LOP3.LUT R7, R16, 0x8, R7, 0xf8, !PT ;  /* 0x0000000810077812 */ /* 0x000fe200078ef807 */
[----:B------:R-:W-:Y:S01]  /*2740*/  IMAD.SHL.U32 R18, R2, 0x40, RZ ;  /* 0x0000004002127824 */ /* 0x000fe200078e00ff */
[----:B------:R-:W-:Y:S02]  /*2750*/  SHF.R.U32.HI R16, RZ, 0x3, R16 ;  /* 0x00000003ff107819 */ /* 0x000fe40000011610 */
[----:B------:R-:W-:Y:S02]  /*2760*/  IADD3 R14, R21, UR6, RZ ;  /* 0x00000006150e7c10 */ /* 0x000fe4000fffe0ff */
[----:B------:R-:W-:Y:S02]  /*2770*/  LOP3.LUT R16, R7, R16, RZ, 0x3c, !PT ;  /* 0x0000001007107212 */ /* 0x000fe400078e3cff */
[----:B------:R-:W-:Y:S01]  /*2780*/  SHF.L.U32 R15, R197, 0x3, RZ ;  /* 0x00000003c50f7819 */ /* 0x000fe200000006ff */
        /* <DEDUP_REMOVED lines=30> */
.L_x_386:
[----:B------:R-:W-:Y:S05]  /*2970*/  BSYNC B0 ;  /* 0x0000000000007941 */ /* 0x000fea0003800000 */
.L_x_385:
[----:B------:R-:W-:Y:S01]  /*2980*/  USHF.L.U64.HI UR25, UR10, 0x5, UR11 ;  /* 0x000000050a197899 */ /* 0x000fe2000801020b */
[----:B------:R-:W-:Y:S01]  /*2990*/  BSSY B0, `(.L_x_387) ;  /* 0x0000023000007945 */ /* 0x000fe20003800000 */
[----:B------:R-:W-:Y:S01]  /*29a0*/  USHF.L.U32 UR26, UR10, 0x5, URZ ;  /* 0x000000050a1a7899 */ /* 0x000fe2000800063f */
[----:B------:R-:W-:Y:S02]  /*29b0*/  LOP3.LUT R18, R18, 0x1c0, RZ, 0xc0, !PT ;  /* 0x000001c012127812 */ /* 0x000fe400078ec0ff */
[----:B------:R-:W-:Y:S09]  /*29c0*/  @P5 BRA `(.L_x_388) ;  /* 0x00000000007c5947 */ /* 0x000ff20003800000 */
[----:B------:R-:W-:Y:S01]  /*29d0*/  ULDC UR6, c[0x0][0x2d0] ;  /* 0x0000b40000067ab9 */ /* 0x000fe20000000800 */
[----:B------:R-:W-:Y:S02]  /*29e0*/  IADD3 R17, P0, R20, UR26, RZ ;  /* 0x0000001a14117c10 */ /* 0x000fe4000ff1e0ff */
[----:B------:R-:W-:Y:S02]  /*29f0*/  ISETP.GE.AND P3, PT, R134, UR6, PT ;  /* 0x0000000686007c0c */ /* 0x000fe4000bf66270 */
[----:B------:R-:W-:Y:S02]  /*2a00*/  ISETP.GE.AND P2, PT, R204, UR6, PT ;  /* 0x00000006cc007c0c */ /* 0x000fe4000bf46270 */
[----:B------:R-:W-:Y:S02]  /*2a10*/  IADD3.X R14, R14, UR25, RZ, P0, !PT ;  /* 0x000000190e0e7c10 */ /* 0x000fe400087fe4ff */
[----:B------:R-:W-:-:S07]  /*2a20*/  ISETP.GE.AND P0, PT, R199, UR6, PT ;  /* 0x00000006c7007c0c */ /* 0x000fce000bf06270 */
        /* <DEDUP_REMOVED lines=25> */
.L_x_388:
[----:B------:R-:W-:Y:S05]  /*2bc0*/  BSYNC B0 ;  /* 0x0000000000007941 */ /* 0x000fea0003800000 */
.L_x_387:
[----:B------:R-:W0:Y:S01]  /*2bd0*/  LDGDEPBAR ;  /* 0x00000000000079af */ /* 0x000e220000000000 */
[----:B------:R-:W-:Y:S01]  /*2be0*/  ISETP.GE.AND P0, PT, R12, UR16, PT ;  /* 0x000000100c007c0c */ /* 0x000fe2000bf06270 */
[----:B------:R-:W-:Y:S01]  /*2bf0*/  USHF.L.U64.HI UR27, UR8, 0x6, UR9 ;  /* 0x00000006081b7899 */ /* 0x000fe20008010209 */
[----:B------:R-:W-:Y:S01]  /*2c00*/  LOP3.LUT R15, R18, 0x8, R15, 0xf8, !PT ;  /* 0x00000008120f7812 */ /* 0x000fe200078ef80f */
[----:B------:R-:W-:Y:S01]  /*2c10*/  IMAD.SHL.U32 R0, R0, 0x40, RZ ;  /* 0x0000004000007824 */ /* 0x000fe200078e00ff */
[----:B------:R-:W-:Y:S01]  /*2c20*/  SHF.R.U32.HI R18, RZ, 0x3, R18 ;  /* 0x00000003ff127819 */ /* 0x000fe20000011612 */
[----:B------:R-:W-:Y:S01]  /*2c30*/  USHF.L.U32 UR28, UR8, 0x6, URZ ;  /* 0x00000006081c7899 */ /* 0x000fe2000800063f */
[----:B------:R-:W-:Y:S01]  /*2c40*/  IMAD.IADD R147, R145, 0x1, R147 ;  /* 0x0000000191937824 */ /* 0x000fe200078e0293 */
[----:B------:R-:W-:Y:S01]  /*2c50*/  UIMAD UR6, UR27, UR17, URZ ;  /* 0x000000111b0672a4 */ /* 0x000fe2000f8e023f */
[----:B------:R-:W-:Y:S01]  /*2c60*/  LOP3.LUT R15, R15, R18, RZ, 0x3c, !PT ;  /* 0x000000120f0f7212 */ /* 0x000fe200078e3cff */
[----:B-1234-:R-:W-:Y:S01]  /*2c70*/  IMAD.U32 R7, RZ, RZ, UR17 ;  /* 0x00000011ff077e24 */ /* 0x01efe2000f8e00ff */
[----:B------:R-:W-:Y:S01]  /*2c80*/  LEA.HI R6, R11, R4, RZ, 0x5 ;  /* 0x000000040b067211 */ /* 0x000fe200078f28ff */
[----:B------:R-:W-:Y:S01]  /*2c90*/  IMAD.MOV.U32 R146, RZ, RZ, R144 ;  /* 0x000000ffff927224 */ /* 0x000fe200078e0090 */
[----:B------:R-:W-:Y:S01]  /*2ca0*/  UIMAD UR6, UR31, UR28, UR6 ;  /* 0x0000001c1f0672a4 */ /* 0x000fe2000f8e0206 */
[----:B------:R-:W-:Y:S01]  /*2cb0*/  LOP3.LUT R0, R15, 0xfffffe00, R0, 0xf8, !PT ;  /* 0xfffffe000f007812 */ /* 0x000fe200078ef800 */
[----:B------:R-:W-:Y:S01]  /*2cc0*/  IMAD R197, R197, 0x200, R16 ;  /* 0x00000200c5c57824 */ /* 0x000fe200078e0210 */
[----:B------:R-:W-:Y:S01]  /*2cd0*/  SHF.R.S32.HI R81, RZ, 0x5, R6 ;  /* 0x00000005ff517819 */ /* 0x000fe20000011406 */
[----:B------:R-:W-:Y:S01]  /*2ce0*/  IMAD.WIDE.U32 R14, R7, UR28, R146 ;  /* 0x0000001c070e7c25 */ /* 0x000fe2000f8e0092 */
[----:B------:R-:W-:Y:S01]  /*2cf0*/  BSSY B0, `(.L_x_389) ;  /* 0x0000028000007945 */ /* 0x000fe20003800000 */
[----:B------:R-:W-:-:S02]  /*2d00*/  ISETP.GE.AND P5, PT, R10, UR16, PT ;  /* 0x000000100a007c0c */ /* 0x000fc4000bfa6270 */
[----:B------:R-:W-:Y:S01]  /*2d10*/  VIADD R12, R15, UR6 ;  /* 0x000000060f0c7c36 */ /* 0x000fe20008000000 */
[----:B------:R-:W-:Y:S01]  /*2d20*/  LEA R197, R197, UR4, 0x1 ;  /* 0x00000004c5c57c11 */ /* 0x000fe2000f8e08ff */
[----:B------:R-:W-:Y:S01]  /*2d30*/  IMAD R198, R81, 0x400, R0 ;  /* 0x0000040051c67824 */ /* 0x000fe200078e0200 */
[----:B------:R-:W-:-:S04]  /*2d40*/  DEPBAR.LE SB0, 0x0 ;  /* 0x000080000000791a */ /* 0x000fc80000000000 */
[----:B------:R-:W-:Y:S06]  /*2d50*/  BAR.SYNC.DEFER_BLOCKING 0x0 ;  /* 0x0000000000007b1d */ /* 0x000fec0000010000 */
        /* <DEDUP_REMOVED lines=33> */
.L_x_390:
[----:B------:R-:W-:Y:S05]  /*2f70*/  BSYNC B0 ;  /* 0x0000000000007941 */ /* 0x000fea0003800000 */
.L_x_389:
[----:B------:R4:W-:Y:S01]  /*2f80*/  @P5 STS.128 [R205+0x13000], RZ ;  /* 0x013000ffcd005388 */ /* 0x0009e20000000c00 */
[----:B------:R-:W-:Y:S01]  /*2f90*/  USHF.L.U64.HI UR16, UR8, 0x5, UR9 ;  /* 0x0000000508107899 */ /* 0x000fe20008010209 */
[----:B------:R-:W-:Y:S01]  /*2fa0*/  BSSY B0, `(.L_x_391) ;  /* 0x0000025000007945 */ /* 0x000fe20003800000 */
[----:B------:R-:W-:Y:S01]  /*2fb0*/  USHF.L.U32 UR31, UR8, 0x5, URZ ;  /* 0x00000005081f7899 */ /* 0x000fe2000800063f */
[----:B------:R4:W-:Y:S01]  /*2fc0*/  @P5 STS.128 [R205+0x15000], RZ ;  /* 0x015000ffcd005388 */ /* 0x0009e20000000c00 */
[----:B------:R-:W-:-:S03]  /*2fd0*/  LEA R198, R198, UR4, 0x1 ;  /* 0x00000004c6c67c11 */ /* 0x000fc6000f8e08ff */
[----:B------:R4:W-:Y:S01]  /*2fe0*/  @P5 STS.128 [R205+0x17000], RZ ;  /* 0x017000ffcd005388 */ /* 0x0009e20000000c00 */
[----:B------:R-:W-:Y:S06]  /*2ff0*/  @P5 BRA `(.L_x_392) ;  /* 0x00000000007c5947 */ /* 0x000fec0003800000 */
[----:B------:R-:W-:Y:S01]  /*3000*/  ULDC UR6, c[0x0][0x2d0] ;  /* 0x0000b40000067ab9 */ /* 0x000fe20000000800 */
[----:B------:R-:W-:Y:S02]  /*3010*/  IADD3 R14, P0, R14, UR31, RZ ;  /* 0x0000001f0e0e7c10 */ /* 0x000fe4000ff1e0ff */
[----:B------:R-:W-:Y:S02]  /*3020*/  ISETP.GE.AND P3, PT, R134, UR6, PT ;  /* 0x0000000686007c0c */ /* 0x000fe4000bf66270 */
[----:B------:R-:W-:Y:S02]  /*3030*/  ISETP.GE.AND P2, PT, R204, UR6, PT ;  /* 0x00000006cc007c0c */ /* 0x000fe4000bf46270 */
[----:B------:R-:W-:Y:S02]  /*3040*/  IADD3.X R7, R12, UR16, RZ, P0, !PT ;  /* 0x000000100c077c10 */ /* 0x000fe400087fe4ff */
[----:B------:R-:W-:-:S07]  /*3050*/  ISETP.GE.AND P0, PT, R199, UR6, PT ;  /* 0x00000006c7007c0c */ /* 0x000fce000bf06270 */
        /* <DEDUP_REMOVED lines=25> */
.L_x_392:
[----:B------:R-:W-:Y:S05]  /*31f0*/  BSYNC B0 ;  /* 0x0000000000007941 */ /* 0x000fea0003800000 */
.L_x_391:
[----:B------:R-:W-:Y:S01]  /*3200*/  LDSM.16.M88.4 R36, [R198] ;  /* 0x00000000c624783b */ /* 0x000fe20000000200 */
[----:B------:R-:W-:Y:S01]  /*3210*/  R2P PR, R5, 0x6 ;  /* 0x0000000605007804 */ /* 0x000fe20000000000 */
[----:B------:R-:W-:Y:S01]  /*3220*/  IMAD.MOV.U32 R7, RZ, RZ, 0x10 ;  /* 0x00000010ff077424 */ /* 0x000fe200078e00ff */
[C---:B------:R-:W-:Y:S01]  /*3230*/  LOP3.LUT P0, RZ, R2.reuse, 0x2, RZ, 0xc0, !PT ;  /* 0x0000000202ff7812 */ /* 0x040fe2000780c0ff */
[----:B------:R-:W5:Y:S01]  /*3240*/  LDSM.16.M88.4 R24, [R197+0xc000] ;  /* 0x00c00000c518783b */ /* 0x000f620000000200 */
[----:B------:R-:W-:Y:S01]  /*3250*/  VIADD R5, R197, 0xc000 ;  /* 0x0000c000c5057836 */ /* 0x000fe20000000000 */
[----:B------:R-:W-:Y:S01]  /*3260*/  LEA R213, R81, UR21, 0x4 ;  /* 0x0000001551d57c11 */ /* 0x000fe2000f8e20ff */
[----:B------:R-:W-:Y:S01]  /*3270*/  VIADD R195, R197, 0xc020 ;  /* 0x0000c020c5c37836 */ /* 0x000fe20000000000 */
[----:B------:R-:W-:Y:S01]  /*3280*/  SEL R7, R7, 0xfffffff0, !P0 ;  /* 0xfffffff007077807 */ /* 0x000fe20004000000 */
[----:B------:R-:W4:Y:S01]  /*3290*/  LDSM.16.M88.4 R16, [R197+0xc800] ;  /* 0x00c80000c510783b */ /* 0x000f220000000200 */
[----:B------:R-:W-:Y:S01]  /*32a0*/  LOP3.LUT P0, RZ, R2, 0x4, RZ, 0xc0, !PT ;  /* 0x0000000402ff7812 */ /* 0x000fe2000780c0ff */
[----:B------:R-:W-:Y:S01]  /*32b0*/  IMAD.MOV.U32 R2, RZ, RZ, 0x40 ;  /* 0x00000040ff027424 */ /* 0x000fe200078e00ff */
[----:B------:R-:W-:Y:S01]  /*32c0*/  UIADD3 UR6, UR24, 0x1, -UR15 ;  /* 0x0000000118067890 */ /* 0x000fe2000fffe80f */
[----:B------:R-:W4:Y:S01]  /*32d0*/  LDSM.16.M88.4 R60, [R197+0xd000] ;  /* 0x00d00000c53c783b */ /* 0x000f220000000200 */
[----:B------:R-:W-:Y:S01]  /*32e0*/  IMAD R196, R7, 0x2, R198 ;  /* 0x0000000207c47824 */ /* 0x000fe200078e02c6 */
[----:B------:R-:W-:Y:S01]  /*32f0*/  UIADD3 UR20, UR24, -UR20, -UR15 ;  /* 0x8000001418147290 */ /* 0x000fe2000fffe80f */
[----:B------:R-:W-:Y:S01]  /*3300*/  @P1 VIADD R195, R5, 0xffffffe0 ;  /* 0xffffffe005c31836 */ /* 0x000fe20000000000 */
[----:B------:R-:W4:Y:S01]  /*3310*/  LDSM.16.M88.4 R44, [R197+0xd800] ;  /* 0x00d80000c52c783b */ /* 0x000f220000000200 */
[----:B------:R-:W-:Y:S01]  /*3320*/  IMAD.MOV.U32 R5, RZ, RZ, 0x20 ;  /* 0x00000020ff057424 */ /* 0x000fe200078e00ff */
[----:B------:R-:W-:Y:S01]  /*3330*/  SEL R2, R2, 0xffffffc0, !P2 ;  /* 0xffffffc002027807 */ /* 0x000fe20005000000 */
[----:B------:R-:W-:Y:S01]  /*3340*/  IMAD.SHL.U32 R214, R4, 0x2, RZ ;  /* 0x0000000204d67824 */ /* 0x000fe200078e00ff */
[----:B------:R-:W-:Y:S01]  /*3350*/  LDSM.16.M88.4 R48, [R196] ;  /* 0x00000000c430783b */ /* 0x000fe20000000200 */
[----:B------:R-:W-:Y:S01]  /*3360*/  IMAD.U32 R210, RZ, RZ, UR6 ;  /* 0x00000006ffd27e24 */ /* 0x000fe2000f8e00ff */
[----:B------:R-:W-:Y:S01]  /*3370*/  SEL R5, R5, 0xffffffe0, !P0 ;  /* 0xffffffe005057807 */ /* 0x000fe20004000000 */
[----:B------:R-:W-:Y:S01]  /*3380*/  IMAD.IADD R191, R197, 0x1, R2 ;  /* 0x00000001c5bf7824 */ /* 0x000fe200078e0202 */
[----:B-123--:R-:W1:Y:S01]  /*3390*/  LDSM.16.M88.4 R8, [R195] ;  /* 0x00000000c308783b */ /* 0x00ee620000000200 */
[----:B------:R-:W-:Y:S01]  /*33a0*/  IMAD.IADD R184, R2, 0x1, R195 ;  /* 0x0000000102b87824 */ /* 0x000fe200078e02c3 */
[----:B------:R-:W-:Y:S01]  /*33b0*/  LOP3.LUT R214, R214, 0x6, RZ, 0xc0, !PT ;  /* 0x00000006d6d67812 */ /* 0x000fe200078ec0ff */
[C---:B------:R-:W-:Y:S01]  /*33c0*/  IMAD R194, R5.reuse, 0x2, R198 ;  /* 0x0000000205c27824 */ /* 0x040fe200078e02c6 */
[----:B------:R-:W2:Y:S01]  /*33d0*/  LDSM.16.M88.4 R32, [R195+0x800] ;  /* 0x00080000c320783b */ /* 0x000ea20000000200 */
[----:B------:R-:W-:Y:S01]  /*33e0*/  IMAD R193, R5, 0x2, R196 ;  /* 0x0000000205c17824 */ /* 0x000fe200078e02c4 */
[----:B------:R-:W-:Y:S01]  /*33f0*/  UIADD3 UR6, UR6, UR19, URZ ;  /* 0x0000001306067290 */ /* 0x000fe2000fffe03f */
[----:B------:R-:W-:Y:S01]  /*3400*/  IMAD.U32 R212, RZ, RZ, UR24 ;  /* 0x00000018ffd47e24 */ /* 0x000fe2000f8e00ff */
[----:B------:R-:W3:Y:S01]  /*3410*/  LDSM.16.M88.4 R12, [R195+0x1000] ;  /* 0x00100000c30c783b */ /* 0x000ee20000000200 */
[----:B------:R-:W-:Y:S01]  /*3420*/  UISETP.GT.AND UP0, UPT, UR17, UR12, UPT ;  /* 0x0000000c1100728c */ /* 0x000fe2000bf04270 */
[----:B------:R-:W-:-:S02]  /*3430*/  VIADD R187, R195, 0x800 ;  /* 0x00000800c3bb7836 */ /* 0x000fc40000000000 */
[----:B------:R-:W3:Y:S01]  /*3440*/  LDSM.16.M88.4 R72, [R195+0x1800] ;  /* 0x00180000c348783b */ /* 0x000ee20000000200 */
[C---:B------:R-:W-:Y:S02]  /*3450*/  VIADD R186, R195.reuse, 0x1000 ;  /* 0x00001000c3ba7836 */ /* 0x040fe40000000000 */
[C---:B------:R-:W-:Y:S01]  /*3460*/  VIADD R185, R195.reuse, 0x1800 ;  /* 0x00001800c3b97836 */ /* 0x040fe20000000000 */
[----:B------:R-:W-:Y:S01]  /*3470*/  LDSM.16.M88.4 R52, [R194] ;  /* 0x00000000c234783b */ /* 0x000fe20000000200 */
[C---:B------:R-:W-:Y:S01]  /*3480*/  VIADD R183, R195.reuse, 0x2000 ;  /* 0x00002000c3b77836 */ /* 0x040fe20000000000 */
[C---:B-----5:R-:W-:Y:S02]  /*3490*/  HMMA.16816.F32 R28, R36.reuse, R24, RZ ;  /* 0x00000018241c723c */ /* 0x060fe400000018ff */
[----:B------:R-:W5:Y:S01]  /*34a0*/  LDSM.16.M88.4 R40, [R191+0xc000] ;  /* 0x00c00000bf28783b */ /* 0x000f620000000200 */
[C---:B------:R-:W-:Y:S02]  /*34b0*/  VIADD R182, R195.reuse, 0x2800 ;  /* 0x00002800c3b67836 */ /* 0x040fe40000000000 */
[C---:B------:R-:W-:Y:S01]  /*34c0*/  VIADD R181, R195.reuse, 0x3000 ;  /* 0x00003000c3b57836 */ /* 0x040fe20000000000 */
[----:B------:R-:W-:Y:S01]  /*34d0*/  LDSM.16.M88.4 R68, [R191+0xd800] ;  /* 0x00d80000bf44783b */ /* 0x000fe20000000200 */
[----:B------:R-:W-:Y:S01]  /*34e0*/  HMMA.16816.F32 R24, R36, R26, RZ ;  /* 0x0000001a2418723c */ /* 0x000fe200000018ff */
[----:B------:R-:W-:-:S02]  /*34f0*/  VIADD R180, R195, 0x3800 ;  /* 0x00003800c3b47836 */ /* 0x000fc40000000000 */
[----:B------:R-:W-:Y:S01]  /*3500*/  LDSM.16.M88.4 R76, [R195+0x3800] ;  /* 0x00380000c34c783b */ /* 0x000fe20000000200 */
[C---:B------:R-:W-:Y:S02]  /*3510*/  VIADD R179, R195.reuse, 0x4000 ;  /* 0x00004000c3b37836 */ /* 0x040fe40000000000 */
[C---:B----4-:R-:W-:Y:S01]  /*3520*/  HMMA.16816.F32 R20, R36.reuse, R16, RZ ;  /* 0x000000102414723c */ /* 0x050fe200000018ff */
[----:B------:R-:W0:Y:S01]  /*3530*/  LDGDEPBAR ;  /* 0x00000000000079af */ /* 0x000e220000000000 */
[C---:B------:R-:W-:Y:S02]  /*3540*/  VIADD R178, R195.reuse, 0x4800 ;  /* 0x00004800c3b27836 */ /* 0x040fe40000000000 */
[C---:B------:R-:W-:Y:S02]  /*3550*/  VIADD R177, R195.reuse, 0x5000 ;  /* 0x00005000c3b17836 */ /* 0x040fe40000000000 */
[----:B------:R-:W-:Y:S01]  /*3560*/  HMMA.16816.F32 R64, R36, R60, RZ ;  /* 0x0000003c2440723c */ /* 0x000fe200000018ff */
[----:B------:R-:W-:-:S05]  /*3570*/  VIADD R176, R195, 0x5800 ;  /* 0x00005800c3b07836 */ /* 0x000fca0000000000 */
        /* <DEDUP_REMOVED lines=8> */
[C---:B--2---:R-:W-:Y:S06]  /*3600*/  HMMA.16816.F32 R20, R48.reuse, R32, R20 ;  /* 0x000000203014723c */ /* 0x044fec0000001814 */
[C---:B------:R-:W-:Y:S01]  /*3610*/  HMMA.16816.F32 R16, R48.reuse, R34, R16 ;  /* 0x000000223010723c */ /* 0x040fe20000001810 */
[----:B------:R-:W-:Y:S05]  /*3620*/  LDSM.16.M88.4 R32, [R193] ;  /* 0x00000000c120783b */ /* 0x000fea0000000200 */
[C---:B---3--:R-:W-:Y:S06]  /*3630*/  HMMA.16816.F32 R64, R48.reuse, R12, R64 ;  /* 0x0000000c3040723c */ /* 0x048fec0000001840 */
[C---:B------:R-:W-:Y:S01]  /*3640*/  HMMA.16816.F32 R60, R48.reuse, R14, R60 ;  /* 0x0000000e303c723c */ /* 0x040fe2000000183c */
[----:B------:R-:W2:Y:S05]  /*3650*/  LDSM.16.M88.4 R12, [R184] ;  /* 0x00000000b80c783b */ /* 0x000eaa0000000200 */
[C---:B------:R-:W-:Y:S06]  /*3660*/  HMMA.16816.F32 R56, R48.reuse, R72, R56 ;  /* 0x000000483038723c */ /* 0x040fec0000001838 */
[----:B------:R-:W-:Y:S01]  /*3670*/  HMMA.16816.F32 R36, R48, R74, R36 ;  /* 0x0000004a3024723c */ /* 0x000fe20000001824 */
[----:B------:R-:W3:Y:S04]  /*3680*/  LDSM.16.M88.4 R48, [R184+0x800] ;  /* 0x00080000b830783b */ /* 0x000ee80000000200 */
[----:B------:R-:W-:Y:S01]  /*3690*/  LDSM.16.M88.4 R72, [R184+0x1800] ;  /* 0x00180000b848783b */ /* 0x000fe20000000200 */
[C---:B-----5:R-:W-:Y:S06]  /*36a0*/  HMMA.16816.F32 R28, R52.reuse, R40, R28 ;  /* 0x00000028341c723c */ /* 0x060fec000000181c */
[C---:B------:R-:W-:Y:S01]  /*36b0*/  HMMA.16816.F32 R24, R52.reuse, R42, R24 ;  /* 0x0000002a3418723c */ /* 0x040fe20000001818 */
[----:B------:R-:W5:Y:S05]  /*36c0*/  LDSM.16.M88.4 R40, [R184+0x1000] ;  /* 0x00100000b828783b */ /* 0x000f6a0000000200 */
[C---:B----4-:R-:W-:Y:S06]  /*36d0*/  HMMA.16816.F32 R20, R52.reuse, R44, R20 ;  /* 0x0000002c3414723c */ /* 0x050fec0000001814 */
[C---:B------:R-:W-:Y:S01]  /*36e0*/  HMMA.16816.F32 R16, R52.reuse, R46, R16 ;  /* 0x0000002e3410723c */ /* 0x040fe20000001810 */
[----:B------:R-:W-:Y:S05]  /*36f0*/  LDSM.16.M88.4 R44, [R197+0xe000] ;  /* 0x00e00000c52c783b */ /* 0x000fea0000000200 */
[C---:B-1----:R-:W-:Y:S06]  /*3700*/  HMMA.16816.F32 R64, R52.reuse, R8, R64 ;  /* 0x000000083440723c */ /* 0x042fec0000001840 */
[C---:B------:R-:W-:Y:S01]  /*3710*/  HMMA.16816.F32 R60, R52.reuse, R10, R60 ;  /* 0x0000000a343c723c */ /* 0x040fe2000000183c */
[----:B------:R-:W1:Y:S05]  /*3720*/  LDSM.16.M88.4 R8, [R198+0x4000] ;  /* 0x00400000c608783b */ /* 0x000e6a0000000200 */
[C---:B------:R-:W-:Y:S06]  /*3730*/  HMMA.16816.F32 R56, R52.reuse, R68, R56 ;  /* 0x000000443438723c */ /* 0x040fec0000001838 */
[----:B------:R-:W-:Y:S01]  /*3740*/  HMMA.16816.F32 R52, R52, R70, R36 ;  /* 0x000000463434723c */ /* 0x000fe20000001824 */
[----:B------:R-:W4:Y:S04]  /*3750*/  LDSM.16.M88.4 R68, [R197+0xe800] ;  /* 0x00e80000c544783b */ /* 0x000f280000000200 */
[----:B------:R-:W4:Y:S01]  /*3760*/  LDSM.16.M88.4 R36, [R197+0xf000] ;  /* 0x00f00000c524783b */ /* 0x000f220000000200 */
[C---:B--2---:R-:W-:Y:S06]  /*3770*/  HMMA.16816.F32 R28, R32.reuse, R12, R28 ;  /* 0x0000000c201c723c */ /* 0x044fec000000181c */
[C---:B------:R-:W-:Y:S01]  /*3780*/  HMMA.16816.F32 R24, R32.reuse, R14, R24 ;  /* 0x0000000e2018723c */ /* 0x040fe20000001818 */
[----:B------:R-:W2:Y:S05]  /*3790*/  LDSM.16.M88.4 R12, [R197+0xf800] ;  /* 0x00f80000c50c783b */ /* 0x000eaa0000000200 */
[C---:B---3--:R-:W-:Y:S06]  /*37a0*/  HMMA.16816.F32 R20, R32.reuse, R48, R20 ;  /* 0x000000302014723c */ /* 0x048fec0000001814 */
[C---:B------:R-:W-:Y:S01]  /*37b0*/  HMMA.16816.F32 R16, R32.reuse, R50, R16 ;  /* 0x000000322010723c */ /* 0x040fe20000001810 */
[----:B------:R-:W-:Y:S05]  /*37c0*/  LDSM.16.M88.4 R48, [R195+0x2000] ;  /* 0x00200000c330783b */ /* 0x000fea0000000200 */
[C---:B-----5:R-:W-:Y:S06]  /*37d0*/  HMMA.16816.F32 R64, R32.reuse, R40, R64 ;  /* 0x000000282040723c */ /* 0x060fec0000001840 */
[C---:B------:R-:W-:Y:S01]  /*37e0*/  HMMA.16816.F32 R60, R32.reuse, R42, R60 ;  /* 0x0000002a203c723c */ /* 0x040fe2000000183c */
[----:B------:R-:W3:Y:S05]  /*37f0*/  LDSM.16.M88.4 R40, [R196+0x4000] ;  /* 0x00400000c428783b */ /* 0x000eea0000000200 */
[C---:B------:R-:W-:Y:S06]  /*3800*/  HMMA.16816.F32 R56, R32.reuse, R72, R56 ;  /* 0x000000482038723c */ /* 0x040fec0000001838 */
[----:B------:R-:W-:Y:S01]  /*3810*/  HMMA.16816.F32 R52, R32, R74, R52 ;  /* 0x0000004a2034723c */ /* 0x000fe20000001834 */
[----:B------:R-:W5:Y:S04]  /*3820*/  LDSM.16.M88.4 R32, [R195+0x2800] ;  /* 0x00280000c320783b */ /* 0x000f680000000200 */
[----:B------:R-:W-:Y:S01]  /*3830*/  LDSM.16.M88.4 R72, [R191+0xf800] ;  /* 0x00f80000bf48783b */ /* 0x000fe20000000200 */
[C---:B-1----:R-:W-:Y:S06]  /*3840*/  HMMA.16816.F32 R28, R8.reuse, R44, R28 ;  /* 0x0000002c081c723c */ /* 0x042fec000000181c */
[C---:B------:R-:W-:Y:S01]  /*3850*/  HMMA.16816.F32 R24, R8.reuse, R46, R24 ;  /* 0x0000002e0818723c */ /* 0x040fe20000001818 */
[----:B------:R-:W1:Y:S05]  /*3860*/  LDSM.16.M88.4 R44, [R195+0x3000] ;  /* 0x00300000c32c783b */ /* 0x000e6a0000000200 */
[C---:B----4-:R-:W-:Y:S06]  /*3870*/  HMMA.16816.F32 R20, R8.reuse, R68, R20 ;  /* 0x000000440814723c */ /* 0x050fec0000001814 */
[C---:B------:R-:W-:Y:S01]  /*3880*/  HMMA.16816.F32 R16, R8.reuse, R70, R16 ;  /* 0x000000460810723c */ /* 0x040fe20000001810 */
[----:B------:R-:W-:Y:S05]  /*3890*/  LDSM.16.M88.4 R68, [R194+0x4000] ;  /* 0x00400000c244783b */ /* 0x000fea0000000200 */
[C---:B------:R-:W-:Y:S06]  /*38a0*/  HMMA.16816.F32 R64, R8.reuse, R36, R64 ;  /* 0x000000240840723c */ /* 0x040fec0000001840 */
[C---:B------:R-:W-:Y:S01]  /*38b0*/  HMMA.16816.F32 R60, R8.reuse, R38, R60 ;  /* 0x00000026083c723c */ /* 0x040fe2000000183c */
[----:B------:R-:W4:Y:S05]  /*38c0*/  LDSM.16.M88.4 R36, [R191+0xe000] ;  /* 0x00e00000bf24783b */ /* 0x000f2a0000000200 */
[C---:B--2---:R-:W-:Y:S06]  /*38d0*/  HMMA.16816.F32 R56, R8.reuse, R12, R56 ;  /* 0x0000000c0838723c */ /* 0x044fec0000001838 */
[----:B------:R-:W-:Y:S01]  /*38e0*/  HMMA.16816.F32 R52, R8, R14, R52 ;  /* 0x0000000e0834723c */ /* 0x000fe20000001834 */
[----:B------:R-:W2:Y:S04]  /*38f0*/  LDSM.16.M88.4 R12, [R191+0xe800] ;  /* 0x00e80000bf0c783b */ /* 0x000ea80000000200 */
[----:B------:R-:W2:Y:S01]  /*3900*/  LDSM.16.M88.4 R8, [R191+0xf000] ;  /* 0x00f00000bf08783b */ /* 0x000ea20000000200 */
[C---:B---3--:R-:W-:Y:S06]  /*3910*/  HMMA.16816.F32 R28, R40.reuse, R48, R28 ;  /* 0x00000030281c723c */ /* 0x048fec000000181c */
[C---:B------:R-:W-:Y:S01]  /*3920*/  HMMA.16816.F32 R24, R40.reuse, R50, R24 ;  /* 0x000000322818723c */ /* 0x040fe20000001818 */
[----:B------:R-:W-:Y:S05]  /*3930*/  LDSM.16.M88.4 R48, [R184+0x2000] ;  /* 0x00200000b830783b */ /* 0x000fea0000000200 */
[C---:B-----5:R-:W-:Y:S06]  /*3940*/  HMMA.16816.F32 R20, R40.reuse, R32, R20 ;  /* 0x000000202814723c */ /* 0x060fec0000001814 */
[C---:B------:R-:W-:Y:S01]  /*3950*/  HMMA.16816.F32 R16, R40.reuse, R34, R16 ;  /* 0x000000222810723c */ /* 0x040fe20000001810 */
[----:B------:R-:W3:Y:S05]  /*3960*/  LDSM.16.M88.4 R32, [R193+0x4000] ;  /* 0x00400000c120783b */ /* 0x000eea0000000200 */
[C---:B-1----:R-:W-:Y:S06]  /*3970*/  HMMA.16816.F32 R64, R40.reuse, R44, R64 ;  /* 0x0000002c2840723c */ /* 0x042fec0000001840 */
[C---:B------:R-:W-:Y:S01]  /*3980*/  HMMA.16816.F32 R60, R40.reuse, R46, R60 ;  /* 0x0000002e283c723c */ /* 0x040fe2000000183c */
[----:B------:R-:W1:Y:S05]  /*3990*/  LDSM.16.M88.4 R44, [R184+0x2800] ;  /* 0x00280000b82c783b */ /* 0x000e6a0000000200 */
[C---:B------:R-:W-:Y:S06]  /*39a0*/  HMMA.16816.F32 R56, R40.reuse, R76, R56 ;  /* 0x0000004c2838723c */ /* 0x040fec0000001838 */
[----:B------:R-:W-:Y:S01]  /*39b0*/  HMMA.16816.F32 R52, R40, R78, R52 ;  /* 0x0000004e2834723c */ /* 0x000fe20000001834 */
[----:B------:R-:W-:Y:S04]  /*39c0*/  LDSM.16.M88.4 R76, [R198+0x8000] ;  /* 0x00800000c64c783b */ /* 0x000fe80000000200 */
[----:B------:R-:W-:Y:S01]  /*39d0*/  LDSM.16.M88.4 R40, [R184+0x3000] ;  /* 0x00300000b828783b */ /* 0x000fe20000000200 */
[C---:B----4-:R-:W-:Y:S06]  /*39e0*/  HMMA.16816.F32 R28, R68.reuse, R36, R28 ;  /* 0x00000024441c723c */ /* 0x050fec000000181c */
[C---:B------:R-:W-:Y:S01]  /*39f0*/  HMMA.16816.F32 R24, R68.reuse, R38, R24 ;  /* 0x000000264418723c */ /* 0x040fe20000001818 */
[----:B------:R-:W4:Y:S05]  /*3a00*/  LDSM.16.M88.4 R36, [R184+0x3800] ;  /* 0x00380000b824783b */ /* 0x000f2a0000000200 */
[C---:B--2---:R-:W-:Y:S06]  /*3a10*/  HMMA.16816.F32 R20, R68.reuse, R12, R20 ;  /* 0x0000000c4414723c */ /* 0x044fec0000001814 */
[C---:B------:R-:W-:Y:S01]  /*3a20*/  HMMA.16816.F32 R16, R68.reuse, R14, R16 ;  /* 0x0000000e4410723c */ /* 0x040fe20000001810 */
[----:B------:R-:W2:Y:S05]  /*3a30*/  LDSM.16.M88.4 R12, [R197+0x10000] ;  /* 0x01000000c50c783b */ /* 0x000eaa0000000200 */
[C---:B------:R-:W-:Y:S06]  /*3a40*/  HMMA.16816.F32 R64, R68.reuse, R8, R64 ;  /* 0x000000084440723c */ /* 0x040fec0000001840 */
[C---:B------:R-:W-:Y:S01]  /*3a50*/  HMMA.16816.F32 R60, R68.reuse, R10, R60 ;  /* 0x0000000a443c723c */ /* 0x040fe2000000183c */
[----:B------:R-:W5:Y:S05]  /*3a60*/  LDSM.16.M88.4 R8, [R197+0x10800] ;  /* 0x01080000c508783b */ /* 0x000f6a0000000200 */
[C---:B------:R-:W-:Y:S06]  /*3a70*/  HMMA.16816.F32 R56, R68.reuse, R72, R56 ;  /* 0x000000484438723c */ /* 0x040fec0000001838 */
[----:B------:R-:W-:Y:S01]  /*3a80*/  HMMA.16816.F32 R52, R68, R74, R52 ;  /* 0x0000004a4434723c */ /* 0x000fe20000001834 */
[----:B------:R-:W5:Y:S04]  /*3a90*/  LDSM.16.M88.4 R68, [R197+0x11800] ;  /* 0x01180000c544783b */ /* 0x000f680000000200 */
[----:B------:R-:W-:Y:S01]  /*3aa0*/  LDSM.16.M88.4 R72, [R197+0x11000] ;  /* 0x01100000c548783b */ /* 0x000fe20000000200 */
[C---:B---3--:R-:W-:Y:S06]  /*3ab0*/  HMMA.16816.F32 R28, R32.reuse, R48, R28 ;  /* 0x00000030201c723c */ /* 0x048fec000000181c */
[C---:B------:R-:W-:Y:S01]  /*3ac0*/  HMMA.16816.F32 R24, R32.reuse, R50, R24 ;  /* 0x000000322018723c */ /* 0x040fe20000001818 */
[----:B------:R-:W-:Y:S05]  /*3ad0*/  LDSM.16.M88.4 R48, [R196+0x8000] ;  /* 0x00800000c430783b */ /* 0x000fea0000000200 */
[C---:B-1----:R-:W-:Y:S06]  /*3ae0*/  HMMA.16816.F32 R20, R32.reuse, R44, R20 ;  /* 0x0000002c2014723c */ /* 0x042fec0000001814 */
[C---:B------:R-:W-:Y:S01]  /*3af0*/  HMMA.16816.F32 R16, R32.reuse, R46, R16 ;  /* 0x0000002e2010723c */ /* 0x040fe20000001810 */
[----:B------:R-:W1:Y:S05]  /*3b00*/  LDSM.16.M88.4 R44, [R195+0x4000] ;  /* 0x00400000c32c783b */ /* 0x000e6a0000000200 */
[C---:B----4-:R-:W-:Y:S06]  /*3b10*/  HMMA.16816.F32 R56, R32.reuse, R36, R56 ;  /* 0x000000242038723c */ /* 0x050fec0000001838 */
[----:B------:R-:W-:Y:S01]  /*3b20*/  HMMA.16816.F32 R52, R32, R38, R52 ;  /* 0x000000262034723c */ /* 0x000fe20000001834 */
[----:B------:R-:W-:Y:S05]  /*3b30*/  LDSM.16.M88.4 R36, [R195+0x5000] ;  /* 0x00500000c324783b */ /* 0x000fea0000000200 */
[----:B--2---:R-:W-:Y:S06]  /*3b40*/  HMMA.16816.F32 R28, R76, R12, R28 ;  /* 0x0000000c4c1c723c */ /* 0x004fec000000181c */
[C---:B------:R-:W-:Y:S06]  /*3b50*/  HMMA.16816.F32 R64, R32.reuse, R40, R64 ;  /* 0x000000282040723c */ /* 0x040fec0000001840 */
[----:B------:R-:W-:Y:S01]  /*3b60*/  HMMA.16816.F32 R60, R32, R42, R60 ;  /* 0x0000002a203c723c */ /* 0x000fe2000000183c */
[----:B------:R-:W2:Y:S04]  /*3b70*/  LDSM.16.M88.4 R32, [R195+0x5800] ;  /* 0x00580000c320783b */ /* 0x000ea80000000200 */
[----:B------:R-:W-:Y:S01]  /*3b80*/  LDSM.16.M88.4 R40, [R195+0x4800] ;  /* 0x00480000c328783b */ /* 0x000fe20000000200 */
[C---:B------:R-:W-:Y:S03]  /*3b90*/  HMMA.16816.F32 R24, R76.reuse, R14, R24 ;  /* 0x0000000e4c18723c */ /* 0x040fe60000001818 */
[----:B------:R-:W-:Y:S03]  /*3ba0*/  LDSM.16.M88.4 R12, [R191+0x10000] ;  /* 0x01000000bf0c783b */ /* 0x000fe60000000200 */
[C---:B-----5:R-:W-:Y:S06]  /*3bb0*/  HMMA.16816.F32 R20, R76.reuse, R8, R20 ;  /* 0x000000084c14723c */ /* 0x060fec0000001814 */
[C---:B------:R-:W-:Y:S01]  /*3bc0*/  HMMA.16816.F32 R16, R76.reuse, R10, R16 ;  /* 0x0000000a4c10723c */ /* 0x040fe20000001810 */
[----:B------:R-:W3:Y:S05]  /*3bd0*/  LDSM.16.M88.4 R8, [R194+0x8000] ;  /* 0x00800000c208783b */ /* 0x000eea0000000200 */
[C---:B------:R-:W-:Y:S06]  /*3be0*/  HMMA.16816.F32 R56, R76.reuse, R68, R56 ;  /* 0x000000444c38723c */ /* 0x040fec0000001838 */
[----:B------:R-:W-:Y:S01]  /*3bf0*/  HMMA.16816.F32 R68, R76, R70, R52 ;  /* 0x000000464c44723c */ /* 0x000fe20000001834 */
[----:B------:R-:W4:Y:S05]  /*3c00*/  LDSM.16.M88.4 R52, [R191+0x10800] ;  /* 0x01080000bf34783b */ /* 0x000f2a0000000200 */
[----:B-1----:R-:W-:Y:S06]  /*3c10*/  HMMA.16816.F32 R28, R48, R44, R28 ;  /* 0x0000002c301c723c */ /* 0x002fec000000181c */
[C---:B------:R-:W-:Y:S06]  /*3c20*/  HMMA.16816.F32 R64, R76.reuse, R72, R64 ;  /* 0x000000484c40723c */ /* 0x040fec0000001840 */
[----:B------:R-:W-:Y:S06]  /*3c30*/  HMMA.16816.F32 R60, R76, R74, R60 ;  /* 0x0000004a4c3c723c */ /* 0x000fec000000183c */
[C---:B------:R-:W-:Y:S01]  /*3c40*/  HMMA.16816.F32 R24, R48.reuse, R46, R24 ;  /* 0x0000002e3018723c */ /* 0x040fe20000001818 */
[----:B------:R-:W1:Y:S05]  /*3c50*/  LDSM.16.M88.4 R44, [R191+0x11000] ;  /* 0x01100000bf2c783b */ /* 0x000e6a0000000200 */
[C---:B--2---:R-:W-:Y:S06]  /*3c60*/  HMMA.16816.F32 R56, R48.reuse, R32, R56 ;  /* 0x000000203038723c */ /* 0x044fec0000001838 */
[----:B------:R-:W-:Y:S06]  /*3c70*/  HMMA.16816.F32 R68, R48, R34, R68 ;  /* 0x000000223044723c */ /* 0x000fec0000001844 */
[----:B---3--:R-:W-:Y:S01]  /*3c80*/  HMMA.16816.F32 R32, R8, R12, R28 ;  /* 0x0000000c0820723c */ /* 0x008fe2000000181c */
[----:B------:R-:W2:Y:S05]  /*3c90*/  LDSM.16.M88.4 R28, [R191+0x11800] ;  /* 0x01180000bf1c783b */ /* 0x000eaa0000000200 */
[----:B------:R-:W-:Y:S01]  /*3ca0*/  HMMA.16816.F32 R20, R48, R40, R20 ;  /* 0x000000283014723c */ /* 0x000fe20000001814 */
[----:B------:R-:W-:-:S05]  /*3cb0*/  LOP3.LUT R13, R6, 0xffffffe0, RZ, 0xc0, !PT ;  /* 0xffffffe0060d7812 */ /* 0x000fca00078ec0ff */
[----:B------:R-:W-:Y:S01]  /*3cc0*/  HMMA.16816.F32 R16, R48, R42, R16 ;  /* 0x0000002a3010723c */ /* 0x000fe20000001810 */
[----:B------:R-:W-:Y:S01]  /*3cd0*/  LDSM.16.M88.4 R40, [R193+0x8000] ;  /* 0x00800000c128783b */ /* 0x000fe20000000200 */
[----:B------:R-:W-:-:S04]  /*3ce0*/  IMAD.IADD R13, R4, 0x1, -R13 ;  /* 0x00000001040d7824 */ /* 0x000fc800078e0a0d */
[----:B------:R-:W-:Y:S01]  /*3cf0*/  HMMA.16816.F32 R72, R48, R36, R64 ;  /* 0x000000243048723c */ /* 0x000fe20000001840 */
[----:B------:R-:W3:Y:S01]  /*3d00*/  LDSM.16.M88.4 R64, [R184+0x4000] ;  /* 0x00400000b840783b */ /* 0x000ee20000000200 */
[----:B------:R-:W-:-:S04]  /*3d10*/  SHF.R.S32.HI R2, RZ, 0x1f, R13 ;  /* 0x0000001fff027819 */ /* 0x000fc8000001140d */
[----:B------:R-:W-:Y:S01]  /*3d20*/  LEA.HI R13, R2, R13, RZ, 0x2 ;  /* 0x0000000d020d7211 */ /* 0x000fe200078f10ff */
[----:B------:R-:W-:Y:S01]  /*3d30*/  HMMA.16816.F32 R60, R48, R38, R60 ;  /* 0x00000026303c723c */ /* 0x000fe2000000183c */
[----:B------:R-:W-:Y:S02]  /*3d40*/  IMAD.U32 R37, RZ, RZ, UR17 ;  /* 0x00000011ff257e24 */ /* 0x000fe4000f8e00ff */
[----:B------:R-:W-:Y:S02]  /*3d50*/  SHF.R.S32.HI R2, RZ, 0x2, R13 ;  /* 0x00000002ff027819 */ /* 0x000fe4000001140d */
[----:B------:R-:W-:Y:S01]  /*3d60*/  IMAD R36, R37, 0x40, R214 ;  /* 0x0000004025247824 */ /* 0x000fe200078e02d6 */
[----:B------:R-:W-:Y:S01]  /*3d70*/  HMMA.16816.F32 R24, R8, R14, R24 ;  /* 0x0000000e0818723c */ /* 0x000fe20000001818 */
[----:B------:R-:W5:Y:S01]  /*3d80*/  LDSM.16.M88.4 R12, [R184+0x4800] ;  /* 0x00480000b80c783b */ /* 0x000f620000000200 */
[----:B------:R-:W-:Y:S02]  /*3d90*/  IMAD.IADD R213, R2, 0x1, R213 ;  /* 0x0000000102d57824 */ /* 0x000fe400078e02d5 */
[----:B------:R-:W-:-:S02]  /*3da0*/  VIADD R2, R36, 0x1 ;  /* 0x0000000124027836 */ /* 0x000fc40000000000 */
[C---:B----4-:R-:W-:Y:S01]  /*3db0*/  HMMA.16816.F32 R20, R8.reuse, R52, R20 ;  /* 0x000000340814723c */ /* 0x050fe20000001814 */
[C---:B------:R-:W-:Y:S01]  /*3dc0*/  VIADD R211, R213.reuse, 0x8 ;  /* 0x00000008d5d37836 */ /* 0x040fe20000000000 */
[C---:B------:R-:W-:Y:S01]  /*3dd0*/  VIADDMNMX R212, R213.reuse, UR6, R212, PT ;  /* 0x00000006d5d47c46 */ /* 0x040fe2000b8001d4 */
[----:B------:R-:W-:Y:S01]  /*3de0*/  VIADD R4, R36, 0x8 ;  /* 0x0000000824047836 */ /* 0x000fe20000000000 */
[----:B------:R-:W-:Y:S02]  /*3df0*/  VIADDMNMX R213, R213, UR20, RZ, !PT ;  /* 0x00000014d5d57c46 */ /* 0x000fe4000f8001ff */
[C---:B------:R-:W-:Y:S01]  /*3e00*/  HMMA.16816.F32 R16, R8.reuse, R54, R16 ;  /* 0x000000360810723c */ /* 0x040fe20000001810 */
[C---:B------:R-:W-:Y:S02]  /*3e10*/  IADD3 R210, R211.reuse, UR19, R210 ;  /* 0x00000013d3d27c10 */ /* 0x040fe4000fffe0d2 */
[----:B------:R-:W-:Y:S02]  /*3e20*/  VIADDMNMX R211, R211, UR20, RZ, !PT ;  /* 0x00000014d3d37c46 */ /* 0x000fe4000f8001ff */
[----:B------:R-:W-:Y:S01]  /*3e30*/  VIMNMX R210, R210, UR24, PT ;  /* 0x00000018d2d27c48 */ /* 0x000fe2000bfe0100 */
[----:B-1----:R-:W-:Y:S01]  /*3e40*/  HMMA.16816.F32 R72, R8, R44, R72 ;  /* 0x0000002c0848723c */ /* 0x002fe20000001848 */
[----:B------:R-:W-:-:S02]  /*3e50*/  ISETP.GE.AND P6, PT, R2, R212, PT ;  /* 0x000000d40200720c */ /* 0x000fc40003fc6270 */
[----:B------:R-:W-:Y:S02]  /*3e60*/  ISETP.GE.AND P2, PT, R2, R210, PT ;  /* 0x000000d20200720c */ /* 0x000fe40003f46270 */
[-C--:B------:R-:W-:Y:S01]  /*3e70*/  ISETP.GE.AND P0, PT, R36, R212.reuse, PT ;  /* 0x000000d42400720c */ /* 0x080fe20003f06270 */
[C---:B------:R-:W-:Y:S01]  /*3e80*/  HMMA.16816.F32 R60, R8.reuse, R46, R60 ;  /* 0x0000002e083c723c */ /* 0x040fe2000000183c */
[C---:B------:R-:W-:Y:S02]  /*3e90*/  ISETP.LT.OR P6, PT, R2.reuse, R213, P6 ;  /* 0x000000d50200720c */ /* 0x040fe400037c1670 */
[----:B------:R-:W-:Y:S01]  /*3ea0*/  ISETP.LT.OR P2, PT, R2, R211, P2 ;  /* 0x000000d30200720c */ /* 0x000fe20001741670 */
[C---:B------:R-:W-:Y:S01]  /*3eb0*/  VIADD R2, R36.reuse, 0x9 ;  /* 0x0000000924027836 */ /* 0x040fe20000000000 */
[----:B------:R-:W-:Y:S01]  /*3ec0*/  ISETP.LT.OR P0, PT, R36, R213, P0 ;  /* 0x000000d52400720c */ /* 0x000fe20000701670 */
[----:B--2---:R-:W-:Y:S01]  /*3ed0*/  HMMA.16816.F32 R56, R8, R28, R56 ;  /* 0x0000001c0838723c */ /* 0x004fe20000001838 */
[----:B------:R-:W-:-:S02]  /*3ee0*/  ISETP.GE.AND P1, PT, R4, R212, PT ;  /* 0x000000d40400720c */ /* 0x000fc40003f26270 */
[-C--:B------:R-:W-:Y:S02]  /*3ef0*/  ISETP.GE.AND P4, PT, R4, R210.reuse, PT ;  /* 0x000000d20400720c */ /* 0x080fe40003f86270 */
[----:B------:R-:W-:Y:S01]  /*3f00*/  ISETP.GE.AND P3, PT, R36, R210, PT ;  /* 0x000000d22400720c */ /* 0x000fe20003f66270 */
[----:B------:R-:W-:Y:S01]  /*3f10*/  HMMA.16816.F32 R68, R8, R30, R68 ;  /* 0x0000001e0844723c */ /* 0x000fe20000001844 */
[----:B------:R-:W1:Y:S01]  /*3f20*/  LDSM.16.M88.4 R8, [R184+0x5000] ;  /* 0x00500000b808783b */ /* 0x000e620000000200 */
[----:B------:R-:W-:Y:S02]  /*3f30*/  ISETP.GE.AND P5, PT, R2, R212, PT ;  /* 0x000000d40200720c */ /* 0x000fe40003fa6270 */
[C---:B------:R-:W-:Y:S02]  /*3f40*/  ISETP.LT.OR P1, PT, R4.reuse, R213, P1 ;  /* 0x000000d50400720c */ /* 0x040fe40000f21670 */
[----:B---3--:R-:W-:Y:S01]  /*3f50*/  HMMA.16816.F32 R32, R40, R64, R32 ;  /* 0x000000402820723c */ /* 0x008fe20000001820 */
[-C--:B------:R-:W-:Y:S01]  /*3f60*/  ISETP.LT.OR P4, PT, R4, R211.reuse, P4 ;  /* 0x000000d30400720c */ /* 0x080fe20002781670 */
[C---:B------:R-:W-:Y:S01]  /*3f70*/  VIADD R4, R36.reuse, 0x10 ;  /* 0x0000001024047836 */ /* 0x040fe20000000000 */
[----:B------:R-:W-:-:S02]  /*3f80*/  ISETP.LT.OR P3, PT, R36, R211, P3 ;  /* 0x000000d32400720c */ /* 0x000fc40001f61670 */
[----:B------:R-:W-:Y:S01]  /*3f90*/  ISETP.LT.OR P5, PT, R2, R213, P5 ;  /* 0x000000d50200720c */ /* 0x000fe20002fa1670 */
[C---:B------:R-:W-:Y:S06]  /*3fa0*/  HMMA.16816.F32 R24, R40.reuse, R66, R24 ;  /* 0x000000422818723c */ /* 0x040fec0000001818 */
[C---:B-----5:R-:W-:Y:S06]  /*3fb0*/  HMMA.16816.F32 R20, R40.reuse, R12, R20 ;  /* 0x0000000c2814723c */ /* 0x060fec0000001814 */
[----:B------:R-:W-:Y:S01]  /*3fc0*/  HMMA.16816.F32 R16, R40, R14, R16 ;  /* 0x0000000e2810723c */ /* 0x000fe20000001810 */
[----:B------:R-:W2:Y:S01]  /*3fd0*/  LDSM.16.M88.4 R12, [R184+0x5800] ;  /* 0x00580000b80c783b */ /* 0x000ea20000000200 */
[----:B------:R-:W-:-:S04]  /*3fe0*/  DEPBAR.LE SB0, 0x0 ;  /* 0x000080000000791a */ /* 0x000fc80000000000 */
[----:B------:R-:W-:Y:S02]  /*3ff0*/  FSEL R31, R32, -INF , !P0 ;  /* 0xff800000201f7808 */ /* 0x000fe40004000000 */
[----:B------:R-:W-:Y:S02]  /*4000*/  ISETP.GE.AND P0, PT, R2, R210, PT ;  /* 0x000000d20200720c */ /* 0x000fe40003f06270 */
[----:B------:R-:W-:Y:S02]  /*4010*/  FSEL R34, R34, -INF , !P3 ;  /* 0xff80000022227808 */ /* 0x000fe40005800000 */
[----:B------:R-:W-:Y:S01]  /*4020*/  ISETP.LT.OR P0, PT, R2, R211, P0 ;  /* 0x000000d30200720c */ /* 0x000fe20000701670 */
[----:B------:R-:W-:Y:S01]  /*4030*/  VIADD R2, R36, 0x11 ;  /* 0x0000001124027836 */ /* 0x000fe20000000000 */
[----:B------:R-:W-:Y:S02]  /*4040*/  FSEL R30, R35, -INF , !P2 ;  /* 0xff800000231e7808 */ /* 0x000fe40005000000 */
[C---:B------:R-:W-:Y:S01]  /*4050*/  ISETP.GE.AND P2, PT, R4.reuse, R212, PT ;  /* 0x000000d40400720c */ /* 0x040fe20003f46270 */
[----:B-1----:R-:W-:Y:S01]  /*4060*/  HMMA.16816.F32 R72, R40, R8, R72 ;  /* 0x000000082848723c */ /* 0x002fe20000001848 */
[----:B------:R-:W-:-:S02]  /*4070*/  ISETP.GE.AND P3, PT, R4, R210, PT ;  /* 0x000000d20400720c */ /* 0x000fc40003f66270 */
[----:B------:R-:W-:Y:S02]  /*4080*/  FSEL R33, R33, -INF , !P6 ;  /* 0xff80000021217808 */ /* 0x000fe40007000000 */
[----:B------:R-:W-:Y:S01]  /*4090*/  FSEL R35, R24, -INF , !P1 ;  /* 0xff80000018237808 */ /* 0x000fe20004800000 */
[----:B------:R-:W-:Y:S01]  /*40a0*/  HMMA.16816.F32 R60, R40, R10, R60 ;  /* 0x0000000a283c723c */ /* 0x000fe2000000183c */
[----:B------:R-:W-:Y:S01]  /*40b0*/  ISETP.GE.AND P6, PT, R2, R212, PT ;  /* 0x000000d40200720c */ /* 0x000fe20003fc6270 */
[----:B------:R-:W-:Y:S01]  /*40c0*/  VIADD R8, R36, 0x29 ;  /* 0x0000002924087836 */ /* 0x000fe20000000000 */
[----:B------:R-:W-:Y:S02]  /*40d0*/  ISETP.GE.AND P1, PT, R2, R210, PT ;  /* 0x000000d20200720c */ /* 0x000fe40003f26270 */
[C---:B------:R-:W-:Y:S02]  /*40e0*/  ISETP.LT.OR P2, PT, R4.reuse, R213, P2 ;  /* 0x000000d50400720c */ /* 0x040fe40001741670 */
[----:B------:R-:W-:Y:S01]  /*40f0*/  ISETP.LT.OR P3, PT, R4, R211, P3 ;  /* 0x000000d30400720c */ /* 0x000fe20001f61670 */
[----:B------:R-:W-:Y:S01]  /*4100*/  VIADD R4, R36, 0x18 ;  /* 0x0000001824047836 */ /* 0x000fe20000000000 */
[----:B------:R-:W-:Y:S01]  /*4110*/  ISETP.LT.OR P6, PT, R2, R213, P6 ;  /* 0x000000d50200720c */ /* 0x000fe200037c1670 */
[----:B------:R-:W-:Y:S01]  /*4120*/  VIADD R10, R36, 0x28 ;  /* 0x00000028240a7836 */ /* 0x000fe20000000000 */
[----:B------:R-:W-:Y:S01]  /*4130*/  ISETP.LT.OR P1, PT, R2, R211, P1 ;  /* 0x000000d30200720c */ /* 0x000fe20000f21670 */
[----:B------:R-:W-:Y:S01]  /*4140*/  VIADD R2, R36, 0x19 ;  /* 0x0000001924027836 */ /* 0x000fe20000000000 */
[----:B------:R-:W-:-:S02]  /*4150*/  FSEL R26, R26, -INF , !P4 ;  /* 0xff8000001a1a7808 */ /* 0x000fc40006000000 */
[----:B------:R-:W-:Y:S02]  /*4160*/  FSEL R24, R27, -INF , !P0 ;  /* 0xff8000001b187808 */ /* 0x000fe40004000000 */
[C---:B------:R-:W-:Y:S01]  /*4170*/  ISETP.GE.AND P0, PT, R4.reuse, R212, PT ;  /* 0x000000d40400720c */ /* 0x040fe20003f06270 */
[C---:B--2---:R-:W-:Y:S01]  /*4180*/  HMMA.16816.F32 R56, R40.reuse, R12, R56 ;  /* 0x0000000c2838723c */ /* 0x044fe20000001838 */
[----:B------:R-:W-:Y:S01]  /*4190*/  BAR.SYNC.DEFER_BLOCKING 0x0 ;  /* 0x0000000000007b1d */ /* 0x000fe20000010000 */
[----:B------:R-:W-:Y:S02]  /*41a0*/  ISETP.GE.AND P4, PT, R4, R210, PT ;  /* 0x000000d20400720c */ /* 0x000fe40003f86270 */
[----:B------:R-:W-:Y:S02]  /*41b0*/  FSEL R37, R25, -INF , !P5 ;  /* 0xff80000019257808 */ /* 0x000fe40006800000 */
[----:B------:R-:W-:Y:S01]  /*41c0*/  FSEL R25, R20, -INF , !P2 ;  /* 0xff80000014197808 */ /* 0x000fe20005000000 */
[----:B------:R-:W-:Y:S01]  /*41d0*/  HMMA.16816.F32 R68, R40, R14, R68 ;  /* 0x0000000e2844723c */ /* 0x000fe20000001844 */
[----:B------:R-:W-:-:S02]  /*41e0*/  ISETP.GE.AND P5, PT, R2, R212, PT ;  /* 0x000000d40200720c */ /* 0x000fc40003fa6270 */
[----:B------:R-:W-:Y:S02]  /*41f0*/  ISETP.GE.AND P2, PT, R2, R210, PT ;  /* 0x000000d20200720c */ /* 0x000fe40003f46270 */
[C---:B------:R-:W-:Y:S02]  /*4200*/  ISETP.LT.OR P0, PT, R4.reuse, R213, P0 ;  /* 0x000000d50400720c */ /* 0x040fe40000701670 */
[----:B------:R-:W-:Y:S01]  /*4210*/  ISETP.LT.OR P4, PT, R4, R211, P4 ;  /* 0x000000d30400720c */ /* 0x000fe20002781670 */
[----:B------:R-:W-:Y:S01]  /*4220*/  VIADD R4, R36, 0x20 ;  /* 0x0000002024047836 */ /* 0x000fe20000000000 */
[C---:B------:R-:W-:Y:S02]  /*4230*/  ISETP.LT.OR P5, PT, R2.reuse, R213, P5 ;  /* 0x000000d50200720c */ /* 0x040fe40002fa1670 */
[----:B------:R-:W-:Y:S01]  /*4240*/  ISETP.LT.OR P2, PT, R2, R211, P2 ;  /* 0x000000d30200720c */ /* 0x000fe20001741670 */
[----:B------:R-:W-:Y:S01]  /*4250*/  VIADD R2, R36, 0x21 ;  /* 0x0000002124027836 */ /* 0x000fe20000000000 */
[----:B------:R-:W-:-:S02]  /*4260*/  FSEL R6, R23, -INF , !P1 ;  /* 0xff80000017067808 */ /* 0x000fc40004800000 */
[----:B------:R-:W-:Y:S02]  /*4270*/  ISETP.GE.AND P1, PT, R4, R212, PT ;  /* 0x000000d40400720c */ /* 0x000fe40003f26270 */
[----:B------:R-:W-:Y:S02]  /*4280*/  FSEL R22, R22, -INF , !P3 ;  /* 0xff80000016167808 */ /* 0x000fe40005800000 */
[----:B------:R-:W-:Y:S02]  /*4290*/  FSEL R21, R21, -INF , !P6 ;  /* 0xff80000015157808 */ /* 0x000fe40007000000 */
[----:B------:R-:W-:Y:S02]  /*42a0*/  ISETP.GE.AND P3, PT, R4, R210, PT ;  /* 0x000000d20400720c */ /* 0x000fe40003f66270 */
[----:B------:R-:W-:Y:S02]  /*42b0*/  FSEL R9, R16, -INF , !P0 ;  /* 0xff80000010097808 */ /* 0x000fe40004000000 */
[----:B------:R-:W-:-:S02]  /*42c0*/  ISETP.GE.AND P6, PT, R2, R212, PT ;  /* 0x000000d40200720c */ /* 0x000fc40003fc6270 */
[----:B------:R-:W-:Y:S02]  /*42d0*/  ISETP.GE.AND P0, PT, R2, R210, PT ;  /* 0x000000d20200720c */ /* 0x000fe40003f06270 */
[C---:B------:R-:W-:Y:S02]  /*42e0*/  ISETP.LT.OR P1, PT, R4.reuse, R213, P1 ;  /* 0x000000d50400720c */ /* 0x040fe40000f21670 */
[----:B------:R-:W-:Y:S02]  /*42f0*/  ISETP.LT.OR P3, PT, R4, R211, P3 ;  /* 0x000000d30400720c */ /* 0x000fe40001f61670 */
[C---:B------:R-:W-:Y:S02]  /*4300*/  ISETP.LT.OR P6, PT, R2.reuse, R213, P6 ;  /* 0x000000d50200720c */ /* 0x040fe400037c1670 */
[----:B------:R-:W-:Y:S02]  /*4310*/  ISETP.LT.OR P0, PT, R2, R211, P0 ;  /* 0x000000d30200720c */ /* 0x000fe40000701670 */
[----:B------:R-:W-:-:S02]  /*4320*/  FSEL R4, R18, -INF , !P4 ;  /* 0xff80000012047808 */ /* 0x000fc40006000000 */
[----:B------:R-:W-:Y:S02]  /*4330*/  FSEL R171, R72, -INF , !P1 ;  /* 0xff80000048ab7808 */ /* 0x000fe40004800000 */
[----:B------:R-:W-:Y:S02]  /*4340*/  FSEL R2, R19, -INF , !P2 ;  /* 0xff80000013027808 */ /* 0x000fe40005000000 */
[C---:B------:R-:W-:Y:S02]  /*4350*/  ISETP.GE.AND P4, PT, R8.reuse, R212, PT ;  /* 0x000000d40800720c */ /* 0x040fe40003f86270 */
[----:B------:R-:W-:Y:S02]  /*4360*/  ISETP.GE.AND P1, PT, R8, R210, PT ;  /* 0x000000d20800720c */ /* 0x000fe40003f26270 */
[----:B------:R-:W-:Y:S02]  /*4370*/  FSEL R17, R17, -INF , !P5 ;  /* 0xff80000011117808 */ /* 0x000fe40006800000 */
        /* <DEDUP_REMOVED lines=9> */
[----:B------:R-:W-:Y:S02]  /*4410*/  FSEL R167, R60, -INF , !P2 ;  /* 0xff8000003ca77808 */ /* 0x000fe40005000000 */
[C---:B------:R-:W-:Y:S02]  /*4420*/  ISETP.GE.AND P6, PT, R8.reuse, R212, PT ;  /* 0x000000d40800720c */ /* 0x040fe40003fc6270 */
[----:B------:R-:W-:Y:S02]  /*4430*/  ISETP.GE.AND P2, PT, R8, R210, PT ;  /* 0x000000d20800720c */ /* 0x000fe40003f46270 */
[----:B------:R-:W-:Y:S02]  /*4440*/  FSEL R216, R75, -INF , !P0 ;  /* 0xff8000004bd87808 */ /* 0x000fe40004000000 */
[----:B------:R-:W-:Y:S02]  /*4450*/  ISETP.GE.AND P0, PT, R10, R212, PT ;  /* 0x000000d40a00720c */ /* 0x000fe40003f06270 */
[----:B------:R-:W-:-:S02]  /*4460*/  ISETP.LT.OR P6, PT, R8, R213, P6 ;  /* 0x000000d50800720c */ /* 0x000fc400037c1670 */
[----:B------:R-:W-:Y:S01]  /*4470*/  ISETP.LT.OR P2, PT, R8, R211, P2 ;  /* 0x000000d30800720c */ /* 0x000fe20001741670 */
[----:B------:R-:W-:Y:S01]  /*4480*/  VIADD R8, R36, 0x38 ;  /* 0x0000003824087836 */ /* 0x000fe20000000000 */
[----:B------:R-:W-:Y:S01]  /*4490*/  ISETP.LT.OR P0, PT, R10, R213, P0 ;  /* 0x000000d50a00720c */ /* 0x000fe20000701670 */
[----:B------:R-:W-:Y:S01]  /*44a0*/  VIADD R36, R36, 0x39 ;  /* 0x0000003924247836 */ /* 0x000fe20000000000 */
[----:B------:R-:W-:Y:S02]  /*44b0*/  FSEL R164, R74, -INF , !P3 ;  /* 0xff8000004aa47808 */ /* 0x000fe40005800000 */
[----:B------:R-:W-:Y:S02]  /*44c0*/  FSEL R203, R56, -INF , !P0 ;  /* 0xff80000038cb7808 */ /* 0x000fe40004000000 */
[----:B------:R-:W-:Y:S02]  /*44d0*/  ISETP.GE.AND P0, PT, R36, R210, PT ;  /* 0x000000d22400720c */ /* 0x000fe40003f06270 */
[----:B------:R-:W-:-:S02]  /*44e0*/  FSEL R168, R62, -INF , !P5 ;  /* 0xff8000003ea87808 */ /* 0x000fc40006800000 */
[----:B------:R-:W-:Y:S02]  /*44f0*/  ISETP.LT.OR P0, PT, R36, R211, P0 ;  /* 0x000000d32400720c */ /* 0x000fe40000701670 */
[----:B------:R-:W-:Y:S02]  /*4500*/  FSEL R165, R61, -INF , !P4 ;  /* 0xff8000003da57808 */ /* 0x000fe40006000000 */
[----:B------:R-:W-:Y:S02]  /*4510*/  FSEL R166, R71, -INF , !P0 ;  /* 0xff80000047a67808 */ /* 0x000fe40004000000 */
[----:B------:R-:W-:Y:S02]  /*4520*/  PLOP3.LUT P0, PT, PT, PT, UP0, 0x80, 0x0 ;  /* 0x000000000000781c */ /* 0x000fe40003f0f008 */
[----:B------:R-:W-:Y:S02]  /*4530*/  FSEL R202, R63, -INF , !P1 ;  /* 0xff8000003fca7808 */ /* 0x000fe40004800000 */
[----:B------:R-:W-:-:S02]  /*4540*/  ISETP.GE.AND P3, PT, R10, R210, PT ;  /* 0x000000d20a00720c */ /* 0x000fc40003f66270 */
[-C--:B------:R-:W-:Y:S02]  /*4550*/  ISETP.GE.AND P5, PT, R8, R212.reuse, PT ;  /* 0x000000d40800720c */ /* 0x080fe40003fa6270 */
[----:B------:R-:W-:Y:S02]  /*4560*/  ISETP.GE.AND P4, PT, R36, R212, PT ;  /* 0x000000d42400720c */ /* 0x000fe40003f86270 */
[----:B------:R-:W-:Y:S02]  /*4570*/  ISETP.GE.AND P1, PT, R8, R210, PT ;  /* 0x000000d20800720c */ /* 0x000fe40003f26270 */
[----:B------:R-:W-:Y:S02]  /*4580*/  ISETP.LT.OR P3, PT, R10, R211, P3 ;  /* 0x000000d30a00720c */ /* 0x000fe40001f61670 */
[C---:B------:R-:W-:Y:S02]  /*4590*/  ISETP.LT.OR P5, PT, R8.reuse, R213, P5 ;  /* 0x000000d50800720c */ /* 0x040fe40002fa1670 */
[----:B------:R-:W-:-:S02]  /*45a0*/  ISETP.LT.OR P1, PT, R8, R211, P1 ;  /* 0x000000d30800720c */ /* 0x000fc40000f21670 */
[----:B------:R-:W-:Y:S02]  /*45b0*/  ISETP.LT.OR P4, PT, R36, R213, P4 ;  /* 0x000000d52400720c */ /* 0x000fe40002781670 */
[----:B------:R-:W-:Y:S02]  /*45c0*/  FSEL R174, R58, -INF , !P3 ;  /* 0xff8000003aae7808 */ /* 0x000fe40005800000 */
[----:B------:R-:W-:Y:S02]  /*45d0*/  FSEL R201, R57, -INF , !P6 ;  /* 0xff80000039c97808 */ /* 0x000fe40007000000 */
[----:B------:R-:W-:Y:S02]  /*45e0*/  FSEL R172, R59, -INF , !P2 ;  /* 0xff8000003bac7808 */ /* 0x000fe40005000000 */
[----:B------:R-:W-:Y:S02]  /*45f0*/  FSEL R175, R68, -INF , !P5 ;  /* 0xff80000044af7808 */ /* 0x000fe40006800000 */
[----:B------:R-:W-:-:S02]  /*4600*/  FSEL R170, R70, -INF , !P1 ;  /* 0xff80000046aa7808 */ /* 0x000fc40004800000 */
[----:B------:R-:W-:Y:S01]  /*4610*/  FSEL R173, R69, -INF , !P4 ;  /* 0xff80000045ad7808 */ /* 0x000fe20006000000 */
[----:B------:R-:W-:Y:S06]  /*4620*/  @!P0 BRA `(.L_x_393) ;  /* 0x0000000400008947 */ /* 0x000fec0003800000 */
[----:B------:R-:W-:Y:S01]  /*4630*/  ULDC UR6, c[0x0][0x2d0] ;  /* 0x0000b40000067ab9 */ /* 0x000fe20000000800 */
[----:B------:R-:W-:Y:S01]  /*4640*/  UIADD3 UR7, UR18, -0x2, URZ ;  /* 0xfffffffe12077890 */ /* 0x000fe2000fffe03f */
[----:B------:R-:W-:Y:S01]  /*4650*/  ISETP.GE.AND P5, PT, R134, UR6, PT ;  /* 0x0000000686007c0c */ /* 0x000fe2000bfa6270 */
[----:B------:R-:W-:Y:S01]  /*4660*/  BSSY B0, `(.L_x_394) ;  /* 0x000003b000007945 */ /* 0x000fe20003800000 */
[----:B------:R-:W-:Y:S01]  /*4670*/  ISETP.GE.AND P4, PT, R204, UR6, PT ;  /* 0x00000006cc007c0c */ /* 0x000fe2000bf86270 */
[----:B------:R-:W-:Y:S01]  /*4680*/  UIMAD UR29, UR29, UR7, URZ ;  /* 0x000000071d1d72a4 */ /* 0x000fe2000f8e023f */
[----:B------:R-:W-:Y:S01]  /*4690*/  ISETP.GE.AND P2, PT, R199, UR6, PT ;  /* 0x00000006c7007c0c */ /* 0x000fe2000bf46270 */
[----:B------:R-:W-:Y:S01]  /*46a0*/  USHF.R.S32.HI UR6, URZ, 0x1f, UR7 ;  /* 0x0000001f3f067899 */ /* 0x000fe20008011407 */
[----:B------:R-:W-:-:S03]  /*46b0*/  IMAD.WIDE.U32 R38, R3, UR7, R208 ;  /* 0x0000000703267c25 */ /* 0x000fc6000f8e00d0 */
[----:B------:R-:W-:-:S04]  /*46c0*/  UIMAD UR6, UR6, UR30, UR29 ;  /* 0x0000001e060672a4 */ /* 0x000fc8000f8e021d */
[----:B------:R-:W1:Y:S01]  /*46d0*/  @!P5 LDC.64 R28, c[0x0][0x218] ;  /* 0x00008600ff1cdb82 */ /* 0x000e620000000a00 */
[----:B------:R2:W-:Y:S01]  /*46e0*/  @P5 STS.128 [R205+0xc000], RZ ;  /* 0x00c000ffcd005388 */ /* 0x0005e20000000c00 */
[----:B------:R-:W-:-:S06]  /*46f0*/  VIADD R8, R39, UR6 ;  /* 0x0000000627087c36 */ /* 0x000fcc0008000000 */
[----:B------:R-:W3:Y:S08]  /*4700*/  @!P4 LDC.64 R18, c[0x0][0x218] ;  /* 0x00008600ff12cb82 */ /* 0x000ef00000000a00 */
[----:B------:R-:W4:Y:S08]  /*4710*/  @!P2 LDC.64 R14, c[0x0][0x218] ;  /* 0x00008600ff0eab82 */ /* 0x000f300000000a00 */
[----:B------:R-:W5:Y:S01]  /*4720*/  @!P5 LDC.64 R12, c[0x0][0x218] ;  /* 0x00008600ff0cdb82 */ /* 0x000f620000000a00 */
[----:B-1----:R-:W-:-:S04]  /*4730*/  @!P5 LEA R28, P6, R38, R28, 0x1 ;  /* 0x0000001c261cd211 */ /* 0x002fc800078c08ff */
[C-C-:B------:R-:W-:Y:S02]  /*4740*/  @!P5 LEA.HI.X R29, R38.reuse, R29, R8.reuse, 0x1, P6 ;  /* 0x0000001d261dd211 */ /* 0x140fe400030f0c08 */
[C---:B------:R-:W-:Y:S01]  /*4750*/  IADD3 R3, P6, R38.reuse, UR26, RZ ;  /* 0x0000001a26037c10 */ /* 0x040fe2000ffde0ff */
        /* <DEDUP_REMOVED lines=13> */
[----:B------:R-:W-:Y:S02]  /*4830*/  @!P2 LEA.HI.X R15, R38, R15, R8, 0x1, P1 ;  /* 0x0000000f260fa211 */ /* 0x000fe400008f0c08 */
[----:B------:R-:W-:Y:S01]  /*4840*/  IADD3.X R8, R8, UR25, RZ, P6, !PT ;  /* 0x0000001908087c10 */ /* 0x000fe2000b7fe4ff */
        /* <DEDUP_REMOVED lines=28> */
.L_x_395:
[----:B------:R-:W-:Y:S05]  /*4a10*/  BSYNC B0 ;  /* 0x0000000000007941 */ /* 0x000fea0003800000 */
.L_x_394:
[----:B------:R-:W0:Y:S02]  /*4a20*/  LDGDEPBAR ;  /* 0x00000000000079af */ /* 0x000e240000000000 */
.L_x_393:
        /* <DEDUP_REMOVED lines=47> */
[----:B------:R-:W3:Y:S04]  /*4d20*/  LDSM.16.MT88.4 R80, [R190+0x16000] ;  /* 0x01600000be50783b */ /* 0x000ee80000004200 */
        /* <DEDUP_REMOVED lines=23> */
[----:B------:R-:W1:Y:S01]  /*4ea0*/  LDSM.16.MT88.4 R8, [R192+0x14800] ;  /* 0x01480000c008783b */ /* 0x000e620000004200 */
        /* <DEDUP_REMOVED lines=8> */
[----:B------:R-:W4:Y:S01]  /*4f30*/  LDSM.16.MT88.4 R20, [R189+0x14800] ;  /* 0x01480000bd14783b */ /* 0x000f220000004200 */
        /* <DEDUP_REMOVED lines=28> */
[----:B---3--:R-:W-:Y:S01]  /*5100*/  F2FP.F16.F32.PACK_AB R98, R152, R155 ;  /* 0x0000009b9862723e */ /* 0x008fe200000000ff */
[----:B------:R-:W-:-:S04]  /*5110*/  FADD.FTZ R155, R155, R156 ;  /* 0x0000009c9b9b7221 */ /* 0x000fc80000010000 */
[----:B------:R-:W-:Y:S02]  /*5120*/  FADD.FTZ R152, R152, R155 ;  /* 0x0000009b98987221 */ /* 0x000fe40000010000 */
[----:B------:R-:W-:Y:S08]  /*5130*/  MUFU.EX2 R157, R157 ;  /* 0x0000009d009d7308 */ /* 0x000ff00000000800 */
[----:B------:R-:W3:Y:S01]  /*5140*/  MUFU.EX2 R154, R154 ;  /* 0x0000009a009a7308 */ /* 0x000ee20000000800 */
[----:B--2---:R-:W-:Y:S01]  /*5150*/  F2FP.F16.F32.PACK_AB R97, R161, R158 ;  /* 0x0000009ea161723e */ /* 0x004fe200000000ff */
[----:B------:R-:W-:-:S06]  /*5160*/  FADD.FTZ R158, R158, R161 ;  /* 0x000000a19e9e7221 */ /* 0x000fcc0000010000 */
[----:B------:R-:W-:Y:S08]  /*5170*/  MUFU.EX2 R153, R153 ;  /* 0x0000009900997308 */ /* 0x000ff00000000800 */
[----:B------:R-:W2:Y:S01]  /*5180*/  MUFU.EX2 R150, R150 ;  /* 0x0000009600967308 */ /* 0x000ea20000000800 */
[----:B---3--:R-:W-:Y:S01]  /*5190*/  F2FP.F16.F32.PACK_AB R99, R154, R157 ;  /* 0x0000009d9a63723e */ /* 0x008fe200000000ff */
[----:B------:R-:W-:-:S04]  /*51a0*/  FADD.FTZ R157, R157, R158 ;  /* 0x0000009e9d9d7221 */ /* 0x000fc80000010000 */
[----:B------:R-:W-:Y:S02]  /*51b0*/  FADD.FTZ R154, R154, R157 ;  /* 0x0000009d9a9a7221 */ /* 0x000fe40000010000 */
[C---:B------:R-:W-:Y:S01]  /*51c0*/  HMMA.16816.F32 R120, R96.reuse, R116, RZ ;  /* 0x000000746078723c */ /* 0x040fe200000018ff */
[----:B------:R-:W-:Y:S05]  /*51d0*/  MUFU.EX2 R149, R149 ;  /* 0x0000009500957308 */ /* 0x000fea0000000800 */
[C---:B------:R-:W-:Y:S03]  /*51e0*/  HMMA.16816.F32 R36, R96.reuse, R40, RZ ;  /* 0x000000286024723c */ /* 0x040fe600000018ff */
[----:B------:R-:W3:Y:S01]  /*51f0*/  MUFU.EX2 R0, R0 ;  /* 0x0000000000007308 */ /* 0x000ee20000000800 */
        /* <DEDUP_REMOVED lines=8> */
[----:B---3--:R-:W-:Y:S01]  /*5280*/  F2FP.F16.F32.PACK_AB R6, R0, R149 ;  /* 0x000000950006723e */ /* 0x008fe200000000ff */
[----:B------:R-:W-:-:S03]  /*5290*/  FADD.FTZ R149, R149, R150 ;  /* 0x0000009695957221 */ /* 0x000fc60000010000 */
[C---:B------:R-:W-:Y:S01]  /*52a0*/  HMMA.16816.F32 R60, R96.reuse, R64, RZ ;  /* 0x00000040603c723c */ /* 0x040fe200000018ff */
[----:B------:R-:W-:Y:S02]  /*52b0*/  FADD.FTZ R149, R0, R149 ;  /* 0x0000009500957221 */ /* 0x000fe40000010000 */
[----:B------:R-:W-:Y:S03]  /*52c0*/  MUFU.EX2 R133, R133 ;  /* 0x0000008500857308 */ /* 0x000fe60000000800 */
[C---:B------:R-:W-:Y:S05]  /*52d0*/  HMMA.16816.F32 R56, R96.reuse, R58, RZ ;  /* 0x0000003a6038723c */ /* 0x040fea00000018ff */
[----:B------:R-:W3:Y:S01]  /*52e0*/  MUFU.EX2 R2, R2 ;  /* 0x0000000200027308 */ /* 0x000ee20000000800 */
[----:B--2---:R-:W-:Y:S01]  /*52f0*/  F2FP.F16.F32.PACK_AB R5, R148, R151 ;  /* 0x000000979405723e */ /* 0x004fe200000000ff */
[----:B------:R-:W-:Y:S01]  /*5300*/  HMMA.16816.F32 R64, R96, R66, RZ ;  /* 0x000000426040723c */ /* 0x000fe200000018ff */
[----:B------:R-:W-:-:S04]  /*5310*/  FADD.FTZ R151, R151, R154 ;  /* 0x0000009a97977221 */ /* 0x000fc80000010000 */
[----:B------:R-:W-:Y:S01]  /*5320*/  FADD.FTZ R148, R148, R151 ;  /* 0x0000009794947221 */ /* 0x000fe20000010000 */
[C---:B------:R-:W-:Y:S01]  /*5330*/  HMMA.16816.F32 R68, R96.reuse, R72, RZ ;  /* 0x000000486044723c */ /* 0x040fe200000018ff */
[----:B------:R-:W-:Y:S05]  /*5340*/  MUFU.EX2 R160, R160 ;  /* 0x000000a000a07308 */ /* 0x000fea0000000800 */
[----:B------:R-:W-:Y:S01]  /*5350*/  HMMA.16816.F32 R76, R96, R80, RZ ;  /* 0x00000050604c723c */ /* 0x000fe200000018ff */
[----:B---3--:R-:W-:Y:S02]  /*5360*/  F2FP.F16.F32.PACK_AB R7, R2, R133 ;  /* 0x000000850207723e */ /* 0x008fe400000000ff */
[----:B------:R-:W2:Y:S01]  /*5370*/  MUFU.EX2 R163, R163 ;  /* 0x000000a300a37308 */ /* 0x000ea20000000800 */
[----:B------:R-:W-:-:S02]  /*5380*/  FADD.FTZ R133, R133, R148 ;  /* 0x0000009485857221 */ /* 0x000fc40000010000 */
[----:B------:R-:W-:Y:S02]  /*5390*/  HMMA.16816.F32 R72, R96, R74, RZ ;  /* 0x0000004a6048723c */ /* 0x000fe400000018ff */
[----:B------:R-:W-:-:S04]  /*53a0*/  FADD.FTZ R133, R2, R133 ;  /* 0x0000008502857221 */ /* 0x000fc80000010000 */
[C---:B------:R-:W-:Y:S01]  /*53b0*/  HMMA.16816.F32 R120, R4.reuse, R12, R120 ;  /* 0x0000000c0478723c */ /* 0x040fe20000001878 */
[----:B------:R-:W-:Y:S05]  /*53c0*/  MUFU.EX2 R162, R162 ;  /* 0x000000a200a27308 */ /* 0x000fea0000000800 */
[C---:B------:R-:W-:Y:S01]  /*53d0*/  HMMA.16816.F32 R116, R4.reuse, R14, R116 ;  /* 0x0000000e0474723c */ /* 0x040fe20000001874 */
[----:B------:R-:W3:Y:S02]  /*53e0*/  LDSM.16.MT88.4 R12, [R192+0x16800] ;  /* 0x01680000c00c783b */ /* 0x000ee40000004200 */
[----:B------:R-:W-:Y:S03]  /*53f0*/  MUFU.EX2 R165, R165 ;  /* 0x000000a500a57308 */ /* 0x000fe60000000800 */
[C---:B-1----:R-:W-:Y:S05]  /*5400*/  HMMA.16816.F32 R36, R4.reuse, R8, R36 ;  /* 0x000000080424723c */ /* 0x042fea0000001824 */
[----:B------:R-:W-:Y:S01]  /*5410*/  MUFU.EX2 R164, R164 ;  /* 0x000000a400a47308 */ /* 0x000fe20000000800 */
[----:B------:R-:W-:Y:S01]  /*5420*/  HMMA.16816.F32 R40, R4, R10, R40 ;  /* 0x0000000a0428723c */ /* 0x000fe20000001828 */
[----:B------:R-:W1:Y:S05]  /*5430*/  LDSM.16.MT88.4 R8, [R190+0x16800] ;  /* 0x01680000be08783b */ /* 0x000e6a0000004200 */
[C---:B------:R-:W-:Y:S01]  /*5440*/  HMMA.16816.F32 R80, R96.reuse, R82, RZ ;  /* 0x000000526050723c */ /* 0x040fe200000018ff */
[----:B------:R-:W2:Y:S05]  /*5450*/  MUFU.EX2 R167, R167 ;  /* 0x000000a700a77308 */ /* 0x000eaa0000000800 */
[----:B------:R-:W-:Y:S03]  /*5460*/  HMMA.16816.F32 R112, R96, R108, RZ ;  /* 0x0000006c6070723c */ /* 0x000fe600000018ff */
[----:B------:R-:W-:Y:S03]  /*5470*/  MUFU.EX2 R168, R168 ;  /* 0x000000a800a87308 */ /* 0x000fe60000000800 */
[C---:B----4-:R-:W-:Y:S05]  /*5480*/  HMMA.16816.F32 R52, R4.reuse, R20, R52 ;  /* 0x000000140434723c */ /* 0x050fea0000001834 */
[----:B------:R-:W4:Y:S01]  /*5490*/  MUFU.EX2 R171, R171 ;  /* 0x000000ab00ab7308 */ /* 0x000f220000000800 */
[C---:B------:R-:W-:Y:S01]  /*54a0*/  HMMA.16816.F32 R56, R4.reuse, R22, R56 ;  /* 0x000000160438723c */ /* 0x040fe20000001838 */
[----:B------:R-:W2:Y:S05]  /*54b0*/  LDSM.16.MT88.4 R20, [R189+0x16800] ;  /* 0x01680000bd14783b */ /* 0x000eaa0000004200 */
[C---:B-----5:R-:W-:Y:S01]  /*54c0*/  HMMA.16816.F32 R60, R4.reuse, R16, R60 ;  /* 0x00000010043c723c */ /* 0x060fe2000000183c */
[----:B------:R-:W-:Y:S05]  /*54d0*/  MUFU.EX2 R202, R202 ;  /* 0x000000ca00ca7308 */ /* 0x000fea0000000800 */
[----:B------:R-:W-:Y:S01]  /*54e0*/  HMMA.16816.F32 R64, R4, R18, R64 ;  /* 0x000000120440723c */ /* 0x000fe20000001840 */
[----:B------:R-:W5:Y:S02]  /*54f0*/  LDSM.16.MT88.4 R16, [R188+0x16800] ;  /* 0x01680000bc10783b */ /* 0x000f640000004200 */
[----:B------:R-:W4:Y:S03]  /*5500*/  MUFU.EX2 R201, R201 ;  /* 0x000000c900c97308 */ /* 0x000f260000000800 */
[----:B------:R-:W-:Y:S05]  /*5510*/  HMMA.16816.F32 R108, R96, R110, RZ ;  /* 0x0000006e606c723c */ /* 0x000fea00000018ff */
[----:B------:R-:W-:Y:S01]  /*5520*/  MUFU.EX2 R175, R175 ;  /* 0x000000af00af7308 */ /* 0x000fe20000000800 */
[C---:B---3--:R-:W-:Y:S06]  /*5530*/  HMMA.16816.F32 R68, R4.reuse, R12, R68 ;  /* 0x0000000c0444723c */ /* 0x048fec0000001844 */
[C---:B------:R-:W-:Y:S01]  /*5540*/  HMMA.16816.F32 R72, R4.reuse, R14, R72 ;  /* 0x0000000e0448723c */ /* 0x040fe20000001848 */
[----:B------:R-:W3:Y:S01]  /*5550*/  LDSM.16.MT88.4 R12, [R189+0x13000] ;  /* 0x01300000bd0c783b */ /* 0x000ee20000004200 */
[----:B------:R-:W-:Y:S04]  /*5560*/  MUFU.EX2 R200, R200 ;  /* 0x000000c800c87308 */ /* 0x000fe80000000800 */
[C---:B-1----:R-:W-:Y:S04]  /*5570*/  HMMA.16816.F32 R76, R4.reuse, R8, R76 ;  /* 0x00000008044c723c */ /* 0x042fe8000000184c */
[----:B------:R-:W-:Y:S02]  /*5580*/  MUFU.EX2 R173, R173 ;  /* 0x000000ad00ad7308 */ /* 0x000fe40000000800 */
[----:B------:R-:W-:Y:S01]  /*5590*/  HMMA.16816.F32 R80, R4, R10, R80 ;  /* 0x0000000a0450723c */ /* 0x000fe20000001850 */
[----:B------:R-:W1:Y:S05]  /*55a0*/  LDSM.16.MT88.4 R8, [R189+0x15000] ;  /* 0x01500000bd08783b */ /* 0x000e6a0000004200 */
[C---:B------:R-:W-:Y:S01]  /*55b0*/  HMMA.16816.F32 R128, R96.reuse, R124, RZ ;  /* 0x0000007c6080723c */ /* 0x040fe200000018ff */
[----:B------:R-:W1:Y:S05]  /*55c0*/  MUFU.EX2 R172, R172 ;  /* 0x000000ac00ac7308 */ /* 0x000e6a0000000800 */
[C---:B------:R-:W-:Y:S03]  /*55d0*/  HMMA.16816.F32 R104, R96.reuse, R100, RZ ;  /* 0x000000646068723c */ /* 0x040fe600000018ff */
[----:B------:R-:W-:Y:S03]  /*55e0*/  MUFU.EX2 R170, R170 ;  /* 0x000000aa00aa7308 */ /* 0x000fe60000000800 */
[C---:B------:R-:W-:Y:S05]  /*55f0*/  HMMA.16816.F32 R44, R96.reuse, R48, RZ ;  /* 0x00000030602c723c */ /* 0x040fea00000018ff */
[----:B------:R-:W1:Y:S01]  /*5600*/  MUFU.EX2 R215, R215 ;  /* 0x000000d700d77308 */ /* 0x000e620000000800 */
        /* <DEDUP_REMOVED lines=20> */
[C---:B--2---:R-:W-:Y:S06]  /*5750*/  HMMA.16816.F32 R84, R4.reuse, R20, R84 ;  /* 0x000000140454723c */ /* 0x044fec0000001854 */
[C---:B------:R-:W-:Y:S01]  /*5760*/  HMMA.16816.F32 R88, R4.reuse, R22, R88 ;  /* 0x000000160458723c */ /* 0x040fe20000001858 */
[----:B------:R-:W2:Y:S05]  /*5770*/  LDSM.16.MT88.4 R20, [R188+0x15000] ;  /* 0x01500000bc14783b */ /* 0x000eaa0000004200 */
[C---:B-----5:R-:W-:Y:S06]  /*5780*/  HMMA.16816.F32 R92, R4.reuse, R16, R92 ;  /* 0x00000010045c723c */ /* 0x060fec000000185c */
[----:B------:R-:W-:Y:S01]  /*5790*/  HMMA.16816.F32 R96, R4, R18, R96 ;  /* 0x000000120460723c */ /* 0x000fe20000001860 */
[----:B------:R-:W5:Y:S06]  /*57a0*/  LDSM.16.MT88.4 R16, [R192+0x17000] ;  /* 0x01700000c010783b */ /* 0x000f6c0000004200 */
[----:B------:R-:W-:Y:S01]  /*57b0*/  F2FP.F16.F32.PACK_AB R4, R163, R160 ;  /* 0x000000a0a304723e */ /* 0x000fe200000000ff */
[----:B------:R-:W-:Y:S01]  /*57c0*/  FADD.FTZ R160, R160, R149 ;  /* 0x00000095a0a07221 */ /* 0x000fe20000010000 */
[----:B------:R-:W-:Y:S01]  /*57d0*/  F2FP.F16.F32.PACK_AB R5, R167, R164 ;  /* 0x000000a4a705723e */ /* 0x000fe200000000ff */
[----:B------:R-:W-:Y:S01]  /*57e0*/  FADD.FTZ R164, R164, R133 ;  /* 0x00000085a4a47221 */ /* 0x000fe20000010000 */
[----:B------:R-:W-:Y:S01]  /*57f0*/  F2FP.F16.F32.PACK_AB R6, R165, R162 ;  /* 0x000000a2a506723e */ /* 0x000fe200000000ff */
[----:B------:R-:W-:Y:S01]  /*5800*/  FADD.FTZ R163, R163, R160 ;  /* 0x000000a0a3a37221 */ /* 0x000fe20000010000 */
[----:B----4-:R-:W-:Y:S01]  /*5810*/  F2FP.F16.F32.PACK_AB R7, R171, R168 ;  /* 0x000000a8ab07723e */ /* 0x010fe200000000ff */
[----:B------:R-:W-:-:S02]  /*5820*/  FADD.FTZ R167, R167, R164 ;  /* 0x000000a4a7a77221 */ /* 0x000fc40000010000 */
[----:B------:R-:W-:Y:S02]  /*5830*/  FADD.FTZ R162, R162, R163 ;  /* 0x000000a3a2a27221 */ /* 0x000fe40000010000 */
[----:B------:R-:W-:Y:S02]  /*5840*/  FADD.FTZ R168, R168, R167 ;  /* 0x000000a7a8a87221 */ /* 0x000fe40000010000 */
[----:B---3--:R-:W-:Y:S01]  /*5850*/  HMMA.16816.F32 R112, R4, R12, R112 ;  /* 0x0000000c0470723c */ /* 0x008fe20000001870 */
[----:B------:R-:W-:Y:S01]  /*5860*/  FADD.FTZ R165, R165, R162 ;  /* 0x000000a2a5a57221 */ /* 0x000fe20000010000 */
[----:B------:R-:W-:-:S04]  /*5870*/  FADD.FTZ R168, R171, R168 ;  /* 0x000000a8aba87221 */ /* 0x000fc80000010000 */
        /* <DEDUP_REMOVED lines=8> */
[C---:B-----5:R-:W-:Y:S06]  /*5900*/  HMMA.16816.F32 R68, R4.reuse, R16, R68 ;  /* 0x000000100444723c */ /* 0x060fec0000001844 */
[C---:B------:R-:W-:Y:S01]  /*5910*/  HMMA.16816.F32 R72, R4.reuse, R18, R72 ;  /* 0x000000120448723c */ /* 0x040fe20000001848 */
[----:B------:R-:W4:Y:S05]  /*5920*/  LDSM.16.MT88.4 R16, [R192+0x13800] ;  /* 0x01380000c010783b */ /* 0x000f2a0000004200 */
        /* <DEDUP_REMOVED lines=21> */
[C---:B--2---:R-:W-:Y:S06]  /*5a80*/  HMMA.16816.F32 R92, R4.reuse, R20, R92 ;  /* 0x00000014045c723c */ /* 0x044fec000000185c */
[----:B------:R-:W-:Y:S01]  /*5a90*/  HMMA.16816.F32 R96, R4, R22, R96 ;  /* 0x000000160460723c */ /* 0x000fe20000001860 */
[----:B------:R-:W2:Y:S06]  /*5aa0*/  LDSM.16.MT88.4 R20, [R192+0x17800] ;  /* 0x01780000c014783b */ /* 0x000eac0000004200 */
        /* <DEDUP_REMOVED lines=35> */
[C---:B---3--:R-:W-:Y:S06]  /*5ce0*/  HMMA.16816.F32 R84, R4.reuse, R12, R84 ;  /* 0x0000000c0454723c */ /* 0x048fec0000001854 */
[C---:B------:R-:W-:Y:S06]  /*5cf0*/  HMMA.16816.F32 R88, R4.reuse, R14, R88 ;  /* 0x0000000e0458723c */ /* 0x040fec0000001858 */
[C---:B-1----:R-:W-:Y:S06]  /*5d00*/  HMMA.16816.F32 R92, R4.reuse, R8, R92 ;  /* 0x00000008045c723c */ /* 0x042fec000000185c */
[----:B------:R-:W-:Y:S01]  /*5d10*/  HMMA.16816.F32 R96, R4, R10, R96 ;  /* 0x0000000a0460723c */ /* 0x000fe20000001860 */
[----:B------:R-:W-:-:S08]  /*5d20*/  NOP ;  /* 0x0000000000007918 */ /* 0x000fd00000000000 */
[----:B------:R-:W-:-:S15]  /*5d30*/  @!P0 BRA `(.L_x_396) ;  /* 0x0000006400688947 */ /* 0x000fde0003800000 */
[----:B------:R-:W-:Y:S01]  /*5d40*/  ULDC UR4, c[0x0][0x2d0] ;  /* 0x0000b40000047ab9 */ /* 0x000fe20000000800 */
[----:B------:R-:W-:Y:S01]  /*5d50*/  UIADD3 UR17, UR18, -0x2, URZ ;  /* 0xfffffffe12117890 */ /* 0x000fe2000fffe03f */
[----:B------:R-:W-:Y:S01]  /*5d60*/  ISETP.GE.AND P4, PT, R134, UR4, PT ;  /* 0x0000000486007c0c */ /* 0x000fe2000bf86270 */
[----:B------:R-:W-:Y:S01]  /*5d70*/  IMAD.MOV.U32 R4, RZ, RZ, R144 ;  /* 0x000000ffff047224 */ /* 0x000fe200078e0090 */
[----:B------:R-:W-:Y:S01]  /*5d80*/  ISETP.GE.AND P3, PT, R204, UR4, PT ;  /* 0x00000004cc007c0c */ /* 0x000fe2000bf66270 */
[----:B------:R-:W-:Y:S01]  /*5d90*/  IMAD.MOV.U32 R5, RZ, RZ, R147 ;  /* 0x000000ffff057224 */ /* 0x000fe200078e0093 */
[----:B------:R-:W-:Y:S01]  /*5da0*/  ISETP.GE.AND P2, PT, R199, UR4, PT ;  /* 0x00000004c7007c0c */ /* 0x000fe2000bf46270 */
[----:B------:R-:W-:Y:S01]  /*5db0*/  IMAD.U32 R16, RZ, RZ, UR17 ;  /* 0x00000011ff107e24 */ /* 0x000fe2000f8e00ff */
[----:B------:R-:W-:-:S04]  /*5dc0*/  DEPBAR.LE SB0, 0x0 ;  /* 0x000080000000791a */ /* 0x000fc80000000000 */
[----:B------:R-:W-:Y:S01]  /*5dd0*/  USHF.R.S32.HI UR6, URZ, 0x1f, UR17 ;  /* 0x0000001f3f067899 */ /* 0x000fe20008011411 */
[----:B------:R-:W-:Y:S01]  /*5de0*/  BAR.SYNC.DEFER_BLOCKING 0x0 ;  /* 0x0000000000007b1d */ /* 0x000fe20000010000 */
[----:B------:R-:W-:Y:S01]  /*5df0*/  UIMAD UR4, UR27, UR17, URZ ;  /* 0x000000111b0472a4 */ /* 0x000fe2000f8e023f */
[----:B------:R-:W-:Y:S01]  /*5e00*/  IMAD.WIDE.U32 R16, R16, UR28, R4 ;  /* 0x0000001c10107c25 */ /* 0x000fe2000f8e0004 */
[----:B------:R-:W-:Y:S02]  /*5e10*/  UISETP.GT.AND UP0, UPT, UR17, UR12, UPT ;  /* 0x0000000c1100728c */ /* 0x000fe4000bf04270 */
[----:B------:R-:W-:-:S03]  /*5e20*/  UIMAD UR4, UR6, UR28, UR4 ;  /* 0x0000001c060472a4 */ /* 0x000fc6000f8e0204 */
[----:B------:R-:W1:Y:S01]  /*5e30*/  @!P4 LDC.64 R14, c[0x0][0x220] ;  /* 0x00008800ff0ecb82 */ /* 0x000e620000000a00 */
[----:B------:R-:W-:Y:S02]  /*5e40*/  IADD3 R2, P5, R16, UR31, RZ ;  /* 0x0000001f10027c10 */ /* 0x000fe4000ffbe0ff */
[----:B------:R-:W-:-:S05]  /*5e50*/  VIADD R0, R17, UR4 ;  /* 0x0000000411007c36 */ /* 0x000fca0008000000 */
[----:B------:R-:W2:Y:S08]  /*5e60*/  @!P3 LDC.64 R12, c[0x0][0x220] ;  /* 0x00008800ff0cbb82 */ /* 0x000eb00000000a00 */
[----:B------:R-:W3:Y:S01]  /*5e70*/  @!P2 LDC.64 R10, c[0x0][0x220] ;  /* 0x00008800ff0aab82 */ /* 0x000ee20000000a00 */
[----:B------:R-:W-:Y:S07]  /*5e80*/  @P4 STS.128 [R205+0x12000], RZ ;  /* 0x012000ffcd004388 */ /* 0x000fee0000000c00 */
[----:B------:R-:W4:Y:S01]  /*5e90*/  @!P4 LDC.64 R8, c[0x0][0x220] ;  /* 0x00008800ff08cb82 */ /* 0x000f220000000a00 */
[----:B-1----:R-:W-:-:S04]  /*5ea0*/  @!P4 LEA R14, P0, R16, R14, 0x1 ;  /* 0x0000000e100ec211 */ /* 0x002fc800078008ff */
[----:B------:R-:W-:-:S03]  /*5eb0*/  @!P4 LEA.HI.X R15, R16, R15, R0, 0x1, P0 ;  /* 0x0000000f100fc211 */ /* 0x000fc600000f0c00 */
[----:B------:R-:W1:Y:S01]  /*5ec0*/  @!P3 LDC.64 R6, c[0x0][0x220] ;  /* 0x00008800ff06bb82 */ /* 0x000e620000000a00 */
[C---:B--2---:R-:W-:Y:S01]  /*5ed0*/  @!P3 LEA R12, P1, R16.reuse, R12, 0x1 ;  /* 0x0000000c100cb211 */ /* 0x044fe200078208ff */
[----:B------:R-:W-:Y:S01]  /*5ee0*/  @!PT LDS RZ, [RZ] ;  /* 0x00000000fffff984 */ /* 0x000fe20000000800 */
[----:B------:R-:W-:Y:S01]  /*5ef0*/  @!PT LDS RZ, [RZ] ;  /* 0x00000000fffff984 */ /* 0x000fe20000000800 */
[----:B------:R-:W-:Y:S01]  /*5f00*/  @!PT LDS RZ, [RZ] ;  /* 0x00000000fffff984 */ /* 0x000fe20000000800 */
[----:B------:R-:W-:Y:S03]  /*5f10*/  @!P4 LDGSTS.E.BYPASS.LTC128B.128 [R205+0x12000], desc[UR22][R14.64] ;  /* 0x120000000ecdcfae */ /* 0x000fe6000b901d56 */
[C-C-:B------:R-:W-:Y:S01]  /*5f20*/  @!P3 LEA.HI.X R13, R16.reuse, R13, R0.reuse, 0x1, P1 ;  /* 0x0000000d100db211 */ /* 0x140fe200008f0c00 */
[----:B------:R-:W-:Y:S02]  /*5f30*/  @P3 STS.128 [R205+0x14000], RZ ;  /* 0x014000ffcd003388 */ /* 0x000fe40000000c00 */
[----:B------:R-:W2:Y:S01]  /*5f40*/  @!P2 LDC.64 R4, c[0x0][0x220] ;  /* 0x00008800ff04ab82 */ /* 0x000ea20000000a00 */
[C---:B---3--:R-:W-:Y:S01]  /*5f50*/  @!P2 LEA R10, P0, R16.reuse, R10, 0x1 ;  /* 0x0000000a100aa211 */ /* 0x048fe200078008ff */
[----:B------:R-:W-:Y:S01]  /*5f60*/  @!PT LDS RZ, [RZ] ;  /* 0x00000000fffff984 */ /* 0x000fe20000000800 */
[----:B------:R-:W-:Y:S01]  /*5f70*/  @!PT LDS RZ, [RZ] ;  /* 0x00000000fffff984 */ /* 0x000fe20000000800 */
[----:B------:R-:W-:Y:S01]  /*5f80*/  @!PT LDS RZ, [RZ] ;  /* 0x00000000fffff984 */ /* 0x000fe20000000800 */
[----:B------:R3:W-:Y:S03]  /*5f90*/  @!P3 LDGSTS.E.BYPASS.LTC128B.128 [R205+0x14000], desc[UR22][R12.64+0x80] ;  /* 0x140000800ccdbfae */ /* 0x0007e6000b901d56 */
[----:B------:R-:W-:Y:S01]  /*5fa0*/  @!P2 LEA.HI.X R11, R16, R11, R0, 0x1, P0 ;  /* 0x0000000b100ba211 */ /* 0x000fe200000f0c00 */
[----:B------:R-:W-:Y:S01]  /*5fb0*/  @P2 STS.128 [R205+0x16000], RZ ;  /* 0x016000ffcd002388 */ /* 0x000fe20000000c00 */
[----:B------:R-:W-:-:S02]  /*5fc0*/  IADD3.X R0, R0, UR16, RZ, P5, !PT ;  /* 0x0000001000007c10 */ /* 0x000fc4000affe4ff */
[C---:B----4-:R-:W-:Y:S01]  /*5fd0*/  @!P4 LEA R8, P5, R2.reuse, R8, 0x1 ;  /* 0x000000080208c211 */ /* 0x050fe200078a08ff */
[----:B------:R-:W-:Y:S01]  /*5fe0*/  @!PT LDS RZ, [RZ] ;  /* 0x00000000fffff984 */ /* 0x000fe20000000800 */
[----:B------:R-:W-:Y:S01]  /*5ff0*/  @!PT LDS RZ, [RZ] ;  /* 0x00000000fffff984 */ /* 0x000fe20000000800 */
[----:B------:R-:W-:Y:S01]  /*6000*/  @!PT LDS RZ, [RZ] ;  /* 0x00000000fffff984 */ /* 0x000fe20000000800 */
[----:B------:R-:W-:Y:S03]  /*6010*/  @!P2 LDGSTS.E.BYPASS.LTC128B.128 [R205+0x16000], desc[UR22][R10.64+0x100] ;  /* 0x160001000acdafae */ /* 0x000fe6000b901d56 */
[C---:B------:R-:W-:Y:S01]  /*6020*/  @!P4 LEA.HI.X R9, R2.reuse, R9, R0, 0x1, P5 ;  /* 0x000000090209c211 */ /* 0x040fe200028f0c00 */
[----:B------:R-:W-:Y:S01]  /*6030*/  @P4 STS.128 [R205+0x13000], RZ ;  /* 0x013000ffcd004388 */ /* 0x000fe20000000c00 */
[----:B-1----:R-:W-:-:S03]  /*6040*/  @!P3 LEA R6, P1, R2, R6, 0x1 ;  /* 0x000000060206b211 */ /* 0x002fc600078208ff */
[----:B------:R-:W-:Y:S01]  /*6050*/  @!PT LDS RZ, [RZ] ;  /* 0x00000000fffff984 */ /* 0x000fe20000000800 */
[----:B------:R-:W-:Y:S01]  /*6060*/  @!PT LDS RZ, [RZ] ;  /* 0x00000000fffff984 */ /* 0x000fe20000000800 */
[----:B------:R-:W-:Y:S01]  /*6070*/  @!PT LDS RZ, [RZ] ;  /* 0x00000000fffff984 */ /* 0x000fe20000000800 */
[----:B------:R1:W-:Y:S01]  /*6080*/  @!P4 LDGSTS.E.BYPASS.LTC128B.128 [R205+0x13000], desc[UR22][R8.64] ;  /* 0x1300000008cdcfae */ /* 0x0003e2000b901d56 */
[----:B------:R-:W-:-:S03]  /*6090*/  @!P3 LEA.HI.X R7, R2, R7, R0, 0x1, P1 ;  /* 0x000000070207b211 */ /* 0x000fc600008f0c00 */
[----:B------:R-:W-:Y:S01]  /*60a0*/  @P3 STS.128 [R205+0x15000], RZ ;  /* 0x015000ffcd003388 */ /* 0x000fe20000000c00 */
[----:B--2---:R-:W-:-:S03]  /*60b0*/  @!P2 LEA R4, P0, R2, R4, 0x1 ;  /* 0x000000040204a211 */ /* 0x004fc600078008ff */
[----:B------:R-:W-:Y:S01]  /*60c0*/  @!PT LDS RZ, [RZ] ;  /* 0x00000000fffff984 */ /* 0x000fe20000000800 */
[----:B------:R-:W-:Y:S01]  /*60d0*/  @!PT LDS RZ, [RZ] ;  /* 0x00000000fffff984 */ /* 0x000fe20000000800 */
[----:B------:R-:W-:Y:S01]  /*60e0*/  @!PT LDS RZ, [RZ] ;  /* 0x00000000fffff984 */ /* 0x000fe20000000800 */
[----:B------:R-:W-:Y:S01]  /*60f0*/  @!P3 LDGSTS.E.BYPASS.LTC128B.128 [R205+0x15000], desc[UR22][R6.64+0x80] ;  /* 0x1500008006cdbfae */ /* 0x000fe2000b901d56 */
[----:B------:R-:W-:-:S03]  /*6100*/  @!P2 LEA.HI.X R5, R2, R5, R0, 0x1, P0 ;  /* 0x000000050205a211 */ /* 0x000fc600000f0c00 */
[----:B------:R-:W-:Y:S04]  /*6110*/  @P2 STS.128 [R205+0x17000], RZ ;  /* 0x017000ffcd002388 */ /* 0x000fe80000000c00 */
[----:B------:R-:W-:Y:S01]  /*6120*/  @!PT LDS RZ, [RZ] ;  /* 0x00000000fffff984 */ /* 0x000fe20000000800 */
[----:B------:R-:W-:Y:S01]  /*6130*/  @!PT LDS RZ, [RZ] ;  /* 0x00000000fffff984 */ /* 0x000fe20000000800 */
[----:B------:R-:W-:Y:S01]  /*6140*/  @!PT LDS RZ, [RZ] ;  /* 0x00000000fffff984 */ /* 0x000fe20000000800 */
[----:B------:R2:W-:Y:S04]  /*6150*/  @!P2 LDGSTS.E.BYPASS.LTC128B.128 [R205+0x17000], desc[UR22][R4.64+0x100] ;  /* 0x1700010004cdafae */ /* 0x0005e8000b901d56 */
[----:B------:R-:W-:Y:S04]  /*6160*/  LDSM.16.M88.4 R140, [R198] ;  /* 0x00000000c68c783b */ /* 0x000fe80000000200 */
[----:B---3--:R-:W3:Y:S04]  /*6170*/  LDSM.16.M88.4 R12, [R197+0xc000] ;  /* 0x00c00000c50c783b */ /* 0x008ee80000000200 */
[----:B------:R-:W-:Y:S04]  /*6180*/  LDSM.16.M88.4 R20, [R196] ;  /* 0x00000000c414783b */ /* 0x000fe80000000200 */
[----:B------:R-:W-:Y:S04]  /*6190*/  LDSM.16.M88.4 R220, [R195] ;  /* 0x00000000c3dc783b */ /* 0x000fe80000000200 */
[----:B------:R-:W4:Y:S04]  /*61a0*/  LDSM.16.M88.4 R160, [R197+0xc800] ;  /* 0x00c80000c5a0783b */ /* 0x000f280000000200 */
[----:B------:R-:W5:Y:S04]  /*61b0*/  LDSM.16.M88.4 R152, [R197+0xd000] ;  /* 0x00d00000c598783b */ /* 0x000f680000000200 */
[----:B-1----:R-:W1:Y:S04]  /*61c0*/  LDSM.16.M88.4 R8, [R197+0xd800] ;  /* 0x00d80000c508783b */ /* 0x002e680000000200 */
[----:B--2---:R-:W-:Y:S04]  /*61d0*/  LDSM.16.M88.4 R4, [R194] ;  /* 0x00000000c204783b */ /* 0x004fe80000000200 */
[----:B------:R-:W2:Y:S04]  /*61e0*/  LDSM.16.M88.4 R200, [R191+0xc000] ;  /* 0x00c00000bfc8783b */ /* 0x000ea80000000200 */
[----:B------:R-:W2:Y:S04]  /*61f0*/  LDSM.16.M88.4 R168, [R187] ;  /* 0x00000000bba8783b */ /* 0x000ea80000000200 */
[----:B------:R-:W2:Y:S01]  /*6200*/  LDSM.16.M88.4 R136, [R186] ;  /* 0x00000000ba88783b */ /* 0x000ea20000000200 */
[C---:B---3--:R-:W-:Y:S03]  /*6210*/  HMMA.16816.F32 R16, R140.reuse, R12, RZ ;  /* 0x0000000c8c10723c */ /* 0x048fe600000018ff */
[----:B------:R-:W3:Y:S04]  /*6220*/  LDSM.16.M88.4 R28, [R185] ;  /* 0x00000000b91c783b */ /* 0x000ee80000000200 */
[----:B------:R-:W-:Y:S01]  /*6230*/  LDSM.16.M88.4 R224, [R184] ;  /* 0x00000000b8e0783b */ /* 0x000fe20000000200 */
[C---:B------:R-:W-:Y:S03]  /*6240*/  HMMA.16816.F32 R12, R140.reuse, R14, RZ ;  /* 0x0000000e8c0c723c */ /* 0x040fe600000018ff */
[----:B------:R-:W-:Y:S03]  /*6250*/  LDSM.16.M88.4 R172, [R191+0xc800] ;  /* 0x00c80000bfac783b */ /* 0x000fe60000000200 */
[C---:B----4-:R-:W-:Y:S01]  /*6260*/  HMMA.16816.F32 R164, R140.reuse, R160, RZ ;  /* 0x000000a08ca4723c */ /* 0x050fe200000018ff */
[----:B------:R-:W-:Y:S04]  /*6270*/  LDSM.16.M88.4 R32, [R191+0xd000] ;  /* 0x00d00000bf20783b */ /* 0x000fe80000000200 */
[----:B------:R-:W-:Y:S01]  /*6280*/  LDSM.16.M88.4 R24, [R191+0xd800] ;  /* 0x00d80000bf18783b */ /* 0x000fe20000000200 */
[----:B-----5:R-:W-:Y:S03]  /*6290*/  HMMA.16816.F32 R156, R140, R152, RZ ;  /* 0x000000988c9c723c */ /* 0x020fe600000018ff */
[----:B------:R-:W0:Y:S03]  /*62a0*/  LDGDEPBAR ;  /* 0x00000000000079af */ /* 0x000e260000000000 */
[----:B------:R-:W-:Y:S06]  /*62b0*/  HMMA.16816.F32 R16, R20, R220, R16 ;  /* 0x000000dc1410723c */ /* 0x000fec0000001810 */
[C---:B------:R-:W-:Y:S06]  /*62c0*/  HMMA.16816.F32 R160, R140.reuse, R162, RZ ;  /* 0x000000a28ca0723c */ /* 0x040fec00000018ff */
[C---:B------:R-:W-:Y:S06]  /*62d0*/  HMMA.16816.F32 R152, R140.reuse, R154, RZ ;  /* 0x0000009a8c98723c */ /* 0x040fec00000018ff */
[----:B-1----:R-:W-:Y:S06]  /*62e0*/  HMMA.16816.F32 R148, R140, R8, RZ ;  /* 0x000000088c94723c */ /* 0x002fec00000018ff */
[----:B------:R-:W-:Y:S01]  /*62f0*/  HMMA.16816.F32 R12, R20, R222, R12 ;  /* 0x000000de140c723c */ /* 0x000fe2000000180c */
[----:B------:R-:W-:Y:S05]  /*6300*/  LDSM.16.M88.4 R220, [R197+0xe000] ;  /* 0x00e00000c5dc783b */ /* 0x000fea0000000200 */
[----:B------:R-:W-:Y:S01]  /*6310*/  HMMA.16816.F32 R140, R140, R10, RZ ;  /* 0x0000000a8c8c723c */ /* 0x000fe200000018ff */
[----:B------:R-:W1:Y:S05]  /*6320*/  LDSM.16.M88.4 R8, [R193] ;  /* 0x00000000c108783b */ /* 0x000e6a0000000200 */
[----:B--2---:R-:W-:Y:S06]  /*6330*/  HMMA.16816.F32 R16, R4, R200, R16 ;  /* 0x000000c80410723c */ /* 0x004fec0000001810 */
[----:B------:R-:W-:Y:S06]  /*6340*/  HMMA.16816.F32 R164, R20, R168, R164 ;  /* 0x000000a814a4723c */ /* 0x000fec00000018a4 */
[----:B------:R-:W-:Y:S01]  /*6350*/  HMMA.16816.F32 R12, R4, R202, R12 ;  /* 0x000000ca040c723c */ /* 0x000fe2000000180c */
[----:B------:R-:W-:Y:S05]  /*6360*/  LDSM.16.M88.4 R200, [R197+0xe800] ;  /* 0x00e80000c5c8783b */ /* 0x000fea0000000200 */
[C---:B------:R-:W-:Y:S01]  /*6370*/  HMMA.16816.F32 R160, R20.reuse, R170, R160 ;  /* 0x000000aa14a0723c */ /* 0x040fe200000018a0 */
[----:B------:R-:W-:Y:S05]  /*6380*/  LDSM.16.M88.4 R168, [R184+0x800] ;  /* 0x00080000b8a8783b */ /* 0x000fea0000000200 */
[C---:B------:R-:W-:Y:S06]  /*6390*/  HMMA.16816.F32 R156, R20.reuse, R136, R156 ;  /* 0x00000088149c723c */ /* 0x040fec000000189c */
[C---:B------:R-:W-:Y:S01]  /*63a0*/  HMMA.16816.F32 R152, R20.reuse, R138, R152 ;  /* 0x0000008a1498723c */ /* 0x040fe20000001898 */
[----:B------:R-:W-:Y:S05]  /*63b0*/  LDSM.16.M88.4 R136, [R184+0x1000] ;  /* 0x00100000b888783b */ /* 0x000fea0000000200 */
[C---:B---3--:R-:W-:Y:S06]  /*63c0*/  HMMA.16816.F32 R148, R20.reuse, R28, R148 ;  /* 0x0000001c1494723c */ /* 0x048fec0000001894 */
        /* <DEDUP_REMOVED lines=8> */
[----:B------:R-:W-:Y:S05]  /*6450*/  LDSM.16.M88.4 R172, [R183] ;  /* 0x00000000b7ac783b */ /* 0x000fea0000000200 */
[C---:B------:R-:W-:Y:S06]  /*6460*/  HMMA.16816.F32 R156, R4.reuse, R32, R156 ;  /* 0x00000020049c723c */ /* 0x040fec000000189c */
[C---:B------:R-:W-:Y:S01]  /*6470*/  HMMA.16816.F32 R152, R4.reuse, R34, R152 ;  /* 0x000000220498723c */ /* 0x040fe20000001898 */
[----:B------:R-:W-:Y:S05]  /*6480*/  LDSM.16.M88.4 R32, [R197+0xf000] ;  /* 0x00f00000c520783b */ /* 0x000fea0000000200 */
[C---:B------:R-:W-:Y:S06]  /*6490*/  HMMA.16816.F32 R148, R4.reuse, R24, R148 ;  /* 0x000000180494723c */ /* 0x040fec0000001894 */
[----:B------:R-:W-:Y:S01]  /*64a0*/  HMMA.16816.F32 R140, R4, R26, R140 ;  /* 0x0000001a048c723c */ /* 0x000fe2000000188c */
[----:B------:R-:W1:Y:S04]  /*64b0*/  LDSM.16.M88.4 R4, [R196+0x4000] ;  /* 0x00400000c404783b */ /* 0x000e680000000200 */
[----:B------:R-:W4:Y:S01]  /*64c0*/  LDSM.16.M88.4 R24, [R197+0xf800] ;  /* 0x00f80000c518783b */ /* 0x000f220000000200 */
[----:B--2---:R-:W-:Y:S06]  /*64d0*/  HMMA.16816.F32 R16, R20, R220, R16 ;  /* 0x000000dc1410723c */ /* 0x004fec0000001810 */
[----:B------:R-:W-:Y:S06]  /*64e0*/  HMMA.16816.F32 R164, R8, R168, R164 ;  /* 0x000000a808a4723c */ /* 0x000fec00000018a4 */
[----:B------:R-:W-:Y:S01]  /*64f0*/  HMMA.16816.F32 R12, R20, R222, R12 ;  /* 0x000000de140c723c */ /* 0x000fe2000000180c */
[----:B------:R-:W-:Y:S05]  /*6500*/  LDSM.16.M88.4 R220, [R191+0xe800] ;  /* 0x00e80000bfdc783b */ /* 0x000fea0000000200 */
[C---:B------:R-:W-:Y:S01]  /*6510*/  HMMA.16816.F32 R160, R8.reuse, R170, R160 ;  /* 0x000000aa08a0723c */ /* 0x040fe200000018a0 */
[----:B------:R-:W-:Y:S05]  /*6520*/  LDSM.16.M88.4 R168, [R182] ;  /* 0x00000000b6a8783b */ /* 0x000fea0000000200 */
[C---:B------:R-:W-:Y:S06]  /*6530*/  HMMA.16816.F32 R156, R8.reuse, R136, R156 ;  /* 0x00000088089c723c */ /* 0x040fec000000189c */
[C---:B------:R-:W-:Y:S01]  /*6540*/  HMMA.16816.F32 R152, R8.reuse, R138, R152 ;  /* 0x0000008a0898723c */ /* 0x040fe20000001898 */
[----:B------:R-:W-:Y:S05]  /*6550*/  LDSM.16.M88.4 R136, [R181] ;  /* 0x00000000b588783b */ /* 0x000fea0000000200 */
[C---:B---3--:R-:W-:Y:S06]  /*6560*/  HMMA.16816.F32 R148, R8.reuse, R28, R148 ;  /* 0x0000001c0894723c */ /* 0x048fec0000001894 */
[----:B------:R-:W-:Y:S01]  /*6570*/  HMMA.16816.F32 R140, R8, R30, R140 ;  /* 0x0000001e088c723c */ /* 0x000fe2000000188c */
[----:B------:R-:W2:Y:S04]  /*6580*/  LDSM.16.M88.4 R8, [R194+0x4000] ;  /* 0x00400000c208783b */ /* 0x000ea80000000200 */
[----:B------:R-:W3:Y:S01]  /*6590*/  LDSM.16.M88.4 R28, [R180] ;  /* 0x00000000b41c783b */ /* 0x000ee20000000200 */
[----:B-1----:R-:W-:Y:S06]  /*65a0*/  HMMA.16816.F32 R16, R4, R172, R16 ;  /* 0x000000ac0410723c */ /* 0x002fec0000001810 */
[----:B------:R-:W-:Y:S06]  /*65b0*/  HMMA.16816.F32 R164, R20, R200, R164 ;  /* 0x000000c814a4723c */ /* 0x000fec00000018a4 */
[----:B------:R-:W-:Y:S01]  /*65c0*/  HMMA.16816.F32 R12, R4, R174, R12 ;  /* 0x000000ae040c723c */ /* 0x000fe2000000180c */
[----:B------:R-:W-:Y:S05]  /*65d0*/  LDSM.16.M88.4 R172, [R184+0x2800] ;  /* 0x00280000b8ac783b */ /* 0x000fea0000000200 */
[C---:B------:R-:W-:Y:S01]  /*65e0*/  HMMA.16816.F32 R160, R20.reuse, R202, R160 ;  /* 0x000000ca14a0723c */ /* 0x040fe200000018a0 */
[----:B------:R-:W-:Y:S05]  /*65f0*/  LDSM.16.M88.4 R200, [R184+0x2000] ;  /* 0x00200000b8c8783b */ /* 0x000fea0000000200 */
[C---:B------:R-:W-:Y:S06]  /*6600*/  HMMA.16816.F32 R156, R20.reuse, R32, R156 ;  /* 0x00000020149c723c */ /* 0x040fec000000189c */
[C---:B------:R-:W-:Y:S01]  /*6610*/  HMMA.16816.F32 R152, R20.reuse, R34, R152 ;  /* 0x000000221498723c */ /* 0x040fe20000001898 */
[----:B------:R-:W1:Y:S05]  /*6620*/  LDSM.16.M88.4 R32, [R193+0x4000] ;  /* 0x00400000c120783b */ /* 0x000e6a0000000200 */
[C---:B----4-:R-:W-:Y:S06]  /*6630*/  HMMA.16816.F32 R148, R20.reuse, R24, R148 ;  /* 0x000000181494723c */ /* 0x050fec0000001894 */
[----:B------:R-:W-:Y:S01]  /*6640*/  HMMA.16816.F32 R140, R20, R26, R140 ;  /* 0x0000001a148c723c */ /* 0x000fe2000000188c */
[----:B------:R-:W4:Y:S04]  /*6650*/  LDSM.16.M88.4 R24, [R191+0xf000] ;  /* 0x00f00000bf18783b */ /* 0x000f280000000200 */
[----:B------:R-:W5:Y:S01]  /*6660*/  LDSM.16.M88.4 R20, [R191+0xf800] ;  /* 0x00f80000bf14783b */ /* 0x000f620000000200 */
[----:B--2---:R-:W-:Y:S06]  /*6670*/  HMMA.16816.F32 R16, R8, R224, R16 ;  /* 0x000000e00810723c */ /* 0x004fec0000001810 */
[----:B------:R-:W-:Y:S06]  /*6680*/  HMMA.16816.F32 R164, R4, R168, R164 ;  /* 0x000000a804a4723c */ /* 0x000fec00000018a4 */
[----:B------:R-:W-:Y:S01]  /*6690*/  HMMA.16816.F32 R12, R8, R226, R12 ;  /* 0x000000e2080c723c */ /* 0x000fe2000000180c */
[----:B------:R-:W-:Y:S05]  /*66a0*/  LDSM.16.M88.4 R224, [R179] ;  /* 0x00000000b3e0783b */ /* 0x000fea0000000200 */
[C---:B------:R-:W-:Y:S01]  /*66b0*/  HMMA.16816.F32 R160, R4.reuse, R170, R160 ;  /* 0x000000aa04a0723c */ /* 0x040fe200000018a0 */
[----:B------:R-:W-:Y:S05]  /*66c0*/  LDSM.16.M88.4 R168, [R184+0x3000] ;  /* 0x00300000b8a8783b */ /* 0x000fea0000000200 */
[C---:B------:R-:W-:Y:S06]  /*66d0*/  HMMA.16816.F32 R156, R4.reuse, R136, R156 ;  /* 0x00000088049c723c */ /* 0x040fec000000189c */
[C---:B------:R-:W-:Y:S01]  /*66e0*/  HMMA.16816.F32 R152, R4.reuse, R138, R152 ;  /* 0x0000008a0498723c */ /* 0x040fe20000001898 */
[----:B------:R-:W-:Y:S05]  /*66f0*/  LDSM.16.M88.4 R136, [R184+0x3800] ;  /* 0x00380000b888783b */ /* 0x000fea0000000200 */
[C---:B---3--:R-:W-:Y:S06]  /*6700*/  HMMA.16816.F32 R148, R4.reuse, R28, R148 ;  /* 0x0000001c0494723c */ /* 0x048fec0000001894 */
[----:B------:R-:W-:Y:S01]  /*6710*/  HMMA.16816.F32 R140, R4, R30, R140 ;  /* 0x0000001e048c723c */ /* 0x000fe2000000188c */
[----:B------:R-:W-:Y:S04]  /*6720*/  LDSM.16.M88.4 R4, [R198+0x8000] ;  /* 0x00800000c604783b */ /* 0x000fe80000000200 */
[----:B------:R-:W2:Y:S01]  /*6730*/  LDSM.16.M88.4 R28, [R197+0x10000] ;  /* 0x01000000c51c783b */ /* 0x000ea20000000200 */
[----:B-1----:R-:W-:Y:S06]  /*6740*/  HMMA.16816.F32 R16, R32, R200, R16 ;  /* 0x000000c82010723c */ /* 0x002fec0000001810 */
[----:B------:R-:W-:Y:S06]  /*6750*/  HMMA.16816.F32 R164, R8, R220, R164 ;  /* 0x000000dc08a4723c */ /* 0x000fec00000018a4 */
[----:B------:R-:W-:Y:S01]  /*6760*/  HMMA.16816.F32 R12, R32, R202, R12 ;  /* 0x000000ca200c723c */ /* 0x000fe2000000180c */
[----:B------:R-:W-:Y:S05]  /*6770*/  LDSM.16.M88.4 R200, [R178] ;  /* 0x00000000b2c8783b */ /* 0x000fea0000000200 */
[C---:B------:R-:W-:Y:S01]  /*6780*/  HMMA.16816.F32 R160, R8.reuse, R222, R160 ;  /* 0x000000de08a0723c */ /* 0x040fe200000018a0 */
[----:B------:R-:W1:Y:S05]  /*6790*/  LDSM.16.M88.4 R220, [R196+0x8000] ;  /* 0x00800000c4dc783b */ /* 0x000e6a0000000200 */
[C---:B----4-:R-:W-:Y:S06]  /*67a0*/  HMMA.16816.F32 R156, R8.reuse, R24, R156 ;  /* 0x00000018089c723c */ /* 0x050fec000000189c */
[C---:B------:R-:W-:Y:S01]  /*67b0*/  HMMA.16816.F32 R152, R8.reuse, R26, R152 ;  /* 0x0000001a0898723c */ /* 0x040fe20000001898 */
[----:B------:R-:W3:Y:S05]  /*67c0*/  LDSM.16.M88.4 R24, [R197+0x10800] ;  /* 0x01080000c518783b */ /* 0x000eea0000000200 */
[C---:B-----5:R-:W-:Y:S06]  /*67d0*/  HMMA.16816.F32 R148, R8.reuse, R20, R148 ;  /* 0x000000140894723c */ /* 0x060fec0000001894 */
[----:B------:R-:W-:Y:S01]  /*67e0*/  HMMA.16816.F32 R140, R8, R22, R140 ;  /* 0x00000016088c723c */ /* 0x000fe2000000188c */
[----:B------:R-:W4:Y:S04]  /*67f0*/  LDSM.16.M88.4 R20, [R197+0x11000] ;  /* 0x01100000c514783b */ /* 0x000f280000000200 */
[----:B------:R-:W5:Y:S01]  /*6800*/  LDSM.16.M88.4 R8, [R197+0x11800] ;  /* 0x01180000c508783b */ /* 0x000f620000000200 */
        /* <DEDUP_REMOVED lines=9> */
[C---:B------:R-:W-:Y:S06]  /*68a0*/  HMMA.16816.F32 R148, R32.reuse, R136, R148 ;  /* 0x000000882094723c */ /* 0x040fec0000001894 */
[----:B------:R-:W-:Y:S01]  /*68b0*/  HMMA.16816.F32 R140, R32, R138, R140 ;  /* 0x0000008a208c723c */ /* 0x000fe2000000188c */
[----:B------:R-:W-:Y:S04]  /*68c0*/  LDSM.16.M88.4 R136, [R194+0x8000] ;  /* 0x00800000c288783b */ /* 0x000fe80000000200 */
[----:B------:R-:W2:Y:S01]  /*68d0*/  LDSM.16.M88.4 R32, [R191+0x10000] ;  /* 0x01000000bf20783b */ /* 0x000ea20000000200 */
[----:B-1----:R-:W-:Y:S06]  /*68e0*/  HMMA.16816.F32 R16, R220, R224, R16 ;  /* 0x000000e0dc10723c */ /* 0x002fec0000001810 */
[----:B---3--:R-:W-:Y:S06]  /*68f0*/  HMMA.16816.F32 R164, R4, R24, R164 ;  /* 0x0000001804a4723c */ /* 0x008fec00000018a4 */
[----:B------:R-:W-:Y:S06]  /*6900*/  HMMA.16816.F32 R12, R220, R226, R12 ;  /* 0x000000e2dc0c723c */ /* 0x000fec000000180c */
[C---:B------:R-:W-:Y:S01]  /*6910*/  HMMA.16816.F32 R160, R4.reuse, R26, R160 ;  /* 0x0000001a04a0723c */ /* 0x040fe200000018a0 */
[----:B------:R-:W-:Y:S05]  /*6920*/  LDSM.16.M88.4 R24, [R191+0x11000] ;  /* 0x01100000bf18783b */ /* 0x000fea0000000200 */
[C---:B----4-:R-:W-:Y:S06]  /*6930*/  HMMA.16816.F32 R156, R4.reuse, R20, R156 ;  /* 0x00000014049c723c */ /* 0x050fec000000189c */
[C---:B------:R-:W-:Y:S01]  /*6940*/  HMMA.16816.F32 R152, R4.reuse, R22, R152 ;  /* 0x000000160498723c */ /* 0x040fe20000001898 */
[----:B------:R-:W-:Y:S05]  /*6950*/  LDSM.16.M88.4 R20, [R191+0x11800] ;  /* 0x01180000bf14783b */ /* 0x000fea0000000200 */
[C---:B-----5:R-:W-:Y:S06]  /*6960*/  HMMA.16816.F32 R148, R4.reuse, R8, R148 ;  /* 0x000000080494723c */ /* 0x060fec0000001894 */
[----:B------:R-:W-:Y:S01]  /*6970*/  HMMA.16816.F32 R140, R4, R10, R140 ;  /* 0x0000000a048c723c */ /* 0x000fe2000000188c */
[----:B------:R-:W-:Y:S04]  /*6980*/  LDSM.16.M88.4 R8, [R193+0x8000] ;  /* 0x00800000c108783b */ /* 0x000fe80000000200 */
[----:B------:R-:W1:Y:S01]  /*6990*/  LDSM.16.M88.4 R4, [R184+0x4000] ;  /* 0x00400000b804783b */ /* 0x000e620000000200 */
[----:B--2---:R-:W-:Y:S06]  /*69a0*/  HMMA.16816.F32 R16, R136, R32, R16 ;  /* 0x000000208810723c */ /* 0x004fec0000001810 */
[----:B------:R-:W-:Y:S06]  /*69b0*/  HMMA.16816.F32 R164, R220, R200, R164 ;  /* 0x000000c8dca4723c */ /* 0x000fec00000018a4 */
[----:B------:R-:W-:Y:S06]  /*69c0*/  HMMA.16816.F32 R12, R136, R34, R12 ;  /* 0x00000022880c723c */ /* 0x000fec000000180c */
[C---:B------:R-:W-:Y:S06]  /*69d0*/  HMMA.16816.F32 R156, R220.reuse, R172, R156 ;  /* 0x000000acdc9c723c */ /* 0x040fec000000189c */
[C---:B------:R-:W-:Y:S01]  /*69e0*/  HMMA.16816.F32 R152, R220.reuse, R174, R152 ;  /* 0x000000aedc98723c */ /* 0x040fe20000001898 */
[----:B------:R-:W2:Y:S05]  /*69f0*/  LDSM.16.M88.4 R172, [R184+0x4800] ;  /* 0x00480000b8ac783b */ /* 0x000eaa0000000200 */
[C---:B------:R-:W-:Y:S06]  /*6a00*/  HMMA.16816.F32 R160, R220.reuse, R202, R160 ;  /* 0x000000cadca0723c */ /* 0x040fec00000018a0 */
[----:B------:R-:W-:Y:S06]  /*6a10*/  HMMA.16816.F32 R148, R220, R168, R148 ;  /* 0x000000a8dc94723c */ /* 0x000fec0000001894 */
[----:B-1----:R-:W-:Y:S06]  /*6a20*/  HMMA.16816.F32 R16, R8, R4, R16 ;  /* 0x000000040810723c */ /* 0x002fec0000001810 */
[----:B------:R-:W-:Y:S01]  /*6a30*/  HMMA.16816.F32 R140, R220, R170, R140 ;  /* 0x000000aadc8c723c */ /* 0x000fe2000000188c */
[----:B------:R-:W-:-:S04]  /*6a40*/  IMAD.U32 R5, RZ, RZ, UR17 ;  /* 0x00000011ff057e24 */ /* 0x000fc8000f8e00ff */
[----:B------:R-:W-:Y:S01]  /*6a50*/  IMAD R2, R5, 0x40, R214 ;  /* 0x0000004005027824 */ /* 0x000fe200078e02d6 */
[----:B------:R-:W-:Y:S03]  /*6a60*/  HMMA.16816.F32 R164, R136, R28, R164 ;  /* 0x0000001c88a4723c */ /* 0x000fe600000018a4 */
[C---:B------:R-:W-:Y:S01]  /*6a70*/  VIADD R0, R2.reuse, 0x1 ;  /* 0x0000000102007836 */ /* 0x040fe20000000000 */
[-C--:B------:R-:W-:Y:S02]  /*6a80*/  ISETP.GE.AND P6, PT, R2, R212.reuse, PT ;  /* 0x000000d40200720c */ /* 0x080fe40003fc6270 */
[----:B------:R-:W-:Y:S01]  /*6a90*/  HMMA.16816.F32 R12, R8, R6, R12 ;  /* 0x00000006080c723c */ /* 0x000fe2000000180c */
[----:B------:R-:W1:Y:S01]  /*6aa0*/  LDSM.16.M88.4 R4, [R184+0x5000] ;  /* 0x00500000b804783b */ /* 0x000e620000000200 */
[C---:B------:R-:W-:Y:S02]  /*6ab0*/  ISETP.GE.AND P5, PT, R0.reuse, R212, PT ;  /* 0x000000d40000720c */ /* 0x040fe40003fa6270 */
[----:B------:R-:W-:-:S02]  /*6ac0*/  ISETP.GE.AND P0, PT, R0, R210, PT ;  /* 0x000000d20000720c */ /* 0x000fc40003f06270 */
[C---:B------:R-:W-:Y:S01]  /*6ad0*/  HMMA.16816.F32 R160, R136.reuse, R30, R160 ;  /* 0x0000001e88a0723c */ /* 0x040fe200000018a0 */
[----:B------:R-:W-:Y:S02]  /*6ae0*/  ISETP.GE.AND P1, PT, R2, R210, PT ;  /* 0x000000d20200720c */ /* 0x000fe40003f26270 */
[C---:B------:R-:W-:Y:S02]  /*6af0*/  ISETP.LT.OR P5, PT, R0.reuse, R213, P5 ;  /* 0x000000d50000720c */ /* 0x040fe40002fa1670 */
[----:B------:R-:W-:Y:S01]  /*6b00*/  ISETP.LT.OR P0, PT, R0, R211, P0 ;  /* 0x000000d30000720c */ /* 0x000fe20000701670 */
[C---:B------:R-:W-:Y:S01]  /*6b10*/  HMMA.16816.F32 R156, R136.reuse, R24, R156 ;  /* 0x00000018889c723c */ /* 0x040fe2000000189c */
[C---:B------:R-:W-:Y:S02]  /*6b20*/  ISETP.LT.OR P6, PT, R2.reuse, R213, P6 ;  /* 0x000000d50200720c */ /* 0x040fe400037c1670 */
[----:B------:R-:W-:Y:S02]  /*6b30*/  ISETP.LT.OR P1, PT, R2, R211, P1 ;  /* 0x000000d30200720c */ /* 0x000fe40000f21670 */
[----:B------:R-:W-:Y:S01]  /*6b40*/  FSEL R0, R16, -INF , !P6 ;  /* 0xff80000010007808 */ /* 0x000fe20007000000 */
[----:B------:R-:W-:Y:S01]  /*6b50*/  HMMA.16816.F32 R148, R136, R20, R148 ;  /* 0x000000148894723c */ /* 0x000fe20000001894 */
[----:B------:R-:W-:-:S05]  /*6b60*/  VIADD R24, R2, 0x8 ;  /* 0x0000000802187836 */ /* 0x000fca0000000000 */
[----:B------:R-:W-:Y:S01]  /*6b70*/  HMMA.16816.F32 R140, R136, R22, R140 ;  /* 0x00000016888c723c */ /* 0x000fe2000000188c */
[----:B------:R-:W-:Y:S02]  /*6b80*/  FSEL R21, R18, -INF , !P1 ;  /* 0xff80000012157808 */ /* 0x000fe40004800000 */
[----:B------:R-:W-:Y:S02]  /*6b90*/  FSEL R20, R17, -INF , !P5 ;  /* 0xff80000011147808 */ /* 0x000fe40006800000 */
[----:B------:R-:W-:Y:S01]  /*6ba0*/  ISETP.GE.AND P6, PT, R24, R212, PT ;  /* 0x000000d41800720c */ /* 0x000fe20003fc6270 */
[----:B--2---:R-:W-:Y:S01]  /*6bb0*/  HMMA.16816.F32 R164, R8, R172, R164 ;  /* 0x000000ac08a4723c */ /* 0x004fe200000018a4 */
[----:B------:R-:W-:Y:S01]  /*6bc0*/  FSEL R23, R19, -INF , !P0 ;  /* 0xff80000013177808 */ /* 0x000fe20004000000 */
[----:B------:R-:W-:Y:S01]  /*6bd0*/  VIADD R22, R2, 0x9 ;  /* 0x0000000902167836 */ /* 0x000fe20000000000 */
[----:B------:R-:W2:Y:S01]  /*6be0*/  LDSM.16.M88.4 R16, [R184+0x5800] ;  /* 0x00580000b810783b */ /* 0x000ea20000000200 */
[----:B------:R-:W-:Y:S01]  /*6bf0*/  ISETP.GE.AND P1, PT, R24, R210, PT ;  /* 0x000000d21800720c */ /* 0x000fe20003f26270 */
[----:B------:R-:W-:-:S04]  /*6c00*/  DEPBAR.LE SB0, 0x0 ;  /* 0x000080000000791a */ /* 0x000fc80000000000 */
[----:B------:R-:W-:Y:S01]  /*6c10*/  HMMA.16816.F32 R152, R136, R26, R152 ;  /* 0x0000001a8898723c */ /* 0x000fe20000001898 */
[C---:B------:R-:W-:Y:S02]  /*6c20*/  ISETP.GE.AND P5, PT, R22.reuse, R212, PT ;  /* 0x000000d41600720c */ /* 0x040fe40003fa6270 */
[----:B------:R-:W-:Y:S02]  /*6c30*/  ISETP.GE.AND P0, PT, R22, R210, PT ;  /* 0x000000d21600720c */ /* 0x000fe40003f06270 */
[C---:B------:R-:W-:Y:S01]  /*6c40*/  ISETP.LT.OR P6, PT, R24.reuse, R213, P6 ;  /* 0x000000d51800720c */ /* 0x040fe200037c1670 */
[C---:B------:R-:W-:Y:S01]  /*6c50*/  HMMA.16816.F32 R160, R8.reuse, R174, R160 ;  /* 0x000000ae08a0723c */ /* 0x040fe200000018a0 */
[----:B------:R-:W-:Y:S01]  /*6c60*/  ISETP.LT.OR P1, PT, R24, R211, P1 ;  /* 0x000000d31800720c */ /* 0x000fe20000f21670 */
[----:B------:R-:W-:Y:S01]  /*6c70*/  VIADD R26, R2, 0x10 ;  /* 0x00000010021a7836 */ /* 0x000fe20000000000 */
[----:B------:R-:W-:Y:S01]  /*6c80*/  ISETP.LT.OR P5, PT, R22, R213, P5 ;  /* 0x000000d51600720c */ /* 0x000fe20002fa1670 */
[----:B------:R-:W-:Y:S01]  /*6c90*/  VIADD R24, R2, 0x11 ;  /* 0x0000001102187836 */ /* 0x000fe20000000000 */
[----:B------:R-:W-:Y:S01]  /*6ca0*/  BAR.SYNC.DEFER_BLOCKING 0x0 ;  /* 0x0000000000007b1d */ /* 0x000fe20000010000 */
[----:B------:R-:W-:Y:S01]  /*6cb0*/  ISETP.LT.OR P0, PT, R22, R211, P0 ;  /* 0x000000d31600720c */ /* 0x000fe20000701670 */
[----:B-1----:R-:W-:Y:S01]  /*6cc0*/  HMMA.16816.F32 R156, R8, R4, R156 ;  /* 0x00000004089c723c */ /* 0x002fe2000000189c */
[----:B------:R-:W-:-:S02]  /*6cd0*/  FSEL R25, R14, -INF , !P1 ;  /* 0xff8000000e197808 */ /* 0x000fc40004800000 */
[----:B------:R-:W-:Y:S02]  /*6ce0*/  FSEL R22, R12, -INF , !P6 ;  /* 0xff8000000c167808 */ /* 0x000fe40007000000 */
[----:B------:R-:W-:Y:S02]  /*6cf0*/  FSEL R14, R13, -INF , !P5 ;  /* 0xff8000000d0e7808 */ /* 0x000fe40006800000 */
[----:B------:R-:W-:Y:S01]  /*6d00*/  FSEL R15, R15, -INF , !P0 ;  /* 0xff8000000f0f7808 */ /* 0x000fe20004000000 */
[----:B------:R-:W-:Y:S01]  /*6d10*/  VIADD R5, R2, 0x18 ;  /* 0x0000001802057836 */ /* 0x000fe20000000000 */
[----:B------:R-:W-:Y:S01]  /*6d20*/  ISETP.GE.AND P6, PT, R26, R212, PT ;  /* 0x000000d41a00720c */ /* 0x000fe20003fc6270 */
[----:B------:R-:W-:Y:S01]  /*6d30*/  VIADD R4, R2, 0x19 ;  /* 0x0000001902047836 */ /* 0x000fe20000000000 */
[----:B------:R-:W-:Y:S01]  /*6d40*/  ISETP.GE.AND P1, PT, R26, R210, PT ;  /* 0x000000d21a00720c */ /* 0x000fe20003f26270 */
[----:B------:R-:W-:Y:S01]  /*6d50*/  HMMA.16816.F32 R152, R8, R6, R152 ;  /* 0x000000060898723c */ /* 0x000fe20000001898 */
[----:B------:R-:W-:-:S02]  /*6d60*/  ISETP.GE.AND P5, PT, R24, R212, PT ;  /* 0x000000d41800720c */ /* 0x000fc40003fa6270 */
[----:B------:R-:W-:Y:S02]  /*6d70*/  ISETP.GE.AND P0, PT, R24, R210, PT ;  /* 0x000000d21800720c */ /* 0x000fe40003f06270 */
[C---:B------:R-:W-:Y:S02]  /*6d80*/  ISETP.LT.OR P6, PT, R26.reuse, R213, P6 ;  /* 0x000000d51a00720c */ /* 0x040fe400037c1670 */
[----:B------:R-:W-:Y:S02]  /*6d90*/  ISETP.LT.OR P1, PT, R26, R211, P1 ;  /* 0x000000d31a00720c */ /* 0x000fe40000f21670 */
[C---:B------:R-:W-:Y:S01]  /*6da0*/  ISETP.LT.OR P5, PT, R24.reuse, R213, P5 ;  /* 0x000000d51800720c */ /* 0x040fe20002fa1670 */
[----:B--2---:R-:W-:Y:S01]  /*6db0*/  HMMA.16816.F32 R148, R8, R16, R148 ;  /* 0x000000100894723c */ /* 0x004fe20000001894 */
[----:B------:R-:W-:Y:S02]  /*6dc0*/  ISETP.LT.OR P0, PT, R24, R211, P0 ;  /* 0x000000d31800720c */ /* 0x000fe40000701670 */
[----:B------:R-:W-:-:S02]  /*6dd0*/  FSEL R174, R164, -INF , !P6 ;  /* 0xff800000a4ae7808 */ /* 0x000fc40007000000 */
[----:B------:R-:W-:Y:S01]  /*6de0*/  FSEL R135, R166, -INF , !P1 ;  /* 0xff800000a6877808 */ /* 0x000fe20004800000 */
[----:B------:R-:W-:Y:S01]  /*6df0*/  HMMA.16816.F32 R140, R8, R18, R140 ;  /* 0x00000012088c723c */ /* 0x000fe2000000188c */
[----:B------:R-:W-:Y:S02]  /*6e00*/  FSEL R138, R165, -INF , !P5 ;  /* 0xff800000a58a7808 */ /* 0x000fe40006800000 */
[----:B------:R-:W-:Y:S02]  /*6e10*/  FSEL R133, R167, -INF , !P0 ;  /* 0xff800000a7857808 */ /* 0x000fe40004000000 */
[C---:B------:R-:W-:Y:S02]  /*6e20*/  ISETP.GE.AND P6, PT, R5.reuse, R212, PT ;  /* 0x000000d40500720c */ /* 0x040fe40003fc6270 */
[----:B------:R-:W-:Y:S02]  /*6e30*/  ISETP.GE.AND P1, PT, R5, R210, PT ;  /* 0x000000d20500720c */ /* 0x000fe40003f26270 */
        /* <DEDUP_REMOVED lines=25> */
[CC--:B------:R-:W-:Y:S02]  /*6fd0*/  ISETP.GE.AND P6, PT, R5.reuse, R212.reuse, PT ;  /* 0x000000d40500720c */ /* 0x0c0fe40003fc6270 */
[C---:B------:R-:W-:Y:S02]  /*6fe0*/  ISETP.GE.AND P5, PT, R4.reuse, R212, PT ;  /* 0x000000d40400720c */ /* 0x040fe40003fa6270 */
[----:B------:R-:W-:Y:S02]  /*6ff0*/  ISETP.GE.AND P0, PT, R4, R210, PT ;  /* 0x000000d20400720c */ /* 0x000fe40003f06270 */
[----:B------:R-:W-:-:S02]  /*7000*/  ISETP.LT.OR P6, PT, R5, R213, P6 ;  /* 0x000000d50500720c */ /* 0x000fc400037c1670 */
[C---:B------:R-:W-:Y:S02]  /*7010*/  ISETP.LT.OR P5, PT, R4.reuse, R213, P5 ;  /* 0x000000d50400720c */ /* 0x040fe40002fa1670 */
[----:B------:R-:W-:Y:S01]  /*7020*/  ISETP.LT.OR P0, PT, R4, R211, P0 ;  /* 0x000000d30400720c */ /* 0x000fe20000701670 */
[----:B------:R-:W-:Y:S01]  /*7030*/  VIADD R4, R2, 0x31 ;  /* 0x0000003102047836 */ /* 0x000fe20000000000 */
[----:B------:R-:W-:Y:S02]  /*7040*/  FSEL R224, R152, -INF , !P6 ;  /* 0xff80000098e07808 */ /* 0x000fe40007000000 */
[----:B------:R-:W-:Y:S02]  /*7050*/  FSEL R152, R153, -INF , !P5 ;  /* 0xff80000099987808 */ /* 0x000fe40006800000 */
[----:B------:R-:W-:Y:S02]  /*7060*/  FSEL R221, R155, -INF , !P0 ;  /* 0xff8000009bdd7808 */ /* 0x000fe40004000000 */
[----:B------:R-:W-:-:S02]  /*7070*/  ISETP.GE.AND P5, PT, R4, R212, PT ;  /* 0x000000d40400720c */ /* 0x000fc40003fa6270 */
[CC--:B------:R-:W-:Y:S02]  /*7080*/  ISETP.GE.AND P0, PT, R4.reuse, R210.reuse, PT ;  /* 0x000000d20400720c */ /* 0x0c0fe40003f06270 */
[C---:B------:R-:W-:Y:S02]  /*7090*/  ISETP.LT.OR P5, PT, R4.reuse, R213, P5 ;  /* 0x000000d50400720c */ /* 0x040fe40002fa1670 */
[----:B------:R-:W-:Y:S01]  /*70a0*/  ISETP.LT.OR P0, PT, R4, R211, P0 ;  /* 0x000000d30400720c */ /* 0x000fe20000701670 */
[----:B------:R-:W-:Y:S01]  /*70b0*/  VIADD R4, R2, 0x38 ;  /* 0x0000003802047836 */ /* 0x000fe20000000000 */
[----:B------:R-:W-:Y:S02]  /*70c0*/  FSEL R227, R158, -INF , !P1 ;  /* 0xff8000009ee37808 */ /* 0x000fe40004800000 */
[----:B------:R-:W-:Y:S02]  /*70d0*/  ISETP.GE.AND P1, PT, R5, R210, PT ;  /* 0x000000d20500720c */ /* 0x000fe40003f26270 */
[----:B------:R-:W-:-:S02]  /*70e0*/  FSEL R169, R151, -INF , !P0 ;  /* 0xff80000097a97808 */ /* 0x000fc40004000000 */
[-C--:B------:R-:W-:Y:S02]  /*70f0*/  ISETP.GE.AND P0, PT, R4, R212.reuse, PT ;  /* 0x000000d40400720c */ /* 0x080fe40003f06270 */
[----:B------:R-:W-:Y:S01]  /*7100*/  ISETP.LT.OR P1, PT, R5, R211, P1 ;  /* 0x000000d30500720c */ /* 0x000fe20000f21670 */
[----:B------:R-:W-:Y:S01]  /*7110*/  VIADD R5, R2, 0x30 ;  /* 0x0000003002057836 */ /* 0x000fe20000000000 */
[----:B------:R-:W-:Y:S01]  /*7120*/  ISETP.LT.OR P0, PT, R4, R213, P0 ;  /* 0x000000d50400720c */ /* 0x000fe20000701670 */
[----:B------:R-:W-:Y:S01]  /*7130*/  VIADD R2, R2, 0x39 ;  /* 0x0000003902027836 */ /* 0x000fe20000000000 */
[----:B------:R-:W-:Y:S02]  /*7140*/  FSEL R223, R154, -INF , !P1 ;  /* 0xff8000009adf7808 */ /* 0x000fe40004800000 */
[C---:B------:R-:W-:Y:S02]  /*7150*/  ISETP.GE.AND P6, PT, R5.reuse, R212, PT ;  /* 0x000000d40500720c */ /* 0x040fe40003fc6270 */
[----:B------:R-:W-:-:S02]  /*7160*/  ISETP.GE.AND P1, PT, R5, R210, PT ;  /* 0x000000d20500720c */ /* 0x000fc40003f26270 */
[----:B------:R-:W-:Y:S02]  /*7170*/  FSEL R170, R140, -INF , !P0 ;  /* 0xff8000008caa7808 */ /* 0x000fe40004000000 */
[----:B------:R-:W-:Y:S02]  /*7180*/  PLOP3.LUT P0, PT, PT, PT, UP0, 0x80, 0x0 ;  /* 0x000000000000781c */ /* 0x000fe40003f0f008 */
[C---:B------:R-:W-:Y:S02]  /*7190*/  ISETP.LT.OR P6, PT, R5.reuse, R213, P6 ;  /* 0x000000d50500720c */ /* 0x040fe400037c1670 */
[----:B------:R-:W-:Y:S02]  /*71a0*/  ISETP.LT.OR P1, PT, R5, R211, P1 ;  /* 0x000000d30500720c */ /* 0x000fe40000f21670 */
[----:B------:R-:W-:Y:S02]  /*71b0*/  FSEL R200, R148, -INF , !P6 ;  /* 0xff80000094c87808 */ /* 0x000fe40007000000 */
[----:B------:R-:W-:-:S02]  /*71c0*/  FSEL R171, R150, -INF , !P1 ;  /* 0xff80000096ab7808 */ /* 0x000fc40004800000 */
[----:B------:R-:W-:Y:S02]  /*71d0*/  FSEL R172, R149, -INF , !P5 ;  /* 0xff80000095ac7808 */ /* 0x000fe40006800000 */
[----:B------:R-:W-:Y:S02]  /*71e0*/  ISETP.GE.AND P5, PT, R4, R210, PT ;  /* 0x000000d20400720c */ /* 0x000fe40003fa6270 */
[C---:B------:R-:W-:Y:S02]  /*71f0*/  ISETP.GE.AND P6, PT, R2.reuse, R212, PT ;  /* 0x000000d40200720c */ /* 0x040fe40003fc6270 */
[----:B------:R-:W-:Y:S02]  /*7200*/  ISETP.GE.AND P1, PT, R2, R210, PT ;  /* 0x000000d20200720c */ /* 0x000fe40003f26270 */
[----:B------:R-:W-:Y:S02]  /*7210*/  ISETP.LT.OR P5, PT, R4, R211, P5 ;  /* 0x000000d30400720c */ /* 0x000fe40002fa1670 */
[----:B------:R-:W-:-:S02]  /*7220*/  ISETP.LT.OR P6, PT, R2, R213, P6 ;  /* 0x000000d50200720c */ /* 0x000fc400037c1670 */
[----:B------:R-:W-:Y:S02]  /*7230*/  ISETP.LT.OR P1, PT, R2, R211, P1 ;  /* 0x000000d30200720c */ /* 0x000fe40000f21670 */
[----:B------:R-:W-:Y:S02]  /*7240*/  FSEL R167, R142, -INF , !P5 ;  /* 0xff8000008ea77808 */ /* 0x000fe40006800000 */
[----:B------:R-:W-:Y:S02]  /*7250*/  FSEL R168, R141, -INF , !P6 ;  /* 0xff8000008da87808 */ /* 0x000fe40007000000 */
[----:B------:R-:W-:Y:S01]  /*7260*/  FSEL R165, R143, -INF , !P1 ;  /* 0xff8000008fa57808 */ /* 0x000fe20004800000 */
[----:B------:R-:W-:Y:S06]  /*7270*/  @!P0 BRA `(.L_x_397) ;  /* 0x0000000400048947 */ /* 0x000fec0003800000 */
[----:B------:R-:W-:Y:S01]  /*7280*/  UIADD3 UR6, UR18, -0x3, URZ ;  /* 0xfffffffd12067890 */ /* 0x000fe2000fffe03f */
[----:B------:R-:W1:Y:S01]  /*7290*/  @!P4 LDC.64 R12, c[0x0][0x218] ;  /* 0x00008600ff0ccb82 */ /* 0x000e620000000a00 */
[----:B------:R2:W-:Y:S01]  /*72a0*/  @P4 STS.128 [R205+0xc000], RZ ;  /* 0x00c000ffcd004388 */ /* 0x0005e20000000c00 */
[----:B------:R-:W-:Y:S01]  /*72b0*/  BSSY B0, `(.L_x_398) ;  /* 0x000003c000007945 */ /* 0x000fe20003800000 */
[----:B------:R-:W-:Y:S02]  /*72c0*/  USHF.R.S32.HI UR4, URZ, 0x1f, UR6 ;  /* 0x0000001f3f047899 */ /* 0x000fe40008011406 */
[----:B------:R-:W-:Y:S02]  /*72d0*/  UIMAD.WIDE.U32 UR20, UR6, UR10, URZ ;  /* 0x0000000a061472a5 */ /* 0x000fe4000f8e003f */
[----:B------:R-:W-:Y:S01]  /*72e0*/  UIMAD UR4, UR4, UR10, URZ ;  /* 0x0000000a040472a4 */ /* 0x000fe2000f8e023f */
[----:B------:R-:W3:Y:S03]  /*72f0*/  @!P2 LDC.64 R8, c[0x0][0x218] ;  /* 0x00008600ff08ab82 */ /* 0x000ee60000000a00 */
[----:B------:R-:W-:Y:S01]  /*7300*/  UIMAD UR4, UR6, UR11, UR4 ;  /* 0x0000000b060472a4 */ /* 0x000fe2000f8e0204 */
[----:B------:R-:W-:-:S02]  /*7310*/  IMAD.U32 R17, RZ, RZ, UR20 ;  /* 0x00000014ff117e24 */ /* 0x000fc4000f8e00ff */
[----:B------:R-:W-:Y:S01]  /*7320*/  IMAD.U32 R2, RZ, RZ, UR20 ;  /* 0x00000014ff027e24 */ /* 0x000fe2000f8e00ff */
[----:B------:R-:W-:Y:S01]  /*7330*/  UIADD3 UR4, UR21, UR4, URZ ;  /* 0x0000000415047290 */ /* 0x000fe2000fffe03f */
[----:B------:R-:W4:Y:S01]  /*7340*/  @!P3 LDC.64 R10, c[0x0][0x218] ;  /* 0x00008600ff0abb82 */ /* 0x000f220000000a00 */
[----:B------:R-:W-:-:S04]  /*7350*/  LEA R16, P1, R17, R206, 0x6 ;  /* 0x000000ce11107211 */ /* 0x000fc800078230ff */
[----:B------:R-:W-:-:S03]  /*7360*/  IMAD.U32 R17, RZ, RZ, UR4 ;  /* 0x00000004ff117e24 */ /* 0x000fc6000f8e00ff */
[----:B------:R-:W5:Y:S01]  /*7370*/  @!P4 LDC.64 R6, c[0x0][0x218] ;  /* 0x00008600ff06cb82 */ /* 0x000f620000000a00 */
[----:B-1----:R-:W-:Y:S02]  /*7380*/  @!P4 LEA R12, P6, R16, R12, 0x1 ;  /* 0x0000000c100cc211 */ /* 0x002fe400078c08ff */
[----:B------:R-:W-:-:S04]  /*7390*/  LEA.HI.X R2, R2, R209, R17, 0x6, P1 ;  /* 0x000000d102027211 */ /* 0x000fc800008f3411 */
[C-C-:B------:R-:W-:Y:S01]  /*73a0*/  @!P4 LEA.HI.X R13, R16.reuse, R13, R2.reuse, 0x1, P6 ;  /* 0x0000000d100dc211 */ /* 0x140fe200030f0c02 */
[----:B------:R-:W1:Y:S01]  /*73b0*/  @!P3 LDC.64 R4, c[0x0][0x218] ;  /* 0x00008600ff04bb82 */ /* 0x000e620000000a00 */
[C---:B---3--:R-:W-:Y:S02]  /*73c0*/  @!P2 LEA R18, P1, R16.reuse, R8, 0x1 ;  /* 0x000000081012a211 */ /* 0x048fe400078208ff */
[C---:B------:R-:W-:Y:S01]  /*73d0*/  IADD3 R8, P6, R16.reuse, UR26, RZ ;  /* 0x0000001a10087c10 */ /* 0x040fe2000ffde0ff */
[----:B------:R-:W-:Y:S01]  /*73e0*/  @!PT LDS RZ, [RZ] ;  /* 0x00000000fffff984 */ /* 0x000fe20000000800 */
[----:B------:R-:W-:Y:S01]  /*73f0*/  @!PT LDS RZ, [RZ] ;  /* 0x00000000fffff984 */ /* 0x000fe20000000800 */
[----:B------:R-:W-:Y:S01]  /*7400*/  @!PT LDS RZ, [RZ] ;  /* 0x00000000fffff984 */ /* 0x000fe20000000800 */
[----:B------:R2:W-:Y:S01]  /*7410*/  @!P4 LDGSTS.E.BYPASS.LTC128B.128 [R205+0xc000], desc[UR22][R12.64] ;  /* 0x0c0000000ccdcfae */ /* 0x0005e2000b901d56 */
[----:B------:R-:W-:Y:S02]  /*7420*/  @!P2 LEA.HI.X R19, R16, R9, R2, 0x1, P1 ;  /* 0x000000091013a211 */ /* 0x000fe400008f0c02 */
[----:B------:R-:W-:Y:S01]  /*7430*/  IADD3.X R9, R2, UR25, RZ, P6, !PT ;  /* 0x0000001902097c10 */ /* 0x000fe2000b7fe4ff */
        /* <DEDUP_REMOVED lines=35> */
.L_x_399:
[----:B------:R-:W-:Y:S05]  /*7670*/  BSYNC B0 ;  /* 0x0000000000007941 */ /* 0x000fea0003800000 */
.L_x_398:
[----:B------:R-:W0:Y:S02]  /*7680*/  LDGDEPBAR ;  /* 0x00000000000079af */ /* 0x000e240000000000 */
.L_x_397:
[----:B-12---:R-:W-:Y:S01]  /*7690*/  FMNMX.FTZ R5, R132, R0, !PT ;  /* 0x0000000084057209 */ /* 0x006fe20007810000 */
[----:B------:R-:W-:Y:S01]  /*76a0*/  LDSM.16.MT88.4 R16, [R190+0x12000] ;  /* 0x01200000be10783b */ /* 0x000fe20000004200 */
[----:B------:R-:W-:Y:S02]  /*76b0*/  FMNMX.FTZ R6, R3, R21, !PT ;  /* 0x0000001503067209 */ /* 0x000fe40007810000 */
[----:B------:R-:W-:Y:S01]  /*76c0*/  FMNMX.FTZ R5, R20, R5, !PT ;  /* 0x0000000514057209 */ /* 0x000fe20007810000 */
[----:B------:R-:W-:Y:S01]  /*76d0*/  LDSM.16.MT88.4 R32, [R188+0x12000] ;  /* 0x01200000bc20783b */ /* 0x000fe20000004200 */
[----:B------:R-:W-:Y:S02]  /*76e0*/  FMNMX.FTZ R6, R23, R6, !PT ;  /* 0x0000000617067209 */ /* 0x000fe40007810000 */
[----:B------:R-:W-:Y:S01]  /*76f0*/  FMNMX.FTZ R5, R22, R5, !PT ;  /* 0x0000000516057209 */ /* 0x000fe20007810000 */
[----:B------:R-:W-:Y:S01]  /*7700*/  LDSM.16.MT88.4 R148, [R192+0x15000] ;  /* 0x01500000c094783b */ /* 0x000fe20000004200 */
[----:B------:R-:W-:-:S02]  /*7710*/  FMNMX.FTZ R6, R25, R6, !PT ;  /* 0x0000000619067209 */ /* 0x000fc40007810000 */
[----:B------:R-:W-:Y:S01]  /*7720*/  FMNMX.FTZ R5, R14, R5, !PT ;  /* 0x000000050e057209 */ /* 0x000fe20007810000 */
[----:B------:R-:W-:Y:S01]  /*7730*/  LDSM.16.MT88.4 R140, [R190+0x15000] ;  /* 0x01500000be8c783b */ /* 0x000fe20000004200 */
        /* <DEDUP_REMOVED lines=24> */
[----:B------:R-:W-:-:S03]  /*78c0*/  FMNMX.FTZ R6, R165, R6, !PT ;  /* 0x00000006a5067209 */ /* 0x000fc60007810000 */
[----:B------:R-:W1:Y:S04]  /*78d0*/  SHFL.BFLY PT, R7, R8, 0x2, 0x1f ;  /* 0x0c401f0008077f89 */ /* 0x000e6800000e0000 */
[----:B------:R-:W2:Y:S01]  /*78e0*/  SHFL.BFLY PT, R5, R6, 0x2, 0x1f ;  /* 0x0c401f0006057f89 */ /* 0x000ea200000e0000 */
[----:B-1----:R-:W-:-:S03]  /*78f0*/  FMNMX.FTZ R7, R8, R7, !PT ;  /* 0x0000000708077209 */ /* 0x002fc60007810000 */
[----:B------:R-:W-:Y:S01]  /*7900*/  LDSM.16.MT88.4 R8, [R192+0x12000] ;  /* 0x01200000c008783b */ /* 0x000fe20000004200 */
[----:B--2---:R-:W-:-:S03]  /*7910*/  FMNMX.FTZ R5, R6, R5, !PT ;  /* 0x0000000506057209 */ /* 0x004fc60007810000 */
[----:B------:R-:W1:Y:S04]  /*7920*/  SHFL.BFLY PT, R2, R7, 0x1, 0x1f ;  /* 0x0c201f0007027f89 */ /* 0x000e6800000e0000 */
[----:B------:R-:W2:Y:S01]  /*7930*/  SHFL.BFLY PT, R4, R5, 0x1, 0x1f ;  /* 0x0c201f0005047f89 */ /* 0x000ea200000e0000 */
[----:B-1----:R-:W-:-:S04]  /*7940*/  FMNMX.FTZ R2, R7, R2, !PT ;  /* 0x0000000207027209 */ /* 0x002fc80007810000 */
[C---:B------:R-:W-:Y:S01]  /*7950*/  FSETP.NEU.FTZ.AND P5, PT, R2.reuse, -INF , PT ;  /* 0xff8000000200780b */ /* 0x040fe20003fbd000 */
[----:B------:R-:W-:-:S05]  /*7960*/  FMUL.FTZ R173, R2, UR19 ;  /* 0x0000001302ad7c20 */ /* 0x000fca0008410000 */
[----:B------:R-:W-:-:S05]  /*7970*/  FSEL R173, R173, RZ, P5 ;  /* 0x000000ffadad7208 */ /* 0x000fca0002800000 */
[--C-:B------:R-:W-:Y:S01]  /*7980*/  FFMA.FTZ R162, R0, UR19, -R173.reuse ;  /* 0x0000001300a27c23 */ /* 0x100fe200080108ad */
[----:B--2---:R-:W-:Y:S01]  /*7990*/  FMNMX.FTZ R0, R5, R4, !PT ;  /* 0x0000000405007209 */ /* 0x004fe20007810000 */
[--C-:B------:R-:W-:Y:S01]  /*79a0*/  FFMA.FTZ R161, R20, UR19, -R173.reuse ;  /* 0x0000001314a17c23 */ /* 0x100fe200080108ad */
[----:B------:R-:W-:Y:S01]  /*79b0*/  FSEL R5, R2, RZ, P5 ;  /* 0x000000ff02057208 */ /* 0x000fe20002800000 */
[--C-:B------:R-:W-:Y:S01]  /*79c0*/  FFMA.FTZ R160, R22, UR19, -R173.reuse ;  /* 0x0000001316a07c23 */ /* 0x100fe200080108ad */
[C---:B------:R-:W-:Y:S01]  /*79d0*/  FSETP.NEU.FTZ.AND P1, PT, R0.reuse, -INF , PT ;  /* 0xff8000000000780b */ /* 0x040fe20003f3d000 */
[----:B------:R-:W-:Y:S01]  /*79e0*/  FMUL.FTZ R166, R0, UR19 ;  /* 0x0000001300a67c20 */ /* 0x000fe20008410000 */
[----:B------:R-:W-:Y:S01]  /*79f0*/  FFMA.FTZ R159, R14, UR19, -R173 ;  /* 0x000000130e9f7c23 */ /* 0x000fe200080108ad */
[----:B------:R-:W-:Y:S01]  /*7a00*/  FADD.FTZ R4, R132, -R5 ;  /* 0x8000000584047221 */ /* 0x000fe20000010000 */
[----:B------:R-:W-:Y:S01]  /*7a10*/  FSEL R6, R0, RZ, P1 ;  /* 0x000000ff00067208 */ /* 0x000fe20000800000 */
[----:B------:R-:W-:Y:S01]  /*7a20*/  MUFU.EX2 R162, R162 ;  /* 0x000000a200a27308 */ /* 0x000fe20000000800 */
[----:B------:R-:W-:Y:S01]  /*7a30*/  FSEL R166, R166, RZ, P1 ;  /* 0x000000ffa6a67208 */ /* 0x000fe20000800000 */
[----:B------:R-:W-:Y:S01]  /*7a40*/  FMUL.FTZ R164, R4, UR19 ;  /* 0x0000001304a47c20 */ /* 0x000fe20008410000 */
[--C-:B------:R-:W-:Y:S01]  /*7a50*/  FFMA.FTZ R174, R174, UR19, -R173.reuse ;  /* 0x00000013aeae7c23 */ /* 0x100fe200080108ad */
[----:B------:R-:W-:Y:S01]  /*7a60*/  FADD.FTZ R6, R3, -R6 ;  /* 0x8000000603067221 */ /* 0x000fe20000010000 */
[--C-:B------:R-:W-:Y:S01]  /*7a70*/  FFMA.FTZ R201, R138, UR19, -R173.reuse ;  /* 0x000000138ac97c23 */ /* 0x100fe200080108ad */
[--C-:B------:R-:W-:Y:S01]  /*7a80*/  FFMA.FTZ R158, R21, UR19, -R166.reuse ;  /* 0x00000013159e7c23 */ /* 0x100fe200080108a6 */
[--C-:B------:R-:W-:Y:S01]  /*7a90*/  FFMA.FTZ R157, R23, UR19, -R166.reuse ;  /* 0x00000013179d7c23 */ /* 0x100fe200080108a6 */
[--C-:B------:R-:W-:Y:S01]  /*7aa0*/  FFMA.FTZ R156, R25, UR19, -R166.reuse ;  /* 0x00000013199c7c23 */ /* 0x100fe200080108a6 */
[--C-:B------:R-:W-:Y:S01]  /*7ab0*/  FFMA.FTZ R163, R15, UR19, -R166.reuse ;  /* 0x000000130fa37c23 */ /* 0x100fe200080108a6 */
[----:B------:R-:W-:Y:S01]  /*7ac0*/  FMUL.FTZ R3, R6, UR19 ;  /* 0x0000001306037c20 */ /* 0x000fe20008410000 */
[----:B------:R-:W1:Y:S01]  /*7ad0*/  MUFU.EX2 R161, R161 ;  /* 0x000000a100a17308 */ /* 0x000e620000000800 */
[----:B------:R-:W2:Y:S01]  /*7ae0*/  LDSM.16.MT88.4 R24, [R189+0x12000] ;  /* 0x01200000bd18783b */ /* 0x000ea20000004200 */
[--C-:B------:R-:W-:Y:S01]  /*7af0*/  FFMA.FTZ R175, R134, UR19, -R173.reuse ;  /* 0x0000001386af7c23 */ /* 0x100fe200080108ad */
[--C-:B------:R-:W-:Y:S01]  /*7b00*/  FFMA.FTZ R202, R136, UR19, -R173.reuse ;  /* 0x0000001388ca7c23 */ /* 0x100fe200080108ad */
[--C-:B------:R-:W-:Y:S01]  /*7b10*/  FFMA.FTZ R203, R135, UR19, -R166.reuse ;  /* 0x0000001387cb7c23 */ /* 0x100fe200080108a6 */
[--C-:B------:R-:W-:Y:S01]  /*7b20*/  FFMA.FTZ R218, R133, UR19, -R166.reuse ;  /* 0x0000001385da7c23 */ /* 0x100fe200080108a6 */
        /* <DEDUP_REMOVED lines=8> */
[----:B------:R-:W-:Y:S01]  /*7bb0*/  FFMA.FTZ R231, R152, UR19, -R173 ;  /* 0x0000001398e77c23 */ /* 0x000fe200080108ad */
        /* <DEDUP_REMOVED lines=8> */
[----:B------:R-:W-:Y:S01]  /*7c40*/  FFMA.FTZ R167, R167, UR19, -R166 ;  /* 0x00000013a7a77c23 */ /* 0x000fe200080108a6 */
[----:B------:R-:W-:Y:S08]  /*7c50*/  MUFU.EX2 R158, R158 ;  /* 0x0000009e009e7308 */ /* 0x000ff00000000800 */
[----:B------:R-:W1:Y:S01]  /*7c60*/  MUFU.EX2 R157, R157 ;  /* 0x0000009d009d7308 */ /* 0x000e620000000800 */
[----:B---3--:R-:W-:-:S07]  /*7c70*/  F2FP.F16.F32.PACK_AB R6, R159, R160 ;  /* 0x000000a09f06723e */ /* 0x008fce00000000ff */
        /* <DEDUP_REMOVED lines=25> */
[----:B------:R-:W-:Y:S01]  /*7e10*/  MUFU.EX2 R201, R201 ;  /* 0x000000c900c97308 */ /* 0x000fe20000000800 */
[-C--:B------:R-:W-:Y:S01]  /*7e20*/  FMUL.FTZ R88, R88, R164.reuse ;  /* 0x000000a458587220 */ /* 0x080fe20000410000 */
[-C--:B------:R-:W-:Y:S01]  /*7e30*/  FMUL.FTZ R89, R89, R164.reuse ;  /* 0x000000a459597220 */ /* 0x080fe20000410000 */
[-C--:B------:R-:W-:Y:S01]  /*7e40*/  FMUL.FTZ R90, R90, R3.reuse ;  /* 0x000000035a5a7220 */ /* 0x080fe20000410000 */
[C---:B------:R-:W-:Y:S01]  /*7e50*/  HMMA.16816.F32 R16, R4.reuse, R18, R116 ;  /* 0x000000120410723c */ /* 0x040fe20000001874 */
[----:B------:R-:W1:Y:S01]  /*7e60*/  LDSM.16.MT88.4 R116, [R192+0x14000] ;  /* 0x01400000c074783b */ /* 0x000e620000004200 */
        /* <DEDUP_REMOVED lines=25> */
[----:B------:R-:W2:Y:S01]  /*8000*/  MUFU.EX2 R203, R203 ;  /* 0x000000cb00cb7308 */ /* 0x000ea20000000800 */
[C---:B------:R-:W-:Y:S01]  /*8010*/  HMMA.16816.F32 R12, R4.reuse, R8, R12 ;  /* 0x00000008040c723c */ /* 0x040fe2000000180c */
[----:B------:R-:W-:Y:S01]  /*8020*/  LDSM.16.MT88.4 R128, [R189+0x12800] ;  /* 0x01280000bd80783b */ /* 0x000fe20000004200 */
[-C--:B------:R-:W-:Y:S01]  /*8030*/  FMUL.FTZ R92, R92, R164.reuse ;  /* 0x000000a45c5c7220 */ /* 0x080fe20000410000 */
[-C--:B------:R-:W-:Y:S01]  /*8040*/  FMUL.FTZ R93, R93, R164.reuse ;  /* 0x000000a45d5d7220 */ /* 0x080fe20000410000 */
[-C--:B------:R-:W-:Y:S01]  /*8050*/  FMUL.FTZ R94, R94, R3.reuse ;  /* 0x000000035e5e7220 */ /* 0x080fe20000410000 */
[----:B------:R-:W-:Y:S01]  /*8060*/  LDSM.16.MT88.4 R120, [R192+0x14800] ;  /* 0x01480000c078783b */ /* 0x000fe20000004200 */
[C---:B------:R-:W-:Y:S01]  /*8070*/  HMMA.16816.F32 R100, R4.reuse, R32, R108 ;  /* 0x000000200464723c */ /* 0x040fe2000000186c */
[----:B------:R-:W3:Y:S01]  /*8080*/  MUFU.EX2 R218, R218 ;  /* 0x000000da00da7308 */ /* 0x000ee20000000800 */
        /* <DEDUP_REMOVED lines=21> */
[C---:B-1----:R-:W-:Y:S01]  /*81e0*/  HMMA.16816.F32 R40, R4.reuse, R116, R104 ;  /* 0x000000740428723c */ /* 0x042fe20000001868 */
[----:B------:R-:W-:Y:S01]  /*81f0*/  FADD.FTZ R161, R161, R162 ;  /* 0x000000a2a1a17221 */ /* 0x000fe20000010000 */
[----:B------:R-:W-:Y:S01]  /*8200*/  FADD.FTZ R157, R157, R158 ;  /* 0x0000009e9d9d7221 */ /* 0x000fe20000010000 */
        /* <DEDUP_REMOVED lines=19> */
[----:B------:R-:W2:Y:S01]  /*8340*/  LDSM.16.MT88.4 R112, [R192+0x16000] ;  /* 0x01600000c070783b */ /* 0x000ea20000004200 */
        /* <DEDUP_REMOVED lines=21> */
[C---:B-1----:R-:W-:Y:S06]  /*84a0*/  HMMA.16816.F32 R64, R4.reuse, R104, R116 ;  /* 0x000000680440723c */ /* 0x042fec0000001874 */
        /* <DEDUP_REMOVED lines=22> */
[----:B------:R-:W-:Y:S01]  /*8610*/  FMUL.FTZ R83, R87, R3 ;  /* 0x0000000357537220 */ /* 0x000fe20000410000 */
[----:B------:R-:W-:-:S02]  /*8620*/  FADD.FTZ R3, R203, R156 ;  /* 0x0000009ccb037221 */ /* 0x000fc40000010000 */
[----:B------:R-:W-:Y:S01]  /*8630*/  MUFU.EX2 R223, R223 ;  /* 0x000000df00df7308 */ /* 0x000fe20000000800 */
[----:B----4-:R-:W-:Y:S01]  /*8640*/  HMMA.16816.F32 R76, R4, R108, R76 ;  /* 0x0000006c044c723c */ /* 0x010fe2000000184c */
[----:B---3--:R-:W-:-:S05]  /*8650*/  FADD.FTZ R3, R218, R3 ;  /* 0x00000003da037221 */ /* 0x008fca0000010000 */
[C---:B------:R-:W-:Y:S01]  /*8660*/  HMMA.16816.F32 R84, R4.reuse, R110, R112 ;  /* 0x0000006e0454723c */ /* 0x040fe20000001870 */
[----:B------:R-:W3:Y:S01]  /*8670*/  LDSM.16.MT88.4 R112, [R190+0x14800] ;  /* 0x01480000be70783b */ /* 0x000ee20000004200 */
[----:B------:R-:W4:Y:S03]  /*8680*/  MUFU.EX2 R226, R226 ;  /* 0x000000e200e27308 */ /* 0x000f260000000800 */
[----:B------:R-:W4:Y:S01]  /*8690*/  LDSM.16.MT88.4 R108, [R189+0x14800] ;  /* 0x01480000bd6c783b */ /* 0x000f220000004200 */
[C---:B-1----:R-:W-:Y:S04]  /*86a0*/  HMMA.16816.F32 R80, R4.reuse, R104, R80 ;  /* 0x000000680450723c */ /* 0x042fe80000001850 */
[----:B------:R-:W-:Y:S02]  /*86b0*/  MUFU.EX2 R169, R169 ;  /* 0x000000a900a97308 */ /* 0x000fe40000000800 */
        /* <DEDUP_REMOVED lines=20> */
[C---:B---3--:R-:W-:Y:S06]  /*8800*/  HMMA.16816.F32 R48, R104.reuse, R112, R48 ;  /* 0x000000706830723c */ /* 0x048fec0000001830 */
[C---:B------:R-:W-:Y:S01]  /*8810*/  HMMA.16816.F32 R44, R104.reuse, R114, R44 ;  /* 0x00000072682c723c */ /* 0x040fe2000000182c */
[----:B------:R-:W3:Y:S05]  /*8820*/  LDSM.16.MT88.4 R112, [R188+0x16800] ;  /* 0x01680000bc70783b */ /* 0x000eea0000004200 */
[C---:B----4-:R-:W-:Y:S06]  /*8830*/  HMMA.16816.F32 R56, R104.reuse, R108, R56 ;  /* 0x0000006c6838723c */ /* 0x050fec0000001838 */
        /* <DEDUP_REMOVED lines=97> */
[C---:B------:R-:W-:Y:S03]  /*8e50*/  HMMA.16816.F32 R128, R96.reuse, R140, R128 ;  /* 0x0000008c6080723c */ /* 0x040fe60000001880 */
[----:B------:R-:W-:Y:S01]  /*8e60*/  FADD.FTZ R175, R175, R8 ;  /* 0x00000008afaf7221 */ /* 0x000fe20000010000 */
[----:B------:R-:W-:Y:S02]  /*8e70*/  FADD.FTZ R8, R224, R217 ;  /* 0x000000d9e0087221 */ /* 0x000fe40000010000 */
[----:B------:R-:W-:Y:S01]  /*8e80*/  HMMA.16816.F32 R124, R96, R142, R124 ;  /* 0x0000008e607c723c */ /* 0x000fe2000000187c */
[----:B------:R-:W-:Y:S01]  /*8e90*/  FADD.FTZ R3, R202, R175 ;  /* 0x000000afca037221 */ /* 0x000fe20000010000 */
[----:B------:R-:W-:-:S03]  /*8ea0*/  FADD.FTZ R8, R225, R8 ;  /* 0x00000008e1087221 */ /* 0x000fc60000010000 */
[----:B------:R-:W-:Y:S01]  /*8eb0*/  FADD.FTZ R220, R220, R3 ;  /* 0x00000003dcdc7221 */ /* 0x000fe20000010000 */
[----:B------:R-:W-:Y:S01]  /*8ec0*/  FADD.FTZ R3, R223, R8 ;  /* 0x00000008df037221 */ /* 0x000fe20000010000 */
[----:B-----5:R-:W-:Y:S02]  /*8ed0*/  HMMA.16816.F32 R68, R96, R132, R12 ;  /* 0x000000846044723c */ /* 0x020fe4000000180c */
[----:B------:R-:W-:Y:S01]  /*8ee0*/  FADD.FTZ R229, R229, R220 ;  /* 0x000000dce5e57221 */ /* 0x000fe20000010000 */
[----:B------:R-:W-:-:S03]  /*8ef0*/  FADD.FTZ R3, R226, R3 ;  /* 0x00000003e2037221 */ /* 0x000fc60000010000 */
[----:B------:R-:W-:Y:S01]  /*8f00*/  FADD.FTZ R222, R222, R229 ;  /* 0x000000e5dede7221 */ /* 0x000fe20000010000 */
[----:B------:R-:W-:Y:S01]  /*8f10*/  FADD.FTZ R168, R168, R3 ;  /* 0x00000003a8a87221 */ /* 0x000fe20000010000 */
[C---:B------:R-:W-:Y:S01]  /*8f20*/  HMMA.16816.F32 R72, R96.reuse, R134, R72 ;  /* 0x000000866048723c */ /* 0x040fe20000001848 */
[----:B------:R-:W-:Y:S01]  /*8f30*/  MOV R3, R0 ;  /* 0x0000000000037202 */ /* 0x000fe20000000f00 */
[----:B------:R-:W-:Y:S01]  /*8f40*/  FADD.FTZ R231, R231, R222 ;  /* 0x000000dee7e77221 */ /* 0x000fe20000010000 */
[----:B------:R-:W-:Y:S01]  /*8f50*/  FADD.FTZ R168, R169, R168 ;  /* 0x000000a8a9a87221 */ /* 0x000fe20000010000 */
[----:B------:R-:W-:Y:S02]  /*8f60*/  MOV R132, R2 ;  /* 0x0000000200847202 */ /* 0x000fe40000000f00 */
[----:B------:R-:W-:Y:S01]  /*8f70*/  FADD.FTZ R152, R152, R231 ;  /* 0x000000e798987221 */ /* 0x000fe20000010000 */
[----:B-1----:R-:W-:Y:S01]  /*8f80*/  HMMA.16816.F32 R84, R96, R136, R84 ;  /* 0x000000886054723c */ /* 0x002fe20000001854 */
[----:B------:R-:W-:-:S02]  /*8f90*/  FADD.FTZ R167, R167, R168 ;  /* 0x000000a8a7a77221 */ /* 0x000fc40000010000 */
[----:B------:R-:W-:Y:S02]  /*8fa0*/  FADD.FTZ R153, R153, R152 ;  /* 0x0000009899997221 */ /* 0x000fe40000010000 */
[----:B------:R-:W-:Y:S01]  /*8fb0*/  FADD.FTZ R215, R166, R167 ;  /* 0x000000a7a6d77221 */ /* 0x000fe20000010000 */
[----:B------:R-:W-:Y:S01]  /*8fc0*/  HMMA.16816.F32 R88, R96, R138, R88 ;  /* 0x0000008a6058723c */ /* 0x000fe20000001858 */
[----:B------:R-:W-:-:S04]  /*8fd0*/  FADD.FTZ R154, R154, R153 ;  /* 0x000000999a9a7221 */ /* 0x000fc80000010000 */
[----:B------:R-:W-:Y:S01]  /*8fe0*/  FADD.FTZ R219, R155, R154 ;  /* 0x0000009a9bdb7221 */ /* 0x000fe20000010000 */
[C---:B--2---:R-:W-:Y:S06]  /*8ff0*/  HMMA.16816.F32 R92, R96.reuse, R16, R92 ;  /* 0x00000010605c723c */ /* 0x044fec000000185c */
[----:B------:R-:W-:Y:S01]  /*9000*/  HMMA.16816.F32 R96, R96, R18, R4 ;  /* 0x000000126060723c */ /* 0x000fe20000001804 */
[----:B------:R-:W-:-:S08]  /*9010*/  NOP ;  /* 0x0000000000007918 */ /* 0x000fd00000000000 */
[----:B------:R-:W-:-:S15]  /*9020*/  @!P0 BRA `(.L_x_396) ;  /* 0x0000003000ac8947 */ /* 0x000fde0003800000 */
[----:B------:R-:W-:Y:S01]  /*9030*/  UIADD3 UR17, UR18, -0x3, URZ ;  /* 0xfffffffd12117890 */ /* 0x000fe2000fffe03f */
[----:B------:R-:W1:Y:S01]  /*9040*/  @!P4 LDC.64 R14, c[0x0][0x220] ;  /* 0x00008800ff0ecb82 */ /* 0x000e620000000a00 */
[----:B------:R-:W-:-:S04]  /*9050*/  DEPBAR.LE SB0, 0x0 ;  /* 0x000080000000791a */ /* 0x000fc80000000000 */
[----:B------:R-:W-:-:S03]  /*9060*/  USHF.R.S32.HI UR4, URZ, 0x1f, UR17 ;  /* 0x0000001f3f047899 */ /* 0x000fc60008011411 */
[----:B------:R-:W-:Y:S01]  /*9070*/  BAR.SYNC.DEFER_BLOCKING 0x0 ;  /* 0x0000000000007b1d */ /* 0x000fe20000010000 */
[----:B------:R-:W-:Y:S02]  /*9080*/  UIMAD.WIDE.U32 UR6, UR17, UR8, URZ ;  /* 0x00000008110672a5 */ /* 0x000fe4000f8e003f */
[----:B------:R-:W-:Y:S02]  /*9090*/  UIMAD UR4, UR4, UR8, URZ ;  /* 0x00000008040472a4 */ /* 0x000fe4000f8e023f */
[----:B------:R-:W-:-:S03]  /*90a0*/  UISETP.GT.AND UP0, UPT, UR17, UR12, UPT ;  /* 0x0000000c1100728c */ /* 0x000fc6000bf04270 */
[----:B------:R-:W2:Y:S01]  /*90b0*/  @!P3 LDC.64 R12, c[0x0][0x220] ;  /* 0x00008800ff0cbb82 */ /* 0x000ea20000000a00 */
[----:B------:R-:W-:Y:S01]  /*90c0*/  UIMAD UR4, UR17, UR9, UR4 ;  /* 0x00000009110472a4 */ /* 0x000fe2000f8e0204 */
[----:B------:R-:W-:Y:S02]  /*90d0*/  IMAD.U32 R18, RZ, RZ, UR6 ;  /* 0x00000006ff127e24 */ /* 0x000fe4000f8e00ff */
[----:B------:R-:W-:Y:S01]  /*90e0*/  IMAD.U32 R19, RZ, RZ, UR7 ;  /* 0x00000007ff137e24 */ /* 0x000fe2000f8e00ff */
[----:B------:R-:W-:Y:S02]  /*90f0*/  UIADD3 UR4, UR7, UR4, URZ ;  /* 0x0000000407047290 */ /* 0x000fe4000fffe03f */
[----:B------:R-:W-:Y:S01]  /*9100*/  LEA R16, P0, R18, R144, 0x6 ;  /* 0x0000009012107211 */ /* 0x000fe200078030ff */
[----:B------:R-:W3:Y:S03]  /*9110*/  @!P2 LDC.64 R10, c[0x0][0x220] ;  /* 0x00008800ff0aab82 */ /* 0x000ee60000000a00 */
[----:B------:R-:W-:-:S05]  /*9120*/  IMAD.U32 R3, RZ, RZ, UR4 ;  /* 0x00000004ff037e24 */ /* 0x000fca000f8e00ff */
[----:B------:R-:W4:Y:S01]  /*9130*/  @!P4 LDC.64 R8, c[0x0][0x220] ;  /* 0x00008800ff08cb82 */ /* 0x000f220000000a00 */
[----:B------:R-:W-:Y:S01]  /*9140*/  LEA.HI.X R3, R18, R147, R3, 0x6, P0 ;  /* 0x0000009312037211 */ /* 0x000fe200000f3403 */
[----:B------:R-:W-:Y:S01]  /*9150*/  @P4 STS.128 [R205+0x12000], RZ ;  /* 0x012000ffcd004388 */ /* 0x000fe20000000c00 */
[C---:B-1----:R-:W-:Y:S02]  /*9160*/  @!P4 LEA R18, P0, R16.reuse, R14, 0x1 ;  /* 0x0000000e1012c211 */ /* 0x042fe400078008ff */
[C---:B------:R-:W-:Y:S02]  /*9170*/  IADD3 R14, P6, R16.reuse, UR31, RZ ;  /* 0x0000001f100e7c10 */ /* 0x040fe4000ffde0ff */
[C---:B------:R-:W-:Y:S01]  /*9180*/  @!P4 LEA.HI.X R19, R16.reuse, R15, R3, 0x1, P0 ;  /* 0x0000000f1013c211 */ /* 0x040fe200000f0c03 */
[----:B------:R-:W1:Y:S01]  /*9190*/  @!P3 LDC.64 R6, c[0x0][0x220] ;  /* 0x00008800ff06bb82 */ /* 0x000e620000000a00 */
[----:B--2---:R-:W-:-:S03]  /*91a0*/  @!P3 LEA R12, P1, R16, R12, 0x1 ;  /* 0x0000000c100cb211 */ /* 0x004fc600078208ff */
[----:B------:R-:W-:Y:S01]  /*91b0*/  @!PT LDS RZ, [RZ] ;  /* 0x00000000fffff984 */ /* 0x000fe20000000800 */
[----:B------:R-:W-:Y:S01]  /*91c0*/  @!PT LDS RZ, [RZ] ;  /* 0x00000000fffff984 */ /* 0x000fe20000000800 */
[----:B------:R-:W-:Y:S01]  /*91d0*/  @!PT LDS RZ, [RZ] ;  /* 0x00000000fffff984 */ /* 0x000fe20000000800 */
[----:B------:R2:W-:Y:S01]  /*91e0*/  @!P4 LDGSTS.E.BYPASS.LTC128B.128 [R205+0x12000], desc[UR22][R18.64] ;  /* 0x1200000012cdcfae */ /* 0x0005e2000b901d56 */
[----:B------:R-:W-:-:S03]  /*91f0*/  @!P3 LEA.HI.X R13, R16, R13, R3, 0x1, P1 ;  /* 0x0000000d100db211 */ /* 0x000fc600008f0c03 */
[----:B------:R-:W5:Y:S01]  /*9200*/  @!P2 LDC.64 R4, c[0x0][0x220] ;  /* 0x00008800ff04ab82 */ /* 0x000f620000000a00 */
[C---:B---3--:R-:W-:Y:S01]  /*9210*/  @!P2 LEA R10, P0, R16.reuse, R10, 0x1 ;  /* 0x0000000a100aa211 */ /* 0x048fe200078008ff */
[----:B------:R-:W-:Y:S03]  /*9220*/  @P3 STS.128 [R205+0x14000], RZ ;  /* 0x014000ffcd003388 */ /* 0x000fe60000000c00 */
[----:B------:R-:W-:Y:S01]  /*9230*/  @!P2 LEA.HI.X R11, R16, R11, R3, 0x1, P0 ;  /* 0x0000000b100ba211 */ /* 0x000fe200000f0c03 */
[----:B------:R-:W-:Y:S01]  /*9240*/  @!PT LDS RZ, [RZ] ;  /* 0x00000000fffff984 */ /* 0x000fe20000000800 */
[----:B------:R-:W-:Y:S01]  /*9250*/  @!PT LDS RZ, [RZ] ;  /* 0x00000000fffff984 */ /* 0x000fe20000000800 */
[----:B------:R-:W-:Y:S01]  /*9260*/  @!PT LDS RZ, [RZ] ;  /* 0x00000000fffff984 */ /* 0x000fe20000000800 */
[----:B------:R3:W-:Y:S01]  /*9270*/  @!P3 LDGSTS.E.BYPASS.LTC128B.128 [R205+0x14000], desc[UR22][R12.64+0x80] ;  /* 0x140000800ccdbfae */ /* 0x0007e2000b901d56 */
[----:B------:R-:W-:Y:S02]  /*9280*/  IADD3.X R3, R3, UR16, RZ, P6, !PT ;  /* 0x0000001003037c10 */ /* 0x000fe4000b7fe4ff */
[C---:B----4-:R-:W-:Y:S01]  /*9290*/  @!P4 LEA R8, P5, R14.reuse, R8, 0x1 ;  /* 0x000000080e08c211 */ /* 0x050fe200078a08ff */
[----:B------:R-:W-:Y:S03]  /*92a0*/  @P2 STS.128 [R205+0x16000], RZ ;  /* 0x016000ffcd002388 */ /* 0x000fe60000000c00 */
[C---:B------:R-:W-:Y:S01]  /*92b0*/  @!P4 LEA.HI.X R9, R14.reuse, R9, R3, 0x1, P5 ;  /* 0x000000090e09c211 */ /* 0x040fe200028f0c03 */
[----:B------:R-:W-:Y:S01]  /*92c0*/  @!PT LDS RZ, [RZ] ;  /* 0x00000000fffff984 */ /* 0x000fe20000000800 */
[----:B------:R-:W-:Y:S01]  /*92d0*/  @!PT LDS RZ, [RZ] ;  /* 0x00000000fffff984 */ /* 0x000fe20000000800 */
[----:B------:R-:W-:Y:S01]  /*92e0*/  @!PT LDS RZ, [RZ] ;  /* 0x00000000fffff984 */ /* 0x000fe20000000800 */
[----:B------:R-:W-:Y:S01]  /*92f0*/  @!P2 LDGSTS.E.BYPASS.LTC128B.128 [R205+0x16000], desc[UR22][R10.64+0x100] ;  /* 0x160001000acdafae */ /* 0x000fe2000b901d56 */
[----:B-1----:R-:W-:-:S03]  /*9300*/  @!P3 LEA R28, P1, R14, R6, 0x1 ;  /* 0x000000060e1cb211 */ /* 0x002fc600078208ff */
[----:B------:R-:W-:Y:S01]  /*9310*/  @P4 STS.128 [R205+0x13000], RZ ;  /* 0x013000ffcd004388 */ /* 0x000fe20000000c00 */
[----:B------:R-:W-:-:S03]  /*9320*/  @!P3 LEA.HI.X R29, R14, R7, R3, 0x1, P1 ;  /* 0x000000070e1db211 */ /* 0x000fc600008f0c03 */
[----:B------:R-:W-:Y:S01]  /*9330*/  @!PT LDS RZ, [RZ] ;  /* 0x00000000fffff984 */ /* 0x000fe20000000800 */
[----:B------:R-:W-:Y:S01]  /*9340*/  @!PT LDS RZ, [RZ] ;  /* 0x00000000fffff984 */ /* 0x000fe20000000800 */
[----:B------:R-:W-:Y:S01]  /*9350*/  @!PT LDS RZ, [RZ] ;  /* 0x00000000fffff984 */ /* 0x000fe20000000800 */
[----:B------:R1:W-:Y:S01]  /*9360*/  @!P4 LDGSTS.E.BYPASS.LTC128B.128 [R205+0x13000], desc[UR22][R8.64] ;  /* 0x1300000008cdcfae */ /* 0x0003e2000b901d56 */
[----:B-----5:R-:W-:-:S03]  /*9370*/  @!P2 LEA R30, P0, R14, R4, 0x1 ;  /* 0x000000040e1ea211 */ /* 0x020fc600078008ff */
[----:B------:R-:W-:Y:S01]  /*9380*/  @P3 STS.128 [R205+0x15000], RZ ;  /* 0x015000ffcd003388 */ /* 0x000fe20000000c00 */
[----:B------:R-:W-:-:S03]  /*9390*/  @!P2 LEA.HI.X R31, R14, R5, R3, 0x1, P0 ;  /* 0x000000050e1fa211 */ /* 0x000fc600000f0c03 */
[----:B------:R-:W-:Y:S01]  /*93a0*/  @!PT LDS RZ, [RZ] ;  /* 0x00000000fffff984 */ /* 0x000fe20000000800 */
[----:B------:R-:W-:Y:S01]  /*93b0*/  @!PT LDS RZ, [RZ] ;  /* 0x00000000fffff984 */ /* 0x000fe20000000800 */
[----:B------:R-:W-:Y:S01]  /*93c0*/  @!PT LDS RZ, [RZ] ;  /* 0x00000000fffff984 */ /* 0x000fe20000000800 */
[----:B------:R-:W-:Y:S01]  /*93d0*/  @!P3 LDGSTS.E.BYPASS.LTC128B.128 [R205+0x15000], desc[UR22][R28.64+0x80] ;  /* 0x150000801ccdbfae */ /* 0x000fe2000b901d56 */
[----:B------:R-:W-:-:S03]  /*93e0*/  PLOP3.LUT P0, PT, PT, PT, UP0, 0x80, 0x0 ;  /* 0x000000000000781c */ /* 0x000fc60003f0f008 */
[----:B------:R-:W-:Y:S04]  /*93f0*/  @P2 STS.128 [R205+0x17000], RZ ;  /* 0x017000ffcd002388 */ /* 0x000fe80000000c00 */
[----:B------:R-:W-:Y:S01]  /*9400*/  @!PT LDS RZ, [RZ] ;  /* 0x00000000fffff984 */ /* 0x000fe20000000800 */
[----:B------:R-:W-:Y:S01]  /*9410*/  @!PT LDS RZ, [RZ] ;  /* 0x00000000fffff984 */ /* 0x000fe20000000800 */
[----:B------:R-:W-:Y:S01]  /*9420*/  @!PT LDS RZ, [RZ] ;  /* 0x00000000fffff984 */ /* 0x000fe20000000800 */
[----:B------:R4:W-:Y:S04]  /*9430*/  @!P2 LDGSTS.E.BYPASS.LTC128B.128 [R205+0x17000], desc[UR22][R30.64+0x100] ;  /* 0x170001001ecdafae */ /* 0x0009e8000b901d56 */
[----:B------:R-:W-:Y:S04]  /*9440*/  LDSM.16.M88.4 R24, [R198] ;  /* 0x00000000c618783b */ /* 0x000fe80000000200 */
[----:B------:R-:W5:Y:S04]  /*9450*/  LDSM.16.M88.4 R148, [R197+0xc000] ;  /* 0x00c00000c594783b */ /* 0x000f680000000200 */
[----:B------:R-:W4:Y:S04]  /*9460*/  LDSM.16.M88.4 R136, [R197+0xc800] ;  /* 0x00c80000c588783b */ /* 0x000f280000000200 */
[----:B------:R-:W4:Y:S04]  /*9470*/  LDSM.16.M88.4 R32, [R197+0xd000] ;  /* 0x00d00000c520783b */ /* 0x000f280000000200 */
[----:B------:R-:W4:Y:S04]  /*9480*/  LDSM.16.M88.4 R156, [R197+0xd800] ;  /* 0x00d80000c59c783b */ /* 0x000f280000000200 */
[----:B------:R-:W-:Y:S04]  /*9490*/  LDSM.16.M88.4 R4, [R196] ;  /* 0x00000000c404783b */ /* 0x000fe80000000200 */
[----:B------:R-:W4:Y:S04]  /*94a0*/  LDSM.16.M88.4 R20, [R195] ;  /* 0x00000000c314783b */ /* 0x000f280000000200 */
[----:B--2---:R-:W2:Y:S04]  /*94b0*/  LDSM.16.M88.4 R16, [R187] ;  /* 0x00000000bb10783b */ /* 0x004ea80000000200 */
[----:B---3--:R-:W3:Y:S04]  /*94c0*/  LDSM.16.M88.4 R12, [R186] ;  /* 0x00000000ba0c783b */ /* 0x008ee80000000200 */
[----:B-1----:R-:W1:Y:S04]  /*94d0*/  LDSM.16.M88.4 R8, [R185] ;  /* 0x00000000b908783b */ /* 0x002e680000000200 */
[----:B------:R-:W-:Y:S01]  /*94e0*/  LDSM.16.M88.4 R172, [R191+0xc000] ;  /* 0x00c00000bfac783b */ /* 0x000fe20000000200 */
[C---:B-----5:R-:W-:Y:S03]  /*94f0*/  HMMA.16816.F32 R152, R24.reuse, R148, RZ ;  /* 0x000000941898723c */ /* 0x060fe600000018ff */
[----:B------:R-:W-:Y:S04]  /*9500*/  LDSM.16.M88.4 R168, [R191+0xc800] ;  /* 0x00c80000bfa8783b */ /* 0x000fe80000000200 */
[----:B------:R-:W-:Y:S01]  /*9510*/  LDSM.16.M88.4 R164, [R191+0xd000] ;  /* 0x00d00000bfa4783b */ /* 0x000fe20000000200 */
[C---:B----4-:R-:W-:Y:S03]  /*9520*/  HMMA.16816.F32 R140, R24.reuse, R136, RZ ;  /* 0x00000088188c723c */ /* 0x050fe600000018ff */
[----:B------:R-:W-:Y:S03]  /*9530*/  LDSM.16.M88.4 R160, [R191+0xd800] ;  /* 0x00d80000bfa0783b */ /* 0x000fe60000000200 */
[C---:B------:R-:W-:Y:S01]  /*9540*/  HMMA.16816.F32 R132, R24.reuse, R32, RZ ;  /* 0x000000201884723c */ /* 0x040fe200000018ff */
[----:B------:R-:W0:Y:S05]  /*9550*/  LDGDEPBAR ;  /* 0x00000000000079af */ /* 0x000e2a0000000000 */
[C---:B------:R-:W-:Y:S06]  /*9560*/  HMMA.16816.F32 R148, R24.reuse, R150, RZ ;  /* 0x000000961894723c */ /* 0x040fec00000018ff */
[C---:B------:R-:W-:Y:S06]  /*9570*/  HMMA.16816.F32 R136, R24.reuse, R138, RZ ;  /* 0x0000008a1888723c */ /* 0x040fec00000018ff */
[C---:B------:R-:W-:Y:S06]  /*9580*/  HMMA.16816.F32 R32, R24.reuse, R34, RZ ;  /* 0x000000221820723c */ /* 0x040fec00000018ff */
[C---:B------:R-:W-:Y:S06]  /*9590*/  HMMA.16816.F32 R28, R24.reuse, R156, RZ ;  /* 0x0000009c181c723c */ /* 0x040fec00000018ff */
[----:B------:R-:W-:Y:S01]  /*95a0*/  HMMA.16816.F32 R24, R24, R158, RZ ;  /* 0x0000009e1818723c */ /* 0x000fe200000018ff */
[----:B------:R-:W4:Y:S05]  /*95b0*/  LDSM.16.M88.4 R156, [R194] ;  /* 0x00000000c29c783b */ /* 0x000f2a0000000200 */
[C---:B------:R-:W-:Y:S06]  /*95c0*/  HMMA.16816.F32 R152, R4.reuse, R20, R152 ;  /* 0x000000140498723c */ /* 0x040fec0000001898 */
[C---:B------:R-:W-:Y:S01]  /*95d0*/  HMMA.16816.F32 R148, R4.reuse, R22, R148 ;  /* 0x000000160494723c */ /* 0x040fe20000001894 */
[----:B------:R-:W-:Y:S05]  /*95e0*/  LDSM.16.M88.4 R20, [R184] ;  /* 0x00000000b814783b */ /* 0x000fea0000000200 */
[C---:B--2---:R-:W-:Y:S06]  /*95f0*/  HMMA.16816.F32 R140, R4.reuse, R16, R140 ;  /* 0x00000010048c723c */ /* 0x044fec000000188c */
[C---:B------:R-:W-:Y:S01]  /*9600*/  HMMA.16816.F32 R136, R4.reuse, R18, R136 ;  /* 0x000000120488723c */ /* 0x040fe20000001888 */
[----:B------:R-:W-:Y:S05]  /*9610*/  LDSM.16.M88.4 R16, [R184+0x800] ;  /* 0x00080000b810783b */ /* 0x000fea0000000200 */
[C---:B---3--:R-:W-:Y:S06]  /*9620*/  HMMA.16816.F32 R132, R4.reuse, R12, R132 ;  /* 0x0000000c0484723c */ /* 0x048fec0000001884 */
[C---:B------:R-:W-:Y:S01]  /*9630*/  HMMA.16816.F32 R32, R4.reuse, R14, R32 ;  /* 0x0000000e0420723c */ /* 0x040fe20000001820 */
[----:B------:R-:W-:Y:S05]  /*9640*/  LDSM.16.M88.4 R12, [R184+0x1000] ;  /* 0x00100000b80c783b */ /* 0x000fea0000000200 */
[C---:B-1----:R-:W-:Y:S06]  /*9650*/  HMMA.16816.F32 R28, R4.reuse, R8, R28 ;  /* 0x00000008041c723c */ /* 0x042fec000000181c */
[----:B------:R-:W-:Y:S01]  /*9660*/  HMMA.16816.F32 R24, R4, R10, R24 ;  /* 0x0000000a0418723c */ /* 0x000fe20000001818 */
[----:B------:R-:W1:Y:S04]  /*9670*/  LDSM.16.M88.4 R4, [R193] ;  /* 0x00000000c104783b */ /* 0x000e680000000200 */
[----:B------:R-:W2:Y:S01]  /*9680*/  LDSM.16.M88.4 R8, [R184+0x1800] ;  /* 0x00180000b808783b */ /* 0x000ea20000000200 */
[C---:B----4-:R-:W-:Y:S06]  /*9690*/  HMMA.16816.F32 R152, R156.reuse, R172, R152 ;  /* 0x000000ac9c98723c */ /* 0x050fec0000001898 */
        /* <DEDUP_REMOVED lines=10> */
[----:B------:R-:W3:Y:S04]  /*9740*/  LDSM.16.M88.4 R156, [R198+0x4000] ;  /* 0x00400000c69c783b */ /* 0x000ee80000000200 */
[----:B------:R-:W4:Y:S01]  /*9750*/  LDSM.16.M88.4 R160, [R197+0xf800] ;  /* 0x00f80000c5a0783b */ /* 0x000f220000000200 */
[C---:B-1----:R-:W-:Y:S06]  /*9760*/  HMMA.16816.F32 R152, R4.reuse, R20, R152 ;  /* 0x000000140498723c */ /* 0x042fec0000001898 */
[C---:B------:R-:W-:Y:S01]  /*9770*/  HMMA.16816.F32 R148, R4.reuse, R22, R148 ;  /* 0x000000160494723c */ /* 0x040fe20000001894 */
[----:B------:R-:W-:Y:S05]  /*9780*/  LDSM.16.M88.4 R20, [R183] ;  /* 0x00000000b714783b */ /* 0x000fea0000000200 */
[C---:B------:R-:W-:Y:S06]  /*9790*/  HMMA.16816.F32 R140, R4.reuse, R16, R140 ;  /* 0x00000010048c723c */ /* 0x040fec000000188c */
[C---:B------:R-:W-:Y:S01]  /*97a0*/  HMMA.16816.F32 R136, R4.reuse, R18, R136 ;  /* 0x000000120488723c */ /* 0x040fe20000001888 */
[----:B------:R-:W-:Y:S05]  /*97b0*/  LDSM.16.M88.4 R16, [R182] ;  /* 0x00000000b610783b */ /* 0x000fea0000000200 */
[C---:B------:R-:W-:Y:S06]  /*97c0*/  HMMA.16816.F32 R132, R4.reuse, R12, R132 ;  /* 0x0000000c0484723c */ /* 0x040fec0000001884 */
[C---:B------:R-:W-:Y:S01]  /*97d0*/  HMMA.16816.F32 R32, R4.reuse, R14, R32 ;  /* 0x0000000e0420723c */ /* 0x040fe20000001820 */
[----:B------:R-:W-:Y:S05]  /*97e0*/  LDSM.16.M88.4 R12, [R181] ;  /* 0x00000000b50c783b */ /* 0x000fea0000000200 */
[C---:B--2---:R-:W-:Y:S06]  /*97f0*/  HMMA.16816.F32 R28, R4.reuse, R8, R28 ;  /* 0x00000008041c723c */ /* 0x044fec000000181c */
[----:B------:R-:W-:Y:S01]  /*9800*/  HMMA.16816.F32 R24, R4, R10, R24 ;  /* 0x0000000a0418723c */ /* 0x000fe20000001818 */
[----:B------:R-:W1:Y:S04]  /*9810*/  LDSM.16.M88.4 R4, [R196+0x4000] ;  /* 0x00400000c404783b */ /* 0x000e680000000200 */
[----:B------:R-:W2:Y:S01]  /*9820*/  LDSM.16.M88.4 R8, [R180] ;  /* 0x00000000b408783b */ /* 0x000ea20000000200 */
[C---:B---3--:R-:W-:Y:S06]  /*9830*/  HMMA.16816.F32 R152, R156.reuse, R172, R152 ;  /* 0x000000ac9c98723c */ /* 0x048fec0000001898 */
        /* <DEDUP_REMOVED lines=8> */
[C---:B----4-:R-:W-:Y:S06]  /*98c0*/  HMMA.16816.F32 R28, R156.reuse, R160, R28 ;  /* 0x000000a09c1c723c */ /* 0x050fec000000181c */
[----:B------:R-:W-:Y:S01]  /*98d0*/  HMMA.16816.F32 R24, R156, R162, R24 ;  /* 0x000000a29c18723c */ /* 0x000fe20000001818 */
[----:B------:R-:W3:Y:S04]  /*98e0*/  LDSM.16.M88.4 R156, [R194+0x4000] ;  /* 0x00400000c29c783b */ /* 0x000ee80000000200 */
[----:B------:R-:W4:Y:S01]  /*98f0*/  LDSM.16.M88.4 R160, [R191+0xf800] ;  /* 0x00f80000bfa0783b */ /* 0x000f220000000200 */
[C---:B-1----:R-:W-:Y:S06]  /*9900*/  HMMA.16816.F32 R152, R4.reuse, R20, R152 ;  /* 0x000000140498723c */ /* 0x042fec0000001898 */
        /* <DEDUP_REMOVED lines=10> */
[----:B------:R-:W1:Y:S04]  /*99b0*/  LDSM.16.M88.4 R4, [R193+0x4000] ;  /* 0x00400000c104783b */ /* 0x000e680000000200 */
[----:B------:R-:W2:Y:S01]  /*99c0*/  LDSM.16.M88.4 R8, [R184+0x3800] ;  /* 0x00380000b808783b */ /* 0x000ea20000000200 */
        /* <DEDUP_REMOVED lines=31> */
[----:B------:R-:W3:Y:S05]  /*9bc0*/  LDSM.16.M88.4 R168, [R191+0x10000] ;  /* 0x01000000bfa8783b */ /* 0x000eea0000000200 */
[C---:B------:R-:W-:Y:S06]  /*9bd0*/  HMMA.16816.F32 R132, R156.reuse, R164, R132 ;  /* 0x000000a49c84723c */ /* 0x040fec0000001884 */
[C---:B------:R-:W-:Y:S01]  /*9be0*/  HMMA.16816.F32 R32, R156.reuse, R166, R32 ;  /* 0x000000a69c20723c */ /* 0x040fe20000001820 */
[----:B------:R-:W5:Y:S05]  /*9bf0*/  LDSM.16.M88.4 R164, [R191+0x10800] ;  /* 0x01080000bfa4783b */ /* 0x000f6a0000000200 */
[C---:B----4-:R-:W-:Y:S06]  /*9c00*/  HMMA.16816.F32 R28, R156.reuse, R160, R28 ;  /* 0x000000a09c1c723c */ /* 0x050fec000000181c */
[----:B------:R-:W-:Y:S01]  /*9c10*/  HMMA.16816.F32 R24, R156, R162, R24 ;  /* 0x000000a29c18723c */ /* 0x000fe20000001818 */
[----:B------:R-:W4:Y:S04]  /*9c20*/  LDSM.16.M88.4 R160, [R191+0x11000] ;  /* 0x01100000bfa0783b */ /* 0x000f280000000200 */
[----:B------:R-:W4:Y:S01]  /*9c30*/  LDSM.16.M88.4 R156, [R191+0x11800] ;  /* 0x01180000bf9c783b */ /* 0x000f220000000200 */
[C---:B-1----:R-:W-:Y:S06]  /*9c40*/  HMMA.16816.F32 R152, R4.reuse, R20, R152 ;  /* 0x000000140498723c */ /* 0x042fec0000001898 */
[C---:B------:R-:W-:Y:S01]  /*9c50*/  HMMA.16816.F32 R148, R4.reuse, R22, R148 ;  /* 0x000000160494723c */ /* 0x040fe20000001894 */
[----:B------:R-:W-:Y:S05]  /*9c60*/  LDSM.16.M88.4 R20, [R193+0x8000] ;  /* 0x00800000c114783b */ /* 0x000fea0000000200 */
        /* <DEDUP_REMOVED lines=9> */
[----:B------:R-:W2:Y:S01]  /*9d00*/  LDSM.16.M88.4 R4, [R184+0x5800] ;  /* 0x00580000b804783b */ /* 0x000ea20000000200 */
[----:B---3--:R-:W-:Y:S01]  /*9d10*/  HMMA.16816.F32 R152, R172, R168, R152 ;  /* 0x000000a8ac98723c */ /* 0x008fe20000001898 */
[----:B------:R-:W-:-:S05]  /*9d20*/  DEPBAR.LE SB0, 0x0 ;  /* 0x000080000000791a */ /* 0x000fca0000000000 */
[C---:B------:R-:W-:Y:S06]  /*9d30*/  HMMA.16816.F32 R148, R172.reuse, R170, R148 ;  /* 0x000000aaac94723c */ /* 0x040fec0000001894 */
[C---:B-----5:R-:W-:Y:S06]  /*9d40*/  HMMA.16816.F32 R140, R172.reuse, R164, R140 ;  /* 0x000000a4ac8c723c */ /* 0x060fec000000188c */
[C---:B------:R-:W-:Y:S06]  /*9d50*/  HMMA.16816.F32 R136, R172.reuse, R166, R136 ;  /* 0x000000a6ac88723c */ /* 0x040fec0000001888 */
[C---:B----4-:R-:W-:Y:S06]  /*9d60*/  HMMA.16816.F32 R132, R172.reuse, R160, R132 ;  /* 0x000000a0ac84723c */ /* 0x050fec0000001884 */
[C---:B------:R-:W-:Y:S06]  /*9d70*/  HMMA.16816.F32 R32, R172.reuse, R162, R32 ;  /* 0x000000a2ac20723c */ /* 0x040fec0000001820 */
[C---:B------:R-:W-:Y:S06]  /*9d80*/  HMMA.16816.F32 R28, R172.reuse, R156, R28 ;  /* 0x0000009cac1c723c */ /* 0x040fec000000181c */
[----:B------:R-:W-:Y:S06]  /*9d90*/  HMMA.16816.F32 R24, R172, R158, R24 ;  /* 0x0000009eac18723c */ /* 0x000fec0000001818 */
[C---:B-1----:R-:W-:Y:S06]  /*9da0*/  HMMA.16816.F32 R152, R20.reuse, R16, R152 ;  /* 0x000000101498723c */ /* 0x042fec0000001898 */
[C---:B------:R-:W-:Y:S06]  /*9db0*/  HMMA.16816.F32 R148, R20.reuse, R18, R148 ;  /* 0x000000121494723c */ /* 0x040fec0000001894 */
[C---:B------:R-:W-:Y:S06]  /*9dc0*/  HMMA.16816.F32 R140, R20.reuse, R12, R140 ;  /* 0x0000000c148c723c */ /* 0x040fec000000188c */
[C---:B------:R-:W-:Y:S06]  /*9dd0*/  HMMA.16816.F32 R136, R20.reuse, R14, R136 ;  /* 0x0000000e1488723c */ /* 0x040fec0000001888 */
[C---:B--2---:R-:W-:Y:S06]  /*9de0*/  HMMA.16816.F32 R132, R20.reuse, R8, R132 ;  /* 0x000000081484723c */ /* 0x044fec0000001884 */
[C---:B------:R-:W-:Y:S06]  /*9df0*/  HMMA.16816.F32 R32, R20.reuse, R10, R32 ;  /* 0x0000000a1420723c */ /* 0x040fec0000001820 */
[C---:B------:R-:W-:Y:S06]  /*9e00*/  HMMA.16816.F32 R28, R20.reuse, R4, R28 ;  /* 0x00000004141c723c */ /* 0x040fec000000181c */
[----:B------:R-:W-:Y:S01]  /*9e10*/  HMMA.16816.F32 R24, R20, R6, R24 ;  /* 0x000000061418723c */ /* 0x000fe20000001818 */
[----:B------:R-:W-:Y:S06]  /*9e20*/  BAR.SYNC.DEFER_BLOCKING 0x0 ;  /* 0x0000000000007b1d */ /* 0x000fec0000010000 */
[----:B------:R-:W-:-:S02]  /*9e30*/  NOP ;  /* 0x0000000000007918 */ /* 0x000fc40000000000 */
[----:B------:R-:W-:-:S15]  /*9e40*/  @!P0 BRA `(.L_x_400) ;  /* 0x0000000400048947 */ /* 0x000fde0003800000 */
        /* <DEDUP_REMOVED lines=17> */
[----:B------:R-:W-:Y:S02]  /*9f60*/  LEA.HI.X R14, R3, R209, R14, 0x6, P0 ;  /* 0x000000d1030e7211 */ /* 0x000fe400000f340e */
[C---:B------:R-:W-:Y:S02]  /*9f70*/  IADD3 R3, P6, R15.reuse, UR26, RZ ;  /* 0x0000001a0f037c10 */ /* 0x040fe4000ffde0ff */
[C---:B------:R-:W-:Y:S01]  /*9f80*/  @!P4 LEA.HI.X R13, R15.reuse, R13, R14, 0x1, P1 ;  /* 0x0000000d0f0dc211 */ /* 0x040fe200008f0c0e */
[----:B------:R-:W1:Y:S01]  /*9f90*/  @!P4 LDC.64 R6, c[0x0][0x218] ;  /* 0x00008600ff06cb82 */ /* 0x000e620000000a00 */
[----:B---3--:R-:W-:-:S03]  /*9fa0*/  @!P3 LEA R10, P0, R15, R10, 0x1 ;  /* 0x0000000a0f0ab211 */ /* 0x008fc600078008ff */
[----:B------:R-:W-:Y:S01]  /*9fb0*/  @!PT LDS RZ, [RZ] ;  /* 0x00000000fffff984 */ /* 0x000fe20000000800 */
[----:B------:R-:W-:Y:S01]  /*9fc0*/  @!PT LDS RZ, [RZ] ;  /* 0x00000000fffff984 */ /* 0x000fe20000000800 */
[----:B------:R-:W-:Y:S01]  /*9fd0*/  @!PT LDS RZ, [RZ] ;  /* 0x00000000fffff984 */ /* 0x000fe20000000800 */
[----:B------:R2:W-:Y:S01]  /*9fe0*/  @!P4 LDGSTS.E.BYPASS.LTC128B.128 [R205+0xc000], desc[UR22][R12.64] ;  /* 0x0c0000000ccdcfae */ /* 0x0005e2000b901d56 */
[C-C-:B------:R-:W-:Y:S02]  /*9ff0*/  @!P3 LEA.HI.X R11, R15.reuse, R11, R14.reuse, 0x1, P0 ;  /* 0x0000000b0f0bb211 */ /* 0x140fe400000f0c0e */
[C---:B----4-:R-:W-:Y:S01]  /*a000*/  @!P2 LEA R8, P1, R15.reuse, R8, 0x1 ;  /* 0x000000080f08a211 */ /* 0x050fe200078208ff */
[----:B------:R2:W-:Y:S03]  /*a010*/  @P3 STS.128 [R205+0xe000], RZ ;  /* 0x00e000ffcd003388 */ /* 0x0005e60000000c00 */
[----:B------:R-:W-:Y:S01]  /*a020*/  @!P2 LEA.HI.X R9, R15, R9, R14, 0x1, P1 ;  /* 0x000000090f09a211 */ /* 0x000fe200008f0c0e */
[----:B------:R-:W-:Y:S01]  /*a030*/  @!PT LDS RZ, [RZ] ;  /* 0x00000000fffff984 */ /* 0x000fe20000000800 */
[----:B------:R-:W-:Y:S01]  /*a040*/  @!PT LDS RZ, [RZ] ;  /* 0x00000000fffff984 */ /* 0x000fe20000000800 */
[----:B------:R-:W-:Y:S01]  /*a050*/  @!PT LDS RZ, [RZ] ;  /* 0x00000000fffff984 */ /* 0x000fe20000000800 */
[----:B------:R2:W-:Y:S01]  /*a060*/  @!P3 LDGSTS.E.BYPASS.LTC128B.128 [R205+0xe000], desc[UR22][R10.64+0x80] ;  /* 0x0e0000800acdbfae */ /* 0x0005e2000b901d56 */
[----:B-----5:R-:W-:-:S03]  /*a070*/  @!P3 LEA R16, P0, R3, R4, 0x1 ;  /* 0x000000040310b211 */ /* 0x020fc600078008ff */
[----:B------:R2:W-:Y:S01]  /*a080*/  @P2 STS.128 [R205+0x10000], RZ ;  /* 0x010000ffcd002388 */ /* 0x0005e20000000c00 */
[----:B------:R-:W-:-:S03]  /*a090*/  IADD3.X R4, R14, UR25, RZ, P6, !PT ;  /* 0x000000190e047c10 */ /* 0x000fc6000b7fe4ff */
[----:B------:R-:W-:Y:S01]  /*a0a0*/  @!PT LDS RZ, [RZ] ;  /* 0x00000000fffff984 */ /* 0x000fe20000000800 */
[----:B------:R-:W-:Y:S01]  /*a0b0*/  @!PT LDS RZ, [RZ] ;  /* 0x00000000fffff984 */ /* 0x000fe20000000800 */
[----:B------:R-:W-:Y:S01]  /*a0c0*/  @!PT LDS RZ, [RZ] ;  /* 0x00000000fffff984 */ /* 0x000fe20000000800 */
[----:B------:R2:W-:Y:S01]  /*a0d0*/  @!P2 LDGSTS.E.BYPASS.LTC128B.128 [R205+0x10000], desc[UR22][R8.64+0x100] ;  /* 0x1000010008cdafae */ /* 0x0005e2000b901d56 */
[C-C-:B------:R-:W-:Y:S02]  /*a0e0*/  @!P3 LEA.HI.X R17, R3.reuse, R5, R4.reuse, 0x1, P0 ;  /* 0x000000050311b211 */ /* 0x140fe400000f0c04 */
[C---:B-1----:R-:W-:Y:S01]  /*a0f0*/  @!P4 LEA R6, P5, R3.reuse, R6, 0x1 ;  /* 0x000000060306c211 */ /* 0x042fe200078a08ff */
[----:B------:R2:W-:Y:S03]  /*a100*/  @P4 STS.128 [R205+0xd000], RZ ;  /* 0x00d000ffcd004388 */ /* 0x0005e60000000c00 */
[----:B------:R-:W-:-:S05]  /*a110*/  @!P4 LEA.HI.X R7, R3, R7, R4, 0x1, P5 ;  /* 0x000000070307c211 */ /* 0x000fca00028f0c04 */
        /* <DEDUP_REMOVED lines=18> */
.L_x_402:
[----:B------:R-:W-:Y:S05]  /*a240*/  BSYNC B0 ;  /* 0x0000000000007941 */ /* 0x000fea0003800000 */
.L_x_401:
[----:B------:R-:W0:Y:S02]  /*a250*/  LDGDEPBAR ;  /* 0x00000000000079af */ /* 0x000e240000000000 */
.L_x_400:
[----:B--2---:R-:W-:Y:S01]  /*a260*/  MOV R9, UR17 ;  /* 0x0000001100097c02 */ /* 0x004fe20008000f00 */
[----:B------:R-:W-:Y:S03]  /*a270*/  LDSM.16.MT88.4 R16, [R189+0x12000] ;  /* 0x01200000bd10783b */ /* 0x000fe60000004200 */
[----:B------:R-:W-:-:S04]  /*a280*/  LEA R9, R9, R214, 0x6 ;  /* 0x000000d609097211 */ /* 0x000fc800078e30ff */
[C---:B------:R-:W-:Y:S02]  /*a290*/  IADD3 R4, R9.reuse, 0x1, RZ ;  /* 0x0000000109047810 */ /* 0x040fe40007ffe0ff */
[C---:B------:R-:W-:Y:S02]  /*a2a0*/  IADD3 R3, R9.reuse, 0x8, RZ ;  /* 0x0000000809037810 */ /* 0x040fe40007ffe0ff */
[C---:B------:R-:W-:Y:S02]  /*a2b0*/  ISETP.GE.AND P1, PT, R4.reuse, R212, PT ;  /* 0x000000d40400720c */ /* 0x040fe40003f26270 */
[----:B------:R-:W-:Y:S02]  /*a2c0*/  ISETP.GE.AND P4, PT, R4, R210, PT ;  /* 0x000000d20400720c */ /* 0x000fe40003f86270 */
[C---:B------:R-:W-:Y:S02]  /*a2d0*/  ISETP.GE.AND P2, PT, R9.reuse, R212, PT ;  /* 0x000000d40900720c */ /* 0x040fe40003f46270 */
[----:B------:R-:W-:-:S02]  /*a2e0*/  ISETP.GE.AND P5, PT, R9, R210, PT ;  /* 0x000000d20900720c */ /* 0x000fc40003fa6270 */
[C---:B------:R-:W-:Y:S02]  /*a2f0*/  ISETP.GE.AND P0, PT, R3.reuse, R212, PT ;  /* 0x000000d40300720c */ /* 0x040fe40003f06270 */
[----:B------:R-:W-:Y:S02]  /*a300*/  ISETP.GE.AND P3, PT, R3, R210, PT ;  /* 0x000000d20300720c */ /* 0x000fe40003f66270 */
[C---:B------:R-:W-:Y:S02]  /*a310*/  ISETP.LT.OR P1, PT, R4.reuse, R213, P1 ;  /* 0x000000d50400720c */ /* 0x040fe40000f21670 */
[----:B------:R-:W-:Y:S02]  /*a320*/  ISETP.LT.OR P4, PT, R4, R211, P4 ;  /* 0x000000d30400720c */ /* 0x000fe40002781670 */
[C---:B------:R-:W-:Y:S02]  /*a330*/  ISETP.LT.OR P2, PT, R9.reuse, R213, P2 ;  /* 0x000000d50900720c */ /* 0x040fe40001741670 */
[----:B------:R-:W-:-:S02]  /*a340*/  ISETP.LT.OR P5, PT, R9, R211, P5 ;  /* 0x000000d30900720c */ /* 0x000fc40002fa1670 */
[C---:B------:R-:W-:Y:S02]  /*a350*/  IADD3 R4, R9.reuse, 0x10, RZ ;  /* 0x0000001009047810 */ /* 0x040fe40007ffe0ff */
[----:B------:R-:W-:Y:S02]  /*a360*/  IADD3 R5, R9, 0x9, RZ ;  /* 0x0000000909057810 */ /* 0x000fe40007ffe0ff */
[C---:B------:R-:W-:Y:S02]  /*a370*/  ISETP.LT.OR P0, PT, R3.reuse, R213, P0 ;  /* 0x000000d50300720c */ /* 0x040fe40000701670 */
[----:B------:R-:W-:Y:S02]  /*a380*/  ISETP.LT.OR P3, PT, R3, R211, P3 ;  /* 0x000000d30300720c */ /* 0x000fe40001f61670 */
[----:B------:R-:W-:Y:S02]  /*a390*/  FSEL R3, R152, -INF , !P2 ;  /* 0xff80000098037808 */ /* 0x000fe40005000000 */
[----:B-1----:R-:W-:-:S02]  /*a3a0*/  FSEL R6, R154, -INF , !P5 ;  /* 0xff8000009a067808 */ /* 0x002fc40006800000 */
[----:B------:R-:W-:Y:S02]  /*a3b0*/  FSEL R153, R153, -INF , !P1 ;  /* 0xff80000099997808 */ /* 0x000fe40004800000 */
[C---:B------:R-:W-:Y:S02]  /*a3c0*/  ISETP.GE.AND P5, PT, R4.reuse, R212, PT ;  /* 0x000000d40400720c */ /* 0x040fe40003fa6270 */
[----:B------:R-:W-:Y:S02]  /*a3d0*/  ISETP.GE.AND P1, PT, R4, R210, PT ;  /* 0x000000d20400720c */ /* 0x000fe40003f26270 */
[----:B------:R-:W-:Y:S02]  /*a3e0*/  ISETP.GE.AND P6, PT, R5, R212, PT ;  /* 0x000000d40500720c */ /* 0x000fe40003fc6270 */
[----:B------:R-:W-:Y:S02]  /*a3f0*/  IADD3 R11, R9, 0x11, RZ ;  /* 0x00000011090b7810 */ /* 0x000fe40007ffe0ff */
[----:B------:R-:W-:-:S02]  /*a400*/  FMNMX.FTZ R14, R2, R3, !PT ;  /* 0x00000003020e7209 */ /* 0x000fc40007810000 */
[----:B------:R-:W-:Y:S02]  /*a410*/  ISETP.GE.AND P2, PT, R5, R210, PT ;  /* 0x000000d20500720c */ /* 0x000fe40003f46270 */
[C---:B------:R-:W-:Y:S02]  /*a420*/  ISETP.LT.OR P5, PT, R4.reuse, R213, P5 ;  /* 0x000000d50400720c */ /* 0x040fe40002fa1670 */
[----:B------:R-:W-:Y:S01]  /*a430*/  ISETP.LT.OR P1, PT, R4, R211, P1 ;  /* 0x000000d30400720c */ /* 0x000fe20000f21670 */
[----:B------:R-:W-:Y:S01]  /*a440*/  VIADD R4, R9, 0x18 ;  /* 0x0000001809047836 */ /* 0x000fe20000000000 */
[----:B------:R-:W-:Y:S02]  /*a450*/  ISETP.LT.OR P6, PT, R5, R213, P6 ;  /* 0x000000d50500720c */ /* 0x000fe400037c1670 */
[----:B------:R-:W-:Y:S02]  /*a460*/  FSEL R8, R155, -INF , !P4 ;  /* 0xff8000009b087808 */ /* 0x000fe40006000000 */
[----:B------:R-:W-:-:S02]  /*a470*/  FSEL R7, R148, -INF , !P0 ;  /* 0xff80000094077808 */ /* 0x000fc40004000000 */
[C---:B------:R-:W-:Y:S02]  /*a480*/  ISETP.GE.AND P4, PT, R11.reuse, R212, PT ;  /* 0x000000d40b00720c */ /* 0x040fe40003f86270 */
[----:B------:R-:W-:Y:S02]  /*a490*/  ISETP.GE.AND P0, PT, R11, R210, PT ;  /* 0x000000d20b00720c */ /* 0x000fe40003f06270 */
[----:B------:R-:W-:Y:S02]  /*a4a0*/  FMNMX.FTZ R14, R153, R14, !PT ;  /* 0x0000000e990e7209 */ /* 0x000fe40007810000 */
[----:B------:R-:W-:Y:S02]  /*a4b0*/  ISETP.LT.OR P2, PT, R5, R211, P2 ;  /* 0x000000d30500720c */ /* 0x000fe40001741670 */
[----:B------:R-:W-:Y:S02]  /*a4c0*/  FSEL R10, R150, -INF , !P3 ;  /* 0xff800000960a7808 */ /* 0x000fe40005800000 */
[----:B------:R-:W-:-:S02]  /*a4d0*/  FSEL R5, R149, -INF , !P6 ;  /* 0xff80000095057808 */ /* 0x000fc40007000000 */
[C---:B------:R-:W-:Y:S02]  /*a4e0*/  ISETP.GE.AND P3, PT, R4.reuse, R212, PT ;  /* 0x000000d40400720c */ /* 0x040fe40003f66270 */
[----:B------:R-:W-:Y:S02]  /*a4f0*/  ISETP.GE.AND P6, PT, R4, R210, PT ;  /* 0x000000d20400720c */ /* 0x000fe40003fc6270 */
[C---:B------:R-:W-:Y:S02]  /*a500*/  ISETP.LT.OR P4, PT, R11.reuse, R213, P4 ;  /* 0x000000d50b00720c */ /* 0x040fe40002781670 */
[----:B------:R-:W-:Y:S02]  /*a510*/  ISETP.LT.OR P0, PT, R11, R211, P0 ;  /* 0x000000d30b00720c */ /* 0x000fe40000701670 */
[----:B------:R-:W-:Y:S02]  /*a520*/  FMNMX.FTZ R14, R7, R14, !PT ;  /* 0x0000000e070e7209 */ /* 0x000fe40007810000 */
[----:B------:R-:W-:-:S02]  /*a530*/  IADD3 R11, R9, 0x19, RZ ;  /* 0x00000019090b7810 */ /* 0x000fc40007ffe0ff */
[----:B------:R-:W-:Y:S02]  /*a540*/  IADD3 R12, R9, 0x20, RZ ;  /* 0x00000020090c7810 */ /* 0x000fe40007ffe0ff */
[C---:B------:R-:W-:Y:S02]  /*a550*/  ISETP.LT.OR P3, PT, R4.reuse, R213, P3 ;  /* 0x000000d50400720c */ /* 0x040fe40001f61670 */
[----:B------:R-:W-:Y:S02]  /*a560*/  ISETP.LT.OR P6, PT, R4, R211, P6 ;  /* 0x000000d30400720c */ /* 0x000fe400037c1670 */
[----:B------:R-:W-:Y:S02]  /*a570*/  FSEL R4, R151, -INF , !P2 ;  /* 0xff80000097047808 */ /* 0x000fe40005000000 */
[----:B------:R-:W-:Y:S02]  /*a580*/  FSEL R23, R140, -INF , !P5 ;  /* 0xff8000008c177808 */ /* 0x000fe40006800000 */
[----:B------:R-:W-:-:S02]  /*a590*/  FSEL R22, R142, -INF , !P1 ;  /* 0xff8000008e167808 */ /* 0x000fc40004800000 */
[----:B------:R-:W-:Y:S02]  /*a5a0*/  FSEL R141, R141, -INF , !P4 ;  /* 0xff8000008d8d7808 */ /* 0x000fe40006000000 */
[----:B------:R-:W-:Y:S02]  /*a5b0*/  FMNMX.FTZ R14, R5, R14, !PT ;  /* 0x0000000e050e7209 */ /* 0x000fe40007810000 */
[C---:B------:R-:W-:Y:S02]  /*a5c0*/  ISETP.GE.AND P2, PT, R11.reuse, R212, PT ;  /* 0x000000d40b00720c */ /* 0x040fe40003f46270 */
[----:B------:R-:W-:Y:S02]  /*a5d0*/  ISETP.GE.AND P5, PT, R11, R210, PT ;  /* 0x000000d20b00720c */ /* 0x000fe40003fa6270 */
[C---:B------:R-:W-:Y:S02]  /*a5e0*/  ISETP.GE.AND P1, PT, R12.reuse, R212, PT ;  /* 0x000000d40c00720c */ /* 0x040fe40003f26270 */
[----:B------:R-:W-:-:S02]  /*a5f0*/  ISETP.GE.AND P4, PT, R12, R210, PT ;  /* 0x000000d20c00720c */ /* 0x000fc40003f86270 */
[----:B------:R-:W-:Y:S02]  /*a600*/  FMNMX.FTZ R14, R23, R14, !PT ;  /* 0x0000000e170e7209 */ /* 0x000fe40007810000 */
[----:B------:R-:W-:Y:S02]  /*a610*/  FMNMX.FTZ R13, R0, R6, !PT ;  /* 0x00000006000d7209 */ /* 0x000fe40007810000 */
[C---:B------:R-:W-:Y:S02]  /*a620*/  ISETP.LT.OR P2, PT, R11.reuse, R213, P2 ;  /* 0x000000d50b00720c */ /* 0x040fe40001741670 */
[----:B------:R-:W-:Y:S02]  /*a630*/  ISETP.LT.OR P5, PT, R11, R211, P5 ;  /* 0x000000d30b00720c */ /* 0x000fe40002fa1670 */
[C---:B------:R-:W-:Y:S02]  /*a640*/  ISETP.LT.OR P1, PT, R12.reuse, R213, P1 ;  /* 0x000000d50c00720c */ /* 0x040fe40000f21670 */
[----:B------:R-:W-:-:S02]  /*a650*/  ISETP.LT.OR P4, PT, R12, R211, P4 ;  /* 0x000000d30c00720c */ /* 0x000fc40002781670 */
[C---:B------:R-:W-:Y:S02]  /*a660*/  IADD3 R11, R9.reuse, 0x21, RZ ;  /* 0x00000021090b7810 */ /* 0x040fe40007ffe0ff */
[----:B------:R-:W-:Y:S02]  /*a670*/  IADD3 R12, R9, 0x28, RZ ;  /* 0x00000028090c7810 */ /* 0x000fe40007ffe0ff */
[----:B------:R-:W-:Y:S02]  /*a680*/  FSEL R21, R136, -INF , !P3 ;  /* 0xff80000088157808 */ /* 0x000fe40005800000 */
[----:B------:R-:W-:Y:S02]  /*a690*/  FMNMX.FTZ R14, R141, R14, !PT ;  /* 0x0000000e8d0e7209 */ /* 0x000fe40007810000 */
[----:B------:R-:W-:Y:S02]  /*a6a0*/  FMNMX.FTZ R13, R8, R13, !PT ;  /* 0x0000000d080d7209 */ /* 0x000fe40007810000 */
[----:B------:R-:W-:-:S02]  /*a6b0*/  FSEL R20, R143, -INF , !P0 ;  /* 0xff8000008f147808 */ /* 0x000fc40004000000 */
[----:B------:R-:W-:Y:S02]  /*a6c0*/  FSEL R150, R138, -INF , !P6 ;  /* 0xff8000008a967808 */ /* 0x000fe40007000000 */
[----:B------:R-:W-:Y:S02]  /*a6d0*/  FSEL R137, R137, -INF , !P2 ;  /* 0xff80000089897808 */ /* 0x000fe40005000000 */
[C---:B------:R-:W-:Y:S02]  /*a6e0*/  ISETP.GE.AND P0, PT, R11.reuse, R212, PT ;  /* 0x000000d40b00720c */ /* 0x040fe40003f06270 */
[----:B------:R-:W-:Y:S02]  /*a6f0*/  ISETP.GE.AND P3, PT, R11, R210, PT ;  /* 0x000000d20b00720c */ /* 0x000fe40003f66270 */
[C---:B------:R-:W-:Y:S02]  /*a700*/  ISETP.GE.AND P6, PT, R12.reuse, R212, PT ;  /* 0x000000d40c00720c */ /* 0x040fe40003fc6270 */
[----:B------:R-:W-:-:S02]  /*a710*/  ISETP.GE.AND P2, PT, R12, R210, PT ;  /* 0x000000d20c00720c */ /* 0x000fc40003f46270 */
[----:B------:R-:W-:Y:S02]  /*a720*/  FMNMX.FTZ R14, R21, R14, !PT ;  /* 0x0000000e150e7209 */ /* 0x000fe40007810000 */
[----:B------:R-:W-:Y:S02]  /*a730*/  FMNMX.FTZ R13, R10, R13, !PT ;  /* 0x0000000d0a0d7209 */ /* 0x000fe40007810000 */
[C---:B------:R-:W-:Y:S02]  /*a740*/  ISETP.LT.OR P0, PT, R11.reuse, R213, P0 ;  /* 0x000000d50b00720c */ /* 0x040fe40000701670 */
[----:B------:R-:W-:Y:S01]  /*a750*/  ISETP.LT.OR P3, PT, R11, R211, P3 ;  /* 0x000000d30b00720c */ /* 0x000fe20001f61670 */
[----:B------:R-:W-:Y:S01]  /*a760*/  VIADD R11, R9, 0x29 ;  /* 0x00000029090b7836 */ /* 0x000fe20000000000 */
[C---:B------:R-:W-:Y:S02]  /*a770*/  ISETP.LT.OR P6, PT, R12.reuse, R213, P6 ;  /* 0x000000d50c00720c */ /* 0x040fe400037c1670 */
[----:B------:R-:W-:-:S02]  /*a780*/  ISETP.LT.OR P2, PT, R12, R211, P2 ;  /* 0x000000d30c00720c */ /* 0x000fc40001741670 */
[----:B------:R-:W-:Y:S02]  /*a790*/  IADD3 R12, R9, 0x30, RZ ;  /* 0x00000030090c7810 */ /* 0x000fe40007ffe0ff */
[----:B------:R-:W-:Y:S02]  /*a7a0*/  FSEL R175, R132, -INF , !P1 ;  /* 0xff80000084af7808 */ /* 0x000fe40004800000 */
[----:B------:R-:W-:Y:S02]  /*a7b0*/  FMNMX.FTZ R14, R137, R14, !PT ;  /* 0x0000000e890e7209 */ /* 0x000fe40007810000 */
[----:B------:R-:W-:Y:S02]  /*a7c0*/  FMNMX.FTZ R13, R4, R13, !PT ;  /* 0x0000000d040d7209 */ /* 0x000fe40007810000 */
[----:B------:R-:W-:Y:S02]  /*a7d0*/  FSEL R218, R134, -INF , !P4 ;  /* 0xff80000086da7808 */ /* 0x000fe40006000000 */
[----:B------:R-:W-:-:S02]  /*a7e0*/  FSEL R201, R133, -INF , !P0 ;  /* 0xff80000085c97808 */ /* 0x000fc40004000000 */
[----:B------:R-:W-:Y:S02]  /*a7f0*/  FSEL R148, R139, -INF , !P5 ;  /* 0xff8000008b947808 */ /* 0x000fe40006800000 */
[C---:B------:R-:W-:Y:S02]  /*a800*/  ISETP.GE.AND P4, PT, R12.reuse, R212, PT ;  /* 0x000000d40c00720c */ /* 0x040fe40003f86270 */
[----:B------:R-:W-:Y:S02]  /*a810*/  ISETP.GE.AND P0, PT, R12, R210, PT ;  /* 0x000000d20c00720c */ /* 0x000fe40003f06270 */
[----:B------:R-:W-:Y:S02]  /*a820*/  ISETP.GE.AND P5, PT, R11, R212, PT ;  /* 0x000000d40b00720c */ /* 0x000fe40003fa6270 */
[----:B------:R-:W-:Y:S02]  /*a830*/  FMNMX.FTZ R14, R175, R14, !PT ;  /* 0x0000000eaf0e7209 */ /* 0x000fe40007810000 */
[----:B------:R-:W-:-:S02]  /*a840*/  FMNMX.FTZ R13, R22, R13, !PT ;  /* 0x0000000d160d7209 */ /* 0x000fc40007810000 */
[C---:B------:R-:W-:Y:S02]  /*a850*/  ISETP.GE.AND P1, PT, R11.reuse, R210, PT ;  /* 0x000000d20b00720c */ /* 0x040fe40003f26270 */
[C---:B------:R-:W-:Y:S02]  /*a860*/  ISETP.LT.OR P4, PT, R12.reuse, R213, P4 ;  /* 0x000000d50c00720c */ /* 0x040fe40002781670 */
[----:B------:R-:W-:Y:S02]  /*a870*/  ISETP.LT.OR P0, PT, R12, R211, P0 ;  /* 0x000000d30c00720c */ /* 0x000fe40000701670 */
[----:B------:R-:W-:Y:S02]  /*a880*/  ISETP.LT.OR P5, PT, R11, R213, P5 ;  /* 0x000000d50b00720c */ /* 0x000fe40002fa1670 */
[----:B------:R-:W-:Y:S02]  /*a890*/  IADD3 R12, R9, 0x31, RZ ;  /* 0x00000031090c7810 */ /* 0x000fe40007ffe0ff */
[----:B------:R-:W-:-:S02]  /*a8a0*/  FSEL R151, R32, -INF , !P6 ;  /* 0xff80000020977808 */ /* 0x000fc40007000000 */
[----:B------:R-:W-:Y:S02]  /*a8b0*/  FMNMX.FTZ R14, R201, R14, !PT ;  /* 0x0000000ec90e7209 */ /* 0x000fe40007810000 */
[----:B------:R-:W-:Y:S02]  /*a8c0*/  FMNMX.FTZ R13, R20, R13, !PT ;  /* 0x0000000d140d7209 */ /* 0x000fe40007810000 */
[----:B------:R-:W-:Y:S02]  /*a8d0*/  ISETP.LT.OR P1, PT, R11, R211, P1 ;  /* 0x000000d30b00720c */ /* 0x000fe40000f21670 */
[----:B------:R-:W-:Y:S02]  /*a8e0*/  FSEL R216, R135, -INF , !P3 ;  /* 0xff80000087d87808 */ /* 0x000fe40005800000 */
[----:B------:R-:W-:Y:S02]  /*a8f0*/  IADD3 R11, R9, 0x38, RZ ;  /* 0x00000038090b7810 */ /* 0x000fe40007ffe0ff */
[----:B------:R-:W-:-:S02]  /*a900*/  ISETP.GE.AND P3, PT, R12, R212, PT ;  /* 0x000000d40c00720c */ /* 0x000fc40003f66270 */
[----:B------:R-:W-:Y:S02]  /*a910*/  FSEL R149, R33, -INF , !P5 ;  /* 0xff80000021957808 */ /* 0x000fe40006800000 */
[----:B------:R-:W-:Y:S02]  /*a920*/  FMNMX.FTZ R14, R151, R14, !PT ;  /* 0x0000000e970e7209 */ /* 0x000fe40007810000 */
[----:B------:R-:W-:Y:S02]  /*a930*/  FMNMX.FTZ R13, R150, R13, !PT ;  /* 0x0000000d960d7209 */ /* 0x000fe40007810000 */
[----:B------:R-:W-:Y:S02]  /*a940*/  IADD3 R9, R9, 0x39, RZ ;  /* 0x0000003909097810 */ /* 0x000fe40007ffe0ff */
[----:B------:R-:W-:Y:S02]  /*a950*/  ISETP.GE.AND P6, PT, R11, R212, PT ;  /* 0x000000d40b00720c */ /* 0x000fe40003fc6270 */
[----:B------:R-:W-:-:S02]  /*a960*/  ISETP.LT.OR P3, PT, R12, R213, P3 ;  /* 0x000000d50c00720c */ /* 0x000fc40001f61670 */
[----:B------:R-:W-:Y:S02]  /*a970*/  FSEL R165, R28, -INF , !P4 ;  /* 0xff8000001ca57808 */ /* 0x000fe40006000000 */
[----:B------:R-:W-:Y:S02]  /*a980*/  FMNMX.FTZ R14, R149, R14, !PT ;  /* 0x0000000e950e7209 */ /* 0x000fe40007810000 */
[----:B------:R-:W-:Y:S02]  /*a990*/  FMNMX.FTZ R13, R148, R13, !PT ;  /* 0x0000000d940d7209 */ /* 0x000fe40007810000 */
[----:B------:R-:W-:Y:S02]  /*a9a0*/  ISETP.GE.AND P5, PT, R9, R212, PT ;  /* 0x000000d40900720c */ /* 0x000fe40003fa6270 */
[----:B------:R-:W-:Y:S02]  /*a9b0*/  ISETP.LT.OR P6, PT, R11, R213, P6 ;  /* 0x000000d50b00720c */ /* 0x000fe400037c1670 */
[----:B------:R-:W-:-:S02]  /*a9c0*/  FSEL R161, R29, -INF , !P3 ;  /* 0xff8000001da17808 */ /* 0x000fc40005800000 */
[----:B------:R-:W-:Y:S02]  /*a9d0*/  FMNMX.FTZ R14, R165, R14, !PT ;  /* 0x0000000ea50e7209 */ /* 0x000fe40007810000 */
[----:B------:R-:W-:Y:S02]  /*a9e0*/  FMNMX.FTZ R13, R218, R13, !PT ;  /* 0x0000000dda0d7209 */ /* 0x000fe40007810000 */
[----:B------:R-:W-:Y:S02]  /*a9f0*/  ISETP.LT.OR P5, PT, R9, R213, P5 ;  /* 0x000000d50900720c */ /* 0x000fe40002fa1670 */
[----:B------:R-:W-:Y:S02]  /*aa00*/  FSEL R202, R34, -INF , !P2 ;  /* 0xff80000022ca7808 */ /* 0x000fe40005000000 */
[----:B------:R-:W-:Y:S02]  /*aa10*/  FSEL R163, R24, -INF , !P6 ;  /* 0xff80000018a37808 */ /* 0x000fe40007000000 */
[----:B------:R-:W-:-:S02]  /*aa20*/  FMNMX.FTZ R14, R161, R14, !PT ;  /* 0x0000000ea10e7209 */ /* 0x000fc40007810000 */
[----:B------:R-:W-:Y:S02]  /*aa30*/  FMNMX.FTZ R13, R216, R13, !PT ;  /* 0x0000000dd80d7209 */ /* 0x000fe40007810000 */
[----:B------:R-:W-:Y:S02]  /*aa40*/  FSEL R200, R35, -INF , !P1 ;  /* 0xff80000023c87808 */ /* 0x000fe40004800000 */
[----:B------:R-:W-:Y:S01]  /*aa50*/  ISETP.GE.AND P1, PT, R11, R210, PT ;  /* 0x000000d20b00720c */ /* 0x000fe20003f26270 */
[----:B------:R-:W-:Y:S01]  /*aa60*/  LDSM.16.MT88.4 R32, [R189+0x12800] ;  /* 0x01280000bd20783b */ /* 0x000fe20000004200 */
[----:B------:R-:W-:Y:S02]  /*aa70*/  FSEL R159, R25, -INF , !P5 ;  /* 0xff800000199f7808 */ /* 0x000fe40006800000 */
[----:B------:R-:W-:Y:S02]  /*aa80*/  FMNMX.FTZ R14, R163, R14, !PT ;  /* 0x0000000ea30e7209 */ /* 0x000fe40007810000 */
[----:B------:R-:W-:-:S02]  /*aa90*/  ISETP.GE.AND P2, PT, R12, R210, PT ;  /* 0x000000d20c00720c */ /* 0x000fc40003f46270 */
[----:B------:R-:W-:Y:S02]  /*aaa0*/  FMNMX.FTZ R15, R202, R13, !PT ;  /* 0x0000000dca0f7209 */ /* 0x000fe40007810000 */
[-C--:B------:R-:W-:Y:S02]  /*aab0*/  ISETP.LT.OR P1, PT, R11, R211.reuse, P1 ;  /* 0x000000d30b00720c */ /* 0x080fe40000f21670 */
[----:B------:R-:W-:Y:S02]  /*aac0*/  FMNMX.FTZ R13, R159, R14, !PT ;  /* 0x0000000e9f0d7209 */ /* 0x000fe40007810000 */
[----:B------:R-:W-:Y:S02]  /*aad0*/  ISETP.LT.OR P2, PT, R12, R211, P2 ;  /* 0x000000d30c00720c */ /* 0x000fe40001741670 */
[----:B------:R-:W-:Y:S01]  /*aae0*/  FSEL R164, R30, -INF , !P0 ;  /* 0xff8000001ea47808 */ /* 0x000fe20004000000 */
[----:B------:R-:W1:Y:S01]  /*aaf0*/  SHFL.BFLY PT, R12, R13, 0x2, 0x1f ;  /* 0x0c401f000d0c7f89 */ /* 0x000e6200000e0000 */
[----:B------:R-:W-:-:S02]  /*ab00*/  FMNMX.FTZ R11, R200, R15, !PT ;  /* 0x0000000fc80b7209 */ /* 0x000fc40007810000 */
[----:B------:R-:W-:Y:S02]  /*ab10*/  ISETP.GE.AND P0, PT, R9, R210, PT ;  /* 0x000000d20900720c */ /* 0x000fe40003f06270 */
[----:B------:R-:W-:Y:S02]  /*ab20*/  FSEL R162, R31, -INF , !P2 ;  /* 0xff8000001fa27808 */ /* 0x000fe40005000000 */
[----:B------:R-:W-:Y:S01]  /*ab30*/  FMNMX.FTZ R11, R164, R11, !PT ;  /* 0x0000000ba40b7209 */ /* 0x000fe20007810000 */
[----:B------:R-:W-:Y:S01]  /*ab40*/  LDSM.16.MT88.4 R28, [R188+0x12800] ;  /* 0x01280000bc1c783b */ /* 0x000fe20000004200 */
[----:B------:R-:W-:Y:S02]  /*ab50*/  ISETP.LT.OR P0, PT, R9, R211, P0 ;  /* 0x000000d30900720c */ /* 0x000fe40000701670 */
[----:B------:R-:W-:Y:S02]  /*ab60*/  FSEL R160, R26, -INF , !P1 ;  /* 0xff8000001aa07808 */ /* 0x000fe40004800000 */
[----:B------:R-:W-:-:S02]  /*ab70*/  FMNMX.FTZ R11, R162, R11, !PT ;  /* 0x0000000ba20b7209 */ /* 0x000fc40007810000 */
[----:B------:R-:W-:Y:S02]  /*ab80*/  FSEL R158, R27, -INF , !P0 ;  /* 0xff8000001b9e7808 */ /* 0x000fe40004000000 */
[----:B------:R-:W-:Y:S01]  /*ab90*/  FMNMX.FTZ R11, R160, R11, !PT ;  /* 0x0000000ba00b7209 */ /* 0x000fe20007810000 */
[----:B------:R-:W-:Y:S03]  /*aba0*/  LDSM.16.MT88.4 R24, [R192+0x14800] ;  /* 0x01480000c018783b */ /* 0x000fe60000004200 */
[----:B------:R-:W-:Y:S02]  /*abb0*/  FMNMX.FTZ R14, R158, R11, !PT ;  /* 0x0000000b9e0e7209 */ /* 0x000fe40007810000 */
[----:B-1----:R-:W-:-:S03]  /*abc0*/  FMNMX.FTZ R13, R13, R12, !PT ;  /* 0x0000000c0d0d7209 */ /* 0x002fc60007810000 */
[----:B------:R-:W1:Y:S04]  /*abd0*/  SHFL.BFLY PT, R9, R14, 0x2, 0x1f ;  /* 0x0c401f000e097f89 */ /* 0x000e6800000e0000 */
[----:B------:R-:W2:Y:S01]  /*abe0*/  SHFL.BFLY PT, R132, R13, 0x1, 0x1f ;  /* 0x0c201f000d847f89 */ /* 0x000ea200000e0000 */
[----:B-1----:R-:W-:Y:S02]  /*abf0*/  FMNMX.FTZ R12, R14, R9, !PT ;  /* 0x000000090e0c7209 */ /* 0x002fe40007810000 */
[----:B--2---:R-:W-:-:S03]  /*ac00*/  FMNMX.FTZ R132, R13, R132, !PT ;  /* 0x000000840d847209 */ /* 0x004fc60007810000 */
[----:B------:R-:W1:Y:S01]  /*ac10*/  SHFL.BFLY PT, R9, R12, 0x1, 0x1f ;  /* 0x0c201f000c097f89 */ /* 0x000e6200000e0000 */
[C---:B------:R-:W-:Y:S01]  /*ac20*/  FSETP.NEU.FTZ.AND P1, PT, R132.reuse, -INF , PT ;  /* 0xff8000008400780b */ /* 0x040fe20003f3d000 */
[----:B------:R-:W-:-:S05]  /*ac30*/  FMUL.FTZ R166, R132, UR19 ;  /* 0x0000001384a67c20 */ /* 0x000fca0008410000 */
[----:B------:R-:W-:-:S05]  /*ac40*/  FSEL R166, R166, RZ, P1 ;  /* 0x000000ffa6a67208 */ /* 0x000fca0000800000 */
[--C-:B------:R-:W-:Y:S01]  /*ac50*/  FFMA.FTZ R156, R3, UR19, -R166.reuse ;  /* 0x00000013039c7c23 */ /* 0x100fe200080108a6 */
[--C-:B------:R-:W-:Y:S01]  /*ac60*/  FFMA.FTZ R154, R7, UR19, -R166.reuse ;  /* 0x00000013079a7c23 */ /* 0x100fe200080108a6 */
[--C-:B------:R-:W-:Y:S01]  /*ac70*/  FFMA.FTZ R135, R5, UR19, -R166.reuse ;  /* 0x0000001305877c23 */ /* 0x100fe200080108a6 */
[----:B------:R-:W-:Y:S01]  /*ac80*/  FSEL R5, R132, RZ, P1 ;  /* 0x000000ff84057208 */ /* 0x000fe20000800000 */
[--C-:B------:R-:W-:Y:S01]  /*ac90*/  FFMA.FTZ R153, R153, UR19, -R166.reuse ;  /* 0x0000001399997c23 */ /* 0x100fe200080108a6 */
[--C-:B------:R-:W-:Y:S01]  /*aca0*/  FFMA.FTZ R167, R23, UR19, -R166.reuse ;  /* 0x0000001317a77c23 */ /* 0x100fe200080108a6 */
[----:B------:R-:W-:Y:S01]  /*acb0*/  MUFU.EX2 R156, R156 ;  /* 0x0000009c009c7308 */ /* 0x000fe20000000800 */
[--C-:B------:R-:W-:Y:S01]  /*acc0*/  FFMA.FTZ R170, R141, UR19, -R166.reuse ;  /* 0x000000138daa7c23 */ /* 0x100fe200080108a6 */
[----:B------:R-:W-:Y:S01]  /*acd0*/  FADD.FTZ R5, R2, -R5 ;  /* 0x8000000502057221 */ /* 0x000fe20000010000 */
[--C-:B------:R-:W-:Y:S01]  /*ace0*/  FFMA.FTZ R168, R21, UR19, -R166.reuse ;  /* 0x0000001315a87c23 */ /* 0x100fe200080108a6 */
[----:B-1----:R-:W-:Y:S01]  /*acf0*/  FMNMX.FTZ R3, R12, R9, !PT ;  /* 0x000000090c037209 */ /* 0x002fe20007810000 */
[--C-:B------:R-:W-:Y:S01]  /*ad00*/  FFMA.FTZ R169, R137, UR19, -R166.reuse ;  /* 0x0000001389a97c23 */ /* 0x100fe200080108a6 */
[----:B------:R-:W-:Y:S01]  /*ad10*/  FMUL.FTZ R155, R5, UR19 ;  /* 0x00000013059b7c20 */ /* 0x000fe20008410000 */
[----:B------:R-:W-:Y:S01]  /*ad20*/  LDSM.16.MT88.4 R12, [R192+0x12000] ;  /* 0x01200000c00c783b */ /* 0x000fe20000004200 */
        /* <DEDUP_REMOVED lines=8> */
[--C-:B------:R-:W-:Y:S01]  /*adb0*/  FFMA.FTZ R201, R151, UR19, -R166.reuse ;  /* 0x0000001397c97c23 */ /* 0x100fe200080108a6 */
[----:B------:R-:W-:Y:S01]  /*adc0*/  FADD.FTZ R7, R0, -R7 ;  /* 0x8000000700077221 */ /* 0x000fe20000010000 */
[----:B------:R-:W-:Y:S01]  /*add0*/  MUFU.EX2 R154, R154 ;  /* 0x0000009a009a7308 */ /* 0x000fe20000000800 */
[--C-:B------:R-:W-:Y:S01]  /*ade0*/  FFMA.FTZ R152, R6, UR19, -R157.reuse ;  /* 0x0000001306987c23 */ /* 0x100fe2000801089d */
[--C-:B------:R-:W-:Y:S01]  /*adf0*/  FFMA.FTZ R2, R4, UR19, -R157.reuse ;  /* 0x0000001304027c23 */ /* 0x100fe2000801089d */
[----:B------:R-:W-:Y:S01]  /*ae00*/  FMUL.FTZ R0, R7, UR19 ;  /* 0x0000001307007c20 */ /* 0x000fe20008410000 */
[--C-:B------:R-:W-:Y:S01]  /*ae10*/  FFMA.FTZ R134, R8, UR19, -R157.reuse ;  /* 0x0000001308867c23 */ /* 0x100fe2000801089d */
[----:B------:R-:W2:Y:S01]  /*ae20*/  LDSM.16.MT88.4 R4, [R190+0x12000] ;  /* 0x01200000be04783b */ /* 0x000ea20000004200 */
[--C-:B------:R-:W-:Y:S01]  /*ae30*/  FFMA.FTZ R133, R10, UR19, -R157.reuse ;  /* 0x000000130a857c23 */ /* 0x100fe2000801089d */
        /* <DEDUP_REMOVED lines=11> */
[--C-:B------:R-:W-:Y:S01]  /*aef0*/  FFMA.FTZ R202, R202, UR19, -R157.reuse ;  /* 0x00000013caca7c23 */ /* 0x100fe2000801089d */
[--C-:B------:R-:W-:Y:S01]  /*af00*/  FFMA.FTZ R217, R200, UR19, -R157.reuse ;  /* 0x00000013c8d97c23 */ /* 0x100fe2000801089d */
[----:B------:R-:W-:Y:S01]  /*af10*/  LDSM.16.MT88.4 R136, [R192+0x12800] ;  /* 0x01280000c088783b */ /* 0x000fe20000004200 */
[--C-:B------:R-:W-:Y:S01]  /*af20*/  FFMA.FTZ R200, R161, UR19, -R166.reuse ;  /* 0x00000013a1c87c23 */ /* 0x100fe200080108a6 */
[--C-:B------:R-:W-:Y:S01]  /*af30*/  FFMA.FTZ R165, R165, UR19, -R166.reuse ;  /* 0x00000013a5a57c23 */ /* 0x100fe200080108a6 */
[--C-:B------:R-:W-:Y:S01]  /*af40*/  FFMA.FTZ R161, R163, UR19, -R166.reuse ;  /* 0x00000013a3a17c23 */ /* 0x100fe200080108a6 */
[----:B------:R-:W1:Y:S01]  /*af50*/  MUFU.EX2 R134, R134 ;  /* 0x0000008600867308 */ /* 0x000e620000000800 */
[----:B---3--:R-:W-:Y:S01]  /*af60*/  F2FP.F16.F32.PACK_AB R10, R135, R154 ;  /* 0x0000009a870a723e */ /* 0x008fe200000000ff */
[----:B------:R-:W-:Y:S01]  /*af70*/  LDSM.16.MT88.4 R148, [R188+0x16800] ;  /* 0x01680000bc94783b */ /* 0x000fe20000004200 */
[----:B------:R-:W-:Y:S01]  /*af80*/  FFMA.FTZ R166, R159, UR19, -R166 ;  /* 0x000000139fa67c23 */ /* 0x000fe200080108a6 */
[--C-:B------:R-:W-:Y:S01]  /*af90*/  FFMA.FTZ R159, R164, UR19, -R157.reuse ;  /* 0x00000013a49f7c23 */ /* 0x100fe2000801089d */
[--C-:B------:R-:W-:Y:S01]  /*afa0*/  FFMA.FTZ R162, R162, UR19, -R157.reuse ;  /* 0x00000013a2a27c23 */ /* 0x100fe2000801089d */
[--C-:B------:R-:W-:Y:S01]  /*afb0*/  FFMA.FTZ R160, R160, UR19, -R157.reuse ;  /* 0x00000013a0a07c23 */ /* 0x100fe2000801089d */
[----:B------:R-:W-:Y:S01]  /*afc0*/  FFMA.FTZ R157, R158, UR19, -R157 ;  /* 0x000000139e9d7c23 */ /* 0x000fe2000801089d */
        /* <DEDUP_REMOVED lines=305> */
.L_x_396:
[----:B------:R-:W-:-:S06]  /*c2e0*/  UISETP.GT.AND UP0, UPT, UR17, UR12, UPT ;  /* 0x0000000c1100728c */ /* 0x000fcc000bf04270 */
[----:B------:R-:W-:-:S13]  /*c2f0*/  PLOP3.LUT P0, PT, PT, PT, UP0, 0x80, 0x0 ;  /* 0x000000000000781c */ /* 0x000fda0003f0f008 */
[----:B------:R-:W-:Y:S05]  /*c300*/  @!P0 BRA `(.L_x_403) ;  /* 0x0000003000f48947 */ /* 0x000fea0003800000 */
[----:B------:R-:W1:Y:S01]  /*c310*/  S2R R5, SR_TID.X ;  /* 0x0000000000057919 */ /* 0x000e620000002100 */
[----:B------:R-:W-:Y:S01]  /*c320*/  ULDC UR4, c[0x0][0x2d0] ;  /* 0x0000b40000047ab9 */ /* 0x000fe20000000800 */
[----:B------:R-:W-:Y:S01]  /*c330*/  IMAD.MOV.U32 R2, RZ, RZ, R3 ;  /* 0x000000ffff027224 */ /* 0x000fe200078e0003 */
[----:B------:R-:W-:Y:S01]  /*c340*/  MOV R217, R147 ;  /* 0x0000009300d97202 */ /* 0x000fe20000000f00 */
[----:B------:R-:W-:Y:S01]  /*c350*/  IMAD.MOV.U32 R216, RZ, RZ, R144 ;  /* 0x000000ffffd87224 */ /* 0x000fe200078e0090 */
[----:B------:R-:W-:Y:S01]  /*c360*/  ULDC UR8, c[0x0][0x2d0] ;  /* 0x0000b40000087ab9 */ /* 0x000fe20000000800 */
[----:B------:R-:W-:Y:S01]  /*c370*/  ULDC.64 UR6, c[0x0][0x248] ;  /* 0x0000920000067ab9 */ /* 0x000fe20000000a00 */
[----:B-1----:R-:W-:-:S04]  /*c380*/  SHF.R.S32.HI R0, RZ, 0x1f, R5 ;  /* 0x0000001fff007819 */ /* 0x002fc80000011405 */
[----:B------:R-:W-:-:S04]  /*c390*/  LEA.HI R0, R0, R5, RZ, 0x3 ;  /* 0x0000000500007211 */ /* 0x000fc800078f18ff */
[----:B------:R-:W-:-:S05]  /*c3a0*/  LOP3.LUT R0, R0, 0xfffffff8, RZ, 0xc0, !PT ;  /* 0xfffffff800007812 */ /* 0x000fca00078ec0ff */
[----:B------:R-:W-:-:S04]  /*c3b0*/  IMAD.IADD R0, R5, 0x1, -R0 ;  /* 0x0000000105007824 */ /* 0x000fc800078e0a00 */
[----:B------:R-:W-:-:S05]  /*c3c0*/  IMAD.SHL.U32 R0, R0, 0x8, RZ ;  /* 0x0000000800007824 */ /* 0x000fca00078e00ff */
[----:B------:R-:W-:Y:S01]  /*c3d0*/  ISETP.GE.AND P2, PT, R0, UR4, PT ;  /* 0x0000000400007c0c */ /* 0x000fe2000bf46270 */
[----:B------:R-:W-:Y:S01]  /*c3e0*/  ULDC UR4, c[0x0][0x2ec] ;  /* 0x0000bb0000047ab9 */ /* 0x000fe20000000800 */
[----:B------:R-:W-:-:S11]  /*c3f0*/  MOV R0, R132 ;  /* 0x0000008400007202 */ /* 0x000fd60000000f00 */
[----:B------:R-:W1:Y:S08]  /*c400*/  @!P2 LDC.64 R202, c[0x0][0x220] ;  /* 0x00008800ffcaab82 */ /* 0x000e700000000a00 */
[----:B------:R-:W2:Y:S01]  /*c410*/  @!P2 LDC.64 R200, c[0x0][0x220] ;  /* 0x00008800ffc8ab82 */ /* 0x000ea20000000a00 */
[----:B------:R-:W-:Y:S05]  /*c420*/  BRA `(.L_x_404) ;  /* 0x0000000000fc7947 */ /* 0x000fea0003800000 */
.L_x_406:
[----:B------:R1:W-:Y:S01]  /*c430*/  @P2 STS.128 [R205+0xc000], RZ ;  /* 0x00c000ffcd002388 */ /* 0x0003e20000000c00 */
[----:B------:R-:W2:Y:S01]  /*c440*/  @!P2 LDC.64 R14, c[0x0][0x218] ;  /* 0x00008600ff0eab82 */ /* 0x000ea20000000a00 */
[----:B------:R-:W-:Y:S04]  /*c450*/  UIADD3 UR11, UR17, -0x2, URZ ;  /* 0xfffffffe110b7890 */ /* 0x000fe8000fffe03f */
[----:B------:R-:W-:Y:S02]  /*c460*/  USHF.R.S32.HI UR10, URZ, 0x1f, UR11 ;  /* 0x0000001f3f0a7899 */ /* 0x000fe4000801140b */
[----:B------:R-:W-:Y:S01]  /*c470*/  UIMAD.WIDE.U32 UR18, UR11, UR6, URZ ;  /* 0x000000060b1272a5 */ /* 0x000fe2000f8e003f */
[----:B------:R-:W3:Y:S01]  /*c480*/  @!P4 LDC.64 R12, c[0x0][0x218] ;  /* 0x00008600ff0ccb82 */ /* 0x000ee20000000a00 */
[----:B------:R-:W-:Y:S04]  /*c490*/  UIMAD UR10, UR10, UR6, URZ ;  /* 0x000000060a0a72a4 */ /* 0x000fe8000f8e023f */
[----:B------:R-:W-:Y:S01]  /*c4a0*/  UIMAD UR10, UR11, UR7, UR10 ;  /* 0x000000070b0a72a4 */ /* 0x000fe2000f8e020a */
[----:B------:R-:W-:Y:S02]  /*c4b0*/  IMAD.U32 R18, RZ, RZ, UR18 ;  /* 0x00000012ff127e24 */ /* 0x000fe4000f8e00ff */
[----:B------:R-:W4:Y:S01]  /*c4c0*/  @!P3 LDC.64 R10, c[0x0][0x218] ;  /* 0x00008600ff0abb82 */ /* 0x000f220000000a00 */
[----:B------:R-:W-:Y:S01]  /*c4d0*/  UIADD3 UR10, UR19, UR10, URZ ;  /* 0x0000000a130a7290 */ /* 0x000fe2000fffe03f */
[----:B------:R-:W-:Y:S01]  /*c4e0*/  IMAD.U32 R19, RZ, RZ, UR19 ;  /* 0x00000013ff137e24 */ /* 0x000fe2000f8e00ff */
[C---:B------:R-:W-:Y:S04]  /*c4f0*/  LEA R16, P0, R18.reuse, R206, 0x6 ;  /* 0x000000ce12107211 */ /* 0x040fe800078030ff */
[----:B------:R-:W-:Y:S01]  /*c500*/  IMAD.U32 R17, RZ, RZ, UR10 ;  /* 0x0000000aff117e24 */ /* 0x000fe2000f8e00ff */
[----:B------:R-:W5:Y:S04]  /*c510*/  @!P2 LDC.64 R8, c[0x0][0x218] ;  /* 0x00008600ff08ab82 */ /* 0x000f680000000a00 */
[----:B------:R-:W-:Y:S04]  /*c520*/  LEA.HI.X R17, R18, R209, R17, 0x6, P0 ;  /* 0x000000d112117211 */ /* 0x000fe800000f3411 */
        /* <DEDUP_REMOVED lines=11> */
[C---:B------:R-:W-:Y:S02]  /*c5e0*/  IADD3 R12, P1, R16.reuse, UR26, RZ ;  /* 0x0000001a100c7c10 */ /* 0x040fe4000ff3e0ff */
[----:B------:R-:W-:Y:S01]  /*c5f0*/  @!P3 LEA.HI.X R21, R16, R11, R17, 0x1, P0 ;  /* 0x0000000b1015b211 */ /* 0x000fe200000f0c11 */
[----:B------:R2:W-:Y:S01]  /*c600*/  @P4 STS.128 [R205+0xe000], RZ ;  /* 0x00e000ffcd004388 */ /* 0x0005e20000000c00 */
[----:B------:R-:W-:Y:S02]  /*c610*/  IADD3.X R10, R17, UR25, RZ, P1, !PT ;  /* 0x00000019110a7c10 */ /* 0x000fe40008ffe4ff */
[C---:B-----5:R-:W-:Y:S01]  /*c620*/  @!P2 LEA R8, P1, R12.reuse, R8, 0x1 ;  /* 0x000000080c08a211 */ /* 0x060fe200078208ff */
[----:B------:R-:W-:Y:S01]  /*c630*/  @!PT LDS RZ, [RZ] ;  /* 0x00000000fffff984 */ /* 0x000fe20000000800 */
[----:B------:R-:W-:Y:S01]  /*c640*/  @!PT LDS RZ, [RZ] ;  /* 0x00000000fffff984 */ /* 0x000fe20000000800 */
[----:B------:R-:W-:Y:S01]  /*c650*/  @!PT LDS RZ, [RZ] ;  /* 0x00000000fffff984 */ /* 0x000fe20000000800 */
[----:B------:R2:W-:Y:S03]  /*c660*/  @!P4 LDGSTS.E.BYPASS.LTC128B.128 [R205+0xe000], desc[UR22][R18.64+0x80] ;  /* 0x0e00008012cdcfae */ /* 0x0005e6000b901d56 */
[C-C-:B------:R-:W-:Y:S01]  /*c670*/  @!P2 LEA.HI.X R9, R12.reuse, R9, R10.reuse, 0x1, P1 ;  /* 0x000000090c09a211 */ /* 0x140fe200008f0c0a */
[----:B------:R2:W-:Y:S01]  /*c680*/  @P3 STS.128 [R205+0x10000], RZ ;  /* 0x010000ffcd003388 */ /* 0x0005e20000000c00 */
[C---:B-1----:R-:W-:Y:S02]  /*c690*/  @!P4 LEA R6, P1, R12.reuse, R6, 0x1 ;  /* 0x000000060c06c211 */ /* 0x042fe400078208ff */
[C---:B------:R-:W-:Y:S01]  /*c6a0*/  @!P3 LEA R4, P0, R12.reuse, R4, 0x1 ;  /* 0x000000040c04b211 */ /* 0x040fe200078008ff */
[----:B------:R-:W-:Y:S01]  /*c6b0*/  @!PT LDS RZ, [RZ] ;  /* 0x00000000fffff984 */ /* 0x000fe20000000800 */
[----:B------:R-:W-:Y:S01]  /*c6c0*/  @!PT LDS RZ, [RZ] ;  /* 0x00000000fffff984 */ /* 0x000fe20000000800 */
[----:B------:R-:W-:Y:S01]  /*c6d0*/  @!PT LDS RZ, [RZ] ;  /* 0x00000000fffff984 */ /* 0x000fe20000000800 */
[----:B------:R2:W-:Y:S01]  /*c6e0*/  @!P3 LDGSTS.E.BYPASS.LTC128B.128 [R205+0x10000], desc[UR22][R20.64+0x100] ;  /* 0x1000010014cdbfae */ /* 0x0005e2000b901d56 */
[C-C-:B------:R-:W-:Y:S02]  /*c6f0*/  @!P4 LEA.HI.X R7, R12.reuse, R7, R10.reuse, 0x1, P1 ;  /* 0x000000070c07c211 */ /* 0x140fe400008f0c0a */
        /* <DEDUP_REMOVED lines=18> */
.L_x_404:
[----:B------:R-:W-:Y:S01]  /*c820*/  ISETP.GE.AND P4, PT, R204, UR8, PT ;  /* 0x00000008cc007c0c */ /* 0x000fe2000bf86270 */
[----:B------:R-:W-:Y:S04]  /*c830*/  DEPBAR.LE SB0, 0x0 ;  /* 0x000080000000791a */ /* 0x000fe80000000000 */
[----:B------:R-:W-:Y:S01]  /*c840*/  BAR.SYNC.DEFER_BLOCKING 0x0 ;  /* 0x0000000000007b1d */ /* 0x000fe20000010000 */
[----:B------:R-:W-:Y:S01]  /*c850*/  ISETP.GE.AND P3, PT, R199, UR8, PT ;  /* 0x00000008c7007c0c */ /* 0x000fe2000bf66270 */
        /* <DEDUP_REMOVED lines=8> */
[C---:B-1----:R-:W-:Y:S02]  /*c8e0*/  @!P2 LEA R230, P0, R228.reuse, R202, 0x1 ;  /* 0x000000cae4e6a211 */ /* 0x042fe400078008ff */
[C---:B------:R-:W-:Y:S02]  /*c8f0*/  IADD3 R3, P5, R228.reuse, UR31, RZ ;  /* 0x0000001fe4037c10 */ /* 0x040fe4000ffbe0ff */
[C-C-:B------:R-:W-:Y:S01]  /*c900*/  @!P2 LEA.HI.X R231, R228.reuse, R203, R218.reuse, 0x1, P0 ;  /* 0x000000cbe4e7a211 */ /* 0x140fe200000f0cda */
[----:B------:R-:W1:Y:S01]  /*c910*/  @!P4 LDC.64 R226, c[0x0][0x220] ;  /* 0x00008800ffe2cb82 */ /* 0x000e620000000a00 */
[----:B------:R-:W-:Y:S05]  /*c920*/  @P2 STS.128 [R205+0x12000], RZ ;  /* 0x012000ffcd002388 */ /* 0x000fea0000000c00 */
[----:B------:R-:W-:Y:S01]  /*c930*/  @!PT LDS RZ, [RZ] ;  /* 0x00000000fffff984 */ /* 0x000fe20000000800 */
[----:B------:R-:W-:Y:S01]  /*c940*/  @!PT LDS RZ, [RZ] ;  /* 0x00000000fffff984 */ /* 0x000fe20000000800 */
[----:B------:R-:W-:Y:S01]  /*c950*/  @!PT LDS RZ, [RZ] ;  /* 0x00000000fffff984 */ /* 0x000fe20000000800 */
[----:B------:R-:W-:Y:S02]  /*c960*/  @!P2 LDGSTS.E.BYPASS.LTC128B.128 [R205+0x12000], desc[UR22][R230.64] ;  /* 0x12000000e6cdafae */ /* 0x000fe4000b901d56 */
[----:B------:R-:W3:Y:S03]  /*c970*/  @!P3 LDC.64 R224, c[0x0][0x220] ;  /* 0x00008800ffe0bb82 */ /* 0x000ee60000000a00 */
[----:B------:R-:W-:Y:S05]  /*c980*/  @P4 STS.128 [R205+0x14000], RZ ;  /* 0x014000ffcd004388 */ /* 0x000fea0000000c00 */
[----:B------:R-:W4:Y:S08]  /*c990*/  @!P4 LDC.64 R222, c[0x0][0x220] ;  /* 0x00008800ffdecb82 */ /* 0x000f300000000a00 */
[----:B------:R-:W5:Y:S01]  /*c9a0*/  @!P3 LDC.64 R220, c[0x0][0x220] ;  /* 0x00008800ffdcbb82 */ /* 0x000f620000000a00 */
[C---:B-1----:R-:W-:Y:S04]  /*c9b0*/  @!P4 LEA R226, P1, R228.reuse, R226, 0x1 ;  /* 0x000000e2e4e2c211 */ /* 0x042fe800078208ff */
[C-C-:B------:R-:W-:Y:S02]  /*c9c0*/  @!P4 LEA.HI.X R227, R228.reuse, R227, R218.reuse, 0x1, P1 ;  /* 0x000000e3e4e3c211 */ /* 0x140fe400008f0cda */
[C---:B---3--:R-:W-:Y:S03]  /*c9d0*/  @!P3 LEA R224, P0, R228.reuse, R224, 0x1 ;  /* 0x000000e0e4e0b211 */ /* 0x048fe600078008ff */
[----:B------:R-:W-:Y:S01]  /*c9e0*/  @!PT LDS RZ, [RZ] ;  /* 0x00000000fffff984 */ /* 0x000fe20000000800 */
[----:B------:R-:W-:Y:S01]  /*c9f0*/  @!PT LDS RZ, [RZ] ;  /* 0x00000000fffff984 */ /* 0x000fe20000000800 */
[----:B------:R-:W-:Y:S01]  /*ca00*/  @!PT LDS RZ, [RZ] ;  /* 0x00000000fffff984 */ /* 0x000fe20000000800 */
[----:B------:R-:W-:Y:S01]  /*ca10*/  @!P4 LDGSTS.E.BYPASS.LTC128B.128 [R205+0x14000], desc[UR22][R226.64+0x80] ;  /* 0x14000080e2cdcfae */ /* 0x000fe2000b901d56 */
[----:B------:R-:W-:Y:S04]  /*ca20*/  @!P3 LEA.HI.X R225, R228, R225, R218, 0x1, P0 ;  /* 0x000000e1e4e1b211 */ /* 0x000fe800000f0cda */
[----:B------:R-:W-:Y:S01]  /*ca30*/  @P3 STS.128 [R205+0x16000], RZ ;  /* 0x016000ffcd003388 */ /* 0x000fe20000000c00 */
[----:B------:R-:W-:Y:S02]  /*ca40*/  IADD3.X R218, R218, UR16, RZ, P5, !PT ;  /* 0x00000010dada7c10 */ /* 0x000fe4000affe4ff */
[C---:B--2---:R-:W-:Y:S02]  /*ca50*/  @!P2 LEA R228, P5, R3.reuse, R200, 0x1 ;  /* 0x000000c803e4a211 */ /* 0x044fe400078a08ff */
[----:B------:R-:W-:Y:S01]  /*ca60*/  @!PT LDS RZ, [RZ] ;  /* 0x00000000fffff984 */ /* 0x000fe20000000800 */
[----:B------:R-:W-:Y:S01]  /*ca70*/  @!PT LDS RZ, [RZ] ;  /* 0x00000000fffff984 */ /* 0x000fe20000000800 */
[----:B------:R-:W-:Y:S01]  /*ca80*/  @!PT LDS RZ, [RZ] ;  /* 0x00000000fffff984 */ /* 0x000fe20000000800 */
[----:B------:R-:W-:Y:S01]  /*ca90*/  @!P3 LDGSTS.E.BYPASS.LTC128B.128 [R205+0x16000], desc[UR22][R224.64+0x100] ;  /* 0x16000100e0cdbfae */ /* 0x000fe2000b901d56 */
[C---:B----4-:R-:W-:Y:S02]  /*caa0*/  @!P4 LEA R222, P1, R3.reuse, R222, 0x1 ;  /* 0x000000de03dec211 */ /* 0x050fe400078208ff */
[C-C-:B------:R-:W-:Y:S02]  /*cab0*/  @!P2 LEA.HI.X R229, R3.reuse, R201, R218.reuse, 0x1, P5 ;  /* 0x000000c903e5a211 */ /* 0x140fe400028f0cda */
[----:B------:R-:W-:Y:S01]  /*cac0*/  @P2 STS.128 [R205+0x13000], RZ ;  /* 0x013000ffcd002388 */ /* 0x000fe20000000c00 */
[C-C-:B------:R-:W-:Y:S02]  /*cad0*/  @!P4 LEA.HI.X R223, R3.reuse, R223, R218.reuse, 0x1, P1 ;  /* 0x000000df03dfc211 */ /* 0x140fe400008f0cda */
[C---:B-----5:R-:W-:Y:S02]  /*cae0*/  @!P3 LEA R220, P0, R3.reuse, R220, 0x1 ;  /* 0x000000dc03dcb211 */ /* 0x060fe400078008ff */
[----:B------:R-:W-:Y:S01]  /*caf0*/  @!PT LDS RZ, [RZ] ;  /* 0x00000000fffff984 */ /* 0x000fe20000000800 */
[----:B------:R-:W-:Y:S01]  /*cb00*/  @!PT LDS RZ, [RZ] ;  /* 0x00000000fffff984 */ /* 0x000fe20000000800 */
[----:B------:R-:W-:Y:S01]  /*cb10*/  @!PT LDS RZ, [RZ] ;  /* 0x00000000fffff984 */ /* 0x000fe20000000800 */
[----:B------:R-:W-:Y:S02]  /*cb20*/  @!P2 LDGSTS.E.BYPASS.LTC128B.128 [R205+0x13000], desc[UR22][R228.64] ;  /* 0x13000000e4cdafae */ /* 0x000fe4000b901d56 */
[----:B------:R-:W-:Y:S03]  /*cb30*/  @!P3 LEA.HI.X R221, R3, R221, R218, 0x1, P0 ;  /* 0x000000dd03ddb211 */ /* 0x000fe600000f0cda */
[----:B------:R-:W-:Y:S01]  /*cb40*/  @P4 STS.128 [R205+0x15000], RZ ;  /* 0x015000ffcd004388 */ /* 0x000fe20000000c00 */
[----:B------:R-:W-:Y:S04]  /*cb50*/  IMAD.U32 R3, RZ, RZ, UR9 ;  /* 0x00000009ff037e24 */ /* 0x000fe8000f8e00ff */
[----:B------:R-:W-:Y:S01]  /*cb60*/  @!PT LDS RZ, [RZ] ;  /* 0x00000000fffff984 */ /* 0x000fe20000000800 */
[----:B------:R-:W-:Y:S01]  /*cb70*/  @!PT LDS RZ, [RZ] ;  /* 0x00000000fffff984 */ /* 0x000fe20000000800 */
[----:B------:R-:W-:Y:S01]  /*cb80*/  @!PT LDS RZ, [RZ] ;  /* 0x00000000fffff984 */ /* 0x000fe20000000800 */
[----:B------:R1:W-:Y:S01]  /*cb90*/  @!P4 LDGSTS.E.BYPASS.LTC128B.128 [R205+0x15000], desc[UR22][R222.64+0x80] ;  /* 0x15000080decdcfae */ /* 0x0003e2000b901d56 */
[----:B------:R-:W-:Y:S04]  /*cba0*/  IMAD R3, R3, 0x40, R214 ;  /* 0x0000004003037824 */ /* 0x000fe800078e02d6 */
[----:B------:R-:W-:Y:S01]  /*cbb0*/  @P3 STS.128 [R205+0x17000], RZ ;  /* 0x017000ffcd003388 */ /* 0x000fe20000000c00 */
[C---:B------:R-:W-:Y:S01]  /*cbc0*/  VIADD R218, R3.reuse, 0x1 ;  /* 0x0000000103da7836 */ /* 0x040fe20000000000 */
[C---:B------:R-:W-:Y:S03]  /*cbd0*/  ISETP.GE.AND P6, PT, R3.reuse, R213, PT ;  /* 0x000000d50300720c */ /* 0x040fe60003fc6270 */
[----:B------:R-:W-:Y:S01]  /*cbe0*/  @!PT LDS RZ, [RZ] ;  /* 0x00000000fffff984 */ /* 0x000fe20000000800 */
[----:B------:R-:W-:Y:S01]  /*cbf0*/  @!PT LDS RZ, [RZ] ;  /* 0x00000000fffff984 */ /* 0x000fe20000000800 */
[----:B------:R-:W-:Y:S01]  /*cc00*/  @!PT LDS RZ, [RZ] ;  /* 0x00000000fffff984 */ /* 0x000fe20000000800 */
[----:B------:R2:W-:Y:S01]  /*cc10*/  @!P3 LDGSTS.E.BYPASS.LTC128B.128 [R205+0x17000], desc[UR22][R220.64+0x100] ;  /* 0x17000100dccdbfae */ /* 0x0005e2000b901d56 */
[C---:B------:R-:W-:Y:S02]  /*cc20*/  ISETP.GE.AND P1, PT, R3.reuse, R211, PT ;  /* 0x000000d30300720c */ /* 0x040fe40003f26270 */
[C---:B------:R-:W-:Y:S02]  /*cc30*/  ISETP.GE.AND P5, PT, R218.reuse, R213, PT ;  /* 0x000000d5da00720c */ /* 0x040fe40003fa6270 */
[----:B------:R-:W-:Y:S01]  /*cc40*/  LDSM.16.M88.4 R132, [R198] ;  /* 0x00000000c684783b */ /* 0x000fe20000000200 */
[C---:B------:R-:W-:Y:S02]  /*cc50*/  ISETP.GE.AND P0, PT, R218.reuse, R211, PT ;  /* 0x000000d3da00720c */ /* 0x040fe40003f06270 */
[C---:B------:R-:W-:Y:S02]  /*cc60*/  ISETP.GE.OR P5, PT, R218.reuse, R212, !P5 ;  /* 0x000000d4da00720c */ /* 0x040fe40006fa6670 */
[----:B------:R-:W3:Y:S01]  /*cc70*/  LDSM.16.M88.4 R136, [R197+0xc000] ;  /* 0x00c00000c588783b */ /* 0x000ee20000000200 */
[----:B------:R-:W-:Y:S01]  /*cc80*/  ISETP.GE.OR P0, PT, R218, R210, !P0 ;  /* 0x000000d2da00720c */ /* 0x000fe20004706670 */
[C---:B------:R-:W-:Y:S01]  /*cc90*/  VIADD R218, R3.reuse, 0x8 ;  /* 0x0000000803da7836 */ /* 0x040fe20000000000 */
[C---:B------:R-:W-:Y:S02]  /*cca0*/  ISETP.GE.OR P6, PT, R3.reuse, R212, !P6 ;  /* 0x000000d40300720c */ /* 0x040fe400077c6670 */
[----:B------:R-:W4:Y:S01]  /*ccb0*/  LDSM.16.M88.4 R140, [R197+0xc800] ;  /* 0x00c80000c58c783b */ /* 0x000f220000000200 */
[C---:B------:R-:W-:Y:S04]  /*ccc0*/  ISETP.GE.OR P1, PT, R3.reuse, R210, !P1 ;  /* 0x000000d20300720c */ /* 0x040fe80004f26670 */
[----:B------:R-:W5:Y:S01]  /*ccd0*/  LDSM.16.M88.4 R144, [R197+0xd000] ;  /* 0x00d00000c590783b */ /* 0x000f620000000200 */
[C---:B-1----:R-:W-:Y:S04]  /*cce0*/  VIADD R222, R3.reuse, 0x28 ;  /* 0x0000002803de7836 */ /* 0x042fe80000000000 */
[----:B------:R-:W1:Y:S01]  /*ccf0*/  LDSM.16.M88.4 R148, [R197+0xd800] ;  /* 0x00d80000c594783b */ /* 0x000e620000000200 */
[----:B--2---:R-:W-:Y:S04]  /*cd00*/  VIADD R220, R3, 0x9 ;  /* 0x0000000903dc7836 */ /* 0x004fe80000000000 */
[----:B------:R-:W0:Y:S05]  /*cd10*/  LDGDEPBAR ;  /* 0x00000000000079af */ /* 0x000e2a0000000000 */
[----:B------:R-:W-:Y:S05]  /*cd20*/  LDSM.16.M88.4 R152, [R196] ;  /* 0x00000000c498783b */ /* 0x000fea0000000200 */
[----:B------:R-:W2:Y:S05]  /*cd30*/  LDSM.16.M88.4 R156, [R195] ;  /* 0x00000000c39c783b */ /* 0x000eaa0000000200 */
[----:B------:R-:W2:Y:S05]  /*cd40*/  LDSM.16.M88.4 R160, [R187] ;  /* 0x00000000bba0783b */ /* 0x000eaa0000000200 */
[----:B------:R-:W2:Y:S01]  /*cd50*/  LDSM.16.M88.4 R164, [R186] ;  /* 0x00000000baa4783b */ /* 0x000ea20000000200 */
[C---:B---3--:R-:W-:Y:S04]  /*cd60*/  HMMA.16816.F32 R4, R132.reuse, R136, RZ ;  /* 0x000000888404723c */ /* 0x048fe800000018ff */
[----:B------:R-:W3:Y:S02]  /*cd70*/  LDSM.16.M88.4 R168, [R185] ;  /* 0x00000000b9a8783b */ /* 0x000ee40000000200 */
[C---:B------:R-:W-:Y:S03]  /*cd80*/  HMMA.16816.F32 R8, R132.reuse, R138, RZ ;  /* 0x0000008a8408723c */ /* 0x040fe600000018ff */
[----:B------:R-:W-:Y:S03]  /*cd90*/  LDSM.16.M88.4 R136, [R194] ;  /* 0x00000000c288783b */ /* 0x000fe60000000200 */
[C---:B----4-:R-:W-:Y:S02]  /*cda0*/  HMMA.16816.F32 R12, R132.reuse, R140, RZ ;  /* 0x0000008c840c723c */ /* 0x050fe400000018ff */
[----:B------:R-:W4:Y:S04]  /*cdb0*/  LDSM.16.M88.4 R172, [R191+0xc000] ;  /* 0x00c00000bfac783b */ /* 0x000f280000000200 */
[C---:B------:R-:W-:Y:S01]  /*cdc0*/  HMMA.16816.F32 R16, R132.reuse, R142, RZ ;  /* 0x0000008e8410723c */ /* 0x040fe200000018ff */
[----:B------:R-:W-:Y:S05]  /*cdd0*/  LDSM.16.M88.4 R140, [R191+0xd000] ;  /* 0x00d00000bf8c783b */ /* 0x000fea0000000200 */
[C---:B-----5:R-:W-:Y:S06]  /*cde0*/  HMMA.16816.F32 R20, R132.reuse, R144, RZ ;  /* 0x000000908414723c */ /* 0x060fec00000018ff */
[C---:B------:R-:W-:Y:S01]  /*cdf0*/  HMMA.16816.F32 R24, R132.reuse, R146, RZ ;  /* 0x000000928418723c */ /* 0x040fe200000018ff */
[----:B------:R-:W-:Y:S05]  /*ce00*/  LDSM.16.M88.4 R144, [R191+0xd800] ;  /* 0x00d80000bf90783b */ /* 0x000fea0000000200 */
[C---:B-1----:R-:W-:Y:S06]  /*ce10*/  HMMA.16816.F32 R28, R132.reuse, R148, RZ ;  /* 0x00000094841c723c */ /* 0x042fec00000018ff */
[----:B------:R-:W-:Y:S01]  /*ce20*/  HMMA.16816.F32 R32, R132, R150, RZ ;  /* 0x000000968420723c */ /* 0x000fe200000018ff */
[----:B------:R-:W1:Y:S05]  /*ce30*/  LDSM.16.M88.4 R132, [R191+0xc800] ;  /* 0x00c80000bf84783b */ /* 0x000e6a0000000200 */
[C---:B--2---:R-:W-:Y:S01]  /*ce40*/  HMMA.16816.F32 R4, R152.reuse, R156, R4 ;  /* 0x0000009c9804723c */ /* 0x044fe20000001804 */
[----:B------:R-:W-:Y:S05]  /*ce50*/  LDSM.16.M88.4 R148, [R193] ;  /* 0x00000000c194783b */ /* 0x000fea0000000200 */
        /* <DEDUP_REMOVED lines=8> */
[C---:B---3--:R-:W-:Y:S06]  /*cee0*/  HMMA.16816.F32 R28, R152.reuse, R168, R28 ;  /* 0x000000a8981c723c */ /* 0x048fec000000181c */
[----:B------:R-:W-:Y:S01]  /*cef0*/  HMMA.16816.F32 R32, R152, R170, R32 ;  /* 0x000000aa9820723c */ /* 0x000fe20000001820 */
[----:B------:R-:W3:Y:S05]  /*cf00*/  LDSM.16.M88.4 R152, [R184+0x800] ;  /* 0x00080000b898783b */ /* 0x000eea0000000200 */
[C---:B----4-:R-:W-:Y:S01]  /*cf10*/  HMMA.16816.F32 R4, R136.reuse, R172, R4 ;  /* 0x000000ac8804723c */ /* 0x050fe20000001804 */
[----:B------:R-:W-:Y:S05]  /*cf20*/  LDSM.16.M88.4 R168, [R198+0x4000] ;  /* 0x00400000c6a8783b */ /* 0x000fea0000000200 */
[C---:B------:R-:W-:Y:S01]  /*cf30*/  HMMA.16816.F32 R8, R136.reuse, R174, R8 ;  /* 0x000000ae8808723c */ /* 0x040fe20000001808 */
[----:B------:R-:W4:Y:S05]  /*cf40*/  LDSM.16.M88.4 R172, [R197+0xe000] ;  /* 0x00e00000c5ac783b */ /* 0x000f2a0000000200 */
        /* <DEDUP_REMOVED lines=8> */
[----:B------:R-:W5:Y:S05]  /*cfd0*/  LDSM.16.M88.4 R136, [R197+0xf000] ;  /* 0x00f00000c588783b */ /* 0x000f6a0000000200 */
[C---:B--2---:R-:W-:Y:S01]  /*cfe0*/  HMMA.16816.F32 R4, R148.reuse, R156, R4 ;  /* 0x0000009c9404723c */ /* 0x044fe20000001804 */
[----:B------:R-:W-:Y:S05]  /*cff0*/  LDSM.16.M88.4 R144, [R196+0x4000] ;  /* 0x00400000c490783b */ /* 0x000fea0000000200 */
[C---:B------:R-:W-:Y:S01]  /*d000*/  HMMA.16816.F32 R8, R148.reuse, R158, R8 ;  /* 0x0000009e9408723c */ /* 0x040fe20000001808 */
[----:B------:R-:W2:Y:S05]  /*d010*/  LDSM.16.M88.4 R156, [R183] ;  /* 0x00000000b79c783b */ /* 0x000eaa0000000200 */
[C---:B---3--:R-:W-:Y:S06]  /*d020*/  HMMA.16816.F32 R12, R148.reuse, R152, R12 ;  /* 0x00000098940c723c */ /* 0x048fec000000180c */
[C---:B------:R-:W-:Y:S01]  /*d030*/  HMMA.16816.F32 R16, R148.reuse, R154, R16 ;  /* 0x0000009a9410723c */ /* 0x040fe20000001810 */
[----:B------:R-:W-:Y:S05]  /*d040*/  LDSM.16.M88.4 R152, [R181] ;  /* 0x00000000b598783b */ /* 0x000fea0000000200 */
[C---:B------:R-:W-:Y:S06]  /*d050*/  HMMA.16816.F32 R20, R148.reuse, R160, R20 ;  /* 0x000000a09414723c */ /* 0x040fec0000001814 */
[C---:B------:R-:W-:Y:S01]  /*d060*/  HMMA.16816.F32 R24, R148.reuse, R162, R24 ;  /* 0x000000a29418723c */ /* 0x040fe20000001818 */
[----:B------:R-:W-:Y:S05]  /*d070*/  LDSM.16.M88.4 R160, [R180] ;  /* 0x00000000b4a0783b */ /* 0x000fea0000000200 */
[C---:B------:R-:W-:Y:S06]  /*d080*/  HMMA.16816.F32 R28, R148.reuse, R164, R28 ;  /* 0x000000a4941c723c */ /* 0x040fec000000181c */
[----:B------:R-:W-:Y:S01]  /*d090*/  HMMA.16816.F32 R32, R148, R166, R32 ;  /* 0x000000a69420723c */ /* 0x000fe20000001820 */
[----:B------:R-:W3:Y:S05]  /*d0a0*/  LDSM.16.M88.4 R148, [R182] ;  /* 0x00000000b694783b */ /* 0x000eea0000000200 */
[C---:B----4-:R-:W-:Y:S01]  /*d0b0*/  HMMA.16816.F32 R4, R168.reuse, R172, R4 ;  /* 0x000000aca804723c */ /* 0x050fe20000001804 */
[----:B------:R-:W-:Y:S05]  /*d0c0*/  LDSM.16.M88.4 R164, [R194+0x4000] ;  /* 0x00400000c2a4783b */ /* 0x000fea0000000200 */
        /* <DEDUP_REMOVED lines=8> */
[C---:B------:R-:W-:Y:S06]  /*d150*/  HMMA.16816.F32 R28, R168.reuse, R140, R28 ;  /* 0x0000008ca81c723c */ /* 0x040fec000000181c */
[----:B------:R-:W-:Y:S01]  /*d160*/  HMMA.16816.F32 R32, R168, R142, R32 ;  /* 0x0000008ea820723c */ /* 0x000fe20000001820 */
[----:B------:R-:W5:Y:S05]  /*d170*/  LDSM.16.M88.4 R140, [R191+0xf800] ;  /* 0x00f80000bf8c783b */ /* 0x000f6a0000000200 */
[C---:B--2---:R-:W-:Y:S01]  /*d180*/  HMMA.16816.F32 R4, R144.reuse, R156, R4 ;  /* 0x0000009c9004723c */ /* 0x044fe20000001804 */
[----:B------:R-:W-:Y:S05]  /*d190*/  LDSM.16.M88.4 R168, [R184+0x2000] ;  /* 0x00200000b8a8783b */ /* 0x000fea0000000200 */
[C---:B------:R-:W-:Y:S01]  /*d1a0*/  HMMA.16816.F32 R8, R144.reuse, R158, R8 ;  /* 0x0000009e9008723c */ /* 0x040fe20000001808 */
[----:B------:R-:W2:Y:S05]  /*d1b0*/  LDSM.16.M88.4 R156, [R193+0x4000] ;  /* 0x00400000c19c783b */ /* 0x000eaa0000000200 */
        /* <DEDUP_REMOVED lines=28> */
[----:B------:R-:W3:Y:S05]  /*d380*/  LDSM.16.M88.4 R144, [R178] ;  /* 0x00000000b290783b */ /* 0x000eea0000000200 */
[C---:B------:R-:W-:Y:S06]  /*d390*/  HMMA.16816.F32 R20, R156.reuse, R148, R20 ;  /* 0x000000949c14723c */ /* 0x040fec0000001814 */
[C---:B------:R-:W-:Y:S01]  /*d3a0*/  HMMA.16816.F32 R24, R156.reuse, R150, R24 ;  /* 0x000000969c18723c */ /* 0x040fe20000001818 */
[----:B------:R-:W3:Y:S05]  /*d3b0*/  LDSM.16.M88.4 R148, [R177] ;  /* 0x00000000b194783b */ /* 0x000eea0000000200 */
        /* <DEDUP_REMOVED lines=16> */
[----:B------:R-:W-:Y:S01]  /*d4c0*/  LDSM.16.M88.4 R160, [R193+0x8000] ;  /* 0x00800000c1a0783b */ /* 0x000fe20000000200 */
[C---:B--2---:R-:W-:Y:S06]  /*d4d0*/  HMMA.16816.F32 R4, R164.reuse, R168, R4 ;  /* 0x000000a8a404723c */ /* 0x044fec0000001804 */
[C---:B------:R-:W-:Y:S01]  /*d4e0*/  HMMA.16816.F32 R8, R164.reuse, R170, R8 ;  /* 0x000000aaa408723c */ /* 0x040fe20000001808 */
[----:B------:R-:W2:Y:S05]  /*d4f0*/  LDSM.16.M88.4 R168, [R184+0x4000] ;  /* 0x00400000b8a8783b */ /* 0x000eaa0000000200 */
[C---:B---3--:R-:W-:Y:S06]  /*d500*/  HMMA.16816.F32 R12, R164.reuse, R144, R12 ;  /* 0x00000090a40c723c */ /* 0x048fec000000180c */
[C---:B------:R-:W-:Y:S01]  /*d510*/  HMMA.16816.F32 R16, R164.reuse, R146, R16 ;  /* 0x00000092a410723c */ /* 0x040fe20000001810 */
[----:B------:R-:W3:Y:S05]  /*d520*/  LDSM.16.M88.4 R144, [R184+0x4800] ;  /* 0x00480000b890783b */ /* 0x000eea0000000200 */
[C---:B------:R-:W-:Y:S06]  /*d530*/  HMMA.16816.F32 R20, R164.reuse, R148, R20 ;  /* 0x00000094a414723c */ /* 0x040fec0000001814 */
[C---:B------:R-:W-:Y:S06]  /*d540*/  HMMA.16816.F32 R24, R164.reuse, R150, R24 ;  /* 0x00000096a418723c */ /* 0x040fec0000001818 */
[C---:B------:R-:W-:Y:S06]  /*d550*/  HMMA.16816.F32 R28, R164.reuse, R152, R28 ;  /* 0x00000098a41c723c */ /* 0x040fec000000181c */
[----:B------:R-:W-:Y:S06]  /*d560*/  HMMA.16816.F32 R32, R164, R154, R32 ;  /* 0x0000009aa420723c */ /* 0x000fec0000001820 */
[C---:B----4-:R-:W-:Y:S06]  /*d570*/  HMMA.16816.F32 R4, R156.reuse, R172, R4 ;  /* 0x000000ac9c04723c */ /* 0x050fec0000001804 */
[C---:B------:R-:W-:Y:S06]  /*d580*/  HMMA.16816.F32 R8, R156.reuse, R174, R8 ;  /* 0x000000ae9c08723c */ /* 0x040fec0000001808 */
[C---:B-1----:R-:W-:Y:S06]  /*d590*/  HMMA.16816.F32 R12, R156.reuse, R132, R12 ;  /* 0x000000849c0c723c */ /* 0x042fec000000180c */
[C---:B------:R-:W-:Y:S01]  /*d5a0*/  HMMA.16816.F32 R16, R156.reuse, R134, R16 ;  /* 0x000000869c10723c */ /* 0x040fe20000001810 */
[----:B------:R-:W1:Y:S05]  /*d5b0*/  LDSM.16.M88.4 R132, [R184+0x5000] ;  /* 0x00500000b884783b */ /* 0x000e6a0000000200 */
[C---:B-----5:R-:W-:Y:S06]  /*d5c0*/  HMMA.16816.F32 R20, R156.reuse, R136, R20 ;  /* 0x000000889c14723c */ /* 0x060fec0000001814 */
[C---:B------:R-:W-:Y:S01]  /*d5d0*/  HMMA.16816.F32 R24, R156.reuse, R138, R24 ;  /* 0x0000008a9c18723c */ /* 0x040fe20000001818 */
[----:B------:R-:W4:Y:S01]  /*d5e0*/  LDSM.16.M88.4 R136, [R184+0x5800] ;  /* 0x00580000b888783b */ /* 0x000f220000000200 */
[----:B------:R-:W-:Y:S04]  /*d5f0*/  DEPBAR.LE SB0, 0x0 ;  /* 0x000080000000791a */ /* 0x000fe80000000000 */
[----:B------:R-:W-:Y:S01]  /*d600*/  BAR.SYNC.DEFER_BLOCKING 0x0 ;  /* 0x0000000000007b1d */ /* 0x000fe20000010000 */
[C---:B------:R-:W-:Y:S06]  /*d610*/  HMMA.16816.F32 R28, R156.reuse, R140, R28 ;  /* 0x0000008c9c1c723c */ /* 0x040fec000000181c */
[----:B------:R-:W-:Y:S06]  /*d620*/  HMMA.16816.F32 R32, R156, R142, R32 ;  /* 0x0000008e9c20723c */ /* 0x000fec0000001820 */
[C---:B--2---:R-:W-:Y:S06]  /*d630*/  HMMA.16816.F32 R4, R160.reuse, R168, R4 ;  /* 0x000000a8a004723c */ /* 0x044fec0000001804 */
[C---:B------:R-:W-:Y:S06]  /*d640*/  HMMA.16816.F32 R8, R160.reuse, R170, R8 ;  /* 0x000000aaa008723c */ /* 0x040fec0000001808 */
[C---:B---3--:R-:W-:Y:S06]  /*d650*/  HMMA.16816.F32 R12, R160.reuse, R144, R12 ;  /* 0x00000090a00c723c */ /* 0x048fec000000180c */
[C---:B------:R-:W-:Y:S06]  /*d660*/  HMMA.16816.F32 R16, R160.reuse, R146, R16 ;  /* 0x00000092a010723c */ /* 0x040fec0000001810 */
[----:B------:R-:W-:Y:S01]  /*d670*/  FSEL R233, R4, -INF , !P6 ;  /* 0xff80000004e97808 */ /* 0x000fe20007000000 */
[C---:B-1----:R-:W-:Y:S03]  /*d680*/  HMMA.16816.F32 R20, R160.reuse, R132, R20 ;  /* 0x00000084a014723c */ /* 0x042fe60000001814 */
[-C--:B------:R-:W-:Y:S02]  /*d690*/  ISETP.GE.AND P6, PT, R218, R213.reuse, PT ;  /* 0x000000d5da00720c */ /* 0x080fe40003fc6270 */
[----:B------:R-:W-:Y:S01]  /*d6a0*/  FSEL R231, R5, -INF , !P5 ;  /* 0xff80000005e77808 */ /* 0x000fe20006800000 */
[C---:B------:R-:W-:Y:S03]  /*d6b0*/  HMMA.16816.F32 R24, R160.reuse, R134, R24 ;  /* 0x00000086a018723c */ /* 0x040fe60000001818 */
[----:B------:R-:W-:Y:S02]  /*d6c0*/  ISETP.GE.AND P5, PT, R220, R213, PT ;  /* 0x000000d5dc00720c */ /* 0x000fe40003fa6270 */
[----:B------:R-:W-:Y:S01]  /*d6d0*/  FSEL R229, R6, -INF , !P1 ;  /* 0xff80000006e57808 */ /* 0x000fe20004800000 */
[C---:B----4-:R-:W-:Y:S03]  /*d6e0*/  HMMA.16816.F32 R28, R160.reuse, R136, R28 ;  /* 0x00000088a01c723c */ /* 0x050fe6000000181c */
[-C--:B------:R-:W-:Y:S02]  /*d6f0*/  ISETP.GE.AND P1, PT, R218, R211.reuse, PT ;  /* 0x000000d3da00720c */ /* 0x080fe40003f26270 */
[----:B------:R-:W-:Y:S01]  /*d700*/  FSEL R227, R7, -INF , !P0 ;  /* 0xff80000007e37808 */ /* 0x000fe20004000000 */
[----:B------:R-:W-:Y:S03]  /*d710*/  HMMA.16816.F32 R32, R160, R138, R32 ;  /* 0x0000008aa020723c */ /* 0x000fe60000001820 */
        /* <DEDUP_REMOVED lines=10> */
[----:B------:R-:W-:Y:S02]  /*d7c0*/  FSEL R235, R11, -INF , !P0 ;  /* 0xff8000000beb7808 */ /* 0x000fe40004000000 */
        /* <DEDUP_REMOVED lines=28> */
[-C--:B------:R-:W-:Y:S02]  /*d990*/  ISETP.GE.AND P5, PT, R220, R213.reuse, PT ;  /* 0x000000d5dc00720c */ /* 0x080fe40003fa6270 */
[----:B------:R-:W-:Y:S02]  /*d9a0*/  ISETP.GE.AND P6, PT, R218, R213, PT ;  /* 0x000000d5da00720c */ /* 0x000fe40003fc6270 */
[-C--:B------:R-:W-:Y:S02]  /*d9b0*/  ISETP.GE.AND P1, PT, R220, R211.reuse, PT ;  /* 0x000000d3dc00720c */ /* 0x080fe40003f26270 */
[----:B------:R-:W-:Y:S02]  /*d9c0*/  ISETP.GE.AND P0, PT, R218, R211, PT ;  /* 0x000000d3da00720c */ /* 0x000fe40003f06270 */
[-C--:B------:R-:W-:Y:S02]  /*d9d0*/  ISETP.GE.OR P5, PT, R220, R212.reuse, !P5 ;  /* 0x000000d4dc00720c */ /* 0x080fe40006fa6670 */
[----:B------:R-:W-:Y:S02]  /*d9e0*/  ISETP.GE.OR P6, PT, R218, R212, !P6 ;  /* 0x000000d4da00720c */ /* 0x000fe400077c6670 */
[-C--:B------:R-:W-:Y:S02]  /*d9f0*/  ISETP.GE.OR P1, PT, R220, R210.reuse, !P1 ;  /* 0x000000d2dc00720c */ /* 0x080fe40004f26670 */
[----:B------:R-:W-:Y:S01]  /*da00*/  ISETP.GE.OR P0, PT, R218, R210, !P0 ;  /* 0x000000d2da00720c */ /* 0x000fe20004706670 */
[----:B------:R-:W-:Y:S01]  /*da10*/  VIADD R218, R3, 0x29 ;  /* 0x0000002903da7836 */ /* 0x000fe20000000000 */
[----:B------:R-:W-:Y:S02]  /*da20*/  FMNMX.FTZ R220, R233, R0, !PT ;  /* 0x00000000e9dc7209 */ /* 0x000fe40007810000 */
[----:B------:R-:W-:Y:S02]  /*da30*/  FSEL R242, R20, -INF , !P5 ;  /* 0xff80000014f27808 */ /* 0x000fe40006800000 */
[----:B------:R-:W-:Y:S02]  /*da40*/  FSEL R238, R21, -INF , !P6 ;  /* 0xff80000015ee7808 */ /* 0x000fe40007000000 */
[C---:B------:R-:W-:Y:S02]  /*da50*/  ISETP.GE.AND P5, PT, R222.reuse, R213, PT ;  /* 0x000000d5de00720c */ /* 0x040fe40003fa6270 */
[----:B------:R-:W-:Y:S02]  /*da60*/  ISETP.GE.AND P6, PT, R222, R211, PT ;  /* 0x000000d3de00720c */ /* 0x000fe40003fc6270 */
[----:B------:R-:W-:Y:S02]  /*da70*/  FSEL R234, R22, -INF , !P1 ;  /* 0xff80000016ea7808 */ /* 0x000fe40004800000 */
[----:B------:R-:W-:Y:S02]  /*da80*/  FMNMX.FTZ R220, R231, R220, !PT ;  /* 0x000000dce7dc7209 */ /* 0x000fe40007810000 */
[C---:B------:R-:W-:Y:S02]  /*da90*/  ISETP.GE.AND P1, PT, R218.reuse, R213, PT ;  /* 0x000000d5da00720c */ /* 0x040fe40003f26270 */
[----:B------:R-:W-:Y:S02]  /*daa0*/  FSEL R230, R23, -INF , !P0 ;  /* 0xff80000017e67808 */ /* 0x000fe40004000000 */
[----:B------:R-:W-:Y:S02]  /*dab0*/  ISETP.GE.AND P0, PT, R218, R211, PT ;  /* 0x000000d3da00720c */ /* 0x000fe40003f06270 */
[C---:B------:R-:W-:Y:S02]  /*dac0*/  ISETP.GE.OR P5, PT, R222.reuse, R212, !P5 ;  /* 0x000000d4de00720c */ /* 0x040fe40006fa6670 */
[----:B------:R-:W-:Y:S01]  /*dad0*/  ISETP.GE.OR P6, PT, R222, R210, !P6 ;  /* 0x000000d2de00720c */ /* 0x000fe200077c6670 */
[----:B------:R-:W-:Y:S01]  /*dae0*/  VIADD R222, R3, 0x30 ;  /* 0x0000003003de7836 */ /* 0x000fe20000000000 */
[----:B------:R-:W-:Y:S02]  /*daf0*/  FMNMX.FTZ R220, R241, R220, !PT ;  /* 0x000000dcf1dc7209 */ /* 0x000fe40007810000 */
[C---:B------:R-:W-:Y:S02]  /*db00*/  ISETP.GE.OR P1, PT, R218.reuse, R212, !P1 ;  /* 0x000000d4da00720c */ /* 0x040fe40004f26670 */
[----:B------:R-:W-:Y:S02]  /*db10*/  ISETP.GE.OR P0, PT, R218, R210, !P0 ;  /* 0x000000d2da00720c */ /* 0x000fe40004706670 */
[----:B------:R-:W-:Y:S01]  /*db20*/  FMNMX.FTZ R218, R239, R220, !PT ;  /* 0x000000dcefda7209 */ /* 0x000fe20007810000 */
[----:B------:R-:W-:Y:S01]  /*db30*/  VIADD R220, R3, 0x31 ;  /* 0x0000003103dc7836 */ /* 0x000fe20000000000 */
[----:B------:R-:W-:Y:S02]  /*db40*/  FSEL R240, R24, -INF , !P5 ;  /* 0xff80000018f07808 */ /* 0x000fe40006800000 */
[----:B------:R-:W-:Y:S02]  /*db50*/  FSEL R236, R25, -INF , !P1 ;  /* 0xff80000019ec7808 */ /* 0x000fe40004800000 */
[C---:B------:R-:W-:Y:S02]  /*db60*/  ISETP.GE.AND P5, PT, R222.reuse, R213, PT ;  /* 0x000000d5de00720c */ /* 0x040fe40003fa6270 */
[C---:B------:R-:W-:Y:S02]  /*db70*/  ISETP.GE.AND P1, PT, R222.reuse, R211, PT ;  /* 0x000000d3de00720c */ /* 0x040fe40003f26270 */
[----:B------:R-:W-:Y:S02]  /*db80*/  FMNMX.FTZ R218, R225, R218, !PT ;  /* 0x000000dae1da7209 */ /* 0x000fe40007810000 */
[C---:B------:R-:W-:Y:S02]  /*db90*/  ISETP.GE.OR P5, PT, R222.reuse, R212, !P5 ;  /* 0x000000d4de00720c */ /* 0x040fe40006fa6670 */
[----:B------:R-:W-:Y:S02]  /*dba0*/  ISETP.GE.OR P1, PT, R222, R210, !P1 ;  /* 0x000000d2de00720c */ /* 0x000fe40004f26670 */
[----:B------:R-:W-:Y:S02]  /*dbb0*/  FMNMX.FTZ R222, R229, R2, !PT ;  /* 0x00000002e5de7209 */ /* 0x000fe40007810000 */
[----:B------:R-:W-:Y:S02]  /*dbc0*/  FMNMX.FTZ R224, R223, R218, !PT ;  /* 0x000000dadfe07209 */ /* 0x000fe40007810000 */
[----:B------:R-:W-:Y:S02]  /*dbd0*/  FSEL R232, R26, -INF , !P6 ;  /* 0xff8000001ae87808 */ /* 0x000fe40007000000 */
[----:B------:R-:W-:Y:S02]  /*dbe0*/  FSEL R228, R27, -INF , !P0 ;  /* 0xff8000001be47808 */ /* 0x000fe40004000000 */
[C---:B------:R-:W-:Y:S02]  /*dbf0*/  ISETP.GE.AND P0, PT, R220.reuse, R213, PT ;  /* 0x000000d5dc00720c */ /* 0x040fe40003f06270 */
[C---:B------:R-:W-:Y:S02]  /*dc00*/  ISETP.GE.AND P6, PT, R220.reuse, R211, PT ;  /* 0x000000d3dc00720c */ /* 0x040fe40003fc6270 */
[----:B------:R-:W-:Y:S02]  /*dc10*/  FMNMX.FTZ R218, R227, R222, !PT ;  /* 0x000000dee3da7209 */ /* 0x000fe40007810000 */
[----:B------:R-:W-:Y:S02]  /*dc20*/  FMNMX.FTZ R245, R221, R224, !PT ;  /* 0x000000e0ddf57209 */ /* 0x000fe40007810000 */
[C---:B------:R-:W-:Y:S02]  /*dc30*/  ISETP.GE.OR P0, PT, R220.reuse, R212, !P0 ;  /* 0x000000d4dc00720c */ /* 0x040fe40004706670 */
[----:B------:R-:W-:Y:S02]  /*dc40*/  ISETP.GE.OR P6, PT, R220, R210, !P6 ;  /* 0x000000d2dc00720c */ /* 0x000fe400077c6670 */
[----:B------:R-:W-:Y:S01]  /*dc50*/  FMNMX.FTZ R220, R237, R218, !PT ;  /* 0x000000daeddc7209 */ /* 0x000fe20007810000 */
[C---:B------:R-:W-:Y:S01]  /*dc60*/  VIADD R218, R3.reuse, 0x38 ;  /* 0x0000003803da7836 */ /* 0x040fe20000000000 */
[----:B------:R-:W-:Y:S01]  /*dc70*/  FMNMX.FTZ R245, R252, R245, !PT ;  /* 0x000000f5fcf57209 */ /* 0x000fe20007810000 */
[----:B------:R-:W-:Y:S01]  /*dc80*/  VIADD R3, R3, 0x39 ;  /* 0x0000003903037836 */ /* 0x000fe20000000000 */
[----:B------:R-:W-:Y:S02]  /*dc90*/  FMNMX.FTZ R243, R235, R220, !PT ;  /* 0x000000dcebf37209 */ /* 0x000fe40007810000 */
[----:B------:R-:W-:Y:S02]  /*dca0*/  FMNMX.FTZ R245, R242, R245, !PT ;  /* 0x000000f5f2f57209 */ /* 0x000fe40007810000 */
[----:B------:R-:W-:Y:S02]  /*dcb0*/  FMNMX.FTZ R243, R250, R243, !PT ;  /* 0x000000f3faf37209 */ /* 0x000fe40007810000 */
[----:B------:R-:W-:Y:S02]  /*dcc0*/  FSEL R224, R29, -INF , !P0 ;  /* 0xff8000001de07808 */ /* 0x000fe40004000000 */
[----:B------:R-:W-:Y:S02]  /*dcd0*/  FMNMX.FTZ R245, R238, R245, !PT ;  /* 0x000000f5eef57209 */ /* 0x000fe40007810000 */
[C---:B------:R-:W-:Y:S02]  /*dce0*/  ISETP.GE.AND P0, PT, R3.reuse, R213, PT ;  /* 0x000000d50300720c */ /* 0x040fe40003f06270 */
[----:B------:R-:W-:Y:S02]  /*dcf0*/  FMNMX.FTZ R243, R248, R243, !PT ;  /* 0x000000f3f8f37209 */ /* 0x000fe40007810000 */
[----:B------:R-:W-:Y:S02]  /*dd00*/  FMNMX.FTZ R245, R240, R245, !PT ;  /* 0x000000f5f0f57209 */ /* 0x000fe40007810000 */
[-C--:B------:R-:W-:Y:S02]  /*dd10*/  ISETP.GE.OR P0, PT, R3, R212.reuse, !P0 ;  /* 0x000000d40300720c */ /* 0x080fe40004706670 */
[----:B------:R-:W-:Y:S02]  /*dd20*/  FSEL R226, R28, -INF , !P5 ;  /* 0xff8000001ce27808 */ /* 0x000fe40006800000 */
[----:B------:R-:W-:Y:S02]  /*dd30*/  FMNMX.FTZ R243, R246, R243, !PT ;  /* 0x000000f3f6f37209 */ /* 0x000fe40007810000 */
[----:B------:R-:W-:Y:S02]  /*dd40*/  ISETP.GE.AND P5, PT, R218, R213, PT ;  /* 0x000000d5da00720c */ /* 0x000fe40003fa6270 */
[----:B------:R-:W-:Y:S02]  /*dd50*/  FMNMX.FTZ R245, R236, R245, !PT ;  /* 0x000000f5ecf57209 */ /* 0x000fe40007810000 */
[----:B------:R-:W-:Y:S02]  /*dd60*/  FSEL R220, R33, -INF , !P0 ;  /* 0xff80000021dc7808 */ /* 0x000fe40004000000 */
[----:B------:R-:W-:Y:S02]  /*dd70*/  PLOP3.LUT P0, PT, PT, PT, UP0, 0x80, 0x0 ;  /* 0x000000000000781c */ /* 0x000fe40003f0f008 */
[----:B------:R-:W-:Y:S02]  /*dd80*/  FMNMX.FTZ R243, R244, R243, !PT ;  /* 0x000000f3f4f37209 */ /* 0x000fe40007810000 */
[----:B------:R-:W-:Y:S02]  /*dd90*/  ISETP.GE.OR P5, PT, R218, R212, !P5 ;  /* 0x000000d4da00720c */ /* 0x000fe40006fa6670 */
[----:B------:R-:W-:Y:S02]  /*dda0*/  FMNMX.FTZ R247, R226, R245, !PT ;  /* 0x000000f5e2f77209 */ /* 0x000fe40007810000 */
[----:B------:R-:W-:Y:S02]  /*ddb0*/  FMNMX.FTZ R245, R234, R243, !PT ;  /* 0x000000f3eaf57209 */ /* 0x000fe40007810000 */
[----:B------:R-:W-:Y:S02]  /*ddc0*/  FSEL R222, R32, -INF , !P5 ;  /* 0xff80000020de7808 */ /* 0x000fe40006800000 */
[----:B------:R-:W-:Y:S02]  /*ddd0*/  FMNMX.FTZ R243, R224, R247, !PT ;  /* 0x000000f7e0f37209 */ /* 0x000fe40007810000 */
[----:B------:R-:W-:Y:S02]  /*dde0*/  ISETP.GE.AND P5, PT, R218, R211, PT ;  /* 0x000000d3da00720c */ /* 0x000fe40003fa6270 */
[----:B------:R-:W-:Y:S02]  /*ddf0*/  FMNMX.FTZ R245, R230, R245, !PT ;  /* 0x000000f5e6f57209 */ /* 0x000fe40007810000 */
[----:B------:R-:W-:Y:S02]  /*de00*/  FMNMX.FTZ R243, R222, R243, !PT ;  /* 0x000000f3def37209 */ /* 0x000fe40007810000 */
[----:B------:R-:W-:Y:S02]  /*de10*/  ISETP.GE.OR P5, PT, R218, R210, !P5 ;  /* 0x000000d2da00720c */ /* 0x000fe40006fa6670 */
[----:B------:R-:W-:Y:S02]  /*de20*/  FSEL R218, R30, -INF , !P1 ;  /* 0xff8000001eda7808 */ /* 0x000fe40004800000 */
[----:B------:R-:W-:Y:S02]  /*de30*/  FMNMX.FTZ R245, R232, R245, !PT ;  /* 0x000000f5e8f57209 */ /* 0x000fe40007810000 */
[----:B------:R-:W-:Y:S01]  /*de40*/  FMNMX.FTZ R243, R220, R243, !PT ;  /* 0x000000f3dcf37209 */ /* 0x000fe20007810000 */
[----:B------:R-:W-:Y:S06]  /*de50*/  @P0 BRA `(.L_x_406) ;  /* 0xffffffe400740947 */ /* 0x000fec000383ffff */
.L_x_405:
[----:B--2---:R-:W-:Y:S01]  /*de60*/  FMNMX.FTZ R5, R228, R245, !PT ;  /* 0x000000f5e4057209 */ /* 0x004fe20007810000 */
[----:B------:R-:W1:Y:S01]  /*de70*/  SHFL.BFLY PT, R4, R243, 0x2, 0x1f ;  /* 0x0c401f00f3047f89 */ /* 0x000e6200000e0000 */
        /* <DEDUP_REMOVED lines=10> */
[----:B------:R-:W-:Y:S02]  /*df20*/  FMNMX.FTZ R8, R144, R5, !PT ;  /* 0x0000000590087209 */ /* 0x000fe40007810000 */
[----:B------:R-:W-:Y:S04]  /*df30*/  FSEL R133, R35, -INF , !P0 ;  /* 0xff80000023857808 */ /* 0x000fe80004000000 */
[----:B------:R-:W-:Y:S01]  /*df40*/  FMNMX.FTZ R6, R133, R8, !PT ;  /* 0x0000000885067209 */ /* 0x000fe20007810000 */
[----:B------:R-:W-:Y:S08]  /*df50*/  LDSM.16.MT88.4 R28, [R189+0x12000] ;  /* 0x01200000bd1c783b */ /* 0x000ff00000004200 */
[----:B------:R-:W2:Y:S08]  /*df60*/  SHFL.BFLY PT, R3, R6, 0x2, 0x1f ;  /* 0x0c401f0006037f89 */ /* 0x000eb000000e0000 */
        /* <DEDUP_REMOVED lines=41> */
[----:B------:R-:W-:Y:S01]  /*e200*/  FFMA.FTZ R133, R133, UR4, -R145 ;  /* 0x0000000485857c23 */ /* 0x000fe20008010891 */
[----:B------:R-:W-:Y:S01]  /*e210*/  FFMA.FTZ R173, R223, UR4, -R147 ;  /* 0x00000004dfad7c23 */ /* 0x000fe20008010893 */
[----:B------:R-:W-:Y:S01]  /*e220*/  FFMA.FTZ R223, R244, UR4, -R145 ;  /* 0x00000004f4df7c23 */ /* 0x000fe20008010891 */
[----:B------:R-:W-:Y:S01]  /*e230*/  FFMA.FTZ R170, R221, UR4, -R147 ;  /* 0x00000004ddaa7c23 */ /* 0x000fe20008010893 */
[----:B------:R-:W-:Y:S01]  /*e240*/  FFMA.FTZ R221, R248, UR4, -R145 ;  /* 0x00000004f8dd7c23 */ /* 0x000fe20008010891 */
        /* <DEDUP_REMOVED lines=329> */
.L_x_403:
[----:B------:R-:W1:Y:S01]  /*f6e0*/  SHFL.BFLY PT, R4, R215, 0x2, 0x1f ;  /* 0x0c401f00d7047f89 */ /* 0x000e6200000e0000 */
[----:B------:R-:W-:Y:S01]  /*f6f0*/  MOV R15, 0x3f800000 ;  /* 0x3f800000000f7802 */ /* 0x000fe20000000f00 */
[----:B------:R-:W2:Y:S01]  /*f700*/  S2UR UR4, SR_CgaCtaId ;  /* 0x00000000000479c3 */ /* 0x000ea20000008800 */
[----:B------:R-:W-:Y:S01]  /*f710*/  MOV R14, 0x3f800000 ;  /* 0x3f800000000e7802 */ /* 0x000fe20000000f00 */
[----:B------:R-:W3:Y:S01]  /*f720*/  SHFL.BFLY PT, R2, R219, 0x2, 0x1f ;  /* 0x0c401f00db027f89 */ /* 0x000ee200000e0000 */
[----:B------:R-:W-:Y:S01]  /*f730*/  UMOV UR6, 0x400 ;  /* 0x0000040000067882 */ /* 0x000fe20000000000 */
[----:B------:R-:W-:Y:S01]  /*f740*/  UISETP.NE.AND UP0, UPT, UR13, -0x1, UPT ;  /* 0xffffffff0d00788c */ /* 0x000fe2000bf05270 */
[----:B------:R-:W4:Y:S01]  /*f750*/  S2R R6, SR_TID.X ;  /* 0x0000000000067919 */ /* 0x000f220000002100 */
[----:B------:R-:W5:Y:S01]  /*f760*/  S2R R0, SR_TID.X ;  /* 0x0000000000007919 */ /* 0x000f620000002100 */
[----:B-1----:R-:W-:Y:S01]  /*f770*/  FADD.FTZ R5, R4, R215 ;  /* 0x000000d704057221 */ /* 0x002fe20000010000 */
[----:B--2---:R-:W-:Y:S01]  /*f780*/  ULEA UR4, UR4, UR6, 0x18 ;  /* 0x0000000604047291 */ /* 0x004fe2000f8ec03f */
[----:B---3--:R-:W-:-:S03]  /*f790*/  FADD.FTZ R2, R2, R219 ;  /* 0x000000db02027221 */ /* 0x008fc60000010000 */
[----:B------:R-:W1:Y:S03]  /*f7a0*/  SHFL.BFLY PT, R10, R5, 0x1, 0x1f ;  /* 0x0c201f00050a7f89 */ /* 0x000e6600000e0000 */
[----:B------:R-:W-:Y:S02]  /*f7b0*/  @UP0 ULDC.64 UR6, c[0x0][0x298] ;  /* 0x0000a60000060ab9 */ /* 0x000fe40000000a00 */
[----:B------:R-:W-:Y:S01]  /*f7c0*/  @UP0 UIMAD.WIDE.U32 UR10, UR13, UR6, URZ ;  /* 0x000000060d0a02a5 */ /* 0x000fe2000f8e003f */
[----:B------:R-:W2:Y:S01]  /*f7d0*/  SHFL.BFLY PT, R11, R2, 0x1, 0x1f ;  /* 0x0c201f00020b7f89 */ /* 0x000ea200000e0000 */
[----:B----4-:R-:W-:-:S04]  /*f7e0*/  SHF.R.S32.HI R9, RZ, 0x1f, R6 ;  /* 0x0000001fff097819 */ /* 0x010fc80000011406 */
[----:B------:R-:W-:Y:S02]  /*f7f0*/  LEA.HI R4, R9, R6, RZ, 0x3 ;  /* 0x0000000609047211 */ /* 0x000fe400078f18ff */
[----:B-----5:R-:W-:-:S04]  /*f800*/  SHF.R.S32.HI R7, RZ, 0x1f, R0 ;  /* 0x0000001fff077819 */ /* 0x020fc80000011400 */
[CC--:B------:R-:W-:Y:S02]  /*f810*/  LEA.HI R13, R7.reuse, R0.reuse, RZ, 0x2 ;  /* 0x00000000070d7211 */ /* 0x0c0fe400078f10ff */
[----:B------:R-:W-:Y:S01]  /*f820*/  LEA.HI R8, R7, R0, RZ, 0x5 ;  /* 0x0000000007087211 */ /* 0x000fe200078f28ff */
[----:B-1----:R-:W-:Y:S01]  /*f830*/  FADD.FTZ R10, R5, R10 ;  /* 0x0000000a050a7221 */ /* 0x002fe20000010000 */
[----:B------:R-:W-:Y:S02]  /*f840*/  LEA.HI R5, R9, R6, RZ, 0x5 ;  /* 0x0000000609057211 */ /* 0x000fe400078f28ff */
[----:B------:R-:W-:Y:S01]  /*f850*/  LOP3.LUT R17, R13, 0x3ffffffc, RZ, 0xc0, !PT ;  /* 0x3ffffffc0d117812 */ /* 0x000fe200078ec0ff */
[----:B--2---:R-:W-:Y:S01]  /*f860*/  FADD.FTZ R11, R2, R11 ;  /* 0x0000000b020b7221 */ /* 0x004fe20000010000 */
[----:B------:R-:W-:Y:S02]  /*f870*/  FSETP.NE.FTZ.AND P0, PT, R10, RZ, PT ;  /* 0x000000ff0a00720b */ /* 0x000fe40003f15000 */
[----:B------:R-:W-:-:S02]  /*f880*/  LOP3.LUT R5, R5, 0xffffffe0, RZ, 0xc0, !PT ;  /* 0xffffffe005057812 */ /* 0x000fc400078ec0ff */
[----:B------:R-:W-:Y:S02]  /*f890*/  LOP3.LUT R2, R4, 0xfffffff8, RZ, 0xc0, !PT ;  /* 0xfffffff804027812 */ /* 0x000fe400078ec0ff */
[-C--:B------:R-:W-:Y:S02]  /*f8a0*/  IADD3 R5, -R5, R6.reuse, RZ ;  /* 0x0000000605057210 */ /* 0x080fe40007ffe1ff */
[----:B------:R-:W-:Y:S02]  /*f8b0*/  IADD3 R2, -R2, R6, RZ ;  /* 0x0000000602027210 */ /* 0x000fe40007ffe1ff */
[--C-:B------:R-:W-:Y:S02]  /*f8c0*/  SHF.R.S32.HI R6, RZ, 0x2, R13.reuse ;  /* 0x00000002ff067819 */ /* 0x100fe4000001140d */
[----:B------:R-:W-:Y:S01]  /*f8d0*/  SHF.R.S32.HI R13, RZ, 0x1f, R13 ;  /* 0x0000001fff0d7819 */ /* 0x000fe2000001140d */
[----:B------:R-:W1:Y:S01]  /*f8e0*/  @P0 MUFU.RCP R15, R10 ;  /* 0x0000000a000f0308 */ /* 0x000e620000001000 */
[----:B------:R-:W-:-:S02]  /*f8f0*/  FSETP.NE.FTZ.AND P3, PT, R11, RZ, PT ;  /* 0x000000ff0b00720b */ /* 0x000fc40003f75000 */
[----:B------:R-:W-:Y:S02]  /*f900*/  LEA.HI R13, R13, R6, RZ, 0x3 ;  /* 0x000000060d0d7211 */ /* 0x000fe400078f18ff */
[----:B------:R-:W-:Y:S02]  /*f910*/  LOP3.LUT R9, R8, 0xffffffe0, RZ, 0xc0, !PT ;  /* 0xffffffe008097812 */ /* 0x000fe400078ec0ff */
[----:B------:R-:W-:Y:S02]  /*f920*/  LOP3.LUT R13, R13, 0xfffffff8, RZ, 0xc0, !PT ;  /* 0xfffffff80d0d7812 */ /* 0x000fe400078ec0ff */
[-C--:B------:R-:W-:Y:S02]  /*f930*/  LEA.HI R7, R7, R0.reuse, RZ, 0x3 ;  /* 0x0000000007077211 */ /* 0x080fe400078f18ff */
[----:B------:R-:W-:Y:S02]  /*f940*/  IADD3 R13, R6, -R13, RZ ;  /* 0x8000000d060d7210 */ /* 0x000fe40007ffe0ff */
[----:B------:R-:W-:Y:S01]  /*f950*/  IADD3 R12, -R17, R0, RZ ;  /* 0x00000000110c7210 */ /* 0x000fe20007ffe1ff */
[----:B------:R-:W2:Y:S01]  /*f960*/  @P3 MUFU.RCP R14, R11 ;  /* 0x0000000b000e3308 */ /* 0x000ea20000001000 */
[----:B------:R-:W-:-:S02]  /*f970*/  SHF.L.U32 R6, R13, 0x6, RZ ;  /* 0x000000060d067819 */ /* 0x000fc400000006ff */
[----:B------:R-:W-:Y:S01]  /*f980*/  IADD3 R0, -R9, R0, RZ ;  /* 0x0000000009007210 */ /* 0x000fe20007ffe1ff */
[C---:B-1----:R-:W-:Y:S01]  /*f990*/  FMUL.FTZ R131, R15.reuse, R131 ;  /* 0x000000830f837220 */ /* 0x042fe20000410000 */
[----:B------:R-:W-:Y:S01]  /*f9a0*/  SHF.R.S32.HI R9, RZ, 0x5, R8 ;  /* 0x00000005ff097819 */ /* 0x000fe20000011408 */
[C---:B------:R-:W-:Y:S01]  /*f9b0*/  FMUL.FTZ R130, R15.reuse, R130 ;  /* 0x000000820f827220 */ /* 0x040fe20000410000 */
[----:B------:R-:W-:Y:S01]  /*f9c0*/  LOP3.LUT R6, R6, 0x1c0, RZ, 0xc0, !PT ;  /* 0x000001c006067812 */ /* 0x000fe200078ec0ff */
[----:B------:R-:W-:Y:S01]  /*f9d0*/  FMUL.FTZ R127, R15, R127 ;  /* 0x0000007f0f7f7220 */ /* 0x000fe20000410000 */
[----:B------:R-:W-:Y:S01]  /*f9e0*/  LOP3.LUT R8, R13, 0x1, RZ, 0xc0, !PT ;  /* 0x000000010d087812 */ /* 0x000fe200078ec0ff */
        /* <DEDUP_REMOVED lines=45> */
[----:B------:R-:W-:Y:S01]  /*fcc0*/  LEA R12, R9, R12, 0x9 ;  /* 0x0000000c090c7211 */ /* 0x000fe200078e48ff */
[----:B--2---:R-:W-:Y:S01]  /*fcd0*/  FMUL.FTZ R128, R14, R128 ;  /* 0x000000800e807220 */ /* 0x004fe20000410000 */
[----:B------:R-:W-:Y:S01]  /*fce0*/  LEA.HI R15, R6, R6, RZ, 0x1d ;  /* 0x00000006060f7211 */ /* 0x000fe200078fe8ff */
[----:B------:R-:W-:Y:S01]  /*fcf0*/  FMUL.FTZ R129, R14, R129 ;  /* 0x000000810e817220 */ /* 0x000fe20000410000 */
[----:B------:R-:W-:Y:S01]  /*fd00*/  ISETP.NE.U32.AND P4, PT, R8, 0x1, PT ;  /* 0x000000010800780c */ /* 0x000fe20003f85070 */
[----:B------:R-:W-:Y:S01]  /*fd10*/  FMUL.FTZ R124, R14, R124 ;  /* 0x0000007c0e7c7220 */ /* 0x000fe20000410000 */
[----:B------:R-:W-:Y:S01]  /*fd20*/  LEA R12, R12, R15, 0x1 ;  /* 0x0000000f0c0c7211 */ /* 0x000fe200078e08ff */
[C---:B------:R-:W-:Y:S01]  /*fd30*/  FMUL.FTZ R125, R14.reuse, R125 ;  /* 0x0000007d0e7d7220 */ /* 0x040fe20000410000 */
[----:B------:R-:W-:Y:S01]  /*fd40*/  R2P PR, R13, 0x6 ;  /* 0x000000060d007804 */ /* 0x000fe20000000000 */
[----:B------:R-:W-:Y:S01]  /*fd50*/  FMUL.FTZ R120, R14, R120 ;  /* 0x000000780e787220 */ /* 0x000fe20000410000 */
[----:B------:R-:W-:Y:S01]  /*fd60*/  LEA R15, R12, UR4, 0x1 ;  /* 0x000000040c0f7c11 */ /* 0x000fe2000f8e08ff */
[C---:B------:R-:W-:Y:S01]  /*fd70*/  FMUL.FTZ R121, R14.reuse, R121 ;  /* 0x000000790e797220 */ /* 0x040fe20000410000 */
[----:B------:R-:W-:Y:S01]  /*fd80*/  MOV R6, 0x20 ;  /* 0x0000002000067802 */ /* 0x000fe20000000f00 */
[C---:B------:R-:W-:Y:S01]  /*fd90*/  FMUL.FTZ R116, R14.reuse, R116 ;  /* 0x000000740e747220 */ /* 0x040fe20000410000 */
[----:B------:R-:W-:Y:S01]  /*fda0*/  MOV R8, 0x40 ;  /* 0x0000004000087802 */ /* 0x000fe20000000f00 */
[C---:B------:R-:W-:Y:S01]  /*fdb0*/  FMUL.FTZ R117, R14.reuse, R117 ;  /* 0x000000750e757220 */ /* 0x040fe20000410000 */
[C---:B------:R-:W-:Y:S01]  /*fdc0*/  IADD3 R13, R15.reuse, -0x10, RZ ;  /* 0xfffffff00f0d7810 */ /* 0x040fe20007ffe0ff */
[----:B------:R-:W-:Y:S01]  /*fdd0*/  FMUL.FTZ R112, R14, R112 ;  /* 0x000000700e707220 */ /* 0x000fe20000410000 */
[----:B------:R-:W-:Y:S01]  /*fde0*/  SEL R6, R6, 0xffffffe0, !P1 ;  /* 0xffffffe006067807 */ /* 0x000fe20004800000 */
[C---:B------:R-:W-:Y:S01]  /*fdf0*/  FMUL.FTZ R113, R14.reuse, R113 ;  /* 0x000000710e717220 */ /* 0x040fe20000410000 */
[----:B------:R-:W-:Y:S01]  /*fe00*/  @P4 IADD3 R13, R15, 0x10, RZ ;  /* 0x000000100f0d4810 */ /* 0x000fe20007ffe0ff */
[C---:B------:R-:W-:Y:S01]  /*fe10*/  FMUL.FTZ R108, R14.reuse, R108 ;  /* 0x0000006c0e6c7220 */ /* 0x040fe20000410000 */
[----:B------:R-:W-:Y:S01]  /*fe20*/  F2FP.F16.F32.PACK_AB R128, R129, R128 ;  /* 0x000000808180723e */ /* 0x000fe200000000ff */
[C---:B------:R-:W-:Y:S01]  /*fe30*/  FMUL.FTZ R109, R14.reuse, R109 ;  /* 0x0000006d0e6d7220 */ /* 0x040fe20000410000 */
[----:B------:R-:W-:Y:S01]  /*fe40*/  F2FP.F16.F32.PACK_AB R130, R131, R130 ;  /* 0x000000828382723e */ /* 0x000fe200000000ff */
[----:B------:R-:W-:Y:S01]  /*fe50*/  FMUL.FTZ R104, R14, R104 ;  /* 0x000000680e687220 */ /* 0x000fe20000410000 */
[----:B------:R-:W-:Y:S01]  /*fe60*/  SEL R8, R8, 0xffffffc0, !P2 ;  /* 0xffffffc008087807 */ /* 0x000fe20005000000 */
[----:B------:R1:W-:Y:S01]  /*fe70*/  STS [R15], R128 ;  /* 0x000000800f007388 */ /* 0x0003e20000000800 */
[----:B------:R-:W-:Y:S01]  /*fe80*/  F2FP.F16.F32.PACK_AB R124, R125, R124 ;  /* 0x0000007c7d7c723e */ /* 0x000fe200000000ff */
[C---:B------:R-:W-:Y:S01]  /*fe90*/  FMUL.FTZ R105, R14.reuse, R105 ;  /* 0x000000690e697220 */ /* 0x040fe20000410000 */
[----:B------:R-:W-:Y:S01]  /*fea0*/  F2FP.F16.F32.PACK_AB R126, R127, R126 ;  /* 0x0000007e7f7e723e */ /* 0x000fe200000000ff */
[----:B------:R1:W-:Y:S01]  /*feb0*/  STS [R15+0x400], R130 ;  /* 0x000400820f007388 */ /* 0x0003e20000000800 */
[----:B------:R-:W-:Y:S01]  /*fec0*/  F2FP.F16.F32.PACK_AB R120, R121, R120 ;  /* 0x000000787978723e */ /* 0x000fe200000000ff */
[C---:B------:R-:W-:Y:S01]  /*fed0*/  FMUL.FTZ R100, R14.reuse, R100 ;  /* 0x000000640e647220 */ /* 0x040fe20000410000 */
[----:B------:R-:W-:Y:S01]  /*fee0*/  F2FP.F16.F32.PACK_AB R122, R123, R122 ;  /* 0x0000007a7b7a723e */ /* 0x000fe200000000ff */
[----:B------:R1:W-:Y:S01]  /*fef0*/  STS [R13], R124 ;  /* 0x0000007c0d007388 */ /* 0x0003e20000000800 */
[----:B------:R-:W-:Y:S01]  /*ff00*/  IADD3 R17, R15, R6, RZ ;  /* 0x000000060f117210 */ /* 0x000fe20007ffe0ff */
[C---:B------:R-:W-:Y:S01]  /*ff10*/  FMUL.FTZ R101, R14.reuse, R101 ;  /* 0x000000650e657220 */ /* 0x040fe20000410000 */
[----:B------:R-:W-:Y:S01]  /*ff20*/  F2FP.F16.F32.PACK_AB R116, R117, R116 ;  /* 0x000000747574723e */ /* 0x000fe200000000ff */
[----:B------:R1:W-:Y:S01]  /*ff30*/  STS [R13+0x400], R126 ;  /* 0x0004007e0d007388 */ /* 0x0003e20000000800 */
[----:B------:R-:W-:Y:S01]  /*ff40*/  F2FP.F16.F32.PACK_AB R118, R119, R118 ;  /* 0x000000767776723e */ /* 0x000fe200000000ff */
[----:B------:R-:W-:Y:S01]  /*ff50*/  FMUL.FTZ R36, R14, R36 ;  /* 0x000000240e247220 */ /* 0x000fe20000410000 */
[----:B------:R-:W-:Y:S01]  /*ff60*/  IADD3 R19, R6, R13, RZ ;  /* 0x0000000d06137210 */ /* 0x000fe20007ffe0ff */
[----:B------:R1:W-:Y:S01]  /*ff70*/  STS [R17], R120 ;  /* 0x0000007811007388 */ /* 0x0003e20000000800 */
[----:B------:R-:W-:Y:S01]  /*ff80*/  F2FP.F16.F32.PACK_AB R112, R113, R112 ;  /* 0x000000707170723e */ /* 0x000fe200000000ff */
[C---:B------:R-:W-:Y:S01]  /*ff90*/  FMUL.FTZ R37, R14.reuse, R37 ;  /* 0x000000250e257220 */ /* 0x040fe20000410000 */
[----:B------:R-:W-:Y:S01]  /*ffa0*/  F2FP.F16.F32.PACK_AB R114, R115, R114 ;  /* 0x000000727372723e */ /* 0x000fe200000000ff */
[----:B------:R1:W-:Y:S01]  /*ffb0*/  STS [R17+0x400], R122 ;  /* 0x0004007a11007388 */ /* 0x0003e20000000800 */
[----:B------:R-:W-:Y:S01]  /*ffc0*/  IADD3 R21, R15, R8, RZ ;  /* 0x000000080f157210 */ /* 0x000fe20007ffe0ff */
[C---:B------:R-:W-:Y:S01]  /*ffd0*/  FMUL.FTZ R40, R14.reuse, R40 ;  /* 0x000000280e287220 */ /* 0x040fe20000410000 */
[----:B------:R-:W-:Y:S01]  /*ffe0*/  PLOP3.LUT P1, PT, PT, PT, UP0, 0x80, 0x0 ;  /* 0x000000000000781c */ /* 0x000fe20003f2f008 */
        /* <DEDUP_REMOVED lines=74> */
.L_x_407:
[----:B------:R-:W-:Y:S01]  /*10490*/  ULDC.U8 UR6, c[0x0][0x3d8] ;  /* 0x0000f60000067ab9 */ /* 0x000fe20000000000 */
[----:B------:R-:W-:Y:S01]  /*104a0*/  ULDC.U8 UR8, c[0x0][0x3d9] ;  /* 0x0000f64000087ab9 */ /* 0x000fe20000000000 */
[----:B------:R-:W-:Y:S01]  /*104b0*/  ISETP.NE.AND P5, PT, RZ, UR6, PT ;  /* 0x00000006ff007c0c */ /* 0x000fe2000bfa5270 */
[--C-:B------:R-:W-:Y:S01]  /*104c0*/  IMAD.IADD R23, R17, 0x1, R8.reuse ;  /* 0x0000000111177824 */ /* 0x100fe200078e0208 */
[----:B------:R-:W-:Y:S01]  /*104d0*/  F2FP.F16.F32.PACK_AB R88, R89, R88 ;  /* 0x000000585958723e */ /* 0x000fe200000000ff */
[----:B------:R-:W-:Y:S01]  /*104e0*/  IMAD.IADD R25, R8, 0x1, R13 ;  /* 0x0000000108197824 */ /* 0x000fe200078e020d */
[----:B------:R-:W-:Y:S01]  /*104f0*/  ISETP.NE.OR P1, PT, RZ, UR8, !P5 ;  /* 0x00000008ff007c0c */ /* 0x000fe2000ef25670 */
[----:B------:R-:W-:Y:S01]  /*10500*/  IMAD.IADD R27, R19, 0x1, R8 ;  /* 0x00000001131b7824 */ /* 0x000fe200078e0208 */
[----:B------:R-:W-:Y:S02]  /*10510*/  F2FP.F16.F32.PACK_AB R90, R91, R90 ;  /* 0x0000005a5b5a723e */ /* 0x000fe400000000ff */
[----:B------:R-:W-:-:S02]  /*10520*/  CS2R R28, SRZ ;  /* 0x00000000001c7805 */ /* 0x000fc4000001ff00 */
        /* <DEDUP_REMOVED lines=13> */
.L_x_408:
[----:B------:R-:W-:Y:S01]  /*10600*/  ISETP.NE.AND P1, PT, RZ, UR8, PT ;  /* 0x00000008ff007c0c */ /* 0x000fe2000bf25270 */
[----:B------:R-:W-:Y:S01]  /*10610*/  STS [R25], R108 ;  /* 0x0000006c19007388 */ /* 0x000fe20000000800 */
[----:B------:R-:W-:Y:S01]  /*10620*/  PLOP3.LUT P4, PT, PT, PT, PT, 0x8, 0x0 ;  /* 0x000000000000781c */ /* 0x000fe20003f8e170 */
[----:B------:R-:W1:Y:S01]  /*10630*/  S2UR UR6, SR_CTAID.X ;  /* 0x00000000000679c3 */ /* 0x000e620000002500 */
[----:B------:R-:W-:Y:S01]  /*10640*/  SHF.R.S32.HI R26, RZ, 0x1f, R9 ;  /* 0x0000001fff1a7819 */ /* 0x000fe20000011409 */
[----:B------:R-:W-:Y:S01]  /*10650*/  STS [R25+0x400], R110 ;  /* 0x0004006e19007388 */ /* 0x000fe20000000800 */
[----:B------:R-:W-:Y:S01]  /*10660*/  SHF.R.S32.HI R24, RZ, 0x1f, R5 ;  /* 0x0000001fff187819 */ /* 0x000fe20000011405 */
[----:B------:R-:W-:Y:S01]  /*10670*/  @P3 MUFU.LG2 R11, R11 ;  /* 0x0000000b000b3308 */ /* 0x000fe20000000c00 */
[----:B------:R-:W-:Y:S01]  /*10680*/  LEA.HI R26, R26, R9, RZ, 0x3 ;  /* 0x000000091a1a7211 */ /* 0x000fe200078f18ff */
[----:B------:R-:W-:Y:S01]  /*10690*/  STS [R23], R104 ;  /* 0x0000006817007388 */ /* 0x000fe20000000800 */
[----:B------:R-:W-:Y:S01]  /*106a0*/  LOP3.LUT P6, RZ, R0, 0x3, RZ, 0xc0, !PT ;  /* 0x0000000300ff7812 */ /* 0x000fe200078cc0ff */
[----:B------:R-:W-:Y:S01]  /*106b0*/  BSSY B0, `(.L_x_409) ;  /* 0x0000064000007945 */ /* 0x000fe20003800000 */
[----:B------:R-:W-:Y:S01]  /*106c0*/  SHF.R.S32.HI R30, RZ, 0x3, R4 ;  /* 0x00000003ff1e7819 */ /* 0x000fe20000011404 */
[----:B------:R-:W-:Y:S01]  /*106d0*/  STS [R23+0x400], R106 ;  /* 0x0004006a17007388 */ /* 0x000fe20000000800 */
[----:B------:R-:W2:Y:S01]  /*106e0*/  @!P1 LDC R6, c[0x0][0x2c4] ;  /* 0x0000b100ff069b82 */ /* 0x000ea20000000800 */
[----:B------:R-:W-:Y:S01]  /*106f0*/  @!P1 PLOP3.LUT P4, PT, P5, PT, PT, 0x80, 0x0 ;  /* 0x000000000000981c */ /* 0x000fe20002f8f070 */
[----:B------:R-:W3:Y:S01]  /*10700*/  @P0 MUFU.LG2 R10, R10 ;  /* 0x0000000a000a0308 */ /* 0x000ee20000000c00 */
[----:B------:R-:W-:Y:S01]  /*10710*/  STS [R27], R100 ;  /* 0x000000641b007388 */ /* 0x000fe20000000800 */
[----:B------:R-:W-:-:S02]  /*10720*/  LEA.HI R24, R24, R5, RZ, 0x2 ;  /* 0x0000000518187211 */ /* 0x000fc400078f10ff */
[----:B------:R-:W-:Y:S01]  /*10730*/  LOP3.LUT R26, R26, 0xffffff8, RZ, 0xc0, !PT ;  /* 0x0ffffff81a1a7812 */ /* 0x000fe200078ec0ff */
[----:B------:R-:W-:Y:S01]  /*10740*/  STS [R27+0x400], R102 ;  /* 0x000400661b007388 */ /* 0x000fe20000000800 */
[----:B------:R-:W4:Y:S01]  /*10750*/  @!P1 LDC R31, c[0x0][0x270] ;  /* 0x00009c00ff1f9b82 */ /* 0x000f220000000800 */
[----:B------:R-:W-:Y:S02]  /*10760*/  IADD3 R4, R30, 0x40, RZ ;  /* 0x000000401e047810 */ /* 0x000fe40007ffe0ff */
[----:B------:R-:W-:Y:S01]  /*10770*/  STS [R15+0x4000], R36 ;  /* 0x004000240f007388 */ /* 0x000fe20000000800 */
[----:B------:R-:W-:Y:S01]  /*10780*/  IMAD.IADD R26, R9, 0x1, -R26 ;  /* 0x00000001091a7824 */ /* 0x000fe200078e0a1a */
[----:B------:R-:W-:Y:S02]  /*10790*/  SHF.R.S32.HI R9, RZ, 0x2, R24 ;  /* 0x00000002ff097819 */ /* 0x000fe40000011418 */
[----:B------:R-:W-:Y:S01]  /*107a0*/  STS [R15+0x4400], R38 ;  /* 0x004400260f007388 */ /* 0x000fe20000000800 */
[----:B------:R-:W5:Y:S02]  /*107b0*/  @P0 LDC R0, c[0x0][0x2e8] ;  /* 0x0000ba00ff000b82 */ /* 0x000f640000000800 */
[----:B------:R-:W-:Y:S01]  /*107c0*/  IMAD R26, R26, 0x10, R9 ;  /* 0x000000101a1a7824 */ /* 0x000fe200078e0209 */
[----:B------:R-:W-:Y:S01]  /*107d0*/  STS [R13+0x4000], R40 ;  /* 0x004000280d007388 */ /* 0x000fe20000000800 */
[----:B---3--:R-:W-:-:S03]  /*107e0*/  @P0 FMUL.FTZ R10, R10, 0.69314718246459960938 ;  /* 0x3f3172180a0a0820 */ /* 0x008fc60000410000 */
[----:B------:R-:W-:Y:S01]  /*107f0*/  STS [R13+0x4400], R42 ;  /* 0x0044002a0d007388 */ /* 0x000fe20000000800 */
[----:B--2---:R-:W2:Y:S03]  /*10800*/  @P4 LDC R6, c[0x0][0x2e4] ;  /* 0x0000b900ff064b82 */ /* 0x004ea60000000800 */
[----:B------:R-:W-:Y:S04]  /*10810*/  STS [R17+0x4000], R44 ;  /* 0x0040002c11007388 */ /* 0x000fe80000000800 */
[----:B------:R-:W-:Y:S01]  /*10820*/  STS [R17+0x4400], R46 ;  /* 0x0044002e11007388 */ /* 0x000fe20000000800 */
[----:B------:R-:W3:Y:S03]  /*10830*/  @P3 LDC R5, c[0x0][0x2e8] ;  /* 0x0000ba00ff053b82 */ /* 0x000ee60000000800 */
        /* <DEDUP_REMOVED lines=21> */
[----:B----4-:R-:W4:Y:S03]  /*10990*/  @P1 LDC R13, c[0x0][0x2c0] ;  /* 0x0000b000ff0d1b82 */ /* 0x010f260000000800 */
[----:B------:R-:W-:Y:S04]  /*109a0*/  STS [R25+0x8000], R88 ;  /* 0x0080005819007388 */ /* 0x000fe80000000800 */
[----:B------:R5:W-:Y:S04]  /*109b0*/  STS [R25+0x8400], R90 ;  /* 0x0084005a19007388 */ /* 0x000be80000000800 */
[----:B------:R1:W-:Y:S04]  /*109c0*/  STS [R23+0x8000], R92 ;  /* 0x0080005c17007388 */ /* 0x0003e80000000800 */
[----:B------:R1:W-:Y:S02]  /*109d0*/  STS [R23+0x8400], R94 ;  /* 0x0084005e17007388 */ /* 0x0003e40000000800 */
[----:B-1----:R-:W-:-:S02]  /*109e0*/  @P1 IMAD R15, R15, R14, RZ ;  /* 0x0000000e0f0f1224 */ /* 0x002fc400078e02ff */
[----:B--2---:R-:W-:Y:S01]  /*109f0*/  @!P1 IMAD.MOV.U32 R15, RZ, RZ, R6 ;  /* 0x000000ffff0f9224 */ /* 0x004fe200078e0006 */
[----:B------:R1:W-:Y:S04]  /*10a00*/  STS [R27+0x8000], R96 ;  /* 0x008000601b007388 */ /* 0x0003e80000000800 */
[----:B------:R1:W-:Y:S01]  /*10a10*/  STS [R27+0x8400], R98 ;  /* 0x008400621b007388 */ /* 0x0003e20000000800 */
[----:B------:R-:W-:Y:S01]  /*10a20*/  @!P1 IMAD.MOV.U32 R13, RZ, RZ, 0x1 ;  /* 0x00000001ff0d9424 */ /* 0x000fe200078e00ff */
[----:B------:R-:W-:Y:S01]  /*10a30*/  BAR.SYNC.DEFER_BLOCKING 0x0 ;  /* 0x0000000000007b1d */ /* 0x000fe20000010000 */
[----:B-----5:R-:W-:Y:S02]  /*10a40*/  @P1 IMAD.MOV.U32 R25, RZ, RZ, 0x1 ;  /* 0x00000001ff191424 */ /* 0x020fe400078e00ff */
[----:B------:R-:W-:-:S03]  /*10a50*/  @!P1 IMAD R25, R6, R31, RZ ;  /* 0x0000001f06199224 */ /* 0x000fc600078e02ff */
[----:B------:R-:W2:Y:S01]  /*10a60*/  S2R R8, SR_CTAID.Y ;  /* 0x0000000000087919 */ /* 0x000ea20000002600 */
[----:B------:R-:W-:Y:S01]  /*10a70*/  VIADD R6, R30, 0x20 ;  /* 0x000000201e067836 */ /* 0x000fe20000000000 */
[----:B------:R-:W-:Y:S01]  /*10a80*/  ISETP.GE.AND P1, PT, R4, UR5, PT ;  /* 0x0000000504007c0c */ /* 0x000fe2000bf26270 */
[----:B------:R-:W5:Y:S01]  /*10a90*/  S2R R12, SR_CTAID.Z ;  /* 0x00000000000c7919 */ /* 0x000f620000002700 */
[----:B------:R1:W1:Y:S04]  /*10aa0*/  LDS.128 R20, [R205+0x3000] ;  /* 0x00300000cd147984 */ /* 0x0002680000000c00 */
[----:B------:R1:W1:Y:S01]  /*10ab0*/  LDS.128 R16, [R205+0x7000] ;  /* 0x00700000cd107984 */ /* 0x0002620000000c00 */
[----:B--2---:R-:W-:Y:S02]  /*10ac0*/  IMAD R8, R8, R25, RZ ;  /* 0x0000001908087224 */ /* 0x004fe400078e02ff */
[----:B------:R-:W-:-:S03]  /*10ad0*/  @P3 FMUL.FTZ R25, R11, 0.69314718246459960938 ;  /* 0x3f3172180b193820 */ /* 0x000fc60000410000 */
[----:B------:R-:W-:Y:S02]  /*10ae0*/  SEL R8, R8, RZ, !P2 ;  /* 0x000000ff08087207 */ /* 0x000fe40005000000 */
[----:B------:R-:W-:Y:S01]  /*10af0*/  ISETP.GE.AND P2, PT, R6, UR5, PT ;  /* 0x0000000506007c0c */ /* 0x000fe2000bf46270 */
[----:B----4-:R-:W-:Y:S02]  /*10b00*/  IMAD R6, R13, UR6, RZ ;  /* 0x000000060d067c24 */ /* 0x010fe4000f8e02ff */
[----:B-----5:R-:W-:Y:S02]  /*10b10*/  IMAD R15, R12, R15, R8 ;  /* 0x0000000f0c0f7224 */ /* 0x020fe400078e0208 */
[----:B------:R-:W-:Y:S01]  /*10b20*/  IMAD.SHL.U32 R9, R6, 0x80, RZ ;  /* 0x0000008006097824 */ /* 0x000fe200078e00ff */
[----:B------:R-:W-:Y:S01]  /*10b30*/  MOV R6, 0x7f800000 ;  /* 0x7f80000000067802 */ /* 0x000fe20000000f00 */
[----:B------:R-:W-:Y:S02]  /*10b40*/  IMAD.MOV.U32 R8, RZ, RZ, 0x7f800000 ;  /* 0x7f800000ff087424 */ /* 0x000fe400078e00ff */
[----:B------:R-:W-:Y:S01]  /*10b50*/  @P0 FFMA.FTZ R6, R3, R0, R10 ;  /* 0x0000000003060223 */ /* 0x000fe2000001000a */
[----:B---3--:R-:W-:Y:S01]  /*10b60*/  @P3 FFMA.FTZ R8, R132, R5, R25 ;  /* 0x0000000584083223 */ /* 0x008fe20000010019 */
[----:B------:R-:W-:Y:S01]  /*10b70*/  SHF.R.S32.HI R11, RZ, 0x1f, R9 ;  /* 0x0000001fff0b7819 */ /* 0x000fe20000011409 */
[----:B------:R-:W-:Y:S01]  /*10b80*/  IMAD.SHL.U32 R0, R2, 0x8, RZ ;  /* 0x0000000802007824 */ /* 0x000fe200078e00ff */
[----:B------:R-:W-:-:S02]  /*10b90*/  IADD3 R9, P5, P4, R9, R28, R15 ;  /* 0x0000001c09097210 */ /* 0x000fc40007cbe00f */
[----:B------:R-:W-:-:S04]  /*10ba0*/  SHF.R.S32.HI R28, RZ, 0x1f, R15 ;  /* 0x0000001fff1c7819 */ /* 0x000fc8000001140f */
[----:B------:R-:W-:Y:S01]  /*10bb0*/  IADD3.X R28, R11, R29, R28, P5, P4 ;  /* 0x0000001d0b1c7210 */ /* 0x000fe20002fe841c */
[----:B-1----:R-:W-:Y:S06]  /*10bc0*/  @P6 BRA `(.L_x_410) ;  /* 0x0000000000486947 */ /* 0x002fec0003800000 */
        /* <DEDUP_REMOVED lines=18> */
.L_x_410:
[----:B------:R-:W-:Y:S05]  /*10cf0*/  BSYNC B0 ;  /* 0x0000000000007941 */ /* 0x000fea0003800000 */
.L_x_409:
[----:B-1----:R-:W-:Y:S01]  /*10d00*/  SHF.R.S32.HI R4, RZ, 0x1f, R12 ;  /* 0x0000001fff047819 */ /* 0x002fe2000001140c */
[----:B------:R-:W-:Y:S01]  /*10d10*/  UIMAD UR15, UR6, -0x80, UR15 ;  /* 0xffffff80060f78a4 */ /* 0x000fe2000f8e020f */
[----:B------:R-:W-:Y:S01]  /*10d20*/  SHF.R.S32.HI R3, RZ, 0x1f, R0 ;  /* 0x0000001fff037819 */ /* 0x000fe20000011400 */
[----:B------:R-:W-:Y:S01]  /*10d30*/  VIADD R2, R30, 0x60 ;  /* 0x000000601e027836 */ /* 0x000fe20000000000 */
[----:B------:R-:W-:Y:S01]  /*10d40*/  IADD3 R8, P3, R0, UR10, RZ ;  /* 0x0000000a00087c10 */ /* 0x000fe2000ff7e0ff */
[----:B------:R-:W-:Y:S01]  /*10d50*/  ULDC.64 UR6, c[0x0][0x2a0] ;  /* 0x0000a80000067ab9 */ /* 0x000fe20000000a00 */
[----:B------:R-:W-:Y:S01]  /*10d60*/  SHF.R.S32.HI R7, RZ, 0x3, R7 ;  /* 0x00000003ff077819 */ /* 0x000fe20000011407 */
[----:B------:R-:W-:Y:S01]  /*10d70*/  IMAD R29, R4, UR6, RZ ;  /* 0x00000006041d7c24 */ /* 0x000fe2000f8e02ff */
[----:B------:R-:W-:Y:S01]  /*10d80*/  IADD3.X R9, R3, UR4, RZ, P3, !PT ;  /* 0x0000000403097c10 */ /* 0x000fe20009ffe4ff */
[----:B------:R-:W-:Y:S01]  /*10d90*/  IMAD.U32 R25, RZ, RZ, UR14 ;  /* 0x0000000eff197e24 */ /* 0x000fe2000f8e00ff */
[----:B------:R-:W-:Y:S01]  /*10da0*/  ISETP.GE.AND P0, PT, R2, UR5, PT ;  /* 0x0000000502007c0c */ /* 0x000fe2000bf06270 */
[C---:B------:R-:W-:Y:S01]  /*10db0*/  IMAD R29, R12.reuse, UR7, R29 ;  /* 0x000000070c1d7c24 */ /* 0x040fe2000f8e021d */
[----:B------:R-:W-:Y:S01]  /*10dc0*/  ISETP.GE.AND P3, PT, R7, UR15, PT ;  /* 0x0000000f07007c0c */ /* 0x000fe2000bf66270 */
[----:B------:R-:W-:Y:S01]  /*10dd0*/  IMAD.WIDE.U32 R2, R12, UR6, R8 ;  /* 0x000000060c027c25 */ /* 0x000fe2000f8e0008 */
[----:B------:R1:W2:Y:S01]  /*10de0*/  LDS.128 R4, [R205+0x8000] ;  /* 0x00800000cd047984 */ /* 0x0002a20000000c00 */
[--C-:B------:R-:W-:Y:S01]  /*10df0*/  SHF.R.S32.HI R31, RZ, 0x1f, R30.reuse ;  /* 0x0000001fff1f7819 */ /* 0x100fe2000001141e */
[----:B------:R-:W-:Y:S01]  /*10e00*/  BSSY B0, `(.L_x_411) ;  /* 0x0000016000007945 */ /* 0x000fe20003800000 */
[----:B------:R-:W-:Y:S01]  /*10e10*/  IMAD.IADD R29, R29, 0x1, R3 ;  /* 0x000000011d1d7824 */ /* 0x000fe200078e0203 */
[----:B------:R1:W3:Y:S01]  /*10e20*/  LDS.128 R12, [R205] ;  /* 0x00000000cd0c7984 */ /* 0x0002e20000000c00 */
[----:B------:R-:W-:-:S03]  /*10e30*/  IMAD.WIDE R24, R25, 0x80, R30 ;  /* 0x0000008019187825 */ /* 0x000fc600078e021e */
[----:B------:R1:W4:Y:S03]  /*10e40*/  LDS.128 R8, [R205+0x4000] ;  /* 0x00400000cd087984 */ /* 0x0003260000000c00 */
        /* <DEDUP_REMOVED lines=15> */
[----:B----4-:R3:W-:Y:S04]  /*10f40*/  @!P4 STG.E.128 desc[UR22][R32.64+0x80], R8 ;  /* 0x000080082000c986 */ /* 0x0107e8000c101d16 */
[----:B--2---:R3:W-:Y:S02]  /*10f50*/  @!P3 STG.E.128 desc[UR22][R32.64+0x100], R4 ;  /* 0x000100042000b986 */ /* 0x0047e4000c101d16 */
.L_x_412:
[----:B------:R-:W-:Y:S05]  /*10f60*/  BSYNC B0 ;  /* 0x0000000000007941 */ /* 0x000fea0003800000 */
.L_x_411:
[----:B---3--:R3:W1:Y:S01]  /*10f70*/  LDS.128 R12, [R205+0x1000] ;  /* 0x00100000cd0c7984 */ /* 0x0086620000000c00 */
[----:B------:R-:W-:Y:S03]  /*10f80*/  BSSY B0, `(.L_x_413) ;  /* 0x0000017000007945 */ /* 0x000fe60003800000 */
[----:B----4-:R3:W4:Y:S04]  /*10f90*/  LDS.128 R8, [R205+0x5000] ;  /* 0x00500000cd087984 */ /* 0x0107280000000c00 */
        /* <DEDUP_REMOVED lines=19> */
[----:B----4-:R1:W-:Y:S04]  /*110d0*/  @!P3 STG.E.128 desc[UR22][R32.64+0x80], R8 ;  /* 0x000080082000b986 */ /* 0x0103e8000c101d16 */
[----:B--2---:R1:W-:Y:S02]  /*110e0*/  @!P2 STG.E.128 desc[UR22][R32.64+0x100], R4 ;  /* 0x000100042000a986 */ /* 0x0043e4000c101d16 */
.L_x_414:
[----:B------:R-:W-:Y:S05]  /*110f0*/  BSYNC B0 ;  /* 0x0000000000007941 */ /* 0x000fea0003800000 */
.L_x_413:
[----:B-1----:R1:W1:Y:S01]  /*11100*/  LDS.128 R12, [R205+0x2000] ;  /* 0x00200000cd0c7984 */ /* 0x0022620000000c00 */
[----:B------:R-:W-:Y:S03]  /*11110*/  BSSY B0, `(.L_x_415) ;  /* 0x0000017000007945 */ /* 0x000fe60003800000 */
[----:B----4-:R4:W1:Y:S04]  /*11120*/  LDS.128 R8, [R205+0x6000] ;  /* 0x00600000cd087984 */ /* 0x0108680000000c00 */
        /* <DEDUP_REMOVED lines=21> */
.L_x_416:
[----:B------:R-:W-:Y:S05]  /*11280*/  BSYNC B0 ;  /* 0x0000000000007941 */ /* 0x000fea0003800000 */
.L_x_415:
[----:B-12---:R1:W2:Y:S01]  /*11290*/  LDS.128 R4, [R205+0xb000] ;  /* 0x00b00000cd047984 */ /* 0x0062a20000000c00 */
        /* <DEDUP_REMOVED lines=20> */
[----:B--2---:R-:W-:Y:S01]  /*113e0*/  STG.E.128 desc[UR22][R2.64+0x100], R4 ;  /* 0x0001000402007986 */ /* 0x004fe2000c101d16 */
[----:B------:R-:W-:Y:S05]  /*113f0*/  EXIT ;  /* 0x000000000000794d */ /* 0x000fea0003800000 */
.L_x_417:
        /* <DEDUP_REMOVED lines=16> */
.L_x_1516:


//--------------------- .text._ZN5flash16flash_fwd_kernelI23Flash_fwd_kernel_traitsILi192ELi128ELi64ELi8ELb0ELb0EN7cutlass6half_tE19Flash_kernel_traitsILi192ELi128ELi64ELi8ES3_EELb0ELb0ELb1ELb0ELb0ELb0ELb1ELb0EEEvNS_16Flash_fwd_paramsE --------------------------
	.section	.text._ZN5flash16flash_fwd_kernelI23Flash_fwd_kernel_traitsILi192ELi128ELi64ELi8ELb0ELb0EN7cutlass6half_tE19Flash_kernel_traitsILi192ELi128ELi64ELi8ES3_EELb0ELb0ELb1ELb0ELb0ELb0ELb1ELb0EEEvNS_16Flash_fwd_paramsE,"ax",@progbits
	.align	128
        .global         _ZN5flash16flash_fwd_kernelI23Flash_fwd_kernel_traitsILi192ELi128ELi64ELi8ELb0ELb0EN7cutlass6half_tE19Flash_kernel_traitsILi192ELi128ELi64ELi8ES3_EELb0ELb0ELb1ELb0ELb0ELb0ELb1ELb0EEEvNS_16Flash_fwd_paramsE
        .type           _ZN5flash16flash_fwd_kernelI23Flash_fwd_kernel_traitsILi192ELi128ELi64ELi8ELb0ELb0EN7cutlass6half_tE19Flash_kernel_traitsILi192ELi128ELi64ELi8ES3_EELb0ELb0ELb1ELb0ELb0ELb0ELb1ELb0EEEvNS_16Flash_fwd_paramsE,@function
        .size           _ZN5flash16flash_fwd_kernelI23Flash_fwd_kernel_traitsILi192ELi128ELi64ELi8ELb0ELb0EN7cutlass6half_tE19Flash_kernel_traitsILi192ELi128ELi64ELi8ES3_EELb0ELb0ELb1ELb0ELb0ELb0ELb1ELb0EEEvNS_16Flash_fwd_paramsE,(.L_x_1517 - _ZN5flash16flash_fwd_kernelI23Flash_fwd_kernel_traitsILi192ELi128ELi64ELi8ELb0ELb0EN7cutlass6half_tE19Flash_kernel_traitsILi192ELi128ELi64ELi8ES3_EELb0ELb0ELb1ELb0ELb0ELb0ELb1ELb0EEEvNS_16Flash_fwd_paramsE)
        .other          _ZN5flash16flash_fwd_kernelI23Flash_fwd_kernel_traitsILi192ELi128ELi64ELi8ELb0ELb0EN7cutlass6half_tE19Flash_kernel_traitsILi192ELi128ELi64ELi8ES3_EELb0ELb0ELb1ELb0ELb0ELb0ELb1ELb0EEEvNS_16Flash_fwd_paramsE,@"STO_CUDA_ENTRY STV_DEFAULT"
_ZN5flash16flash_fwd_kernelI23Flash_fwd_kernel_traitsILi192ELi128ELi64ELi8ELb0ELb0EN7cutlass6half_tE19Flash_kernel_traitsILi192ELi128ELi64ELi8ES3_EELb0ELb0ELb1ELb0ELb0ELb0ELb1ELb0EEEvNS_16Flash_fwd_paramsE:
.text._ZN5flash16flash_fwd_kernelI23Flash_fwd_kernel_traitsILi192ELi128ELi64ELi8ELb0ELb0EN7cutlass6half_tE19Flash_kernel_traitsILi192ELi128ELi64ELi8ES3_EELb0ELb0ELb1ELb0ELb0ELb0ELb1ELb0EEEvNS_16Flash_fwd_paramsE:
        /* <DEDUP_REMOVED lines=54> */
.L_x_418:
[----:B------:R-:W-:-:S03]  /*0360*/  ULDC UR5, c[0x0][0x2c8] ;  /* 0x0000b20000057ab9 */ /* 0x000fc60000000800 */
.L_x_419:
        /* <DEDUP_REMOVED lines=134> */
.L_x_422:
[----:B------:R-:W-:Y:S05]  /*0bd0*/  BSYNC B0 ;  /* 0x0000000000007941 */ /* 0x000fea0003800000 */
.L_x_421:
        /* <DEDUP_REMOVED lines=22> */
.L_x_424:
[----:B------:R-:W-:Y:S05]  /*0d40*/  BSYNC B0 ;  /* 0x0000000000007941 */ /* 0x000fea0003800000 */
.L_x_423:
        /* <DEDUP_REMOVED lines=22> */
.L_x_426:
[----:B------:R-:W-:Y:S05]  /*0eb0*/  BSYNC B0 ;  /* 0x0000000000007941 */ /* 0x000fea0003800000 */
.L_x_425:
        /* <DEDUP_REMOVED lines=23> */
.L_x_428:
[----:B------:R-:W-:Y:S05]  /*1030*/  BSYNC B0 ;  /* 0x0000000000007941 */ /* 0x000fea0003800000 */
.L_x_427:
        /* <DEDUP_REMOVED lines=10> */
.L_x_430:
[----:B------:R-:W-:Y:S05]  /*10e0*/  BSYNC B0 ;  /* 0x0000000000007941 */ /* 0x000fea0003800000 */
.L_x_429:
        /* <DEDUP_REMOVED lines=10> */
.L_x_432:
[----:B------:R-:W-:Y:S05]  /*1190*/  BSYNC B0 ;  /* 0x0000000000007941 */ /* 0x000fea0003800000 */
.L_x_431:
        /* <DEDUP_REMOVED lines=10> */
.L_x_434:
[----:B------:R-:W-:Y:S05]  /*1240*/  BSYNC B0 ;  /* 0x0000000000007941 */ /* 0x000fea0003800000 */
.L_x_433:
        /* <DEDUP_REMOVED lines=10> */
.L_x_420:
        /* <DEDUP_REMOVED lines=80> */
.L_x_435:
        /* <DEDUP_REMOVED lines=25> */
.L_x_436:
        /* <DEDUP_REMOVED lines=81> */
.L_x_438:
[----:B------:R-:W-:Y:S05]  /*1e90*/  BSYNC B0 ;  /* 0x0000000000007941 */ /* 0x000fea0003800000 */
.L_x_437:
        /* <DEDUP_REMOVED lines=40> */
.L_x_440:
[----:B------:R-:W-:Y:S05]  /*2120*/  BSYNC B0 ;  /* 0x0000000000007941 */ /* 0x000fea0003800000 */
.L_x_439:
        /* <DEDUP_REMOVED lines=40> */
.L_x_442:
[----:B------:R-:W-:Y:S05]  /*23b0*/  BSYNC B0 ;  /* 0x0000000000007941 */ /* 0x000fea0003800000 */
.L_x_441:
        /* <DEDUP_REMOVED lines=39> */
.L_x_444:
[----:B------:R-:W-:Y:S05]  /*2630*/  BSYNC B0 ;  /* 0x0000000000007941 */ /* 0x000fea0003800000 */
.L_x_443:
        /* <DEDUP_REMOVED lines=51> */
.L_x_446:
[----:B------:R-:W-:Y:S05]  /*2970*/  BSYNC B0 ;  /* 0x0000000000007941 */ /* 0x000fea0003800000 */
.L_x_445:
        /* <DEDUP_REMOVED lines=36> */
.L_x_448:
[----:B------:R-:W-:Y:S05]  /*2bc0*/  BSYNC B0 ;  /* 0x0000000000007941 */ /* 0x000fea0003800000 */
.L_x_447:
        /* <DEDUP_REMOVED lines=58> */
.L_x_450:
[----:B------:R-:W-:Y:S05]  /*2f70*/  BSYNC B0 ;  /* 0x0000000000007941 */ /* 0x000fea0003800000 */
.L_x_449:
        /* <DEDUP_REMOVED lines=39> */
.L_x_452:
[----:B------:R-:W-:Y:S05]  /*31f0*/  BSYNC B0 ;  /* 0x0000000000007941 */ /* 0x000fea0003800000 */
.L_x_451:
[----:B------:R-:W-:Y:S01]  /*3200*/  LDSM.16.M88.4 R12, [R202] ;  /* 0x00000000ca0c783b */ /* 0x000fe20000000200 */
[----:B------:R-:W-:Y:S01]  /*3210*/  R2P PR, R5, 0x6 ;  /* 0x0000000605007804 */ /* 0x000fe20000000000 */
[----:B------:R-:W-:Y:S01]  /*3220*/  IMAD.MOV.U32 R7, RZ, RZ, 0x10 ;  /* 0x00000010ff077424 */ /* 0x000fe200078e00ff */
[C---:B------:R-:W-:Y:S01]  /*3230*/  LOP3.LUT P0, RZ, R2.reuse, 0x2, RZ, 0xc0, !PT ;  /* 0x0000000202ff7812 */ /* 0x040fe2000780c0ff */
[----:B------:R-:W5:Y:S01]  /*3240*/  LDSM.16.M88.4 R24, [R201+0xc000] ;  /* 0x00c00000c918783b */ /* 0x000f620000000200 */
[----:B------:R-:W-:Y:S01]  /*3250*/  VIADD R5, R201, 0xc000 ;  /* 0x0000c000c9057836 */ /* 0x000fe20000000000 */
[----:B------:R-:W-:Y:S01]  /*3260*/  ULDC UR32, c[0x0][0x39c] ;  /* 0x0000e70000207ab9 */ /* 0x000fe20000000800 */
[----:B------:R-:W-:Y:S01]  /*3270*/  SEL R7, R7, 0xfffffff0, !P0 ;  /* 0xfffffff007077807 */ /* 0x000fe20004000000 */
[----:B------:R-:W-:Y:S01]  /*3280*/  VIADD R199, R201, 0xc020 ;  /* 0x0000c020c9c77836 */ /* 0x000fe20000000000 */
[----:B------:R-:W4:Y:S01]  /*3290*/  LDSM.16.M88.4 R52, [R201+0xc800] ;  /* 0x00c80000c934783b */ /* 0x000f220000000200 */
[----:B------:R-:W-:Y:S01]  /*32a0*/  LOP3.LUT P0, RZ, R2, 0x4, RZ, 0xc0, !PT ;  /* 0x0000000402ff7812 */ /* 0x000fe2000780c0ff */
[----:B------:R-:W-:Y:S01]  /*32b0*/  IMAD.MOV.U32 R2, RZ, RZ, 0x40 ;  /* 0x00000040ff027424 */ /* 0x000fe200078e00ff */
[----:B------:R-:W-:Y:S01]  /*32c0*/  LEA R217, R105, UR21, 0x4 ;  /* 0x0000001569d97c11 */ /* 0x000fe2000f8e20ff */
[----:B------:R-:W-:Y:S01]  /*32d0*/  IMAD R200, R7, 0x2, R202 ;  /* 0x0000000207c87824 */ /* 0x000fe200078e02ca */
[----:B------:R-:W-:Y:S01]  /*32e0*/  LDSM.16.M88.4 R76, [R201+0xd000] ;  /* 0x00d00000c94c783b */ /* 0x000fe20000000200 */
[----:B------:R-:W-:Y:S01]  /*32f0*/  @P1 VIADD R199, R5, 0xffffffe0 ;  /* 0xffffffe005c71836 */ /* 0x000fe20000000000 */
[----:B------:R-:W-:Y:S01]  /*3300*/  SEL R2, R2, 0xffffffc0, !P2 ;  /* 0xffffffc002027807 */ /* 0x000fe20005000000 */
[----:B------:R-:W-:Y:S01]  /*3310*/  IMAD.MOV.U32 R5, RZ, RZ, 0x20 ;  /* 0x00000020ff057424 */ /* 0x000fe200078e00ff */
[----:B------:R-:W-:Y:S01]  /*3320*/  LDSM.16.M88.4 R28, [R200] ;  /* 0x00000000c81c783b */ /* 0x000fe20000000200 */
[----:B------:R-:W-:Y:S01]  /*3330*/  IMAD.SHL.U32 R218, R4, 0x2, RZ ;  /* 0x0000000204da7824 */ /* 0x000fe200078e00ff */
[----:B------:R-:W-:Y:S01]  /*3340*/  UIADD3 UR7, UR24, 0x1, -UR15 ;  /* 0x0000000118077890 */ /* 0x000fe2000fffe80f */
[----:B------:R-:W-:Y:S01]  /*3350*/  IMAD.IADD R195, R201, 0x1, R2 ;  /* 0x00000001c9c37824 */ /* 0x000fe200078e0202 */
[----:B-123--:R-:W1:Y:S01]  /*3360*/  LDSM.16.M88.4 R8, [R199] ;  /* 0x00000000c708783b */ /* 0x00ee620000000200 */
[----:B------:R-:W-:Y:S01]  /*3370*/  SEL R5, R5, 0xffffffe0, !P0 ;  /* 0xffffffe005057807 */ /* 0x000fe20004000000 */
[----:B------:R-:W-:Y:S01]  /*3380*/  IMAD.IADD R188, R2, 0x1, R199 ;  /* 0x0000000102bc7824 */ /* 0x000fe200078e02c7 */
[----:B------:R-:W-:Y:S01]  /*3390*/  LOP3.LUT R218, R218, 0x6, RZ, 0xc0, !PT ;  /* 0x00000006dada7812 */ /* 0x000fe200078ec0ff */
[----:B------:R-:W2:Y:S01]  /*33a0*/  LDSM.16.M88.4 R36, [R201+0xd800] ;  /* 0x00d80000c924783b */ /* 0x000ea20000000200 */
[----:B------:R-:W-:Y:S01]  /*33b0*/  UIADD3 UR6, UR7, UR19, URZ ;  /* 0x0000001307067290 */ /* 0x000fe2000fffe03f */
[C---:B------:R-:W-:Y:S01]  /*33c0*/  IMAD R198, R5.reuse, 0x2, R202 ;  /* 0x0000000205c67824 */ /* 0x040fe200078e02ca */
[----:B------:R-:W-:Y:S01]  /*33d0*/  UIADD3 UR20, UR24, -UR20, -UR15 ;  /* 0x8000001418147290 */ /* 0x000fe2000fffe80f */
[----:B------:R-:W3:Y:S01]  /*33e0*/  LDSM.16.M88.4 R64, [R199+0x800] ;  /* 0x00080000c740783b */ /* 0x000ee20000000200 */
[----:B------:R-:W-:Y:S01]  /*33f0*/  IMAD R197, R5, 0x2, R200 ;  /* 0x0000000205c57824 */ /* 0x000fe200078e02c8 */
[----:B------:R-:W-:Y:S01]  /*3400*/  UISETP.GT.AND UP0, UPT, UR17, UR12, UPT ;  /* 0x0000000c1100728c */ /* 0x000fe2000bf04270 */
[----:B------:R-:W-:Y:S01]  /*3410*/  IMAD.U32 R216, RZ, RZ, UR24 ;  /* 0x00000018ffd87e24 */ /* 0x000fe2000f8e00ff */
[----:B------:R-:W-:Y:S01]  /*3420*/  LDSM.16.M88.4 R68, [R198] ;  /* 0x00000000c644783b */ /* 0x000fe20000000200 */
[----:B------:R-:W-:-:S02]  /*3430*/  IMAD.U32 R214, RZ, RZ, UR7 ;  /* 0x00000007ffd67e24 */ /* 0x000fc4000f8e00ff */
[C---:B------:R-:W-:Y:S01]  /*3440*/  VIADD R191, R199.reuse, 0x800 ;  /* 0x00000800c7bf7836 */ /* 0x040fe20000000000 */
[----:B------:R-:W3:Y:S01]  /*3450*/  LDSM.16.M88.4 R20, [R195+0xc000] ;  /* 0x00c00000c314783b */ /* 0x000ee20000000200 */
[C---:B------:R-:W-:Y:S02]  /*3460*/  VIADD R190, R199.reuse, 0x1000 ;  /* 0x00001000c7be7836 */ /* 0x040fe40000000000 */
[C---:B------:R-:W-:Y:S01]  /*3470*/  VIADD R189, R199.reuse, 0x1800 ;  /* 0x00001800c7bd7836 */ /* 0x040fe20000000000 */
[----:B------:R-:W3:Y:S01]  /*3480*/  LDSM.16.M88.4 R56, [R199+0x1000] ;  /* 0x00100000c738783b */ /* 0x000ee20000000200 */
[C---:B------:R-:W-:Y:S01]  /*3490*/  VIADD R187, R199.reuse, 0x2000 ;  /* 0x00002000c7bb7836 */ /* 0x040fe20000000000 */
[----:B-----5:R-:W-:Y:S01]  /*34a0*/  HMMA.16816.F32 R16, R12, R24, RZ ;  /* 0x000000180c10723c */ /* 0x020fe200000018ff */
[C---:B------:R-:W-:Y:S01]  /*34b0*/  VIADD R186, R199.reuse, 0x2800 ;  /* 0x00002800c7ba7836 */ /* 0x040fe20000000000 */
[----:B------:R-:W5:Y:S01]  /*34c0*/  LDSM.16.M88.4 R44, [R199+0x1800] ;  /* 0x00180000c72c783b */ /* 0x000f620000000200 */
[----:B------:R-:W-:-:S02]  /*34d0*/  VIADD R185, R199, 0x3000 ;  /* 0x00003000c7b97836 */ /* 0x000fc40000000000 */
[C---:B------:R-:W-:Y:S01]  /*34e0*/  VIADD R184, R199.reuse, 0x3800 ;  /* 0x00003800c7b87836 */ /* 0x040fe20000000000 */
[C---:B------:R-:W-:Y:S01]  /*34f0*/  HMMA.16816.F32 R24, R12.reuse, R26, RZ ;  /* 0x0000001a0c18723c */ /* 0x040fe200000018ff */
[----:B------:R-:W5:Y:S01]  /*3500*/  LDSM.16.M88.4 R80, [R195+0xc800] ;  /* 0x00c80000c350783b */ /* 0x000f620000000200 */
[C---:B------:R-:W-:Y:S02]  /*3510*/  VIADD R183, R199.reuse, 0x4000 ;  /* 0x00004000c7b77836 */ /* 0x040fe40000000000 */
[C---:B------:R-:W-:Y:S01]  /*3520*/  VIADD R182, R199.reuse, 0x4800 ;  /* 0x00004800c7b67836 */ /* 0x040fe20000000000 */
[----:B------:R-:W-:Y:S01]  /*3530*/  LDSM.16.M88.4 R60, [R188] ;  /* 0x00000000bc3c783b */ /* 0x000fe20000000200 */
[----:B----4-:R-:W-:Y:S01]  /*3540*/  HMMA.16816.F32 R32, R12, R52, RZ ;  /* 0x000000340c20723c */ /* 0x010fe200000018ff */
[C---:B------:R-:W-:Y:S02]  /*3550*/  VIADD R181, R199.reuse, 0x5000 ;  /* 0x00005000c7b57836 */ /* 0x040fe40000000000 */
[----:B------:R-:W-:Y:S01]  /*3560*/  LDSM.16.M88.4 R40, [R195+0xd800] ;  /* 0x00d80000c328783b */ /* 0x000fe20000000200 */
[----:B------:R-:W-:-:S02]  /*3570*/  VIADD R180, R199, 0x5800 ;  /* 0x00005800c7b47836 */ /* 0x000fc40000000000 */
[----:B------:R-:W-:Y:S01]  /*3580*/  HMMA.16816.F32 R52, R12, R54, RZ ;  /* 0x000000360c34723c */ /* 0x000fe200000018ff */
[----:B------:R-:W-:Y:S04]  /*3590*/  LDSM.16.M88.4 R84, [R197+0x4000] ;  /* 0x00400000c554783b */ /* 0x000fe80000000200 */
[----:B------:R-:W-:Y:S01]  /*35a0*/  LDSM.16.M88.4 R100, [R188+0x2800] ;  /* 0x00280000bc64783b */ /* 0x000fe20000000200 */
[C---:B-1----:R-:W-:Y:S03]  /*35b0*/  HMMA.16816.F32 R16, R28.reuse, R8, R16 ;  /* 0x000000081c10723c */ /* 0x042fe60000001810 */
[----:B------:R-:W-:Y:S03]  /*35c0*/  LDSM.16.M88.4 R92, [R201+0x10800] ;  /* 0x01080000c95c783b */ /* 0x000fe60000000200 */
[----:B------:R-:W-:Y:S01]  /*35d0*/  HMMA.16816.F32 R24, R28, R10, R24 ;  /* 0x0000000a1c18723c */ /* 0x000fe20000001818 */
[----:B------:R-:W-:Y:S04]  /*35e0*/  LDSM.16.M88.4 R8, [R195+0xd000] ;  /* 0x00d00000c308783b */ /* 0x000fe80000000200 */
[----:B------:R-:W-:Y:S01]  /*35f0*/  LDSM.16.M88.4 R96, [R188+0x3000] ;  /* 0x00300000bc60783b */ /* 0x000fe20000000200 */
[C---:B------:R-:W-:Y:S03]  /*3600*/  HMMA.16816.F32 R48, R12.reuse, R76, RZ ;  /* 0x0000004c0c30723c */ /* 0x040fe600000018ff */
[----:B------:R-:W-:Y:S03]  /*3610*/  LDSM.16.M88.4 R88, [R195+0x10000] ;  /* 0x01000000c358783b */ /* 0x000fe60000000200 */
[C---:B------:R-:W-:Y:S01]  /*3620*/  HMMA.16816.F32 R76, R12.reuse, R78, RZ ;  /* 0x0000004e0c4c723c */ /* 0x040fe200000018ff */
[----:B------:R-:W0:Y:S05]  /*3630*/  LDGDEPBAR ;  /* 0x00000000000079af */ /* 0x000e2a0000000000 */
[C---:B--2---:R-:W-:Y:S06]  /*3640*/  HMMA.16816.F32 R72, R12.reuse, R36, RZ ;  /* 0x000000240c48723c */ /* 0x044fec00000018ff */
[----:B------:R-:W-:Y:S01]  /*3650*/  HMMA.16816.F32 R12, R12, R38, RZ ;  /* 0x000000260c0c723c */ /* 0x000fe200000018ff */
[----:B------:R-:W1:Y:S05]  /*3660*/  LDSM.16.M88.4 R36, [R197] ;  /* 0x00000000c524783b */ /* 0x000e6a0000000200 */
[C---:B---3--:R-:W-:Y:S06]  /*3670*/  HMMA.16816.F32 R32, R28.reuse, R64, R32 ;  /* 0x000000401c20723c */ /* 0x048fec0000001820 */
[----:B------:R-:W-:Y:S01]  /*3680*/  HMMA.16816.F32 R52, R28, R66, R52 ;  /* 0x000000421c34723c */ /* 0x000fe20000001834 */
[----:B------:R-:W-:Y:S05]  /*3690*/  LDSM.16.M88.4 R64, [R201+0xe000] ;  /* 0x00e00000c940783b */ /* 0x000fea0000000200 */
[C---:B------:R-:W-:Y:S06]  /*36a0*/  HMMA.16816.F32 R16, R68.reuse, R20, R16 ;  /* 0x000000144410723c */ /* 0x040fec0000001810 */
[----:B------:R-:W-:Y:S01]  /*36b0*/  HMMA.16816.F32 R24, R68, R22, R24 ;  /* 0x000000164418723c */ /* 0x000fe20000001818 */
[----:B------:R-:W-:Y:S05]  /*36c0*/  LDSM.16.M88.4 R20, [R202+0x4000] ;  /* 0x00400000ca14783b */ /* 0x000fea0000000200 */
[C---:B------:R-:W-:Y:S06]  /*36d0*/  HMMA.16816.F32 R48, R28.reuse, R56, R48 ;  /* 0x000000381c30723c */ /* 0x040fec0000001830 */
[C---:B------:R-:W-:Y:S01]  /*36e0*/  HMMA.16816.F32 R76, R28.reuse, R58, R76 ;  /* 0x0000003a1c4c723c */ /* 0x040fe2000000184c */
[----:B------:R-:W-:Y:S05]  /*36f0*/  LDSM.16.M88.4 R56, [R188+0x1800] ;  /* 0x00180000bc38783b */ /* 0x000fea0000000200 */
[C---:B-----5:R-:W-:Y:S06]  /*3700*/  HMMA.16816.F32 R72, R28.reuse, R44, R72 ;  /* 0x0000002c1c48723c */ /* 0x060fec0000001848 */
[----:B------:R-:W-:Y:S01]  /*3710*/  HMMA.16816.F32 R12, R28, R46, R12 ;  /* 0x0000002e1c0c723c */ /* 0x000fe2000000180c */
[----:B------:R-:W2:Y:S04]  /*3720*/  LDSM.16.M88.4 R44, [R188+0x800] ;  /* 0x00080000bc2c783b */ /* 0x000ea80000000200 */
[----:B------:R-:W3:Y:S01]  /*3730*/  LDSM.16.M88.4 R28, [R188+0x1000] ;  /* 0x00100000bc1c783b */ /* 0x000ee20000000200 */
[C---:B------:R-:W-:Y:S06]  /*3740*/  HMMA.16816.F32 R32, R68.reuse, R80, R32 ;  /* 0x000000504420723c */ /* 0x040fec0000001820 */
[----:B------:R-:W-:Y:S01]  /*3750*/  HMMA.16816.F32 R52, R68, R82, R52 ;  /* 0x000000524434723c */ /* 0x000fe20000001834 */
[----:B------:R-:W-:Y:S05]  /*3760*/  LDSM.16.M88.4 R80, [R188+0x2000] ;  /* 0x00200000bc50783b */ /* 0x000fea0000000200 */
[C---:B-1----:R-:W-:Y:S06]  /*3770*/  HMMA.16816.F32 R16, R36.reuse, R60, R16 ;  /* 0x0000003c2410723c */ /* 0x042fec0000001810 */
[----:B------:R-:W-:Y:S01]  /*3780*/  HMMA.16816.F32 R24, R36, R62, R24 ;  /* 0x0000003e2418723c */ /* 0x000fe20000001818 */
[----:B------:R-:W-:Y:S05]  /*3790*/  LDSM.16.M88.4 R60, [R201+0xf000] ;  /* 0x00f00000c93c783b */ /* 0x000fea0000000200 */
[C---:B------:R-:W-:Y:S06]  /*37a0*/  HMMA.16816.F32 R48, R68.reuse, R8, R48 ;  /* 0x000000084430723c */ /* 0x040fec0000001830 */
[C---:B------:R-:W-:Y:S01]  /*37b0*/  HMMA.16816.F32 R76, R68.reuse, R10, R76 ;  /* 0x0000000a444c723c */ /* 0x040fe2000000184c */
[----:B------:R-:W1:Y:S05]  /*37c0*/  LDSM.16.M88.4 R8, [R201+0xe800] ;  /* 0x00e80000c908783b */ /* 0x000e6a0000000200 */
[C---:B------:R-:W-:Y:S06]  /*37d0*/  HMMA.16816.F32 R72, R68.reuse, R40, R72 ;  /* 0x000000284448723c */ /* 0x040fec0000001848 */
[----:B------:R-:W-:Y:S01]  /*37e0*/  HMMA.16816.F32 R68, R68, R42, R12 ;  /* 0x0000002a4444723c */ /* 0x000fe2000000180c */
[----:B------:R-:W-:Y:S04]  /*37f0*/  LDSM.16.M88.4 R12, [R200+0x4000] ;  /* 0x00400000c80c783b */ /* 0x000fe80000000200 */
[----:B------:R-:W4:Y:S01]  /*3800*/  LDSM.16.M88.4 R40, [R199+0x2000] ;  /* 0x00200000c728783b */ /* 0x000f220000000200 */
[C---:B--2---:R-:W-:Y:S06]  /*3810*/  HMMA.16816.F32 R32, R36.reuse, R44, R32 ;  /* 0x0000002c2420723c */ /* 0x044fec0000001820 */
[----:B------:R-:W-:Y:S01]  /*3820*/  HMMA.16816.F32 R52, R36, R46, R52 ;  /* 0x0000002e2434723c */ /* 0x000fe20000001834 */
[----:B------:R-:W-:Y:S05]  /*3830*/  LDSM.16.M88.4 R44, [R195+0xe000] ;  /* 0x00e00000c32c783b */ /* 0x000fea0000000200 */
[C---:B------:R-:W-:Y:S06]  /*3840*/  HMMA.16816.F32 R16, R20.reuse, R64, R16 ;  /* 0x000000401410723c */ /* 0x040fec0000001810 */
[----:B------:R-:W-:Y:S01]  /*3850*/  HMMA.16816.F32 R24, R20, R66, R24 ;  /* 0x000000421418723c */ /* 0x000fe20000001818 */
[----:B------:R-:W-:Y:S05]  /*3860*/  LDSM.16.M88.4 R64, [R202+0x8000] ;  /* 0x00800000ca40783b */ /* 0x000fea0000000200 */
[C---:B---3--:R-:W-:Y:S06]  /*3870*/  HMMA.16816.F32 R48, R36.reuse, R28, R48 ;  /* 0x0000001c2430723c */ /* 0x048fec0000001830 */
[C---:B------:R-:W-:Y:S01]  /*3880*/  HMMA.16816.F32 R76, R36.reuse, R30, R76 ;  /* 0x0000001e244c723c */ /* 0x040fe2000000184c */
[----:B------:R-:W2:Y:S05]  /*3890*/  LDSM.16.M88.4 R28, [R198+0x4000] ;  /* 0x00400000c61c783b */ /* 0x000eaa0000000200 */
[C---:B------:R-:W-:Y:S06]  /*38a0*/  HMMA.16816.F32 R72, R36.reuse, R56, R72 ;  /* 0x000000382448723c */ /* 0x040fec0000001848 */
[----:B------:R-:W-:Y:S01]  /*38b0*/  HMMA.16816.F32 R68, R36, R58, R68 ;  /* 0x0000003a2444723c */ /* 0x000fe20000001844 */
[----:B------:R-:W3:Y:S04]  /*38c0*/  LDSM.16.M88.4 R36, [R199+0x2800] ;  /* 0x00280000c724783b */ /* 0x000ee80000000200 */
[----:B------:R-:W5:Y:S01]  /*38d0*/  LDSM.16.M88.4 R56, [R201+0xf800] ;  /* 0x00f80000c938783b */ /* 0x000f620000000200 */
[C---:B-1----:R-:W-:Y:S06]  /*38e0*/  HMMA.16816.F32 R32, R20.reuse, R8, R32 ;  /* 0x000000081420723c */ /* 0x042fec0000001820 */
[----:B------:R-:W-:Y:S01]  /*38f0*/  HMMA.16816.F32 R52, R20, R10, R52 ;  /* 0x0000000a1434723c */ /* 0x000fe20000001834 */
[----:B------:R-:W1:Y:S05]  /*3900*/  LDSM.16.M88.4 R8, [R199+0x3000] ;  /* 0x00300000c708783b */ /* 0x000e6a0000000200 */
[C---:B----4-:R-:W-:Y:S06]  /*3910*/  HMMA.16816.F32 R16, R12.reuse, R40, R16 ;  /* 0x000000280c10723c */ /* 0x050fec0000001810 */
[----:B------:R-:W-:Y:S01]  /*3920*/  HMMA.16816.F32 R24, R12, R42, R24 ;  /* 0x0000002a0c18723c */ /* 0x000fe20000001818 */
[----:B------:R-:W4:Y:S05]  /*3930*/  LDSM.16.M88.4 R40, [R195+0xe800] ;  /* 0x00e80000c328783b */ /* 0x000f2a0000000200 */
[C---:B------:R-:W-:Y:S06]  /*3940*/  HMMA.16816.F32 R48, R20.reuse, R60, R48 ;  /* 0x0000003c1430723c */ /* 0x040fec0000001830 */
[----:B------:R-:W-:Y:S01]  /*3950*/  HMMA.16816.F32 R76, R20, R62, R76 ;  /* 0x0000003e144c723c */ /* 0x000fe2000000184c */
[----:B------:R-:W4:Y:S05]  /*3960*/  LDSM.16.M88.4 R60, [R199+0x3800] ;  /* 0x00380000c73c783b */ /* 0x000f2a0000000200 */
[C---:B--2---:R-:W-:Y:S06]  /*3970*/  HMMA.16816.F32 R16, R28.reuse, R44, R16 ;  /* 0x0000002c1c10723c */ /* 0x044fec0000001810 */
[----:B------:R-:W-:Y:S01]  /*3980*/  HMMA.16816.F32 R24, R28, R46, R24 ;  /* 0x0000002e1c18723c */ /* 0x000fe20000001818 */
[----:B------:R-:W-:Y:S05]  /*3990*/  LDSM.16.M88.4 R44, [R200+0x8000] ;  /* 0x00800000c82c783b */ /* 0x000fea0000000200 */
[----:B---3--:R-:W-:Y:S06]  /*39a0*/  HMMA.16816.F32 R32, R12, R36, R32 ;  /* 0x000000240c20723c */ /* 0x008fec0000001820 */
[C---:B-----5:R-:W-:Y:S06]  /*39b0*/  HMMA.16816.F32 R72, R20.reuse, R56, R72 ;  /* 0x000000381448723c */ /* 0x060fec0000001848 */
[----:B------:R-:W-:Y:S01]  /*39c0*/  HMMA.16816.F32 R68, R20, R58, R68 ;  /* 0x0000003a1444723c */ /* 0x000fe20000001844 */
[----:B------:R-:W2:Y:S04]  /*39d0*/  LDSM.16.M88.4 R20, [R201+0x10000] ;  /* 0x01000000c914783b */ /* 0x000ea80000000200 */
[----:B------:R-:W-:Y:S01]  /*39e0*/  LDSM.16.M88.4 R56, [R195+0xf800] ;  /* 0x00f80000c338783b */ /* 0x000fe20000000200 */
[C---:B-1----:R-:W-:Y:S06]  /*39f0*/  HMMA.16816.F32 R48, R12.reuse, R8, R48 ;  /* 0x000000080c30723c */ /* 0x042fec0000001830 */
[C---:B------:R-:W-:Y:S01]  /*3a00*/  HMMA.16816.F32 R76, R12.reuse, R10, R76 ;  /* 0x0000000a0c4c723c */ /* 0x040fe2000000184c */
[----:B------:R-:W1:Y:S05]  /*3a10*/  LDSM.16.M88.4 R8, [R195+0xf000] ;  /* 0x00f00000c308783b */ /* 0x000e6a0000000200 */
[----:B------:R-:W-:Y:S01]  /*3a20*/  HMMA.16816.F32 R52, R12, R38, R52 ;  /* 0x000000260c34723c */ /* 0x000fe20000001834 */
[----:B------:R-:W3:Y:S05]  /*3a30*/  LDSM.16.M88.4 R36, [R199+0x4000] ;  /* 0x00400000c724783b */ /* 0x000eea0000000200 */
[C---:B------:R-:W-:Y:S06]  /*3a40*/  HMMA.16816.F32 R16, R84.reuse, R80, R16 ;  /* 0x000000505410723c */ /* 0x040fec0000001810 */
[----:B------:R-:W-:Y:S01]  /*3a50*/  HMMA.16816.F32 R24, R84, R82, R24 ;  /* 0x000000525418723c */ /* 0x000fe20000001818 */
[----:B------:R-:W5:Y:S05]  /*3a60*/  LDSM.16.M88.4 R80, [R188+0x3800] ;  /* 0x00380000bc50783b */ /* 0x000f6a0000000200 */
[----:B----4-:R-:W-:Y:S06]  /*3a70*/  HMMA.16816.F32 R32, R28, R40, R32 ;  /* 0x000000281c20723c */ /* 0x010fec0000001820 */
[C---:B------:R-:W-:Y:S06]  /*3a80*/  HMMA.16816.F32 R72, R12.reuse, R60, R72 ;  /* 0x0000003c0c48723c */ /* 0x040fec0000001848 */
[----:B------:R-:W-:Y:S01]  /*3a90*/  HMMA.16816.F32 R68, R12, R62, R68 ;  /* 0x0000003e0c44723c */ /* 0x000fe20000001844 */
[----:B------:R-:W4:Y:S04]  /*3aa0*/  LDSM.16.M88.4 R12, [R198+0x8000] ;  /* 0x00800000c60c783b */ /* 0x000f280000000200 */
[----:B------:R-:W-:Y:S01]  /*3ab0*/  LDSM.16.M88.4 R60, [R201+0x11000] ;  /* 0x01100000c93c783b */ /* 0x000fe20000000200 */
[----:B--2---:R-:W-:Y:S06]  /*3ac0*/  HMMA.16816.F32 R16, R64, R20, R16 ;  /* 0x000000144010723c */ /* 0x004fec0000001810 */
[----:B------:R-:W-:Y:S01]  /*3ad0*/  HMMA.16816.F32 R52, R28, R42, R52 ;  /* 0x0000002a1c34723c */ /* 0x000fe20000001834 */
[----:B------:R-:W2:Y:S05]  /*3ae0*/  LDSM.16.M88.4 R40, [R199+0x4800] ;  /* 0x00480000c728783b */ /* 0x000eaa0000000200 */
[----:B------:R-:W-:Y:S01]  /*3af0*/  HMMA.16816.F32 R24, R64, R22, R24 ;  /* 0x000000164018723c */ /* 0x000fe20000001818 */
[----:B------:R-:W-:Y:S05]  /*3b00*/  LDSM.16.M88.4 R20, [R188+0x4000] ;  /* 0x00400000bc14783b */ /* 0x000fea0000000200 */
[----:B------:R-:W-:Y:S06]  /*3b10*/  HMMA.16816.F32 R32, R84, R100, R32 ;  /* 0x000000645420723c */ /* 0x000fec0000001820 */
[C---:B-1----:R-:W-:Y:S06]  /*3b20*/  HMMA.16816.F32 R48, R28.reuse, R8, R48 ;  /* 0x000000081c30723c */ /* 0x042fec0000001830 */
[C---:B------:R-:W-:Y:S01]  /*3b30*/  HMMA.16816.F32 R76, R28.reuse, R10, R76 ;  /* 0x0000000a1c4c723c */ /* 0x040fe2000000184c */
[----:B------:R-:W-:Y:S05]  /*3b40*/  LDSM.16.M88.4 R8, [R197+0x8000] ;  /* 0x00800000c508783b */ /* 0x000fea0000000200 */
[C---:B------:R-:W-:Y:S06]  /*3b50*/  HMMA.16816.F32 R72, R28.reuse, R56, R72 ;  /* 0x000000381c48723c */ /* 0x040fec0000001848 */
[----:B------:R-:W-:Y:S01]  /*3b60*/  HMMA.16816.F32 R68, R28, R58, R68 ;  /* 0x0000003a1c44723c */ /* 0x000fe20000001844 */
[----:B------:R-:W1:Y:S04]  /*3b70*/  LDSM.16.M88.4 R56, [R201+0x11800] ;  /* 0x01180000c938783b */ /* 0x000e680000000200 */
[----:B------:R-:W1:Y:S01]  /*3b80*/  LDSM.16.M88.4 R28, [R195+0x10800] ;  /* 0x01080000c31c783b */ /* 0x000e620000000200 */
[----:B---3--:R-:W-:Y:S06]  /*3b90*/  HMMA.16816.F32 R16, R44, R36, R16 ;  /* 0x000000242c10723c */ /* 0x008fec0000001810 */
[----:B------:R-:W-:Y:S06]  /*3ba0*/  HMMA.16816.F32 R52, R84, R102, R52 ;  /* 0x000000665434723c */ /* 0x000fec0000001834 */
[----:B------:R-:W-:Y:S01]  /*3bb0*/  HMMA.16816.F32 R24, R44, R38, R24 ;  /* 0x000000262c18723c */ /* 0x000fe20000001818 */
[----:B------:R-:W3:Y:S05]  /*3bc0*/  LDSM.16.M88.4 R36, [R199+0x5000] ;  /* 0x00500000c724783b */ /* 0x000eea0000000200 */
[----:B------:R-:W-:Y:S06]  /*3bd0*/  HMMA.16816.F32 R32, R64, R92, R32 ;  /* 0x0000005c4020723c */ /* 0x000fec0000001820 */
[C---:B------:R-:W-:Y:S06]  /*3be0*/  HMMA.16816.F32 R48, R84.reuse, R96, R48 ;  /* 0x000000605430723c */ /* 0x040fec0000001830 */
[C---:B------:R-:W-:Y:S06]  /*3bf0*/  HMMA.16816.F32 R76, R84.reuse, R98, R76 ;  /* 0x00000062544c723c */ /* 0x040fec000000184c */
[C---:B-----5:R-:W-:Y:S06]  /*3c00*/  HMMA.16816.F32 R72, R84.reuse, R80, R72 ;  /* 0x000000505448723c */ /* 0x060fec0000001848 */
[----:B------:R-:W-:Y:S01]  /*3c10*/  HMMA.16816.F32 R68, R84, R82, R68 ;  /* 0x000000525444723c */ /* 0x000fe20000001844 */
[----:B------:R-:W5:Y:S05]  /*3c20*/  LDSM.16.M88.4 R80, [R199+0x5800] ;  /* 0x00580000c750783b */ /* 0x000f6a0000000200 */
[----:B----4-:R-:W-:Y:S06]  /*3c30*/  HMMA.16816.F32 R16, R12, R88, R16 ;  /* 0x000000580c10723c */ /* 0x010fec0000001810 */
[----:B------:R-:W-:Y:S06]  /*3c40*/  HMMA.16816.F32 R52, R64, R94, R52 ;  /* 0x0000005e4034723c */ /* 0x000fec0000001834 */
[----:B------:R-:W-:Y:S06]  /*3c50*/  HMMA.16816.F32 R24, R12, R90, R24 ;  /* 0x0000005a0c18723c */ /* 0x000fec0000001818 */
[----:B--2---:R-:W-:Y:S06]  /*3c60*/  HMMA.16816.F32 R32, R44, R40, R32 ;  /* 0x000000282c20723c */ /* 0x004fec0000001820 */
[C---:B------:R-:W-:Y:S06]  /*3c70*/  HMMA.16816.F32 R48, R64.reuse, R60, R48 ;  /* 0x0000003c4030723c */ /* 0x040fec0000001830 */
[C---:B------:R-:W-:Y:S01]  /*3c80*/  HMMA.16816.F32 R76, R64.reuse, R62, R76 ;  /* 0x0000003e404c723c */ /* 0x040fe2000000184c */
[----:B------:R-:W2:Y:S05]  /*3c90*/  LDSM.16.M88.4 R60, [R188+0x4800] ;  /* 0x00480000bc3c783b */ /* 0x000eaa0000000200 */
[C---:B-1----:R-:W-:Y:S06]  /*3ca0*/  HMMA.16816.F32 R72, R64.reuse, R56, R72 ;  /* 0x000000384048723c */ /* 0x042fec0000001848 */
[----:B------:R-:W-:Y:S06]  /*3cb0*/  HMMA.16816.F32 R68, R64, R58, R68 ;  /* 0x0000003a4044723c */ /* 0x000fec0000001844 */
[----:B------:R-:W-:Y:S06]  /*3cc0*/  HMMA.16816.F32 R16, R8, R20, R16 ;  /* 0x000000140810723c */ /* 0x000fec0000001810 */
[----:B------:R-:W-:Y:S01]  /*3cd0*/  HMMA.16816.F32 R52, R44, R42, R52 ;  /* 0x0000002a2c34723c */ /* 0x000fe20000001834 */
[----:B------:R-:W1:Y:S05]  /*3ce0*/  LDSM.16.M88.4 R40, [R195+0x11000] ;  /* 0x01100000c328783b */ /* 0x000e6a0000000200 */
[----:B------:R-:W-:Y:S01]  /*3cf0*/  HMMA.16816.F32 R24, R8, R22, R24 ;  /* 0x000000160818723c */ /* 0x000fe20000001818 */
[----:B------:R-:W4:Y:S05]  /*3d00*/  LDSM.16.M88.4 R20, [R195+0x11800] ;  /* 0x01180000c314783b */ /* 0x000f2a0000000200 */
[----:B------:R-:W-:Y:S06]  /*3d10*/  HMMA.16816.F32 R32, R12, R28, R32 ;  /* 0x0000001c0c20723c */ /* 0x000fec0000001820 */
[----:B---3--:R-:W-:Y:S01]  /*3d20*/  HMMA.16816.F32 R48, R44, R36, R48 ;  /* 0x000000242c30723c */ /* 0x008fe20000001830 */
[----:B------:R-:W-:Y:S01]  /*3d30*/  FMUL.FTZ R2, R16, UR32 ;  /* 0x0000002010027c20 */ /* 0x000fe20008410000 */
[----:B------:R-:W-:Y:S01]  /*3d40*/  FMUL.FTZ R28, R17, UR32 ;  /* 0x00000020111c7c20 */ /* 0x000fe20008410000 */
[----:B------:R-:W-:-:S03]  /*3d50*/  FMUL.FTZ R29, R18, UR32 ;  /* 0x00000020121d7c20 */ /* 0x000fc60008410000 */
[C---:B------:R-:W-:Y:S01]  /*3d60*/  HMMA.16816.F32 R76, R44.reuse, R38, R76 ;  /* 0x000000262c4c723c */ /* 0x040fe2000000184c */
[----:B------:R-:W3:Y:S05]  /*3d70*/  MUFU.TANH R2, R2 ;  /* 0x0000000200027308 */ /* 0x000eea0000002400 */
[----:B-----5:R-:W-:Y:S01]  /*3d80*/  HMMA.16816.F32 R72, R44, R80, R72 ;  /* 0x000000502c48723c */ /* 0x020fe20000001848 */
[----:B------:R-:W-:Y:S01]  /*3d90*/  FMUL.FTZ R24, R24, UR32 ;  /* 0x0000002018187c20 */ /* 0x000fe20008410000 */
[----:B------:R-:W-:Y:S01]  /*3da0*/  FMUL.FTZ R25, R25, UR32 ;  /* 0x0000002019197c20 */ /* 0x000fe20008410000 */
[----:B------:R-:W-:Y:S01]  /*3db0*/  MUFU.TANH R29, R29 ;  /* 0x0000001d001d7308 */ /* 0x000fe20000002400 */
[----:B------:R-:W-:-:S02]  /*3dc0*/  FMUL.FTZ R26, R26, UR32 ;  /* 0x000000201a1a7c20 */ /* 0x000fc40008410000 */
[----:B------:R-:W-:Y:S05]  /*3dd0*/  HMMA.16816.F32 R68, R44, R82, R68 ;  /* 0x000000522c44723c */ /* 0x000fea0000001844 */
[----:B------:R-:W5:Y:S01]  /*3de0*/  MUFU.TANH R24, R24 ;  /* 0x0000001800187308 */ /* 0x000f620000002400 */
[----:B--2---:R-:W-:Y:S06]  /*3df0*/  HMMA.16816.F32 R32, R8, R60, R32 ;  /* 0x0000003c0820723c */ /* 0x004fec0000001820 */
[C---:B------:R-:W-:Y:S01]  /*3e00*/  HMMA.16816.F32 R52, R12.reuse, R30, R52 ;  /* 0x0000001e0c34723c */ /* 0x040fe20000001834 */
[----:B------:R-:W2:Y:S05]  /*3e10*/  MUFU.TANH R25, R25 ;  /* 0x0000001900197308 */ /* 0x000eaa0000002400 */
[C---:B-1----:R-:W-:Y:S01]  /*3e20*/  HMMA.16816.F32 R48, R12.reuse, R40, R48 ;  /* 0x000000280c30723c */ /* 0x042fe20000001830 */
[----:B------:R-:W-:Y:S01]  /*3e30*/  FMUL.FTZ R30, R19, UR32 ;  /* 0x00000020131e7c20 */ /* 0x000fe20008410000 */
[----:B------:R-:W-:Y:S01]  /*3e40*/  FMUL.FTZ R31, R27, UR32 ;  /* 0x000000201b1f7c20 */ /* 0x000fe20008410000 */
[----:B------:R-:W1:Y:S01]  /*3e50*/  LDSM.16.M88.4 R16, [R188+0x5000] ;  /* 0x00500000bc10783b */ /* 0x000e620000000200 */
[----:B------:R-:W-:Y:S01]  /*3e60*/  LOP3.LUT R27, R6, 0xffffffe0, RZ, 0xc0, !PT ;  /* 0xffffffe0061b7812 */ /* 0x000fe200078ec0ff */
[----:B------:R-:W-:Y:S01]  /*3e70*/  MUFU.TANH R28, R28 ;  /* 0x0000001c001c7308 */ /* 0x000fe20000002400 */
[----:B------:R-:W-:Y:S03]  /*3e80*/  HMMA.16816.F32 R76, R12, R42, R76 ;  /* 0x0000002a0c4c723c */ /* 0x000fe6000000184c */
[----:B------:R-:W-:-:S03]  /*3e90*/  IMAD.IADD R27, R4, 0x1, -R27 ;  /* 0x00000001041b7824 */ /* 0x000fc600078e0a1b */
[C---:B----4-:R-:W-:Y:S01]  /*3ea0*/  HMMA.16816.F32 R72, R12.reuse, R20, R72 ;  /* 0x000000140c48723c */ /* 0x050fe20000001848 */
[----:B------:R-:W-:Y:S01]  /*3eb0*/  FMUL.FTZ R36, R32, UR32 ;  /* 0x0000002020247c20 */ /* 0x000fe20008410000 */
[----:B------:R-:W-:Y:S01]  /*3ec0*/  SHF.R.S32.HI R32, RZ, 0x1f, R27 ;  /* 0x0000001fff207819 */ /* 0x000fe2000001141b */
[----:B------:R-:W4:Y:S01]  /*3ed0*/  MUFU.TANH R30, R30 ;  /* 0x0000001e001e7308 */ /* 0x000f220000002400 */
[----:B------:R-:W-:Y:S01]  /*3ee0*/  FMUL.FTZ R33, R33, UR32 ;  /* 0x0000002021217c20 */ /* 0x000fe20008410000 */
[----:B------:R-:W-:Y:S01]  /*3ef0*/  FMUL.FTZ R35, R35, UR32 ;  /* 0x0000002023237c20 */ /* 0x000fe20008410000 */
[----:B------:R-:W-:Y:S01]  /*3f00*/  HMMA.16816.F32 R68, R12, R22, R68 ;  /* 0x000000160c44723c */ /* 0x000fe20000001844 */
[----:B------:R-:W3:Y:S01]  /*3f10*/  LDSM.16.M88.4 R12, [R188+0x5800] ;  /* 0x00580000bc0c783b */ /* 0x000ee20000000200 */
[----:B------:R-:W-:Y:S01]  /*3f20*/  LEA.HI R27, R32, R27, RZ, 0x2 ;  /* 0x0000001b201b7211 */ /* 0x000fe200078f10ff */
[----:B------:R-:W-:Y:S02]  /*3f30*/  IMAD.U32 R21, RZ, RZ, UR17 ;  /* 0x00000011ff157e24 */ /* 0x000fe4000f8e00ff */
[----:B------:R-:W-:Y:S01]  /*3f40*/  FMUL.FTZ R34, R34, UR32 ;  /* 0x0000002022227c20 */ /* 0x000fe20008410000 */
[----:B------:R-:W4:Y:S01]  /*3f50*/  MUFU.TANH R36, R36 ;  /* 0x0000002400247308 */ /* 0x000f220000002400 */
[----:B------:R-:W-:Y:S01]  /*3f60*/  SHF.R.S32.HI R20, RZ, 0x2, R27 ;  /* 0x00000002ff147819 */ /* 0x000fe2000001141b */
[----:B------:R-:W-:Y:S01]  /*3f70*/  IMAD R32, R21, 0x40, R218 ;  /* 0x0000004015207824 */ /* 0x000fe200078e02da */
[----:B------:R-:W-:Y:S01]  /*3f80*/  HMMA.16816.F32 R52, R8, R62, R52 ;  /* 0x0000003e0834723c */ /* 0x000fe20000001834 */
[----:B------:R-:W-:-:S04]  /*3f90*/  DEPBAR.LE SB0, 0x0 ;  /* 0x000080000000791a */ /* 0x000fc80000000000 */
[----:B------:R-:W-:Y:S01]  /*3fa0*/  IMAD.IADD R217, R20, 0x1, R217 ;  /* 0x0000000114d97824 */ /* 0x000fe200078e02d9 */
[----:B------:R5:W4:Y:S01]  /*3fb0*/  MUFU.TANH R4, R33 ;  /* 0x0000002100047308 */ /* 0x000b220000002400 */
[C---:B------:R-:W-:Y:S02]  /*3fc0*/  VIADD R21, R32.reuse, 0x9 ;  /* 0x0000000920157836 */ /* 0x040fe40000000000 */
[C---:B------:R-:W-:Y:S01]  /*3fd0*/  VIADD R215, R217.reuse, 0x8 ;  /* 0x00000008d9d77836 */ /* 0x040fe20000000000 */
[C---:B------:R-:W-:Y:S01]  /*3fe0*/  VIADDMNMX R216, R217.reuse, UR6, R216, PT ;  /* 0x00000006d9d87c46 */ /* 0x040fe2000b8001d8 */
[C---:B------:R-:W-:Y:S01]  /*3ff0*/  VIADD R20, R32.reuse, 0x1 ;  /* 0x0000000120147836 */ /* 0x040fe20000000000 */
[----:B------:R-:W-:Y:S02]  /*4000*/  VIADDMNMX R217, R217, UR20, RZ, !PT ;  /* 0x00000014d9d97c46 */ /* 0x000fe4000f8001ff */
[----:B------:R-:W-:Y:S01]  /*4010*/  IADD3 R214, R215, UR19, R214 ;  /* 0x00000013d7d67c10 */ /* 0x000fe2000fffe0d6 */
[----:B------:R-:W4:Y:S01]  /*4020*/  MUFU.TANH R26, R26 ;  /* 0x0000001a001a7308 */ /* 0x000f220000002400 */
[----:B------:R-:W-:Y:S01]  /*4030*/  ISETP.GE.AND P1, PT, R32, R216, PT ;  /* 0x000000d82000720c */ /* 0x000fe20003f26270 */
[----:B-1----:R-:W-:Y:S01]  /*4040*/  HMMA.16816.F32 R48, R8, R16, R48 ;  /* 0x000000100830723c */ /* 0x002fe20000001830 */
[----:B------:R-:W-:-:S02]  /*4050*/  VIMNMX R214, R214, UR24, PT ;  /* 0x00000018d6d67c48 */ /* 0x000fc4000bfe0100 */
[CC--:B------:R-:W-:Y:S02]  /*4060*/  ISETP.LT.OR P1, PT, R32.reuse, R217.reuse, P1 ;  /* 0x000000d92000720c */ /* 0x0c0fe40000f21670 */
[----:B------:R-:W-:Y:S01]  /*4070*/  VIADDMNMX R215, R215, UR20, RZ, !PT ;  /* 0x00000014d7d77c46 */ /* 0x000fe2000f8001ff */
[C---:B------:R-:W-:Y:S01]  /*4080*/  HMMA.16816.F32 R76, R8.reuse, R18, R76 ;  /* 0x00000012084c723c */ /* 0x040fe2000000184c */
[----:B------:R-:W-:Y:S01]  /*4090*/  VIADD R16, R32, 0x8 ;  /* 0x0000000820107836 */ /* 0x000fe20000000000 */
[----:B------:R-:W-:Y:S01]  /*40a0*/  ISETP.GE.AND P6, PT, R21, R216, PT ;  /* 0x000000d81500720c */ /* 0x000fe20003fc6270 */
[----:B------:R2:W1:Y:S01]  /*40b0*/  MUFU.TANH R6, R31 ;  /* 0x0000001f00067308 */ /* 0x0004620000002400 */
[----:B------:R-:W-:Y:S01]  /*40c0*/  ISETP.GE.AND P4, PT, R20, R214, PT ;  /* 0x000000d61400720c */ /* 0x000fe20003f86270 */
[----:B------:R-:W-:Y:S01]  /*40d0*/  FMUL.FTZ R54, R54, UR32 ;  /* 0x0000002036367c20 */ /* 0x000fe20008410000 */
[----:B------:R-:W-:Y:S01]  /*40e0*/  ISETP.GE.AND P5, PT, R16, R216, PT ;  /* 0x000000d81000720c */ /* 0x000fe20003fa6270 */
[----:B------:R-:W-:Y:S01]  /*40f0*/  VIADD R18, R32, 0x11 ;  /* 0x0000001120127836 */ /* 0x000fe20000000000 */
[-C--:B------:R-:W-:Y:S01]  /*4100*/  ISETP.GE.AND P0, PT, R16, R214.reuse, PT ;  /* 0x000000d61000720c */ /* 0x080fe20003f06270 */
[----:B------:R-:W-:Y:S01]  /*4110*/  FMUL.FTZ R22, R55, UR32 ;  /* 0x0000002037167c20 */ /* 0x000fe20008410000 */
[C---:B---3--:R-:W-:Y:S01]  /*4120*/  HMMA.16816.F32 R72, R8.reuse, R12, R72 ;  /* 0x0000000c0848723c */ /* 0x048fe20000001848 */
[----:B------:R-:W-:Y:S01]  /*4130*/  FSEL R27, R2, -INF , !P1 ;  /* 0xff800000021b7808 */ /* 0x000fe20004800000 */
[----:B------:R-:W-:Y:S01]  /*4140*/  VIADD R2, R32, 0x18 ;  /* 0x0000001820027836 */ /* 0x000fe20000000000 */
[C---:B------:R-:W-:Y:S01]  /*4150*/  ISETP.LT.OR P5, PT, R16.reuse, R217, P5 ;  /* 0x000000d91000720c */ /* 0x040fe20002fa1670 */
[----:B------:R-:W3:Y:S01]  /*4160*/  MUFU.TANH R35, R35 ;  /* 0x0000002300237308 */ /* 0x000ee20000002400 */
[----:B------:R-:W-:Y:S01]  /*4170*/  ISETP.LT.OR P0, PT, R16, R215, P0 ;  /* 0x000000d71000720c */ /* 0x000fe20000701670 */
[C---:B------:R-:W-:Y:S01]  /*4180*/  VIADD R16, R32.reuse, 0x10 ;  /* 0x0000001020107836 */ /* 0x040fe20000000000 */
[----:B------:R-:W-:Y:S01]  /*4190*/  ISETP.GE.AND P3, PT, R32, R214, PT ;  /* 0x000000d62000720c */ /* 0x000fe20003f66270 */
[----:B------:R-:W-:Y:S01]  /*41a0*/  FMUL.FTZ R49, R49, UR32 ;  /* 0x0000002031317c20 */ /* 0x000fe20008410000 */
[----:B------:R-:W-:Y:S01]  /*41b0*/  ISETP.LT.OR P6, PT, R21, R217, P6 ;  /* 0x000000d91500720c */ /* 0x000fe200037c1670 */
[----:B------:R-:W-:Y:S01]  /*41c0*/  HMMA.16816.F32 R68, R8, R14, R68 ;  /* 0x0000000e0844723c */ /* 0x000fe20000001844 */
[CC--:B------:R-:W-:Y:S01]  /*41d0*/  ISETP.GE.AND P2, PT, R20.reuse, R216.reuse, PT ;  /* 0x000000d81400720c */ /* 0x0c0fe20003f46270 */
[----:B------:R1:W3:Y:S01]  /*41e0*/  MUFU.TANH R37, R34 ;  /* 0x0000002200257308 */ /* 0x0002e20000002400 */
[-C--:B------:R-:W-:Y:S01]  /*41f0*/  ISETP.LT.OR P4, PT, R20, R215.reuse, P4 ;  /* 0x000000d71400720c */ /* 0x080fe20002781670 */
[----:B------:R-:W-:Y:S01]  /*4200*/  FMUL.FTZ R17, R52, UR32 ;  /* 0x0000002034117c20 */ /* 0x000fe20008410000 */
[----:B------:R-:W-:Y:S01]  /*4210*/  ISETP.LT.OR P3, PT, R32, R215, P3 ;  /* 0x000000d72000720c */ /* 0x000fe20001f61670 */
[----:B------:R-:W-:Y:S01]  /*4220*/  FMUL.FTZ R48, R48, UR32 ;  /* 0x0000002030307c20 */ /* 0x000fe20008410000 */
[----:B-----5:R-:W-:Y:S01]  /*4230*/  FSEL R33, R24, -INF , !P5 ;  /* 0xff80000018217808 */ /* 0x020fe20006800000 */
[----:B------:R-:W-:Y:S01]  /*4240*/  FMUL.FTZ R50, R50, UR32 ;  /* 0x0000002032327c20 */ /* 0x000fe20008410000 */
[----:B--2---:R-:W-:Y:S01]  /*4250*/  FSEL R31, R25, -INF , !P6 ;  /* 0xff800000191f7808 */ /* 0x004fe20007000000 */
[----:B------:R-:W2:Y:S01]  /*4260*/  MUFU.TANH R23, R54 ;  /* 0x0000003600177308 */ /* 0x000ea20000002400 */
[-C--:B------:R-:W-:Y:S01]  /*4270*/  ISETP.LT.OR P2, PT, R20, R217.reuse, P2 ;  /* 0x000000d91400720c */ /* 0x080fe20001741670 */
[----:B------:R-:W-:Y:S01]  /*4280*/  VIADD R13, R32, 0x19 ;  /* 0x00000019200d7836 */ /* 0x000fe20000000000 */
[----:B----4-:R-:W-:Y:S01]  /*4290*/  FSEL R30, R30, -INF , !P4 ;  /* 0xff8000001e1e7808 */ /* 0x010fe20006000000 */
[----:B------:R-:W-:Y:S01]  /*42a0*/  FMUL.FTZ R74, R74, UR32 ;  /* 0x000000204a4a7c20 */ /* 0x000fe20008410000 */
[C---:B------:R-:W-:Y:S01]  /*42b0*/  ISETP.GE.AND P5, PT, R2.reuse, R216, PT ;  /* 0x000000d80200720c */ /* 0x040fe20003fa6270 */
[----:B------:R-:W-:Y:S01]  /*42c0*/  FMUL.FTZ R51, R51, UR32 ;  /* 0x0000002033337c20 */ /* 0x000fe20008410000 */
[----:B------:R-:W-:Y:S01]  /*42d0*/  ISETP.GE.AND P6, PT, R2, R214, PT ;  /* 0x000000d60200720c */ /* 0x000fe20003fc6270 */
[----:B------:R-:W4:Y:S01]  /*42e0*/  MUFU.TANH R161, R49 ;  /* 0x0000003100a17308 */ /* 0x000f220000002400 */
[-C--:B------:R-:W-:Y:S01]  /*42f0*/  ISETP.GE.AND P1, PT, R16, R216.reuse, PT ;  /* 0x000000d81000720c */ /* 0x080fe20003f26270 */
[----:B-1----:R-:W-:Y:S01]  /*4300*/  FMUL.FTZ R34, R53, UR32 ;  /* 0x0000002035227c20 */ /* 0x002fe20008410000 */
[----:B------:R-:W-:Y:S01]  /*4310*/  ISETP.GE.AND P4, PT, R18, R216, PT ;  /* 0x000000d81200720c */ /* 0x000fe20003f86270 */
[----:B------:R-:W-:Y:S01]  /*4320*/  FMUL.FTZ R76, R76, UR32 ;  /* 0x000000204c4c7c20 */ /* 0x000fe20008410000 */
[----:B------:R-:W-:Y:S01]  /*4330*/  FSEL R20, R29, -INF , !P3 ;  /* 0xff8000001d147808 */ /* 0x000fe20005800000 */
[----:B------:R-:W-:Y:S01]  /*4340*/  FMUL.FTZ R77, R77, UR32 ;  /* 0x000000204d4d7c20 */ /* 0x000fe20008410000 */
[-C--:B------:R-:W-:Y:S01]  /*4350*/  ISETP.GE.AND P3, PT, R21, R214.reuse, PT ;  /* 0x000000d61500720c */ /* 0x080fe20003f66270 */
[----:B------:R-:W1:Y:S01]  /*4360*/  MUFU.TANH R22, R22 ;  /* 0x0000001600167308 */ /* 0x000e620000002400 */
[----:B------:R-:W-:Y:S01]  /*4370*/  FSEL R29, R28, -INF , !P2 ;  /* 0xff8000001c1d7808 */ /* 0x000fe20005000000 */
[----:B------:R-:W-:Y:S01]  /*4380*/  FMUL.FTZ R78, R78, UR32 ;  /* 0x000000204e4e7c20 */ /* 0x000fe20008410000 */
[C---:B------:R-:W-:Y:S01]  /*4390*/  ISETP.LT.OR P5, PT, R2.reuse, R217, P5 ;  /* 0x000000d90200720c */ /* 0x040fe20002fa1670 */
[----:B------:R-:W-:Y:S01]  /*43a0*/  FMUL.FTZ R79, R79, UR32 ;  /* 0x000000204f4f7c20 */ /* 0x000fe20008410000 */
[----:B------:R-:W-:Y:S01]  /*43b0*/  ISETP.LT.OR P6, PT, R2, R215, P6 ;  /* 0x000000d70200720c */ /* 0x000fe200037c1670 */
[----:B------:R-:W-:Y:S01]  /*43c0*/  VIADD R2, R32, 0x20 ;  /* 0x0000002020027836 */ /* 0x000fe20000000000 */
[C---:B------:R-:W-:Y:S01]  /*43d0*/  ISETP.GE.AND P2, PT, R16.reuse, R214, PT ;  /* 0x000000d61000720c */ /* 0x040fe20003f46270 */
[----:B------:R-:W5:Y:S01]  /*43e0*/  MUFU.TANH R169, R48 ;  /* 0x0000003000a97308 */ /* 0x000f620000002400 */
[-C--:B------:R-:W-:Y:S01]  /*43f0*/  ISETP.LT.OR P1, PT, R16, R217.reuse, P1 ;  /* 0x000000d91000720c */ /* 0x080fe20000f21670 */
[----:B------:R-:W-:Y:S01]  /*4400*/  FMUL.FTZ R72, R72, UR32 ;  /* 0x0000002048487c20 */ /* 0x000fe20008410000 */
[----:B------:R-:W-:Y:S01]  /*4410*/  ISETP.LT.OR P4, PT, R18, R217, P4 ;  /* 0x000000d91200720c */ /* 0x000fe20002781670 */
[C---:B------:R-:W-:Y:S01]  /*4420*/  VIADD R8, R32.reuse, 0x30 ;  /* 0x0000003020087836 */ /* 0x040fe20000000000 */
[-C--:B------:R-:W-:Y:S01]  /*4430*/  ISETP.LT.OR P3, PT, R21, R215.reuse, P3 ;  /* 0x000000d71500720c */ /* 0x080fe20001f61670 */
[----:B------:R-:W-:Y:S01]  /*4440*/  VIADD R9, R32, 0x29 ;  /* 0x0000002920097836 */ /* 0x000fe20000000000 */
[----:B------:R-:W-:Y:S01]  /*4450*/  ISETP.LT.OR P2, PT, R16, R215, P2 ;  /* 0x000000d71000720c */ /* 0x000fe20001741670 */
[----:B------:R-:W5:Y:S01]  /*4460*/  MUFU.TANH R162, R50 ;  /* 0x0000003200a27308 */ /* 0x000f620000002400 */
[----:B------:R-:W-:Y:S01]  /*4470*/  FSEL R21, R36, -INF , !P1 ;  /* 0xff80000024157808 */ /* 0x000fe20004800000 */
[----:B------:R-:W-:Y:S01]  /*4480*/  VIADD R24, R32, 0x28 ;  /* 0x0000002820187836 */ /* 0x000fe20000000000 */
[----:B------:R-:W-:Y:S01]  /*4490*/  FSEL R19, R4, -INF , !P4 ;  /* 0xff80000004137808 */ /* 0x000fe20006000000 */
[----:B------:R-:W-:Y:S01]  /*44a0*/  FMUL.FTZ R73, R73, UR32 ;  /* 0x0000002049497c20 */ /* 0x000fe20008410000 */
[----:B------:R-:W-:Y:S01]  /*44b0*/  FSEL R16, R26, -INF , !P0 ;  /* 0xff8000001a107808 */ /* 0x000fe20004000000 */
[----:B------:R-:W-:Y:S01]  /*44c0*/  FMUL.FTZ R75, R75, UR32 ;  /* 0x000000204b4b7c20 */ /* 0x000fe20008410000 */
[C---:B------:R-:W-:Y:S01]  /*44d0*/  ISETP.GE.AND P1, PT, R2.reuse, R216, PT ;  /* 0x000000d80200720c */ /* 0x040fe20003f26270 */
[----:B------:R-:W5:Y:S01]  /*44e0*/  MUFU.TANH R17, R17 ;  /* 0x0000001100117308 */ /* 0x000f620000002400 */
[-C--:B------:R-:W-:Y:S01]  /*44f0*/  ISETP.GE.AND P4, PT, R2, R214.reuse, PT ;  /* 0x000000d60200720c */ /* 0x080fe20003f86270 */
[----:B------:R-:W-:Y:S01]  /*4500*/  FMUL.FTZ R68, R68, UR32 ;  /* 0x0000002044447c20 */ /* 0x000fe20008410000 */
[----:B------:R-:W-:Y:S01]  /*4510*/  ISETP.GE.AND P0, PT, R18, R214, PT ;  /* 0x000000d61200720c */ /* 0x000fe20003f06270 */
[----:B------:R-:W-:Y:S01]  /*4520*/  FMUL.FTZ R69, R69, UR32 ;  /* 0x0000002045457c20 */ /* 0x000fe20008410000 */
[----:B------:R-:W-:Y:S01]  /*4530*/  ISETP.LT.OR P1, PT, R2, R217, P1 ;  /* 0x000000d90200720c */ /* 0x000fe20000f21670 */
[----:B------:R-:W-:Y:S01]  /*4540*/  FMUL.FTZ R70, R70, UR32 ;  /* 0x0000002046467c20 */ /* 0x000fe20008410000 */
[-C--:B------:R-:W-:Y:S01]  /*4550*/  ISETP.LT.OR P4, PT, R2, R215.reuse, P4 ;  /* 0x000000d70200720c */ /* 0x080fe20002781670 */
[----:B------:R-:W-:Y:S01]  /*4560*/  VIADD R2, R32, 0x21 ;  /* 0x0000002120027836 */ /* 0x000fe20000000000 */
[----:B------:R-:W-:Y:S01]  /*4570*/  ISETP.LT.OR P0, PT, R18, R215, P0 ;  /* 0x000000d71200720c */ /* 0x000fe20000701670 */
[----:B------:R-:W5:Y:S01]  /*4580*/  MUFU.TANH R34, R34 ;  /* 0x0000002200227308 */ /* 0x000f620000002400 */
[----:B------:R-:W-:Y:S01]  /*4590*/  FSEL R18, R6, -INF , !P3 ;  /* 0xff80000006127808 */ /* 0x000fe20005800000 */
[----:B------:R-:W-:Y:S01]  /*45a0*/  FMUL.FTZ R71, R71, UR32 ;  /* 0x0000002047477c20 */ /* 0x000fe20008410000 */
[----:B---3--:R-:W-:-:S02]  /*45b0*/  FSEL R6, R35, -INF , !P0 ;  /* 0xff80000023067808 */ /* 0x008fc40004000000 */
[C---:B------:R-:W-:Y:S02]  /*45c0*/  ISETP.GE.AND P0, PT, R2.reuse, R216, PT ;  /* 0x000000d80200720c */ /* 0x040fe40003f06270 */
[----:B------:R-:W-:Y:S01]  /*45d0*/  FSEL R12, R37, -INF , !P2 ;  /* 0xff800000250c7808 */ /* 0x000fe20005000000 */
[----:B------:R-:W3:Y:S01]  /*45e0*/  MUFU.TANH R172, R74 ;  /* 0x0000004a00ac7308 */ /* 0x000ee20000002400 */
[C---:B------:R-:W-:Y:S02]  /*45f0*/  ISETP.LT.OR P0, PT, R2.reuse, R217, P0 ;  /* 0x000000d90200720c */ /* 0x040fe40000701670 */
[C---:B------:R-:W-:Y:S02]  /*4600*/  ISETP.GE.AND P2, PT, R13.reuse, R214, PT ;  /* 0x000000d60d00720c */ /* 0x040fe40003f46270 */
[----:B------:R-:W-:Y:S02]  /*4610*/  ISETP.GE.AND P3, PT, R13, R216, PT ;  /* 0x000000d80d00720c */ /* 0x000fe40003f66270 */
[----:B--2---:R-:W-:Y:S01]  /*4620*/  FSEL R4, R23, -INF , !P6 ;  /* 0xff80000017047808 */ /* 0x004fe20007000000 */
[----:B------:R-:W2:Y:S01]  /*4630*/  MUFU.TANH R178, R51 ;  /* 0x0000003300b27308 */ /* 0x000ea20000002400 */
[----:B------:R-:W-:-:S02]  /*4640*/  ISETP.GE.AND P6, PT, R2, R214, PT ;  /* 0x000000d60200720c */ /* 0x000fc40003fc6270 */
[----:B----4-:R-:W-:Y:S02]  /*4650*/  FSEL R161, R161, -INF , !P0 ;  /* 0xff800000a1a17808 */ /* 0x010fe40004000000 */
[C---:B------:R-:W-:Y:S02]  /*4660*/  ISETP.LT.OR P2, PT, R13.reuse, R215, P2 ;  /* 0x000000d70d00720c */ /* 0x040fe40001741670 */
[----:B------:R-:W-:Y:S01]  /*4670*/  ISETP.GE.AND P0, PT, R8, R214, PT ;  /* 0x000000d60800720c */ /* 0x000fe20003f06270 */
[----:B------:R-:W4:Y:S01]  /*4680*/  MUFU.TANH R165, R76 ;  /* 0x0000004c00a57308 */ /* 0x000f220000002400 */
[----:B------:R-:W-:Y:S02]  /*4690*/  ISETP.LT.OR P3, PT, R13, R217, P3 ;  /* 0x000000d90d00720c */ /* 0x000fe40001f61670 */
[----:B------:R-:W-:Y:S02]  /*46a0*/  ISETP.LT.OR P6, PT, R2, R215, P6 ;  /* 0x000000d70200720c */ /* 0x000fe400037c1670 */
[----:B-1----:R-:W-:-:S02]  /*46b0*/  FSEL R2, R22, -INF , !P2 ;  /* 0xff80000016027808 */ /* 0x002fc40005000000 */
[----:B-----5:R-:W-:Y:S01]  /*46c0*/  FSEL R169, R169, -INF , !P1 ;  /* 0xff800000a9a97808 */ /* 0x020fe20004800000 */
[----:B------:R-:W-:Y:S01]  /*46d0*/  MUFU.TANH R163, R77 ;  /* 0x0000004d00a37308 */ /* 0x000fe20000002400 */
[----:B------:R-:W-:Y:S02]  /*46e0*/  FSEL R162, R162, -INF , !P4 ;  /* 0xff800000a2a27808 */ /* 0x000fe40006000000 */
[C---:B------:R-:W-:Y:S02]  /*46f0*/  ISETP.LT.OR P0, PT, R8.reuse, R215, P0 ;  /* 0x000000d70800720c */ /* 0x040fe40000701670 */
[CC--:B------:R-:W-:Y:S02]  /*4700*/  ISETP.GE.AND P2, PT, R9.reuse, R216.reuse, PT ;  /* 0x000000d80900720c */ /* 0x0c0fe40003f46270 */
[----:B------:R-:W-:Y:S01]  /*4710*/  ISETP.GE.AND P1, PT, R8, R216, PT ;  /* 0x000000d80800720c */ /* 0x000fe20003f26270 */
[----:B------:R-:W1:Y:S01]  /*4720*/  MUFU.TANH R166, R78 ;  /* 0x0000004e00a67308 */ /* 0x000e620000002400 */
[----:B------:R-:W-:-:S02]  /*4730*/  ISETP.GE.AND P4, PT, R9, R214, PT ;  /* 0x000000d60900720c */ /* 0x000fc40003f86270 */
[----:B------:R-:W-:Y:S02]  /*4740*/  FSEL R17, R17, -INF , !P5 ;  /* 0xff80000011117808 */ /* 0x000fe40006800000 */
[----:B------:R-:W-:Y:S02]  /*4750*/  FSEL R13, R34, -INF , !P3 ;  /* 0xff800000220d7808 */ /* 0x000fe40005800000 */
[C---:B------:R-:W-:Y:S01]  /*4760*/  ISETP.GE.AND P5, PT, R24.reuse, R216, PT ;  /* 0x000000d81800720c */ /* 0x040fe20003fa6270 */
[----:B------:R-:W5:Y:S01]  /*4770*/  MUFU.TANH R176, R79 ;  /* 0x0000004f00b07308 */ /* 0x000f620000002400 */
[----:B------:R-:W-:Y:S02]  /*4780*/  ISETP.GE.AND P3, PT, R24, R214, PT ;  /* 0x000000d61800720c */ /* 0x000fe40003f66270 */
[----:B---3--:R-:W-:Y:S02]  /*4790*/  FSEL R172, R172, -INF , !P0 ;  /* 0xff800000acac7808 */ /* 0x008fe40004000000 */
[----:B------:R-:W-:-:S02]  /*47a0*/  ISETP.LT.OR P2, PT, R9, R217, P2 ;  /* 0x000000d90900720c */ /* 0x000fc40001741670 */
[----:B------:R-:W-:Y:S01]  /*47b0*/  ISETP.LT.OR P4, PT, R9, R215, P4 ;  /* 0x000000d70900720c */ /* 0x000fe20002781670 */
[----:B------:R-:W3:Y:S01]  /*47c0*/  MUFU.TANH R177, R72 ;  /* 0x0000004800b17308 */ /* 0x000ee20000002400 */
[-C--:B------:R-:W-:Y:S01]  /*47d0*/  ISETP.LT.OR P1, PT, R8, R217.reuse, P1 ;  /* 0x000000d90800720c */ /* 0x080fe20000f21670 */
[C---:B------:R-:W-:Y:S01]  /*47e0*/  VIADD R9, R32.reuse, 0x31 ;  /* 0x0000003120097836 */ /* 0x040fe20000000000 */
[----:B------:R-:W-:Y:S01]  /*47f0*/  PLOP3.LUT P0, PT, PT, PT, UP0, 0x80, 0x0 ;  /* 0x000000000000781c */ /* 0x000fe20003f0f008 */
[----:B------:R-:W-:Y:S01]  /*4800*/  VIADD R8, R32, 0x38 ;  /* 0x0000003820087836 */ /* 0x000fe20000000000 */
[----:B------:R-:W-:Y:S01]  /*4810*/  ISETP.LT.OR P5, PT, R24, R217, P5 ;  /* 0x000000d91800720c */ /* 0x000fe20002fa1670 */
[----:B------:R-:W-:Y:S01]  /*4820*/  VIADD R32, R32, 0x39 ;  /* 0x0000003920207836 */ /* 0x000fe20000000000 */
[----:B------:R-:W-:Y:S01]  /*4830*/  ISETP.LT.OR P3, PT, R24, R215, P3 ;  /* 0x000000d71800720c */ /* 0x000fe20001f61670 */
[----:B------:R-:W3:Y:S01]  /*4840*/  MUFU.TANH R175, R73 ;  /* 0x0000004900af7308 */ /* 0x000ee20000002400 */
[----:B--2---:R-:W-:-:S02]  /*4850*/  FSEL R178, R178, -INF , !P6 ;  /* 0xff800000b2b27808 */ /* 0x004fc40007000000 */
[----:B----4-:R-:W-:Y:S02]  /*4860*/  FSEL R165, R165, -INF , !P5 ;  /* 0xff800000a5a57808 */ /* 0x010fe40006800000 */
[----:B-1----:R-:W-:Y:S02]  /*4870*/  FSEL R166, R166, -INF , !P3 ;  /* 0xff800000a6a67808 */ /* 0x002fe40005800000 */
[----:B------:R-:W-:Y:S01]  /*4880*/  FSEL R163, R163, -INF , !P2 ;  /* 0xff800000a3a37808 */ /* 0x000fe20005000000 */
[----:B------:R-:W1:Y:S01]  /*4890*/  MUFU.TANH R170, R75 ;  /* 0x0000004b00aa7308 */ /* 0x000e620000002400 */
[----:B-----5:R-:W-:Y:S02]  /*48a0*/  FSEL R176, R176, -INF , !P4 ;  /* 0xff800000b0b07808 */ /* 0x020fe40006000000 */
[----:B---3--:R-:W-:Y:S02]  /*48b0*/  FSEL R177, R177, -INF , !P1 ;  /* 0xff800000b1b17808 */ /* 0x008fe40004800000 */
[----:B------:R-:W-:-:S02]  /*48c0*/  ISETP.GE.AND P6, PT, R9, R216, PT ;  /* 0x000000d80900720c */ /* 0x000fc40003fc6270 */
[C---:B------:R-:W-:Y:S01]  /*48d0*/  ISETP.GE.AND P5, PT, R8.reuse, R216, PT ;  /* 0x000000d80800720c */ /* 0x040fe20003fa6270 */
[----:B------:R-:W2:Y:S01]  /*48e0*/  MUFU.TANH R173, R68 ;  /* 0x0000004400ad7308 */ /* 0x000ea20000002400 */
[CC--:B------:R-:W-:Y:S02]  /*48f0*/  ISETP.GE.AND P3, PT, R9.reuse, R214.reuse, PT ;  /* 0x000000d60900720c */ /* 0x0c0fe40003f66270 */
[----:B------:R-:W-:Y:S02]  /*4900*/  ISETP.GE.AND P2, PT, R8, R214, PT ;  /* 0x000000d60800720c */ /* 0x000fe40003f46270 */
[C---:B------:R-:W-:Y:S02]  /*4910*/  ISETP.GE.AND P4, PT, R32.reuse, R216, PT ;  /* 0x000000d82000720c */ /* 0x040fe40003f86270 */
[----:B------:R-:W-:Y:S01]  /*4920*/  ISETP.GE.AND P1, PT, R32, R214, PT ;  /* 0x000000d62000720c */ /* 0x000fe20003f26270 */
[----:B------:R-:W3:Y:S01]  /*4930*/  MUFU.TANH R171, R69 ;  /* 0x0000004500ab7308 */ /* 0x000ee20000002400 */
[----:B------:R-:W-:-:S02]  /*4940*/  ISETP.LT.OR P6, PT, R9, R217, P6 ;  /* 0x000000d90900720c */ /* 0x000fc400037c1670 */
[----:B------:R-:W-:Y:S02]  /*4950*/  ISETP.LT.OR P3, PT, R9, R215, P3 ;  /* 0x000000d70900720c */ /* 0x000fe40001f61670 */
[C---:B------:R-:W-:Y:S02]  /*4960*/  ISETP.LT.OR P5, PT, R8.reuse, R217, P5 ;  /* 0x000000d90800720c */ /* 0x040fe40002fa1670 */
[----:B------:R-:W-:Y:S01]  /*4970*/  ISETP.LT.OR P2, PT, R8, R215, P2 ;  /* 0x000000d70800720c */ /* 0x000fe20001741670 */
[----:B------:R-:W4:Y:S01]  /*4980*/  MUFU.TANH R168, R70 ;  /* 0x0000004600a87308 */ /* 0x000f220000002400 */
[----:B------:R-:W-:Y:S01]  /*4990*/  BAR.SYNC.DEFER_BLOCKING 0x0 ;  /* 0x0000000000007b1d */ /* 0x000fe20000010000 */
[C---:B------:R-:W-:Y:S02]  /*49a0*/  ISETP.LT.OR P4, PT, R32.reuse, R217, P4 ;  /* 0x000000d92000720c */ /* 0x040fe40002781670 */
[----:B------:R-:W-:Y:S02]  /*49b0*/  ISETP.LT.OR P1, PT, R32, R215, P1 ;  /* 0x000000d72000720c */ /* 0x000fe40000f21670 */
[----:B------:R-:W-:-:S02]  /*49c0*/  FSEL R175, R175, -INF , !P6 ;  /* 0xff800000afaf7808 */ /* 0x000fc40007000000 */
[----:B------:R-:W5:Y:S01]  /*49d0*/  MUFU.TANH R164, R71 ;  /* 0x0000004700a47308 */ /* 0x000f620000002400 */
[----:B-1----:R-:W-:Y:S02]  /*49e0*/  FSEL R170, R170, -INF , !P3 ;  /* 0xff800000aaaa7808 */ /* 0x002fe40005800000 */
[----:B--2---:R-:W-:Y:S02]  /*49f0*/  FSEL R173, R173, -INF , !P5 ;  /* 0xff800000adad7808 */ /* 0x004fe40006800000 */
[----:B---3--:R-:W-:Y:S02]  /*4a00*/  FSEL R171, R171, -INF , !P4 ;  /* 0xff800000abab7808 */ /* 0x008fe40006000000 */
[----:B----4-:R-:W-:Y:S02]  /*4a10*/  FSEL R168, R168, -INF , !P2 ;  /* 0xff800000a8a87808 */ /* 0x010fe40005000000 */
[----:B-----5:R-:W-:Y:S01]  /*4a20*/  FSEL R164, R164, -INF , !P1 ;  /* 0xff800000a4a47808 */ /* 0x020fe20004800000 */
        /* <DEDUP_REMOVED lines=63> */
.L_x_455:
[----:B------:R-:W-:Y:S05]  /*4e20*/  BSYNC B0 ;  /* 0x0000000000007941 */ /* 0x000fea0003800000 */
.L_x_454:
[----:B------:R-:W0:Y:S02]  /*4e30*/  LDGDEPBAR ;  /* 0x00000000000079af */ /* 0x000e240000000000 */
.L_x_453:
[----:B--2---:R-:W-:Y:S01]  /*4e40*/  FMNMX.FTZ R10, R27, R29, !PT ;  /* 0x0000001d1b0a7209 */ /* 0x004fe20007810000 */
        /* <DEDUP_REMOVED lines=31> */
[----:B-1----:R-:W1:Y:S03]  /*5040*/  SHFL.BFLY PT, R9, R10, 0x2, 0x1f ;  /* 0x0c401f000a097f89 */ /* 0x002e6600000e0000 */
        /* <DEDUP_REMOVED lines=40> */
[----:B------:R-:W1:Y:S01]  /*52d0*/  LDSM.16.MT88.4 R12, [R194+0x12800] ;  /* 0x01280000c20c783b */ /* 0x000e620000004200 */
        /* <DEDUP_REMOVED lines=83> */
[C---:B------:R-:W-:Y:S05]  /*5810*/  HMMA.16816.F32 R36, R4.reuse, R8, R36 ;  /* 0x000000080424723c */ /* 0x040fea0000001824 */
[----:B------:R-:W-:Y:S01]  /*5820*/  MUFU.EX2 R162, R162 ;  /* 0x000000a200a27308 */ /* 0x000fe20000000800 */
[----:B------:R-:W-:Y:S01]  /*5830*/  HMMA.16816.F32 R40, R4, R10, R40 ;  /* 0x0000000a0428723c */ /* 0x000fe20000001828 */
[----:B------:R-:W3:Y:S05]  /*5840*/  LDSM.16.MT88.4 R8, [R194+0x16800] ;  /* 0x01680000c208783b */ /* 0x000eea0000004200 */
        /* <DEDUP_REMOVED lines=15> */
[C---:B-1----:R-:W-:Y:S06]  /*5940*/  HMMA.16816.F32 R68, R4.reuse, R12, R68 ;  /* 0x0000000c0444723c */ /* 0x042fec0000001844 */
[C---:B------:R-:W-:Y:S01]  /*5950*/  HMMA.16816.F32 R72, R4.reuse, R14, R72 ;  /* 0x0000000e0448723c */ /* 0x040fe20000001848 */
[----:B------:R-:W1:Y:S01]  /*5960*/  LDSM.16.MT88.4 R12, [R193+0x13000] ;  /* 0x01300000c10c783b */ /* 0x000e620000004200 */
        /* <DEDUP_REMOVED lines=58> */
[C---:B-----5:R-:W-:Y:S06]  /*5d10*/  HMMA.16816.F32 R68, R4.reuse, R16, R68 ;  /* 0x000000100444723c */ /* 0x060fec0000001844 */
[C---:B------:R-:W-:Y:S01]  /*5d20*/  HMMA.16816.F32 R72, R4.reuse, R18, R72 ;  /* 0x000000120448723c */ /* 0x040fe20000001848 */
[----:B------:R-:W4:Y:S05]  /*5d30*/  LDSM.16.MT88.4 R16, [R196+0x13800] ;  /* 0x01380000c410783b */ /* 0x000f2a0000004200 */
[C---:B-1----:R-:W-:Y:S06]  /*5d40*/  HMMA.16816.F32 R76, R4.reuse, R12, R76 ;  /* 0x0000000c044c723c */ /* 0x042fec000000184c */
[C---:B------:R-:W-:Y:S01]  /*5d50*/  HMMA.16816.F32 R80, R4.reuse, R14, R80 ;  /* 0x0000000e0450723c */ /* 0x040fe20000001850 */
[----:B------:R-:W1:Y:S05]  /*5d60*/  LDSM.16.MT88.4 R12, [R194+0x13800] ;  /* 0x01380000c20c783b */ /* 0x000e6a0000004200 */
        /* <DEDUP_REMOVED lines=56> */
[C---:B-1----:R-:W-:Y:S06]  /*60f0*/  HMMA.16816.F32 R84, R4.reuse, R12, R84 ;  /* 0x0000000c0454723c */ /* 0x042fec0000001854 */
[C---:B------:R-:W-:Y:S06]  /*6100*/  HMMA.16816.F32 R88, R4.reuse, R14, R88 ;  /* 0x0000000e0458723c */ /* 0x040fec0000001858 */
[C---:B---3--:R-:W-:Y:S06]  /*6110*/  HMMA.16816.F32 R92, R4.reuse, R8, R92 ;  /* 0x00000008045c723c */ /* 0x048fec000000185c */
        /* <DEDUP_REMOVED lines=40> */
[----:B------:R-:W-:Y:S03]  /*63a0*/  @!P3 LDGSTS.E.BYPASS.LTC128B.128 [R209+0x14000], desc[UR22][R12.64+0x80] ;  /* 0x140000800cd1bfae */ /* 0x000fe6000b901d56 */
        /* <DEDUP_REMOVED lines=29> */
[----:B------:R-:W3:Y:S04]  /*6580*/  LDSM.16.M88.4 R24, [R201+0xc000] ;  /* 0x00c00000c918783b */ /* 0x000ee80000000200 */
[----:B------:R-:W-:Y:S04]  /*6590*/  LDSM.16.M88.4 R8, [R200] ;  /* 0x00000000c808783b */ /* 0x000fe80000000200 */
[----:B------:R-:W-:Y:S04]  /*65a0*/  LDSM.16.M88.4 R32, [R199] ;  /* 0x00000000c720783b */ /* 0x000fe80000000200 */
[----:B-1----:R-:W-:Y:S04]  /*65b0*/  LDSM.16.M88.4 R16, [R198] ;  /* 0x00000000c610783b */ /* 0x002fe80000000200 */
[----:B------:R-:W-:Y:S04]  /*65c0*/  LDSM.16.M88.4 R20, [R195+0xc000] ;  /* 0x00c00000c314783b */ /* 0x000fe80000000200 */
[----:B------:R-:W1:Y:S04]  /*65d0*/  LDSM.16.M88.4 R148, [R201+0xc800] ;  /* 0x00c80000c994783b */ /* 0x000e680000000200 */
[----:B--2---:R-:W-:Y:S04]  /*65e0*/  LDSM.16.M88.4 R4, [R197] ;  /* 0x00000000c504783b */ /* 0x004fe80000000200 */
[----:B------:R-:W-:Y:S04]  /*65f0*/  LDSM.16.M88.4 R28, [R188] ;  /* 0x00000000bc1c783b */ /* 0x000fe80000000200 */
[----:B------:R-:W2:Y:S04]  /*6600*/  LDSM.16.M88.4 R152, [R191] ;  /* 0x00000000bf98783b */ /* 0x000ea80000000200 */
[----:B------:R-:W4:Y:S01]  /*6610*/  LDSM.16.M88.4 R176, [R201+0xd000] ;  /* 0x00d00000c9b0783b */ /* 0x000f220000000200 */
[C---:B---3--:R-:W-:Y:S03]  /*6620*/  HMMA.16816.F32 R12, R168.reuse, R24, RZ ;  /* 0x00000018a80c723c */ /* 0x048fe600000018ff */
[----:B------:R-:W-:Y:S04]  /*6630*/  LDSM.16.M88.4 R232, [R202+0x4000] ;  /* 0x00400000cae8783b */ /* 0x000fe80000000200 */
[----:B------:R-:W-:Y:S01]  /*6640*/  LDSM.16.M88.4 R140, [R201+0xe000] ;  /* 0x00e00000c98c783b */ /* 0x000fe20000000200 */
[C---:B------:R-:W-:Y:S03]  /*6650*/  HMMA.16816.F32 R24, R168.reuse, R26, RZ ;  /* 0x0000001aa818723c */ /* 0x040fe600000018ff */
[----:B------:R-:W3:Y:S04]  /*6660*/  LDSM.16.M88.4 R144, [R195+0xc800] ;  /* 0x00c80000c390783b */ /* 0x000ee80000000200 */
[----:B------:R-:W-:Y:S04]  /*6670*/  LDSM.16.M88.4 R228, [R190] ;  /* 0x00000000bee4783b */ /* 0x000fe80000000200 */
[----:B------:R-:W-:Y:S01]  /*6680*/  LDSM.16.M88.4 R164, [R200+0x4000] ;  /* 0x00400000c8a4783b */ /* 0x000fe20000000200 */
[----:B-1----:R-:W-:Y:S03]  /*6690*/  HMMA.16816.F32 R136, R168, R148, RZ ;  /* 0x00000094a888723c */ /* 0x002fe600000018ff */
[----:B------:R-:W-:Y:S04]  /*66a0*/  LDSM.16.M88.4 R236, [R187] ;  /* 0x00000000bbec783b */ /* 0x000fe80000000200 */
[----:B------:R-:W-:Y:S01]  /*66b0*/  LDSM.16.M88.4 R224, [R195+0xe000] ;  /* 0x00e00000c3e0783b */ /* 0x000fe20000000200 */
[C---:B------:R-:W-:Y:S03]  /*66c0*/  HMMA.16816.F32 R12, R8.reuse, R32, R12 ;  /* 0x00000020080c723c */ /* 0x040fe6000000180c */
[----:B------:R-:W-:Y:S03]  /*66d0*/  LDSM.16.M88.4 R160, [R201+0xe800] ;  /* 0x00e80000c9a0783b */ /* 0x000fe60000000200 */
[----:B------:R-:W-:Y:S01]  /*66e0*/  HMMA.16816.F32 R24, R8, R34, R24 ;  /* 0x000000220818723c */ /* 0x000fe20000001818 */
[----:B------:R-:W-:Y:S04]  /*66f0*/  LDSM.16.M88.4 R32, [R188+0x800] ;  /* 0x00080000bc20783b */ /* 0x000fe80000000200 */
[----:B------:R-:W-:Y:S01]  /*6700*/  LDSM.16.M88.4 R156, [R188+0x2000] ;  /* 0x00200000bc9c783b */ /* 0x000fe20000000200 */
[----:B------:R-:W-:Y:S03]  /*6710*/  HMMA.16816.F32 R148, R168, R150, RZ ;  /* 0x00000096a894723c */ /* 0x000fe600000018ff */
[----:B------:R-:W-:Y:S03]  /*6720*/  LDSM.16.M88.4 R244, [R186] ;  /* 0x00000000baf4783b */ /* 0x000fe60000000200 */
[----:B--2---:R-:W-:Y:S01]  /*6730*/  HMMA.16816.F32 R136, R8, R152, R136 ;  /* 0x000000980888723c */ /* 0x004fe20000001888 */
[----:B------:R-:W-:Y:S04]  /*6740*/  LDSM.16.M88.4 R240, [R195+0xe800] ;  /* 0x00e80000c3f0783b */ /* 0x000fe80000000200 */
[----:B------:R-:W0:Y:S01]  /*6750*/  LDGDEPBAR ;  /* 0x00000000000079af */ /* 0x000e220000000000 */
[C---:B------:R-:W-:Y:S06]  /*6760*/  HMMA.16816.F32 R12, R16.reuse, R20, R12 ;  /* 0x00000014100c723c */ /* 0x040fec000000180c */
[----:B------:R-:W-:Y:S01]  /*6770*/  HMMA.16816.F32 R24, R16, R22, R24 ;  /* 0x000000161018723c */ /* 0x000fe20000001818 */
[----:B------:R-:W1:Y:S05]  /*6780*/  LDSM.16.M88.4 R20, [R201+0xd800] ;  /* 0x00d80000c914783b */ /* 0x000e6a0000000200 */
[----:B------:R-:W-:Y:S01]  /*6790*/  HMMA.16816.F32 R148, R8, R154, R148 ;  /* 0x0000009a0894723c */ /* 0x000fe20000001894 */
[----:B------:R-:W-:Y:S05]  /*67a0*/  LDSM.16.M88.4 R152, [R198+0x4000] ;  /* 0x00400000c698783b */ /* 0x000fea0000000200 */
[----:B----4-:R-:W-:Y:S06]  /*67b0*/  HMMA.16816.F32 R204, R168, R176, RZ ;  /* 0x000000b0a8cc723c */ /* 0x010fec00000018ff */
[C---:B------:R-:W-:Y:S06]  /*67c0*/  HMMA.16816.F32 R12, R4.reuse, R28, R12 ;  /* 0x0000001c040c723c */ /* 0x040fec000000180c */
[----:B------:R-:W-:Y:S01]  /*67d0*/  HMMA.16816.F32 R24, R4, R30, R24 ;  /* 0x0000001e0418723c */ /* 0x000fe20000001818 */
[----:B------:R-:W2:Y:S05]  /*67e0*/  LDSM.16.M88.4 R28, [R189] ;  /* 0x00000000bd1c783b */ /* 0x000eaa0000000200 */
[----:B------:R-:W-:Y:S06]  /*67f0*/  HMMA.16816.F32 R176, R168, R178, RZ ;  /* 0x000000b2a8b0723c */ /* 0x000fec00000018ff */
[----:B---3--:R-:W-:Y:S06]  /*6800*/  HMMA.16816.F32 R136, R16, R144, R136 ;  /* 0x000000901088723c */ /* 0x008fec0000001888 */
[----:B------:R-:W-:Y:S06]  /*6810*/  HMMA.16816.F32 R12, R232, R140, R12 ;  /* 0x0000008ce80c723c */ /* 0x000fec000000180c */
[C---:B-1----:R-:W-:Y:S06]  /*6820*/  HMMA.16816.F32 R172, R168.reuse, R20, RZ ;  /* 0x00000014a8ac723c */ /* 0x042fec00000018ff */
[----:B------:R-:W-:Y:S01]  /*6830*/  HMMA.16816.F32 R168, R168, R22, RZ ;  /* 0x00000016a8a8723c */ /* 0x000fe200000018ff */
[----:B------:R-:W-:Y:S05]  /*6840*/  LDSM.16.M88.4 R20, [R195+0xd800] ;  /* 0x00d80000c314783b */ /* 0x000fea0000000200 */
[----:B------:R-:W-:Y:S01]  /*6850*/  HMMA.16816.F32 R24, R232, R142, R24 ;  /* 0x0000008ee818723c */ /* 0x000fe20000001818 */
[----:B------:R-:W1:Y:S05]  /*6860*/  LDSM.16.M88.4 R140, [R195+0xd000] ;  /* 0x00d00000c38c783b */ /* 0x000e6a0000000200 */
[----:B------:R-:W-:Y:S01]  /*6870*/  HMMA.16816.F32 R148, R16, R146, R148 ;  /* 0x000000921094723c */ /* 0x000fe20000001894 */
[----:B------:R-:W-:Y:S05]  /*6880*/  LDSM.16.M88.4 R144, [R197+0x4000] ;  /* 0x00400000c590783b */ /* 0x000fea0000000200 */
[----:B------:R-:W-:Y:S06]  /*6890*/  HMMA.16816.F32 R204, R8, R228, R204 ;  /* 0x000000e408cc723c */ /* 0x000fec00000018cc */
[----:B------:R-:W-:Y:S06]  /*68a0*/  HMMA.16816.F32 R12, R164, R236, R12 ;  /* 0x000000eca40c723c */ /* 0x000fec000000180c */
[C---:B------:R-:W-:Y:S01]  /*68b0*/  HMMA.16816.F32 R176, R8.reuse, R230, R176 ;  /* 0x000000e608b0723c */ /* 0x040fe200000018b0 */
[----:B------:R-:W-:Y:S05]  /*68c0*/  LDSM.16.M88.4 R228, [R201+0xf000] ;  /* 0x00f00000c9e4783b */ /* 0x000fea0000000200 */
[C---:B--2---:R-:W-:Y:S06]  /*68d0*/  HMMA.16816.F32 R172, R8.reuse, R28, R172 ;  /* 0x0000001c08ac723c */ /* 0x044fec00000018ac */
[----:B------:R-:W-:Y:S01]  /*68e0*/  HMMA.16816.F32 R168, R8, R30, R168 ;  /* 0x0000001e08a8723c */ /* 0x000fe200000018a8 */
[----:B------:R-:W2:Y:S04]  /*68f0*/  LDSM.16.M88.4 R28, [R188+0x1000] ;  /* 0x00100000bc1c783b */ /* 0x000ea80000000200 */
[----:B------:R-:W3:Y:S01]  /*6900*/  LDSM.16.M88.4 R8, [R188+0x1800] ;  /* 0x00180000bc08783b */ /* 0x000ee20000000200 */
[----:B------:R-:W-:Y:S03]  /*6910*/  HMMA.16816.F32 R24, R164, R238, R24 ;  /* 0x000000eea418723c */ /* 0x000fe60000001818 */
[----:B------:R-:W-:Y:S03]  /*6920*/  LDSM.16.M88.4 R236, [R201+0x10000] ;  /* 0x01000000c9ec783b */ /* 0x000fe60000000200 */
[C---:B------:R-:W-:Y:S06]  /*6930*/  HMMA.16816.F32 R136, R4.reuse, R32, R136 ;  /* 0x000000200488723c */ /* 0x040fec0000001888 */
[----:B------:R-:W-:Y:S01]  /*6940*/  HMMA.16816.F32 R148, R4, R34, R148 ;  /* 0x000000220494723c */ /* 0x000fe20000001894 */
[----:B------:R-:W4:Y:S05]  /*6950*/  LDSM.16.M88.4 R32, [R202+0x8000] ;  /* 0x00800000ca20783b */ /* 0x000f2a0000000200 */
[----:B-1----:R-:W-:Y:S06]  /*6960*/  HMMA.16816.F32 R204, R16, R140, R204 ;  /* 0x0000008c10cc723c */ /* 0x002fec00000018cc */
[----:B------:R-:W-:Y:S06]  /*6970*/  HMMA.16816.F32 R12, R152, R224, R12 ;  /* 0x000000e0980c723c */ /* 0x000fec000000180c */
[C---:B------:R-:W-:Y:S01]  /*6980*/  HMMA.16816.F32 R176, R16.reuse, R142, R176 ;  /* 0x0000008e10b0723c */ /* 0x040fe200000018b0 */
[----:B------:R-:W-:Y:S05]  /*6990*/  LDSM.16.M88.4 R140, [R188+0x2800] ;  /* 0x00280000bc8c783b */ /* 0x000fea0000000200 */
[C---:B------:R-:W-:Y:S06]  /*69a0*/  HMMA.16816.F32 R172, R16.reuse, R20, R172 ;  /* 0x0000001410ac723c */ /* 0x040fec00000018ac */
[----:B------:R-:W-:Y:S01]  /*69b0*/  HMMA.16816.F32 R168, R16, R22, R168 ;  /* 0x0000001610a8723c */ /* 0x000fe200000018a8 */
[----:B------:R-:W-:Y:S04]  /*69c0*/  LDSM.16.M88.4 R20, [R200+0x8000] ;  /* 0x00800000c814783b */ /* 0x000fe80000000200 */
[----:B------:R-:W-:Y:S01]  /*69d0*/  LDSM.16.M88.4 R16, [R183] ;  /* 0x00000000b710783b */ /* 0x000fe20000000200 */
[----:B------:R-:W-:Y:S03]  /*69e0*/  HMMA.16816.F32 R24, R152, R226, R24 ;  /* 0x000000e29818723c */ /* 0x000fe60000001818 */
[----:B------:R-:W1:Y:S03]  /*69f0*/  LDSM.16.M88.4 R224, [R201+0xf800] ;  /* 0x00f80000c9e0783b */ /* 0x000e660000000200 */
[C---:B------:R-:W-:Y:S06]  /*6a00*/  HMMA.16816.F32 R136, R232.reuse, R160, R136 ;  /* 0x000000a0e888723c */ /* 0x040fec0000001888 */
[----:B------:R-:W-:Y:S01]  /*6a10*/  HMMA.16816.F32 R148, R232, R162, R148 ;  /* 0x000000a2e894723c */ /* 0x000fe20000001894 */
[----:B------:R-:W5:Y:S05]  /*6a20*/  LDSM.16.M88.4 R160, [R185] ;  /* 0x00000000b9a0783b */ /* 0x000f6a0000000200 */
[----:B--2---:R-:W-:Y:S06]  /*6a30*/  HMMA.16816.F32 R204, R4, R28, R204 ;  /* 0x0000001c04cc723c */ /* 0x004fec00000018cc */
        /* <DEDUP_REMOVED lines=8> */
[----:B------:R-:W-:Y:S03]  /*6ac0*/  LDSM.16.M88.4 R156, [R184] ;  /* 0x00000000b89c783b */ /* 0x000fe60000000200 */
[C---:B------:R-:W-:Y:S06]  /*6ad0*/  HMMA.16816.F32 R136, R164.reuse, R244, R136 ;  /* 0x000000f4a488723c */ /* 0x040fec0000001888 */
[----:B------:R-:W-:Y:S06]  /*6ae0*/  HMMA.16816.F32 R148, R164, R246, R148 ;  /* 0x000000f6a494723c */ /* 0x000fec0000001894 */
[----:B------:R-:W-:Y:S06]  /*6af0*/  HMMA.16816.F32 R204, R232, R228, R204 ;  /* 0x000000e4e8cc723c */ /* 0x000fec00000018cc */
[----:B----4-:R-:W-:Y:S06]  /*6b00*/  HMMA.16816.F32 R12, R32, R236, R12 ;  /* 0x000000ec200c723c */ /* 0x010fec000000180c */
[C---:B------:R-:W-:Y:S01]  /*6b10*/  HMMA.16816.F32 R176, R232.reuse, R230, R176 ;  /* 0x000000e6e8b0723c */ /* 0x040fe200000018b0 */
[----:B------:R-:W-:Y:S05]  /*6b20*/  LDSM.16.M88.4 R228, [R195+0xf800] ;  /* 0x00f80000c3e4783b */ /* 0x000fea0000000200 */
[C---:B-1----:R-:W-:Y:S06]  /*6b30*/  HMMA.16816.F32 R172, R232.reuse, R224, R172 ;  /* 0x000000e0e8ac723c */ /* 0x042fec00000018ac */
[----:B------:R-:W-:Y:S01]  /*6b40*/  HMMA.16816.F32 R168, R232, R226, R168 ;  /* 0x000000e2e8a8723c */ /* 0x000fe200000018a8 */
[----:B------:R-:W1:Y:S04]  /*6b50*/  LDSM.16.M88.4 R232, [R195+0xf000] ;  /* 0x00f00000c3e8783b */ /* 0x000e680000000200 */
[----:B------:R-:W-:Y:S01]  /*6b60*/  LDSM.16.M88.4 R224, [R182] ;  /* 0x00000000b6e0783b */ /* 0x000fe20000000200 */
[----:B------:R-:W-:Y:S03]  /*6b70*/  HMMA.16816.F32 R24, R32, R238, R24 ;  /* 0x000000ee2018723c */ /* 0x000fe60000001818 */
[----:B------:R-:W-:Y:S03]  /*6b80*/  LDSM.16.M88.4 R236, [R197+0x8000] ;  /* 0x00800000c5ec783b */ /* 0x000fe60000000200 */
[C---:B------:R-:W-:Y:S06]  /*6b90*/  HMMA.16816.F32 R136, R152.reuse, R240, R136 ;  /* 0x000000f09888723c */ /* 0x040fec0000001888 */
[----:B------:R-:W-:Y:S01]  /*6ba0*/  HMMA.16816.F32 R240, R152, R242, R148 ;  /* 0x000000f298f0723c */ /* 0x000fe20000001894 */
[----:B------:R-:W-:Y:S05]  /*6bb0*/  LDSM.16.M88.4 R148, [R188+0x4000] ;  /* 0x00400000bc94783b */ /* 0x000fea0000000200 */
[----:B-----5:R-:W-:Y:S06]  /*6bc0*/  HMMA.16816.F32 R204, R164, R160, R204 ;  /* 0x000000a0a4cc723c */ /* 0x020fec00000018cc */
[----:B------:R-:W-:Y:S06]  /*6bd0*/  HMMA.16816.F32 R12, R20, R16, R12 ;  /* 0x00000010140c723c */ /* 0x000fec000000180c */
[----:B------:R-:W-:Y:S01]  /*6be0*/  HMMA.16816.F32 R176, R164, R162, R176 ;  /* 0x000000a2a4b0723c */ /* 0x000fe200000018b0 */
[----:B------:R-:W-:Y:S05]  /*6bf0*/  LDSM.16.M88.4 R160, [R188+0x3800] ;  /* 0x00380000bca0783b */ /* 0x000fea0000000200 */
[----:B------:R-:W-:Y:S01]  /*6c00*/  HMMA.16816.F32 R24, R20, R18, R24 ;  /* 0x000000121418723c */ /* 0x000fe20000001818 */
[----:B------:R-:W2:Y:S05]  /*6c10*/  LDSM.16.M88.4 R16, [R188+0x3000] ;  /* 0x00300000bc10783b */ /* 0x000eaa0000000200 */
[C---:B------:R-:W-:Y:S06]  /*6c20*/  HMMA.16816.F32 R136, R144.reuse, R140, R136 ;  /* 0x0000008c9088723c */ /* 0x040fec0000001888 */
[----:B------:R-:W-:Y:S01]  /*6c30*/  HMMA.16816.F32 R240, R144, R142, R240 ;  /* 0x0000008e90f0723c */ /* 0x000fe200000018f0 */
[----:B------:R-:W-:Y:S05]  /*6c40*/  LDSM.16.M88.4 R140, [R181] ;  /* 0x00000000b58c783b */ /* 0x000fea0000000200 */
[----:B-1----:R-:W-:Y:S06]  /*6c50*/  HMMA.16816.F32 R204, R152, R232, R204 ;  /* 0x000000e898cc723c */ /* 0x002fec00000018cc */
[----:B------:R-:W-:Y:S06]  /*6c60*/  HMMA.16816.F32 R172, R164, R156, R172 ;  /* 0x0000009ca4ac723c */ /* 0x000fec00000018ac */
[----:B------:R-:W-:Y:S06]  /*6c70*/  HMMA.16816.F32 R12, R8, R4, R12 ;  /* 0x00000004080c723c */ /* 0x000fec000000180c */
[----:B------:R-:W-:Y:S06]  /*6c80*/  HMMA.16816.F32 R176, R152, R234, R176 ;  /* 0x000000ea98b0723c */ /* 0x000fec00000018b0 */
[----:B------:R-:W-:Y:S01]  /*6c90*/  HMMA.16816.F32 R24, R8, R6, R24 ;  /* 0x000000060818723c */ /* 0x000fe20000001818 */
[----:B------:R-:W1:Y:S05]  /*6ca0*/  LDSM.16.M88.4 R4, [R201+0x11000] ;  /* 0x01100000c904783b */ /* 0x000e6a0000000200 */
[----:B------:R-:W-:Y:S01]  /*6cb0*/  HMMA.16816.F32 R168, R164, R158, R168 ;  /* 0x0000009ea4a8723c */ /* 0x000fe200000018a8 */
[----:B------:R-:W3:Y:S05]  /*6cc0*/  LDSM.16.M88.4 R156, [R195+0x10800] ;  /* 0x01080000c39c783b */ /* 0x000eea0000000200 */
[C---:B------:R-:W-:Y:S06]  /*6cd0*/  HMMA.16816.F32 R136, R32.reuse, R28, R136 ;  /* 0x0000001c2088723c */ /* 0x040fec0000001888 */
[----:B------:R-:W-:Y:S01]  /*6ce0*/  HMMA.16816.F32 R240, R32, R30, R240 ;  /* 0x0000001e20f0723c */ /* 0x000fe200000018f0 */
[----:B------:R-:W-:Y:S05]  /*6cf0*/  LDSM.16.M88.4 R28, [R188+0x4800] ;  /* 0x00480000bc1c783b */ /* 0x000fea0000000200 */
[----:B--2---:R-:W-:Y:S06]  /*6d00*/  HMMA.16816.F32 R204, R144, R16, R204 ;  /* 0x0000001090cc723c */ /* 0x004fec00000018cc */
[----:B------:R-:W-:Y:S06]  /*6d10*/  HMMA.16816.F32 R172, R152, R228, R172 ;  /* 0x000000e498ac723c */ /* 0x000fec00000018ac */
[----:B------:R-:W-:Y:S06]  /*6d20*/  HMMA.16816.F32 R12, R236, R148, R12 ;  /* 0x00000094ec0c723c */ /* 0x000fec000000180c */
[----:B------:R-:W-:Y:S01]  /*6d30*/  HMMA.16816.F32 R176, R144, R18, R176 ;  /* 0x0000001290b0723c */ /* 0x000fe200000018b0 */
[----:B------:R-:W2:Y:S05]  /*6d40*/  LDSM.16.M88.4 R16, [R201+0x11800] ;  /* 0x01180000c910783b */ /* 0x000eaa0000000200 */
[----:B------:R-:W-:Y:S06]  /*6d50*/  HMMA.16816.F32 R168, R152, R230, R168 ;  /* 0x000000e698a8723c */ /* 0x000fec00000018a8 */
[C---:B------:R-:W-:Y:S06]  /*6d60*/  HMMA.16816.F32 R136, R20.reuse, R224, R136 ;  /* 0x000000e01488723c */ /* 0x040fec0000001888 */
[----:B------:R-:W-:Y:S01]  /*6d70*/  HMMA.16816.F32 R240, R20, R226, R240 ;  /* 0x000000e214f0723c */ /* 0x000fe200000018f0 */
[----:B------:R-:W-:Y:S01]  /*6d80*/  FMUL.FTZ R14, R14, UR32 ;  /* 0x000000200e0e7c20 */ /* 0x000fe20008410000 */
[----:B------:R-:W-:Y:S01]  /*6d90*/  FMUL.FTZ R0, R12, UR32 ;  /* 0x000000200c007c20 */ /* 0x000fe20008410000 */
[----:B------:R-:W-:-:S02]  /*6da0*/  FMUL.FTZ R2, R13, UR32 ;  /* 0x000000200d027c20 */ /* 0x000fc40008410000 */
[----:B------:R4:W-:Y:S01]  /*6db0*/  MUFU.TANH R133, R14 ;  /* 0x0000000e00857308 */ /* 0x0009e20000002400 */
[----:B-1----:R-:W-:Y:S06]  /*6dc0*/  HMMA.16816.F32 R204, R32, R4, R204 ;  /* 0x0000000420cc723c */ /* 0x002fec00000018cc */
[----:B------:R-:W-:Y:S01]  /*6dd0*/  HMMA.16816.F32 R172, R144, R160, R172 ;  /* 0x000000a090ac723c */ /* 0x000fe200000018ac */
[----:B------:R-:W1:Y:S05]  /*6de0*/  MUFU.TANH R0, R0 ;  /* 0x0000000000007308 */ /* 0x000e6a0000002400 */
[----:B------:R-:W-:Y:S01]  /*6df0*/  HMMA.16816.F32 R176, R32, R6, R176 ;  /* 0x0000000620b0723c */ /* 0x000fe200000018b0 */
[----:B------:R-:W5:Y:S02]  /*6e00*/  LDSM.16.M88.4 R4, [R195+0x11000] ;  /* 0x01100000c304783b */ /* 0x000f640000000200 */
[----:B------:R-:W1:Y:S03]  /*6e10*/  MUFU.TANH R2, R2 ;  /* 0x0000000200027308 */ /* 0x000e660000002400 */
[----:B------:R-:W-:Y:S06]  /*6e20*/  HMMA.16816.F32 R168, R144, R162, R168 ;  /* 0x000000a290a8723c */ /* 0x000fec00000018a8 */
[----:B------:R-:W-:Y:S01]  /*6e30*/  HMMA.16816.F32 R24, R236, R150, R24 ;  /* 0x00000096ec18723c */ /* 0x000fe20000001818 */
[----:B------:R-:W-:-:S02]  /*6e40*/  FMUL.FTZ R144, R15, UR32 ;  /* 0x000000200f907c20 */ /* 0x000fc40008410000 */
[----:B----4-:R-:W4:Y:S03]  /*6e50*/  LDSM.16.M88.4 R12, [R180] ;  /* 0x00000000b40c783b */ /* 0x010f260000000200 */
[C---:B---3--:R-:W-:Y:S01]  /*6e60*/  HMMA.16816.F32 R136, R8.reuse, R156, R136 ;  /* 0x0000009c0888723c */ /* 0x048fe20000001888 */
[----:B------:R-:W3:Y:S05]  /*6e70*/  MUFU.TANH R144, R144 ;  /* 0x0000009000907308 */ /* 0x000eea0000002400 */
[----:B------:R-:W-:Y:S06]  /*6e80*/  HMMA.16816.F32 R240, R8, R158, R240 ;  /* 0x0000009e08f0723c */ /* 0x000fec00000018f0 */
[----:B------:R-:W-:Y:S06]  /*6e90*/  HMMA.16816.F32 R204, R20, R140, R204 ;  /* 0x0000008c14cc723c */ /* 0x000fec00000018cc */
[----:B--2---:R-:W-:Y:S01]  /*6ea0*/  HMMA.16816.F32 R172, R32, R16, R172 ;  /* 0x0000001020ac723c */ /* 0x004fe200000018ac */
[----:B------:R-:W-:Y:S01]  /*6eb0*/  FMUL.FTZ R24, R24, UR32 ;  /* 0x0000002018187c20 */ /* 0x000fe20008410000 */
[----:B------:R-:W-:-:S03]  /*6ec0*/  FMUL.FTZ R146, R25, UR32 ;  /* 0x0000002019927c20 */ /* 0x000fc60008410000 */
[----:B------:R2:W3:Y:S01]  /*6ed0*/  MUFU.TANH R145, R24 ;  /* 0x0000001800917308 */ /* 0x0004e20000002400 */
[----:B------:R-:W-:Y:S01]  /*6ee0*/  HMMA.16816.F32 R136, R236, R28, R136 ;  /* 0x0000001cec88723c */ /* 0x000fe20000001888 */
[----:B------:R-:W-:Y:S01]  /*6ef0*/  FMUL.FTZ R16, R26, UR32 ;  /* 0x000000201a107c20 */ /* 0x000fe20008410000 */
[----:B------:R-:W-:-:S04]  /*6f00*/  FMUL.FTZ R17, R27, UR32 ;  /* 0x000000201b117c20 */ /* 0x000fc80008410000 */
[----:B------:R-:W-:Y:S01]  /*6f10*/  HMMA.16816.F32 R176, R20, R142, R176 ;  /* 0x0000008e14b0723c */ /* 0x000fe200000018b0 */
[----:B------:R-:W3:Y:S05]  /*6f20*/  MUFU.TANH R16, R16 ;  /* 0x0000001000107308 */ /* 0x000eea0000002400 */
[----:B------:R-:W-:Y:S01]  /*6f30*/  HMMA.16816.F32 R240, R236, R30, R240 ;  /* 0x0000001eecf0723c */ /* 0x000fe200000018f0 */
[----:B------:R-:W1:Y:S02]  /*6f40*/  LDSM.16.M88.4 R28, [R195+0x11800] ;  /* 0x01180000c31c783b */ /* 0x000e640000000200 */
[----:B------:R-:W3:Y:S02]  /*6f50*/  MUFU.TANH R146, R146 ;  /* 0x0000009200927308 */ /* 0x000ee40000002400 */
[----:B--2---:R-:W2:Y:S01]  /*6f60*/  LDSM.16.M88.4 R24, [R188+0x5000] ;  /* 0x00500000bc18783b */ /* 0x004ea20000000200 */
[----:B------:R-:W-:Y:S05]  /*6f70*/  HMMA.16816.F32 R168, R32, R18, R168 ;  /* 0x0000001220a8723c */ /* 0x000fea00000018a8 */
[----:B------:R-:W3:Y:S01]  /*6f80*/  MUFU.TANH R17, R17 ;  /* 0x0000001100117308 */ /* 0x000ee20000002400 */
[----:B-----5:R-:W-:Y:S01]  /*6f90*/  HMMA.16816.F32 R204, R8, R4, R204 ;  /* 0x0000000408cc723c */ /* 0x020fe200000018cc */
[----:B------:R-:W-:Y:S01]  /*6fa0*/  FMUL.FTZ R140, R137, UR32 ;  /* 0x00000020898c7c20 */ /* 0x000fe20008410000 */
[----:B------:R-:W-:Y:S01]  /*6fb0*/  FMUL.FTZ R137, R139, UR32 ;  /* 0x000000208b897c20 */ /* 0x000fe20008410000 */
[----:B------:R-:W-:Y:S01]  /*6fc0*/  FMUL.FTZ R18, R138, UR32 ;  /* 0x000000208a127c20 */ /* 0x000fe20008410000 */
[----:B------:R-:W-:-:S02]  /*6fd0*/  FMUL.FTZ R136, R136, UR32 ;  /* 0x0000002088887c20 */ /* 0x000fc40008410000 */
[----:B----4-:R-:W-:Y:S01]  /*6fe0*/  HMMA.16816.F32 R172, R20, R12, R172 ;  /* 0x0000000c14ac723c */ /* 0x010fe200000018ac */
[----:B------:R-:W-:Y:S01]  /*6ff0*/  IMAD.U32 R5, RZ, RZ, UR17 ;  /* 0x00000011ff057e24 */ /* 0x000fe2000f8e00ff */
[----:B------:R-:W4:Y:S04]  /*7000*/  MUFU.TANH R140, R140 ;  /* 0x0000008c008c7308 */ /* 0x000f280000002400 */
[----:B------:R-:W-:Y:S01]  /*7010*/  HMMA.16816.F32 R176, R8, R6, R176 ;  /* 0x0000000608b0723c */ /* 0x000fe200000018b0 */
[----:B------:R-:W-:Y:S02]  /*7020*/  IMAD R12, R5, 0x40, R218 ;  /* 0x00000040050c7824 */ /* 0x000fe400078e02da */
[----:B------:R-:W-:Y:S01]  /*7030*/  FMUL.FTZ R153, R243, UR32 ;  /* 0x00000020f3997c20 */ /* 0x000fe20008410000 */
[----:B------:R-:W-:Y:S01]  /*7040*/  FMUL.FTZ R138, R240, UR32 ;  /* 0x00000020f08a7c20 */ /* 0x000fe20008410000 */
[----:B------:R-:W5:Y:S01]  /*7050*/  MUFU.TANH R137, R137 ;  /* 0x0000008900897308 */ /* 0x000f620000002400 */
[C---:B------:R-:W-:Y:S01]  /*7060*/  VIADD R4, R12.reuse, 0x1 ;  /* 0x000000010c047836 */ /* 0x040fe20000000000 */
[----:B------:R-:W-:Y:S01]  /*7070*/  HMMA.16816.F32 R168, R20, R14, R168 ;  /* 0x0000000e14a8723c */ /* 0x000fe200000018a8 */
[C---:B------:R-:W-:Y:S01]  /*7080*/  ISETP.GE.AND P0, PT, R12.reuse, R216, PT ;  /* 0x000000d80c00720c */ /* 0x040fe20003f06270 */
[C---:B------:R-:W-:Y:S01]  /*7090*/  VIADD R19, R12.reuse, 0x8 ;  /* 0x000000080c137836 */ /* 0x040fe20000000000 */
[C---:B------:R-:W-:Y:S01]  /*70a0*/  ISETP.GE.AND P5, PT, R12.reuse, R214, PT ;  /* 0x000000d60c00720c */ /* 0x040fe20003fa6270 */
[----:B------:R-:W-:Y:S01]  /*70b0*/  VIADD R13, R12, 0x9 ;  /* 0x000000090c0d7836 */ /* 0x000fe20000000000 */
[C---:B------:R-:W-:Y:S01]  /*70c0*/  ISETP.GE.AND P6, PT, R4.reuse, R216, PT ;  /* 0x000000d80400720c */ /* 0x040fe20003fc6270 */
[----:B------:R3:W5:Y:S01]  /*70d0*/  MUFU.TANH R142, R136 ;  /* 0x00000088008e7308 */ /* 0x0007620000002400 */
[----:B------:R-:W-:Y:S01]  /*70e0*/  ISETP.GE.AND P1, PT, R4, R214, PT ;  /* 0x000000d60400720c */ /* 0x000fe20003f26270 */
[----:B------:R-:W-:Y:S01]  /*70f0*/  FMUL.FTZ R155, R242, UR32 ;  /* 0x00000020f29b7c20 */ /* 0x000fe20008410000 */
[----:B------:R-:W-:-:S02]  /*7100*/  ISETP.LT.OR P6, PT, R4, R217, P6 ;  /* 0x000000d90400720c */ /* 0x000fc400037c1670 */
[----:B------:R-:W-:Y:S01]  /*7110*/  ISETP.LT.OR P1, PT, R4, R215, P1 ;  /* 0x000000d70400720c */ /* 0x000fe20000f21670 */
[----:B-1----:R-:W-:Y:S01]  /*7120*/  HMMA.16816.F32 R172, R8, R28, R172 ;  /* 0x0000001c08ac723c */ /* 0x002fe200000018ac */
[----:B------:R-:W1:Y:S01]  /*7130*/  LDSM.16.M88.4 R4, [R188+0x5800] ;  /* 0x00580000bc04783b */ /* 0x000e620000000200 */
[C---:B------:R-:W-:Y:S01]  /*7140*/  ISETP.LT.OR P0, PT, R12.reuse, R217, P0 ;  /* 0x000000d90c00720c */ /* 0x040fe20000701670 */
[----:B------:R-:W5:Y:S01]  /*7150*/  MUFU.TANH R18, R18 ;  /* 0x0000001200127308 */ /* 0x000f620000002400 */
[----:B------:R-:W-:Y:S01]  /*7160*/  ISETP.LT.OR P5, PT, R12, R215, P5 ;  /* 0x000000d70c00720c */ /* 0x000fe20002fa1670 */
[----:B------:R-:W-:-:S04]  /*7170*/  DEPBAR.LE SB0, 0x0 ;  /* 0x000080000000791a */ /* 0x000fc80000000000 */
[----:B--2---:R-:W-:Y:S01]  /*7180*/  HMMA.16816.F32 R204, R236, R24, R204 ;  /* 0x00000018eccc723c */ /* 0x004fe200000018cc */
[----:B------:R-:W-:Y:S01]  /*7190*/  FSEL R0, R0, -INF , !P0 ;  /* 0xff80000000007808 */ /* 0x000fe20004000000 */
[----:B---3--:R-:W-:Y:S01]  /*71a0*/  FMUL.FTZ R136, R241, UR32 ;  /* 0x00000020f1887c20 */ /* 0x008fe20008410000 */
[----:B------:R-:W-:Y:S01]  /*71b0*/  FSEL R133, R133, -INF , !P5 ;  /* 0xff80000085857808 */ /* 0x000fe20006800000 */
[----:B------:R-:W-:Y:S01]  /*71c0*/  MUFU.TANH R153, R153 ;  /* 0x0000009900997308 */ /* 0x000fe20000002400 */
[C---:B------:R-:W-:Y:S01]  /*71d0*/  ISETP.GE.AND P0, PT, R19.reuse, R216, PT ;  /* 0x000000d81300720c */ /* 0x040fe20003f06270 */
[----:B------:R-:W-:Y:S01]  /*71e0*/  HMMA.16816.F32 R168, R8, R30, R168 ;  /* 0x0000001e08a8723c */ /* 0x000fe200000018a8 */
[----:B------:R-:W-:Y:S02]  /*71f0*/  ISETP.GE.AND P5, PT, R19, R214, PT ;  /* 0x000000d61300720c */ /* 0x000fe40003fa6270 */
[----:B------:R-:W-:Y:S01]  /*7200*/  FSEL R14, R2, -INF , !P6 ;  /* 0xff800000020e7808 */ /* 0x000fe20007000000 */
[----:B------:R-:W-:Y:S01]  /*7210*/  VIADD R2, R12, 0x10 ;  /* 0x000000100c027836 */ /* 0x000fe20000000000 */
[----:B------:R-:W-:Y:S01]  /*7220*/  FSEL R15, R144, -INF , !P1 ;  /* 0xff800000900f7808 */ /* 0x000fe20004800000 */
[----:B------:R-:W-:Y:S01]  /*7230*/  HMMA.16816.F32 R176, R236, R26, R176 ;  /* 0x0000001aecb0723c */ /* 0x000fe200000018b0 */
[C---:B------:R-:W-:Y:S01]  /*7240*/  ISETP.GE.AND P6, PT, R13.reuse, R216, PT ;  /* 0x000000d80d00720c */ /* 0x040fe20003fc6270 */
[----:B------:R-:W-:Y:S01]  /*7250*/  VIADD R8, R12, 0x11 ;  /* 0x000000110c087836 */ /* 0x000fe20000000000 */
[----:B------:R-:W-:Y:S01]  /*7260*/  ISETP.GE.AND P1, PT, R13, R214, PT ;  /* 0x000000d60d00720c */ /* 0x000fe20003f26270 */
[----:B------:R-:W2:Y:S01]  /*7270*/  MUFU.TANH R136, R136 ;  /* 0x0000008800887308 */ /* 0x000ea20000002400 */
[----:B------:R-:W-:-:S02]  /*7280*/  ISETP.LT.OR P0, PT, R19, R217, P0 ;  /* 0x000000d91300720c */ /* 0x000fc40000701670 */
[----:B------:R-:W-:Y:S02]  /*7290*/  ISETP.LT.OR P5, PT, R19, R215, P5 ;  /* 0x000000d71300720c */ /* 0x000fe40002fa1670 */
[C---:B------:R-:W-:Y:S02]  /*72a0*/  ISETP.LT.OR P6, PT, R13.reuse, R217, P6 ;  /* 0x000000d90d00720c */ /* 0x040fe400037c1670 */
[----:B------:R-:W-:Y:S01]  /*72b0*/  ISETP.LT.OR P1, PT, R13, R215, P1 ;  /* 0x000000d70d00720c */ /* 0x000fe20000f21670 */
[----:B------:R-:W3:Y:S01]  /*72c0*/  MUFU.TANH R138, R138 ;  /* 0x0000008a008a7308 */ /* 0x000ee20000002400 */
[----:B------:R-:W-:Y:S01]  /*72d0*/  FSEL R20, R145, -INF , !P0 ;  /* 0xff80000091147808 */ /* 0x000fe20004000000 */
[----:B------:R-:W-:Y:S01]  /*72e0*/  FMUL.FTZ R148, R205, UR32 ;  /* 0x00000020cd947c20 */ /* 0x000fe20008410000 */
[----:B------:R-:W-:Y:S01]  /*72f0*/  FSEL R19, R16, -INF , !P5 ;  /* 0xff80000010137808 */ /* 0x000fe20006800000 */
[----:B------:R-:W-:Y:S01]  /*7300*/  FMUL.FTZ R149, R207, UR32 ;  /* 0x00000020cf957c20 */ /* 0x000fe20008410000 */
[----:B------:R-:W-:Y:S01]  /*7310*/  ISETP.GE.AND P0, PT, R2, R216, PT ;  /* 0x000000d80200720c */ /* 0x000fe20003f06270 */
[----:B------:R-:W-:Y:S01]  /*7320*/  FMUL.FTZ R150, R204, UR32 ;  /* 0x00000020cc967c20 */ /* 0x000fe20008410000 */
[----:B------:R-:W-:Y:S01]  /*7330*/  ISETP.GE.AND P5, PT, R2, R214, PT ;  /* 0x000000d60200720c */ /* 0x000fe20003fa6270 */
[C---:B-1----:R-:W-:Y:S01]  /*7340*/  HMMA.16816.F32 R172, R236.reuse, R4, R172 ;  /* 0x00000004ecac723c */ /* 0x042fe200000018ac */
[----:B------:R-:W-:Y:S01]  /*7350*/  FSEL R16, R146, -INF , !P6 ;  /* 0xff80000092107808 */ /* 0x000fe20007000000 */
[----:B------:R-:W1:Y:S01]  /*7360*/  MUFU.TANH R155, R155 ;  /* 0x0000009b009b7308 */ /* 0x000e620000002400 */
[----:B------:R-:W-:Y:S01]  /*7370*/  FSEL R17, R17, -INF , !P1 ;  /* 0xff80000011117808 */ /* 0x000fe20004800000 */
[----:B------:R-:W-:Y:S01]  /*7380*/  FMUL.FTZ R151, R206, UR32 ;  /* 0x00000020ce977c20 */ /* 0x000fe20008410000 */
[C---:B------:R-:W-:Y:S01]  /*7390*/  ISETP.GE.AND P6, PT, R8.reuse, R216, PT ;  /* 0x000000d80800720c */ /* 0x040fe20003fc6270 */
[----:B------:R-:W-:Y:S01]  /*73a0*/  HMMA.16816.F32 R168, R236, R6, R168 ;  /* 0x00000006eca8723c */ /* 0x000fe200000018a8 */
[----:B------:R-:W-:Y:S01]  /*73b0*/  ISETP.GE.AND P1, PT, R8, R214, PT ;  /* 0x000000d60800720c */ /* 0x000fe20003f26270 */
[----:B------:R-:W-:Y:S01]  /*73c0*/  VIADD R4, R12, 0x18 ;  /* 0x000000180c047836 */ /* 0x000fe20000000000 */
[C---:B------:R-:W-:Y:S01]  /*73d0*/  ISETP.LT.OR P0, PT, R2.reuse, R217, P0 ;  /* 0x000000d90200720c */ /* 0x040fe20000701670 */
[----:B------:R-:W1:Y:S01]  /*73e0*/  MUFU.TANH R148, R148 ;  /* 0x0000009400947308 */ /* 0x000e620000002400 */
[----:B------:R-:W-:Y:S01]  /*73f0*/  ISETP.LT.OR P5, PT, R2, R215, P5 ;  /* 0x000000d70200720c */ /* 0x000fe20002fa1670 */
[----:B------:R-:W-:Y:S01]  /*7400*/  VIADD R2, R12, 0x19 ;  /* 0x000000190c027836 */ /* 0x000fe20000000000 */
[----:B------:R-:W-:Y:S01]  /*7410*/  ISETP.LT.OR P6, PT, R8, R217, P6 ;  /* 0x000000d90800720c */ /* 0x000fe200037c1670 */
[----:B------:R-:W-:Y:S01]  /*7420*/  VIADD R5, R12, 0x21 ;  /* 0x000000210c057836 */ /* 0x000fe20000000000 */
[----:B------:R-:W-:Y:S01]  /*7430*/  ISETP.LT.OR P1, PT, R8, R215, P1 ;  /* 0x000000d70800720c */ /* 0x000fe20000f21670 */
[----:B------:R-:W-:Y:S01]  /*7440*/  FMUL.FTZ R144, R177, UR32 ;  /* 0x00000020b1907c20 */ /* 0x000fe20008410000 */
[----:B----4-:R-:W-:Y:S01]  /*7450*/  FSEL R140, R140, -INF , !P6 ;  /* 0xff8000008c8c7808 */ /* 0x010fe20007000000 */
[----:B------:R-:W4:Y:S01]  /*7460*/  MUFU.TANH R149, R149 ;  /* 0x0000009500957308 */ /* 0x000f220000002400 */
[----:B-----5:R-:W-:Y:S01]  /*7470*/  FSEL R137, R137, -INF , !P1 ;  /* 0xff80000089897808 */ /* 0x020fe20004800000 */
[----:B------:R-:W-:Y:S01]  /*7480*/  FMUL.FTZ R145, R179, UR32 ;  /* 0x00000020b3917c20 */ /* 0x000fe20008410000 */
[----:B------:R-:W-:Y:S01]  /*7490*/  FSEL R142, R142, -INF , !P0 ;  /* 0xff8000008e8e7808 */ /* 0x000fe20004000000 */
[----:B------:R-:W-:Y:S01]  /*74a0*/  FMUL.FTZ R146, R176, UR32 ;  /* 0x00000020b0927c20 */ /* 0x000fe20008410000 */
[----:B------:R-:W-:Y:S01]  /*74b0*/  FSEL R139, R18, -INF , !P5 ;  /* 0xff800000128b7808 */ /* 0x000fe20006800000 */
[----:B------:R-:W-:Y:S01]  /*74c0*/  VIADD R6, R12, 0x28 ;  /* 0x000000280c067836 */ /* 0x000fe20000000000 */
[C---:B------:R-:W-:Y:S01]  /*74d0*/  ISETP.GE.AND P6, PT, R2.reuse, R216, PT ;  /* 0x000000d80200720c */ /* 0x040fe20003fc6270 */
[----:B------:R-:W5:Y:S01]  /*74e0*/  MUFU.TANH R150, R150 ;  /* 0x0000009600967308 */ /* 0x000f620000002400 */
[----:B------:R-:W-:Y:S01]  /*74f0*/  ISETP.GE.AND P1, PT, R2, R214, PT ;  /* 0x000000d60200720c */ /* 0x000fe20003f26270 */
[----:B------:R-:W-:Y:S01]  /*7500*/  FMUL.FTZ R147, R178, UR32 ;  /* 0x00000020b2937c20 */ /* 0x000fe20008410000 */
[----:B------:R-:W-:Y:S01]  /*7510*/  ISETP.GE.AND P0, PT, R4, R216, PT ;  /* 0x000000d80400720c */ /* 0x000fe20003f06270 */
[----:B------:R-:W-:Y:S01]  /*7520*/  FMUL.FTZ R168, R168, UR32 ;  /* 0x00000020a8a87c20 */ /* 0x000fe20008410000 */
[----:B------:R-:W-:Y:S01]  /*7530*/  ISETP.GE.AND P5, PT, R4, R214, PT ;  /* 0x000000d60400720c */ /* 0x000fe20003fa6270 */
[----:B------:R-:W-:Y:S01]  /*7540*/  FMUL.FTZ R7, R174, UR32 ;  /* 0x00000020ae077c20 */ /* 0x000fe20008410000 */
[C---:B------:R-:W-:Y:S01]  /*7550*/  ISETP.LT.OR P6, PT, R2.reuse, R217, P6 ;  /* 0x000000d90200720c */ /* 0x040fe200037c1670 */
[----:B------:R-:W5:Y:S01]  /*7560*/  MUFU.TANH R151, R151 ;  /* 0x0000009700977308 */ /* 0x000f620000002400 */
[----:B------:R-:W-:Y:S01]  /*7570*/  ISETP.LT.OR P1, PT, R2, R215, P1 ;  /* 0x000000d70200720c */ /* 0x000fe20000f21670 */
[----:B------:R-:W-:Y:S01]  /*7580*/  FMUL.FTZ R2, R172, UR32 ;  /* 0x00000020ac027c20 */ /* 0x000fe20008410000 */
[C---:B------:R-:W-:Y:S01]  /*7590*/  ISETP.LT.OR P0, PT, R4.reuse, R217, P0 ;  /* 0x000000d90400720c */ /* 0x040fe20000701670 */
[----:B------:R-:W-:Y:S01]  /*75a0*/  FMUL.FTZ R167, R175, UR32 ;  /* 0x00000020afa77c20 */ /* 0x000fe20008410000 */
[----:B------:R-:W-:Y:S01]  /*75b0*/  ISETP.LT.OR P5, PT, R4, R215, P5 ;  /* 0x000000d70400720c */ /* 0x000fe20002fa1670 */
[----:B------:R-:W-:Y:S01]  /*75c0*/  VIADD R4, R12, 0x20 ;  /* 0x000000200c047836 */ /* 0x000fe20000000000 */
[----:B--2---:R-:W-:Y:S01]  /*75d0*/  FSEL R136, R136, -INF , !P6 ;  /* 0xff80000088887808 */ /* 0x004fe20007000000 */
[----:B------:R-:W2:Y:S01]  /*75e0*/  MUFU.TANH R144, R144 ;  /* 0x0000009000907308 */ /* 0x000ea20000002400 */
[----:B------:R-:W-:Y:S01]  /*75f0*/  FSEL R153, R153, -INF , !P1 ;  /* 0xff80000099997808 */ /* 0x000fe20004800000 */
[----:B------:R-:W-:Y:S01]  /*7600*/  FMUL.FTZ R166, R169, UR32 ;  /* 0x00000020a9a67c20 */ /* 0x000fe20008410000 */
[C---:B------:R-:W-:Y:S01]  /*7610*/  ISETP.GE.AND P6, PT, R5.reuse, R216, PT ;  /* 0x000000d80500720c */ /* 0x040fe20003fc6270 */
[----:B------:R-:W-:Y:S01]  /*7620*/  FMUL.FTZ R165, R170, UR32 ;  /* 0x00000020aaa57c20 */ /* 0x000fe20008410000 */
[----:B------:R-:W-:Y:S01]  /*7630*/  ISETP.GE.AND P1, PT, R5, R214, PT ;  /* 0x000000d60500720c */ /* 0x000fe20003f26270 */
[----:B------:R-:W-:Y:S01]  /*7640*/  FMUL.FTZ R163, R171, UR32 ;  /* 0x00000020aba37c20 */ /* 0x000fe20008410000 */
[----:B---3--:R-:W-:Y:S01]  /*7650*/  FSEL R138, R138, -INF , !P0 ;  /* 0xff8000008a8a7808 */ /* 0x008fe20004000000 */
[----:B------:R-:W3:Y:S01]  /*7660*/  MUFU.TANH R145, R145 ;  /* 0x0000009100917308 */ /* 0x000ee20000002400 */
[----:B-1----:R-:W-:-:S02]  /*7670*/  FSEL R155, R155, -INF , !P5 ;  /* 0xff8000009b9b7808 */ /* 0x002fc40006800000 */
[C---:B------:R-:W-:Y:S02]  /*7680*/  ISETP.GE.AND P0, PT, R4.reuse, R216, PT ;  /* 0x000000d80400720c */ /* 0x040fe40003f06270 */
[----:B------:R-:W-:Y:S02]  /*7690*/  ISETP.GE.AND P5, PT, R4, R214, PT ;  /* 0x000000d60400720c */ /* 0x000fe40003fa6270 */
[C---:B------:R-:W-:Y:S01]  /*76a0*/  ISETP.LT.OR P6, PT, R5.reuse, R217, P6 ;  /* 0x000000d90500720c */ /* 0x040fe200037c1670 */
[----:B------:R-:W1:Y:S01]  /*76b0*/  MUFU.TANH R146, R146 ;  /* 0x0000009200927308 */ /* 0x000e620000002400 */
[----:B------:R-:W-:Y:S01]  /*76c0*/  ISETP.LT.OR P1, PT, R5, R215, P1 ;  /* 0x000000d70500720c */ /* 0x000fe20000f21670 */
[----:B------:R-:W-:Y:S01]  /*76d0*/  VIADD R5, R12, 0x29 ;  /* 0x000000290c057836 */ /* 0x000fe20000000000 */
[C---:B------:R-:W-:Y:S02]  /*76e0*/  ISETP.LT.OR P0, PT, R4.reuse, R217, P0 ;  /* 0x000000d90400720c */ /* 0x040fe40000701670 */
[----:B------:R-:W-:Y:S01]  /*76f0*/  ISETP.LT.OR P5, PT, R4, R215, P5 ;  /* 0x000000d70400720c */ /* 0x000fe20002fa1670 */
[----:B------:R-:W-:Y:S01]  /*7700*/  FMUL.FTZ R4, R173, UR32 ;  /* 0x00000020ad047c20 */ /* 0x000fe20008410000 */
[----:B------:R-:W-:Y:S01]  /*7710*/  FSEL R148, R148, -INF , !P6 ;  /* 0xff80000094947808 */ /* 0x000fe20007000000 */
[----:B------:R-:W-:Y:S01]  /*7720*/  MUFU.TANH R2, R2 ;  /* 0x0000000200027308 */ /* 0x000fe20000002400 */
[----:B----4-:R-:W-:-:S02]  /*7730*/  FSEL R149, R149, -INF , !P1 ;  /* 0xff80000095957808 */ /* 0x010fc40004800000 */
[----:B-----5:R-:W-:Y:S02]  /*7740*/  FSEL R150, R150, -INF , !P0 ;  /* 0xff80000096967808 */ /* 0x020fe40004000000 */
[----:B------:R-:W-:Y:S02]  /*7750*/  FSEL R151, R151, -INF , !P5 ;  /* 0xff80000097977808 */ /* 0x000fe40006800000 */
[C---:B------:R-:W-:Y:S01]  /*7760*/  ISETP.GE.AND P6, PT, R5.reuse, R216, PT ;  /* 0x000000d80500720c */ /* 0x040fe20003fc6270 */
[----:B------:R-:W4:Y:S01]  /*7770*/  MUFU.TANH R147, R147 ;  /* 0x0000009300937308 */ /* 0x000f220000002400 */
[----:B------:R-:W-:Y:S02]  /*7780*/  ISETP.GE.AND P1, PT, R5, R214, PT ;  /* 0x000000d60500720c */ /* 0x000fe40003f26270 */
[C---:B------:R-:W-:Y:S02]  /*7790*/  ISETP.GE.AND P0, PT, R6.reuse, R216, PT ;  /* 0x000000d80600720c */ /* 0x040fe40003f06270 */
[----:B------:R-:W-:-:S02]  /*77a0*/  ISETP.GE.AND P5, PT, R6, R214, PT ;  /* 0x000000d60600720c */ /* 0x000fc40003fa6270 */
[C---:B------:R-:W-:Y:S01]  /*77b0*/  ISETP.LT.OR P6, PT, R5.reuse, R217, P6 ;  /* 0x000000d90500720c */ /* 0x040fe200037c1670 */
[----:B------:R-:W5:Y:S01]  /*77c0*/  MUFU.TANH R168, R168 ;  /* 0x000000a800a87308 */ /* 0x000f620000002400 */
[----:B------:R-:W-:Y:S01]  /*77d0*/  ISETP.LT.OR P1, PT, R5, R215, P1 ;  /* 0x000000d70500720c */ /* 0x000fe20000f21670 */
[----:B------:R-:W-:Y:S01]  /*77e0*/  VIADD R5, R12, 0x31 ;  /* 0x000000310c057836 */ /* 0x000fe20000000000 */
[C---:B------:R-:W-:Y:S02]  /*77f0*/  ISETP.LT.OR P0, PT, R6.reuse, R217, P0 ;  /* 0x000000d90600720c */ /* 0x040fe40000701670 */
[----:B------:R-:W-:Y:S01]  /*7800*/  ISETP.LT.OR P5, PT, R6, R215, P5 ;  /* 0x000000d70600720c */ /* 0x000fe20002fa1670 */
[----:B------:R-:W-:Y:S01]  /*7810*/  VIADD R6, R12, 0x30 ;  /* 0x000000300c067836 */ /* 0x000fe20000000000 */
[----:B--2---:R-:W-:Y:S01]  /*7820*/  FSEL R144, R144, -INF , !P6 ;  /* 0xff80000090907808 */ /* 0x004fe20007000000 */
[----:B------:R-:W-:Y:S01]  /*7830*/  MUFU.TANH R4, R4 ;  /* 0x0000000400047308 */ /* 0x000fe20000002400 */
[----:B---3--:R-:W-:-:S02]  /*7840*/  FSEL R145, R145, -INF , !P1 ;  /* 0xff80000091917808 */ /* 0x008fc40004800000 */
[----:B-1----:R-:W-:Y:S02]  /*7850*/  FSEL R146, R146, -INF , !P0 ;  /* 0xff80000092927808 */ /* 0x002fe40004000000 */
[C---:B------:R-:W-:Y:S02]  /*7860*/  ISETP.GE.AND P6, PT, R5.reuse, R216, PT ;  /* 0x000000d80500720c */ /* 0x040fe40003fc6270 */
[C---:B------:R-:W-:Y:S01]  /*7870*/  ISETP.GE.AND P1, PT, R5.reuse, R214, PT ;  /* 0x000000d60500720c */ /* 0x040fe20003f26270 */
[----:B------:R-:W1:Y:S01]  /*7880*/  MUFU.TANH R7, R7 ;  /* 0x0000000700077308 */ /* 0x000e620000002400 */
[-C--:B------:R-:W-:Y:S02]  /*7890*/  ISETP.GE.AND P0, PT, R6, R216.reuse, PT ;  /* 0x000000d80600720c */ /* 0x080fe40003f06270 */
[C---:B------:R-:W-:Y:S02]  /*78a0*/  ISETP.LT.OR P6, PT, R5.reuse, R217, P6 ;  /* 0x000000d90500720c */ /* 0x040fe400037c1670 */
[----:B------:R-:W-:Y:S01]  /*78b0*/  ISETP.LT.OR P1, PT, R5, R215, P1 ;  /* 0x000000d70500720c */ /* 0x000fe20000f21670 */
[----:B------:R-:W-:Y:S01]  /*78c0*/  VIADD R5, R12, 0x38 ;  /* 0x000000380c057836 */ /* 0x000fe20000000000 */
[----:B------:R-:W-:Y:S01]  /*78d0*/  ISETP.LT.OR P0, PT, R6, R217, P0 ;  /* 0x000000d90600720c */ /* 0x000fe20000701670 */
[----:B------:R-:W2:Y:S01]  /*78e0*/  MUFU.TANH R167, R167 ;  /* 0x000000a700a77308 */ /* 0x000ea20000002400 */
[----:B----4-:R-:W-:Y:S01]  /*78f0*/  FSEL R147, R147, -INF , !P5 ;  /* 0xff80000093937808 */ /* 0x010fe20006800000 */
[----:B------:R-:W-:Y:S01]  /*7900*/  VIADD R12, R12, 0x39 ;  /* 0x000000390c0c7836 */ /* 0x000fe20000000000 */
[----:B------:R-:W-:Y:S01]  /*7910*/  FSEL R174, R2, -INF , !P0 ;  /* 0xff80000002ae7808 */ /* 0x000fe20004000000 */
[----:B------:R-:W-:Y:S01]  /*7920*/  BAR.SYNC.DEFER_BLOCKING 0x0 ;  /* 0x0000000000007b1d */ /* 0x000fe20000010000 */
[----:B------:R-:W-:-:S02]  /*7930*/  ISETP.GE.AND P0, PT, R5, R216, PT ;  /* 0x000000d80500720c */ /* 0x000fc40003f06270 */
[C---:B------:R-:W-:Y:S02]  /*7940*/  ISETP.GE.AND P5, PT, R6.reuse, R214, PT ;  /* 0x000000d60600720c */ /* 0x040fe40003fa6270 */
[----:B------:R-:W-:Y:S01]  /*7950*/  ISETP.LT.OR P0, PT, R5, R217, P0 ;  /* 0x000000d90500720c */ /* 0x000fe20000701670 */
[----:B------:R-:W-:Y:S01]  /*7960*/  MUFU.TANH R166, R166 ;  /* 0x000000a600a67308 */ /* 0x000fe20000002400 */
[----:B------:R-:W-:Y:S02]  /*7970*/  ISETP.LT.OR P5, PT, R6, R215, P5 ;  /* 0x000000d70600720c */ /* 0x000fe40002fa1670 */
[----:B-----5:R-:W-:Y:S02]  /*7980*/  FSEL R168, R168, -INF , !P0 ;  /* 0xff800000a8a87808 */ /* 0x020fe40004000000 */
[----:B------:R-:W-:Y:S02]  /*7990*/  PLOP3.LUT P0, PT, PT, PT, UP0, 0x80, 0x0 ;  /* 0x000000000000781c */ /* 0x000fe40003f0f008 */
[----:B-1----:R-:W-:Y:S01]  /*79a0*/  FSEL R169, R7, -INF , !P5 ;  /* 0xff80000007a97808 */ /* 0x002fe20006800000 */
[----:B------:R-:W1:Y:S01]  /*79b0*/  MUFU.TANH R165, R165 ;  /* 0x000000a500a57308 */ /* 0x000e620000002400 */
[----:B------:R-:W-:-:S02]  /*79c0*/  FSEL R170, R4, -INF , !P6 ;  /* 0xff80000004aa7808 */ /* 0x000fc40007000000 */
[----:B--2---:R-:W-:Y:S02]  /*79d0*/  FSEL R167, R167, -INF , !P1 ;  /* 0xff800000a7a77808 */ /* 0x004fe40004800000 */
[C---:B------:R-:W-:Y:S02]  /*79e0*/  ISETP.GE.AND P5, PT, R5.reuse, R214, PT ;  /* 0x000000d60500720c */ /* 0x040fe40003fa6270 */
[C---:B------:R-:W-:Y:S01]  /*79f0*/  ISETP.GE.AND P6, PT, R12.reuse, R216, PT ;  /* 0x000000d80c00720c */ /* 0x040fe20003fc6270 */
[----:B------:R-:W2:Y:S01]  /*7a00*/  MUFU.TANH R163, R163 ;  /* 0x000000a300a37308 */ /* 0x000ea20000002400 */
[C---:B------:R-:W-:Y:S02]  /*7a10*/  ISETP.GE.AND P1, PT, R12.reuse, R214, PT ;  /* 0x000000d60c00720c */ /* 0x040fe40003f26270 */
[----:B------:R-:W-:Y:S02]  /*7a20*/  ISETP.LT.OR P5, PT, R5, R215, P5 ;  /* 0x000000d70500720c */ /* 0x000fe40002fa1670 */
[----:B------:R-:W-:-:S02]  /*7a30*/  ISETP.LT.OR P6, PT, R12, R217, P6 ;  /* 0x000000d90c00720c */ /* 0x000fc400037c1670 */
[----:B------:R-:W-:Y:S02]  /*7a40*/  ISETP.LT.OR P1, PT, R12, R215, P1 ;  /* 0x000000d70c00720c */ /* 0x000fe40000f21670 */
[----:B-1----:R-:W-:Y:S02]  /*7a50*/  FSEL R165, R165, -INF , !P5 ;  /* 0xff800000a5a57808 */ /* 0x002fe40006800000 */
[----:B------:R-:W-:Y:S02]  /*7a60*/  FSEL R166, R166, -INF , !P6 ;  /* 0xff800000a6a67808 */ /* 0x000fe40007000000 */
[----:B--2---:R-:W-:Y:S01]  /*7a70*/  FSEL R163, R163, -INF , !P1 ;  /* 0xff800000a3a37808 */ /* 0x004fe20004800000 */
        /* <DEDUP_REMOVED lines=64> */
.L_x_459:
[----:B------:R-:W-:Y:S05]  /*7e80*/  BSYNC B0 ;  /* 0x0000000000007941 */ /* 0x000fea0003800000 */
.L_x_458:
[----:B------:R-:W0:Y:S02]  /*7e90*/  LDGDEPBAR ;  /* 0x00000000000079af */ /* 0x000e240000000000 */
.L_x_457:
[----:B-12---:R-:W-:Y:S01]  /*7ea0*/  FMNMX.FTZ R5, R132, R0, !PT ;  /* 0x0000000084057209 */ /* 0x006fe20007810000 */
[----:B------:R-:W-:Y:S01]  /*7eb0*/  LDSM.16.MT88.4 R24, [R193+0x12000] ;  /* 0x01200000c118783b */ /* 0x000fe20000004200 */
[----:B------:R-:W-:Y:S02]  /*7ec0*/  FMNMX.FTZ R6, R3, R133, !PT ;  /* 0x0000008503067209 */ /* 0x000fe40007810000 */
[----:B------:R-:W-:Y:S01]  /*7ed0*/  FMNMX.FTZ R5, R14, R5, !PT ;  /* 0x000000050e057209 */ /* 0x000fe20007810000 */
[----:B------:R-:W-:Y:S01]  /*7ee0*/  LDSM.16.MT88.4 R32, [R192+0x12000] ;  /* 0x01200000c020783b */ /* 0x000fe20000004200 */
        /* <DEDUP_REMOVED lines=60> */
[----:B------:R-:W1:Y:S01]  /*82b0*/  LDSM.16.MT88.4 R16, [R194+0x12000] ;  /* 0x01200000c210783b */ /* 0x000e620000004200 */
[----:B------:R-:W-:Y:S01]  /*82c0*/  FMUL.FTZ R3, R6, UR19 ;  /* 0x0000001306037c20 */ /* 0x000fe20008410000 */
[----:B------:R-:W2:Y:S01]  /*82d0*/  MUFU.EX2 R159, R159 ;  /* 0x0000009f009f7308 */ /* 0x000ea20000000800 */
[--C-:B------:R-:W-:Y:S01]  /*82e0*/  FFMA.FTZ R173, R138, UR19, -R171.reuse ;  /* 0x000000138aad7c23 */ /* 0x100fe200080108ab */
[--C-:B------:R-:W-:Y:S01]  /*82f0*/  FFMA.FTZ R176, R136, UR19, -R171.reuse ;  /* 0x0000001388b07c23 */ /* 0x100fe200080108ab */
[--C-:B------:R-:W-:Y:S01]  /*8300*/  FFMA.FTZ R177, R139, UR19, -R164.reuse ;  /* 0x000000138bb17c23 */ /* 0x100fe200080108a4 */
        /* <DEDUP_REMOVED lines=10> */
[--C-:B------:R-:W-:Y:S01]  /*83b0*/  FFMA.FTZ R207, R146, UR19, -R171.reuse ;  /* 0x0000001392cf7c23 */ /* 0x100fe200080108ab */
[----:B------:R-:W-:Y:S01]  /*83c0*/  LDSM.16.MT88.4 R148, [R196+0x15000] ;  /* 0x01500000c494783b */ /* 0x000fe20000004200 */
[----:B------:R-:W3:Y:S01]  /*83d0*/  MUFU.EX2 R157, R157 ;  /* 0x0000009d009d7308 */ /* 0x000ee20000000800 */
[----:B--2---:R-:W-:Y:S01]  /*83e0*/  F2FP.F16.F32.PACK_AB R4, R159, R162 ;  /* 0x000000a29f04723e */ /* 0x004fe200000000ff */
[----:B------:R-:W-:Y:S01]  /*83f0*/  FFMA.FTZ R222, R144, UR19, -R171 ;  /* 0x0000001390de7c23 */ /* 0x000fe200080108ab */
[--C-:B------:R-:W-:Y:S01]  /*8400*/  FFMA.FTZ R226, R147, UR19, -R164.reuse ;  /* 0x0000001393e27c23 */ /* 0x100fe200080108a4 */
[--C-:B------:R-:W-:Y:S01]  /*8410*/  FFMA.FTZ R227, R145, UR19, -R164.reuse ;  /* 0x0000001391e37c23 */ /* 0x100fe200080108a4 */
[----:B------:R-:W-:Y:S01]  /*8420*/  LDSM.16.MT88.4 R152, [R192+0x13000] ;  /* 0x01300000c098783b */ /* 0x000fe20000004200 */
[--C-:B------:R-:W-:Y:S01]  /*8430*/  FFMA.FTZ R167, R167, UR19, -R164.reuse ;  /* 0x00000013a7a77c23 */ /* 0x100fe200080108a4 */
[----:B------:R-:W-:Y:S01]  /*8440*/  FFMA.FTZ R165, R165, UR19, -R164 ;  /* 0x00000013a5a57c23 */ /* 0x000fe200080108a4 */
[----:B------:R-:W-:Y:S01]  /*8450*/  MUFU.EX2 R158, R158 ;  /* 0x0000009e009e7308 */ /* 0x000fe20000000800 */
[----:B------:R-:W-:Y:S07]  /*8460*/  LDSM.16.MT88.4 R144, [R194+0x15000] ;  /* 0x01500000c290783b */ /* 0x000fee0000004200 */
[----:B------:R-:W2:Y:S01]  /*8470*/  MUFU.EX2 R156, R156 ;  /* 0x0000009c009c7308 */ /* 0x000ea20000000800 */
[----:B---3--:R-:W-:-:S07]  /*8480*/  F2FP.F16.F32.PACK_AB R6, R157, R160 ;  /* 0x000000a09d06723e */ /* 0x008fce00000000ff */
[----:B------:R-:W-:Y:S08]  /*8490*/  MUFU.EX2 R133, R133 ;  /* 0x0000008500857308 */ /* 0x000ff00000000800 */
[----:B------:R-:W3:Y:S01]  /*84a0*/  MUFU.EX2 R132, R132 ;  /* 0x0000008400847308 */ /* 0x000ee20000000800 */
[----:B--2---:R-:W-:-:S07]  /*84b0*/  F2FP.F16.F32.PACK_AB R5, R156, R158 ;  /* 0x0000009e9c05723e */ /* 0x004fce00000000ff */
[----:B------:R-:W2:Y:S08]  /*84c0*/  MUFU.EX2 R161, R161 ;  /* 0x000000a100a17308 */ /* 0x000eb00000000800 */
[----:B------:R-:W4:Y:S01]  /*84d0*/  MUFU.EX2 R3, R3 ;  /* 0x0000000300037308 */ /* 0x000f220000000800 */
[----:B---3--:R-:W-:-:S07]  /*84e0*/  F2FP.F16.F32.PACK_AB R7, R132, R133 ;  /* 0x000000858407723e */ /* 0x008fce00000000ff */
[----:B------:R-:W-:Y:S01]  /*84f0*/  MUFU.EX2 R172, R172 ;  /* 0x000000ac00ac7308 */ /* 0x000fe20000000800 */
[-C--:B--2---:R-:W-:Y:S01]  /*8500*/  FMUL.FTZ R20, R120, R161.reuse ;  /* 0x000000a178147220 */ /* 0x084fe20000410000 */
[-C--:B------:R-:W-:Y:S01]  /*8510*/  FMUL.FTZ R21, R121, R161.reuse ;  /* 0x000000a179157220 */ /* 0x080fe20000410000 */
[-C--:B------:R-:W-:Y:S01]  /*8520*/  FMUL.FTZ R116, R116, R161.reuse ;  /* 0x000000a174747220 */ /* 0x080fe20000410000 */
[-C--:B------:R-:W-:Y:S01]  /*8530*/  FMUL.FTZ R117, R117, R161.reuse ;  /* 0x000000a175757220 */ /* 0x080fe20000410000 */
[-C--:B------:R-:W-:Y:S01]  /*8540*/  FMUL.FTZ R28, R112, R161.reuse ;  /* 0x000000a1701c7220 */ /* 0x080fe20000410000 */
[-C--:B------:R-:W-:Y:S01]  /*8550*/  FMUL.FTZ R29, R113, R161.reuse ;  /* 0x000000a1711d7220 */ /* 0x080fe20000410000 */
[-C--:B------:R-:W-:Y:S01]  /*8560*/  FMUL.FTZ R108, R108, R161.reuse ;  /* 0x000000a16c6c7220 */ /* 0x080fe20000410000 */
[----:B------:R-:W-:Y:S01]  /*8570*/  FMUL.FTZ R109, R109, R161 ;  /* 0x000000a16d6d7220 */ /* 0x000fe20000410000 */
        /* <DEDUP_REMOVED lines=8> */
[C---:B-1----:R-:W-:Y:S01]  /*8600*/  HMMA.16816.F32 R20, R4.reuse, R16, R20 ;  /* 0x000000100414723c */ /* 0x042fe20000001814 */
        /* <DEDUP_REMOVED lines=179> */
[C---:B------:R-:W-:Y:S01]  /*9140*/  F2FP.F16.F32.PACK_AB R97, R225.reuse, R224 ;  /* 0x000000e0e161723e */ /* 0x040fe200000000ff */
        /* <DEDUP_REMOVED lines=95> */
[----:B-----5:R-:W-:Y:S03]  /*9740*/  HMMA.16816.F32 R68, R96, R136, R12 ;  /* 0x000000886044723c */ /* 0x020fe6000000180c */
[----:B------:R-:W-:-:S03]  /*9750*/  FADD.FTZ R206, R206, R205 ;  /* 0x000000cdcece7221 */ /* 0x000fc60000010000 */
[----:B------:R-:W-:Y:S01]  /*9760*/  HMMA.16816.F32 R72, R96, R138, R72 ;  /* 0x0000008a6048723c */ /* 0x000fe20000001848 */
[----:B------:R-:W-:-:S04]  /*9770*/  FADD.FTZ R3, R207, R206 ;  /* 0x000000cecf037221 */ /* 0x000fc80000010000 */
[----:B------:R-:W-:Y:S01]  /*9780*/  FADD.FTZ R3, R222, R3 ;  /* 0x00000003de037221 */ /* 0x000fe20000010000 */
[C---:B-1----:R-:W-:Y:S03]  /*9790*/  HMMA.16816.F32 R84, R96.reuse, R140, R84 ;  /* 0x0000008c6054723c */ /* 0x042fe60000001854 */
[----:B------:R-:W-:Y:S01]  /*97a0*/  FADD.FTZ R152, R152, R3 ;  /* 0x0000000398987221 */ /* 0x000fe20000010000 */
[----:B------:R-:W-:Y:S02]  /*97b0*/  MOV R3, R0 ;  /* 0x0000000000037202 */ /* 0x000fe40000000f00 */
        /* <DEDUP_REMOVED lines=18> */
[----:B------:R-:W-:Y:S02]  /*98e0*/  MOV R18, UR6 ;  /* 0x0000000600127c02 */ /* 0x000fe40008000f00 */
[----:B------:R-:W-:Y:S01]  /*98f0*/  MOV R19, UR7 ;  /* 0x0000000700137c02 */ /* 0x000fe20008000f00 */
[----:B------:R-:W-:Y:S01]  /*9900*/  UIADD3 UR4, UR7, UR4, URZ ;  /* 0x0000000407047290 */ /* 0x000fe2000fffe03f */
[----:B------:R-:W-:Y:S02]  /*9910*/  LEA R16, P0, R18, R134, 0x6 ;  /* 0x0000008612107211 */ /* 0x000fe400078030ff */
[----:B------:R-:W3:Y:S03]  /*9920*/  @!P2 LDC.64 R10, c[0x0][0x220] ;  /* 0x00008800ff0aab82 */ /* 0x000ee60000000a00 */
[----:B------:R-:W-:-:S04]  /*9930*/  MOV R3, UR4 ;  /* 0x0000000400037c02 */ /* 0x000fc80008000f00 */
[----:B------:R-:W-:Y:S01]  /*9940*/  LEA.HI.X R3, R18, R221, R3, 0x6, P0 ;  /* 0x000000dd12037211 */ /* 0x000fe200000f3403 */
[----:B------:R-:W4:Y:S01]  /*9950*/  @!P4 LDC.64 R8, c[0x0][0x220] ;  /* 0x00008800ff08cb82 */ /* 0x000f220000000a00 */
[C---:B-1----:R-:W-:Y:S01]  /*9960*/  @!P4 LEA R18, P0, R16.reuse, R14, 0x1 ;  /* 0x0000000e1012c211 */ /* 0x042fe200078008ff */
[----:B------:R-:W-:Y:S01]  /*9970*/  @P4 STS.128 [R209+0x12000], RZ ;  /* 0x012000ffd1004388 */ /* 0x000fe20000000c00 */
[C---:B------:R-:W-:Y:S02]  /*9980*/  IADD3 R14, P6, R16.reuse, UR31, RZ ;  /* 0x0000001f100e7c10 */ /* 0x040fe4000ffde0ff */
        /* <DEDUP_REMOVED lines=36> */
[----:B------:R2:W-:Y:S01]  /*9bd0*/  @!P3 LDGSTS.E.BYPASS.LTC128B.128 [R209+0x15000], desc[UR22][R6.64+0x80] ;  /* 0x1500008006d1bfae */ /* 0x0005e2000b901d56 */
[----:B------:R-:W-:-:S03]  /*9be0*/  @!P2 LEA.HI.X R25, R14, R5, R3, 0x1, P0 ;  /* 0x000000050e19a211 */ /* 0x000fc600000f0c03 */
[----:B------:R-:W-:Y:S01]  /*9bf0*/  @P2 STS.128 [R209+0x17000], RZ ;  /* 0x017000ffd1002388 */ /* 0x000fe20000000c00 */
[----:B------:R-:W-:-:S03]  /*9c00*/  PLOP3.LUT P0, PT, PT, PT, UP0, 0x80, 0x0 ;  /* 0x000000000000781c */ /* 0x000fc60003f0f008 */
        /* <DEDUP_REMOVED lines=8> */
[----:B------:R-:W5:Y:S04]  /*9c90*/  LDSM.16.M88.4 R136, [R201+0xc800] ;  /* 0x00c80000c988783b */ /* 0x000f680000000200 */
[----:B------:R-:W4:Y:S04]  /*9ca0*/  LDSM.16.M88.4 R156, [R201+0xd000] ;  /* 0x00d00000c99c783b */ /* 0x000f280000000200 */
[----:B-1----:R-:W-:Y:S04]  /*9cb0*/  LDSM.16.M88.4 R8, [R198] ;  /* 0x00000000c608783b */ /* 0x002fe80000000200 */
[----:B------:R-:W1:Y:S04]  /*9cc0*/  LDSM.16.M88.4 R168, [R195+0xc000] ;  /* 0x00c00000c3a8783b */ /* 0x000e680000000200 */
[----:B------:R-:W1:Y:S04]  /*9cd0*/  LDSM.16.M88.4 R28, [R201+0xd800] ;  /* 0x00d80000c91c783b */ /* 0x000e680000000200 */
[----:B--2---:R-:W2:Y:S04]  /*9ce0*/  LDSM.16.M88.4 R4, [R191] ;  /* 0x00000000bf04783b */ /* 0x004ea80000000200 */
[----:B------:R-:W2:Y:S01]  /*9cf0*/  LDSM.16.M88.4 R20, [R190] ;  /* 0x00000000be14783b */ /* 0x000ea20000000200 */
[C---:B---3--:R-:W-:Y:S03]  /*9d00*/  HMMA.16816.F32 R16, R176.reuse, R12, RZ ;  /* 0x0000000cb010723c */ /* 0x048fe600000018ff */
[----:B------:R-:W-:Y:S04]  /*9d10*/  LDSM.16.M88.4 R164, [R197] ;  /* 0x00000000c5a4783b */ /* 0x000fe80000000200 */
[----:B------:R-:W3:Y:S01]  /*9d20*/  LDSM.16.M88.4 R224, [R188] ;  /* 0x00000000bce0783b */ /* 0x000ee20000000200 */
[C---:B------:R-:W-:Y:S03]  /*9d30*/  HMMA.16816.F32 R12, R176.reuse, R14, RZ ;  /* 0x0000000eb00c723c */ /* 0x040fe600000018ff */
[----:B------:R-:W3:Y:S03]  /*9d40*/  LDSM.16.M88.4 R152, [R189] ;  /* 0x00000000bd98783b */ /* 0x000ee60000000200 */
[C---:B-----5:R-:W-:Y:S01]  /*9d50*/  HMMA.16816.F32 R140, R176.reuse, R136, RZ ;  /* 0x00000088b08c723c */ /* 0x060fe200000018ff */
[----:B----4-:R-:W4:Y:S04]  /*9d60*/  LDSM.16.M88.4 R24, [R195+0xc800] ;  /* 0x00c80000c318783b */ /* 0x010f280000000200 */
[----:B------:R-:W5:Y:S01]  /*9d70*/  LDSM.16.M88.4 R32, [R195+0xd000] ;  /* 0x00d00000c320783b */ /* 0x000f620000000200 */
[----:B------:R-:W-:Y:S03]  /*9d80*/  HMMA.16816.F32 R160, R176, R156, RZ ;  /* 0x0000009cb0a0723c */ /* 0x000fe600000018ff */
[----:B------:R-:W-:Y:S03]  /*9d90*/  LDSM.16.M88.4 R172, [R201+0xe000] ;  /* 0x00e00000c9ac783b */ /* 0x000fe60000000200 */
[C---:B------:R-:W-:Y:S01]  /*9da0*/  HMMA.16816.F32 R16, R144.reuse, R148, R16 ;  /* 0x000000949010723c */ /* 0x040fe20000001810 */
[----:B------:R-:W-:Y:S04]  /*9db0*/  LDSM.16.M88.4 R228, [R198+0x4000] ;  /* 0x00400000c6e4783b */ /* 0x000fe80000000200 */
[----:B------:R-:W0:Y:S01]  /*9dc0*/  LDGDEPBAR ;  /* 0x00000000000079af */ /* 0x000e220000000000 */
[----:B------:R-:W-:Y:S03]  /*9dd0*/  HMMA.16816.F32 R12, R144, R150, R12 ;  /* 0x00000096900c723c */ /* 0x000fe6000000180c */
[----:B------:R-:W-:Y:S03]  /*9de0*/  LDSM.16.M88.4 R148, [R195+0xd800] ;  /* 0x00d80000c394783b */ /* 0x000fe60000000200 */
[C---:B------:R-:W-:Y:S06]  /*9df0*/  HMMA.16816.F32 R136, R176.reuse, R138, RZ ;  /* 0x0000008ab088723c */ /* 0x040fec00000018ff */
[----:B------:R-:W-:Y:S06]  /*9e00*/  HMMA.16816.F32 R156, R176, R158, RZ ;  /* 0x0000009eb09c723c */ /* 0x000fec00000018ff */
[----:B-1----:R-:W-:Y:S06]  /*9e10*/  HMMA.16816.F32 R16, R8, R168, R16 ;  /* 0x000000a80810723c */ /* 0x002fec0000001810 */
[C---:B------:R-:W-:Y:S06]  /*9e20*/  HMMA.16816.F32 R204, R176.reuse, R28, RZ ;  /* 0x0000001cb0cc723c */ /* 0x040fec00000018ff */
[----:B------:R-:W-:Y:S01]  /*9e30*/  HMMA.16816.F32 R176, R176, R30, RZ ;  /* 0x0000001eb0b0723c */ /* 0x000fe200000018ff */
[----:B------:R-:W-:Y:S05]  /*9e40*/  LDSM.16.M88.4 R28, [R188+0x1000] ;  /* 0x00100000bc1c783b */ /* 0x000fea0000000200 */
[----:B------:R-:W-:Y:S01]  /*9e50*/  HMMA.16816.F32 R12, R8, R170, R12 ;  /* 0x000000aa080c723c */ /* 0x000fe2000000180c */
[----:B------:R-:W-:Y:S05]  /*9e60*/  LDSM.16.M88.4 R168, [R188+0x1800] ;  /* 0x00180000bca8783b */ /* 0x000fea0000000200 */
[C---:B--2---:R-:W-:Y:S06]  /*9e70*/  HMMA.16816.F32 R140, R144.reuse, R4, R140 ;  /* 0x00000004908c723c */ /* 0x044fec000000188c */
[C---:B------:R-:W-:Y:S01]  /*9e80*/  HMMA.16816.F32 R136, R144.reuse, R6, R136 ;  /* 0x000000069088723c */ /* 0x040fe20000001888 */
[----:B------:R-:W-:Y:S05]  /*9e90*/  LDSM.16.M88.4 R4, [R188+0x800] ;  /* 0x00080000bc04783b */ /* 0x000fea0000000200 */
[C---:B------:R-:W-:Y:S06]  /*9ea0*/  HMMA.16816.F32 R160, R144.reuse, R20, R160 ;  /* 0x0000001490a0723c */ /* 0x040fec00000018a0 */
[----:B------:R-:W-:Y:S01]  /*9eb0*/  HMMA.16816.F32 R156, R144, R22, R156 ;  /* 0x00000016909c723c */ /* 0x000fe2000000189c */
[----:B------:R-:W1:Y:S05]  /*9ec0*/  LDSM.16.M88.4 R20, [R202+0x4000] ;  /* 0x00400000ca14783b */ /* 0x000e6a0000000200 */
[----:B---3--:R-:W-:Y:S06]  /*9ed0*/  HMMA.16816.F32 R16, R164, R224, R16 ;  /* 0x000000e0a410723c */ /* 0x008fec0000001810 */
[C---:B------:R-:W-:Y:S06]  /*9ee0*/  HMMA.16816.F32 R204, R144.reuse, R152, R204 ;  /* 0x0000009890cc723c */ /* 0x040fec00000018cc */
[----:B------:R-:W-:Y:S01]  /*9ef0*/  HMMA.16816.F32 R176, R144, R154, R176 ;  /* 0x0000009a90b0723c */ /* 0x000fe200000018b0 */
[----:B------:R-:W-:Y:S04]  /*9f00*/  LDSM.16.M88.4 R152, [R187] ;  /* 0x00000000bb98783b */ /* 0x000fe80000000200 */
[----:B------:R-:W-:Y:S01]  /*9f10*/  LDSM.16.M88.4 R144, [R201+0xe800] ;  /* 0x00e80000c990783b */ /* 0x000fe20000000200 */
[----:B------:R-:W-:Y:S03]  /*9f20*/  HMMA.16816.F32 R12, R164, R226, R12 ;  /* 0x000000e2a40c723c */ /* 0x000fe6000000180c */
[----:B------:R-:W-:Y:S03]  /*9f30*/  LDSM.16.M88.4 R224, [R195+0xf800] ;  /* 0x00f80000c3e0783b */ /* 0x000fe60000000200 */
[C---:B----4-:R-:W-:Y:S06]  /*9f40*/  HMMA.16816.F32 R140, R8.reuse, R24, R140 ;  /* 0x00000018088c723c */ /* 0x050fec000000188c */
[C---:B------:R-:W-:Y:S01]  /*9f50*/  HMMA.16816.F32 R136, R8.reuse, R26, R136 ;  /* 0x0000001a0888723c */ /* 0x040fe20000001888 */
[----:B------:R-:W-:Y:S05]  /*9f60*/  LDSM.16.M88.4 R24, [R201+0xf000] ;  /* 0x00f00000c918783b */ /* 0x000fea0000000200 */
[C---:B-----5:R-:W-:Y:S06]  /*9f70*/  HMMA.16816.F32 R160, R8.reuse, R32, R160 ;  /* 0x0000002008a0723c */ /* 0x060fec00000018a0 */
[----:B------:R-:W-:Y:S01]  /*9f80*/  HMMA.16816.F32 R156, R8, R34, R156 ;  /* 0x00000022089c723c */ /* 0x000fe2000000189c */
[----:B------:R-:W2:Y:S05]  /*9f90*/  LDSM.16.M88.4 R32, [R200+0x4000] ;  /* 0x00400000c820783b */ /* 0x000eaa0000000200 */
[----:B-1----:R-:W-:Y:S06]  /*9fa0*/  HMMA.16816.F32 R16, R20, R172, R16 ;  /* 0x000000ac1410723c */ /* 0x002fec0000001810 */
[C---:B------:R-:W-:Y:S06]  /*9fb0*/  HMMA.16816.F32 R204, R8.reuse, R148, R204 ;  /* 0x0000009408cc723c */ /* 0x040fec00000018cc */
[----:B------:R-:W-:Y:S01]  /*9fc0*/  HMMA.16816.F32 R176, R8, R150, R176 ;  /* 0x0000009608b0723c */ /* 0x000fe200000018b0 */
[----:B------:R-:W-:Y:S04]  /*9fd0*/  LDSM.16.M88.4 R148, [R201+0xf800] ;  /* 0x00f80000c994783b */ /* 0x000fe80000000200 */
[----:B------:R-:W-:Y:S01]  /*9fe0*/  LDSM.16.M88.4 R8, [R186] ;  /* 0x00000000ba08783b */ /* 0x000fe20000000200 */
[----:B------:R-:W-:Y:S03]  /*9ff0*/  HMMA.16816.F32 R12, R20, R174, R12 ;  /* 0x000000ae140c723c */ /* 0x000fe6000000180c */
[----:B------:R-:W-:Y:S03]  /*a000*/  LDSM.16.M88.4 R172, [R197+0x4000] ;  /* 0x00400000c5ac783b */ /* 0x000fe60000000200 */
[C---:B------:R-:W-:Y:S06]  /*a010*/  HMMA.16816.F32 R140, R164.reuse, R4, R140 ;  /* 0x00000004a48c723c */ /* 0x040fec000000188c */
[C---:B------:R-:W-:Y:S01]  /*a020*/  HMMA.16816.F32 R136, R164.reuse, R6, R136 ;  /* 0x00000006a488723c */ /* 0x040fe20000001888 */
[----:B------:R-:W-:Y:S05]  /*a030*/  LDSM.16.M88.4 R4, [R185] ;  /* 0x00000000b904783b */ /* 0x000fea0000000200 */
[C---:B------:R-:W-:Y:S06]  /*a040*/  HMMA.16816.F32 R160, R164.reuse, R28, R160 ;  /* 0x0000001ca4a0723c */ /* 0x040fec00000018a0 */
[----:B------:R-:W-:Y:S01]  /*a050*/  HMMA.16816.F32 R156, R164, R30, R156 ;  /* 0x0000001ea49c723c */ /* 0x000fe2000000189c */
[----:B------:R-:W1:Y:S05]  /*a060*/  LDSM.16.M88.4 R28, [R195+0xe000] ;  /* 0x00e00000c31c783b */ /* 0x000e6a0000000200 */
[----:B--2---:R-:W-:Y:S06]  /*a070*/  HMMA.16816.F32 R16, R32, R152, R16 ;  /* 0x000000982010723c */ /* 0x004fec0000001810 */
[C---:B------:R-:W-:Y:S06]  /*a080*/  HMMA.16816.F32 R204, R164.reuse, R168, R204 ;  /* 0x000000a8a4cc723c */ /* 0x040fec00000018cc */
[----:B------:R-:W-:Y:S01]  /*a090*/  HMMA.16816.F32 R176, R164, R170, R176 ;  /* 0x000000aaa4b0723c */ /* 0x000fe200000018b0 */
[----:B------:R-:W-:Y:S04]  /*a0a0*/  LDSM.16.M88.4 R168, [R188+0x3000] ;  /* 0x00300000bca8783b */ /* 0x000fe80000000200 */
[----:B------:R-:W-:Y:S01]  /*a0b0*/  LDSM.16.M88.4 R164, [R188+0x3800] ;  /* 0x00380000bca4783b */ /* 0x000fe20000000200 */
[----:B------:R-:W-:Y:S03]  /*a0c0*/  HMMA.16816.F32 R12, R32, R154, R12 ;  /* 0x0000009a200c723c */ /* 0x000fe6000000180c */
[----:B------:R-:W-:Y:S03]  /*a0d0*/  LDSM.16.M88.4 R152, [R202+0x8000] ;  /* 0x00800000ca98783b */ /* 0x000fe60000000200 */
[C---:B------:R-:W-:Y:S06]  /*a0e0*/  HMMA.16816.F32 R140, R20.reuse, R144, R140 ;  /* 0x00000090148c723c */ /* 0x040fec000000188c */
[C---:B------:R-:W-:Y:S01]  /*a0f0*/  HMMA.16816.F32 R136, R20.reuse, R146, R136 ;  /* 0x000000921488723c */ /* 0x040fe20000001888 */
[----:B------:R-:W-:Y:S05]  /*a100*/  LDSM.16.M88.4 R144, [R184] ;  /* 0x00000000b890783b */ /* 0x000fea0000000200 */
[C---:B------:R-:W-:Y:S06]  /*a110*/  HMMA.16816.F32 R160, R20.reuse, R24, R160 ;  /* 0x0000001814a0723c */ /* 0x040fec00000018a0 */
[----:B------:R-:W-:Y:S01]  /*a120*/  HMMA.16816.F32 R156, R20, R26, R156 ;  /* 0x0000001a149c723c */ /* 0x000fe2000000189c */
[----:B------:R-:W2:Y:S05]  /*a130*/  LDSM.16.M88.4 R24, [R188+0x2000] ;  /* 0x00200000bc18783b */ /* 0x000eaa0000000200 */
[----:B-1----:R-:W-:Y:S06]  /*a140*/  HMMA.16816.F32 R16, R228, R28, R16 ;  /* 0x0000001ce410723c */ /* 0x002fec0000001810 */
[C---:B------:R-:W-:Y:S06]  /*a150*/  HMMA.16816.F32 R204, R20.reuse, R148, R204 ;  /* 0x0000009414cc723c */ /* 0x040fec00000018cc */
[----:B------:R-:W-:Y:S01]  /*a160*/  HMMA.16816.F32 R176, R20, R150, R176 ;  /* 0x0000009614b0723c */ /* 0x000fe200000018b0 */
[----:B------:R-:W1:Y:S04]  /*a170*/  LDSM.16.M88.4 R20, [R195+0xe800] ;  /* 0x00e80000c314783b */ /* 0x000e680000000200 */
[----:B------:R-:W-:Y:S01]  /*a180*/  LDSM.16.M88.4 R148, [R201+0x10800] ;  /* 0x01080000c994783b */ /* 0x000fe20000000200 */
[----:B------:R-:W-:Y:S03]  /*a190*/  HMMA.16816.F32 R12, R228, R30, R12 ;  /* 0x0000001ee40c723c */ /* 0x000fe6000000180c */
[----:B------:R-:W-:Y:S03]  /*a1a0*/  LDSM.16.M88.4 R28, [R188+0x2800] ;  /* 0x00280000bc1c783b */ /* 0x000fe60000000200 */
[C---:B------:R-:W-:Y:S06]  /*a1b0*/  HMMA.16816.F32 R140, R32.reuse, R8, R140 ;  /* 0x00000008208c723c */ /* 0x040fec000000188c */
[----:B------:R-:W-:Y:S01]  /*a1c0*/  HMMA.16816.F32 R136, R32, R10, R136 ;  /* 0x0000000a2088723c */ /* 0x000fe20000001888 */
[----:B------:R-:W3:Y:S05]  /*a1d0*/  LDSM.16.M88.4 R8, [R201+0x10000] ;  /* 0x01000000c908783b */ /* 0x000eea0000000200 */
[----:B--2---:R-:W-:Y:S06]  /*a1e0*/  HMMA.16816.F32 R16, R172, R24, R16 ;  /* 0x00000018ac10723c */ /* 0x004fec0000001810 */
[C---:B------:R-:W-:Y:S06]  /*a1f0*/  HMMA.16816.F32 R160, R32.reuse, R4, R160 ;  /* 0x0000000420a0723c */ /* 0x040fec00000018a0 */
[----:B------:R-:W-:Y:S01]  /*a200*/  HMMA.16816.F32 R156, R32, R6, R156 ;  /* 0x00000006209c723c */ /* 0x000fe2000000189c */
[----:B------:R-:W2:Y:S05]  /*a210*/  LDSM.16.M88.4 R4, [R195+0xf000] ;  /* 0x00f00000c304783b */ /* 0x000eaa0000000200 */
[----:B------:R-:W-:Y:S01]  /*a220*/  HMMA.16816.F32 R12, R172, R26, R12 ;  /* 0x0000001aac0c723c */ /* 0x000fe2000000180c */
[----:B------:R-:W-:Y:S05]  /*a230*/  LDSM.16.M88.4 R24, [R198+0x8000] ;  /* 0x00800000c618783b */ /* 0x000fea0000000200 */
[C---:B------:R-:W-:Y:S06]  /*a240*/  HMMA.16816.F32 R204, R32.reuse, R144, R204 ;  /* 0x0000009020cc723c */ /* 0x040fec00000018cc */
[----:B------:R-:W-:Y:S01]  /*a250*/  HMMA.16816.F32 R176, R32, R146, R176 ;  /* 0x0000009220b0723c */ /* 0x000fe200000018b0 */
[----:B------:R-:W-:Y:S04]  /*a260*/  LDSM.16.M88.4 R32, [R200+0x8000] ;  /* 0x00800000c820783b */ /* 0x000fe80000000200 */
[----:B------:R-:W4:Y:S01]  /*a270*/  LDSM.16.M88.4 R144, [R183] ;  /* 0x00000000b790783b */ /* 0x000f220000000200 */
[C---:B-1----:R-:W-:Y:S06]  /*a280*/  HMMA.16816.F32 R140, R228.reuse, R20, R140 ;  /* 0x00000014e48c723c */ /* 0x042fec000000188c */
[----:B------:R-:W-:Y:S01]  /*a290*/  HMMA.16816.F32 R136, R228, R22, R136 ;  /* 0x00000016e488723c */ /* 0x000fe20000001888 */
[----:B------:R-:W1:Y:S05]  /*a2a0*/  LDSM.16.M88.4 R20, [R195+0x10000] ;  /* 0x01000000c314783b */ /* 0x000e6a0000000200 */
[C---:B---3--:R-:W-:Y:S06]  /*a2b0*/  HMMA.16816.F32 R16, R152.reuse, R8, R16 ;  /* 0x000000089810723c */ /* 0x048fec0000001810 */
[----:B------:R-:W-:Y:S01]  /*a2c0*/  HMMA.16816.F32 R12, R152, R10, R12 ;  /* 0x0000000a980c723c */ /* 0x000fe2000000180c */
[----:B------:R-:W-:Y:S05]  /*a2d0*/  LDSM.16.M88.4 R8, [R197+0x8000] ;  /* 0x00800000c508783b */ /* 0x000fea0000000200 */
[----:B--2---:R-:W-:Y:S06]  /*a2e0*/  HMMA.16816.F32 R160, R228, R4, R160 ;  /* 0x00000004e4a0723c */ /* 0x004fec00000018a0 */
[C---:B------:R-:W-:Y:S06]  /*a2f0*/  HMMA.16816.F32 R140, R172.reuse, R28, R140 ;  /* 0x0000001cac8c723c */ /* 0x040fec000000188c */
[----:B------:R-:W-:Y:S01]  /*a300*/  HMMA.16816.F32 R136, R172, R30, R136 ;  /* 0x0000001eac88723c */ /* 0x000fe20000001888 */
[----:B------:R-:W2:Y:S05]  /*a310*/  LDSM.16.M88.4 R28, [R182] ;  /* 0x00000000b61c783b */ /* 0x000eaa0000000200 */
[C---:B----4-:R-:W-:Y:S06]  /*a320*/  HMMA.16816.F32 R16, R32.reuse, R144, R16 ;  /* 0x000000902010723c */ /* 0x050fec0000001810 */
[----:B------:R-:W-:Y:S01]  /*a330*/  HMMA.16816.F32 R12, R32, R146, R12 ;  /* 0x00000092200c723c */ /* 0x000fe2000000180c */
[----:B------:R-:W3:Y:S05]  /*a340*/  LDSM.16.M88.4 R144, [R201+0x11000] ;  /* 0x01100000c990783b */ /* 0x000eea0000000200 */
[----:B------:R-:W-:Y:S01]  /*a350*/  HMMA.16816.F32 R156, R228, R6, R156 ;  /* 0x00000006e49c723c */ /* 0x000fe2000000189c */
[----:B------:R-:W4:Y:S05]  /*a360*/  LDSM.16.M88.4 R4, [R188+0x4000] ;  /* 0x00400000bc04783b */ /* 0x000f2a0000000200 */
[----:B------:R-:W-:Y:S06]  /*a370*/  HMMA.16816.F32 R140, R152, R148, R140 ;  /* 0x00000094988c723c */ /* 0x000fec000000188c */
[----:B------:R-:W-:Y:S06]  /*a380*/  HMMA.16816.F32 R160, R172, R168, R160 ;  /* 0x000000a8aca0723c */ /* 0x000fec00000018a0 */
[----:B-1----:R-:W-:Y:S06]  /*a390*/  HMMA.16816.F32 R16, R24, R20, R16 ;  /* 0x000000141810723c */ /* 0x002fec0000001810 */
[----:B------:R-:W-:Y:S01]  /*a3a0*/  HMMA.16816.F32 R136, R152, R150, R136 ;  /* 0x000000969888723c */ /* 0x000fe20000001888 */
[----:B------:R-:W-:Y:S05]  /*a3b0*/  LDSM.16.M88.4 R148, [R188+0x4800] ;  /* 0x00480000bc94783b */ /* 0x000fea0000000200 */
[C---:B------:R-:W-:Y:S06]  /*a3c0*/  HMMA.16816.F32 R204, R228.reuse, R224, R204 ;  /* 0x000000e0e4cc723c */ /* 0x040fec00000018cc */
[----:B------:R-:W-:Y:S01]  /*a3d0*/  HMMA.16816.F32 R224, R228, R226, R176 ;  /* 0x000000e2e4e0723c */ /* 0x000fe200000018b0 */
[----:B------:R-:W1:Y:S05]  /*a3e0*/  LDSM.16.M88.4 R176, [R195+0x10800] ;  /* 0x01080000c3b0783b */ /* 0x000e6a0000000200 */
[----:B------:R-:W-:Y:S01]  /*a3f0*/  HMMA.16816.F32 R12, R24, R22, R12 ;  /* 0x00000016180c723c */ /* 0x000fe2000000180c */
[----:B------:R-:W5:Y:S05]  /*a400*/  LDSM.16.M88.4 R20, [R181] ;  /* 0x00000000b514783b */ /* 0x000f6a0000000200 */
[----:B--2---:R-:W-:Y:S06]  /*a410*/  HMMA.16816.F32 R140, R32, R28, R140 ;  /* 0x0000001c208c723c */ /* 0x004fec000000188c */
[----:B------:R-:W-:Y:S06]  /*a420*/  HMMA.16816.F32 R156, R172, R170, R156 ;  /* 0x000000aaac9c723c */ /* 0x000fec000000189c */
[----:B---3--:R-:W-:Y:S06]  /*a430*/  HMMA.16816.F32 R160, R152, R144, R160 ;  /* 0x0000009098a0723c */ /* 0x008fec00000018a0 */
[----:B----4-:R-:W-:Y:S06]  /*a440*/  HMMA.16816.F32 R16, R8, R4, R16 ;  /* 0x000000040810723c */ /* 0x010fec0000001810 */
[----:B------:R-:W-:Y:S01]  /*a450*/  HMMA.16816.F32 R136, R32, R30, R136 ;  /* 0x0000001e2088723c */ /* 0x000fe20000001888 */
[----:B------:R-:W2:Y:S05]  /*a460*/  LDSM.16.M88.4 R28, [R201+0x11800] ;  /* 0x01180000c91c783b */ /* 0x000eaa0000000200 */
[C---:B------:R-:W-:Y:S06]  /*a470*/  HMMA.16816.F32 R204, R172.reuse, R164, R204 ;  /* 0x000000a4accc723c */ /* 0x040fec00000018cc */
[----:B------:R-:W-:Y:S06]  /*a480*/  HMMA.16816.F32 R224, R172, R166, R224 ;  /* 0x000000a6ace0723c */ /* 0x000fec00000018e0 */
[----:B------:R-:W-:Y:S01]  /*a490*/  HMMA.16816.F32 R12, R8, R6, R12 ;  /* 0x00000006080c723c */ /* 0x000fe2000000180c */
[----:B------:R-:W-:Y:S01]  /*a4a0*/  FMUL.FTZ R3, R16, UR32 ;  /* 0x0000002010037c20 */ /* 0x000fe20008410000 */
[----:B------:R-:W-:Y:S01]  /*a4b0*/  FMUL.FTZ R132, R17, UR32 ;  /* 0x0000002011847c20 */ /* 0x000fe20008410000 */
[----:B------:R-:W-:Y:S01]  /*a4c0*/  FMUL.FTZ R133, R18, UR32 ;  /* 0x0000002012857c20 */ /* 0x000fe20008410000 */
[----:B------:R-:W3:Y:S02]  /*a4d0*/  LDSM.16.M88.4 R4, [R195+0x11000] ;  /* 0x01100000c304783b */ /* 0x000ee40000000200 */
[----:B-1----:R-:W-:Y:S01]  /*a4e0*/  HMMA.16816.F32 R140, R24, R176, R140 ;  /* 0x000000b0188c723c */ /* 0x002fe2000000188c */
[----:B------:R-:W1:Y:S05]  /*a4f0*/  MUFU.TANH R3, R3 ;  /* 0x0000000300037308 */ /* 0x000e6a0000002400 */
[----:B------:R-:W-:Y:S01]  /*a500*/  HMMA.16816.F32 R156, R152, R146, R156 ;  /* 0x00000092989c723c */ /* 0x000fe2000000189c */
[----:B------:R-:W-:Y:S02]  /*a510*/  LDSM.16.M88.4 R144, [R188+0x5000] ;  /* 0x00500000bc90783b */ /* 0x000fe40000000200 */
[----:B------:R-:W4:Y:S03]  /*a520*/  MUFU.TANH R132, R132 ;  /* 0x0000008400847308 */ /* 0x000f260000002400 */
[----:B-----5:R-:W-:Y:S05]  /*a530*/  HMMA.16816.F32 R160, R32, R20, R160 ;  /* 0x0000001420a0723c */ /* 0x020fea00000018a0 */
[----:B------:R-:W1:Y:S01]  /*a540*/  MUFU.TANH R133, R133 ;  /* 0x0000008500857308 */ /* 0x000e620000002400 */
[C---:B--2---:R-:W-:Y:S01]  /*a550*/  HMMA.16816.F32 R204, R152.reuse, R28, R204 ;  /* 0x0000001c98cc723c */ /* 0x044fe200000018cc */
[----:B------:R-:W-:Y:S01]  /*a560*/  FMUL.FTZ R20, R19, UR32 ;  /* 0x0000002013147c20 */ /* 0x000fe20008410000 */
[----:B------:R-:W-:Y:S01]  /*a570*/  FMUL.FTZ R12, R12, UR32 ;  /* 0x000000200c0c7c20 */ /* 0x000fe20008410000 */
[----:B------:R-:W2:Y:S03]  /*a580*/  LDSM.16.M88.4 R16, [R180] ;  /* 0x00000000b410783b */ /* 0x000ea60000000200 */
[----:B------:R-:W-:Y:S01]  /*a590*/  HMMA.16816.F32 R224, R152, R30, R224 ;  /* 0x0000001e98e0723c */ /* 0x000fe200000018e0 */
[----:B------:R5:W1:Y:S05]  /*a5a0*/  MUFU.TANH R21, R12 ;  /* 0x0000000c00157308 */ /* 0x000a6a0000002400 */
[----:B------:R-:W-:Y:S03]  /*a5b0*/  HMMA.16816.F32 R140, R8, R148, R140 ;  /* 0x00000094088c723c */ /* 0x000fe6000000188c */
[----:B------:R-:W1:Y:S03]  /*a5c0*/  MUFU.TANH R20, R20 ;  /* 0x0000001400147308 */ /* 0x000e660000002400 */
[----:B------:R-:W-:Y:S01]  /*a5d0*/  HMMA.16816.F32 R156, R32, R22, R156 ;  /* 0x00000016209c723c */ /* 0x000fe2000000189c */
[----:B------:R-:W-:-:S04]  /*a5e0*/  FMUL.FTZ R148, R13, UR32 ;  /* 0x000000200d947c20 */ /* 0x000fc80008410000 */
[----:B------:R-:W1:Y:S01]  /*a5f0*/  MUFU.TANH R28, R148 ;  /* 0x00000094001c7308 */ /* 0x000e620000002400 */
[C---:B---3--:R-:W-:Y:S01]  /*a600*/  HMMA.16816.F32 R160, R24.reuse, R4, R160 ;  /* 0x0000000418a0723c */ /* 0x048fe200000018a0 */
[----:B------:R-:W-:Y:S01]  /*a610*/  FMUL.FTZ R22, R14, UR32 ;  /* 0x000000200e167c20 */ /* 0x000fe20008410000 */
[----:B------:R-:W-:Y:S02]  /*a620*/  FMUL.FTZ R23, R15, UR32 ;  /* 0x000000200f177c20 */ /* 0x000fe40008410000 */
[----:B-----5:R-:W3:Y:S02]  /*a630*/  LDSM.16.M88.4 R12, [R195+0x11800] ;  /* 0x01180000c30c783b */ /* 0x020ee40000000200 */
[----:B------:R-:W-:Y:S01]  /*a640*/  HMMA.16816.F32 R136, R24, R178, R136 ;  /* 0x000000b21888723c */ /* 0x000fe20000001888 */
[----:B------:R-:W1:Y:S05]  /*a650*/  MUFU.TANH R22, R22 ;  /* 0x0000001600167308 */ /* 0x000e6a0000002400 */
[----:B------:R-:W-:Y:S01]  /*a660*/  FMUL.FTZ R29, R140, UR32 ;  /* 0x000000208c1d7c20 */ /* 0x000fe20008410000 */
[----:B------:R-:W-:-:S02]  /*a670*/  FMUL.FTZ R30, R141, UR32 ;  /* 0x000000208d1e7c20 */ /* 0x000fc40008410000 */
[----:B------:R-:W1:Y:S03]  /*a680*/  MUFU.TANH R23, R23 ;  /* 0x0000001700177308 */ /* 0x000e660000002400 */
[----:B------:R-:W-:Y:S01]  /*a690*/  HMMA.16816.F32 R156, R24, R6, R156 ;  /* 0x00000006189c723c */ /* 0x000fe2000000189c */
[----:B------:R-:W5:Y:S01]  /*a6a0*/  LDSM.16.M88.4 R4, [R188+0x5800] ;  /* 0x00580000bc04783b */ /* 0x000f620000000200 */
[----:B------:R-:W-:-:S04]  /*a6b0*/  DEPBAR.LE SB0, 0x0 ;  /* 0x000080000000791a */ /* 0x000fc80000000000 */
[C---:B--2---:R-:W-:Y:S01]  /*a6c0*/  HMMA.16816.F32 R204, R32.reuse, R16, R204 ;  /* 0x0000001020cc723c */ /* 0x044fe200000018cc */
[----:B------:R-:W2:Y:S05]  /*a6d0*/  MUFU.TANH R29, R29 ;  /* 0x0000001d001d7308 */ /* 0x000eaa0000002400 */
[----:B------:R-:W-:Y:S01]  /*a6e0*/  HMMA.16816.F32 R224, R32, R18, R224 ;  /* 0x0000001220e0723c */ /* 0x000fe200000018e0 */
[----:B------:R-:W-:Y:S01]  /*a6f0*/  FMUL.FTZ R16, R142, UR32 ;  /* 0x000000208e107c20 */ /* 0x000fe20008410000 */
[----:B------:R-:W-:Y:S01]  /*a700*/  FMUL.FTZ R17, R143, UR32 ;  /* 0x000000208f117c20 */ /* 0x000fe20008410000 */
[----:B------:R-:W1:Y:S03]  /*a710*/  MUFU.TANH R30, R30 ;  /* 0x0000001e001e7308 */ /* 0x000e660000002400 */
[C---:B------:R-:W-:Y:S05]  /*a720*/  HMMA.16816.F32 R160, R8.reuse, R144, R160 ;  /* 0x0000009008a0723c */ /* 0x040fea00000018a0 */
[----:B------:R-:W1:Y:S01]  /*a730*/  MUFU.TANH R16, R16 ;  /* 0x0000001000107308 */ /* 0x000e620000002400 */
[----:B------:R-:W-:Y:S06]  /*a740*/  HMMA.16816.F32 R156, R8, R146, R156 ;  /* 0x00000092089c723c */ /* 0x000fec000000189c */
[C---:B---3--:R-:W-:Y:S01]  /*a750*/  HMMA.16816.F32 R204, R24.reuse, R12, R204 ;  /* 0x0000000c18cc723c */ /* 0x048fe200000018cc */
[----:B------:R-:W3:Y:S05]  /*a760*/  MUFU.TANH R17, R17 ;  /* 0x0000001100117308 */ /* 0x000eea0000002400 */
[----:B------:R-:W-:Y:S06]  /*a770*/  HMMA.16816.F32 R224, R24, R14, R224 ;  /* 0x0000000e18e0723c */ /* 0x000fec00000018e0 */
[----:B------:R-:W-:Y:S01]  /*a780*/  HMMA.16816.F32 R136, R8, R150, R136 ;  /* 0x000000960888723c */ /* 0x000fe20000001888 */
[----:B------:R-:W-:Y:S01]  /*a790*/  FMUL.FTZ R162, R162, UR32 ;  /* 0x00000020a2a27c20 */ /* 0x000fe20008410000 */
[----:B------:R-:W-:Y:S01]  /*a7a0*/  FMUL.FTZ R33, R160, UR32 ;  /* 0x00000020a0217c20 */ /* 0x000fe20008410000 */
[----:B------:R-:W-:Y:S01]  /*a7b0*/  FMUL.FTZ R14, R163, UR32 ;  /* 0x00000020a30e7c20 */ /* 0x000fe20008410000 */
[----:B------:R-:W-:Y:S01]  /*a7c0*/  FMUL.FTZ R161, R161, UR32 ;  /* 0x00000020a1a17c20 */ /* 0x000fe20008410000 */
[----:B------:R4:W1:Y:S01]  /*a7d0*/  MUFU.TANH R228, R162 ;  /* 0x000000a200e47308 */ /* 0x0008620000002400 */
[----:B------:R-:W-:Y:S01]  /*a7e0*/  FMUL.FTZ R146, R156, UR32 ;  /* 0x000000209c927c20 */ /* 0x000fe20008410000 */
[----:B------:R-:W-:Y:S01]  /*a7f0*/  FMUL.FTZ R25, R158, UR32 ;  /* 0x000000209e197c20 */ /* 0x000fe20008410000 */
[----:B------:R-:W-:Y:S01]  /*a800*/  FMUL.FTZ R144, R157, UR32 ;  /* 0x000000209d907c20 */ /* 0x000fe20008410000 */
[----:B------:R-:W-:-:S03]  /*a810*/  FMUL.FTZ R15, R159, UR32 ;  /* 0x000000209f0f7c20 */ /* 0x000fc60008410000 */
[C---:B-----5:R-:W-:Y:S01]  /*a820*/  HMMA.16816.F32 R204, R8.reuse, R4, R204 ;  /* 0x0000000408cc723c */ /* 0x060fe200000018cc */
[----:B------:R-:W1:Y:S05]  /*a830*/  MUFU.TANH R33, R33 ;  /* 0x0000002100217308 */ /* 0x000e6a0000002400 */
[----:B------:R-:W-:Y:S03]  /*a840*/  HMMA.16816.F32 R224, R8, R6, R224 ;  /* 0x0000000608e0723c */ /* 0x000fe600000018e0 */
[----:B------:R1:W1:Y:S03]  /*a850*/  MUFU.TANH R222, R161 ;  /* 0x000000a100de7308 */ /* 0x0002660000002400 */
[----:B------:R-:W-:Y:S01]  /*a860*/  FMUL.FTZ R136, R136, UR32 ;  /* 0x0000002088887c20 */ /* 0x000fe20008410000 */
[----:B------:R-:W-:Y:S01]  /*a870*/  FMUL.FTZ R31, R137, UR32 ;  /* 0x00000020891f7c20 */ /* 0x000fe20008410000 */
[----:B------:R-:W-:Y:S01]  /*a880*/  FMUL.FTZ R18, R138, UR32 ;  /* 0x000000208a127c20 */ /* 0x000fe20008410000 */
[----:B------:R-:W-:-:S02]  /*a890*/  FMUL.FTZ R19, R139, UR32 ;  /* 0x000000208b137c20 */ /* 0x000fc40008410000 */
[----:B------:R-:W1:Y:S07]  /*a8a0*/  MUFU.TANH R14, R14 ;  /* 0x0000000e000e7308 */ /* 0x000e6e0000002400 */
[----:B------:R-:W-:Y:S01]  /*a8b0*/  FMUL.FTZ R170, R204, UR32 ;  /* 0x00000020ccaa7c20 */ /* 0x000fe20008410000 */
[----:B------:R-:W-:Y:S01]  /*a8c0*/  FMUL.FTZ R168, R205, UR32 ;  /* 0x00000020cda87c20 */ /* 0x000fe20008410000 */
[----:B----4-:R-:W-:Y:S01]  /*a8d0*/  FMUL.FTZ R162, R206, UR32 ;  /* 0x00000020cea27c20 */ /* 0x010fe20008410000 */
[----:B------:R-:W-:Y:S01]  /*a8e0*/  FMUL.FTZ R160, R207, UR32 ;  /* 0x00000020cfa07c20 */ /* 0x000fe20008410000 */
[----:B------:R-:W4:Y:S02]  /*a8f0*/  MUFU.TANH R136, R136 ;  /* 0x0000008800887308 */ /* 0x000f240000002400 */
[----:B------:R-:W-:Y:S01]  /*a900*/  FMUL.FTZ R166, R224, UR32 ;  /* 0x00000020e0a67c20 */ /* 0x000fe20008410000 */
[----:B------:R-:W-:Y:S01]  /*a910*/  FMUL.FTZ R164, R225, UR32 ;  /* 0x00000020e1a47c20 */ /* 0x000fe20008410000 */
[----:B------:R-:W-:Y:S01]  /*a920*/  FMUL.FTZ R158, R226, UR32 ;  /* 0x00000020e29e7c20 */ /* 0x000fe20008410000 */
[----:B------:R-:W-:-:S03]  /*a930*/  FMUL.FTZ R156, R227, UR32 ;  /* 0x00000020e39c7c20 */ /* 0x000fc60008410000 */
[----:B------:R-:W1:Y:S08]  /*a940*/  MUFU.TANH R31, R31 ;  /* 0x0000001f001f7308 */ /* 0x000e700000002400 */
        /* <DEDUP_REMOVED lines=13> */
[----:B------:R-:W1:Y:S01]  /*aa20*/  MUFU.TANH R156, R156 ;  /* 0x0000009c009c7308 */ /* 0x000e620000002400 */
[----:B------:R-:W-:Y:S06]  /*aa30*/  BAR.SYNC.DEFER_BLOCKING 0x0 ;  /* 0x0000000000007b1d */ /* 0x000fec0000010000 */
[----:B--234-:R-:W-:Y:S05]  /*aa40*/  @!P0 BRA `(.L_x_460) ;  /* 0x0000000400048947 */ /* 0x01cfea0003800000 */
[----:B------:R-:W-:Y:S01]  /*aa50*/  UIADD3 UR18, UR18, -0x4, URZ ;  /* 0xfffffffc12127890 */ /* 0x000fe2000fffe03f */
[----:B------:R-:W2:Y:S01]  /*aa60*/  @!P4 LDC.64 R12, c[0x0][0x218] ;  /* 0x00008600ff0ccb82 */ /* 0x000ea20000000a00 */
[----:B------:R3:W-:Y:S01]  /*aa70*/  @P4 STS.128 [R209+0xc000], RZ ;  /* 0x00c000ffd1004388 */ /* 0x0007e20000000c00 */
[----:B------:R-:W-:Y:S01]  /*aa80*/  BSSY B0, `(.L_x_461) ;  /* 0x000003c000007945 */ /* 0x000fe20003800000 */
[----:B------:R-:W-:Y:S02]  /*aa90*/  USHF.R.S32.HI UR4, URZ, 0x1f, UR18 ;  /* 0x0000001f3f047899 */ /* 0x000fe40008011412 */
[----:B------:R-:W-:Y:S02]  /*aaa0*/  UIMAD.WIDE.U32 UR6, UR18, UR10, URZ ;  /* 0x0000000a120672a5 */ /* 0x000fe4000f8e003f */
[----:B------:R-:W-:Y:S01]  /*aab0*/  UIMAD UR4, UR4, UR10, URZ ;  /* 0x0000000a040472a4 */ /* 0x000fe2000f8e023f */
[----:B------:R-:W4:Y:S03]  /*aac0*/  @!P3 LDC.64 R10, c[0x0][0x218] ;  /* 0x00008600ff0abb82 */ /* 0x000f260000000a00 */
[----:B------:R-:W-:Y:S01]  /*aad0*/  UIMAD UR4, UR18, UR11, UR4 ;  /* 0x0000000b120472a4 */ /* 0x000fe2000f8e0204 */
[----:B------:R-:W-:-:S02]  /*aae0*/  IMAD.U32 R35, RZ, RZ, UR6 ;  /* 0x00000006ff237e24 */ /* 0x000fc4000f8e00ff */
[----:B------:R-:W-:Y:S01]  /*aaf0*/  IMAD.U32 R27, RZ, RZ, UR6 ;  /* 0x00000006ff1b7e24 */ /* 0x000fe2000f8e00ff */
[----:B------:R-:W-:Y:S01]  /*ab00*/  UIADD3 UR4, UR7, UR4, URZ ;  /* 0x0000000407047290 */ /* 0x000fe2000fffe03f */
[----:B------:R-:W5:Y:S01]  /*ab10*/  @!P2 LDC.64 R8, c[0x0][0x218] ;  /* 0x00008600ff08ab82 */ /* 0x000f620000000a00 */
[----:B------:R-:W-:-:S04]  /*ab20*/  LEA R26, P0, R35, R210, 0x6 ;  /* 0x000000d2231a7211 */ /* 0x000fc800078030ff */
[----:B------:R-:W-:-:S03]  /*ab30*/  IMAD.U32 R24, RZ, RZ, UR4 ;  /* 0x00000004ff187e24 */ /* 0x000fc6000f8e00ff */
[----:B------:R-:W1:Y:S01]  /*ab40*/  @!P4 LDC.64 R6, c[0x0][0x218] ;  /* 0x00008600ff06cb82 */ /* 0x000e620000000a00 */
[----:B--2---:R-:W-:Y:S02]  /*ab50*/  @!P4 LEA R12, P1, R26, R12, 0x1 ;  /* 0x0000000c1a0cc211 */ /* 0x004fe400078208ff */
[----:B------:R-:W-:-:S04]  /*ab60*/  LEA.HI.X R24, R27, R213, R24, 0x6, P0 ;  /* 0x000000d51b187211 */ /* 0x000fc800000f3418 */
[C-C-:B------:R-:W-:Y:S01]  /*ab70*/  @!P4 LEA.HI.X R13, R26.reuse, R13, R24.reuse, 0x1, P1 ;  /* 0x0000000d1a0dc211 */ /* 0x140fe200008f0c18 */
[----:B------:R-:W2:Y:S01]  /*ab80*/  @!P3 LDC.64 R4, c[0x0][0x218] ;  /* 0x00008600ff04bb82 */ /* 0x000ea20000000a00 */
[C---:B----4-:R-:W-:Y:S02]  /*ab90*/  @!P3 LEA R34, P0, R26.reuse, R10, 0x1 ;  /* 0x0000000a1a22b211 */ /* 0x050fe400078008ff */
        /* <DEDUP_REMOVED lines=13> */
[----:B------:R-:W-:Y:S02]  /*ac70*/  @!P2 LEA.HI.X R9, R26, R9, R24, 0x1, P1 ;  /* 0x000000091a09a211 */ /* 0x000fe400008f0c18 */
[C---:B-1----:R-:W-:Y:S01]  /*ac80*/  @!P4 LEA R6, P5, R10.reuse, R6, 0x1 ;  /* 0x000000060a06c211 */ /* 0x042fe200078a08ff */
[----:B------:R3:W-:Y:S03]  /*ac90*/  @P2 STS.128 [R209+0x10000], RZ ;  /* 0x010000ffd1002388 */ /* 0x0007e60000000c00 */
[C---:B------:R-:W-:Y:S01]  /*aca0*/  @!P4 LEA.HI.X R7, R10.reuse, R7, R11, 0x1, P5 ;  /* 0x000000070a07c211 */ /* 0x040fe200028f0c0b */
[----:B------:R-:W-:Y:S01]  /*acb0*/  @!PT LDS RZ, [RZ] ;  /* 0x00000000fffff984 */ /* 0x000fe20000000800 */
[----:B------:R-:W-:Y:S01]  /*acc0*/  @!PT LDS RZ, [RZ] ;  /* 0x00000000fffff984 */ /* 0x000fe20000000800 */
[----:B------:R-:W-:Y:S01]  /*acd0*/  @!PT LDS RZ, [RZ] ;  /* 0x00000000fffff984 */ /* 0x000fe20000000800 */
[----:B------:R3:W-:Y:S01]  /*ace0*/  @!P2 LDGSTS.E.BYPASS.LTC128B.128 [R209+0x10000], desc[UR22][R8.64+0x100] ;  /* 0x1000010008d1afae */ /* 0x0007e2000b901d56 */
[----:B--2---:R-:W-:-:S03]  /*acf0*/  @!P3 LEA R4, P0, R10, R4, 0x1 ;  /* 0x000000040a04b211 */ /* 0x004fc600078008ff */
[----:B------:R3:W-:Y:S01]  /*ad00*/  @P4 STS.128 [R209+0xd000], RZ ;  /* 0x00d000ffd1004388 */ /* 0x0007e20000000c00 */
[----:B------:R-:W-:-:S03]  /*ad10*/  @!P3 LEA.HI.X R5, R10, R5, R11, 0x1, P0 ;  /* 0x000000050a05b211 */ /* 0x000fc600000f0c0b */
        /* <DEDUP_REMOVED lines=18> */
.L_x_462:
[----:B------:R-:W-:Y:S05]  /*ae40*/  BSYNC B0 ;  /* 0x0000000000007941 */ /* 0x000fea0003800000 */
.L_x_461:
[----:B------:R-:W0:Y:S02]  /*ae50*/  LDGDEPBAR ;  /* 0x00000000000079af */ /* 0x000e240000000000 */
.L_x_460:
[----:B-1-3--:R-:W-:-:S04]  /*ae60*/  MOV R5, UR17 ;  /* 0x0000001100057c02 */ /* 0x00afc80008000f00 */
[----:B------:R-:W-:-:S04]  /*ae70*/  LEA R5, R5, R218, 0x6 ;  /* 0x000000da05057211 */ /* 0x000fc800078e30ff */
[C---:B------:R-:W-:Y:S02]  /*ae80*/  IADD3 R4, R5.reuse, 0x8, RZ ;  /* 0x0000000805047810 */ /* 0x040fe40007ffe0ff */
[C---:B------:R-:W-:Y:S02]  /*ae90*/  IADD3 R6, R5.reuse, 0x1, RZ ;  /* 0x0000000105067810 */ /* 0x040fe40007ffe0ff */
[C---:B------:R-:W-:Y:S02]  /*aea0*/  ISETP.GE.AND P1, PT, R4.reuse, R216, PT ;  /* 0x000000d80400720c */ /* 0x040fe40003f26270 */
[----:B------:R-:W-:Y:S02]  /*aeb0*/  ISETP.GE.AND P4, PT, R4, R214, PT ;  /* 0x000000d60400720c */ /* 0x000fe40003f86270 */
[-C--:B------:R-:W-:Y:S02]  /*aec0*/  ISETP.GE.AND P3, PT, R5, R216.reuse, PT ;  /* 0x000000d80500720c */ /* 0x080fe40003f66270 */
[----:B------:R-:W-:-:S02]  /*aed0*/  ISETP.GE.AND P2, PT, R6, R216, PT ;  /* 0x000000d80600720c */ /* 0x000fc40003f46270 */
[C---:B------:R-:W-:Y:S02]  /*aee0*/  ISETP.LT.OR P1, PT, R4.reuse, R217, P1 ;  /* 0x000000d90400720c */ /* 0x040fe40000f21670 */
[----:B------:R-:W-:Y:S02]  /*aef0*/  ISETP.LT.OR P4, PT, R4, R215, P4 ;  /* 0x000000d70400720c */ /* 0x000fe40002781670 */
[CC--:B------:R-:W-:Y:S02]  /*af00*/  ISETP.LT.OR P3, PT, R5.reuse, R217.reuse, P3 ;  /* 0x000000d90500720c */ /* 0x0c0fe40001f61670 */
[C---:B------:R-:W-:Y:S02]  /*af10*/  IADD3 R4, R5.reuse, 0x9, RZ ;  /* 0x0000000905047810 */ /* 0x040fe40007ffe0ff */
[----:B------:R-:W-:Y:S02]  /*af20*/  ISETP.GE.AND P6, PT, R5, R214, PT ;  /* 0x000000d60500720c */ /* 0x000fe40003fc6270 */
[----:B------:R-:W-:-:S02]  /*af30*/  ISETP.LT.OR P2, PT, R6, R217, P2 ;  /* 0x000000d90600720c */ /* 0x000fc40001741670 */
[----:B------:R-:W-:Y:S01]  /*af40*/  FSEL R138, R3, -INF , !P3 ;  /* 0xff800000038a7808 */ /* 0x000fe20005800000 */
[C---:B------:R-:W-:Y:S01]  /*af50*/  VIADD R3, R5.reuse, 0x18 ;  /* 0x0000001805037836 */ /* 0x040fe20000000000 */
[----:B------:R-:W-:Y:S02]  /*af60*/  ISETP.GE.AND P5, PT, R6, R214, PT ;  /* 0x000000d60600720c */ /* 0x000fe40003fa6270 */
[C---:B------:R-:W-:Y:S02]  /*af70*/  ISETP.GE.AND P0, PT, R4.reuse, R216, PT ;  /* 0x000000d80400720c */ /* 0x040fe40003f06270 */
[----:B------:R-:W-:Y:S02]  /*af80*/  ISETP.GE.AND P3, PT, R4, R214, PT ;  /* 0x000000d60400720c */ /* 0x000fe40003f66270 */
[C---:B------:R-:W-:Y:S02]  /*af90*/  ISETP.LT.OR P6, PT, R5.reuse, R215, P6 ;  /* 0x000000d70500720c */ /* 0x040fe400037c1670 */
[----:B------:R-:W-:-:S02]  /*afa0*/  IADD3 R7, R5, 0x10, RZ ;  /* 0x0000001005077810 */ /* 0x000fc40007ffe0ff */
[----:B------:R-:W-:Y:S02]  /*afb0*/  FSEL R12, R132, -INF , !P2 ;  /* 0xff800000840c7808 */ /* 0x000fe40005000000 */
[----:B------:R-:W-:Y:S02]  /*afc0*/  FMNMX.FTZ R9, R2, R138, !PT ;  /* 0x0000008a02097209 */ /* 0x000fe40007810000 */
[----:B------:R-:W-:Y:S02]  /*afd0*/  ISETP.LT.OR P5, PT, R6, R215, P5 ;  /* 0x000000d70600720c */ /* 0x000fe40002fa1670 */
[C---:B------:R-:W-:Y:S02]  /*afe0*/  ISETP.LT.OR P0, PT, R4.reuse, R217, P0 ;  /* 0x000000d90400720c */ /* 0x040fe40000701670 */
[----:B------:R-:W-:Y:S02]  /*aff0*/  ISETP.LT.OR P3, PT, R4, R215, P3 ;  /* 0x000000d70400720c */ /* 0x000fe40001f61670 */
[----:B------:R-:W-:-:S02]  /*b000*/  FSEL R6, R133, -INF , !P6 ;  /* 0xff80000085067808 */ /* 0x000fc40007000000 */
[----:B------:R-:W-:Y:S02]  /*b010*/  IADD3 R4, R5, 0x11, RZ ;  /* 0x0000001105047810 */ /* 0x000fe40007ffe0ff */
[C---:B------:R-:W-:Y:S02]  /*b020*/  ISETP.GE.AND P6, PT, R7.reuse, R216, PT ;  /* 0x000000d80700720c */ /* 0x040fe40003fc6270 */
[----:B------:R-:W-:Y:S02]  /*b030*/  ISETP.GE.AND P2, PT, R7, R214, PT ;  /* 0x000000d60700720c */ /* 0x000fe40003f46270 */
[----:B------:R-:W-:Y:S02]  /*b040*/  FSEL R142, R21, -INF , !P1 ;  /* 0xff800000158e7808 */ /* 0x000fe40004800000 */
[----:B------:R-:W-:Y:S02]  /*b050*/  FMNMX.FTZ R9, R12, R9, !PT ;  /* 0x000000090c097209 */ /* 0x000fe40007810000 */
[----:B------:R-:W-:-:S02]  /*b060*/  FSEL R8, R20, -INF , !P5 ;  /* 0xff80000014087808 */ /* 0x000fc40006800000 */
[C---:B------:R-:W-:Y:S02]  /*b070*/  ISETP.GE.AND P5, PT, R4.reuse, R216, PT ;  /* 0x000000d80400720c */ /* 0x040fe40003fa6270 */
[----:B------:R-:W-:Y:S02]  /*b080*/  ISETP.GE.AND P1, PT, R4, R214, PT ;  /* 0x000000d60400720c */ /* 0x000fe40003f26270 */
[C---:B------:R-:W-:Y:S02]  /*b090*/  ISETP.LT.OR P6, PT, R7.reuse, R217, P6 ;  /* 0x000000d90700720c */ /* 0x040fe400037c1670 */
[----:B------:R-:W-:Y:S02]  /*b0a0*/  ISETP.LT.OR P2, PT, R7, R215, P2 ;  /* 0x000000d70700720c */ /* 0x000fe40001741670 */
[----:B------:R-:W-:Y:S02]  /*b0b0*/  FSEL R10, R22, -INF , !P4 ;  /* 0xff800000160a7808 */ /* 0x000fe40006000000 */
[----:B------:R-:W-:-:S02]  /*b0c0*/  FSEL R140, R28, -INF , !P0 ;  /* 0xff8000001c8c7808 */ /* 0x000fc40004000000 */
[C---:B------:R-:W-:Y:S02]  /*b0d0*/  ISETP.GE.AND P4, PT, R3.reuse, R216, PT ;  /* 0x000000d80300720c */ /* 0x040fe40003f86270 */
[----:B------:R-:W-:Y:S02]  /*b0e0*/  ISETP.GE.AND P0, PT, R3, R214, PT ;  /* 0x000000d60300720c */ /* 0x000fe40003f06270 */
[----:B------:R-:W-:Y:S02]  /*b0f0*/  IADD3 R7, R5, 0x19, RZ ;  /* 0x0000001905077810 */ /* 0x000fe40007ffe0ff */
[----:B------:R-:W-:Y:S02]  /*b100*/  FMNMX.FTZ R9, R142, R9, !PT ;  /* 0x000000098e097209 */ /* 0x000fe40007810000 */
[C---:B------:R-:W-:Y:S02]  /*b110*/  ISETP.LT.OR P5, PT, R4.reuse, R217, P5 ;  /* 0x000000d90400720c */ /* 0x040fe40002fa1670 */
[----:B------:R-:W-:-:S02]  /*b120*/  ISETP.LT.OR P1, PT, R4, R215, P1 ;  /* 0x000000d70400720c */ /* 0x000fc40000f21670 */
[----:B------:R-:W-:Y:S02]  /*b130*/  FSEL R4, R23, -INF , !P3 ;  /* 0xff80000017047808 */ /* 0x000fe40005800000 */
[----:B------:R-:W-:Y:S02]  /*b140*/  FSEL R34, R29, -INF , !P6 ;  /* 0xff8000001d227808 */ /* 0x000fe40007000000 */
[C---:B------:R-:W-:Y:S02]  /*b150*/  ISETP.LT.OR P4, PT, R3.reuse, R217, P4 ;  /* 0x000000d90300720c */ /* 0x040fe40002781670 */
[----:B------:R-:W-:Y:S02]  /*b160*/  ISETP.LT.OR P0, PT, R3, R215, P0 ;  /* 0x000000d70300720c */ /* 0x000fe40000701670 */
[C---:B------:R-:W-:Y:S02]  /*b170*/  ISETP.GE.AND P3, PT, R7.reuse, R216, PT ;  /* 0x000000d80700720c */ /* 0x040fe40003f66270 */
[----:B------:R-:W-:-:S02]  /*b180*/  ISETP.GE.AND P6, PT, R7, R214, PT ;  /* 0x000000d60700720c */ /* 0x000fc40003fc6270 */
[----:B------:R-:W-:Y:S02]  /*b190*/  FMNMX.FTZ R9, R140, R9, !PT ;  /* 0x000000098c097209 */ /* 0x000fe40007810000 */
[----:B------:R-:W-:Y:S02]  /*b1a0*/  IADD3 R3, R5, 0x20, RZ ;  /* 0x0000002005037810 */ /* 0x000fe40007ffe0ff */
[----:B------:R-:W-:Y:S02]  /*b1b0*/  FSEL R22, R16, -INF , !P2 ;  /* 0xff80000010167808 */ /* 0x000fe40005000000 */
[----:B------:R-:W-:Y:S02]  /*b1c0*/  FSEL R32, R30, -INF , !P5 ;  /* 0xff8000001e207808 */ /* 0x000fe40006800000 */
[C---:B------:R-:W-:Y:S02]  /*b1d0*/  ISETP.LT.OR P3, PT, R7.reuse, R217, P3 ;  /* 0x000000d90700720c */ /* 0x040fe40001f61670 */
[----:B------:R-:W-:-:S02]  /*b1e0*/  ISETP.LT.OR P6, PT, R7, R215, P6 ;  /* 0x000000d70700720c */ /* 0x000fc400037c1670 */
[----:B------:R-:W-:Y:S02]  /*b1f0*/  FMNMX.FTZ R11, R34, R9, !PT ;  /* 0x00000009220b7209 */ /* 0x000fe40007810000 */
[C---:B------:R-:W-:Y:S02]  /*b200*/  ISETP.GE.AND P2, PT, R3.reuse, R216, PT ;  /* 0x000000d80300720c */ /* 0x040fe40003f46270 */
[----:B------:R-:W-:Y:S02]  /*b210*/  ISETP.GE.AND P5, PT, R3, R214, PT ;  /* 0x000000d60300720c */ /* 0x000fe40003fa6270 */
[----:B------:R-:W-:Y:S02]  /*b220*/  IADD3 R7, R5, 0x21, RZ ;  /* 0x0000002105077810 */ /* 0x000fe40007ffe0ff */
[----:B------:R-:W-:Y:S02]  /*b230*/  FMNMX.FTZ R9, R0, R6, !PT ;  /* 0x0000000600097209 */ /* 0x000fe40007810000 */
[----:B------:R-:W-:-:S02]  /*b240*/  FSEL R20, R17, -INF , !P1 ;  /* 0xff80000011147808 */ /* 0x000fc40004800000 */
[----:B------:R-:W-:Y:S02]  /*b250*/  FSEL R30, R136, -INF , !P4 ;  /* 0xff800000881e7808 */ /* 0x000fe40006000000 */
[----:B------:R-:W-:Y:S02]  /*b260*/  FMNMX.FTZ R11, R32, R11, !PT ;  /* 0x0000000b200b7209 */ /* 0x000fe40007810000 */
[C---:B------:R-:W-:Y:S02]  /*b270*/  ISETP.LT.OR P2, PT, R3.reuse, R217, P2 ;  /* 0x000000d90300720c */ /* 0x040fe40001741670 */
[----:B------:R-:W-:Y:S02]  /*b280*/  ISETP.LT.OR P5, PT, R3, R215, P5 ;  /* 0x000000d70300720c */ /* 0x000fe40002fa1670 */
[C---:B------:R-:W-:Y:S02]  /*b290*/  ISETP.GE.AND P1, PT, R7.reuse, R216, PT ;  /* 0x000000d80700720c */ /* 0x040fe40003f26270 */
[----:B------:R-:W-:-:S02]  /*b2a0*/  ISETP.GE.AND P4, PT, R7, R214, PT ;  /* 0x000000d60700720c */ /* 0x000fc40003f86270 */
[----:B------:R-:W-:Y:S02]  /*b2b0*/  FMNMX.FTZ R9, R8, R9, !PT ;  /* 0x0000000908097209 */ /* 0x000fe40007810000 */
[----:B------:R-:W-:Y:S02]  /*b2c0*/  IADD3 R3, R5, 0x28, RZ ;  /* 0x0000002805037810 */ /* 0x000fe40007ffe0ff */
[----:B------:R-:W-:Y:S02]  /*b2d0*/  FSEL R28, R31, -INF , !P3 ;  /* 0xff8000001f1c7808 */ /* 0x000fe40005800000 */
[----:B------:R-:W-:Y:S02]  /*b2e0*/  FMNMX.FTZ R11, R30, R11, !PT ;  /* 0x0000000b1e0b7209 */ /* 0x000fe40007810000 */
[----:B------:R-:W-:Y:S02]  /*b2f0*/  FSEL R26, R18, -INF , !P0 ;  /* 0xff800000121a7808 */ /* 0x000fe40004000000 */
[----:B------:R-:W-:-:S02]  /*b300*/  ISETP.LT.OR P1, PT, R7, R217, P1 ;  /* 0x000000d90700720c */ /* 0x000fc40000f21670 */
[----:B------:R-:W-:Y:S01]  /*b310*/  ISETP.LT.OR P4, PT, R7, R215, P4 ;  /* 0x000000d70700720c */ /* 0x000fe20002781670 */
[----:B------:R-:W-:Y:S01]  /*b320*/  VIADD R7, R5, 0x29 ;  /* 0x0000002905077836 */ /* 0x000fe20000000000 */
[----:B------:R-:W-:Y:S02]  /*b330*/  FMNMX.FTZ R9, R10, R9, !PT ;  /* 0x000000090a097209 */ /* 0x000fe40007810000 */
[C---:B------:R-:W-:Y:S02]  /*b340*/  ISETP.GE.AND P0, PT, R3.reuse, R216, PT ;  /* 0x000000d80300720c */ /* 0x040fe40003f06270 */
[----:B------:R-:W-:Y:S02]  /*b350*/  ISETP.GE.AND P3, PT, R3, R214, PT ;  /* 0x000000d60300720c */ /* 0x000fe40003f66270 */
[----:B------:R-:W-:Y:S02]  /*b360*/  FSEL R226, R33, -INF , !P2 ;  /* 0xff80000021e27808 */ /* 0x000fe40005000000 */
[----:B------:R-:W-:-:S02]  /*b370*/  FMNMX.FTZ R11, R28, R11, !PT ;  /* 0x0000000b1c0b7209 */ /* 0x000fc40007810000 */
[----:B------:R-:W-:Y:S02]  /*b380*/  FMNMX.FTZ R9, R4, R9, !PT ;  /* 0x0000000904097209 */ /* 0x000fe40007810000 */
[C---:B------:R-:W-:Y:S02]  /*b390*/  ISETP.LT.OR P0, PT, R3.reuse, R217, P0 ;  /* 0x000000d90300720c */ /* 0x040fe40000701670 */
[----:B------:R-:W-:Y:S02]  /*b3a0*/  ISETP.LT.OR P3, PT, R3, R215, P3 ;  /* 0x000000d70300720c */ /* 0x000fe40001f61670 */
[----:B------:R-:W-:Y:S02]  /*b3b0*/  FSEL R24, R19, -INF , !P6 ;  /* 0xff80000013187808 */ /* 0x000fe40007000000 */
[----:B------:R-:W-:Y:S02]  /*b3c0*/  IADD3 R3, R5, 0x30, RZ ;  /* 0x0000003005037810 */ /* 0x000fe40007ffe0ff */
[----:B------:R-:W-:-:S02]  /*b3d0*/  ISETP.GE.AND P6, PT, R7, R216, PT ;  /* 0x000000d80700720c */ /* 0x000fc40003fc6270 */
[----:B------:R-:W-:Y:S02]  /*b3e0*/  ISETP.GE.AND P2, PT, R7, R214, PT ;  /* 0x000000d60700720c */ /* 0x000fe40003f46270 */
[----:B------:R-:W-:Y:S02]  /*b3f0*/  FSEL R222, R222, -INF , !P1 ;  /* 0xff800000dede7808 */ /* 0x000fe40004800000 */
[----:B------:R-:W-:Y:S02]  /*b400*/  FMNMX.FTZ R11, R226, R11, !PT ;  /* 0x0000000be20b7209 */ /* 0x000fe40007810000 */
[----:B------:R-:W-:Y:S02]  /*b410*/  FMNMX.FTZ R9, R22, R9, !PT ;  /* 0x0000000916097209 */ /* 0x000fe40007810000 */
[----:B------:R-:W-:Y:S02]  /*b420*/  FSEL R228, R228, -INF , !P5 ;  /* 0xff800000e4e47808 */ /* 0x000fe40006800000 */
[----:B------:R-:W-:-:S02]  /*b430*/  ISETP.GE.AND P5, PT, R3, R216, PT ;  /* 0x000000d80300720c */ /* 0x000fc40003fa6270 */
[----:B------:R-:W-:Y:S02]  /*b440*/  ISETP.GE.AND P1, PT, R3, R214, PT ;  /* 0x000000d60300720c */ /* 0x000fe40003f26270 */
[C---:B------:R-:W-:Y:S02]  /*b450*/  ISETP.LT.OR P6, PT, R7.reuse, R217, P6 ;  /* 0x000000d90700720c */ /* 0x040fe400037c1670 */
[----:B------:R-:W-:Y:S02]  /*b460*/  ISETP.LT.OR P2, PT, R7, R215, P2 ;  /* 0x000000d70700720c */ /* 0x000fe40001741670 */
[----:B------:R-:W-:Y:S02]  /*b470*/  IADD3 R7, R5, 0x31, RZ ;  /* 0x0000003105077810 */ /* 0x000fe40007ffe0ff */
        /* <DEDUP_REMOVED lines=8> */
[----:B------:R-:W-:Y:S02]  /*b500*/  FSEL R144, R144, -INF , !P6 ;  /* 0xff80000090907808 */ /* 0x000fe40007000000 */
[----:B------:R-:W-:Y:S02]  /*b510*/  FMNMX.FTZ R11, R146, R11, !PT ;  /* 0x0000000b920b7209 */ /* 0x000fe40007810000 */
[----:B------:R-:W-:Y:S02]  /*b520*/  FMNMX.FTZ R9, R26, R9, !PT ;  /* 0x000000091a097209 */ /* 0x000fe40007810000 */
[----:B------:R-:W-:Y:S02]  /*b530*/  ISETP.GE.AND P6, PT, R3, R216, PT ;  /* 0x000000d80300720c */ /* 0x000fe40003fc6270 */
[----:B------:R-:W-:Y:S02]  /*b540*/  FSEL R170, R170, -INF , !P5 ;  /* 0xff800000aaaa7808 */ /* 0x000fe40006800000 */
[----:B------:R-:W-:-:S02]  /*b550*/  ISETP.LT.OR P4, PT, R7, R217, P4 ;  /* 0x000000d90700720c */ /* 0x000fc40002781670 */
[----:B------:R-:W-:Y:S02]  /*b560*/  FMNMX.FTZ R11, R144, R11, !PT ;  /* 0x0000000b900b7209 */ /* 0x000fe40007810000 */
[----:B------:R-:W-:Y:S02]  /*b570*/  FMNMX.FTZ R9, R24, R9, !PT ;  /* 0x0000000918097209 */ /* 0x000fe40007810000 */
[----:B------:R-:W-:Y:S02]  /*b580*/  ISETP.LT.OR P6, PT, R3, R217, P6 ;  /* 0x000000d90300720c */ /* 0x000fe400037c1670 */
[----:B------:R-:W-:Y:S02]  /*b590*/  FSEL R168, R168, -INF , !P4 ;  /* 0xff800000a8a87808 */ /* 0x000fe40006000000 */
[----:B------:R-:W-:Y:S02]  /*b5a0*/  FMNMX.FTZ R11, R170, R11, !PT ;  /* 0x0000000baa0b7209 */ /* 0x000fe40007810000 */
[----:B------:R-:W-:-:S02]  /*b5b0*/  FMNMX.FTZ R9, R228, R9, !PT ;  /* 0x00000009e4097209 */ /* 0x000fc40007810000 */
[----:B------:R-:W-:Y:S02]  /*b5c0*/  FSEL R166, R166, -INF , !P6 ;  /* 0xff800000a6a67808 */ /* 0x000fe40007000000 */
[----:B------:R-:W-:Y:S02]  /*b5d0*/  FMNMX.FTZ R11, R168, R11, !PT ;  /* 0x0000000ba80b7209 */ /* 0x000fe40007810000 */
[----:B------:R-:W-:Y:S02]  /*b5e0*/  FSEL R206, R25, -INF , !P3 ;  /* 0xff80000019ce7808 */ /* 0x000fe40005800000 */
[----:B------:R-:W-:Y:S02]  /*b5f0*/  FMNMX.FTZ R9, R224, R9, !PT ;  /* 0x00000009e0097209 */ /* 0x000fe40007810000 */
[----:B------:R-:W-:Y:S02]  /*b600*/  FMNMX.FTZ R13, R166, R11, !PT ;  /* 0x0000000ba60d7209 */ /* 0x000fe40007810000 */
[----:B------:R-:W-:-:S02]  /*b610*/  ISETP.GE.AND P3, PT, R3, R214, PT ;  /* 0x000000d60300720c */ /* 0x000fc40003f66270 */
[----:B------:R-:W-:Y:S02]  /*b620*/  ISETP.GE.AND P0, PT, R7, R214, PT ;  /* 0x000000d60700720c */ /* 0x000fe40003f06270 */
[----:B------:R-:W-:Y:S02]  /*b630*/  FSEL R204, R15, -INF , !P2 ;  /* 0xff8000000fcc7808 */ /* 0x000fe40005000000 */
[----:B------:R-:W-:Y:S02]  /*b640*/  FMNMX.FTZ R11, R206, R9, !PT ;  /* 0x00000009ce0b7209 */ /* 0x000fe40007810000 */
[----:B------:R-:W-:Y:S02]  /*b650*/  IADD3 R5, R5, 0x39, RZ ;  /* 0x0000003905057810 */ /* 0x000fe40007ffe0ff */
[-C--:B------:R-:W-:Y:S02]  /*b660*/  ISETP.LT.OR P3, PT, R3, R215.reuse, P3 ;  /* 0x000000d70300720c */ /* 0x080fe40001f61670 */
[----:B------:R-:W-:-:S02]  /*b670*/  ISETP.LT.OR P0, PT, R7, R215, P0 ;  /* 0x000000d70700720c */ /* 0x000fc40000701670 */
[----:B------:R-:W-:Y:S02]  /*b680*/  FSEL R162, R162, -INF , !P1 ;  /* 0xff800000a2a27808 */ /* 0x000fe40004800000 */
[----:B------:R-:W-:Y:S02]  /*b690*/  FMNMX.FTZ R3, R204, R11, !PT ;  /* 0x0000000bcc037209 */ /* 0x000fe40007810000 */
[C---:B------:R-:W-:Y:S02]  /*b6a0*/  ISETP.GE.AND P5, PT, R5.reuse, R216, PT ;  /* 0x000000d80500720c */ /* 0x040fe40003fa6270 */
[----:B------:R-:W-:Y:S02]  /*b6b0*/  ISETP.GE.AND P1, PT, R5, R214, PT ;  /* 0x000000d60500720c */ /* 0x000fe40003f26270 */
[----:B------:R-:W-:Y:S02]  /*b6c0*/  FSEL R160, R160, -INF , !P0 ;  /* 0xff800000a0a07808 */ /* 0x000fe40004000000 */
[----:B------:R-:W-:-:S02]  /*b6d0*/  FMNMX.FTZ R3, R162, R3, !PT ;  /* 0x00000003a2037209 */ /* 0x000fc40007810000 */
[C---:B------:R-:W-:Y:S02]  /*b6e0*/  ISETP.LT.OR P5, PT, R5.reuse, R217, P5 ;  /* 0x000000d90500720c */ /* 0x040fe40002fa1670 */
[----:B------:R-:W-:Y:S02]  /*b6f0*/  ISETP.LT.OR P1, PT, R5, R215, P1 ;  /* 0x000000d70500720c */ /* 0x000fe40000f21670 */
[----:B------:R-:W-:Y:S02]  /*b700*/  FSEL R158, R158, -INF , !P3 ;  /* 0xff8000009e9e7808 */ /* 0x000fe40005800000 */
[----:B------:R-:W-:Y:S02]  /*b710*/  FMNMX.FTZ R3, R160, R3, !PT ;  /* 0x00000003a0037209 */ /* 0x000fe40007810000 */
[----:B------:R-:W-:Y:S02]  /*b720*/  FSEL R164, R164, -INF , !P5 ;  /* 0xff800000a4a47808 */ /* 0x000fe40006800000 */
[----:B------:R-:W-:-:S02]  /*b730*/  FSEL R156, R156, -INF , !P1 ;  /* 0xff8000009c9c7808 */ /* 0x000fc40004800000 */
[----:B------:R-:W-:Y:S02]  /*b740*/  FMNMX.FTZ R3, R158, R3, !PT ;  /* 0x000000039e037209 */ /* 0x000fe40007810000 */
[----:B------:R-:W-:Y:S02]  /*b750*/  FMNMX.FTZ R9, R164, R13, !PT ;  /* 0x0000000da4097209 */ /* 0x000fe40007810000 */
[----:B------:R-:W-:-:S03]  /*b760*/  FMNMX.FTZ R16, R156, R3, !PT ;  /* 0x000000039c107209 */ /* 0x000fc60007810000 */
[----:B------:R-:W1:Y:S04]  /*b770*/  SHFL.BFLY PT, R14, R9, 0x2, 0x1f ;  /* 0x0c401f00090e7f89 */ /* 0x000e6800000e0000 */
[----:B------:R-:W2:Y:S01]  /*b780*/  SHFL.BFLY PT, R3, R16, 0x2, 0x1f ;  /* 0x0c401f0010037f89 */ /* 0x000ea200000e0000 */
[----:B-1----:R-:W-:Y:S02]  /*b790*/  FMNMX.FTZ R9, R9, R14, !PT ;  /* 0x0000000e09097209 */ /* 0x002fe40007810000 */
[----:B--2---:R-:W-:-:S03]  /*b7a0*/  FMNMX.FTZ R14, R16, R3, !PT ;  /* 0x00000003100e7209 */ /* 0x004fc60007810000 */
[----:B------:R-:W1:Y:S04]  /*b7b0*/  SHFL.BFLY PT, R132, R9, 0x1, 0x1f ;  /* 0x0c201f0009847f89 */ /* 0x000e6800000e0000 */
[----:B------:R-:W2:Y:S04]  /*b7c0*/  SHFL.BFLY PT, R3, R14, 0x1, 0x1f ;  /* 0x0c201f000e037f89 */ /* 0x000ea800000e0000 */
[----:B------:R-:W-:Y:S01]  /*b7d0*/  LDSM.16.MT88.4 R16, [R193+0x12000] ;  /* 0x01200000c110783b */ /* 0x000fe20000004200 */
[----:B-1----:R-:W-:Y:S02]  /*b7e0*/  FMNMX.FTZ R132, R9, R132, !PT ;  /* 0x0000008409847209 */ /* 0x002fe40007810000 */
[----:B--2---:R-:W-:-:S03]  /*b7f0*/  FMNMX.FTZ R3, R14, R3, !PT ;  /* 0x000000030e037209 */ /* 0x004fc60007810000 */
[C---:B------:R-:W-:Y:S01]  /*b800*/  FMUL.FTZ R157, R132.reuse, UR19 ;  /* 0x00000013849d7c20 */ /* 0x040fe20008410000 */
[C---:B------:R-:W-:Y:S02]  /*b810*/  FSETP.NEU.FTZ.AND P1, PT, R132.reuse, -INF , PT ;  /* 0xff8000008400780b */ /* 0x040fe40003f3d000 */
[C---:B------:R-:W-:Y:S01]  /*b820*/  FSETP.NEU.FTZ.AND P0, PT, R3.reuse, -INF , PT ;  /* 0xff8000000300780b */ /* 0x040fe20003f1d000 */
[C---:B------:R-:W-:Y:S01]  /*b830*/  FMUL.FTZ R155, R3.reuse, UR19 ;  /* 0x00000013039b7c20 */ /* 0x040fe20008410000 */
[----:B------:R-:W-:Y:S02]  /*b840*/  FSEL R5, R132, RZ, P1 ;  /* 0x000000ff84057208 */ /* 0x000fe40000800000 */
[----:B------:R-:W-:Y:S02]  /*b850*/  FSEL R7, R3, RZ, P0 ;  /* 0x000000ff03077208 */ /* 0x000fe40000000000 */
[----:B------:R-:W-:Y:S01]  /*b860*/  FSEL R155, R155, RZ, P0 ;  /* 0x000000ff9b9b7208 */ /* 0x000fe20000000000 */
[----:B------:R-:W-:Y:S01]  /*b870*/  FADD.FTZ R5, R2, -R5 ;  /* 0x8000000502057221 */ /* 0x000fe20000010000 */
[----:B------:R-:W-:Y:S01]  /*b880*/  FSEL R157, R157, RZ, P1 ;  /* 0x000000ff9d9d7208 */ /* 0x000fe20000800000 */
[----:B------:R-:W-:-:S02]  /*b890*/  FADD.FTZ R7, R0, -R7 ;  /* 0x8000000700077221 */ /* 0x000fc40000010000 */
[--C-:B------:R-:W-:Y:S01]  /*b8a0*/  FFMA.FTZ R150, R6, UR19, -R155.reuse ;  /* 0x0000001306967c23 */ /* 0x100fe2000801089b */
[----:B------:R-:W-:Y:S01]  /*b8b0*/  FFMA.FTZ R2, R4, UR19, -R155 ;  /* 0x0000001304027c23 */ /* 0x000fe2000801089b */
[----:B------:R-:W-:Y:S01]  /*b8c0*/  FMUL.FTZ R153, R5, UR19 ;  /* 0x0000001305997c20 */ /* 0x000fe20008410000 */
[----:B------:R-:W-:Y:S01]  /*b8d0*/  FMUL.FTZ R0, R7, UR19 ;  /* 0x0000001307007c20 */ /* 0x000fe20008410000 */
[--C-:B------:R-:W-:Y:S01]  /*b8e0*/  FFMA.FTZ R154, R138, UR19, -R157.reuse ;  /* 0x000000138a9a7c23 */ /* 0x100fe2000801089d */
[----:B------:R-:W1:Y:S01]  /*b8f0*/  LDSM.16.MT88.4 R4, [R194+0x12000] ;  /* 0x01200000c204783b */ /* 0x000e620000004200 */
[--C-:B------:R-:W-:Y:S01]  /*b900*/  FFMA.FTZ R151, R12, UR19, -R157.reuse ;  /* 0x000000130c977c23 */ /* 0x100fe2000801089d */
[--C-:B------:R-:W-:Y:S01]  /*b910*/  FFMA.FTZ R152, R142, UR19, -R157.reuse ;  /* 0x000000138e987c23 */ /* 0x100fe2000801089d */
[----:B------:R-:W-:Y:S01]  /*b920*/  FFMA.FTZ R149, R140, UR19, -R157 ;  /* 0x000000138c957c23 */ /* 0x000fe2000801089d */
[--C-:B------:R-:W-:Y:S01]  /*b930*/  FFMA.FTZ R148, R8, UR19, -R155.reuse ;  /* 0x0000001308947c23 */ /* 0x100fe2000801089b */
[--C-:B------:R-:W-:Y:S01]  /*b940*/  FFMA.FTZ R133, R10, UR19, -R155.reuse ;  /* 0x000000130a857c23 */ /* 0x100fe2000801089b */
[----:B------:R-:W-:Y:S01]  /*b950*/  MUFU.EX2 R154, R154 ;  /* 0x0000009a009a7308 */ /* 0x000fe20000000800 */
[----:B------:R-:W2:Y:S01]  /*b960*/  LDSM.16.MT88.4 R12, [R196+0x12000] ;  /* 0x01200000c40c783b */ /* 0x000ea20000004200 */
[--C-:B------:R-:W-:Y:S01]  /*b970*/  FFMA.FTZ R165, R26, UR19, -R155.reuse ;  /* 0x000000131aa57c23 */ /* 0x100fe2000801089b */
[----:B------:R-:W-:Y:S01]  /*b980*/  FFMA.FTZ R178, R24, UR19, -R155 ;  /* 0x0000001318b27c23 */ /* 0x000fe2000801089b */
[--C-:B------:R-:W-:Y:S01]  /*b990*/  FFMA.FTZ R159, R34, UR19, -R157.reuse ;  /* 0x00000013229f7c23 */ /* 0x100fe2000801089d */
[----:B------:R-:W-:Y:S01]  /*b9a0*/  LDSM.16.MT88.4 R24, [R196+0x14800] ;  /* 0x01480000c418783b */ /* 0x000fe20000004200 */
[--C-:B------:R-:W-:Y:S01]  /*b9b0*/  FFMA.FTZ R172, R32, UR19, -R157.reuse ;  /* 0x0000001320ac7c23 */ /* 0x100fe2000801089d */
[--C-:B------:R-:W-:Y:S01]  /*b9c0*/  FFMA.FTZ R161, R30, UR19, -R157.reuse ;  /* 0x000000131ea17c23 */ /* 0x100fe2000801089d */
[----:B------:R-:W3:Y:S01]  /*b9d0*/  MUFU.EX2 R151, R151 ;  /* 0x0000009700977308 */ /* 0x000ee20000000800 */
[----:B------:R-:W-:Y:S01]  /*b9e0*/  FFMA.FTZ R174, R28, UR19, -R157 ;  /* 0x000000131cae7c23 */ /* 0x000fe2000801089d */
[--C-:B------:R-:W-:Y:S01]  /*b9f0*/  FFMA.FTZ R163, R22, UR19, -R155.reuse ;  /* 0x0000001316a37c23 */ /* 0x100fe2000801089b */
[----:B------:R-:W-:Y:S01]  /*ba00*/  FFMA.FTZ R176, R20, UR19, -R155 ;  /* 0x0000001314b07c23 */ /* 0x000fe2000801089b */
[----:B------:R-:W-:Y:S01]  /*ba10*/  LDSM.16.MT88.4 R140, [R192+0x16000] ;  /* 0x01600000c08c783b */ /* 0x000fe20000004200 */
[--C-:B------:R-:W-:Y:S01]  /*ba20*/  FFMA.FTZ R167, R226, UR19, -R157.reuse ;  /* 0x00000013e2a77c23 */ /* 0x100fe2000801089d */
[--C-:B------:R-:W-:Y:S01]  /*ba30*/  FFMA.FTZ R222, R222, UR19, -R157.reuse ;  /* 0x00000013dede7c23 */ /* 0x100fe2000801089d */
[--C-:B------:R-:W-:Y:S01]  /*ba40*/  FFMA.FTZ R169, R146, UR19, -R157.reuse ;  /* 0x0000001392a97c23 */ /* 0x100fe2000801089d */
[----:B------:R-:W-:Y:S01]  /*ba50*/  MUFU.EX2 R152, R152 ;  /* 0x0000009800987308 */ /* 0x000fe20000000800 */
[----:B------:R-:W-:Y:S01]  /*ba60*/  LDSM.16.MT88.4 R20, [R194+0x12800] ;  /* 0x01280000c214783b */ /* 0x000fe20000004200 */
[----:B------:R-:W-:Y:S01]  /*ba70*/  FFMA.FTZ R226, R144, UR19, -R157 ;  /* 0x0000001390e27c23 */ /* 0x000fe2000801089d */
[--C-:B------:R-:W-:Y:S01]  /*ba80*/  FFMA.FTZ R171, R228, UR19, -R155.reuse ;  /* 0x00000013e4ab7c23 */ /* 0x100fe2000801089b */
[--C-:B------:R-:W-:Y:S01]  /*ba90*/  FFMA.FTZ R224, R224, UR19, -R155.reuse ;  /* 0x00000013e0e07c23 */ /* 0x100fe2000801089b */
[--C-:B------:R-:W-:Y:S01]  /*baa0*/  FFMA.FTZ R173, R206, UR19, -R155.reuse ;  /* 0x00000013cead7c23 */ /* 0x100fe2000801089b */
[----:B------:R-:W-:Y:S01]  /*bab0*/  FFMA.FTZ R204, R204, UR19, -R155 ;  /* 0x00000013cccc7c23 */ /* 0x000fe2000801089b */
[----:B------:R-:W-:Y:S01]  /*bac0*/  LDSM.16.MT88.4 R136, [R196+0x12800] ;  /* 0x01280000c488783b */ /* 0x000fe20000004200 */
[----:B------:R-:W4:Y:S01]  /*bad0*/  MUFU.EX2 R149, R149 ;  /* 0x0000009500957308 */ /* 0x000f220000000800 */
[----:B---3--:R-:W-:Y:S01]  /*bae0*/  F2FP.F16.F32.PACK_AB R8, R151, R154 ;  /* 0x0000009a9708723e */ /* 0x008fe200000000ff */
[--C-:B------:R-:W-:Y:S01]  /*baf0*/  FFMA.FTZ R170, R170, UR19, -R157.reuse ;  /* 0x00000013aaaa7c23 */ /* 0x100fe2000801089d */
[----:B------:R-:W-:Y:S01]  /*bb00*/  LDSM.16.MT88.4 R32, [R193+0x12800] ;  /* 0x01280000c120783b */ /* 0x000fe20000004200 */
[--C-:B------:R-:W-:Y:S01]  /*bb10*/  FFMA.FTZ R175, R168, UR19, -R157.reuse ;  /* 0x00000013a8af7c23 */ /* 0x100fe2000801089d */
[----:B------:R-:W-:Y:S01]  /*bb20*/  FFMA.FTZ R166, R166, UR19, -R157 ;  /* 0x00000013a6a67c23 */ /* 0x000fe2000801089d */
[--C-:B------:R-:W-:Y:S01]  /*bb30*/  FFMA.FTZ R162, R162, UR19, -R155.reuse ;  /* 0x00000013a2a27c23 */ /* 0x100fe2000801089b */
[----:B------:R-:W-:Y:S01]  /*bb40*/  LDSM.16.MT88.4 R28, [R192+0x12800] ;  /* 0x01280000c01c783b */ /* 0x000fe20000004200 */
[----:B------:R-:W-:Y:S01]  /*bb50*/  MUFU.EX2 R150, R150 ;  /* 0x0000009600967308 */ /* 0x000fe20000000800 */
[--C-:B------:R-:W-:Y:S01]  /*bb60*/  FFMA.FTZ R177, R160, UR19, -R155.reuse ;  /* 0x00000013a0b17c23 */ /* 0x100fe2000801089b */
[----:B------:R-:W-:Y:S01]  /*bb70*/  FFMA.FTZ R158, R158, UR19, -R155 ;  /* 0x000000139e9e7c23 */ /* 0x000fe2000801089b */
[----:B------:R-:W-:Y:S01]  /*bb80*/  LDSM.16.MT88.4 R144, [R192+0x16800] ;  /* 0x01680000c090783b */ /* 0x000fe20000004200 */
[----:B------:R-:W-:Y:S01]  /*bb90*/  FFMA.FTZ R157, R164, UR19, -R157 ;  /* 0x00000013a49d7c23 */ /* 0x000fe2000801089d */
[----:B------:R-:W-:-:S03]  /*bba0*/  FFMA.FTZ R155, R156, UR19, -R155 ;  /* 0x000000139c9b7c23 */ /* 0x000fc6000801089b */
[----:B------:R-:W3:Y:S01]  /*bbb0*/  MUFU.EX2 R148, R148 ;  /* 0x0000009400947308 */ /* 0x000ee20000000800 */
[----:B----4-:R-:W-:-:S07]  /*bbc0*/  F2FP.F16.F32.PACK_AB R10, R149, R152 ;  /* 0x00000098950a723e */ /* 0x010fce00000000ff */
[----:B------:R-:W-:Y:S08]  /*bbd0*/  MUFU.EX2 R133, R133 ;  /* 0x0000008500857308 */ /* 0x000ff00000000800 */
[----:B------:R-:W4:Y:S01]  /*bbe0*/  MUFU.EX2 R2, R2 ;  /* 0x0000000200027308 */ /* 0x000f220000000800 */
[----:B---3--:R-:W-:-:S07]  /*bbf0*/  F2FP.F16.F32.PACK_AB R9, R148, R150 ;  /* 0x000000969409723e */ /* 0x008fce00000000ff */
[----:B------:R-:W3:Y:S08]  /*bc00*/  MUFU.EX2 R153, R153 ;  /* 0x0000009900997308 */ /* 0x000ef00000000800 */
[----:B------:R-:W5:Y:S01]  /*bc10*/  MUFU.EX2 R0, R0 ;  /* 0x0000000000007308 */ /* 0x000f620000000800 */
[----:B----4-:R-:W-:-:S07]  /*bc20*/  F2FP.F16.F32.PACK_AB R11, R2, R133 ;  /* 0x00000085020b723e */ /* 0x010fce00000000ff */
[----:B------:R-:W-:Y:S01]  /*bc30*/  MUFU.EX2 R159, R159 ;  /* 0x0000009f009f7308 */ /* 0x000fe20000000800 */
[-C--:B---3--:R-:W-:Y:S01]  /*bc40*/  FMUL.FTZ R120, R120, R153.reuse ;  /* 0x0000009978787220 */ /* 0x088fe20000410000 */
        /* <DEDUP_REMOVED lines=297> */
.L_x_456:
[----:B------:R-:W-:-:S06]  /*cee0*/  UISETP.GT.AND UP0, UPT, UR17, UR12, UPT ;  /* 0x0000000c1100728c */ /* 0x000fcc000bf04270 */
[----:B------:R-:W-:-:S13]  /*cef0*/  PLOP3.LUT P0, PT, PT, PT, UP0, 0x80, 0x0 ;  /* 0x000000000000781c */ /* 0x000fda0003f0f008 */
[----:B------:R-:W-:Y:S05]  /*cf00*/  @!P0 BRA `(.L_x_463) ;  /* 0x0000003400f48947 */ /* 0x000fea0003800000 */
[----:B------:R-:W1:Y:S01]  /*cf10*/  S2R R5, SR_TID.X ;  /* 0x0000000000057919 */ /* 0x000e620000002100 */
[----:B------:R-:W-:Y:S01]  /*cf20*/  ULDC UR4, c[0x0][0x2d0] ;  /* 0x0000b40000047ab9 */ /* 0x000fe20000000800 */
[----:B------:R-:W-:Y:S01]  /*cf30*/  MOV R2, R3 ;  /* 0x0000000300027202 */ /* 0x000fe20000000f00 */
[----:B------:R-:W-:Y:S01]  /*cf40*/  ULDC UR9, c[0x0][0x2d0] ;  /* 0x0000b40000097ab9 */ /* 0x000fe20000000800 */
[----:B------:R-:W-:Y:S01]  /*cf50*/  MOV R220, R134 ;  /* 0x0000008600dc7202 */ /* 0x000fe20000000f00 */
        /* <DEDUP_REMOVED lines=8> */
[----:B------:R-:W-:Y:S01]  /*cfe0*/  IMAD.MOV.U32 R0, RZ, RZ, R132 ;  /* 0x000000ffff007224 */ /* 0x000fe200078e0084 */
[----:B------:R-:W-:-:S11]  /*cff0*/  ULDC UR4, c[0x0][0x2ec] ;  /* 0x0000bb0000047ab9 */ /* 0x000fd60000000800 */
[----:B------:R-:W1:Y:S08]  /*d000*/  @!P2 LDC.64 R206, c[0x0][0x220] ;  /* 0x00008800ffceab82 */ /* 0x000e700000000a00 */
[----:B------:R-:W2:Y:S01]  /*d010*/  @!P2 LDC.64 R204, c[0x0][0x220] ;  /* 0x00008800ffccab82 */ /* 0x000ea20000000a00 */
[----:B------:R-:W-:Y:S05]  /*d020*/  BRA `(.L_x_464) ;  /* 0x0000000000fc7947 */ /* 0x000fea0003800000 */
.L_x_466:
[----:B------:R1:W-:Y:S01]  /*d030*/  @P2 STS.128 [R209+0xc000], RZ ;  /* 0x00c000ffd1002388 */ /* 0x0003e20000000c00 */
[----:B------:R-:W4:Y:S01]  /*d040*/  @!P2 LDC.64 R14, c[0x0][0x218] ;  /* 0x00008600ff0eab82 */ /* 0x000f220000000a00 */
[----:B------:R-:W-:Y:S04]  /*d050*/  UIADD3 UR17, UR17, -0x2, URZ ;  /* 0xfffffffe11117890 */ /* 0x000fe8000fffe03f */
[----:B------:R-:W-:Y:S02]  /*d060*/  USHF.R.S32.HI UR11, URZ, 0x1f, UR17 ;  /* 0x0000001f3f0b7899 */ /* 0x000fe40008011411 */
[----:B------:R-:W-:Y:S01]  /*d070*/  UIMAD.WIDE.U32 UR18, UR17, UR6, URZ ;  /* 0x00000006111272a5 */ /* 0x000fe2000f8e003f */
[----:B------:R-:W5:Y:S01]  /*d080*/  @!P4 LDC.64 R12, c[0x0][0x218] ;  /* 0x00008600ff0ccb82 */ /* 0x000f620000000a00 */
[----:B------:R-:W-:Y:S04]  /*d090*/  UIMAD UR11, UR11, UR6, URZ ;  /* 0x000000060b0b72a4 */ /* 0x000fe8000f8e023f */
[----:B------:R-:W-:Y:S01]  /*d0a0*/  UIMAD UR11, UR17, UR7, UR11 ;  /* 0x00000007110b72a4 */ /* 0x000fe2000f8e020b */
[----:B------:R-:W-:Y:S02]  /*d0b0*/  IMAD.U32 R20, RZ, RZ, UR18 ;  /* 0x00000012ff147e24 */ /* 0x000fe4000f8e00ff */
[----:B------:R-:W2:Y:S01]  /*d0c0*/  @!P3 LDC.64 R10, c[0x0][0x218] ;  /* 0x00008600ff0abb82 */ /* 0x000ea20000000a00 */
[----:B------:R-:W-:Y:S01]  /*d0d0*/  UIADD3 UR11, UR19, UR11, URZ ;  /* 0x0000000b130b7290 */ /* 0x000fe2000fffe03f */
[----:B------:R-:W-:Y:S01]  /*d0e0*/  IMAD.U32 R21, RZ, RZ, UR19 ;  /* 0x00000013ff157e24 */ /* 0x000fe2000f8e00ff */
[C---:B------:R-:W-:Y:S04]  /*d0f0*/  LEA R16, P0, R20.reuse, R210, 0x6 ;  /* 0x000000d214107211 */ /* 0x040fe800078030ff */
[----:B------:R-:W-:Y:S01]  /*d100*/  IMAD.U32 R21, RZ, RZ, UR11 ;  /* 0x0000000bff157e24 */ /* 0x000fe2000f8e00ff */
[----:B------:R-:W3:Y:S04]  /*d110*/  @!P2 LDC.64 R8, c[0x0][0x218] ;  /* 0x00008600ff08ab82 */ /* 0x000ee80000000a00 */
[----:B------:R-:W-:Y:S04]  /*d120*/  LEA.HI.X R21, R20, R213, R21, 0x6, P0 ;  /* 0x000000d514157211 */ /* 0x000fe800000f3415 */
[----:B------:R-:W1:Y:S08]  /*d130*/  @!P4 LDC.64 R6, c[0x0][0x218] ;  /* 0x00008600ff06cb82 */ /* 0x000e700000000a00 */
[----:B------:R-:W1:Y:S01]  /*d140*/  @!P3 LDC.64 R4, c[0x0][0x218] ;  /* 0x00008600ff04bb82 */ /* 0x000e620000000a00 */
[C---:B----4-:R-:W-:Y:S02]  /*d150*/  @!P2 LEA R14, P1, R16.reuse, R14, 0x1 ;  /* 0x0000000e100ea211 */ /* 0x050fe400078208ff */
[C---:B-----5:R-:W-:Y:S02]  /*d160*/  @!P4 LEA R24, P0, R16.reuse, R12, 0x1 ;  /* 0x0000000c1018c211 */ /* 0x060fe400078008ff */
[C-C-:B------:R-:W-:Y:S02]  /*d170*/  @!P2 LEA.HI.X R15, R16.reuse, R15, R21.reuse, 0x1, P1 ;  /* 0x0000000f100fa211 */ /* 0x140fe400008f0c15 */
[C-C-:B------:R-:W-:Y:S02]  /*d180*/  @!P4 LEA.HI.X R25, R16.reuse, R13, R21.reuse, 0x1, P0 ;  /* 0x0000000d1019c211 */ /* 0x140fe400000f0c15 */
[C---:B--2---:R-:W-:Y:S01]  /*d190*/  @!P3 LEA R20, P0, R16.reuse, R10, 0x1 ;  /* 0x0000000a1014b211 */ /* 0x044fe200078008ff */
[----:B------:R-:W-:Y:S01]  /*d1a0*/  @!PT LDS RZ, [RZ] ;  /* 0x00000000fffff984 */ /* 0x000fe20000000800 */
[----:B------:R-:W-:Y:S01]  /*d1b0*/  @!PT LDS RZ, [RZ] ;  /* 0x00000000fffff984 */ /* 0x000fe20000000800 */
[----:B------:R-:W-:Y:S01]  /*d1c0*/  @!PT LDS RZ, [RZ] ;  /* 0x00000000fffff984 */ /* 0x000fe20000000800 */
[----:B------:R4:W-:Y:S01]  /*d1d0*/  @!P2 LDGSTS.E.BYPASS.LTC128B.128 [R209+0xc000], desc[UR22][R14.64] ;  /* 0x0c0000000ed1afae */ /* 0x0009e2000b901d56 */
[C---:B------:R-:W-:Y:S03]  /*d1e0*/  IADD3 R12, P1, R16.reuse, UR26, RZ ;  /* 0x0000001a100c7c10 */ /* 0x040fe6000ff3e0ff */
[----:B------:R4:W-:Y:S01]  /*d1f0*/  @P4 STS.128 [R209+0xe000], RZ ;  /* 0x00e000ffd1004388 */ /* 0x0009e20000000c00 */
[----:B------:R-:W-:Y:S02]  /*d200*/  IADD3.X R10, R21, UR25, RZ, P1, !PT ;  /* 0x00000019150a7c10 */ /* 0x000fe40008ffe4ff */
[----:B------:R-:W-:Y:S01]  /*d210*/  @!P3 LEA.HI.X R21, R16, R11, R21, 0x1, P0 ;  /* 0x0000000b1015b211 */ /* 0x000fe200000f0c15 */
[----:B------:R-:W-:Y:S01]  /*d220*/  @!PT LDS RZ, [RZ] ;  /* 0x00000000fffff984 */ /* 0x000fe20000000800 */
[----:B------:R-:W-:Y:S01]  /*d230*/  @!PT LDS RZ, [RZ] ;  /* 0x00000000fffff984 */ /* 0x000fe20000000800 */
[----:B------:R-:W-:Y:S01]  /*d240*/  @!PT LDS RZ, [RZ] ;  /* 0x00000000fffff984 */ /* 0x000fe20000000800 */
[----:B------:R4:W-:Y:S01]  /*d250*/  @!P4 LDGSTS.E.BYPASS.LTC128B.128 [R209+0xe000], desc[UR22][R24.64+0x80] ;  /* 0x0e00008018d1cfae */ /* 0x0009e2000b901d56 */
[C---:B---3--:R-:W-:Y:S03]  /*d260*/  @!P2 LEA R8, P1, R12.reuse, R8, 0x1 ;  /* 0x000000080c08a211 */ /* 0x048fe600078208ff */
[----:B------:R4:W-:Y:S01]  /*d270*/  @P3 STS.128 [R209+0x10000], RZ ;  /* 0x010000ffd1003388 */ /* 0x0009e20000000c00 */
[C-C-:B------:R-:W-:Y:S02]  /*d280*/  @!P2 LEA.HI.X R9, R12.reuse, R9, R10.reuse, 0x1, P1 ;  /* 0x000000090c09a211 */ /* 0x140fe400008f0c0a */
[C---:B-1----:R-:W-:Y:S01]  /*d290*/  @!P4 LEA R6, P1, R12.reuse, R6, 0x1 ;  /* 0x000000060c06c211 */ /* 0x042fe200078208ff */
[----:B------:R-:W-:Y:S01]  /*d2a0*/  @!PT LDS RZ, [RZ] ;  /* 0x00000000fffff984 */ /* 0x000fe20000000800 */
[----:B------:R-:W-:Y:S01]  /*d2b0*/  @!PT LDS RZ, [RZ] ;  /* 0x00000000fffff984 */ /* 0x000fe20000000800 */
[----:B------:R-:W-:Y:S01]  /*d2c0*/  @!PT LDS RZ, [RZ] ;  /* 0x00000000fffff984 */ /* 0x000fe20000000800 */
[----:B------:R4:W-:Y:S01]  /*d2d0*/  @!P3 LDGSTS.E.BYPASS.LTC128B.128 [R209+0x10000], desc[UR22][R20.64+0x100] ;  /* 0x1000010014d1bfae */ /* 0x0009e2000b901d56 */
[C---:B------:R-:W-:Y:S02]  /*d2e0*/  @!P3 LEA R4, P0, R12.reuse, R4, 0x1 ;  /* 0x000000040c04b211 */ /* 0x040fe400078008ff */
[C-C-:B------:R-:W-:Y:S01]  /*d2f0*/  @!P4 LEA.HI.X R7, R12.reuse, R7, R10.reuse, 0x1, P1 ;  /* 0x000000070c07c211 */ /* 0x140fe200008f0c0a */
[----:B------:R4:W-:Y:S01]  /*d300*/  @P2 STS.128 [R209+0xd000], RZ ;  /* 0x00d000ffd1002388 */ /* 0x0009e20000000c00 */
[----:B------:R-:W-:Y:S03]  /*d310*/  @!P3 LEA.HI.X R5, R12, R5, R10, 0x1, P0 ;  /* 0x000000050c05b211 */ /* 0x000fe600000f0c0a */
        /* <DEDUP_REMOVED lines=16> */
.L_x_464:
        /* <DEDUP_REMOVED lines=16> */
[----:B------:R-:W-:Y:S06]  /*d520*/  @P2 STS.128 [R209+0x12000], RZ ;  /* 0x012000ffd1002388 */ /* 0x000fec0000000c00 */
[----:B------:R-:W-:Y:S01]  /*d530*/  @!PT LDS RZ, [RZ] ;  /* 0x00000000fffff984 */ /* 0x000fe20000000800 */
[----:B------:R-:W-:Y:S01]  /*d540*/  @!PT LDS RZ, [RZ] ;  /* 0x00000000fffff984 */ /* 0x000fe20000000800 */
[----:B------:R-:W-:Y:S01]  /*d550*/  @!PT LDS RZ, [RZ] ;  /* 0x00000000fffff984 */ /* 0x000fe20000000800 */
[----:B------:R-:W-:Y:S01]  /*d560*/  @!P2 LDGSTS.E.BYPASS.LTC128B.128 [R209+0x12000], desc[UR22][R234.64] ;  /* 0x12000000ead1afae */ /* 0x000fe2000b901d56 */
[----:B------:R-:W3:Y:S05]  /*d570*/  @!P3 LDC.64 R228, c[0x0][0x220] ;  /* 0x00008800ffe4bb82 */ /* 0x000eea0000000a00 */
[----:B------:R-:W-:Y:S03]  /*d580*/  @P4 STS.128 [R209+0x14000], RZ ;  /* 0x014000ffd1004388 */ /* 0x000fe60000000c00 */
        /* <DEDUP_REMOVED lines=9> */
[----:B------:R-:W-:Y:S05]  /*d620*/  @!P3 LEA.HI.X R229, R232, R229, R222, 0x1, P0 ;  /* 0x000000e5e8e5b211 */ /* 0x000fea00000f0cde */
[----:B------:R-:W-:Y:S01]  /*d630*/  @P3 STS.128 [R209+0x16000], RZ ;  /* 0x016000ffd1003388 */ /* 0x000fe20000000c00 */
[----:B------:R-:W-:Y:S02]  /*d640*/  IADD3.X R222, R222, UR16, RZ, P5, !PT ;  /* 0x00000010dede7c10 */ /* 0x000fe4000affe4ff */
[C---:B--2---:R-:W-:Y:S03]  /*d650*/  @!P2 LEA R232, P5, R3.reuse, R204, 0x1 ;  /* 0x000000cc03e8a211 */ /* 0x044fe600078a08ff */
        /* <DEDUP_REMOVED lines=13> */
[----:B------:R-:W-:Y:S05]  /*d730*/  @!P3 LEA.HI.X R225, R3, R225, R222, 0x1, P0 ;  /* 0x000000e103e1b211 */ /* 0x000fea00000f0cde */
[----:B------:R-:W-:Y:S01]  /*d740*/  @P4 STS.128 [R209+0x15000], RZ ;  /* 0x015000ffd1004388 */ /* 0x000fe20000000c00 */
[----:B------:R-:W-:Y:S05]  /*d750*/  IMAD.U32 R3, RZ, RZ, UR10 ;  /* 0x0000000aff037e24 */ /* 0x000fea000f8e00ff */
[----:B------:R-:W-:Y:S01]  /*d760*/  @!PT LDS RZ, [RZ] ;  /* 0x00000000fffff984 */ /* 0x000fe20000000800 */
[----:B------:R-:W-:Y:S01]  /*d770*/  @!PT LDS RZ, [RZ] ;  /* 0x00000000fffff984 */ /* 0x000fe20000000800 */
[----:B------:R-:W-:Y:S01]  /*d780*/  @!PT LDS RZ, [RZ] ;  /* 0x00000000fffff984 */ /* 0x000fe20000000800 */
[----:B------:R-:W-:Y:S01]  /*d790*/  @!P4 LDGSTS.E.BYPASS.LTC128B.128 [R209+0x15000], desc[UR22][R226.64+0x80] ;  /* 0x15000080e2d1cfae */ /* 0x000fe2000b901d56 */
[----:B------:R-:W-:Y:S05]  /*d7a0*/  IMAD R3, R3, 0x40, R218 ;  /* 0x0000004003037824 */ /* 0x000fea00078e02da */
[----:B------:R-:W-:Y:S01]  /*d7b0*/  @P3 STS.128 [R209+0x17000], RZ ;  /* 0x017000ffd1003388 */ /* 0x000fe20000000c00 */
[C---:B------:R-:W-:Y:S01]  /*d7c0*/  VIADD R222, R3.reuse, 0x1 ;  /* 0x0000000103de7836 */ /* 0x040fe20000000000 */
[C---:B------:R-:W-:Y:S04]  /*d7d0*/  ISETP.GE.AND P1, PT, R3.reuse, R215, PT ;  /* 0x000000d70300720c */ /* 0x040fe80003f26270 */
[----:B------:R-:W-:Y:S01]  /*d7e0*/  @!PT LDS RZ, [RZ] ;  /* 0x00000000fffff984 */ /* 0x000fe20000000800 */
[----:B------:R-:W-:Y:S01]  /*d7f0*/  @!PT LDS RZ, [RZ] ;  /* 0x00000000fffff984 */ /* 0x000fe20000000800 */
[----:B------:R-:W-:Y:S01]  /*d800*/  @!PT LDS RZ, [RZ] ;  /* 0x00000000fffff984 */ /* 0x000fe20000000800 */
[----:B------:R1:W-:Y:S01]  /*d810*/  @!P3 LDGSTS.E.BYPASS.LTC128B.128 [R209+0x17000], desc[UR22][R224.64+0x100] ;  /* 0x17000100e0d1bfae */ /* 0x0003e2000b901d56 */
[CC--:B------:R-:W-:Y:S02]  /*d820*/  ISETP.GE.AND P0, PT, R3.reuse, R217.reuse, PT ;  /* 0x000000d90300720c */ /* 0x0c0fe40003f06270 */
[C---:B------:R-:W-:Y:S03]  /*d830*/  ISETP.GE.AND P5, PT, R222.reuse, R217, PT ;  /* 0x000000d9de00720c */ /* 0x040fe60003fa6270 */
[----:B------:R-:W-:Y:S01]  /*d840*/  LDSM.16.M88.4 R132, [R202] ;  /* 0x00000000ca84783b */ /* 0x000fe20000000200 */
[C---:B------:R-:W-:Y:S02]  /*d850*/  ISETP.GE.AND P6, PT, R222.reuse, R215, PT ;  /* 0x000000d7de00720c */ /* 0x040fe40003fc6270 */
[C---:B------:R-:W-:Y:S02]  /*d860*/  ISETP.GE.OR P5, PT, R222.reuse, R216, !P5 ;  /* 0x000000d8de00720c */ /* 0x040fe40006fa6670 */
[-C--:B------:R-:W-:Y:S01]  /*d870*/  ISETP.GE.OR P6, PT, R222, R214.reuse, !P6 ;  /* 0x000000d6de00720c */ /* 0x080fe200077c6670 */
[----:B------:R-:W2:Y:S01]  /*d880*/  LDSM.16.M88.4 R136, [R201+0xc000] ;  /* 0x00c00000c988783b */ /* 0x000ea20000000200 */
[C---:B------:R-:W-:Y:S01]  /*d890*/  VIADD R222, R3.reuse, 0x9 ;  /* 0x0000000903de7836 */ /* 0x040fe20000000000 */
[C---:B------:R-:W-:Y:S02]  /*d8a0*/  ISETP.GE.OR P1, PT, R3.reuse, R214, !P1 ;  /* 0x000000d60300720c */ /* 0x040fe40004f26670 */
[CC--:B------:R-:W-:Y:S02]  /*d8b0*/  ISETP.GE.OR P0, PT, R3.reuse, R216.reuse, !P0 ;  /* 0x000000d80300720c */ /* 0x0c0fe40004706670 */
[----:B------:R-:W3:Y:S06]  /*d8c0*/  LDSM.16.M88.4 R140, [R201+0xc800] ;  /* 0x00c80000c98c783b */ /* 0x000eec0000000200 */
[----:B------:R-:W4:Y:S01]  /*d8d0*/  LDSM.16.M88.4 R144, [R201+0xd000] ;  /* 0x00d00000c990783b */ /* 0x000f220000000200 */
[----:B-1----:R-:W-:Y:S05]  /*d8e0*/  VIADD R224, R3, 0x8 ;  /* 0x0000000803e07836 */ /* 0x002fea0000000000 */
[----:B------:R-:W1:Y:S06]  /*d8f0*/  LDSM.16.M88.4 R148, [R201+0xd800] ;  /* 0x00d80000c994783b */ /* 0x000e6c0000000200 */
        /* <DEDUP_REMOVED lines=14> */
[----:B------:R-:W-:Y:S01]  /*d9e0*/  LDSM.16.M88.4 R136, [R195+0xd000] ;  /* 0x00d00000c388783b */ /* 0x000fe20000000200 */
[C---:B-1----:R-:W-:Y:S05]  /*d9f0*/  HMMA.16816.F32 R28, R132.reuse, R148, RZ ;  /* 0x00000094841c723c */ /* 0x042fea00000018ff */
[----:B------:R-:W-:Y:S01]  /*da00*/  LDSM.16.M88.4 R140, [R195+0xd800] ;  /* 0x00d80000c38c783b */ /* 0x000fe20000000200 */
[----:B------:R-:W-:Y:S05]  /*da10*/  HMMA.16816.F32 R32, R132, R150, RZ ;  /* 0x000000968420723c */ /* 0x000fea00000018ff */
[----:B------:R-:W1:Y:S01]  /*da20*/  LDSM.16.M88.4 R132, [R195+0xc800] ;  /* 0x00c80000c384783b */ /* 0x000e620000000200 */
[C---:B-----5:R-:W-:Y:S05]  /*da30*/  HMMA.16816.F32 R4, R152.reuse, R156, R4 ;  /* 0x0000009c9804723c */ /* 0x060fea0000001804 */
[----:B------:R-:W-:Y:S01]  /*da40*/  LDSM.16.M88.4 R144, [R197] ;  /* 0x00000000c590783b */ /* 0x000fe20000000200 */
[C---:B------:R-:W-:Y:S05]  /*da50*/  HMMA.16816.F32 R8, R152.reuse, R158, R8 ;  /* 0x0000009e9808723c */ /* 0x040fea0000001808 */
[----:B------:R-:W5:Y:S01]  /*da60*/  LDSM.16.M88.4 R148, [R188] ;  /* 0x00000000bc94783b */ /* 0x000f620000000200 */
[C---:B--2---:R-:W-:Y:S05]  /*da70*/  HMMA.16816.F32 R12, R152.reuse, R160, R12 ;  /* 0x000000a0980c723c */ /* 0x044fea000000180c */
[----:B------:R-:W-:Y:S01]  /*da80*/  LDSM.16.M88.4 R156, [R188+0x1000] ;  /* 0x00100000bc9c783b */ /* 0x000fe20000000200 */
[C---:B------:R-:W-:Y:S05]  /*da90*/  HMMA.16816.F32 R16, R152.reuse, R162, R16 ;  /* 0x000000a29810723c */ /* 0x040fea0000001810 */
[----:B------:R-:W-:Y:S01]  /*daa0*/  LDSM.16.M88.4 R160, [R188+0x1800] ;  /* 0x00180000bca0783b */ /* 0x000fe20000000200 */
[C---:B------:R-:W-:Y:S06]  /*dab0*/  HMMA.16816.F32 R20, R152.reuse, R164, R20 ;  /* 0x000000a49814723c */ /* 0x040fec0000001814 */
[C---:B------:R-:W-:Y:S01]  /*dac0*/  HMMA.16816.F32 R24, R152.reuse, R166, R24 ;  /* 0x000000a69818723c */ /* 0x040fe20000001818 */
[----:B------:R-:W-:Y:S05]  /*dad0*/  LDSM.16.M88.4 R164, [R202+0x4000] ;  /* 0x00400000caa4783b */ /* 0x000fea0000000200 */
[C---:B---3--:R-:W-:Y:S06]  /*dae0*/  HMMA.16816.F32 R28, R152.reuse, R168, R28 ;  /* 0x000000a8981c723c */ /* 0x048fec000000181c */
[----:B------:R-:W-:Y:S01]  /*daf0*/  HMMA.16816.F32 R32, R152, R170, R32 ;  /* 0x000000aa9820723c */ /* 0x000fe20000001820 */
[----:B------:R-:W2:Y:S05]  /*db00*/  LDSM.16.M88.4 R152, [R188+0x800] ;  /* 0x00080000bc98783b */ /* 0x000eaa0000000200 */
[C---:B----4-:R-:W-:Y:S01]  /*db10*/  HMMA.16816.F32 R4, R172.reuse, R176, R4 ;  /* 0x000000b0ac04723c */ /* 0x050fe20000001804 */
        /* <DEDUP_REMOVED lines=101> */
[C---:B-1----:R-:W-:Y:S06]  /*e170*/  HMMA.16816.F32 R12, R164.reuse, R132, R12 ;  /* 0x00000084a40c723c */ /* 0x042fec000000180c */
        /* <DEDUP_REMOVED lines=45> */
[----:B------:R-:W-:Y:S01]  /*e450*/  FMUL.FTZ R240, R25, UR8 ;  /* 0x0000000819f07c20 */ /* 0x000fe20008410000 */
[C---:B------:R-:W-:Y:S01]  /*e460*/  ISETP.GE.AND P6, PT, R222.reuse, R215, PT ;  /* 0x000000d7de00720c */ /* 0x040fe20003fc6270 */
[C---:B-1----:R-:W-:Y:S03]  /*e470*/  HMMA.16816.F32 R28, R172.reuse, R132, R28 ;  /* 0x00000084ac1c723c */ /* 0x042fe6000000181c */
[----:B------:R-:W-:Y:S03]  /*e480*/  ISETP.GE.OR P6, PT, R222, R214, !P6 ;  /* 0x000000d6de00720c */ /* 0x000fe600077c6670 */
[----:B------:R-:W1:Y:S01]  /*e490*/  MUFU.TANH R249, R249 ;  /* 0x000000f900f97308 */ /* 0x000e620000002400 */
[----:B----4-:R-:W-:Y:S01]  /*e4a0*/  FSEL R247, R247, -INF , !P0 ;  /* 0xff800000f7f77808 */ /* 0x010fe20004000000 */
[----:B------:R-:W-:Y:S01]  /*e4b0*/  VIADD R222, R3, 0x10 ;  /* 0x0000001003de7836 */ /* 0x000fe20000000000 */
[----:B------:R-:W-:Y:S02]  /*e4c0*/  ISETP.GE.AND P0, PT, R224, R217, PT ;  /* 0x000000d9e000720c */ /* 0x000fe40003f06270 */
[----:B------:R-:W-:Y:S01]  /*e4d0*/  FMUL.FTZ R236, R26, UR8 ;  /* 0x000000081aec7c20 */ /* 0x000fe20008410000 */
[----:B------:R-:W-:Y:S04]  /*e4e0*/  HMMA.16816.F32 R32, R172, R134, R32 ;  /* 0x00000086ac20723c */ /* 0x000fe80000001820 */
[----:B------:R-:W3:Y:S01]  /*e4f0*/  MUFU.TANH R243, R243 ;  /* 0x000000f300f37308 */ /* 0x000ee20000002400 */
[----:B--2---:R-:W-:Y:S01]  /*e500*/  FSEL R245, R245, -INF , !P5 ;  /* 0xff800000f5f57808 */ /* 0x004fe20006800000 */
[----:B------:R-:W-:Y:S01]  /*e510*/  FMUL.FTZ R232, R27, UR8 ;  /* 0x000000081be87c20 */ /* 0x000fe20008410000 */
[C---:B------:R-:W-:Y:S01]  /*e520*/  ISETP.GE.AND P5, PT, R224.reuse, R215, PT ;  /* 0x000000d7e000720c */ /* 0x040fe20003fa6270 */
[C---:B------:R-:W-:Y:S01]  /*e530*/  VIADD R19, R3.reuse, 0x39 ;  /* 0x0000003903137836 */ /* 0x040fe20000000000 */
[C---:B------:R-:W-:Y:S02]  /*e540*/  ISETP.GE.OR P0, PT, R224.reuse, R216, !P0 ;  /* 0x000000d8e000720c */ /* 0x040fe40004706670 */
[----:B------:R-:W-:Y:S03]  /*e550*/  ISETP.GE.OR P5, PT, R224, R214, !P5 ;  /* 0x000000d6e000720c */ /* 0x000fe60006fa6670 */
[----:B------:R-:W2:Y:S01]  /*e560*/  MUFU.TANH R241, R241 ;  /* 0x000000f100f17308 */ /* 0x000ea20000002400 */
[----:B------:R-:W-:Y:S01]  /*e570*/  VIADD R224, R3, 0x11 ;  /* 0x0000001103e07836 */ /* 0x000fe20000000000 */
[----:B-1----:R-:W-:Y:S02]  /*e580*/  FSEL R249, R249, -INF , !P0 ;  /* 0xff800000f9f97808 */ /* 0x002fe40004000000 */
[----:B------:R-:W-:Y:S01]  /*e590*/  ISETP.GE.AND P0, PT, R222, R217, PT ;  /* 0x000000d9de00720c */ /* 0x000fe20003f06270 */
[----:B------:R-:W-:Y:S01]  /*e5a0*/  FMUL.FTZ R230, R28, UR8 ;  /* 0x000000081ce67c20 */ /* 0x000fe20008410000 */
[----:B------:R-:W-:Y:S01]  /*e5b0*/  FMUL.FTZ R228, R29, UR8 ;  /* 0x000000081de47c20 */ /* 0x000fe20008410000 */
[----:B------:R-:W-:Y:S03]  /*e5c0*/  FMUL.FTZ R17, R31, UR8 ;  /* 0x000000081f117c20 */ /* 0x000fe60008410000 */
[----:B------:R-:W1:Y:S01]  /*e5d0*/  MUFU.TANH R235, R235 ;  /* 0x000000eb00eb7308 */ /* 0x000e620000002400 */
[----:B---3--:R-:W-:Y:S01]  /*e5e0*/  FSEL R243, R243, -INF , !P1 ;  /* 0xff800000f3f37808 */ /* 0x008fe20004800000 */
[----:B------:R-:W-:Y:S01]  /*e5f0*/  FMUL.FTZ R30, R30, UR8 ;  /* 0x000000081e1e7c20 */ /* 0x000fe20008410000 */
[C---:B------:R-:W-:Y:S02]  /*e600*/  ISETP.GE.AND P1, PT, R222.reuse, R215, PT ;  /* 0x000000d7de00720c */ /* 0x040fe40003f26270 */
[----:B------:R-:W-:Y:S01]  /*e610*/  ISETP.GE.OR P0, PT, R222, R216, !P0 ;  /* 0x000000d8de00720c */ /* 0x000fe20004706670 */
[----:B------:R-:W-:Y:S01]  /*e620*/  FMUL.FTZ R9, R32, UR8 ;  /* 0x0000000820097c20 */ /* 0x000fe20008410000 */
[----:B------:R-:W-:Y:S03]  /*e630*/  ISETP.GE.OR P1, PT, R222, R214, !P1 ;  /* 0x000000d6de00720c */ /* 0x000fe60004f26670 */
[----:B------:R-:W3:Y:S01]  /*e640*/  MUFU.TANH R233, R233 ;  /* 0x000000e900e97308 */ /* 0x000ee20000002400 */
[----:B--2---:R-:W-:Y:S01]  /*e650*/  FSEL R241, R241, -INF , !P5 ;  /* 0xff800000f1f17808 */ /* 0x004fe20006800000 */
[----:B------:R-:W-:Y:S01]  /*e660*/  VIADD R222, R3, 0x18 ;  /* 0x0000001803de7836 */ /* 0x000fe20000000000 */
[----:B------:R-:W-:Y:S01]  /*e670*/  ISETP.GE.AND P5, PT, R224, R217, PT ;  /* 0x000000d9e000720c */ /* 0x000fe20003fa6270 */
[----:B------:R-:W-:Y:S01]  /*e680*/  FMUL.FTZ R33, R33, UR8 ;  /* 0x0000000821217c20 */ /* 0x000fe20008410000 */
[----:B------:R-:W-:Y:S01]  /*e690*/  FMUL.FTZ R18, R34, UR8 ;  /* 0x0000000822127c20 */ /* 0x000fe20008410000 */
[----:B------:R-:W-:Y:S01]  /*e6a0*/  FMUL.FTZ R35, R35, UR8 ;  /* 0x0000000823237c20 */ /* 0x000fe20008410000 */
[C---:B------:R-:W-:Y:S03]  /*e6b0*/  ISETP.GE.OR P5, PT, R224.reuse, R216, !P5 ;  /* 0x000000d8e000720c */ /* 0x040fe60006fa6670 */
        /* <DEDUP_REMOVED lines=8> */
[C---:B------:R-:W-:Y:S03]  /*e740*/  ISETP.GE.OR P0, PT, R222.reuse, R216, !P0 ;  /* 0x000000d8de00720c */ /* 0x040fe60004706670 */
[----:B------:R-:W3:Y:S01]  /*e750*/  MUFU.TANH R252, R252 ;  /* 0x000000fc00fc7308 */ /* 0x000ee20000002400 */
[----:B--2---:R-:W-:Y:S02]  /*e760*/  FSEL R231, R231, -INF , !P5 ;  /* 0xff800000e7e77808 */ /* 0x004fe40006800000 */
[C---:B------:R-:W-:Y:S04]  /*e770*/  ISETP.GE.AND P5, PT, R222.reuse, R215, PT ;  /* 0x000000d7de00720c */ /* 0x040fe80003fa6270 */
[----:B------:R-:W-:Y:S03]  /*e780*/  ISETP.GE.OR P5, PT, R222, R214, !P5 ;  /* 0x000000d6de00720c */ /* 0x000fe60006fa6670 */
[----:B------:R-:W2:Y:S01]  /*e790*/  MUFU.TANH R229, R229 ;  /* 0x000000e500e57308 */ /* 0x000ea20000002400 */
[----:B-1----:R-:W-:Y:S01]  /*e7a0*/  FSEL R225, R225, -INF , !P1 ;  /* 0xff800000e1e17808 */ /* 0x002fe20004800000 */
[----:B------:R-:W-:Y:S01]  /*e7b0*/  VIADD R222, R3, 0x20 ;  /* 0x0000002003de7836 */ /* 0x000fe20000000000 */
        /* <DEDUP_REMOVED lines=16> */
[----:B---3--:R-:W-:Y:S01]  /*e8c0*/  FSEL R250, R250, -INF , !P5 ;  /* 0xff800000fafa7808 */ /* 0x008fe20006800000 */
[C---:B------:R-:W-:Y:S01]  /*e8d0*/  VIADD R222, R3.reuse, 0x28 ;  /* 0x0000002803de7836 */ /* 0x040fe20000000000 */
[CC--:B------:R-:W-:Y:S04]  /*e8e0*/  ISETP.GE.AND P5, PT, R224.reuse, R217.reuse, PT ;  /* 0x000000d9e000720c */ /* 0x0c0fe80003fa6270 */
[-C--:B------:R-:W-:Y:S03]  /*e8f0*/  ISETP.GE.OR P5, PT, R224, R216.reuse, !P5 ;  /* 0x000000d8e000720c */ /* 0x080fe60006fa6670 */
[----:B------:R-:W3:Y:S01]  /*e900*/  MUFU.TANH R248, R248 ;  /* 0x000000f800f87308 */ /* 0x000ee20000002400 */
[----:B--2---:R-:W-:Y:S02]  /*e910*/  FSEL R246, R246, -INF , !P0 ;  /* 0xff800000f6f67808 */ /* 0x004fe40004000000 */
[C---:B------:R-:W-:Y:S04]  /*e920*/  ISETP.GE.AND P0, PT, R222.reuse, R217, PT ;  /* 0x000000d9de00720c */ /* 0x040fe80003f06270 */
[----:B------:R-:W-:Y:S03]  /*e930*/  ISETP.GE.OR P0, PT, R222, R216, !P0 ;  /* 0x000000d8de00720c */ /* 0x000fe60004706670 */
[----:B------:R-:W2:Y:S01]  /*e940*/  MUFU.TANH R238, R238 ;  /* 0x000000ee00ee7308 */ /* 0x000ea20000002400 */
[----:B-1----:R-:W-:Y:S02]  /*e950*/  FSEL R244, R244, -INF , !P5 ;  /* 0xff800000f4f47808 */ /* 0x002fe40006800000 */
[CC--:B------:R-:W-:Y:S04]  /*e960*/  ISETP.GE.AND P5, PT, R222.reuse, R215.reuse, PT ;  /* 0x000000d7de00720c */ /* 0x0c0fe80003fa6270 */
[-C--:B------:R-:W-:Y:S03]  /*e970*/  ISETP.GE.OR P5, PT, R222, R214.reuse, !P5 ;  /* 0x000000d6de00720c */ /* 0x080fe60006fa6670 */
[----:B------:R-:W1:Y:S01]  /*e980*/  MUFU.TANH R242, R242 ;  /* 0x000000f200f27308 */ /* 0x000e620000002400 */
[----:B---3--:R-:W-:Y:S01]  /*e990*/  FSEL R248, R248, -INF , !P6 ;  /* 0xff800000f8f87808 */ /* 0x008fe20007000000 */
[C---:B------:R-:W-:Y:S01]  /*e9a0*/  VIADD R222, R3.reuse, 0x29 ;  /* 0x0000002903de7836 */ /* 0x040fe20000000000 */
[C---:B------:R-:W-:Y:S04]  /*e9b0*/  ISETP.GE.AND P6, PT, R224.reuse, R215, PT ;  /* 0x000000d7e000720c */ /* 0x040fe80003fc6270 */
[----:B------:R-:W-:Y:S03]  /*e9c0*/  ISETP.GE.OR P6, PT, R224, R214, !P6 ;  /* 0x000000d6e000720c */ /* 0x000fe600077c6670 */
[----:B------:R-:W3:Y:S01]  /*e9d0*/  MUFU.TANH R240, R240 ;  /* 0x000000f000f07308 */ /* 0x000ee20000002400 */
[----:B--2---:R-:W-:Y:S01]  /*e9e0*/  FSEL R238, R238, -INF , !P1 ;  /* 0xff800000eeee7808 */ /* 0x004fe20004800000 */
[----:B------:R-:W-:Y:S01]  /*e9f0*/  VIADD R224, R3, 0x30 ;  /* 0x0000003003e07836 */ /* 0x000fe20000000000 */
[CC--:B------:R-:W-:Y:S04]  /*ea00*/  ISETP.GE.AND P1, PT, R222.reuse, R217.reuse, PT ;  /* 0x000000d9de00720c */ /* 0x0c0fe80003f26270 */
[-C--:B------:R-:W-:Y:S03]  /*ea10*/  ISETP.GE.OR P1, PT, R222, R216.reuse, !P1 ;  /* 0x000000d8de00720c */ /* 0x080fe60004f26670 */
[----:B------:R-:W2:Y:S01]  /*ea20*/  MUFU.TANH R234, R234 ;  /* 0x000000ea00ea7308 */ /* 0x000ea20000002400 */
[----:B-1----:R-:W-:Y:S02]  /*ea30*/  FSEL R242, R242, -INF , !P0 ;  /* 0xff800000f2f27808 */ /* 0x002fe40004000000 */
[C---:B------:R-:W-:Y:S04]  /*ea40*/  ISETP.GE.AND P0, PT, R224.reuse, R217, PT ;  /* 0x000000d9e000720c */ /* 0x040fe80003f06270 */
[----:B------:R-:W-:Y:S03]  /*ea50*/  ISETP.GE.OR P0, PT, R224, R216, !P0 ;  /* 0x000000d8e000720c */ /* 0x000fe60004706670 */
[----:B------:R-:W1:Y:S01]  /*ea60*/  MUFU.TANH R236, R236 ;  /* 0x000000ec00ec7308 */ /* 0x000e620000002400 */
[----:B---3--:R-:W-:Y:S02]  /*ea70*/  FSEL R240, R240, -INF , !P1 ;  /* 0xff800000f0f07808 */ /* 0x008fe40004800000 */
[CC--:B------:R-:W-:Y:S04]  /*ea80*/  ISETP.GE.AND P1, PT, R224.reuse, R215.reuse, PT ;  /* 0x000000d7e000720c */ /* 0x0c0fe80003f26270 */
[----:B------:R-:W-:Y:S03]  /*ea90*/  ISETP.GE.OR P1, PT, R224, R214, !P1 ;  /* 0x000000d6e000720c */ /* 0x000fe60004f26670 */
[----:B------:R-:W3:Y:S01]  /*eaa0*/  MUFU.TANH R230, R230 ;  /* 0x000000e600e67308 */ /* 0x000ee20000002400 */
[----:B------:R-:W-:Y:S02]  /*eab0*/  FMNMX.FTZ R224, R247, R0, !PT ;  /* 0x00000000f7e07209 */ /* 0x000fe40007810000 */
[----:B--2---:R-:W-:Y:S02]  /*eac0*/  FSEL R234, R234, -INF , !P6 ;  /* 0xff800000eaea7808 */ /* 0x004fe40007000000 */
[C---:B------:R-:W-:Y:S02]  /*ead0*/  ISETP.GE.AND P6, PT, R222.reuse, R215, PT ;  /* 0x000000d7de00720c */ /* 0x040fe40003fc6270 */
[----:B------:R-:W-:Y:S03]  /*eae0*/  FMNMX.FTZ R224, R245, R224, !PT ;  /* 0x000000e0f5e07209 */ /* 0x000fe60007810000 */
[----:B------:R-:W2:Y:S01]  /*eaf0*/  MUFU.TANH R228, R228 ;  /* 0x000000e400e47308 */ /* 0x000ea20000002400 */
[----:B------:R-:W-:Y:S01]  /*eb00*/  ISETP.GE.OR P6, PT, R222, R214, !P6 ;  /* 0x000000d6de00720c */ /* 0x000fe200077c6670 */
[----:B------:R-:W-:Y:S01]  /*eb10*/  VIADD R222, R3, 0x31 ;  /* 0x0000003103de7836 */ /* 0x000fe20000000000 */
[----:B------:R-:W-:Y:S01]  /*eb20*/  FMNMX.FTZ R226, R249, R224, !PT ;  /* 0x000000e0f9e27209 */ /* 0x000fe20007810000 */
[----:B------:R-:W-:Y:S01]  /*eb30*/  VIADD R224, R3, 0x38 ;  /* 0x0000003803e07836 */ /* 0x000fe20000000000 */
[----:B-1----:R-:W-:Y:S02]  /*eb40*/  FSEL R236, R236, -INF , !P5 ;  /* 0xff800000ecec7808 */ /* 0x002fe40006800000 */
[----:B------:R-:W-:Y:S03]  /*eb50*/  FMNMX.FTZ R251, R243, R226, !PT ;  /* 0x000000e2f3fb7209 */ /* 0x000fe60007810000 */
[----:B------:R-:W1:Y:S01]  /*eb60*/  MUFU.TANH R232, R232 ;  /* 0x000000e800e87308 */ /* 0x000e620000002400 */
[----:B------:R-:W-:Y:S02]  /*eb70*/  FMNMX.FTZ R226, R239, R2, !PT ;  /* 0x00000002efe27209 */ /* 0x000fe40007810000 */
[C---:B------:R-:W-:Y:S02]  /*eb80*/  ISETP.GE.AND P5, PT, R222.reuse, R217, PT ;  /* 0x000000d9de00720c */ /* 0x040fe40003fa6270 */
[----:B------:R-:W-:Y:S02]  /*eb90*/  FMNMX.FTZ R251, R233, R251, !PT ;  /* 0x000000fbe9fb7209 */ /* 0x000fe40007810000 */
[----:B------:R-:W-:Y:S03]  /*eba0*/  FMNMX.FTZ R10, R237, R226, !PT ;  /* 0x000000e2ed0a7209 */ /* 0x000fe60007810000 */
[----:B------:R-:W-:Y:S01]  /*ebb0*/  MUFU.TANH R17, R17 ;  /* 0x0000001100117308 */ /* 0x000fe20000002400 */
[-C--:B------:R-:W-:Y:S02]  /*ebc0*/  ISETP.GE.OR P5, PT, R222, R216.reuse, !P5 ;  /* 0x000000d8de00720c */ /* 0x080fe40006fa6670 */
[----:B------:R-:W-:Y:S02]  /*ebd0*/  FMNMX.FTZ R251, R231, R251, !PT ;  /* 0x000000fbe7fb7209 */ /* 0x000fe40007810000 */
[----:B---3--:R-:W-:Y:S02]  /*ebe0*/  FSEL R230, R230, -INF , !P0 ;  /* 0xff800000e6e67808 */ /* 0x008fe40004000000 */
[----:B--2---:R-:W-:Y:S03]  /*ebf0*/  FSEL R228, R228, -INF , !P5 ;  /* 0xff800000e4e47808 */ /* 0x004fe60006800000 */
[----:B------:R2:W3:Y:S01]  /*ec00*/  MUFU.TANH R226, R9 ;  /* 0x0000000900e27308 */ /* 0x0004e20000002400 */
[C---:B------:R-:W-:Y:S02]  /*ec10*/  ISETP.GE.AND P0, PT, R224.reuse, R217, PT ;  /* 0x000000d9e000720c */ /* 0x040fe40003f06270 */
[C---:B------:R-:W-:Y:S02]  /*ec20*/  ISETP.GE.AND P5, PT, R224.reuse, R215, PT ;  /* 0x000000d7e000720c */ /* 0x040fe40003fa6270 */
[----:B------:R-:W-:Y:S02]  /*ec30*/  FMNMX.FTZ R251, R229, R251, !PT ;  /* 0x000000fbe5fb7209 */ /* 0x000fe40007810000 */
[C---:B------:R-:W-:Y:S03]  /*ec40*/  ISETP.GE.OR P0, PT, R224.reuse, R216, !P0 ;  /* 0x000000d8e000720c */ /* 0x040fe60004706670 */
[----:B------:R-:W-:Y:S01]  /*ec50*/  MUFU.TANH R18, R18 ;  /* 0x0000001200127308 */ /* 0x000fe20000002400 */
[----:B------:R-:W-:Y:S02]  /*ec60*/  FMNMX.FTZ R10, R241, R10, !PT ;  /* 0x0000000af10a7209 */ /* 0x000fe40007810000 */
[----:B------:R-:W-:Y:S02]  /*ec70*/  ISETP.GE.OR P5, PT, R224, R214, !P5 ;  /* 0x000000d6e000720c */ /* 0x000fe40006fa6670 */
[----:B------:R-:W-:Y:S02]  /*ec80*/  FMNMX.FTZ R224, R227, R251, !PT ;  /* 0x000000fbe3e07209 */ /* 0x000fe40007810000 */
[----:B------:R-:W-:Y:S02]  /*ec90*/  FMNMX.FTZ R251, R235, R10, !PT ;  /* 0x0000000aebfb7209 */ /* 0x000fe40007810000 */
[----:B------:R-:W-:Y:S02]  /*eca0*/  FMNMX.FTZ R11, R246, R224, !PT ;  /* 0x000000e0f60b7209 */ /* 0x000fe40007810000 */
[----:B------:R-:W-:Y:S01]  /*ecb0*/  FMNMX.FTZ R251, R225, R251, !PT ;  /* 0x000000fbe1fb7209 */ /* 0x000fe20007810000 */
[----:B------:R-:W4:Y:S01]  /*ecc0*/  MUFU.TANH R224, R33 ;  /* 0x0000002100e07308 */ /* 0x000f220000002400 */
[----:B--2---:R-:W-:Y:S02]  /*ecd0*/  FMNMX.FTZ R9, R244, R11, !PT ;  /* 0x0000000bf4097209 */ /* 0x004fe40007810000 */
[----:B------:R-:W-:Y:S02]  /*ece0*/  FMNMX.FTZ R251, R252, R251, !PT ;  /* 0x000000fbfcfb7209 */ /* 0x000fe40007810000 */
[----:B------:R-:W-:Y:S02]  /*ecf0*/  FMNMX.FTZ R3, R242, R9, !PT ;  /* 0x00000009f2037209 */ /* 0x000fe40007810000 */
[----:B-1----:R-:W-:Y:S02]  /*ed00*/  FSEL R232, R232, -INF , !P6 ;  /* 0xff800000e8e87808 */ /* 0x002fe40007000000 */
[----:B------:R-:W-:Y:S02]  /*ed10*/  FMNMX.FTZ R251, R250, R251, !PT ;  /* 0x000000fbfafb7209 */ /* 0x000fe40007810000 */
[----:B------:R-:W-:Y:S02]  /*ed20*/  ISETP.GE.AND P6, PT, R222, R215, PT ;  /* 0x000000d7de00720c */ /* 0x000fe40003fc6270 */
[----:B------:R-:W-:Y:S02]  /*ed30*/  FMNMX.FTZ R3, R240, R3, !PT ;  /* 0x00000003f0037209 */ /* 0x000fe40007810000 */
[----:B---3--:R-:W-:Y:S02]  /*ed40*/  FSEL R226, R226, -INF , !P0 ;  /* 0xff800000e2e27808 */ /* 0x008fe40004000000 */
[C---:B------:R-:W-:Y:S02]  /*ed50*/  ISETP.GE.AND P0, PT, R19.reuse, R217, PT ;  /* 0x000000d91300720c */ /* 0x040fe40003f06270 */
[----:B------:R-:W-:Y:S02]  /*ed60*/  FMNMX.FTZ R23, R248, R251, !PT ;  /* 0x000000fbf8177209 */ /* 0x000fe40007810000 */
[----:B------:R-:W-:Y:S02]  /*ed70*/  ISETP.GE.OR P6, PT, R222, R214, !P6 ;  /* 0x000000d6de00720c */ /* 0x000fe400077c6670 */
[----:B------:R-:W-:Y:S01]  /*ed80*/  FMNMX.FTZ R251, R230, R3, !PT ;  /* 0x00000003e6fb7209 */ /* 0x000fe20007810000 */
[----:B------:R-:W1:Y:S01]  /*ed90*/  MUFU.TANH R222, R30 ;  /* 0x0000001e00de7308 */ /* 0x000e620000002400 */
[----:B------:R-:W-:Y:S02]  /*eda0*/  ISETP.GE.OR P0, PT, R19, R216, !P0 ;  /* 0x000000d81300720c */ /* 0x000fe40004706670 */
[----:B------:R-:W-:Y:S02]  /*edb0*/  FMNMX.FTZ R23, R238, R23, !PT ;  /* 0x00000017ee177209 */ /* 0x000fe40007810000 */
[----:B----4-:R-:W-:Y:S02]  /*edc0*/  FSEL R224, R224, -INF , !P0 ;  /* 0xff800000e0e07808 */ /* 0x010fe40004000000 */
[----:B------:R-:W-:Y:S03]  /*edd0*/  PLOP3.LUT P0, PT, PT, PT, UP0, 0x80, 0x0 ;  /* 0x000000000000781c */ /* 0x000fe60003f0f008 */
[----:B------:R2:W3:Y:S01]  /*ede0*/  MUFU.TANH R3, R35 ;  /* 0x0000002300037308 */ /* 0x0004e20000002400 */
[----:B------:R-:W-:Y:S02]  /*edf0*/  FMNMX.FTZ R251, R228, R251, !PT ;  /* 0x000000fbe4fb7209 */ /* 0x000fe40007810000 */
[----:B------:R-:W-:Y:S02]  /*ee00*/  FMNMX.FTZ R23, R234, R23, !PT ;  /* 0x00000017ea177209 */ /* 0x000fe40007810000 */
[----:B------:R-:W-:Y:S02]  /*ee10*/  FMNMX.FTZ R251, R226, R251, !PT ;  /* 0x000000fbe2fb7209 */ /* 0x000fe40007810000 */
[----:B------:R-:W-:Y:S02]  /*ee20*/  FMNMX.FTZ R23, R236, R23, !PT ;  /* 0x00000017ec177209 */ /* 0x000fe40007810000 */
[----:B-1----:R-:W-:Y:S02]  /*ee30*/  FSEL R222, R222, -INF , !P1 ;  /* 0xff800000dede7808 */ /* 0x002fe40004800000 */
[----:B------:R-:W-:Y:S01]  /*ee40*/  FMNMX.FTZ R251, R224, R251, !PT ;  /* 0x000000fbe0fb7209 */ /* 0x000fe20007810000 */
[----:B------:R-:W-:Y:S06]  /*ee50*/  @P0 BRA `(.L_x_466) ;  /* 0xffffffe000740947 */ /* 0x000fec000383ffff */
.L_x_465:
[----:B----4-:R-:W-:Y:S01]  /*ee60*/  FMNMX.FTZ R5, R232, R23, !PT ;  /* 0x00000017e8057209 */ /* 0x010fe20007810000 */
[----:B------:R-:W1:Y:S01]  /*ee70*/  SHFL.BFLY PT, R4, R251, 0x2, 0x1f ;  /* 0x0c401f00fb047f89 */ /* 0x000e6200000e0000 */
[----:B------:R-:W-:Y:S01]  /*ee80*/  FSEL R146, R17, -INF , !P6 ;  /* 0xff80000011927808 */ /* 0x000fe20007000000 */
[----:B------:R-:W-:Y:S01]  /*ee90*/  UISETP.GT.AND UP0, UPT, UR10, UR12, UPT ;  /* 0x0000000c0a00728c */ /* 0x000fe2000bf04270 */
[C---:B------:R-:W-:Y:S05]  /*eea0*/  ISETP.GE.AND P0, PT, R19.reuse, R215, PT ;  /* 0x000000d71300720c */ /* 0x040fea0003f06270 */
[----:B------:R-:W-:Y:S01]  /*eeb0*/  LDSM.16.MT88.4 R12, [R196+0x12000] ;  /* 0x01200000c40c783b */ /* 0x000fe20000004200 */
[----:B------:R-:W-:Y:S01]  /*eec0*/  FMNMX.FTZ R5, R222, R5, !PT ;  /* 0x00000005de057209 */ /* 0x000fe20007810000 */
[----:B------:R-:W-:Y:S01]  /*eed0*/  UMOV UR17, UR10 ;  /* 0x0000000a00117c82 */ /* 0x000fe20008000000 */
[----:B------:R-:W-:Y:S02]  /*eee0*/  FSEL R144, R18, -INF , !P5 ;  /* 0xff80000012907808 */ /* 0x000fe40006800000 */
[----:B------:R-:W-:Y:S02]  /*eef0*/  FMNMX.FTZ R5, R146, R5, !PT ;  /* 0x0000000592057209 */ /* 0x000fe40007810000 */
[----:B------:R-:W-:Y:S01]  /*ef00*/  ISETP.GE.OR P0, PT, R19, R214, !P0 ;  /* 0x000000d61300720c */ /* 0x000fe20004706670 */
[----:B------:R-:W-:Y:S01]  /*ef10*/  LDSM.16.MT88.4 R20, [R194+0x12000] ;  /* 0x01200000c214783b */ /* 0x000fe20000004200 */
[----:B------:R-:W-:Y:S02]  /*ef20*/  FMNMX.FTZ R8, R144, R5, !PT ;  /* 0x0000000590087209 */ /* 0x000fe40007810000 */
[----:B---3--:R-:W-:Y:S04]  /*ef30*/  FSEL R133, R3, -INF , !P0 ;  /* 0xff80000003857808 */ /* 0x008fe80004000000 */
[----:B------:R-:W-:Y:S01]  /*ef40*/  FMNMX.FTZ R6, R133, R8, !PT ;  /* 0x0000000885067209 */ /* 0x000fe20007810000 */
[----:B------:R-:W-:Y:S08]  /*ef50*/  LDSM.16.MT88.4 R28, [R193+0x12000] ;  /* 0x01200000c11c783b */ /* 0x000ff00000004200 */
[----:B------:R-:W3:Y:S08]  /*ef60*/  SHFL.BFLY PT, R3, R6, 0x2, 0x1f ;  /* 0x0c401f0006037f89 */ /* 0x000ef000000e0000 */
        /* <DEDUP_REMOVED lines=8> */
[----:B------:R-:W3:Y:S01]  /*eff0*/  SHFL.BFLY PT, R3, R4, 0x1, 0x1f ;  /* 0x0c201f0004037f89 */ /* 0x000ee200000e0000 */
[----:B-1----:R-:W-:Y:S04]  /*f000*/  FMNMX.FTZ R132, R251, R132, !PT ;  /* 0x00000084fb847209 */ /* 0x002fe80007810000 */
[C---:B------:R-:W-:Y:S01]  /*f010*/  FSETP.NEU.FTZ.AND P1, PT, R132.reuse, -INF , PT ;  /* 0xff8000008400780b */ /* 0x040fe20003f3d000 */
[----:B------:R-:W-:Y:S01]  /*f020*/  FMUL.FTZ R147, R132, UR4 ;  /* 0x0000000484937c20 */ /* 0x000fe20008410000 */
[----:B---3--:R-:W-:Y:S02]  /*f030*/  FMNMX.FTZ R3, R4, R3, !PT ;  /* 0x0000000304037209 */ /* 0x008fe40007810000 */
        /* <DEDUP_REMOVED lines=29> */
[--C-:B------:R-:W-:Y:S01]  /*f210*/  FFMA.FTZ R168, R233, UR4, -R147.reuse ;  /* 0x00000004e9a87c23 */ /* 0x100fe20008010893 */
[----:B------:R-:W-:Y:S01]  /*f220*/  FFMA.FTZ R173, R231, UR4, -R147 ;  /* 0x00000004e7ad7c23 */ /* 0x000fe20008010893 */
[----:B------:R-:W-:Y:S01]  /*f230*/  FFMA.FTZ R231, R236, UR4, -R145 ;  /* 0x00000004ece77c23 */ /* 0x000fe20008010891 */
[----:B------:R-:W-:Y:S01]  /*f240*/  FFMA.FTZ R170, R229, UR4, -R147 ;  /* 0x00000004e5aa7c23 */ /* 0x000fe20008010893 */
[----:B------:R-:W-:Y:S03]  /*f250*/  FFMA.FTZ R229, R238, UR4, -R145 ;  /* 0x00000004eee57c23 */ /* 0x000fe60008010891 */
        /* <DEDUP_REMOVED lines=8> */
[----:B------:R-:W3:Y:S01]  /*f2e0*/  MUFU.EX2 R164, R164 ;  /* 0x000000a400a47308 */ /* 0x000ee20000000800 */
[----:B-1----:R-:W-:Y:S01]  /*f2f0*/  F2FP.F16.F32.PACK_AB R136, R166, R169 ;  /* 0x000000a9a688723e */ /* 0x002fe200000000ff */
[--C-:B------:R-:W-:Y:S01]  /*f300*/  FFMA.FTZ R226, R226, UR4, -R147.reuse ;  /* 0x00000004e2e27c23 */ /* 0x100fe20008010893 */
[----:B------:R-:W-:Y:S01]  /*f310*/  FFMA.FTZ R147, R224, UR4, -R147 ;  /* 0x00000004e0937c23 */ /* 0x000fe20008010893 */
[----:B------:R-:W-:Y:S01]  /*f320*/  FFMA.FTZ R224, R144, UR4, -R145 ;  /* 0x0000000490e07c23 */ /* 0x000fe20008010891 */
[----:B------:R-:W-:Y:S05]  /*f330*/  PLOP3.LUT P0, PT, PT, PT, UP0, 0x80, 0x0 ;  /* 0x000000000000781c */ /* 0x000fea0003f0f008 */
[----:B------:R-:W-:Y:S10]  /*f340*/  MUFU.EX2 R171, R171 ;  /* 0x000000ab00ab7308 */ /* 0x000ff40000000800 */
[----:B------:R-:W1:Y:S01]  /*f350*/  MUFU.EX2 R135, R135 ;  /* 0x0000008700877308 */ /* 0x000e620000000800 */
[----:B---3--:R-:W-:Y:S09]  /*f360*/  F2FP.F16.F32.PACK_AB R138, R164, R165 ;  /* 0x000000a5a48a723e */ /* 0x008ff200000000ff */
[----:B------:R-:W-:Y:S10]  /*f370*/  MUFU.EX2 R134, R134 ;  /* 0x0000008600867308 */ /* 0x000ff40000000800 */
[----:B------:R-:W3:Y:S01]  /*f380*/  MUFU.EX2 R167, R167 ;  /* 0x000000a700a77308 */ /* 0x000ee20000000800 */
[----:B-1----:R-:W-:Y:S09]  /*f390*/  F2FP.F16.F32.PACK_AB R137, R135, R171 ;  /* 0x000000ab8789723e */ /* 0x002ff200000000ff */
[----:B------:R-:W1:Y:S10]  /*f3a0*/  MUFU.EX2 R2, R6 ;  /* 0x0000000600027308 */ /* 0x000e740000000800 */
[----:B------:R-:W4:Y:S01]  /*f3b0*/  MUFU.EX2 R0, R8 ;  /* 0x0000000800007308 */ /* 0x000f220000000800 */
[----:B---3--:R-:W-:Y:S09]  /*f3c0*/  F2FP.F16.F32.PACK_AB R139, R167, R134 ;  /* 0x00000086a78b723e */ /* 0x008ff200000000ff */
        /* <DEDUP_REMOVED lines=9> */
[C---:B----4-:R-:W-:Y:S01]  /*f460*/  FMUL.FTZ R6, R0.reuse, R130 ;  /* 0x0000008200067220 */ /* 0x050fe20000410000 */
        /* <DEDUP_REMOVED lines=11> */
[----:B------:R-:W4:Y:S01]  /*f520*/  MUFU.EX2 R173, R173 ;  /* 0x000000ad00ad7308 */ /* 0x000f220000000800 */
[C---:B------:R-:W-:Y:S01]  /*f530*/  FMUL.FTZ R12, R2.reuse, R120 ;  /* 0x00000078020c7220 */ /* 0x040fe20000410000 */
[----:B------:R-:W-:Y:S01]  /*f540*/  FMUL.FTZ R13, R2, R121 ;  /* 0x00000079020d7220 */ /* 0x000fe20000410000 */
[C---:B------:R-:W-:Y:S03]  /*f550*/  FMUL.FTZ R14, R0.reuse, R122 ;  /* 0x0000007a000e7220 */ /* 0x040fe60000410000 */
[C---:B------:R-:W-:Y:S01]  /*f560*/  FMUL.FTZ R15, R0.reuse, R123 ;  /* 0x0000007b000f7220 */ /* 0x040fe20000410000 */
[----:B------:R-:W5:Y:S01]  /*f570*/  LDSM.16.MT88.4 R116, [R196+0x14000] ;  /* 0x01400000c474783b */ /* 0x000f620000004200 */
[C---:B------:R-:W-:Y:S01]  /*f580*/  FMUL.FTZ R26, R0.reuse, R110 ;  /* 0x0000006e001a7220 */ /* 0x040fe20000410000 */
[----:B------:R-:W-:Y:S01]  /*f590*/  FMUL.FTZ R27, R0, R111 ;  /* 0x0000006f001b7220 */ /* 0x000fe20000410000 */
[----:B------:R-:W-:Y:S01]  /*f5a0*/  FMUL.FTZ R33, R2, R101 ;  /* 0x0000006502217220 */ /* 0x000fe20000410000 */
[C---:B------:R-:W-:Y:S02]  /*f5b0*/  FMUL.FTZ R34, R0.reuse, R102 ;  /* 0x0000006600227220 */ /* 0x040fe40000410000 */
[C---:B------:R-:W-:Y:S01]  /*f5c0*/  HMMA.16816.F32 R12, R136.reuse, R20, R12 ;  /* 0x00000014880c723c */ /* 0x040fe2000000180c */
[----:B------:R-:W-:Y:S01]  /*f5d0*/  MUFU.EX2 R170, R170 ;  /* 0x000000aa00aa7308 */ /* 0x000fe20000000800 */
[----:B------:R-:W4:Y:S01]  /*f5e0*/  LDSM.16.MT88.4 R108, [R194+0x14000] ;  /* 0x01400000c26c783b */ /* 0x000f220000004200 */
[----:B--2---:R-:W-:Y:S01]  /*f5f0*/  FMUL.FTZ R35, R0, R103 ;  /* 0x0000006700237220 */ /* 0x004fe20000410000 */
[C---:B------:R-:W-:Y:S01]  /*f600*/  FMUL.FTZ R36, R2.reuse, R36 ;  /* 0x0000002402247220 */ /* 0x040fe20000410000 */
[C---:B------:R-:W-:Y:S01]  /*f610*/  FMUL.FTZ R37, R2.reuse, R37 ;  /* 0x0000002502257220 */ /* 0x040fe20000410000 */
[C---:B------:R-:W-:Y:S05]  /*f620*/  HMMA.16816.F32 R16, R136.reuse, R22, R16 ;  /* 0x000000168810723c */ /* 0x040fea0000001810 */
[----:B------:R-:W2:Y:S01]  /*f630*/  MUFU.EX2 R175, R175 ;  /* 0x000000af00af7308 */ /* 0x000ea20000000800 */
[----:B------:R-:W2:Y:S01]  /*f640*/  LDSM.16.MT88.4 R100, [R193+0x14000] ;  /* 0x01400000c164783b */ /* 0x000ea20000004200 */
        /* <DEDUP_REMOVED lines=14> */
[----:B------:R-:W2:Y:S01]  /*f730*/  MUFU.EX2 R177, R177 ;  /* 0x000000b100b17308 */ /* 0x000ea20000000800 */
[C---:B------:R-:W-:Y:S01]  /*f740*/  FMUL.FTZ R28, R2.reuse, R104 ;  /* 0x00000068021c7220 */ /* 0x040fe20000410000 */
[----:B------:R-:W-:Y:S01]  /*f750*/  FMUL.FTZ R29, R2, R105 ;  /* 0x00000069021d7220 */ /* 0x000fe20000410000 */
[C---:B------:R-:W-:Y:S03]  /*f760*/  FMUL.FTZ R30, R0.reuse, R106 ;  /* 0x0000006a001e7220 */ /* 0x040fe60000410000 */
[C---:B------:R-:W-:Y:S01]  /*f770*/  FMUL.FTZ R31, R0.reuse, R107 ;  /* 0x0000006b001f7220 */ /* 0x040fe20000410000 */
[----:B---3--:R-:W-:Y:S01]  /*f780*/  LDSM.16.MT88.4 R144, [R196+0x15800] ;  /* 0x01580000c490783b */ /* 0x008fe20000004200 */
        /* <DEDUP_REMOVED lines=11> */
[----:B------:R-:W3:Y:S01]  /*f840*/  MUFU.EX2 R179, R179 ;  /* 0x000000b300b37308 */ /* 0x000ee20000000800 */
[----:B------:R-:W-:Y:S01]  /*f850*/  LDSM.16.MT88.4 R124, [R196+0x14800] ;  /* 0x01480000c47c783b */ /* 0x000fe20000004200 */
[C---:B------:R-:W-:Y:S01]  /*f860*/  FMUL.FTZ R50, R0.reuse, R50 ;  /* 0x0000003200327220 */ /* 0x040fe20000410000 */
[C---:B-----5:R-:W-:Y:S03]  /*f870*/  HMMA.16816.F32 R36, R136.reuse, R116, R36 ;  /* 0x000000748824723c */ /* 0x060fe60000001824 */
[----:B------:R-:W-:Y:S03]  /*f880*/  FMUL.FTZ R51, R0, R51 ;  /* 0x0000003300337220 */ /* 0x000fe60000410000 */
[C---:B------:R-:W-:Y:S01]  /*f890*/  HMMA.16816.F32 R40, R136.reuse, R118, R40 ;  /* 0x000000768828723c */ /* 0x040fe20000001828 */
[----:B------:R-:W-:Y:S01]  /*f8a0*/  LDSM.16.MT88.4 R116, [R194+0x12800] ;  /* 0x01280000c274783b */ /* 0x000fe20000004200 */
[----:B------:R-:W-:Y:S03]  /*f8b0*/  MUFU.EX2 R176, R176 ;  /* 0x000000b000b07308 */ /* 0x000fe60000000800 */
[C---:B------:R-:W-:Y:S01]  /*f8c0*/  FMUL.FTZ R52, R2.reuse, R52 ;  /* 0x0000003402347220 */ /* 0x040fe20000410000 */
[C---:B----4-:R-:W-:Y:S06]  /*f8d0*/  HMMA.16816.F32 R44, R136.reuse, R108, R44 ;  /* 0x0000006c882c723c */ /* 0x050fec000000182c */
        /* <DEDUP_REMOVED lines=11> */
[C---:B--2---:R-:W-:Y:S03]  /*f990*/  HMMA.16816.F32 R52, R136.reuse, R100, R52 ;  /* 0x000000648834723c */ /* 0x044fe60000001834 */
[C---:B------:R-:W-:Y:S01]  /*f9a0*/  FMUL.FTZ R60, R2.reuse, R60 ;  /* 0x0000003c023c7220 */ /* 0x040fe20000410000 */
[----:B------:R-:W-:Y:S01]  /*f9b0*/  FMUL.FTZ R61, R2, R61 ;  /* 0x0000003d023d7220 */ /* 0x000fe20000410000 */
[C---:B------:R-:W-:Y:S01]  /*f9c0*/  FMUL.FTZ R62, R0.reuse, R62 ;  /* 0x0000003e003e7220 */ /* 0x040fe20000410000 */
[C---:B------:R-:W-:Y:S01]  /*f9d0*/  HMMA.16816.F32 R56, R136.reuse, R102, R56 ;  /* 0x000000668838723c */ /* 0x040fe20000001838 */
[----:B------:R-:W2:Y:S01]  /*f9e0*/  LDSM.16.MT88.4 R100, [R194+0x16000] ;  /* 0x01600000c264783b */ /* 0x000ea20000004200 */
        /* <DEDUP_REMOVED lines=33> */
[C---:B--2---:R-:W-:Y:S03]  /*fc00*/  HMMA.16816.F32 R76, R136.reuse, R100, R76 ;  /* 0x00000064884c723c */ /* 0x044fe6000000184c */
[C---:B------:R-:W-:Y:S01]  /*fc10*/  FMUL.FTZ R84, R2.reuse, R84 ;  /* 0x0000005402547220 */ /* 0x040fe20000410000 */
[----:B------:R-:W-:Y:S01]  /*fc20*/  FMUL.FTZ R85, R2, R85 ;  /* 0x0000005502557220 */ /* 0x000fe20000410000 */
[C---:B------:R-:W-:Y:S01]  /*fc30*/  FMUL.FTZ R86, R0.reuse, R86 ;  /* 0x0000005600567220 */ /* 0x040fe20000410000 */
[C---:B------:R-:W-:Y:S02]  /*fc40*/  HMMA.16816.F32 R80, R136.reuse, R102, R80 ;  /* 0x000000668850723c */ /* 0x040fe40000001850 */
[----:B------:R-:W2:Y:S03]  /*fc50*/  MUFU.EX2 R233, R233 ;  /* 0x000000e900e97308 */ /* 0x000ea60000000800 */
[----:B------:R-:W-:Y:S01]  /*fc60*/  FMUL.FTZ R87, R0, R87 ;  /* 0x0000005700577220 */ /* 0x000fe20000410000 */
[C---:B------:R-:W-:Y:S01]  /*fc70*/  FMUL.FTZ R88, R2.reuse, R88 ;  /* 0x0000005802587220 */ /* 0x040fe20000410000 */
[----:B------:R-:W-:Y:S01]  /*fc80*/  FMUL.FTZ R89, R2, R89 ;  /* 0x0000005902597220 */ /* 0x000fe20000410000 */
[C---:B------:R-:W-:Y:S04]  /*fc90*/  FMUL.FTZ R90, R0.reuse, R90 ;  /* 0x0000005a005a7220 */ /* 0x040fe80000410000 */
[----:B------:R-:W2:Y:S01]  /*fca0*/  MUFU.EX2 R226, R226 ;  /* 0x000000e200e27308 */ /* 0x000ea20000000800 */
        /* <DEDUP_REMOVED lines=12> */
[----:B------:R-:W2:Y:S01]  /*fd70*/  MUFU.EX2 R237, R237 ;  /* 0x000000ed00ed7308 */ /* 0x000ea20000000800 */
        /* <DEDUP_REMOVED lines=10> */
[----:B---3--:R-:W-:Y:S01]  /*fe20*/  F2FP.F16.F32.PACK_AB R103, R179, R174 ;  /* 0x000000aeb367723e */ /* 0x008fe200000000ff */
[----:B------:R-:W-:Y:S01]  /*fe30*/  FADD.FTZ R166, R166, R169 ;  /* 0x000000a9a6a67221 */ /* 0x000fe20000010000 */
[----:B------:R-:W-:Y:S03]  /*fe40*/  LDSM.16.MT88.4 R136, [R196+0x15000] ;  /* 0x01500000c488783b */ /* 0x000fe60000004200 */
[----:B------:R-:W3:Y:S01]  /*fe50*/  MUFU.EX2 R133, R133 ;  /* 0x0000008500857308 */ /* 0x000ee20000000800 */
        /* <DEDUP_REMOVED lines=66> */
[----:B--2---:R-:W-:Y:S01]  /*10280*/  F2FP.F16.F32.PACK_AB R136, R233, R230 ;  /* 0x000000e6e988723e */ /* 0x004fe200000000ff */
[C---:B-1----:R-:W-:Y:S05]  /*10290*/  HMMA.16816.F32 R44, R104.reuse, R116, R44 ;  /* 0x00000074682c723c */ /* 0x042fea000000182c */
[----:B------:R-:W-:Y:S01]  /*102a0*/  F2FP.F16.F32.PACK_AB R138, R235, R226 ;  /* 0x000000e2eb8a723e */ /* 0x000fe200000000ff */
[C---:B------:R-:W-:Y:S01]  /*102b0*/  HMMA.16816.F32 R48, R104.reuse, R118, R48 ;  /* 0x000000766830723c */ /* 0x040fe20000001830 */
[----:B------:R-:W1:Y:S04]  /*102c0*/  LDSM.16.MT88.4 R116, [R193+0x17000] ;  /* 0x01700000c174783b */ /* 0x000e680000004200 */
[----:B------:R-:W-:Y:S01]  /*102d0*/  F2FP.F16.F32.PACK_AB R137, R237, R222 ;  /* 0x000000deed89723e */ /* 0x000fe200000000ff */
[C---:B------:R-:W-:Y:S05]  /*102e0*/  HMMA.16816.F32 R52, R104.reuse, R140, R52 ;  /* 0x0000008c6834723c */ /* 0x040fea0000001834 */
[----:B---3--:R-:W-:Y:S01]  /*102f0*/  F2FP.F16.F32.PACK_AB R139, R133, R224 ;  /* 0x000000e0858b723e */ /* 0x008fe200000000ff */
        /* <DEDUP_REMOVED lines=62> */
.L_x_463:
        /* <DEDUP_REMOVED lines=219> */
.L_x_467:
        /* <DEDUP_REMOVED lines=23> */
.L_x_468:
        /* <DEDUP_REMOVED lines=111> */
.L_x_470:
[----:B------:R-:W-:Y:S05]  /*11cf0*/  BSYNC B0 ;  /* 0x0000000000007941 */ /* 0x000fea0003800000 */
.L_x_469:
        /* <DEDUP_REMOVED lines=38> */
.L_x_472:
[----:B------:R-:W-:Y:S05]  /*11f60*/  BSYNC B0 ;  /* 0x0000000000007941 */ /* 0x000fea0003800000 */
.L_x_471:
        /* <DEDUP_REMOVED lines=24> */
.L_x_474:
[----:B------:R-:W-:Y:S05]  /*120f0*/  BSYNC B0 ;  /* 0x0000000000007941 */ /* 0x000fea0003800000 */
.L_x_473:
        /* <DEDUP_REMOVED lines=24> */
.L_x_476:
[----:B------:R-:W-:Y:S05]  /*12280*/  BSYNC B0 ;  /* 0x0000000000007941 */ /* 0x000fea0003800000 */
.L_x_475:
        /* <DEDUP_REMOVED lines=23> */
.L_x_477:
        /* <DEDUP_REMOVED lines=16> */
.L_x_1517:


//--------------------- .text._ZN5flash16flash_fwd_kernelI23Flash_fwd_kernel_traitsILi192ELi128ELi64ELi8ELb0ELb0EN7cutlass6half_tE19Flash_kernel_traitsILi192ELi128ELi64ELi8ES3_EELb0ELb0ELb1ELb1ELb0ELb0ELb0ELb0EEEvNS_16Flash_fwd_paramsE --------------------------
	.section	.text._ZN5flash16flash_fwd_kernelI23Flash_fwd_kernel_traitsILi192ELi128ELi64ELi8ELb0ELb0EN7cutlass6half_tE19Flash_kernel_traitsILi192ELi128ELi64ELi8ES3_EELb0ELb0ELb1ELb1ELb0ELb0ELb0ELb0EEEvNS_16Flash_fwd_paramsE,"ax",@progbits
	.align	128
        .global         _ZN5flash16flash_fwd_kernelI23Flash_fwd_kernel_traitsILi192ELi128ELi64ELi8ELb0ELb0EN7cutlass6half_tE19Flash_kernel_traitsILi192ELi128ELi64ELi8ES3_EELb0ELb0ELb1ELb1ELb0ELb0ELb0ELb0EEEvNS_16Flash_fwd_paramsE
        .type           _ZN5flash16flash_fwd_kernelI23Flash_fwd_kernel_traitsILi192ELi128ELi64ELi8ELb0ELb0EN7cutlass6half_tE19Flash_kernel_traitsILi192ELi128ELi64ELi8ES3_EELb0ELb0ELb1ELb1ELb0ELb0ELb0ELb0EEEvNS_16Flash_fwd_paramsE,@function
        .size           _ZN5flash16flash_fwd_kernelI23Flash_fwd_kernel_traitsILi192ELi128ELi64ELi8ELb0ELb0EN7cutlass6half_tE19Flash_kernel_traitsILi192ELi128ELi64ELi8ES3_EELb0ELb0ELb1ELb1ELb0ELb0ELb0ELb0EEEvNS_16Flash_fwd_paramsE,(.L_x_1518 - _ZN5flash16flash_fwd_kernelI23Flash_fwd_kernel_traitsILi192ELi128ELi64ELi8ELb0ELb0EN7cutlass6half_tE19Flash_kernel_traitsILi192ELi128ELi64ELi8ES3_EELb0ELb0ELb1ELb1ELb0ELb0ELb0ELb0EEEvNS_16Flash_fwd_paramsE)
        .other          _ZN5flash16flash_fwd_kernelI23Flash_fwd_kernel_traitsILi192ELi128ELi64ELi8ELb0ELb0EN7cutlass6half_tE19Flash_kernel_traitsILi192ELi128ELi64ELi8ES3_EELb0ELb0ELb1ELb1ELb0ELb0ELb0ELb0EEEvNS_16Flash_fwd_paramsE,@"STO_CUDA_ENTRY STV_DEFAULT"
_ZN5flash16flash_fwd_kernelI23Flash_fwd_kernel_traitsILi192ELi128ELi64ELi8ELb0ELb0EN7cutlass6half_tE19Flash_kernel_traitsILi192ELi128ELi64ELi8ES3_EELb0ELb0ELb1ELb1ELb0ELb0ELb0ELb0EEEvNS_16Flash_fwd_paramsE:
.text._ZN5flash16flash_fwd_kernelI23Flash_fwd_kernel_traitsILi192ELi128ELi64ELi8ELb0ELb0EN7cutlass6half_tE19Flash_kernel_traitsILi192ELi128ELi64ELi8ES3_EELb0ELb0ELb1ELb1ELb0ELb0ELb0ELb0EEEvNS_16Flash_fwd_paramsE:
        /* <DEDUP_REMOVED lines=54> */
.L_x_478:
[----:B------:R-:W-:-:S03]  /*0360*/  ULDC UR6, c[0x0][0x2c8] ;  /* 0x0000b20000067ab9 */ /* 0x000fc60000000800 */
.L_x_479:
        /* <DEDUP_REMOVED lines=63> */
[--C-:B------:R-:W-:Y:S01]  /*0760*/  SHF.R.S32.HI R17, RZ, 0x1f, R16.reuse ;  /* 0x0000001fff117819 */ /* 0x100fe20000011410 */
[----:B------:R-:W-:Y:S01]  /*0770*/  @!UP1 UIMAD.WIDE.U32 UR12, UR24, UR4, URZ ;  /* 0x00000004180c92a5 */ /* 0x000fe2000f8e003f */
[C---:B------:R-:W-:Y:S01]  /*0780*/  IMAD.SHL.U32 R8, R4.reuse, 0x8, RZ ;  /* 0x0000000804087824 */ /* 0x040fe200078e00ff */
[----:B------:R-:W-:Y:S01]  /*0790*/  ULDC.U8 UR9, c[0x0][0x3d8] ;  /* 0x0000f60000097ab9 */ /* 0x000fe20000000000 */
[----:B------:R-:W-:Y:S01]  /*07a0*/  @!UP1 UIMAD UR6, UR24, UR5, UR6 ;  /* 0x00000005180692a4 */ /* 0x000fe2000f8e0206 */
[----:B------:R-:W-:Y:S01]  /*07b0*/  ISETP.NE.AND P3, PT, R4, RZ, PT ;  /* 0x000000ff0400720c */ /* 0x000fe20003f65270 */
[----:B------:R-:W-:Y:S01]  /*07c0*/  UISETP.NE.AND UP3, UPT, UR9, URZ, UPT ;  /* 0x0000003f0900728c */ /* 0x000fe2000bf65270 */
[C---:B------:R-:W-:Y:S01]  /*07d0*/  VIADD R5, R16.reuse, 0x20 ;  /* 0x0000002010057836 */ /* 0x040fe20000000000 */
[----:B------:R-:W-:Y:S01]  /*07e0*/  UISETP.NE.AND UP0, UPT, UR9, URZ, !UP2 ;  /* 0x0000003f0900728c */ /* 0x000fe2000d705270 */
[----:B------:R-:W-:Y:S01]  /*07f0*/  IADD3 R4, R16, 0x40, RZ ;  /* 0x0000004010047810 */ /* 0x000fe20007ffe0ff */
[----:B------:R-:W-:Y:S01]  /*0800*/  UISETP.NE.OR UP3, UPT, UR8, URZ, !UP3 ;  /* 0x0000003f0800728c */ /* 0x000fe2000df65670 */
[----:B------:R-:W-:Y:S01]  /*0810*/  IMAD.WIDE R14, R15, 0x80, R16 ;  /* 0x000000800f0e7825 */ /* 0x000fe200078e0210 */
[----:B------:R-:W-:Y:S01]  /*0820*/  @UP1 UIMAD UR7, UR15, UR7, UR11 ;  /* 0x000000070f0712a4 */ /* 0x000fe2000f8e020b */
[----:B------:R-:W-:Y:S01]  /*0830*/  ISETP.GE.AND P2, PT, R5, UR17, PT ;  /* 0x0000001105007c0c */ /* 0x000fe2000bf46270 */
[----:B------:R-:W-:Y:S01]  /*0840*/  @UP2 ULDC.64 UR4, c[0x0][0x2c0] ;  /* 0x0000b00000042ab9 */ /* 0x000fe20000000a00 */
[----:B------:R-:W-:Y:S01]  /*0850*/  USHF.R.S32.HI UR11, URZ, 0x1f, UR26 ;  /* 0x0000001f3f0b7899 */ /* 0x000fe2000801141a */
[----:B------:R-:W-:Y:S01]  /*0860*/  ISETP.GE.AND P1, PT, R4, UR17, PT ;  /* 0x0000001104007c0c */ /* 0x000fe2000bf26270 */
[----:B------:R-:W-:Y:S01]  /*0870*/  @UP2 UIMAD UR14, UR5, UR4, URZ ;  /* 0x00000004050e22a4 */ /* 0x000fe2000f8e023f */
[C---:B------:R-:W-:Y:S01]  /*0880*/  VIADD R7, R8.reuse, 0x40 ;  /* 0x0000004008077836 */ /* 0x040fe20000000000 */
[----:B------:R-:W-:Y:S01]  /*0890*/  @!UP2 ULDC UR8, c[0x0][0x2c4] ;  /* 0x0000b1000008aab9 */ /* 0x000fe20000000800 */
[----:B------:R-:W-:Y:S01]  /*08a0*/  ULDC.64 UR4, c[0x0][0x2a0] ;  /* 0x0000a80000047ab9 */ /* 0x000fe20000000a00 */
[----:B------:R-:W-:Y:S01]  /*08b0*/  @UP0 ULDC UR8, c[0x0][0x2e4] ;  /* 0x0000b90000080ab9 */ /* 0x000fe20000000800 */
[----:B------:R-:W-:Y:S01]  /*08c0*/  UIMAD UR11, UR11, UR4, URZ ;  /* 0x000000040b0b72a4 */ /* 0x000fe2000f8e023f */
[----:B------:R-:W-:Y:S01]  /*08d0*/  IMAD.U32 R10, RZ, RZ, UR4 ;  /* 0x00000004ff0a7e24 */ /* 0x000fe2000f8e00ff */
[----:B------:R-:W-:Y:S01]  /*08e0*/  @UP2 UMOV UR9, 0x1 ;  /* 0x0000000100092882 */ /* 0x000fe20000000000 */
[----:B------:R-:W-:Y:S01]  /*08f0*/  @!UP2 ULDC UR4, c[0x0][0x270] ;  /* 0x00009c000004aab9 */ /* 0x000fe20000000800 */
[----:B------:R-:W-:Y:S01]  /*0900*/  @UP1 UMOV UR20, UR10 ;  /* 0x0000000a00141c82 */ /* 0x000fe20008000000 */
[----:B------:R-:W-:Y:S01]  /*0910*/  @!UP2 UIMAD UR9, UR8, UR4, URZ ;  /* 0x000000040809a2a4 */ /* 0x000fe2000f8e023f */
[C---:B------:R-:W-:Y:S01]  /*0920*/  IADD3 R6, R8.reuse, 0x80, RZ ;  /* 0x0000008008067810 */ /* 0x040fe20007ffe0ff */
[----:B------:R-:W-:Y:S01]  /*0930*/  @!UP3 ULDC UR10, c[0x0][0x2c4] ;  /* 0x0000b100000abab9 */ /* 0x000fe20000000800 */
[----:B------:R-:W-:Y:S01]  /*0940*/  @!UP1 UIADD3 UR7, UR13, UR6, URZ ;  /* 0x000000060d079290 */ /* 0x000fe2000fffe03f */
[----:B------:R-:W-:Y:S01]  /*0950*/  @!UP1 UMOV UR20, UR12 ;  /* 0x0000000c00149c82 */ /* 0x000fe20008000000 */
[----:B------:R-:W-:Y:S01]  /*0960*/  @!UP3 UIMAD UR10, UR24, UR10, URZ ;  /* 0x0000000a180ab2a4 */ /* 0x000fe2000f8e023f */
[----:B------:R-:W-:Y:S01]  /*0970*/  IADD3 R2, P0, R8, UR20, RZ ;  /* 0x0000001408027c10 */ /* 0x000fe2000ff1e0ff */
[----:B------:R-:W-:-:S02]  /*0980*/  UIMAD UR9, UR24, UR9, URZ ;  /* 0x00000009180972a4 */ /* 0x000fc4000f8e023f */
        /* <DEDUP_REMOVED lines=36> */
.L_x_482:
[----:B------:R-:W-:Y:S05]  /*0bd0*/  BSYNC B0 ;  /* 0x0000000000007941 */ /* 0x000fea0003800000 */
.L_x_481:
        /* <DEDUP_REMOVED lines=22> */
.L_x_484:
[----:B------:R-:W-:Y:S05]  /*0d40*/  BSYNC B0 ;  /* 0x0000000000007941 */ /* 0x000fea0003800000 */
.L_x_483:
        /* <DEDUP_REMOVED lines=22> */
.L_x_486:
[----:B------:R-:W-:Y:S05]  /*0eb0*/  BSYNC B0 ;  /* 0x0000000000007941 */ /* 0x000fea0003800000 */
.L_x_485:
        /* <DEDUP_REMOVED lines=23> */
.L_x_488:
[----:B------:R-:W-:Y:S05]  /*1030*/  BSYNC B0 ;  /* 0x0000000000007941 */ /* 0x000fea0003800000 */
.L_x_487:
        /* <DEDUP_REMOVED lines=10> */
.L_x_490:
[----:B------:R-:W-:Y:S05]  /*10e0*/  BSYNC B0 ;  /* 0x0000000000007941 */ /* 0x000fea0003800000 */
.L_x_489:
        /* <DEDUP_REMOVED lines=10> */
.L_x_492:
[----:B------:R-:W-:Y:S05]  /*1190*/  BSYNC B0 ;  /* 0x0000000000007941 */ /* 0x000fea0003800000 */
.L_x_491:
        /* <DEDUP_REMOVED lines=10> */
.L_x_494:
[----:B------:R-:W-:Y:S05]  /*1240*/  BSYNC B0 ;  /* 0x0000000000007941 */ /* 0x000fea0003800000 */
.L_x_493:
        /* <DEDUP_REMOVED lines=10> */
.L_x_480:
[----:B------:R-:W1:Y:S01]  /*12f0*/  LDC R0, c[0x0][0x278] ;  /* 0x00009e00ff007b82 */ /* 0x000e620000000800 */
[----:B------:R-:W2:Y:S01]  /*1300*/  S2R R3, SR_CTAID.Z ;  /* 0x0000000000037919 */ /* 0x000ea20000002700 */
[----:B------:R-:W-:Y:S01]  /*1310*/  IMAD.MOV.U32 R6, RZ, RZ, RZ ;  /* 0x000000ffff067224 */ /* 0x000fe200078e00ff */
[----:B------:R-:W-:Y:S01]  /*1320*/  SHF.R.S32.HI R11, RZ, 0x1f, R4 ;  /* 0x0000001fff0b7819 */ /* 0x000fe20000011404 */
[----:B------:R-:W-:Y:S01]  /*1330*/  UISETP.NE.AND UP0, UPT, UR15, -0x1, UPT ;  /* 0xffffffff0f00788c */ /* 0x000fe2000bf05270 */
[----:B------:R-:W-:Y:S01]  /*1340*/  IMAD.U32 R17, RZ, RZ, UR16 ;  /* 0x00000010ff117e24 */ /* 0x000fe2000f8e00ff */
[----:B------:R-:W-:Y:S02]  /*1350*/  UIADD3 UR5, -UR25, UR17, URZ ;  /* 0x0000001119057290 */ /* 0x000fe4000fffe13f */
[----:B------:R-:W-:-:S06]  /*1360*/  UISETP.NE.AND UP1, UPT, UR10, -0x1, UPT ;  /* 0xffffffff0a00788c */ /* 0x000fcc000bf25270 */
[----:B------:R-:W-:Y:S01]  /*1370*/  PLOP3.LUT P2, PT, PT, PT, UP1, 0x80, 0x0 ;  /* 0x000000000000781c */ /* 0x000fe20003f4f018 */
[----:B------:R-:W-:Y:S01]  /*1380*/  @UP0 ULDC.64 UR6, c[0x0][0x240] ;  /* 0x0000900000060ab9 */ /* 0x000fe20000000a00 */
[----:B------:R-:W-:Y:S02]  /*1390*/  @!UP0 USHF.R.S32.HI UR9, URZ, 0x1f, UR24 ;  /* 0x0000001f3f098899 */ /* 0x000fe40008011418 */
[----:B------:R-:W-:Y:S01]  /*13a0*/  @UP0 UIMAD.WIDE.U32 UR18, UR15, UR6, URZ ;  /* 0x000000060f1202a5 */ /* 0x000fe2000f8e003f */
[----:B------:R-:W-:-:S03]  /*13b0*/  @UP1 ULDC.64 UR12, c[0x0][0x248] ;  /* 0x00009200000c1ab9 */ /* 0x000fc60000000a00 */
[----:B------:R-:W-:Y:S01]  /*13c0*/  @UP0 UIMAD UR4, UR15, UR7, UR19 ;  /* 0x000000070f0402a4 */ /* 0x000fe2000f8e0213 */
[----:B-1----:R-:W-:Y:S02]  /*13d0*/  IABS R2, R0 ;  /* 0x0000000000027213 */ /* 0x002fe40000000000 */
[----:B------:R-:W-:Y:S02]  /*13e0*/  @!UP0 ULDC.64 UR6, c[0x0][0x228] ;  /* 0x00008a0000068ab9 */ /* 0x000fe40000000a00 */
[----:B------:R-:W-:Y:S01]  /*13f0*/  @!UP0 UIMAD UR9, UR9, UR6, URZ ;  /* 0x00000006090982a4 */ /* 0x000fe2000f8e023f */
[----:B------:R-:W1:Y:S01]  /*1400*/  I2F.RP R9, R2 ;  /* 0x0000000200097306 */ /* 0x000e620000209400 */
[----:B------:R-:W-:Y:S02]  /*1410*/  @!UP0 UIMAD.WIDE.U32 UR30, UR24, UR6, URZ ;  /* 0x00000006181e82a5 */ /* 0x000fe4000f8e003f */
[----:B------:R-:W-:Y:S01]  /*1420*/  @!UP0 UIMAD UR7, UR24, UR7, UR9 ;  /* 0x00000007180782a4 */ /* 0x000fe2000f8e0209 */
[----:B--2---:R-:W-:Y:S01]  /*1430*/  IABS R3, R3 ;  /* 0x0000000300037213 */ /* 0x004fe20000000000 */
[----:B------:R-:W-:-:S02]  /*1440*/  @UP1 UIADD3 UR9, UR8, UR10, URZ ;  /* 0x0000000a08091290 */ /* 0x000fc4000fffe03f */
[----:B------:R-:W-:Y:S02]  /*1450*/  @!UP0 UIADD3 UR4, UR31, UR7, URZ ;  /* 0x000000071f048290 */ /* 0x000fe4000fffe03f */
[----:B------:R-:W-:Y:S02]  /*1460*/  @UP1 UIMAD.WIDE.U32 UR32, UR9, UR12, URZ ;  /* 0x0000000c092012a5 */ /* 0x000fe4000f8e003f */
[----:B------:R-:W-:Y:S01]  /*1470*/  @UP1 UIMAD UR9, UR9, UR13, URZ ;  /* 0x0000000d090912a4 */ /* 0x000fe2000f8e023f */
[----:B------:R-:W-:Y:S01]  /*1480*/  @!UP0 UMOV UR18, UR30 ;  /* 0x0000001e00128c82 */ /* 0x000fe20008000000 */
[----:B-1----:R-:W1:Y:S02]  /*1490*/  MUFU.RCP R7, R9 ;  /* 0x0000000900077308 */ /* 0x002e640000001000 */
[----:B------:R-:W-:Y:S01]  /*14a0*/  @UP1 UIADD3 UR9, UR33, UR9, URZ ;  /* 0x0000000921091290 */ /* 0x000fe2000fffe03f */
[----:B------:R-:W-:Y:S01]  /*14b0*/  @UP1 UMOV UR20, UR32 ;  /* 0x0000002000141c82 */ /* 0x000fe20008000000 */
[----:B-1----:R-:W-:-:S06]  /*14c0*/  VIADD R7, R7, 0xffffffe ;  /* 0x0ffffffe07077836 */ /* 0x002fcc0000000000 */
[----:B------:R-:W1:Y:S02]  /*14d0*/  F2I.FTZ.U32.TRUNC.NTZ R7, R7 ;  /* 0x0000000700077305 */ /* 0x000e64000021f000 */
[----:B-1----:R-:W-:-:S04]  /*14e0*/  IMAD.MOV R5, RZ, RZ, -R7 ;  /* 0x000000ffff057224 */ /* 0x002fc800078e0a07 */
[----:B------:R-:W-:-:S04]  /*14f0*/  IMAD R8, R5, R2, RZ ;  /* 0x0000000205087224 */ /* 0x000fc800078e02ff */
[----:B------:R-:W-:Y:S01]  /*1500*/  IMAD.HI.U32 R8, R7, R8, R6 ;  /* 0x0000000807087227 */ /* 0x000fe200078e0006 */
[----:B------:R-:W-:-:S04]  /*1510*/  LEA.HI R6, R11, R4, RZ, 0x3 ;  /* 0x000000040b067211 */ /* 0x000fc800078f18ff */
[----:B------:R-:W-:Y:S01]  /*1520*/  SHF.R.S32.HI R12, RZ, 0x3, R6 ;  /* 0x00000003ff0c7819 */ /* 0x000fe20000011406 */
[----:B------:R-:W-:-:S03]  /*1530*/  IMAD.HI.U32 R147, R8, R3, RZ ;  /* 0x0000000308937227 */ /* 0x000fc600078e00ff */
[--C-:B------:R-:W-:Y:S01]  /*1540*/  SHF.R.S32.HI R13, RZ, 0x1f, R12.reuse ;  /* 0x0000001fff0d7819 */ /* 0x100fe2000001140c */
[C---:B------:R-:W-:Y:S02]  /*1550*/  VIADD R5, R12.reuse, 0x40 ;  /* 0x000000400c057836 */ /* 0x040fe40000000000 */
[----:B------:R-:W-:Y:S02]  /*1560*/  IMAD.MOV R7, RZ, RZ, -R147 ;  /* 0x000000ffff077224 */ /* 0x000fe400078e0a93 */
[C---:B------:R-:W-:Y:S01]  /*1570*/  IMAD.SHL.U32 R201, R12.reuse, 0x40, RZ ;  /* 0x000000400cc97824 */ /* 0x040fe200078e00ff */
[----:B------:R-:W-:Y:S01]  /*1580*/  ISETP.GE.AND P5, PT, R5, UR5, PT ;  /* 0x0000000505007c0c */ /* 0x000fe2000bfa6270 */
[----:B------:R-:W-:Y:S02]  /*1590*/  VIADD R5, R12, 0x60 ;  /* 0x000000600c057836 */ /* 0x000fe40000000000 */
[----:B------:R-:W-:Y:S01]  /*15a0*/  IMAD R7, R2, R7, R3 ;  /* 0x0000000702077224 */ /* 0x000fe200078e0203 */
[----:B------:R-:W-:Y:S01]  /*15b0*/  LOP3.LUT R201, R201, 0x1c0, RZ, 0xc0, !PT ;  /* 0x000001c0c9c97812 */ /* 0x000fe200078ec0ff */
[----:B------:R-:W-:Y:S01]  /*15c0*/  IMAD.WIDE R16, R17, 0x80, R12 ;  /* 0x0000008011107825 */ /* 0x000fe200078e020c */
[----:B------:R-:W-:-:S02]  /*15d0*/  ISETP.GE.AND P4, PT, R5, UR5, PT ;  /* 0x0000000505007c0c */ /* 0x000fc4000bf86270 */
[----:B------:R-:W-:Y:S02]  /*15e0*/  LOP3.LUT R5, R6, 0xfffffff8, RZ, 0xc0, !PT ;  /* 0xfffffff806057812 */ /* 0x000fe400078ec0ff */
[----:B------:R-:W-:Y:S02]  /*15f0*/  ISETP.GT.U32.AND P0, PT, R2, R7, PT ;  /* 0x000000070200720c */ /* 0x000fe40003f04070 */
[----:B------:R-:W-:Y:S01]  /*1600*/  LEA.HI R3, R11, R4, RZ, 0x6 ;  /* 0x000000040b037211 */ /* 0x000fe200078f30ff */
[----:B------:R-:W-:-:S04]  /*1610*/  IMAD.IADD R5, R4, 0x1, -R5 ;  /* 0x0000000104057824 */ /* 0x000fc800078e0a05 */
[----:B------:R-:W-:-:S05]  /*1620*/  IMAD.SHL.U32 R134, R5, 0x8, RZ ;  /* 0x0000000805867824 */ /* 0x000fca00078e00ff */
[----:B------:R-:W-:Y:S01]  /*1630*/  LOP3.LUT R6, R201, 0x38, R134, 0xf8, !PT ;  /* 0x00000038c9067812 */ /* 0x000fe200078ef886 */
[----:B------:R-:W-:Y:S01]  /*1640*/  @!P0 IMAD.IADD R7, R7, 0x1, -R2 ;  /* 0x0000000107078824 */ /* 0x000fe200078e0a02 */
[----:B------:R-:W-:-:S04]  /*1650*/  SHF.R.U32.HI R201, RZ, 0x3, R201 ;  /* 0x00000003ffc97819 */ /* 0x000fc800000116c9 */
[----:B------:R-:W-:Y:S01]  /*1660*/  LOP3.LUT R201, R6, R201, RZ, 0x3c, !PT ;  /* 0x000000c906c97212 */ /* 0x000fe200078e3cff */
[----:B------:R-:W-:Y:S06]  /*1670*/  @P2 BRA `(.L_x_495) ;  /* 0x0000000000342947 */ /* 0x000fec0003800000 */
[----:B------:R-:W-:Y:S01]  /*1680*/  USHF.R.S32.HI UR11, URZ, 0x1f, UR8 ;  /* 0x0000001f3f0b7899 */ /* 0x000fe20008011408 */
[----:B------:R-:W-:Y:S01]  /*1690*/  ULDC.64 UR12, c[0x0][0x248] ;  /* 0x00009200000c7ab9 */ /* 0x000fe20000000a00 */
[----:B------:R-:W-:Y:S02]  /*16a0*/  USHF.R.S32.HI UR9, URZ, 0x1f, UR24 ;  /* 0x0000001f3f097899 */ /* 0x000fe40008011418 */
[----:B------:R-:W-:Y:S02]  /*16b0*/  UIMAD UR11, UR11, UR12, URZ ;  /* 0x0000000c0b0b72a4 */ /* 0x000fe4000f8e023f */
[----:B------:R-:W-:Y:S02]  /*16c0*/  UIMAD.WIDE.U32 UR30, UR8, UR12, URZ ;  /* 0x0000000c081e72a5 */ /* 0x000fe4000f8e003f */
[----:B------:R-:W-:Y:S01]  /*16d0*/  UIMAD UR11, UR8, UR13, UR11 ;  /* 0x0000000d080b72a4 */ /* 0x000fe2000f8e020b */
[----:B------:R-:W-:Y:S02]  /*16e0*/  ULDC.64 UR6, c[0x0][0x230] ;  /* 0x00008c0000067ab9 */ /* 0x000fe40000000a00 */
[----:B------:R-:W-:-:S02]  /*16f0*/  UIMAD UR9, UR9, UR6, URZ ;  /* 0x00000006090972a4 */ /* 0x000fc4000f8e023f */
[----:B------:R-:W-:Y:S02]  /*1700*/  UIADD3 UR31, UR31, UR11, URZ ;  /* 0x0000000b1f1f7290 */ /* 0x000fe4000fffe03f */
[----:B------:R-:W-:Y:S02]  /*1710*/  UIMAD UR9, UR24, UR7, UR9 ;  /* 0x00000007180972a4 */ /* 0x000fe4000f8e0209 */
[----:B------:R-:W-:-:S04]  /*1720*/  UIMAD.WIDE.U32 UR6, UR24, UR6, UR30 ;  /* 0x00000006180672a5 */ /* 0x000fc8000f8e001e */
[----:B------:R-:W-:-:S03]  /*1730*/  UIADD3 UR9, UR7, UR9, URZ ;  /* 0x0000000907097290 */ /* 0x000fc6000fffe03f */
[----:B------:R-:W-:-:S09]  /*1740*/  UMOV UR20, UR6 ;  /* 0x0000000600147c82 */ /* 0x000fd20008000000 */
.L_x_495:
[----:B------:R-:W-:Y:S01]  /*1750*/  @UP1 UIADD3 UR30, UR8, UR10, URZ ;  /* 0x0000000a081e1290 */ /* 0x000fe2000fffe03f */
[----:B------:R-:W-:Y:S01]  /*1760*/  ISETP.GE.U32.AND P1, PT, R7, R2, PT ;  /* 0x000000020700720c */ /* 0x000fe20003f26070 */
[----:B------:R-:W-:Y:S01]  /*1770*/  IMAD.SHL.U32 R2, R3, 0x8, RZ ;  /* 0x0000000803027824 */ /* 0x000fe200078e00ff */
[----:B------:R-:W-:Y:S01]  /*1780*/  @UP1 ULDC.64 UR10, c[0x0][0x250] ;  /* 0x00009400000a1ab9 */ /* 0x000fe20000000a00 */
[----:B------:R-:W-:Y:S01]  /*1790*/  USHF.R.S32.HI UR19, URZ, 0x1f, UR26 ;  /* 0x0000001f3f137899 */ /* 0x000fe2000801141a */
[----:B------:R-:W-:Y:S01]  /*17a0*/  SHF.R.S32.HI R135, RZ, 0x1f, R134 ;  /* 0x0000001fff877819 */ /* 0x000fe20000011486 */
[----:B------:R-:W-:Y:S01]  /*17b0*/  @UP1 UIMAD.WIDE.U32 UR6, UR30, UR10, URZ ;  /* 0x0000000a1e0612a5 */ /* 0x000fe2000f8e003f */
[----:B------:R-:W-:Y:S01]  /*17c0*/  LOP3.LUT R201, R201, 0xfffffe00, R2, 0xf8, !PT ;  /* 0xfffffe00c9c97812 */ /* 0x000fe200078ef802 */
        /* <DEDUP_REMOVED lines=12> */
[----:B------:R-:W-:Y:S01]  /*1890*/  UIMAD UR8, UR8, UR6, URZ ;  /* 0x00000006080872a4 */ /* 0x000fe2000f8e023f */
[----:B------:R-:W-:Y:S02]  /*18a0*/  UMOV UR30, UR32 ;  /* 0x00000020001e7c82 */ /* 0x000fe40008000000 */
[----:B------:R-:W-:Y:S02]  /*18b0*/  UIMAD.WIDE.U32 UR32, UR24, UR6, UR30 ;  /* 0x00000006182072a5 */ /* 0x000fe4000f8e001e */
[----:B------:R-:W-:-:S04]  /*18c0*/  UIMAD UR7, UR24, UR7, UR8 ;  /* 0x00000007180772a4 */ /* 0x000fc8000f8e0208 */
[----:B------:R-:W-:Y:S01]  /*18d0*/  UIADD3 UR30, UR33, UR7, URZ ;  /* 0x00000007211e7290 */ /* 0x000fe2000fffe03f */
[----:B------:R-:W-:-:S11]  /*18e0*/  UMOV UR6, UR32 ;  /* 0x0000002000067c82 */ /* 0x000fd60008000000 */
.L_x_496:
[----:B------:R-:W-:Y:S01]  /*18f0*/  ISETP.GE.AND P2, PT, R2, RZ, PT ;  /* 0x000000ff0200720c */ /* 0x000fe20003f46270 */
[----:B------:R-:W-:Y:S01]  /*1900*/  IMAD R3, R13, UR12, RZ ;  /* 0x0000000c0d037c24 */ /* 0x000fe2000f8e02ff */
[----:B------:R-:W-:Y:S01]  /*1910*/  ISETP.NE.AND P3, PT, R0, RZ, PT ;  /* 0x000000ff0000720c */ /* 0x000fe20003f65270 */
[----:B------:R-:W-:Y:S01]  /*1920*/  IMAD.WIDE.U32 R8, R12, UR12, R134 ;  /* 0x0000000c0c087c25 */ /* 0x000fe2000f8e0086 */
[----:B------:R-:W1:Y:S01]  /*1930*/  S2UR UR8, SR_CgaCtaId ;  /* 0x00000000000879c3 */ /* 0x000e620000008800 */
[----:B------:R-:W-:Y:S01]  /*1940*/  BSSY B0, `(.L_x_497) ;  /* 0x000004c000007945 */ /* 0x000fe20003800000 */
[----:B------:R-:W-:Y:S01]  /*1950*/  IADD3 R195, R134, 0x80, RZ ;  /* 0x0000008086c37810 */ /* 0x000fe20007ffe0ff */
[----:B------:R-:W-:Y:S01]  /*1960*/  @!P0 VIADD R147, R147, 0x1 ;  /* 0x0000000193938836 */ /* 0x000fe20000000000 */
[----:B------:R-:W-:Y:S01]  /*1970*/  IADD3 R202, P0, R8, UR20, RZ ;  /* 0x0000001408ca7c10 */ /* 0x000fe2000ff1e0ff */
[C---:B------:R-:W-:Y:S01]  /*1980*/  IMAD R2, R12.reuse, UR13, R3 ;  /* 0x0000000d0c027c24 */ /* 0x040fe2000f8e0203 */
[----:B------:R-:W-:Y:S01]  /*1990*/  UIADD3 UR20, UR21, -0x1, URZ ;  /* 0xffffffff15147890 */ /* 0x000fe2000fffe03f */
[----:B------:R-:W-:-:S03]  /*19a0*/  IMAD.WIDE.U32 R6, R12, UR10, R134 ;  /* 0x0000000a0c067c25 */ /* 0x000fc6000f8e0086 */
        /* <DEDUP_REMOVED lines=14> */
[----:B------:R-:W-:Y:S01]  /*1a90*/  UMOV UR4, 0x400 ;  /* 0x0000040000047882 */ /* 0x000fe20000000000 */
[----:B------:R-:W-:Y:S01]  /*1aa0*/  SHF.R.S32.HI R2, RZ, 0x1f, R147 ;  /* 0x0000001fff027819 */ /* 0x000fe20000011493 */
[----:B------:R-:W-:Y:S01]  /*1ab0*/  ULDC.64 UR6, c[0x0][0x260] ;  /* 0x0000980000067ab9 */ /* 0x000fe20000000a00 */
[----:B------:R-:W-:Y:S01]  /*1ac0*/  ISETP.GE.AND P0, PT, R12, UR5, PT ;  /* 0x000000050c007c0c */ /* 0x000fe2000bf06270 */
[----:B------:R-:W-:Y:S01]  /*1ad0*/  IMAD.WIDE.U32 R8, R8, UR26, R6 ;  /* 0x0000001a08087c25 */ /* 0x000fe2000f8e0006 */
[----:B-1----:R-:W-:Y:S01]  /*1ae0*/  ULEA UR4, UR8, UR4, 0x18 ;  /* 0x0000000408047291 */ /* 0x002fe2000f8ec03f */
[----:B------:R-:W-:Y:S01]  /*1af0*/  IADD3 R0, R12, 0x20, RZ ;  /* 0x000000200c007810 */ /* 0x000fe20007ffe0ff */
[----:B------:R-:W-:Y:S01]  /*1b00*/  UIMAD UR18, UR20, -0x40, UR27 ;  /* 0xffffffc0141278a4 */ /* 0x000fe2000f8e021b */
[----:B------:R-:W-:Y:S01]  /*1b10*/  IMAD R6, R2, UR6, RZ ;  /* 0x0000000602067c24 */ /* 0x000fe2000f8e02ff */
[----:B------:R-:W-:Y:S01]  /*1b20*/  IADD3 R15, R9, UR9, RZ ;  /* 0x00000009090f7c10 */ /* 0x000fe2000fffe0ff */
[----:B------:R-:W-:Y:S01]  /*1b30*/  IMAD.WIDE.U32 R202, R147, UR6, R202 ;  /* 0x0000000693ca7c25 */ /* 0x000fe2000f8e00ca */
[----:B------:R-:W-:-:S02]  /*1b40*/  ISETP.GE.AND P1, PT, R0, UR5, PT ;  /* 0x0000000500007c0c */ /* 0x000fc4000bf26270 */
        /* <DEDUP_REMOVED lines=43> */
.L_x_498:
[----:B------:R-:W-:Y:S05]  /*1e00*/  BSYNC B0 ;  /* 0x0000000000007941 */ /* 0x000fea0003800000 */
.L_x_497:
        /* <DEDUP_REMOVED lines=15> */
[----:B------:R3:W-:Y:S03]  /*1f00*/  @P3 STS.128 [R201+0x1000], RZ ;  /* 0x001000ffc9003388 */ /* 0x0007e60000000c00 */
[----:B------:R-:W-:-:S03]  /*1f10*/  IMAD.IADD R10, R21, 0x1, R10 ;  /* 0x00000001150a7824 */ /* 0x000fc600078e020a */
        /* <DEDUP_REMOVED lines=23> */
.L_x_500:
[----:B------:R-:W-:Y:S05]  /*2090*/  BSYNC B0 ;  /* 0x0000000000007941 */ /* 0x000fea0003800000 */
.L_x_499:
        /* <DEDUP_REMOVED lines=13> */
[----:B--23--:R-:W2:Y:S01]  /*2170*/  @!P3 LDC.64 R6, c[0x0][0x210] ;  /* 0x00008400ff06bb82 */ /* 0x00cea20000000a00 */
[----:B------:R-:W-:Y:S01]  /*2180*/  IMAD R10, R19, UR7, R10 ;  /* 0x00000007130a7c24 */ /* 0x000fe2000f8e020a */
[----:B------:R3:W-:Y:S03]  /*2190*/  @P3 STS.128 [R201+0x2000], RZ ;  /* 0x002000ffc9003388 */ /* 0x0007e60000000c00 */
[----:B------:R-:W-:-:S03]  /*21a0*/  IMAD.IADD R10, R21, 0x1, R10 ;  /* 0x00000001150a7824 */ /* 0x000fc600078e020a */
[----:B-1--4-:R-:W1:Y:S01]  /*21b0*/  @!P2 LDC.64 R2, c[0x0][0x210] ;  /* 0x00008400ff02ab82 */ /* 0x012e620000000a00 */
        /* <DEDUP_REMOVED lines=22> */
.L_x_502:
[----:B------:R-:W-:Y:S05]  /*2320*/  BSYNC B0 ;  /* 0x0000000000007941 */ /* 0x000fea0003800000 */
.L_x_501:
[----:B------:R-:W-:Y:S01]  /*2330*/  USHF.L.U64.HI UR30, UR12, 0x6, UR13 ;  /* 0x000000060c1e7899 */ /* 0x000fe2000801020d */
[----:B------:R-:W-:Y:S01]  /*2340*/  BSSY B0, `(.L_x_503) ;  /* 0x0000028000007945 */ /* 0x000fe20003800000 */
[----:B------:R-:W-:-:S03]  /*2350*/  USHF.L.U32 UR31, UR12, 0x6, URZ ;  /* 0x000000060c1f7899 */ /* 0x000fc6000800063f */
[----:B------:R-:W-:Y:S09]  /*2360*/  @P4 BRA `(.L_x_504) ;  /* 0x0000000000944947 */ /* 0x000ff20003800000 */
        /* <DEDUP_REMOVED lines=37> */
.L_x_504:
[----:B------:R-:W-:Y:S05]  /*25c0*/  BSYNC B0 ;  /* 0x0000000000007941 */ /* 0x000fea0003800000 */
.L_x_503:
[----:B------:R-:W-:Y:S01]  /*25d0*/  ISETP.GE.AND P0, PT, R12, UR18, PT ;  /* 0x000000120c007c0c */ /* 0x000fe2000bf06270 */
[----:B------:R-:W-:Y:S01]  /*25e0*/  USHF.R.S32.HI UR34, URZ, 0x1f, UR20 ;  /* 0x0000001f3f227899 */ /* 0x000fe20008011414 */
[----:B------:R-:W-:Y:S01]  /*25f0*/  MOV R204, R202 ;  /* 0x000000ca00cc7202 */ /* 0x000fe20000000f00 */
[----:B------:R-:W-:Y:S01]  /*2600*/  UIMAD UR6, UR30, UR20, URZ ;  /* 0x000000141e0672a4 */ /* 0x000fe2000f8e023f */
[----:B------:R-:W-:Y:S01]  /*2610*/  IMAD.IADD R205, R203, 0x1, R205 ;  /* 0x00000001cbcd7824 */ /* 0x000fe200078e02cd */
[----:B------:R-:W-:Y:S01]  /*2620*/  BSSY B0, `(.L_x_505) ;  /* 0x0000024000007945 */ /* 0x000fe20003800000 */
[----:B-1234-:R-:W-:Y:S01]  /*2630*/  IMAD.U32 R3, RZ, RZ, UR31 ;  /* 0x0000001fff037e24 */ /* 0x01efe2000f8e00ff */
[----:B------:R-:W-:Y:S01]  /*2640*/  UIMAD UR6, UR34, UR31, UR6 ;  /* 0x0000001f220672a4 */ /* 0x000fe2000f8e0206 */
[----:B------:R-:W-:Y:S02]  /*2650*/  ISETP.GE.AND P5, PT, R0, UR18, PT ;  /* 0x0000001200007c0c */ /* 0x000fe4000bfa6270 */
[----:B------:R-:W-:-:S05]  /*2660*/  IMAD.WIDE.U32 R14, R3, UR20, R204 ;  /* 0x00000014030e7c25 */ /* 0x000fca000f8e00cc */
[----:B------:R-:W-:Y:S01]  /*2670*/  IADD3 R2, R15, UR6, RZ ;  /* 0x000000060f027c10 */ /* 0x000fe2000fffe0ff */
        /* <DEDUP_REMOVED lines=30> */
.L_x_506:
[----:B------:R-:W-:Y:S05]  /*2860*/  BSYNC B0 ;  /* 0x0000000000007941 */ /* 0x000fea0003800000 */
.L_x_505:
[----:B------:R-:W-:Y:S01]  /*2870*/  USHF.L.U64.HI UR32, UR12, 0x5, UR13 ;  /* 0x000000050c207899 */ /* 0x000fe2000801020d */
[----:B------:R-:W-:Y:S01]  /*2880*/  BSSY B0, `(.L_x_507) ;  /* 0x0000022000007945 */ /* 0x000fe20003800000 */
[----:B------:R-:W-:-:S03]  /*2890*/  USHF.L.U32 UR33, UR12, 0x5, URZ ;  /* 0x000000050c217899 */ /* 0x000fc6000800063f */
        /* <DEDUP_REMOVED lines=32> */
.L_x_508:
[----:B------:R-:W-:Y:S05]  /*2aa0*/  BSYNC B0 ;  /* 0x0000000000007941 */ /* 0x000fea0003800000 */
.L_x_507:
[----:B------:R-:W-:Y:S01]  /*2ab0*/  ULDC.64 UR8, c[0x0][0x3c8] ;  /* 0x0000f20000087ab9 */ /* 0x000fe20000000a00 */
[----:B------:R-:W0:Y:S01]  /*2ac0*/  LDGDEPBAR ;  /* 0x00000000000079af */ /* 0x000e220000000000 */
[----:B------:R-:W-:-:S04]  /*2ad0*/  UISETP.NE.U32.AND UP1, UPT, UR8, URZ, UPT ;  /* 0x0000003f0800728c */ /* 0x000fc8000bf25070 */
[----:B------:R-:W-:-:S06]  /*2ae0*/  UISETP.NE.AND.EX UP1, UPT, UR9, URZ, UPT, UP1 ;  /* 0x0000003f0900728c */ /* 0x000fcc000bf25310 */
[----:B------:R-:W-:-:S05]  /*2af0*/  PLOP3.LUT P0, PT, PT, PT, UP1, 0x80, 0x0 ;  /* 0x000000000000781c */ /* 0x000fca0003f0f018 */
[----:B------:R-:W-:Y:S01]  /*2b00*/  @UP1 USHF.R.S32.HI UR35, URZ, 0x1f, UR24 ;  /* 0x0000001f3f231899 */ /* 0x000fe20008011418 */
[----:B------:R-:W-:Y:S01]  /*2b10*/  @UP1 ULDC.64 UR6, c[0x0][0x3d0] ;  /* 0x0000f40000061ab9 */ /* 0x000fe20000000a00 */
[----:B------:R-:W-:Y:S02]  /*2b20*/  @UP1 UMOV UR36, UR26 ;  /* 0x0000001a00241c82 */ /* 0x000fe40008000000 */
[----:B------:R-:W-:Y:S01]  /*2b30*/  @UP1 UIMAD UR35, UR35, UR6, URZ ;  /* 0x00000006232312a4 */ /* 0x000fe2000f8e023f */
[----:B------:R-:W-:Y:S02]  /*2b40*/  @UP1 UMOV UR37, UR19 ;  /* 0x0000001300251c82 */ /* 0x000fe40008000000 */
[----:B------:R-:W-:Y:S01]  /*2b50*/  @UP1 UIMAD.WIDE.U32 UR36, UR24, UR6, UR36 ;  /* 0x00000006182412a5 */ /* 0x000fe2000f8e0024 */
[----:B------:R-:W-:Y:S01]  /*2b60*/  LEA.HI R193, R11, R4, RZ, 0x4 ;  /* 0x000000040bc17211 */ /* 0x000fe200078f20ff */
[----:B------:R-:W-:Y:S01]  /*2b70*/  @UP1 UIMAD UR7, UR24, UR7, UR35 ;  /* 0x00000007180712a4 */ /* 0x000fe2000f8e0223 */
[----:B------:R-:W-:-:S04]  /*2b80*/  DEPBAR.LE SB0, 0x0 ;  /* 0x000080000000791a */ /* 0x000fc80000000000 */
[----:B------:R-:W-:Y:S02]  /*2b90*/  @UP1 ULEA UR8, UP0, UR36, UR8, 0x2 ;  /* 0x0000000824081291 */ /* 0x000fe4000f80103f */
[----:B------:R-:W-:Y:S01]  /*2ba0*/  @UP1 UIADD3 UR7, UR37, UR7, URZ ;  /* 0x0000000725071290 */ /* 0x000fe2000fffe03f */
[----:B------:R-:W-:-:S03]  /*2bb0*/  @UP1 ULDC UR6, c[0x0][0x2e8] ;  /* 0x0000ba0000061ab9 */ /* 0x000fc60000000800 */
[----:B------:R-:W-:Y:S01]  /*2bc0*/  @UP1 ULEA.HI.X UR9, UR36, UR9, UR7, 0x2, UP0 ;  /* 0x0000000924091291 */ /* 0x000fe200080f1407 */
[----:B--23--:R-:W-:-:S05]  /*2bd0*/  IMAD.U32 R8, RZ, RZ, UR8 ;  /* 0x00000008ff087e24 */ /* 0x00cfca000f8e00ff */
[----:B------:R-:W-:-:S05]  /*2be0*/  IMAD.U32 R9, RZ, RZ, UR9 ;  /* 0x00000009ff097e24 */ /* 0x000fca000f8e00ff */
[----:B------:R2:W3:Y:S01]  /*2bf0*/  @P0 LDG.E R8, desc[UR28][R8.64] ;  /* 0x0000001c08080981 */ /* 0x0004e2000c1e1900 */
[C---:B-1--4-:R-:W-:Y:S01]  /*2c00*/  LOP3.LUT R7, R193.reuse, 0xfffffff0, RZ, 0xc0, !PT ;  /* 0xfffffff0c1077812 */ /* 0x052fe200078ec0ff */
[----:B------:R-:W-:Y:S01]  /*2c10*/  USHF.L.U64.HI UR8, UR10, 0x6, UR11 ;  /* 0x000000060a087899 */ /* 0x000fe2000801020b */
[----:B------:R-:W-:Y:S01]  /*2c20*/  SHF.R.S32.HI R6, RZ, 0x4, R193 ;  /* 0x00000004ff067819 */ /* 0x000fe200000114c1 */
[----:B------:R-:W-:Y:S01]  /*2c30*/  USHF.L.U32 UR9, UR10, 0x6, URZ ;  /* 0x000000060a097899 */ /* 0x000fe2000800063f */
[----:B------:R-:W-:Y:S01]  /*2c40*/  ISETP.GE.AND P1, PT, R12, UR18, PT ;  /* 0x000000120c007c0c */ /* 0x000fe2000bf26270 */
[----:B------:R-:W-:Y:S01]  /*2c50*/  IMAD.IADD R7, R4, 0x1, -R7 ;  /* 0x0000000104077824 */ /* 0x000fe200078e0a07 */
[----:B------:R-:W-:Y:S01]  /*2c60*/  BAR.SYNC.DEFER_BLOCKING 0x0 ;  /* 0x0000000000007b1d */ /* 0x000fe20000010000 */
[----:B------:R-:W-:Y:S01]  /*2c70*/  LEA.HI R193, R193, R6, RZ, 0x1 ;  /* 0x00000006c1c17211 */ /* 0x000fe200078f08ff */
[----:B------:R-:W-:Y:S01]  /*2c80*/  UIMAD UR7, UR8, UR20, URZ ;  /* 0x00000014080772a4 */ /* 0x000fe2000f8e023f */
[----:B------:R-:W-:Y:S01]  /*2c90*/  IMAD.IADD R147, R145, 0x1, R147 ;  /* 0x0000000191937824 */ /* 0x000fe200078e0293 */
[----:B------:R-:W-:Y:S01]  /*2ca0*/  SHF.R.S32.HI R14, RZ, 0x1f, R7 ;  /* 0x0000001fff0e7819 */ /* 0x000fe20000011407 */
[----:B------:R-:W-:Y:S01]  /*2cb0*/  IMAD.U32 R15, RZ, RZ, UR20 ;  /* 0x00000014ff0f7e24 */ /* 0x000fe2000f8e00ff */
[----:B------:R-:W-:Y:S01]  /*2cc0*/  LOP3.LUT R193, R193, 0xfffffffe, RZ, 0xc0, !PT ;  /* 0xfffffffec1c17812 */ /* 0x000fe200078ec0ff */
[----:B------:R-:W-:Y:S01]  /*2cd0*/  IMAD.MOV.U32 R146, RZ, RZ, R144 ;  /* 0x000000ffff927224 */ /* 0x000fe200078e0090 */
[----:B------:R-:W-:Y:S01]  /*2ce0*/  LEA.HI R14, R14, R7, RZ, 0x3 ;  /* 0x000000070e0e7211 */ /* 0x000fe200078f18ff */
[----:B------:R-:W-:Y:S01]  /*2cf0*/  UIMAD UR34, UR34, UR9, UR7 ;  /* 0x00000009222272a4 */ /* 0x000fe2000f8e0207 */
[----:B------:R-:W-:Y:S01]  /*2d00*/  ISETP.GE.AND P5, PT, R0, UR18, PT ;  /* 0x0000001200007c0c */ /* 0x000fe2000bfa6270 */
[----:B------:R-:W-:Y:S01]  /*2d10*/  IMAD.IADD R193, R6, 0x1, -R193 ;  /* 0x0000000106c17824 */ /* 0x000fe200078e0ac1 */
[----:B------:R-:W-:Y:S01]  /*2d20*/  LOP3.LUT R2, R14, 0xfffffff8, RZ, 0xc0, !PT ;  /* 0xfffffff80e027812 */ /* 0x000fe200078ec0ff */
[----:B------:R-:W-:Y:S01]  /*2d30*/  IMAD.SHL.U32 R6, R12, 0x8, RZ ;  /* 0x000000080c067824 */ /* 0x000fe200078e00ff */
[----:B------:R-:W-:Y:S01]  /*2d40*/  UMOV UR19, URZ ;  /* 0x0000003f00137c82 */ /* 0x000fe20008000000 */
[----:B------:R-:W-:Y:S01]  /*2d50*/  IMAD.SHL.U32 R10, R193, 0x8, RZ ;  /* 0x00000008c10a7824 */ /* 0x000fe200078e00ff */
[----:B------:R-:W-:Y:S01]  /*2d60*/  BSSY B0, `(.L_x_509) ;  /* 0x000003a000007945 */ /* 0x000fe20003800000 */
[----:B------:R-:W-:-:S02]  /*2d70*/  IMAD.IADD R2, R7, 0x1, -R2 ;  /* 0x0000000107027824 */ /* 0x000fc400078e0a02 */
[----:B------:R-:W3:Y:S01]  /*2d80*/  @P0 MUFU.RCP R7, UR6 ;  /* 0x0000000600070d08 */ /* 0x000ee20008001000 */
[----:B--2---:R-:W-:Y:S02]  /*2d90*/  IMAD.SHL.U32 R9, R5, 0x40, RZ ;  /* 0x0000004005097824 */ /* 0x004fe400078e00ff */
[----:B------:R-:W-:Y:S01]  /*2da0*/  IMAD.SHL.U32 R13, R2, 0x40, RZ ;  /* 0x00000040020d7824 */ /* 0x000fe200078e00ff */
[----:B------:R1:W-:Y:S02]  /*2db0*/  @P1 STS.128 [R201+0x12000], RZ ;  /* 0x012000ffc9001388 */ /* 0x0003e40000000c00 */
[----:B------:R-:W-:Y:S02]  /*2dc0*/  LOP3.LUT R9, R9, 0x1c0, RZ, 0xc0, !PT ;  /* 0x000001c009097812 */ /* 0x000fe400078ec0ff */
[----:B------:R-:W-:Y:S01]  /*2dd0*/  LOP3.LUT R13, R13, 0x1c0, RZ, 0xc0, !PT ;  /* 0x000001c00d0d7812 */ /* 0x000fe200078ec0ff */
[----:B------:R1:W-:Y:S01]  /*2de0*/  @P1 STS.128 [R201+0x14000], RZ ;  /* 0x014000ffc9001388 */ /* 0x0003e20000000c00 */
[----:B------:R-:W-:-:S02]  /*2df0*/  LOP3.LUT R6, R9, 0x8, R6, 0xf8, !PT ;  /* 0x0000000809067812 */ /* 0x000fc400078ef806 */
[----:B------:R-:W-:Y:S01]  /*2e00*/  SHF.R.U32.HI R9, RZ, 0x3, R9 ;  /* 0x00000003ff097819 */ /* 0x000fe20000011609 */
[----:B------:R1:W-:Y:S01]  /*2e10*/  @P1 STS.128 [R201+0x16000], RZ ;  /* 0x016000ffc9001388 */ /* 0x0003e20000000c00 */
[----:B------:R-:W-:Y:S02]  /*2e20*/  LOP3.LUT R10, R13, 0x8, R10, 0xf8, !PT ;  /* 0x000000080d0a7812 */ /* 0x000fe400078ef80a */
[----:B------:R-:W-:Y:S01]  /*2e30*/  LOP3.LUT R6, R6, R9, RZ, 0x3c, !PT ;  /* 0x0000000906067212 */ /* 0x000fe200078e3cff */
[----:B------:R-:W-:Y:S01]  /*2e40*/  IMAD.SHL.U32 R9, R14, 0x40, RZ ;  /* 0x000000400e097824 */ /* 0x000fe200078e00ff */
[----:B------:R-:W-:Y:S01]  /*2e50*/  SHF.R.U32.HI R13, RZ, 0x3, R13 ;  /* 0x00000003ff0d7819 */ /* 0x000fe2000001160d */
[----:B------:R-:W-:-:S03]  /*2e60*/  IMAD.WIDE.U32 R14, R15, UR9, R146 ;  /* 0x000000090f0e7c25 */ /* 0x000fc6000f8e0092 */
[----:B------:R-:W-:Y:S01]  /*2e70*/  LOP3.LUT R10, R10, R13, RZ, 0x3c, !PT ;  /* 0x0000000d0a0a7212 */ /* 0x000fe200078e3cff */
[----:B------:R-:W-:Y:S01]  /*2e80*/  IMAD R193, R193, 0x200, R6 ;  /* 0x00000200c1c17824 */ /* 0x000fe200078e0206 */
[----:B------:R-:W-:Y:S01]  /*2e90*/  LEA.HI R6, R11, R4, RZ, 0x5 ;  /* 0x000000040b067211 */ /* 0x000fe200078f28ff */
[----:B------:R-:W-:Y:S01]  /*2ea0*/  VIADD R12, R15, UR34 ;  /* 0x000000220f0c7c36 */ /* 0x000fe20008000000 */
[----:B------:R-:W-:Y:S02]  /*2eb0*/  LOP3.LUT R0, R10, 0xfffffe00, R9, 0xf8, !PT ;  /* 0xfffffe000a007812 */ /* 0x000fe400078ef809 */
[----:B------:R-:W-:Y:S02]  /*2ec0*/  SHF.R.S32.HI R85, RZ, 0x5, R6 ;  /* 0x00000005ff557819 */ /* 0x000fe40000011406 */
[----:B------:R-:W-:-:S03]  /*2ed0*/  LEA R193, R193, UR4, 0x1 ;  /* 0x00000004c1c17c11 */ /* 0x000fc6000f8e08ff */
[----:B------:R-:W-:Y:S02]  /*2ee0*/  IMAD R194, R85, 0x400, R0 ;  /* 0x0000040055c27824 */ /* 0x000fe400078e0200 */
[----:B---3--:R-:W-:-:S05]  /*2ef0*/  @P0 FMUL.FTZ R7, R8, R7 ;  /* 0x0000000708070220 */ /* 0x008fca0000410000 */
[----:B------:R-:W-:-:S13]  /*2f00*/  @P0 R2UR UR6, R7 ;  /* 0x00000000070602ca */ /* 0x000fda00000e0000 */
[----:B------:R-:W-:Y:S01]  /*2f10*/  @UP1 UMOV UR19, UR6 ;  /* 0x0000000600131c82 */ /* 0x000fe20008000000 */
[----:B-1----:R-:W-:Y:S05]  /*2f20*/  @P1 BRA `(.L_x_510) ;  /* 0x0000000000741947 */ /* 0x002fea0003800000 */
        /* <DEDUP_REMOVED lines=29> */
.L_x_510:
[----:B------:R-:W-:Y:S05]  /*3100*/  BSYNC B0 ;  /* 0x0000000000007941 */ /* 0x000fea0003800000 */
.L_x_509:
        /* <DEDUP_REMOVED lines=33> */
[----:B----4-:R-:W-:-:S04]  /*3320*/  LEA R8, P0, R14, UR6, 0x1 ;  /* 0x000000060e087c11 */ /* 0x010fc8000f8008ff */
[----:B------:R-:W-:-:S05]  /*3330*/  LEA.HI.X R9, R14, UR7, R7, 0x1, P0 ;  /* 0x000000070e097c11 */ /* 0x000fca00080f0c07 */
[----:B------:R-:W-:Y:S01]  /*3340*/  @!PT LDS RZ, [RZ] ;  /* 0x00000000fffff984 */ /* 0x000fe20000000800 */
[----:B------:R-:W-:Y:S01]  /*3350*/  @!PT LDS RZ, [RZ] ;  /* 0x00000000fffff984 */ /* 0x000fe20000000800 */
[----:B------:R-:W-:Y:S01]  /*3360*/  @!PT LDS RZ, [RZ] ;  /* 0x00000000fffff984 */ /* 0x000fe20000000800 */
[----:B------:R1:W-:Y:S04]  /*3370*/  LDGSTS.E.BYPASS.LTC128B.128 [R201+0x17000], desc[UR28][R8.64+0x100] ;  /* 0x1700010008c97fae */ /* 0x0003e8000b901d5c */
.L_x_512:
[----:B------:R-:W-:Y:S05]  /*3380*/  BSYNC B0 ;  /* 0x0000000000007941 */ /* 0x000fea0003800000 */
.L_x_511:
[----:B------:R-:W-:Y:S01]  /*3390*/  LDSM.16.M88.4 R52, [R194] ;  /* 0x00000000c234783b */ /* 0x000fe20000000200 */
[----:B------:R-:W-:Y:S01]  /*33a0*/  R2P PR, R5, 0x6 ;  /* 0x0000000605007804 */ /* 0x000fe20000000000 */
[----:B------:R-:W-:Y:S01]  /*33b0*/  IMAD.MOV.U32 R7, RZ, RZ, 0x10 ;  /* 0x00000010ff077424 */ /* 0x000fe200078e00ff */
[----:B------:R-:W-:Y:S01]  /*33c0*/  LOP3.LUT P0, RZ, R2, 0x2, RZ, 0xc0, !PT ;  /* 0x0000000202ff7812 */ /* 0x000fe2000780c0ff */
[----:B------:R-:W5:Y:S01]  /*33d0*/  LDSM.16.M88.4 R36, [R193+0xc000] ;  /* 0x00c00000c124783b */ /* 0x000f620000000200 */
[----:B------:R-:W-:Y:S01]  /*33e0*/  VIADD R5, R193, 0xc000 ;  /* 0x0000c000c1057836 */ /* 0x000fe20000000000 */
[----:B------:R-:W-:Y:S01]  /*33f0*/  LEA R211, R85, UR25, 0x4 ;  /* 0x0000001955d37c11 */ /* 0x000fe2000f8e20ff */
[----:B------:R-:W-:Y:S01]  /*3400*/  VIADD R191, R193, 0xc020 ;  /* 0x0000c020c1bf7836 */ /* 0x000fe20000000000 */
[----:B------:R-:W3:Y:S01]  /*3410*/  LDSM.16.M88.4 R20, [R193+0xd000] ;  /* 0x00d00000c114783b */ /* 0x000ee20000000200 */
[----:B------:R-:W-:Y:S01]  /*3420*/  SEL R7, R7, 0xfffffff0, !P0 ;  /* 0xfffffff007077807 */ /* 0x000fe20004000000 */
[----:B------:R-:W-:Y:S01]  /*3430*/  IMAD.SHL.U32 R212, R4, 0x2, RZ ;  /* 0x0000000204d47824 */ /* 0x000fe200078e00ff */
[----:B------:R-:W-:Y:S01]  /*3440*/  LOP3.LUT P0, RZ, R2, 0x4, RZ, 0xc0, !PT ;  /* 0x0000000402ff7812 */ /* 0x000fe2000780c0ff */
[----:B------:R-:W3:Y:S01]  /*3450*/  LDSM.16.M88.4 R28, [R193+0xc800] ;  /* 0x00c80000c11c783b */ /* 0x000ee20000000200 */
[----:B------:R-:W-:Y:S01]  /*3460*/  IMAD.MOV.U32 R2, RZ, RZ, 0x40 ;  /* 0x00000040ff027424 */ /* 0x000fe200078e00ff */
[----:B------:R-:W-:Y:S01]  /*3470*/  UIADD3 UR7, UR27, 0x1, -UR17 ;  /* 0x000000011b077890 */ /* 0x000fe2000fffe811 */
[----:B------:R-:W-:Y:S01]  /*3480*/  IMAD R192, R7, 0x2, R194 ;  /* 0x0000000207c07824 */ /* 0x000fe200078e02c2 */
[----:B------:R-:W3:Y:S01]  /*3490*/  LDSM.16.M88.4 R56, [R193+0xd800] ;  /* 0x00d80000c138783b */ /* 0x000ee20000000200 */
[----:B------:R-:W-:Y:S01]  /*34a0*/  @P1 VIADD R191, R5, 0xffffffe0 ;  /* 0xffffffe005bf1836 */ /* 0x000fe20000000000 */
[----:B------:R-:W-:Y:S01]  /*34b0*/  SEL R2, R2, 0xffffffc0, !P2 ;  /* 0xffffffc002027807 */ /* 0x000fe20005000000 */
[----:B------:R-:W-:Y:S01]  /*34c0*/  IMAD.MOV.U32 R5, RZ, RZ, 0x20 ;  /* 0x00000020ff057424 */ /* 0x000fe200078e00ff */
[----:B------:R-:W-:Y:S01]  /*34d0*/  LDSM.16.M88.4 R60, [R192] ;  /* 0x00000000c03c783b */ /* 0x000fe20000000200 */
[----:B------:R-:W-:Y:S01]  /*34e0*/  LOP3.LUT R212, R212, 0x6, RZ, 0xc0, !PT ;  /* 0x00000006d4d47812 */ /* 0x000fe200078ec0ff */
[----:B------:R-:W-:Y:S01]  /*34f0*/  UIADD3 UR6, UR7, UR22, URZ ;  /* 0x0000001607067290 */ /* 0x000fe2000fffe03f */
[----:B------:R-:W-:Y:S01]  /*3500*/  IMAD.IADD R187, R193, 0x1, R2 ;  /* 0x00000001c1bb7824 */ /* 0x000fe200078e0202 */
[----:B------:R-:W3:Y:S01]  /*3510*/  LDSM.16.M88.4 R48, [R191] ;  /* 0x00000000bf30783b */ /* 0x000ee20000000200 */
[----:B------:R-:W-:Y:S01]  /*3520*/  SEL R5, R5, 0xffffffe0, !P0 ;  /* 0xffffffe005057807 */ /* 0x000fe20004000000 */
[----:B------:R-:W-:Y:S01]  /*3530*/  IMAD.IADD R180, R2, 0x1, R191 ;  /* 0x0000000102b47824 */ /* 0x000fe200078e02bf */
[----:B------:R-:W-:Y:S01]  /*3540*/  UIADD3 UR25, UR27, -UR17, URZ ;  /* 0x800000111b197290 */ /* 0x000fe2000fffe03f */
[----:B-12-4-:R-:W1:Y:S01]  /*3550*/  LDSM.16.M88.4 R8, [R191+0x1000] ;  /* 0x00100000bf08783b */ /* 0x016e620000000200 */
[----:B------:R-:W-:Y:S01]  /*3560*/  UISETP.GT.AND UP0, UPT, UR20, UR14, UPT ;  /* 0x0000000e1400728c */ /* 0x000fe2000bf04270 */
[----:B------:R-:W-:-:S02]  /*3570*/  IMAD R190, R5, 0x2, R194 ;  /* 0x0000000205be7824 */ /* 0x000fc400078e02c2 */
[----:B------:R-:W2:Y:S01]  /*3580*/  LDSM.16.M88.4 R16, [R191+0x800] ;  /* 0x00080000bf10783b */ /* 0x000ea20000000200 */
[----:B------:R-:W-:Y:S02]  /*3590*/  IMAD R189, R5, 0x2, R192 ;  /* 0x0000000205bd7824 */ /* 0x000fe400078e02c0 */
[C---:B------:R-:W-:Y:S01]  /*35a0*/  VIADD R183, R191.reuse, 0x800 ;  /* 0x00000800bfb77836 */ /* 0x040fe20000000000 */
[----:B------:R-:W4:Y:S01]  /*35b0*/  LDSM.16.M88.4 R72, [R191+0x1800] ;  /* 0x00180000bf48783b */ /* 0x000f220000000200 */
[C---:B------:R-:W-:Y:S02]  /*35c0*/  VIADD R182, R191.reuse, 0x1000 ;  /* 0x00001000bfb67836 */ /* 0x040fe40000000000 */
[C---:B------:R-:W-:Y:S01]  /*35d0*/  VIADD R181, R191.reuse, 0x1800 ;  /* 0x00001800bfb57836 */ /* 0x040fe20000000000 */
[----:B------:R-:W-:Y:S01]  /*35e0*/  LDSM.16.M88.4 R64, [R190] ;  /* 0x00000000be40783b */ /* 0x000fe20000000200 */
[C---:B------:R-:W-:Y:S02]  /*35f0*/  VIADD R179, R191.reuse, 0x2000 ;  /* 0x00002000bfb37836 */ /* 0x040fe40000000000 */
[C---:B------:R-:W-:Y:S01]  /*3600*/  VIADD R178, R191.reuse, 0x2800 ;  /* 0x00002800bfb27836 */ /* 0x040fe20000000000 */
[----:B-----5:R-:W-:Y:S01]  /*3610*/  HMMA.16816.F32 R40, R52, R36, RZ ;  /* 0x000000243428723c */ /* 0x020fe200000018ff */
[----:B------:R-:W5:Y:S01]  /*3620*/  LDSM.16.M88.4 R12, [R187+0xc000] ;  /* 0x00c00000bb0c783b */ /* 0x000f620000000200 */
[----:B------:R-:W-:-:S02]  /*3630*/  VIADD R177, R191, 0x3000 ;  /* 0x00003000bfb17836 */ /* 0x000fc40000000000 */
[C---:B------:R-:W-:Y:S01]  /*3640*/  VIADD R176, R191.reuse, 0x3800 ;  /* 0x00003800bfb07836 */ /* 0x040fe20000000000 */
[----:B------:R-:W5:Y:S01]  /*3650*/  LDSM.16.M88.4 R44, [R187+0xc800] ;  /* 0x00c80000bb2c783b */ /* 0x000f620000000200 */
[C---:B------:R-:W-:Y:S01]  /*3660*/  HMMA.16816.F32 R36, R52.reuse, R38, RZ ;  /* 0x000000263424723c */ /* 0x040fe200000018ff */
[C---:B------:R-:W-:Y:S02]  /*3670*/  VIADD R175, R191.reuse, 0x4000 ;  /* 0x00004000bfaf7836 */ /* 0x040fe40000000000 */
[----:B------:R-:W-:Y:S01]  /*3680*/  LDSM.16.M88.4 R76, [R187+0xd800] ;  /* 0x00d80000bb4c783b */ /* 0x000fe20000000200 */
[C---:B------:R-:W-:Y:S02]  /*3690*/  VIADD R174, R191.reuse, 0x4800 ;  /* 0x00004800bfae7836 */ /* 0x040fe40000000000 */
[----:B---3--:R-:W-:Y:S01]  /*36a0*/  HMMA.16816.F32 R24, R52, R20, RZ ;  /* 0x000000143418723c */ /* 0x008fe200000018ff */
[----:B------:R-:W-:Y:S01]  /*36b0*/  LDSM.16.M88.4 R80, [R191+0x3800] ;  /* 0x00380000bf50783b */ /* 0x000fe20000000200 */
[----:B------:R-:W-:-:S02]  /*36c0*/  VIADD R173, R191, 0x5000 ;  /* 0x00005000bfad7836 */ /* 0x000fc40000000000 */
[----:B------:R-:W-:Y:S01]  /*36d0*/  VIADD R172, R191, 0x5800 ;  /* 0x00005800bfac7836 */ /* 0x000fe20000000000 */
[----:B------:R-:W0:Y:S01]  /*36e0*/  LDGDEPBAR ;  /* 0x00000000000079af */ /* 0x000e220000000000 */
[C---:B------:R-:W-:Y:S06]  /*36f0*/  HMMA.16816.F32 R20, R52.reuse, R22, RZ ;  /* 0x000000163414723c */ /* 0x040fec00000018ff */
[C---:B------:R-:W-:Y:S06]  /*3700*/  HMMA.16816.F32 R32, R52.reuse, R28, RZ ;  /* 0x0000001c3420723c */ /* 0x040fec00000018ff */
[C---:B------:R-:W-:Y:S06]  /*3710*/  HMMA.16816.F32 R28, R52.reuse, R30, RZ ;  /* 0x0000001e341c723c */ /* 0x040fec00000018ff */
[C---:B------:R-:W-:Y:S06]  /*3720*/  HMMA.16816.F32 R68, R52.reuse, R56, RZ ;  /* 0x000000383444723c */ /* 0x040fec00000018ff */
[----:B------:R-:W-:Y:S01]  /*3730*/  HMMA.16816.F32 R52, R52, R58, RZ ;  /* 0x0000003a3434723c */ /* 0x000fe200000018ff */
[----:B------:R-:W3:Y:S05]  /*3740*/  LDSM.16.M88.4 R56, [R187+0xd000] ;  /* 0x00d00000bb38783b */ /* 0x000eea0000000200 */
[C---:B------:R-:W-:Y:S06]  /*3750*/  HMMA.16816.F32 R40, R60.reuse, R48, R40 ;  /* 0x000000303c28723c */ /* 0x040fec0000001828 */
[C---:B------:R-:W-:Y:S01]  /*3760*/  HMMA.16816.F32 R36, R60.reuse, R50, R36 ;  /* 0x000000323c24723c */ /* 0x040fe20000001824 */
[----:B------:R-:W-:Y:S05]  /*3770*/  LDSM.16.M88.4 R48, [R180] ;  /* 0x00000000b430783b */ /* 0x000fea0000000200 */
[C---:B-1----:R-:W-:Y:S06]  /*3780*/  HMMA.16816.F32 R24, R60.reuse, R8, R24 ;  /* 0x000000083c18723c */ /* 0x042fec0000001818 */
[C---:B------:R-:W-:Y:S01]  /*3790*/  HMMA.16816.F32 R20, R60.reuse, R10, R20 ;  /* 0x0000000a3c14723c */ /* 0x040fe20000001814 */
[----:B------:R-:W1:Y:S05]  /*37a0*/  LDSM.16.M88.4 R8, [R189] ;  /* 0x00000000bd08783b */ /* 0x000e6a0000000200 */
[C---:B--2---:R-:W-:Y:S06]  /*37b0*/  HMMA.16816.F32 R32, R60.reuse, R16, R32 ;  /* 0x000000103c20723c */ /* 0x044fec0000001820 */
[C---:B------:R-:W-:Y:S01]  /*37c0*/  HMMA.16816.F32 R28, R60.reuse, R18, R28 ;  /* 0x000000123c1c723c */ /* 0x040fe2000000181c */
[----:B------:R-:W2:Y:S05]  /*37d0*/  LDSM.16.M88.4 R16, [R180+0x800] ;  /* 0x00080000b410783b */ /* 0x000eaa0000000200 */
[C---:B----4-:R-:W-:Y:S06]  /*37e0*/  HMMA.16816.F32 R68, R60.reuse, R72, R68 ;  /* 0x000000483c44723c */ /* 0x050fec0000001844 */
[----:B------:R-:W-:Y:S01]  /*37f0*/  HMMA.16816.F32 R52, R60, R74, R52 ;  /* 0x0000004a3c34723c */ /* 0x000fe20000001834 */
[----:B------:R-:W-:Y:S04]  /*3800*/  LDSM.16.M88.4 R72, [R180+0x1800] ;  /* 0x00180000b448783b */ /* 0x000fe80000000200 */
[----:B------:R-:W-:Y:S01]  /*3810*/  LDSM.16.M88.4 R60, [R193+0xe000] ;  /* 0x00e00000c13c783b */ /* 0x000fe20000000200 */
[C---:B-----5:R-:W-:Y:S06]  /*3820*/  HMMA.16816.F32 R40, R64.reuse, R12, R40 ;  /* 0x0000000c4028723c */ /* 0x060fec0000001828 */
[C---:B------:R-:W-:Y:S01]  /*3830*/  HMMA.16816.F32 R36, R64.reuse, R14, R36 ;  /* 0x0000000e4024723c */ /* 0x040fe20000001824 */
[----:B------:R-:W4:Y:S05]  /*3840*/  LDSM.16.M88.4 R12, [R180+0x1000] ;  /* 0x00100000b40c783b */ /* 0x000f2a0000000200 */
[C---:B------:R-:W-:Y:S06]  /*3850*/  HMMA.16816.F32 R32, R64.reuse, R44, R32 ;  /* 0x0000002c4020723c */ /* 0x040fec0000001820 */
[C---:B------:R-:W-:Y:S01]  /*3860*/  HMMA.16816.F32 R28, R64.reuse, R46, R28 ;  /* 0x0000002e401c723c */ /* 0x040fe2000000181c */
[----:B------:R-:W-:Y:S05]  /*3870*/  LDSM.16.M88.4 R44, [R194+0x4000] ;  /* 0x00400000c22c783b */ /* 0x000fea0000000200 */
[C---:B---3--:R-:W-:Y:S06]  /*3880*/  HMMA.16816.F32 R24, R64.reuse, R56, R24 ;  /* 0x000000384018723c */ /* 0x048fec0000001818 */
[C---:B------:R-:W-:Y:S01]  /*3890*/  HMMA.16816.F32 R20, R64.reuse, R58, R20 ;  /* 0x0000003a4014723c */ /* 0x040fe20000001814 */
[----:B------:R-:W3:Y:S05]  /*38a0*/  LDSM.16.M88.4 R56, [R193+0xe800] ;  /* 0x00e80000c138783b */ /* 0x000eea0000000200 */
[C---:B------:R-:W-:Y:S06]  /*38b0*/  HMMA.16816.F32 R68, R64.reuse, R76, R68 ;  /* 0x0000004c4044723c */ /* 0x040fec0000001844 */
[----:B------:R-:W-:Y:S01]  /*38c0*/  HMMA.16816.F32 R64, R64, R78, R52 ;  /* 0x0000004e4040723c */ /* 0x000fe20000001834 */
[----:B------:R-:W-:Y:S04]  /*38d0*/  LDSM.16.M88.4 R52, [R193+0xf800] ;  /* 0x00f80000c134783b */ /* 0x000fe80000000200 */
[----:B------:R-:W-:Y:S01]  /*38e0*/  LDSM.16.M88.4 R76, [R192+0x4000] ;  /* 0x00400000c04c783b */ /* 0x000fe20000000200 */
[C---:B-1----:R-:W-:Y:S06]  /*38f0*/  HMMA.16816.F32 R40, R8.reuse, R48, R40 ;  /* 0x000000300828723c */ /* 0x042fec0000001828 */
[C---:B------:R-:W-:Y:S01]  /*3900*/  HMMA.16816.F32 R36, R8.reuse, R50, R36 ;  /* 0x000000320824723c */ /* 0x040fe20000001824 */
[----:B------:R-:W1:Y:S05]  /*3910*/  LDSM.16.M88.4 R48, [R193+0xf000] ;  /* 0x00f00000c130783b */ /* 0x000e6a0000000200 */
[C---:B--2---:R-:W-:Y:S06]  /*3920*/  HMMA.16816.F32 R32, R8.reuse, R16, R32 ;  /* 0x000000100820723c */ /* 0x044fec0000001820 */
[C---:B------:R-:W-:Y:S01]  /*3930*/  HMMA.16816.F32 R28, R8.reuse, R18, R28 ;  /* 0x00000012081c723c */ /* 0x040fe2000000181c */
[----:B------:R-:W-:Y:S05]  /*3940*/  LDSM.16.M88.4 R16, [R191+0x2000] ;  /* 0x00200000bf10783b */ /* 0x000fea0000000200 */
[C---:B----4-:R-:W-:Y:S06]  /*3950*/  HMMA.16816.F32 R24, R8.reuse, R12, R24 ;  /* 0x0000000c0818723c */ /* 0x050fec0000001818 */
[C---:B------:R-:W-:Y:S01]  /*3960*/  HMMA.16816.F32 R20, R8.reuse, R14, R20 ;  /* 0x0000000e0814723c */ /* 0x040fe20000001814 */
[----:B------:R-:W2:Y:S05]  /*3970*/  LDSM.16.M88.4 R12, [R191+0x2800] ;  /* 0x00280000bf0c783b */ /* 0x000eaa0000000200 */
[C---:B------:R-:W-:Y:S06]  /*3980*/  HMMA.16816.F32 R68, R8.reuse, R72, R68 ;  /* 0x000000480844723c */ /* 0x040fec0000001844 */
[----:B------:R-:W-:Y:S01]  /*3990*/  HMMA.16816.F32 R64, R8, R74, R64 ;  /* 0x0000004a0840723c */ /* 0x000fe20000001840 */
[----:B------:R-:W4:Y:S04]  /*39a0*/  LDSM.16.M88.4 R8, [R191+0x3000] ;  /* 0x00300000bf08783b */ /* 0x000f280000000200 */
[----:B------:R-:W-:Y:S01]  /*39b0*/  LDSM.16.M88.4 R72, [R189+0x4000] ;  /* 0x00400000bd48783b */ /* 0x000fe20000000200 */
[C---:B---3--:R-:W-:Y:S06]  /*39c0*/  HMMA.16816.F32 R32, R44.reuse, R56, R32 ;  /* 0x000000382c20723c */ /* 0x048fec0000001820 */
[C---:B------:R-:W-:Y:S06]  /*39d0*/  HMMA.16816.F32 R40, R44.reuse, R60, R40 ;  /* 0x0000003c2c28723c */ /* 0x040fec0000001828 */
[C---:B------:R-:W-:Y:S01]  /*39e0*/  HMMA.16816.F32 R36, R44.reuse, R62, R36 ;  /* 0x0000003e2c24723c */ /* 0x040fe20000001824 */
[----:B------:R-:W-:Y:S05]  /*39f0*/  LDSM.16.M88.4 R60, [R187+0xe000] ;  /* 0x00e00000bb3c783b */ /* 0x000fea0000000200 */
        /* <DEDUP_REMOVED lines=8> */
[----:B------:R-:W5:Y:S01]  /*3a80*/  LDSM.16.M88.4 R52, [R187+0xf800] ;  /* 0x00f80000bb34783b */ /* 0x000f620000000200 */
[C---:B--2---:R-:W-:Y:S06]  /*3a90*/  HMMA.16816.F32 R32, R76.reuse, R12, R32 ;  /* 0x0000000c4c20723c */ /* 0x044fec0000001820 */
[C---:B------:R-:W-:Y:S06]  /*3aa0*/  HMMA.16816.F32 R40, R76.reuse, R16, R40 ;  /* 0x000000104c28723c */ /* 0x040fec0000001828 */
[C---:B------:R-:W-:Y:S01]  /*3ab0*/  HMMA.16816.F32 R36, R76.reuse, R18, R36 ;  /* 0x000000124c24723c */ /* 0x040fe20000001824 */
[----:B------:R-:W-:Y:S05]  /*3ac0*/  LDSM.16.M88.4 R16, [R180+0x2000] ;  /* 0x00200000b410783b */ /* 0x000fea0000000200 */
[C---:B------:R-:W-:Y:S01]  /*3ad0*/  HMMA.16816.F32 R28, R76.reuse, R14, R28 ;  /* 0x0000000e4c1c723c */ /* 0x040fe2000000181c */
[----:B------:R-:W2:Y:S05]  /*3ae0*/  LDSM.16.M88.4 R12, [R180+0x2800] ;  /* 0x00280000b40c783b */ /* 0x000eaa0000000200 */
[C---:B----4-:R-:W-:Y:S06]  /*3af0*/  HMMA.16816.F32 R24, R76.reuse, R8, R24 ;  /* 0x000000084c18723c */ /* 0x050fec0000001818 */
[C---:B------:R-:W-:Y:S01]  /*3b00*/  HMMA.16816.F32 R20, R76.reuse, R10, R20 ;  /* 0x0000000a4c14723c */ /* 0x040fe20000001814 */
[----:B------:R-:W4:Y:S05]  /*3b10*/  LDSM.16.M88.4 R8, [R180+0x3000] ;  /* 0x00300000b408783b */ /* 0x000f2a0000000200 */
[C---:B------:R-:W-:Y:S06]  /*3b20*/  HMMA.16816.F32 R68, R76.reuse, R80, R68 ;  /* 0x000000504c44723c */ /* 0x040fec0000001844 */
[----:B------:R-:W-:Y:S01]  /*3b30*/  HMMA.16816.F32 R64, R76, R82, R64 ;  /* 0x000000524c40723c */ /* 0x000fe20000001840 */
[----:B------:R-:W-:Y:S04]  /*3b40*/  LDSM.16.M88.4 R76, [R192+0x8000] ;  /* 0x00800000c04c783b */ /* 0x000fe80000000200 */
[----:B------:R-:W-:Y:S01]  /*3b50*/  LDSM.16.M88.4 R80, [R180+0x3800] ;  /* 0x00380000b450783b */ /* 0x000fe20000000200 */
[C---:B-1----:R-:W-:Y:S06]  /*3b60*/  HMMA.16816.F32 R32, R48.reuse, R56, R32 ;  /* 0x000000383020723c */ /* 0x042fec0000001820 */
[C---:B------:R-:W-:Y:S06]  /*3b70*/  HMMA.16816.F32 R40, R48.reuse, R60, R40 ;  /* 0x0000003c3028723c */ /* 0x040fec0000001828 */
[C---:B------:R-:W-:Y:S01]  /*3b80*/  HMMA.16816.F32 R36, R48.reuse, R62, R36 ;  /* 0x0000003e3024723c */ /* 0x040fe20000001824 */
[----:B------:R-:W-:Y:S05]  /*3b90*/  LDSM.16.M88.4 R60, [R193+0x10000] ;  /* 0x01000000c13c783b */ /* 0x000fea0000000200 */
[C---:B------:R-:W-:Y:S01]  /*3ba0*/  HMMA.16816.F32 R28, R48.reuse, R58, R28 ;  /* 0x0000003a301c723c */ /* 0x040fe2000000181c */
[----:B------:R-:W-:Y:S05]  /*3bb0*/  LDSM.16.M88.4 R56, [R193+0x10800] ;  /* 0x01080000c138783b */ /* 0x000fea0000000200 */
[C---:B---3--:R-:W-:Y:S06]  /*3bc0*/  HMMA.16816.F32 R24, R48.reuse, R44, R24 ;  /* 0x0000002c3018723c */ /* 0x048fec0000001818 */
[C---:B------:R-:W-:Y:S01]  /*3bd0*/  HMMA.16816.F32 R20, R48.reuse, R46, R20 ;  /* 0x0000002e3014723c */ /* 0x040fe20000001814 */
[----:B------:R-:W1:Y:S05]  /*3be0*/  LDSM.16.M88.4 R44, [R194+0x8000] ;  /* 0x00800000c22c783b */ /* 0x000e6a0000000200 */
[C---:B-----5:R-:W-:Y:S06]  /*3bf0*/  HMMA.16816.F32 R68, R48.reuse, R52, R68 ;  /* 0x000000343044723c */ /* 0x060fec0000001844 */
[----:B------:R-:W-:Y:S01]  /*3c00*/  HMMA.16816.F32 R64, R48, R54, R64 ;  /* 0x000000363040723c */ /* 0x000fe20000001840 */
[----:B------:R-:W3:Y:S04]  /*3c10*/  LDSM.16.M88.4 R52, [R193+0x11000] ;  /* 0x01100000c134783b */ /* 0x000ee80000000200 */
[----:B------:R-:W-:Y:S01]  /*3c20*/  LDSM.16.M88.4 R48, [R193+0x11800] ;  /* 0x01180000c130783b */ /* 0x000fe20000000200 */
[C---:B--2---:R-:W-:Y:S06]  /*3c30*/  HMMA.16816.F32 R32, R72.reuse, R12, R32 ;  /* 0x0000000c4820723c */ /* 0x044fec0000001820 */
[C---:B------:R-:W-:Y:S06]  /*3c40*/  HMMA.16816.F32 R40, R72.reuse, R16, R40 ;  /* 0x000000104828723c */ /* 0x040fec0000001828 */
[C---:B------:R-:W-:Y:S01]  /*3c50*/  HMMA.16816.F32 R36, R72.reuse, R18, R36 ;  /* 0x000000124824723c */ /* 0x040fe20000001824 */
[----:B------:R-:W-:Y:S05]  /*3c60*/  LDSM.16.M88.4 R16, [R191+0x4000] ;  /* 0x00400000bf10783b */ /* 0x000fea0000000200 */
[C---:B------:R-:W-:Y:S01]  /*3c70*/  HMMA.16816.F32 R28, R72.reuse, R14, R28 ;  /* 0x0000000e481c723c */ /* 0x040fe2000000181c */
[----:B------:R-:W-:Y:S05]  /*3c80*/  LDSM.16.M88.4 R12, [R191+0x5000] ;  /* 0x00500000bf0c783b */ /* 0x000fea0000000200 */
[C---:B----4-:R-:W-:Y:S06]  /*3c90*/  HMMA.16816.F32 R24, R72.reuse, R8, R24 ;  /* 0x000000084818723c */ /* 0x050fec0000001818 */
[----:B------:R-:W-:Y:S01]  /*3ca0*/  HMMA.16816.F32 R20, R72, R10, R20 ;  /* 0x0000000a4814723c */ /* 0x000fe20000001814 */
[----:B------:R-:W2:Y:S05]  /*3cb0*/  LDSM.16.M88.4 R8, [R191+0x4800] ;  /* 0x00480000bf08783b */ /* 0x000eaa0000000200 */
[C---:B-1----:R-:W-:Y:S06]  /*3cc0*/  HMMA.16816.F32 R32, R44.reuse, R56, R32 ;  /* 0x000000382c20723c */ /* 0x042fec0000001820 */
[C---:B------:R-:W-:Y:S06]  /*3cd0*/  HMMA.16816.F32 R40, R44.reuse, R60, R40 ;  /* 0x0000003c2c28723c */ /* 0x040fec0000001828 */
[C---:B------:R-:W-:Y:S01]  /*3ce0*/  HMMA.16816.F32 R36, R44.reuse, R62, R36 ;  /* 0x0000003e2c24723c */ /* 0x040fe20000001824 */
[----:B------:R-:W-:Y:S05]  /*3cf0*/  LDSM.16.M88.4 R60, [R190+0x8000] ;  /* 0x00800000be3c783b */ /* 0x000fea0000000200 */
[C---:B------:R-:W-:Y:S01]  /*3d00*/  HMMA.16816.F32 R28, R44.reuse, R58, R28 ;  /* 0x0000003a2c1c723c */ /* 0x040fe2000000181c */
[----:B------:R-:W-:Y:S05]  /*3d10*/  LDSM.16.M88.4 R56, [R187+0x10000] ;  /* 0x01000000bb38783b */ /* 0x000fea0000000200 */
[C---:B---3--:R-:W-:Y:S06]  /*3d20*/  HMMA.16816.F32 R24, R44.reuse, R52, R24 ;  /* 0x000000342c18723c */ /* 0x048fec0000001818 */
[----:B------:R-:W-:Y:S01]  /*3d30*/  HMMA.16816.F32 R20, R44, R54, R20 ;  /* 0x000000362c14723c */ /* 0x000fe20000001814 */
[----:B------:R-:W1:Y:S05]  /*3d40*/  LDSM.16.M88.4 R52, [R187+0x10800] ;  /* 0x01080000bb34783b */ /* 0x000e6a0000000200 */
[----:B--2---:R-:W-:Y:S06]  /*3d50*/  HMMA.16816.F32 R32, R76, R8, R32 ;  /* 0x000000084c20723c */ /* 0x004fec0000001820 */
[----:B------:R-:W-:Y:S06]  /*3d60*/  HMMA.16816.F32 R68, R72, R80, R68 ;  /* 0x000000504844723c */ /* 0x000fec0000001844 */
[C---:B------:R-:W-:Y:S01]  /*3d70*/  HMMA.16816.F32 R28, R76.reuse, R10, R28 ;  /* 0x0000000a4c1c723c */ /* 0x040fe2000000181c */
[----:B------:R-:W-:Y:S05]  /*3d80*/  LDSM.16.M88.4 R8, [R189+0x8000] ;  /* 0x00800000bd08783b */ /* 0x000fea0000000200 */
[C---:B------:R-:W-:Y:S06]  /*3d90*/  HMMA.16816.F32 R24, R76.reuse, R12, R24 ;  /* 0x0000000c4c18723c */ /* 0x040fec0000001818 */
[----:B------:R-:W-:Y:S01]  /*3da0*/  HMMA.16816.F32 R20, R76, R14, R20 ;  /* 0x0000000e4c14723c */ /* 0x000fe20000001814 */
[----:B------:R-:W2:Y:S05]  /*3db0*/  LDSM.16.M88.4 R12, [R180+0x4800] ;  /* 0x00480000b40c783b */ /* 0x000eaa0000000200 */
[----:B------:R-:W-:Y:S01]  /*3dc0*/  HMMA.16816.F32 R64, R72, R82, R64 ;  /* 0x000000524840723c */ /* 0x000fe20000001840 */
[----:B------:R-:W3:Y:S05]  /*3dd0*/  LDSM.16.M88.4 R72, [R191+0x5800] ;  /* 0x00580000bf48783b */ /* 0x000eea0000000200 */
[----:B-1----:R-:W-:Y:S06]  /*3de0*/  HMMA.16816.F32 R32, R60, R52, R32 ;  /* 0x000000343c20723c */ /* 0x002fec0000001820 */
[----:B------:R-:W-:Y:S06]  /*3df0*/  HMMA.16816.F32 R68, R44, R48, R68 ;  /* 0x000000302c44723c */ /* 0x000fec0000001844 */
[----:B------:R-:W-:Y:S06]  /*3e00*/  HMMA.16816.F32 R40, R76, R16, R40 ;  /* 0x000000104c28723c */ /* 0x000fec0000001828 */
[----:B------:R-:W-:Y:S01]  /*3e10*/  HMMA.16816.F32 R64, R44, R50, R64 ;  /* 0x000000322c40723c */ /* 0x000fe20000001840 */
[----:B------:R-:W-:Y:S04]  /*3e20*/  LDSM.16.M88.4 R48, [R187+0x11000] ;  /* 0x01100000bb30783b */ /* 0x000fe80000000200 */
[----:B------:R-:W-:Y:S01]  /*3e30*/  LDSM.16.M88.4 R44, [R187+0x11800] ;  /* 0x01180000bb2c783b */ /* 0x000fe20000000200 */
[----:B------:R-:W-:Y:S03]  /*3e40*/  HMMA.16816.F32 R36, R76, R18, R36 ;  /* 0x000000124c24723c */ /* 0x000fe60000001824 */
[----:B------:R-:W1:Y:S03]  /*3e50*/  LDSM.16.M88.4 R16, [R180+0x4000] ;  /* 0x00400000b410783b */ /* 0x000e660000000200 */
[----:B--2---:R-:W-:Y:S06]  /*3e60*/  HMMA.16816.F32 R32, R8, R12, R32 ;  /* 0x0000000c0820723c */ /* 0x004fec0000001820 */
[----:B------:R-:W-:Y:S01]  /*3e70*/  HMMA.16816.F32 R52, R60, R54, R28 ;  /* 0x000000363c34723c */ /* 0x000fe2000000181c */
[----:B------:R-:W-:Y:S01]  /*3e80*/  LOP3.LUT R13, R6, 0xffffffe0, RZ, 0xc0, !PT ;  /* 0xffffffe0060d7812 */ /* 0x000fe200078ec0ff */
[----:B------:R-:W-:Y:S04]  /*3e90*/  LDSM.16.M88.4 R28, [R180+0x5800] ;  /* 0x00580000b41c783b */ /* 0x000fe80000000200 */
[----:B------:R-:W-:Y:S01]  /*3ea0*/  IMAD.IADD R13, R4, 0x1, -R13 ;  /* 0x00000001040d7824 */ /* 0x000fe200078e0a0d */
[----:B---3--:R-:W-:Y:S04]  /*3eb0*/  HMMA.16816.F32 R68, R76, R72, R68 ;  /* 0x000000484c44723c */ /* 0x008fe80000001844 */
[----:B------:R-:W-:-:S02]  /*3ec0*/  SHF.R.S32.HI R2, RZ, 0x1f, R13 ;  /* 0x0000001fff027819 */ /* 0x000fc4000001140d */
[----:B------:R-:W-:Y:S02]  /*3ed0*/  HMMA.16816.F32 R40, R60, R56, R40 ;  /* 0x000000383c28723c */ /* 0x000fe40000001828 */
[----:B------:R-:W-:-:S04]  /*3ee0*/  LEA.HI R13, R2, R13, RZ, 0x2 ;  /* 0x0000000d020d7211 */ /* 0x000fc800078f10ff */
[----:B------:R-:W-:Y:S01]  /*3ef0*/  HMMA.16816.F32 R72, R76, R74, R64 ;  /* 0x0000004a4c48723c */ /* 0x000fe20000001840 */
[----:B------:R-:W2:Y:S01]  /*3f00*/  LDSM.16.M88.4 R64, [R180+0x5000] ;  /* 0x00500000b440783b */ /* 0x000ea20000000200 */
[----:B------:R-:W-:Y:S01]  /*3f10*/  SHF.R.S32.HI R2, RZ, 0x2, R13 ;  /* 0x00000002ff027819 */ /* 0x000fe2000001140d */
[----:B------:R-:W-:Y:S01]  /*3f20*/  IMAD.U32 R13, RZ, RZ, UR7 ;  /* 0x00000007ff0d7e24 */ /* 0x000fe2000f8e00ff */
[----:B------:R-:W-:-:S04]  /*3f30*/  DEPBAR.LE SB0, 0x0 ;  /* 0x000080000000791a */ /* 0x000fc80000000000 */
[----:B------:R-:W-:Y:S01]  /*3f40*/  IMAD.IADD R211, R2, 0x1, R211 ;  /* 0x0000000102d37824 */ /* 0x000fe200078e02d3 */
[----:B------:R-:W-:Y:S01]  /*3f50*/  HMMA.16816.F32 R36, R60, R58, R36 ;  /* 0x0000003a3c24723c */ /* 0x000fe20000001824 */
[----:B------:R-:W-:Y:S02]  /*3f60*/  IMAD.U32 R2, RZ, RZ, UR27 ;  /* 0x0000001bff027e24 */ /* 0x000fe4000f8e00ff */
[----:B------:R-:W-:-:S03]  /*3f70*/  VIADD R208, R211, 0x8 ;  /* 0x00000008d3d07836 */ /* 0x000fc60000000000 */
[C---:B------:R-:W-:Y:S01]  /*3f80*/  HMMA.16816.F32 R52, R8.reuse, R14, R52 ;  /* 0x0000000e0834723c */ /* 0x040fe20000001834 */
[C---:B------:R-:W-:Y:S01]  /*3f90*/  VIADDMNMX R209, R211.reuse, UR6, R2, PT ;  /* 0x00000006d3d17c46 */ /* 0x040fe2000b800102 */
[----:B------:R-:W-:Y:S01]  /*3fa0*/  VIADD R211, R211, UR25 ;  /* 0x00000019d3d37c36 */ /* 0x000fe20008000000 */
[C---:B------:R-:W-:Y:S01]  /*3fb0*/  IADD3 R206, R208.reuse, UR22, R13 ;  /* 0x00000016d0ce7c10 */ /* 0x040fe2000fffe00d */
[----:B------:R-:W-:Y:S02]  /*3fc0*/  VIADD R208, R208, UR25 ;  /* 0x00000019d0d07c36 */ /* 0x000fe40008000000 */
[----:B-1----:R-:W-:Y:S01]  /*3fd0*/  HMMA.16816.F32 R40, R8, R16, R40 ;  /* 0x000000100828723c */ /* 0x002fe20000001828 */
[----:B------:R-:W-:Y:S01]  /*3fe0*/  IMAD.U32 R15, RZ, RZ, UR20 ;  /* 0x00000014ff0f7e24 */ /* 0x000fe2000f8e00ff */
[----:B------:R-:W-:Y:S02]  /*3ff0*/  VIMNMX R206, R206, UR27, PT ;  /* 0x0000001bcece7c48 */ /* 0x000fe4000bfe0100 */
[----:B------:R-:W-:-:S02]  /*4000*/  VIADDMNMX R210, R211, -UR23, RZ, !PT ;  /* 0x80000017d3d27c46 */ /* 0x000fc4000f8001ff */
[----:B------:R-:W-:Y:S01]  /*4010*/  HMMA.16816.F32 R24, R60, R48, R24 ;  /* 0x000000303c18723c */ /* 0x000fe20000001818 */
[----:B------:R-:W-:Y:S01]  /*4020*/  IMAD R16, R15, 0x40, R212 ;  /* 0x000000400f107824 */ /* 0x000fe200078e02d4 */
[----:B------:R-:W-:-:S03]  /*4030*/  VIADDMNMX R207, R208, -UR23, RZ, !PT ;  /* 0x80000017d0cf7c46 */ /* 0x000fc6000f8001ff */
[C---:B------:R-:W-:Y:S01]  /*4040*/  VIADD R2, R16.reuse, 0x1 ;  /* 0x0000000110027836 */ /* 0x040fe20000000000 */
[C---:B------:R-:W-:Y:S01]  /*4050*/  HMMA.16816.F32 R20, R60.reuse, R50, R20 ;  /* 0x000000323c14723c */ /* 0x040fe20000001814 */
[C---:B------:R-:W-:Y:S01]  /*4060*/  IMAD.IADD R13, R211.reuse, 0x1, -R16 ;  /* 0x00000001d30d7824 */ /* 0x040fe200078e0a10 */
[-C--:B------:R-:W-:Y:S01]  /*4070*/  ISETP.GE.AND P2, PT, R16, R209.reuse, PT ;  /* 0x000000d11000720c */ /* 0x080fe20003f46270 */
[----:B------:R-:W-:Y:S01]  /*4080*/  IMAD.IADD R6, R211, 0x1, -R2 ;  /* 0x00000001d3067824 */ /* 0x000fe200078e0a02 */
[----:B------:R-:W-:Y:S01]  /*4090*/  ISETP.GE.AND P1, PT, R2, R209, PT ;  /* 0x000000d10200720c */ /* 0x000fe20003f26270 */
[----:B------:R-:W-:Y:S01]  /*40a0*/  IMAD.IADD R4, R208, 0x1, -R16 ;  /* 0x00000001d0047824 */ /* 0x000fe200078e0a10 */
[----:B------:R-:W-:Y:S01]  /*40b0*/  HMMA.16816.F32 R68, R60, R44, R68 ;  /* 0x0000002c3c44723c */ /* 0x000fe20000001844 */
[----:B------:R-:W-:Y:S01]  /*40c0*/  ISETP.GE.AND P4, PT, R2, R206, PT ;  /* 0x000000ce0200720c */ /* 0x000fe20003f86270 */
[----:B------:R-:W-:Y:S01]  /*40d0*/  VIADD R17, R16, 0x21 ;  /* 0x0000002110117836 */ /* 0x000fe20000000000 */
[----:B------:R-:W-:-:S02]  /*40e0*/  ISETP.LT.OR P1, PT, R2, R210, P1 ;  /* 0x000000d20200720c */ /* 0x000fc40000f21670 */
[----:B------:R-:W-:Y:S01]  /*40f0*/  ISETP.LT.OR P4, PT, R2, R207, P4 ;  /* 0x000000cf0200720c */ /* 0x000fe20002781670 */
[----:B------:R-:W-:Y:S01]  /*4100*/  HMMA.16816.F32 R72, R60, R46, R72 ;  /* 0x0000002e3c48723c */ /* 0x000fe20000001848 */
[----:B------:R-:W-:Y:S01]  /*4110*/  IMAD.IADD R2, R208, 0x1, -R2 ;  /* 0x00000001d0027824 */ /* 0x000fe200078e0a02 */
[----:B------:R-:W-:Y:S02]  /*4120*/  IABS R13, R13 ;  /* 0x0000000d000d7213 */ /* 0x000fe40000000000 */
[----:B------:R-:W-:Y:S02]  /*4130*/  IABS R6, R6 ;  /* 0x0000000600067213 */ /* 0x000fe40000000000 */
[----:B------:R-:W-:Y:S01]  /*4140*/  I2FP.F32.S32 R13, R13 ;  /* 0x0000000d000d7245 */ /* 0x000fe20000201400 */
[C---:B------:R-:W-:Y:S01]  /*4150*/  HMMA.16816.F32 R36, R8.reuse, R18, R36 ;  /* 0x000000120824723c */ /* 0x040fe20000001824 */
[----:B------:R-:W-:Y:S02]  /*4160*/  IABS R2, R2 ;  /* 0x0000000200027213 */ /* 0x000fe40000000000 */
[----:B------:R-:W-:Y:S01]  /*4170*/  I2FP.F32.S32 R6, R6 ;  /* 0x0000000600067245 */ /* 0x000fe20000201400 */
[----:B------:R-:W-:Y:S01]  /*4180*/  FFMA.FTZ R13, R13, -UR19, R40 ;  /* 0x800000130d0d7c23 */ /* 0x000fe20008010028 */
[----:B------:R-:W-:Y:S01]  /*4190*/  IABS R4, R4 ;  /* 0x0000000400047213 */ /* 0x000fe20000000000 */
[----:B--2---:R-:W-:Y:S01]  /*41a0*/  HMMA.16816.F32 R24, R8, R64, R24 ;  /* 0x000000400818723c */ /* 0x004fe20000001818 */
[----:B------:R-:W-:Y:S01]  /*41b0*/  I2FP.F32.S32 R2, R2 ;  /* 0x0000000200027245 */ /* 0x000fe20000201400 */
[C---:B------:R-:W-:Y:S01]  /*41c0*/  VIADD R19, R16.reuse, 0x20 ;  /* 0x0000002010137836 */ /* 0x040fe20000000000 */
[----:B------:R-:W-:Y:S01]  /*41d0*/  BAR.SYNC.DEFER_BLOCKING 0x0 ;  /* 0x0000000000007b1d */ /* 0x000fe20000010000 */
[----:B------:R-:W-:-:S02]  /*41e0*/  ISETP.LT.OR P2, PT, R16, R210, P2 ;  /* 0x000000d21000720c */ /* 0x000fc40001741670 */
[----:B------:R-:W-:Y:S01]  /*41f0*/  HMMA.16816.F32 R20, R8, R66, R20 ;  /* 0x000000420814723c */ /* 0x000fe20000001814 */
[----:B------:R-:W-:Y:S01]  /*4200*/  FFMA.FTZ R14, R2, -UR19, R43 ;  /* 0x80000013020e7c23 */ /* 0x000fe2000801002b */
[----:B------:R-:W-:-:S04]  /*4210*/  IMAD.IADD R171, R211, 0x1, -R19 ;  /* 0x00000001d3ab7824 */ /* 0x000fc800078e0a13 */
[----:B------:R-:W-:Y:S01]  /*4220*/  HMMA.16816.F32 R68, R8, R28, R68 ;  /* 0x0000001c0844723c */ /* 0x000fe20000001844 */
[----:B------:R-:W-:Y:S02]  /*4230*/  FSEL R14, R14, -INF , !P4 ;  /* 0xff8000000e0e7808 */ /* 0x000fe40006000000 */
[----:B------:R-:W-:-:S03]  /*4240*/  IABS R171, R171 ;  /* 0x000000ab00ab7213 */ /* 0x000fc60000000000 */
[----:B------:R-:W-:Y:S01]  /*4250*/  HMMA.16816.F32 R72, R8, R30, R72 ;  /* 0x0000001e0848723c */ /* 0x000fe20000001848 */
[----:B------:R-:W-:-:S05]  /*4260*/  I2FP.F32.S32 R171, R171 ;  /* 0x000000ab00ab7245 */ /* 0x000fca0000201400 */
[----:B------:R-:W-:Y:S01]  /*4270*/  FFMA.FTZ R171, R171, -UR19, R24 ;  /* 0x80000013abab7c23 */ /* 0x000fe20008010018 */
[----:B------:R-:W-:Y:S01]  /*4280*/  VIADD R10, R16, 0x9 ;  /* 0x00000009100a7836 */ /* 0x000fe20000000000 */
[----:B------:R-:W-:Y:S01]  /*4290*/  I2FP.F32.S32 R9, R4 ;  /* 0x0000000400097245 */ /* 0x000fe20000201400 */
[----:B------:R-:W-:Y:S01]  /*42a0*/  FFMA.FTZ R31, R6, -UR19, R41 ;  /* 0x80000013061f7c23 */ /* 0x000fe20008010029 */
[----:B------:R-:W-:Y:S01]  /*42b0*/  FSEL R41, R13, -INF , !P2 ;  /* 0xff8000000d297808 */ /* 0x000fe20005000000 */
[----:B------:R-:W-:Y:S01]  /*42c0*/  IMAD.IADD R2, R211, 0x1, -R10 ;  /* 0x00000001d3027824 */ /* 0x000fe200078e0a0a */
[C---:B------:R-:W-:Y:S01]  /*42d0*/  ISETP.GE.AND P2, PT, R16.reuse, R206, PT ;  /* 0x000000ce1000720c */ /* 0x040fe20003f46270 */
[----:B------:R-:W-:Y:S01]  /*42e0*/  FFMA.FTZ R28, R9, -UR19, R42 ;  /* 0x80000013091c7c23 */ /* 0x000fe2000801002a */
[----:B------:R-:W-:Y:S01]  /*42f0*/  VIADD R13, R16, 0x10 ;  /* 0x00000010100d7836 */ /* 0x000fe20000000000 */
[----:B------:R-:W-:Y:S01]  /*4300*/  ISETP.GE.AND P0, PT, R10, R209, PT ;  /* 0x000000d10a00720c */ /* 0x000fe20003f06270 */
[C---:B------:R-:W-:Y:S01]  /*4310*/  VIADD R4, R16.reuse, 0x8 ;  /* 0x0000000810047836 */ /* 0x040fe20000000000 */
[C---:B------:R-:W-:Y:S01]  /*4320*/  ISETP.LT.OR P2, PT, R16.reuse, R207, P2 ;  /* 0x000000cf1000720c */ /* 0x040fe20001741670 */
[----:B------:R-:W-:Y:S01]  /*4330*/  VIADD R6, R16, 0x11 ;  /* 0x0000001110067836 */ /* 0x000fe20000000000 */
[----:B------:R-:W-:Y:S01]  /*4340*/  IABS R2, R2 ;  /* 0x0000000200027213 */ /* 0x000fe20000000000 */
[C-C-:B------:R-:W-:Y:S01]  /*4350*/  IMAD.IADD R29, R211.reuse, 0x1, -R4.reuse ;  /* 0x00000001d31d7824 */ /* 0x140fe200078e0a04 */
[----:B------:R-:W-:Y:S01]  /*4360*/  FSEL R28, R28, -INF , !P2 ;  /* 0xff8000001c1c7808 */ /* 0x000fe20005000000 */
[C---:B------:R-:W-:Y:S01]  /*4370*/  IMAD.IADD R9, R208.reuse, 0x1, -R4 ;  /* 0x00000001d0097824 */ /* 0x040fe200078e0a04 */
[----:B------:R-:W-:Y:S01]  /*4380*/  I2FP.F32.S32 R2, R2 ;  /* 0x0000000200027245 */ /* 0x000fe20000201400 */
[----:B------:R-:W-:Y:S01]  /*4390*/  IMAD.IADD R15, R211, 0x1, -R13 ;  /* 0x00000001d30f7824 */ /* 0x000fe200078e0a0d */
[C---:B------:R-:W-:Y:S01]  /*43a0*/  ISETP.GE.AND P2, PT, R13.reuse, R209, PT ;  /* 0x000000d10d00720c */ /* 0x040fe20003f46270 */
[----:B------:R-:W-:Y:S01]  /*43b0*/  IMAD.IADD R30, R208, 0x1, -R17 ;  /* 0x00000001d01e7824 */ /* 0x000fe200078e0a11 */
[C---:B------:R-:W-:Y:S01]  /*43c0*/  ISETP.GE.AND P4, PT, R13.reuse, R206, PT ;  /* 0x000000ce0d00720c */ /* 0x040fe20003f86270 */
[----:B------:R-:W-:Y:S01]  /*43d0*/  FFMA.FTZ R37, R2, -UR19, R37 ;  /* 0x8000001302257c23 */ /* 0x000fe20008010025 */
[----:B------:R-:W-:Y:S01]  /*43e0*/  ISETP.LT.OR P2, PT, R13, R210, P2 ;  /* 0x000000d20d00720c */ /* 0x000fe20001741670 */
[----:B------:R-:W-:Y:S01]  /*43f0*/  IMAD.IADD R2, R211, 0x1, -R6 ;  /* 0x00000001d3027824 */ /* 0x000fe200078e0a06 */
[----:B------:R-:W-:Y:S01]  /*4400*/  ISETP.LT.OR P4, PT, R13, R207, P4 ;  /* 0x000000cf0d00720c */ /* 0x000fe20002781670 */
[----:B------:R-:W-:Y:S01]  /*4410*/  IMAD.IADD R13, R208, 0x1, -R13 ;  /* 0x00000001d00d7824 */ /* 0x000fe200078e0a0d */
[----:B------:R-:W-:Y:S01]  /*4420*/  IABS R29, R29 ;  /* 0x0000001d001d7213 */ /* 0x000fe20000000000 */
[----:B------:R-:W-:Y:S01]  /*4430*/  VIADD R24, R16, 0x29 ;  /* 0x0000002910187836 */ /* 0x000fe20000000000 */
[----:B------:R-:W-:-:S02]  /*4440*/  IABS R9, R9 ;  /* 0x0000000900097213 */ /* 0x000fc40000000000 */
[----:B------:R-:W-:Y:S02]  /*4450*/  IABS R13, R13 ;  /* 0x0000000d000d7213 */ /* 0x000fe40000000000 */
[----:B------:R-:W-:Y:S02]  /*4460*/  I2FP.F32.S32 R29, R29 ;  /* 0x0000001d001d7245 */ /* 0x000fe40000201400 */
[----:B------:R-:W-:Y:S02]  /*4470*/  I2FP.F32.S32 R9, R9 ;  /* 0x0000000900097245 */ /* 0x000fe40000201400 */
[----:B------:R-:W-:Y:S01]  /*4480*/  IABS R2, R2 ;  /* 0x0000000200027213 */ /* 0x000fe20000000000 */
[----:B------:R-:W-:Y:S01]  /*4490*/  FFMA.FTZ R29, R29, -UR19, R36 ;  /* 0x800000131d1d7c23 */ /* 0x000fe20008010024 */
[C---:B------:R-:W-:Y:S01]  /*44a0*/  ISETP.GE.AND P6, PT, R4.reuse, R209, PT ;  /* 0x000000d10400720c */ /* 0x040fe20003fc6270 */
[----:B------:R-:W-:Y:S01]  /*44b0*/  FFMA.FTZ R12, R9, -UR19, R38 ;  /* 0x80000013090c7c23 */ /* 0x000fe20008010026 */
[----:B------:R-:W-:Y:S01]  /*44c0*/  ISETP.GE.AND P3, PT, R4, R206, PT ;  /* 0x000000ce0400720c */ /* 0x000fe20003f66270 */
[----:B------:R-:W-:Y:S01]  /*44d0*/  VIADD R9, R16, 0x18 ;  /* 0x0000001810097836 */ /* 0x000fe20000000000 */
[----:B------:R-:W-:-:S02]  /*44e0*/  I2FP.F32.S32 R13, R13 ;  /* 0x0000000d000d7245 */ /* 0x000fc40000201400 */
[----:B------:R-:W-:Y:S01]  /*44f0*/  I2FP.F32.S32 R2, R2 ;  /* 0x0000000200027245 */ /* 0x000fe20000201400 */
[----:B------:R-:W-:Y:S01]  /*4500*/  IMAD.IADD R11, R211, 0x1, -R9 ;  /* 0x00000001d30b7824 */ /* 0x000fe200078e0a09 */
[----:B------:R-:W-:Y:S01]  /*4510*/  IABS R15, R15 ;  /* 0x0000000f000f7213 */ /* 0x000fe20000000000 */
[----:B------:R-:W-:Y:S01]  /*4520*/  FFMA.FTZ R8, R13, -UR19, R34 ;  /* 0x800000130d087c23 */ /* 0x000fe20008010022 */
[-C--:B------:R-:W-:Y:S01]  /*4530*/  ISETP.LT.OR P6, PT, R4, R210.reuse, P6 ;  /* 0x000000d20400720c */ /* 0x080fe200037c1670 */
[----:B------:R-:W-:Y:S01]  /*4540*/  FFMA.FTZ R13, R2, -UR19, R33 ;  /* 0x80000013020d7c23 */ /* 0x000fe20008010021 */
[----:B------:R-:W-:Y:S01]  /*4550*/  ISETP.LT.OR P3, PT, R4, R207, P3 ;  /* 0x000000cf0400720c */ /* 0x000fe20001f61670 */
[----:B------:R-:W-:Y:S01]  /*4560*/  VIADD R2, R16, 0x19 ;  /* 0x0000001910027836 */ /* 0x000fe20000000000 */
[----:B------:R-:W-:Y:S02]  /*4570*/  ISETP.LT.OR P0, PT, R10, R210, P0 ;  /* 0x000000d20a00720c */ /* 0x000fe40000701670 */
[----:B------:R-:W-:Y:S01]  /*4580*/  I2FP.F32.S32 R15, R15 ;  /* 0x0000000f000f7245 */ /* 0x000fe20000201400 */
[----:B------:R-:W-:Y:S01]  /*4590*/  IMAD.IADD R18, R211, 0x1, -R2 ;  /* 0x00000001d3127824 */ /* 0x000fe200078e0a02 */
[----:B------:R-:W-:-:S02]  /*45a0*/  FSEL R31, R31, -INF , !P1 ;  /* 0xff8000001f1f7808 */ /* 0x000fc40004800000 */
[----:B------:R-:W-:Y:S01]  /*45b0*/  FSEL R29, R29, -INF , !P6 ;  /* 0xff8000001d1d7808 */ /* 0x000fe20007000000 */
[----:B------:R-:W-:Y:S01]  /*45c0*/  FFMA.FTZ R15, R15, -UR19, R32 ;  /* 0x800000130f0f7c23 */ /* 0x000fe20008010020 */
[----:B------:R-:W-:Y:S02]  /*45d0*/  FSEL R12, R12, -INF , !P3 ;  /* 0xff8000000c0c7808 */ /* 0x000fe40005800000 */
[----:B------:R-:W-:Y:S02]  /*45e0*/  FSEL R33, R37, -INF , !P0 ;  /* 0xff80000025217808 */ /* 0x000fe40004000000 */
[CC--:B------:R-:W-:Y:S02]  /*45f0*/  ISETP.GE.AND P1, PT, R6.reuse, R209.reuse, PT ;  /* 0x000000d10600720c */ /* 0x0c0fe40003f26270 */
[----:B------:R-:W-:Y:S02]  /*4600*/  ISETP.GE.AND P6, PT, R6, R206, PT ;  /* 0x000000ce0600720c */ /* 0x000fe40003fc6270 */
[----:B------:R-:W-:-:S02]  /*4610*/  ISETP.GE.AND P3, PT, R9, R209, PT ;  /* 0x000000d10900720c */ /* 0x000fc40003f66270 */
[CC--:B------:R-:W-:Y:S02]  /*4620*/  ISETP.GE.AND P0, PT, R9.reuse, R206.reuse, PT ;  /* 0x000000ce0900720c */ /* 0x0c0fe40003f06270 */
[----:B------:R-:W-:Y:S02]  /*4630*/  ISETP.GE.AND P5, PT, R10, R206, PT ;  /* 0x000000ce0a00720c */ /* 0x000fe40003fa6270 */
[CC--:B------:R-:W-:Y:S02]  /*4640*/  ISETP.LT.OR P1, PT, R6.reuse, R210.reuse, P1 ;  /* 0x000000d20600720c */ /* 0x0c0fe40000f21670 */
[-C--:B------:R-:W-:Y:S01]  /*4650*/  ISETP.LT.OR P6, PT, R6, R207.reuse, P6 ;  /* 0x000000cf0600720c */ /* 0x080fe200037c1670 */
[C---:B------:R-:W-:Y:S01]  /*4660*/  IMAD.IADD R6, R208.reuse, 0x1, -R6 ;  /* 0x00000001d0067824 */ /* 0x040fe200078e0a06 */
[C---:B------:R-:W-:Y:S02]  /*4670*/  ISETP.LT.OR P3, PT, R9.reuse, R210, P3 ;  /* 0x000000d20900720c */ /* 0x040fe40001f61670 */
[-C--:B------:R-:W-:Y:S01]  /*4680*/  ISETP.LT.OR P0, PT, R9, R207.reuse, P0 ;  /* 0x000000cf0900720c */ /* 0x080fe20000701670 */
[----:B------:R-:W-:Y:S01]  /*4690*/  IMAD.IADD R9, R208, 0x1, -R9 ;  /* 0x00000001d0097824 */ /* 0x000fe200078e0a09 */
[----:B------:R-:W-:Y:S01]  /*46a0*/  ISETP.LT.OR P5, PT, R10, R207, P5 ;  /* 0x000000cf0a00720c */ /* 0x000fe20002fa1670 */
[----:B------:R-:W-:Y:S01]  /*46b0*/  IMAD.IADD R10, R208, 0x1, -R10 ;  /* 0x00000001d00a7824 */ /* 0x000fe200078e0a0a */
[----:B------:R-:W-:-:S02]  /*46c0*/  FSEL R15, R15, -INF , !P2 ;  /* 0xff8000000f0f7808 */ /* 0x000fc40005000000 */
[----:B------:R-:W-:Y:S02]  /*46d0*/  FSEL R13, R13, -INF , !P1 ;  /* 0xff8000000d0d7808 */ /* 0x000fe40004800000 */
[C---:B------:R-:W-:Y:S02]  /*46e0*/  ISETP.GE.AND P2, PT, R19.reuse, R209, PT ;  /* 0x000000d11300720c */ /* 0x040fe40003f46270 */
[----:B------:R-:W-:Y:S02]  /*46f0*/  ISETP.GE.AND P1, PT, R19, R206, PT ;  /* 0x000000ce1300720c */ /* 0x000fe40003f26270 */
[----:B------:R-:W-:Y:S02]  /*4700*/  IABS R6, R6 ;  /* 0x0000000600067213 */ /* 0x000fe40000000000 */
[----:B------:R-:W-:Y:S02]  /*4710*/  IABS R9, R9 ;  /* 0x0000000900097213 */ /* 0x000fe40000000000 */
[----:B------:R-:W-:-:S02]  /*4720*/  IABS R10, R10 ;  /* 0x0000000a000a7213 */ /* 0x000fc40000000000 */
[C---:B------:R-:W-:Y:S02]  /*4730*/  ISETP.LT.OR P2, PT, R19.reuse, R210, P2 ;  /* 0x000000d21300720c */ /* 0x040fe40001741670 */
[----:B------:R-:W-:Y:S01]  /*4740*/  ISETP.LT.OR P1, PT, R19, R207, P1 ;  /* 0x000000cf1300720c */ /* 0x000fe20000f21670 */
[----:B------:R-:W-:Y:S01]  /*4750*/  IMAD.IADD R19, R208, 0x1, -R19 ;  /* 0x00000001d0137824 */ /* 0x000fe200078e0a13 */
[----:B------:R-:W-:Y:S02]  /*4760*/  I2FP.F32.S32 R6, R6 ;  /* 0x0000000600067245 */ /* 0x000fe40000201400 */
[----:B------:R-:W-:Y:S02]  /*4770*/  I2FP.F32.S32 R9, R9 ;  /* 0x0000000900097245 */ /* 0x000fe40000201400 */
[----:B------:R-:W-:Y:S01]  /*4780*/  I2FP.F32.S32 R10, R10 ;  /* 0x0000000a000a7245 */ /* 0x000fe20000201400 */
[----:B------:R-:W-:Y:S01]  /*4790*/  FFMA.FTZ R6, R6, -UR19, R35 ;  /* 0x8000001306067c23 */ /* 0x000fe20008010023 */
[----:B------:R-:W-:Y:S01]  /*47a0*/  IABS R18, R18 ;  /* 0x0000001200127213 */ /* 0x000fe20000000000 */
[----:B------:R-:W-:Y:S01]  /*47b0*/  FFMA.FTZ R4, R9, -UR19, R54 ;  /* 0x8000001309047c23 */ /* 0x000fe20008010036 */
[----:B------:R-:W-:Y:S01]  /*47c0*/  IABS R19, R19 ;  /* 0x0000001300137213 */ /* 0x000fe20000000000 */
[----:B------:R-:W-:Y:S01]  /*47d0*/  FFMA.FTZ R10, R10, -UR19, R39 ;  /* 0x800000130a0a7c23 */ /* 0x000fe20008010027 */
[----:B------:R-:W-:-:S02]  /*47e0*/  IABS R11, R11 ;  /* 0x0000000b000b7213 */ /* 0x000fc40000000000 */
[----:B------:R-:W-:Y:S02]  /*47f0*/  I2FP.F32.S32 R18, R18 ;  /* 0x0000001200127245 */ /* 0x000fe40000201400 */
[----:B------:R-:W-:Y:S02]  /*4800*/  I2FP.F32.S32 R19, R19 ;  /* 0x0000001300137245 */ /* 0x000fe40000201400 */
[----:B------:R-:W-:Y:S01]  /*4810*/  I2FP.F32.S32 R11, R11 ;  /* 0x0000000b000b7245 */ /* 0x000fe20000201400 */
[----:B------:R-:W-:Y:S01]  /*4820*/  FFMA.FTZ R9, R18, -UR19, R53 ;  /* 0x8000001312097c23 */ /* 0x000fe20008010035 */
[----:B------:R-:W-:Y:S01]  /*4830*/  FSEL R6, R6, -INF , !P6 ;  /* 0xff80000006067808 */ /* 0x000fe20007000000 */
[----:B------:R-:W-:Y:S01]  /*4840*/  VIADD R18, R16, 0x28 ;  /* 0x0000002810127836 */ /* 0x000fe20000000000 */
[----:B------:R-:W-:Y:S01]  /*4850*/  FSEL R4, R4, -INF , !P0 ;  /* 0xff80000004047808 */ /* 0x000fe20004000000 */
[----:B------:R-:W-:Y:S01]  /*4860*/  FFMA.FTZ R26, R19, -UR19, R26 ;  /* 0x80000013131a7c23 */ /* 0x000fe2000801001a */
[----:B------:R-:W-:Y:S01]  /*4870*/  FSEL R10, R10, -INF , !P5 ;  /* 0xff8000000a0a7808 */ /* 0x000fe20006800000 */
[----:B------:R-:W-:Y:S01]  /*4880*/  FFMA.FTZ R11, R11, -UR19, R52 ;  /* 0x800000130b0b7c23 */ /* 0x000fe20008010034 */
[----:B------:R-:W-:Y:S01]  /*4890*/  FSEL R8, R8, -INF , !P4 ;  /* 0xff80000008087808 */ /* 0x000fe20006000000 */
[----:B------:R-:W-:Y:S01]  /*48a0*/  IMAD.IADD R19, R211, 0x1, -R17 ;  /* 0x00000001d3137824 */ /* 0x000fe200078e0a11 */
[----:B------:R-:W-:Y:S01]  /*48b0*/  ISETP.GE.AND P6, PT, R17, R209, PT ;  /* 0x000000d11100720c */ /* 0x000fe20003fc6270 */
[----:B------:R-:W-:Y:S01]  /*48c0*/  IMAD.IADD R34, R211, 0x1, -R18 ;  /* 0x00000001d3227824 */ /* 0x000fe200078e0a12 */
[----:B------:R-:W-:-:S02]  /*48d0*/  ISETP.GE.AND P0, PT, R17, R206, PT ;  /* 0x000000ce1100720c */ /* 0x000fc40003f06270 */
[C---:B------:R-:W-:Y:S02]  /*48e0*/  ISETP.GE.AND P5, PT, R2.reuse, R209, PT ;  /* 0x000000d10200720c */ /* 0x040fe40003fa6270 */
[----:B------:R-:W-:Y:S02]  /*48f0*/  ISETP.GE.AND P4, PT, R2, R206, PT ;  /* 0x000000ce0200720c */ /* 0x000fe40003f86270 */
[CC--:B------:R-:W-:Y:S02]  /*4900*/  ISETP.LT.OR P6, PT, R17.reuse, R210.reuse, P6 ;  /* 0x000000d21100720c */ /* 0x0c0fe400037c1670 */
[-C--:B------:R-:W-:Y:S01]  /*4910*/  ISETP.LT.OR P0, PT, R17, R207.reuse, P0 ;  /* 0x000000cf1100720c */ /* 0x080fe20000701670 */
[----:B------:R-:W-:Y:S01]  /*4920*/  IMAD.IADD R17, R208, 0x1, -R18 ;  /* 0x00000001d0117824 */ /* 0x000fe200078e0a12 */
[C---:B------:R-:W-:Y:S02]  /*4930*/  ISETP.LT.OR P5, PT, R2.reuse, R210, P5 ;  /* 0x000000d20200720c */ /* 0x040fe40002fa1670 */
        /* <DEDUP_REMOVED lines=20> */
[----:B------:R-:W-:Y:S01]  /*4a80*/  IABS R18, R18 ;  /* 0x0000001200127213 */ /* 0x000fe20000000000 */
[----:B------:R-:W-:Y:S01]  /*4a90*/  VIADD R17, R16, 0x30 ;  /* 0x0000003010117836 */ /* 0x000fe20000000000 */
[----:B------:R-:W-:-:S02]  /*4aa0*/  I2FP.F32.S32 R19, R19 ;  /* 0x0000001300137245 */ /* 0x000fc40000201400 */
[----:B------:R-:W-:Y:S02]  /*4ab0*/  I2FP.F32.S32 R32, R32 ;  /* 0x0000002000207245 */ /* 0x000fe40000201400 */
[----:B------:R-:W-:Y:S01]  /*4ac0*/  I2FP.F32.S32 R18, R18 ;  /* 0x0000001200127245 */ /* 0x000fe20000201400 */
[----:B------:R-:W-:Y:S01]  /*4ad0*/  FFMA.FTZ R20, R19, -UR19, R20 ;  /* 0x8000001313147c23 */ /* 0x000fe20008010014 */
[----:B------:R-:W-:Y:S01]  /*4ae0*/  FSEL R164, R26, -INF , !P1 ;  /* 0xff8000001aa47808 */ /* 0x000fe20004800000 */
[----:B------:R-:W-:Y:S01]  /*4af0*/  FFMA.FTZ R25, R32, -UR19, R25 ;  /* 0x8000001320197c23 */ /* 0x000fe20008010019 */
[----:B------:R-:W-:Y:S01]  /*4b00*/  FSEL R218, R27, -INF , !P0 ;  /* 0xff8000001bda7808 */ /* 0x000fe20004000000 */
[----:B------:R-:W-:Y:S01]  /*4b10*/  FFMA.FTZ R21, R18, -UR19, R21 ;  /* 0x8000001312157c23 */ /* 0x000fe20008010015 */
[----:B------:R-:W-:Y:S01]  /*4b20*/  FSEL R2, R2, -INF , !P4 ;  /* 0xff80000002027808 */ /* 0x000fe20006000000 */
[----:B------:R-:W-:Y:S01]  /*4b30*/  IMAD.IADD R19, R211, 0x1, -R17 ;  /* 0x00000001d3137824 */ /* 0x000fe200078e0a11 */
[----:B------:R-:W-:Y:S01]  /*4b40*/  FSEL R171, R171, -INF , !P2 ;  /* 0xff800000abab7808 */ /* 0x000fe20005000000 */
[----:B------:R-:W-:Y:S01]  /*4b50*/  VIADD R18, R16, 0x31 ;  /* 0x0000003110127836 */ /* 0x000fe20000000000 */
[----:B------:R-:W-:-:S02]  /*4b60*/  ISETP.GE.AND P1, PT, R17, R209, PT ;  /* 0x000000d11100720c */ /* 0x000fc40003f26270 */
[CC--:B------:R-:W-:Y:S02]  /*4b70*/  ISETP.GE.AND P0, PT, R17.reuse, R206.reuse, PT ;  /* 0x000000ce1100720c */ /* 0x0c0fe40003f06270 */
[C---:B------:R-:W-:Y:S02]  /*4b80*/  ISETP.GE.AND P4, PT, R24.reuse, R209, PT ;  /* 0x000000d11800720c */ /* 0x040fe40003f86270 */
[----:B------:R-:W-:Y:S02]  /*4b90*/  ISETP.GE.AND P2, PT, R24, R206, PT ;  /* 0x000000ce1800720c */ /* 0x000fe40003f46270 */
[CC--:B------:R-:W-:Y:S02]  /*4ba0*/  ISETP.LT.OR P1, PT, R17.reuse, R210.reuse, P1 ;  /* 0x000000d21100720c */ /* 0x0c0fe40000f21670 */
[----:B------:R-:W-:Y:S01]  /*4bb0*/  ISETP.LT.OR P0, PT, R17, R207, P0 ;  /* 0x000000cf1100720c */ /* 0x000fe20000701670 */
[----:B------:R-:W-:Y:S01]  /*4bc0*/  IMAD.IADD R17, R208, 0x1, -R17 ;  /* 0x00000001d0117824 */ /* 0x000fe200078e0a11 */
[----:B------:R-:W-:-:S02]  /*4bd0*/  ISETP.LT.OR P4, PT, R24, R210, P4 ;  /* 0x000000d21800720c */ /* 0x000fc40002781670 */
[----:B------:R-:W-:Y:S01]  /*4be0*/  ISETP.LT.OR P2, PT, R24, R207, P2 ;  /* 0x000000cf1800720c */ /* 0x000fe20001741670 */
[----:B------:R-:W-:Y:S01]  /*4bf0*/  IMAD.IADD R24, R208, 0x1, -R24 ;  /* 0x00000001d0187824 */ /* 0x000fe200078e0a18 */
[----:B------:R-:W-:Y:S02]  /*4c00*/  FSEL R163, R25, -INF , !P6 ;  /* 0xff80000019a37808 */ /* 0x000fe40007000000 */
[----:B------:R-:W-:Y:S01]  /*4c10*/  FSEL R167, R20, -INF , !P3 ;  /* 0xff80000014a77808 */ /* 0x000fe20005800000 */
[----:B------:R-:W-:Y:S01]  /*4c20*/  IMAD.IADD R20, R211, 0x1, -R18 ;  /* 0x00000001d3147824 */ /* 0x000fe200078e0a12 */
[C---:B------:R-:W-:Y:S02]  /*4c30*/  ISETP.GE.AND P6, PT, R18.reuse, R209, PT ;  /* 0x000000d11200720c */ /* 0x040fe40003fc6270 */
[----:B------:R-:W-:Y:S02]  /*4c40*/  ISETP.GE.AND P3, PT, R18, R206, PT ;  /* 0x000000ce1200720c */ /* 0x000fe40003f66270 */
[----:B------:R-:W-:-:S02]  /*4c50*/  IABS R17, R17 ;  /* 0x0000001100117213 */ /* 0x000fc40000000000 */
[----:B------:R-:W-:Y:S02]  /*4c60*/  IABS R24, R24 ;  /* 0x0000001800187213 */ /* 0x000fe40000000000 */
[----:B------:R-:W-:Y:S02]  /*4c70*/  IABS R19, R19 ;  /* 0x0000001300137213 */ /* 0x000fe40000000000 */
[C---:B------:R-:W-:Y:S02]  /*4c80*/  ISETP.LT.OR P6, PT, R18.reuse, R210, P6 ;  /* 0x000000d21200720c */ /* 0x040fe400037c1670 */
[----:B------:R-:W-:Y:S01]  /*4c90*/  ISETP.LT.OR P3, PT, R18, R207, P3 ;  /* 0x000000cf1200720c */ /* 0x000fe20001f61670 */
[----:B------:R-:W-:Y:S01]  /*4ca0*/  IMAD.IADD R18, R208, 0x1, -R18 ;  /* 0x00000001d0127824 */ /* 0x000fe200078e0a12 */
[----:B------:R-:W-:Y:S02]  /*4cb0*/  I2FP.F32.S32 R17, R17 ;  /* 0x0000001100117245 */ /* 0x000fe40000201400 */
[----:B------:R-:W-:-:S02]  /*4cc0*/  I2FP.F32.S32 R24, R24 ;  /* 0x0000001800187245 */ /* 0x000fc40000201400 */
[----:B------:R-:W-:Y:S01]  /*4cd0*/  I2FP.F32.S32 R19, R19 ;  /* 0x0000001300137245 */ /* 0x000fe20000201400 */
[----:B------:R-:W-:Y:S01]  /*4ce0*/  FFMA.FTZ R70, R17, -UR19, R70 ;  /* 0x8000001311467c23 */ /* 0x000fe20008010046 */
[----:B------:R-:W-:Y:S01]  /*4cf0*/  IABS R20, R20 ;  /* 0x0000001400147213 */ /* 0x000fe20000000000 */
[----:B------:R-:W-:Y:S01]  /*4d00*/  FFMA.FTZ R23, R24, -UR19, R23 ;  /* 0x8000001318177c23 */ /* 0x000fe20008010017 */
[----:B------:R-:W-:Y:S01]  /*4d10*/  IABS R18, R18 ;  /* 0x0000001200127213 */ /* 0x000fe20000000000 */
[----:B------:R-:W-:Y:S01]  /*4d20*/  FFMA.FTZ R68, R19, -UR19, R68 ;  /* 0x8000001313447c23 */ /* 0x000fe20008010044 */
[C---:B------:R-:W-:Y:S01]  /*4d30*/  VIADD R17, R16.reuse, 0x38 ;  /* 0x0000003810117836 */ /* 0x040fe20000000000 */
[----:B------:R-:W-:Y:S01]  /*4d40*/  I2FP.F32.S32 R20, R20 ;  /* 0x0000001400147245 */ /* 0x000fe20000201400 */
[----:B------:R-:W-:Y:S01]  /*4d50*/  VIADD R16, R16, 0x39 ;  /* 0x0000003910107836 */ /* 0x000fe20000000000 */
[----:B------:R-:W-:Y:S02]  /*4d60*/  I2FP.F32.S32 R18, R18 ;  /* 0x0000001200127245 */ /* 0x000fe40000201400 */
[----:B------:R-:W-:Y:S01]  /*4d70*/  FSEL R168, R22, -INF , !P5 ;  /* 0xff80000016a87808 */ /* 0x000fe20006800000 */
[----:B------:R-:W-:Y:S01]  /*4d80*/  FFMA.FTZ R69, R20, -UR19, R69 ;  /* 0x8000001314457c23 */ /* 0x000fe20008010045 */
[----:B------:R-:W-:Y:S01]  /*4d90*/  FSEL R165, R21, -INF , !P4 ;  /* 0xff80000015a57808 */ /* 0x000fe20006000000 */
[----:B------:R-:W-:Y:S01]  /*4da0*/  FFMA.FTZ R71, R18, -UR19, R71 ;  /* 0x8000001312477c23 */ /* 0x000fe20008010047 */
[----:B------:R-:W-:Y:S01]  /*4db0*/  FSEL R216, R23, -INF , !P2 ;  /* 0xff80000017d87808 */ /* 0x000fe20005000000 */
[C---:B------:R-:W-:Y:S01]  /*4dc0*/  IMAD.IADD R18, R211.reuse, 0x1, -R17 ;  /* 0x00000001d3127824 */ /* 0x040fe200078e0a11 */
[----:B------:R-:W-:Y:S01]  /*4dd0*/  FSEL R215, R68, -INF , !P1 ;  /* 0xff80000044d77808 */ /* 0x000fe20004800000 */
[----:B------:R-:W-:Y:S01]  /*4de0*/  IMAD.IADD R20, R211, 0x1, -R16 ;  /* 0x00000001d3147824 */ /* 0x000fe200078e0a10 */
[----:B------:R-:W-:-:S02]  /*4df0*/  ISETP.GE.AND P5, PT, R17, R209, PT ;  /* 0x000000d11100720c */ /* 0x000fc40003fa6270 */
[C---:B------:R-:W-:Y:S02]  /*4e00*/  ISETP.GE.AND P4, PT, R16.reuse, R209, PT ;  /* 0x000000d11000720c */ /* 0x040fe40003f86270 */
[CC--:B------:R-:W-:Y:S02]  /*4e10*/  ISETP.GE.AND P2, PT, R17.reuse, R206.reuse, PT ;  /* 0x000000ce1100720c */ /* 0x0c0fe40003f46270 */
        /* <DEDUP_REMOVED lines=8> */
[----:B------:R-:W-:Y:S02]  /*4ea0*/  IABS R19, R18 ;  /* 0x0000001200137213 */ /* 0x000fe40000000000 */
[----:B------:R-:W-:Y:S02]  /*4eb0*/  PLOP3.LUT P0, PT, PT, PT, UP0, 0x80, 0x0 ;  /* 0x000000000000781c */ /* 0x000fe40003f0f008 */
[----:B------:R-:W-:Y:S02]  /*4ec0*/  IABS R17, R17 ;  /* 0x0000001100117213 */ /* 0x000fe40000000000 */
[----:B------:R-:W-:-:S02]  /*4ed0*/  IABS R18, R20 ;  /* 0x0000001400127213 */ /* 0x000fc40000000000 */
[----:B------:R-:W-:Y:S02]  /*4ee0*/  IABS R16, R16 ;  /* 0x0000001000107213 */ /* 0x000fe40000000000 */
[----:B------:R-:W-:Y:S02]  /*4ef0*/  I2FP.F32.S32 R19, R19 ;  /* 0x0000001300137245 */ /* 0x000fe40000201400 */
[----:B------:R-:W-:Y:S02]  /*4f00*/  I2FP.F32.S32 R17, R17 ;  /* 0x0000001100117245 */ /* 0x000fe40000201400 */
[----:B------:R-:W-:Y:S01]  /*4f10*/  I2FP.F32.S32 R18, R18 ;  /* 0x0000001200127245 */ /* 0x000fe20000201400 */
[----:B------:R-:W-:Y:S01]  /*4f20*/  FFMA.FTZ R72, R19, -UR19, R72 ;  /* 0x8000001313487c23 */ /* 0x000fe20008010048 */
[----:B------:R-:W-:Y:S01]  /*4f30*/  I2FP.F32.S32 R16, R16 ;  /* 0x0000001000107245 */ /* 0x000fe20000201400 */
[----:B------:R-:W-:Y:S01]  /*4f40*/  FFMA.FTZ R74, R17, -UR19, R74 ;  /* 0x80000013114a7c23 */ /* 0x000fe2000801004a */
[----:B------:R-:W-:Y:S01]  /*4f50*/  FSEL R213, R69, -INF , !P6 ;  /* 0xff80000045d57808 */ /* 0x000fe20007000000 */
[----:B------:R-:W-:Y:S01]  /*4f60*/  FFMA.FTZ R73, R18, -UR19, R73 ;  /* 0x8000001312497c23 */ /* 0x000fe20008010049 */
[----:B------:R-:W-:Y:S01]  /*4f70*/  FSEL R196, R71, -INF , !P3 ;  /* 0xff80000047c47808 */ /* 0x000fe20005800000 */
[----:B------:R-:W-:Y:S01]  /*4f80*/  FFMA.FTZ R75, R16, -UR19, R75 ;  /* 0x80000013104b7c23 */ /* 0x000fe2000801004b */
[----:B------:R-:W-:-:S02]  /*4f90*/  FSEL R199, R72, -INF , !P5 ;  /* 0xff80000048c77808 */ /* 0x000fc40006800000 */
[----:B------:R-:W-:Y:S02]  /*4fa0*/  FSEL R170, R74, -INF , !P2 ;  /* 0xff8000004aaa7808 */ /* 0x000fe40005000000 */
[----:B------:R-:W-:Y:S02]  /*4fb0*/  FSEL R197, R73, -INF , !P4 ;  /* 0xff80000049c57808 */ /* 0x000fe40006000000 */
        /* <DEDUP_REMOVED lines=64> */
.L_x_515:
[----:B------:R-:W-:Y:S05]  /*53c0*/  BSYNC B0 ;  /* 0x0000000000007941 */ /* 0x000fea0003800000 */
.L_x_514:
[----:B------:R-:W0:Y:S02]  /*53d0*/  LDGDEPBAR ;  /* 0x00000000000079af */ /* 0x000e240000000000 */
.L_x_513:
        /* <DEDUP_REMOVED lines=76> */
[----:B------:R-:W2:Y:S01]  /*58a0*/  LDSM.16.MT88.4 R12, [R186+0x12800] ;  /* 0x01280000ba0c783b */ /* 0x000ea20000004200 */
[--C-:B------:R-:W-:Y:S01]  /*58b0*/  FFMA.FTZ R148, R6, UR22, -R169.reuse ;  /* 0x0000001606947c23 */ /* 0x100fe200080108a9 */
[----:B------:R-:W3:Y:S01]  /*58c0*/  MUFU.EX2 R156, R156 ;  /* 0x0000009c009c7308 */ /* 0x000ee20000000800 */
[--C-:B------:R-:W-:Y:S01]  /*58d0*/  FFMA.FTZ R133, R4, UR22, -R169.reuse ;  /* 0x0000001604857c23 */ /* 0x100fe200080108a9 */
[----:B------:R-:W4:Y:S01]  /*58e0*/  LDSM.16.MT88.4 R8, [R188+0x14800] ;  /* 0x01480000bc08783b */ /* 0x000f220000004200 */
        /* <DEDUP_REMOVED lines=14> */
[----:B---3--:R-:W-:Y:S01]  /*59d0*/  F2FP.F16.F32.PACK_AB R96, R156, R159 ;  /* 0x0000009f9c60723e */ /* 0x008fe200000000ff */
[----:B------:R-:W-:Y:S01]  /*59e0*/  LDSM.16.MT88.4 R28, [R184+0x12800] ;  /* 0x01280000b81c783b */ /* 0x000fe20000004200 */
[--C-:B------:R-:W-:Y:S01]  /*59f0*/  FFMA.FTZ R215, R215, UR22, -R214.reuse ;  /* 0x00000016d7d77c23 */ /* 0x100fe200080108d6 */
[--C-:B------:R-:W-:Y:S01]  /*5a00*/  FFMA.FTZ R216, R213, UR22, -R214.reuse ;  /* 0x00000016d5d87c23 */ /* 0x100fe200080108d6 */
[--C-:B------:R-:W-:Y:S01]  /*5a10*/  FFMA.FTZ R199, R199, UR22, -R214.reuse ;  /* 0x00000016c7c77c23 */ /* 0x100fe200080108d6 */
[----:B------:R-:W-:Y:S01]  /*5a20*/  LDSM.16.MT88.4 R24, [R186+0x14800] ;  /* 0x01480000ba18783b */ /* 0x000fe20000004200 */
[----:B------:R-:W-:Y:S01]  /*5a30*/  FFMA.FTZ R214, R197, UR22, -R214 ;  /* 0x00000016c5d67c23 */ /* 0x000fe200080108d6 */
[----:B------:R-:W-:Y:S01]  /*5a40*/  MUFU.EX2 R158, R158 ;  /* 0x0000009e009e7308 */ /* 0x000fe20000000800 */
[--C-:B------:R-:W-:Y:S01]  /*5a50*/  FFMA.FTZ R197, R198, UR22, -R169.reuse ;  /* 0x00000016c6c57c23 */ /* 0x100fe200080108a9 */
[--C-:B------:R-:W-:Y:S01]  /*5a60*/  FFMA.FTZ R196, R196, UR22, -R169.reuse ;  /* 0x00000016c4c47c23 */ /* 0x100fe200080108a9 */
[--C-:B------:R-:W-:Y:S01]  /*5a70*/  FFMA.FTZ R170, R170, UR22, -R169.reuse ;  /* 0x00000016aaaa7c23 */ /* 0x100fe200080108a9 */
[----:B------:R-:W-:Y:S01]  /*5a80*/  FFMA.FTZ R213, R166, UR22, -R169 ;  /* 0x00000016a6d57c23 */ /* 0x000fe200080108a9 */
[----:B------:R-:W-:-:S03]  /*5a90*/  FADD.FTZ R156, R159, R156 ;  /* 0x0000009c9f9c7221 */ /* 0x000fc60000010000 */
[----:B------:R-:W3:Y:S01]  /*5aa0*/  MUFU.EX2 R161, R161 ;  /* 0x000000a100a17308 */ /* 0x000ee20000000800 */
[----:B-----5:R-:W-:Y:S01]  /*5ab0*/  F2FP.F16.F32.PACK_AB R98, R152, R155 ;  /* 0x0000009b9862723e */ /* 0x020fe200000000ff */
[----:B------:R-:W-:-:S04]  /*5ac0*/  FADD.FTZ R155, R155, R156 ;  /* 0x0000009c9b9b7221 */ /* 0x000fc80000010000 */
[----:B------:R-:W-:Y:S02]  /*5ad0*/  FADD.FTZ R152, R152, R155 ;  /* 0x0000009b98987221 */ /* 0x000fe40000010000 */
[----:B------:R-:W-:Y:S08]  /*5ae0*/  MUFU.EX2 R157, R157 ;  /* 0x0000009d009d7308 */ /* 0x000ff00000000800 */
[----:B------:R-:W5:Y:S01]  /*5af0*/  MUFU.EX2 R154, R154 ;  /* 0x0000009a009a7308 */ /* 0x000f620000000800 */
[----:B---3--:R-:W-:Y:S01]  /*5b00*/  F2FP.F16.F32.PACK_AB R97, R161, R158 ;  /* 0x0000009ea161723e */ /* 0x008fe200000000ff */
[----:B------:R-:W-:-:S06]  /*5b10*/  FADD.FTZ R158, R158, R161 ;  /* 0x000000a19e9e7221 */ /* 0x000fcc0000010000 */
[----:B------:R-:W-:Y:S08]  /*5b20*/  MUFU.EX2 R153, R153 ;  /* 0x0000009900997308 */ /* 0x000ff00000000800 */
[----:B------:R-:W3:Y:S01]  /*5b30*/  MUFU.EX2 R150, R150 ;  /* 0x0000009600967308 */ /* 0x000ee20000000800 */
[----:B-----5:R-:W-:Y:S01]  /*5b40*/  F2FP.F16.F32.PACK_AB R99, R154, R157 ;  /* 0x0000009d9a63723e */ /* 0x020fe200000000ff */
[----:B------:R-:W-:-:S04]  /*5b50*/  FADD.FTZ R157, R157, R158 ;  /* 0x0000009e9d9d7221 */ /* 0x000fc80000010000 */
[----:B------:R-:W-:Y:S02]  /*5b60*/  FADD.FTZ R154, R154, R157 ;  /* 0x0000009d9a9a7221 */ /* 0x000fe40000010000 */
[C---:B------:R-:W-:Y:S01]  /*5b70*/  HMMA.16816.F32 R120, R96.reuse, R116, RZ ;  /* 0x000000746078723c */ /* 0x040fe200000018ff */
[----:B------:R-:W-:Y:S05]  /*5b80*/  MUFU.EX2 R149, R149 ;  /* 0x0000009500957308 */ /* 0x000fea0000000800 */
[C---:B-1----:R-:W-:Y:S03]  /*5b90*/  HMMA.16816.F32 R36, R96.reuse, R40, RZ ;  /* 0x000000286024723c */ /* 0x042fe600000018ff */
[----:B------:R-:W1:Y:S01]  /*5ba0*/  MUFU.EX2 R0, R0 ;  /* 0x0000000000007308 */ /* 0x000e620000000800 */
        /* <DEDUP_REMOVED lines=8> */
[----:B-1----:R-:W-:Y:S01]  /*5c30*/  F2FP.F16.F32.PACK_AB R6, R0, R149 ;  /* 0x000000950006723e */ /* 0x002fe200000000ff */
[----:B------:R-:W-:-:S03]  /*5c40*/  FADD.FTZ R149, R149, R150 ;  /* 0x0000009695957221 */ /* 0x000fc60000010000 */
[C---:B------:R-:W-:Y:S01]  /*5c50*/  HMMA.16816.F32 R60, R96.reuse, R64, RZ ;  /* 0x00000040603c723c */ /* 0x040fe200000018ff */
[----:B------:R-:W-:Y:S02]  /*5c60*/  FADD.FTZ R149, R0, R149 ;  /* 0x0000009500957221 */ /* 0x000fe40000010000 */
[----:B------:R-:W-:Y:S03]  /*5c70*/  MUFU.EX2 R133, R133 ;  /* 0x0000008500857308 */ /* 0x000fe60000000800 */
[C---:B------:R-:W-:Y:S05]  /*5c80*/  HMMA.16816.F32 R56, R96.reuse, R58, RZ ;  /* 0x0000003a6038723c */ /* 0x040fea00000018ff */
[----:B------:R-:W1:Y:S01]  /*5c90*/  MUFU.EX2 R2, R2 ;  /* 0x0000000200027308 */ /* 0x000e620000000800 */
[----:B---3--:R-:W-:Y:S01]  /*5ca0*/  F2FP.F16.F32.PACK_AB R5, R148, R151 ;  /* 0x000000979405723e */ /* 0x008fe200000000ff */
        /* <DEDUP_REMOVED lines=216> */
[----:B------:R-:W-:Y:S01]  /*6a30*/  @!P4 LDGSTS.E.BYPASS.LTC128B.128 [R201+0x13000], desc[UR28][R8.64] ;  /* 0x1300000008c9cfae */ /* 0x000fe2000b901d5c */
        /* <DEDUP_REMOVED lines=14> */
[----:B---3--:R-:W2:Y:S04]  /*6b20*/  LDSM.16.M88.4 R12, [R193+0xc000] ;  /* 0x00c00000c10c783b */ /* 0x008ea80000000200 */
[----:B------:R-:W3:Y:S04]  /*6b30*/  LDSM.16.M88.4 R20, [R193+0xd800] ;  /* 0x00d80000c114783b */ /* 0x000ee80000000200 */
[----:B------:R-:W4:Y:S04]  /*6b40*/  LDSM.16.M88.4 R160, [R193+0xc800] ;  /* 0x00c80000c1a0783b */ /* 0x000f280000000200 */
[----:B------:R-:W5:Y:S04]  /*6b50*/  LDSM.16.M88.4 R152, [R193+0xd000] ;  /* 0x00d00000c198783b */ /* 0x000f680000000200 */
[----:B------:R-:W-:Y:S04]  /*6b60*/  LDSM.16.M88.4 R24, [R192] ;  /* 0x00000000c018783b */ /* 0x000fe80000000200 */
[----:B------:R-:W5:Y:S04]  /*6b70*/  LDSM.16.M88.4 R4, [R191] ;  /* 0x00000000bf04783b */ /* 0x000f680000000200 */
[----:B------:R-:W5:Y:S04]  /*6b80*/  LDSM.16.M88.4 R168, [R181] ;  /* 0x00000000b5a8783b */ /* 0x000f680000000200 */
[----:B-1----:R-:W-:Y:S04]  /*6b90*/  LDSM.16.M88.4 R28, [R190] ;  /* 0x00000000be1c783b */ /* 0x002fe80000000200 */
[----:B------:R-:W1:Y:S04]  /*6ba0*/  LDSM.16.M88.4 R8, [R187+0xc000] ;  /* 0x00c00000bb08783b */ /* 0x000e680000000200 */
[----:B------:R-:W1:Y:S01]  /*6bb0*/  LDSM.16.M88.4 R220, [R183] ;  /* 0x00000000b7dc783b */ /* 0x000e620000000200 */
[C---:B--2---:R-:W-:Y:S03]  /*6bc0*/  HMMA.16816.F32 R16, R140.reuse, R12, RZ ;  /* 0x0000000c8c10723c */ /* 0x044fe600000018ff */
[----:B------:R-:W2:Y:S04]  /*6bd0*/  LDSM.16.M88.4 R196, [R182] ;  /* 0x00000000b6c4783b */ /* 0x000ea80000000200 */
[----:B------:R-:W2:Y:S01]  /*6be0*/  LDSM.16.M88.4 R32, [R187+0xd800] ;  /* 0x00d80000bb20783b */ /* 0x000ea20000000200 */
[C---:B------:R-:W-:Y:S03]  /*6bf0*/  HMMA.16816.F32 R12, R140.reuse, R14, RZ ;  /* 0x0000000e8c0c723c */ /* 0x040fe600000018ff */
[----:B------:R-:W-:Y:S03]  /*6c00*/  LDSM.16.M88.4 R224, [R187+0xc800] ;  /* 0x00c80000bbe0783b */ /* 0x000fe60000000200 */
[C---:B---3--:R-:W-:Y:S01]  /*6c10*/  HMMA.16816.F32 R148, R140.reuse, R20, RZ ;  /* 0x000000148c94723c */ /* 0x048fe200000018ff */
[----:B------:R-:W-:Y:S04]  /*6c20*/  LDSM.16.M88.4 R136, [R187+0xd000] ;  /* 0x00d00000bb88783b */ /* 0x000fe80000000200 */
[----:B------:R-:W0:Y:S01]  /*6c30*/  LDGDEPBAR ;  /* 0x00000000000079af */ /* 0x000e220000000000 */
[C---:B----4-:R-:W-:Y:S06]  /*6c40*/  HMMA.16816.F32 R164, R140.reuse, R160, RZ ;  /* 0x000000a08ca4723c */ /* 0x050fec00000018ff */
[----:B-----5:R-:W-:Y:S06]  /*6c50*/  HMMA.16816.F32 R156, R140, R152, RZ ;  /* 0x000000988c9c723c */ /* 0x020fec00000018ff */
[----:B------:R-:W-:Y:S06]  /*6c60*/  HMMA.16816.F32 R16, R24, R4, R16 ;  /* 0x000000041810723c */ /* 0x000fec0000001810 */
[C---:B------:R-:W-:Y:S06]  /*6c70*/  HMMA.16816.F32 R160, R140.reuse, R162, RZ ;  /* 0x000000a28ca0723c */ /* 0x040fec00000018ff */
[C---:B------:R-:W-:Y:S06]  /*6c80*/  HMMA.16816.F32 R152, R140.reuse, R154, RZ ;  /* 0x0000009a8c98723c */ /* 0x040fec00000018ff */
[----:B------:R-:W-:Y:S01]  /*6c90*/  HMMA.16816.F32 R140, R140, R22, RZ ;  /* 0x000000168c8c723c */ /* 0x000fe200000018ff */
[----:B------:R-:W-:Y:S05]  /*6ca0*/  LDSM.16.M88.4 R20, [R189] ;  /* 0x00000000bd14783b */ /* 0x000fea0000000200 */
[C---:B------:R-:W-:Y:S01]  /*6cb0*/  HMMA.16816.F32 R12, R24.reuse, R6, R12 ;  /* 0x00000006180c723c */ /* 0x040fe2000000180c */
[----:B------:R-:W3:Y:S05]  /*6cc0*/  LDSM.16.M88.4 R4, [R180] ;  /* 0x00000000b404783b */ /* 0x000eea0000000200 */
[----:B------:R-:W-:Y:S06]  /*6cd0*/  HMMA.16816.F32 R148, R24, R168, R148 ;  /* 0x000000a81894723c */ /* 0x000fec0000001894 */
[----:B-1----:R-:W-:Y:S06]  /*6ce0*/  HMMA.16816.F32 R16, R28, R8, R16 ;  /* 0x000000081c10723c */ /* 0x002fec0000001810 */
[C---:B------:R-:W-:Y:S06]  /*6cf0*/  HMMA.16816.F32 R164, R24.reuse, R220, R164 ;  /* 0x000000dc18a4723c */ /* 0x040fec00000018a4 */
[C---:B------:R-:W-:Y:S01]  /*6d00*/  HMMA.16816.F32 R160, R24.reuse, R222, R160 ;  /* 0x000000de18a0723c */ /* 0x040fe200000018a0 */
[----:B------:R-:W-:Y:S05]  /*6d10*/  LDSM.16.M88.4 R220, [R180+0x800] ;  /* 0x00080000b4dc783b */ /* 0x000fea0000000200 */
[C---:B--2---:R-:W-:Y:S06]  /*6d20*/  HMMA.16816.F32 R156, R24.reuse, R196, R156 ;  /* 0x000000c4189c723c */ /* 0x044fec000000189c */
[C---:B------:R-:W-:Y:S01]  /*6d30*/  HMMA.16816.F32 R152, R24.reuse, R198, R152 ;  /* 0x000000c61898723c */ /* 0x040fe20000001898 */
[----:B------:R-:W-:Y:S05]  /*6d40*/  LDSM.16.M88.4 R196, [R180+0x1000] ;  /* 0x00100000b4c4783b */ /* 0x000fea0000000200 */
[----:B------:R-:W-:Y:S01]  /*6d50*/  HMMA.16816.F32 R140, R24, R170, R140 ;  /* 0x000000aa188c723c */ /* 0x000fe2000000188c */
[----:B------:R-:W1:Y:S04]  /*6d60*/  LDSM.16.M88.4 R168, [R180+0x1800] ;  /* 0x00180000b4a8783b */ /* 0x000e680000000200 */
[----:B------:R-:W-:Y:S01]  /*6d70*/  LDSM.16.M88.4 R24, [R194+0x4000] ;  /* 0x00400000c218783b */ /* 0x000fe20000000200 */
[C---:B------:R-:W-:Y:S03]  /*6d80*/  HMMA.16816.F32 R12, R28.reuse, R10, R12 ;  /* 0x0000000a1c0c723c */ /* 0x040fe6000000180c */
[----:B------:R-:W2:Y:S03]  /*6d90*/  LDSM.16.M88.4 R8, [R193+0xe000] ;  /* 0x00e00000c108783b */ /* 0x000ea60000000200 */
[----:B------:R-:W-:Y:S06]  /*6da0*/  HMMA.16816.F32 R148, R28, R32, R148 ;  /* 0x000000201c94723c */ /* 0x000fec0000001894 */
[----:B---3--:R-:W-:Y:S06]  /*6db0*/  HMMA.16816.F32 R16, R20, R4, R16 ;  /* 0x000000041410723c */ /* 0x008fec0000001810 */
[C---:B------:R-:W-:Y:S06]  /*6dc0*/  HMMA.16816.F32 R164, R28.reuse, R224, R164 ;  /* 0x000000e01ca4723c */ /* 0x040fec00000018a4 */
[C---:B------:R-:W-:Y:S01]  /*6dd0*/  HMMA.16816.F32 R160, R28.reuse, R226, R160 ;  /* 0x000000e21ca0723c */ /* 0x040fe200000018a0 */
[----:B------:R-:W-:Y:S05]  /*6de0*/  LDSM.16.M88.4 R224, [R193+0xe800] ;  /* 0x00e80000c1e0783b */ /* 0x000fea0000000200 */
[C---:B------:R-:W-:Y:S06]  /*6df0*/  HMMA.16816.F32 R156, R28.reuse, R136, R156 ;  /* 0x000000881c9c723c */ /* 0x040fec000000189c */
[C---:B------:R-:W-:Y:S01]  /*6e00*/  HMMA.16816.F32 R152, R28.reuse, R138, R152 ;  /* 0x0000008a1c98723c */ /* 0x040fe20000001898 */
[----:B------:R-:W-:Y:S05]  /*6e10*/  LDSM.16.M88.4 R136, [R193+0xf000] ;  /* 0x00f00000c188783b */ /* 0x000fea0000000200 */
[----:B------:R-:W-:Y:S01]  /*6e20*/  HMMA.16816.F32 R140, R28, R34, R140 ;  /* 0x000000221c8c723c */ /* 0x000fe2000000188c */
[----:B------:R-:W3:Y:S04]  /*6e30*/  LDSM.16.M88.4 R28, [R193+0xf800] ;  /* 0x00f80000c11c783b */ /* 0x000ee80000000200 */
[----:B------:R-:W-:Y:S01]  /*6e40*/  LDSM.16.M88.4 R32, [R192+0x4000] ;  /* 0x00400000c020783b */ /* 0x000fe20000000200 */
[C---:B------:R-:W-:Y:S03]  /*6e50*/  HMMA.16816.F32 R12, R20.reuse, R6, R12 ;  /* 0x00000006140c723c */ /* 0x040fe6000000180c */
[----:B------:R-:W4:Y:S03]  /*6e60*/  LDSM.16.M88.4 R4, [R179] ;  /* 0x00000000b304783b */ /* 0x000f260000000200 */
[----:B-1----:R-:W-:Y:S06]  /*6e70*/  HMMA.16816.F32 R148, R20, R168, R148 ;  /* 0x000000a81494723c */ /* 0x002fec0000001894 */
[----:B--2---:R-:W-:Y:S06]  /*6e80*/  HMMA.16816.F32 R16, R24, R8, R16 ;  /* 0x000000081810723c */ /* 0x004fec0000001810 */
[C---:B------:R-:W-:Y:S06]  /*6e90*/  HMMA.16816.F32 R164, R20.reuse, R220, R164 ;  /* 0x000000dc14a4723c */ /* 0x040fec00000018a4 */
[C---:B------:R-:W-:Y:S01]  /*6ea0*/  HMMA.16816.F32 R160, R20.reuse, R222, R160 ;  /* 0x000000de14a0723c */ /* 0x040fe200000018a0 */
[----:B------:R-:W-:Y:S05]  /*6eb0*/  LDSM.16.M88.4 R220, [R178] ;  /* 0x00000000b2dc783b */ /* 0x000fea0000000200 */
[C---:B------:R-:W-:Y:S06]  /*6ec0*/  HMMA.16816.F32 R156, R20.reuse, R196, R156 ;  /* 0x000000c4149c723c */ /* 0x040fec000000189c */
[C---:B------:R-:W-:Y:S01]  /*6ed0*/  HMMA.16816.F32 R152, R20.reuse, R198, R152 ;  /* 0x000000c61498723c */ /* 0x040fe20000001898 */
[----:B------:R-:W-:Y:S05]  /*6ee0*/  LDSM.16.M88.4 R196, [R177] ;  /* 0x00000000b1c4783b */ /* 0x000fea0000000200 */
[----:B------:R-:W-:Y:S01]  /*6ef0*/  HMMA.16816.F32 R140, R20, R170, R140 ;  /* 0x000000aa148c723c */ /* 0x000fe2000000188c */
[----:B------:R-:W1:Y:S04]  /*6f00*/  LDSM.16.M88.4 R168, [R176] ;  /* 0x00000000b0a8783b */ /* 0x000e680000000200 */
[----:B------:R-:W-:Y:S01]  /*6f10*/  LDSM.16.M88.4 R20, [R190+0x4000] ;  /* 0x00400000be14783b */ /* 0x000fe20000000200 */
[C---:B------:R-:W-:Y:S03]  /*6f20*/  HMMA.16816.F32 R12, R24.reuse, R10, R12 ;  /* 0x0000000a180c723c */ /* 0x040fe6000000180c */
[----:B------:R-:W2:Y:S03]  /*6f30*/  LDSM.16.M88.4 R8, [R187+0xe000] ;  /* 0x00e00000bb08783b */ /* 0x000ea60000000200 */
[----:B---3--:R-:W-:Y:S06]  /*6f40*/  HMMA.16816.F32 R148, R24, R28, R148 ;  /* 0x0000001c1894723c */ /* 0x008fec0000001894 */
[----:B----4-:R-:W-:Y:S06]  /*6f50*/  HMMA.16816.F32 R16, R32, R4, R16 ;  /* 0x000000042010723c */ /* 0x010fec0000001810 */
        /* <DEDUP_REMOVED lines=10> */
[----:B------:R-:W4:Y:S03]  /*7000*/  LDSM.16.M88.4 R4, [R180+0x2000] ;  /* 0x00200000b404783b */ /* 0x000f260000000200 */
[----:B-1----:R-:W-:Y:S06]  /*7010*/  HMMA.16816.F32 R148, R32, R168, R148 ;  /* 0x000000a82094723c */ /* 0x002fec0000001894 */
[----:B--2---:R-:W-:Y:S06]  /*7020*/  HMMA.16816.F32 R16, R20, R8, R16 ;  /* 0x000000081410723c */ /* 0x004fec0000001810 */
[C---:B------:R-:W-:Y:S06]  /*7030*/  HMMA.16816.F32 R164, R32.reuse, R220, R164 ;  /* 0x000000dc20a4723c */ /* 0x040fec00000018a4 */
[C---:B------:R-:W-:Y:S01]  /*7040*/  HMMA.16816.F32 R160, R32.reuse, R222, R160 ;  /* 0x000000de20a0723c */ /* 0x040fe200000018a0 */
[----:B------:R-:W-:Y:S05]  /*7050*/  LDSM.16.M88.4 R220, [R180+0x2800] ;  /* 0x00280000b4dc783b */ /* 0x000fea0000000200 */
[C---:B------:R-:W-:Y:S06]  /*7060*/  HMMA.16816.F32 R156, R32.reuse, R196, R156 ;  /* 0x000000c4209c723c */ /* 0x040fec000000189c */
[C---:B------:R-:W-:Y:S01]  /*7070*/  HMMA.16816.F32 R152, R32.reuse, R198, R152 ;  /* 0x000000c62098723c */ /* 0x040fe20000001898 */
[----:B------:R-:W-:Y:S05]  /*7080*/  LDSM.16.M88.4 R196, [R180+0x3000] ;  /* 0x00300000b4c4783b */ /* 0x000fea0000000200 */
[----:B------:R-:W-:Y:S01]  /*7090*/  HMMA.16816.F32 R140, R32, R170, R140 ;  /* 0x000000aa208c723c */ /* 0x000fe2000000188c */
[----:B------:R-:W1:Y:S04]  /*70a0*/  LDSM.16.M88.4 R168, [R180+0x3800] ;  /* 0x00380000b4a8783b */ /* 0x000e680000000200 */
        /* <DEDUP_REMOVED lines=18> */
[C---:B------:R-:W-:Y:S01]  /*71d0*/  HMMA.16816.F32 R140, R136.reuse, R170, R140 ;  /* 0x000000aa888c723c */ /* 0x040fe2000000188c */
[----:B------:R-:W1:Y:S05]  /*71e0*/  LDSM.16.M88.4 R168, [R172] ;  /* 0x00000000aca8783b */ /* 0x000e6a0000000200 */
[C---:B------:R-:W-:Y:S06]  /*71f0*/  HMMA.16816.F32 R164, R136.reuse, R220, R164 ;  /* 0x000000dc88a4723c */ /* 0x040fec00000018a4 */
[C---:B------:R-:W-:Y:S01]  /*7200*/  HMMA.16816.F32 R160, R136.reuse, R222, R160 ;  /* 0x000000de88a0723c */ /* 0x040fe200000018a0 */
[----:B------:R-:W-:Y:S05]  /*7210*/  LDSM.16.M88.4 R220, [R174] ;  /* 0x00000000aedc783b */ /* 0x000fea0000000200 */
[C---:B------:R-:W-:Y:S06]  /*7220*/  HMMA.16816.F32 R156, R136.reuse, R196, R156 ;  /* 0x000000c4889c723c */ /* 0x040fec000000189c */
[----:B------:R-:W-:Y:S01]  /*7230*/  HMMA.16816.F32 R152, R136, R198, R152 ;  /* 0x000000c68898723c */ /* 0x000fe20000001898 */
[----:B------:R-:W-:Y:S04]  /*7240*/  LDSM.16.M88.4 R136, [R190+0x8000] ;  /* 0x00800000be88783b */ /* 0x000fe80000000200 */
[----:B------:R-:W-:Y:S01]  /*7250*/  LDSM.16.M88.4 R196, [R173] ;  /* 0x00000000adc4783b */ /* 0x000fe20000000200 */
[C---:B------:R-:W-:Y:S03]  /*7260*/  HMMA.16816.F32 R12, R8.reuse, R34, R12 ;  /* 0x00000022080c723c */ /* 0x040fe6000000180c */
[----:B------:R-:W2:Y:S03]  /*7270*/  LDSM.16.M88.4 R32, [R187+0x10000] ;  /* 0x01000000bb20783b */ /* 0x000ea60000000200 */
[----:B---3--:R-:W-:Y:S06]  /*7280*/  HMMA.16816.F32 R148, R8, R20, R148 ;  /* 0x000000140894723c */ /* 0x008fec0000001894 */
[----:B----4-:R-:W-:Y:S06]  /*7290*/  HMMA.16816.F32 R16, R224, R4, R16 ;  /* 0x00000004e010723c */ /* 0x010fec0000001810 */
[C---:B------:R-:W-:Y:S01]  /*72a0*/  HMMA.16816.F32 R140, R8.reuse, R22, R140 ;  /* 0x00000016088c723c */ /* 0x040fe2000000188c */
[----:B------:R-:W3:Y:S05]  /*72b0*/  LDSM.16.M88.4 R20, [R187+0x11800] ;  /* 0x01180000bb14783b */ /* 0x000eea0000000200 */
[C---:B------:R-:W-:Y:S06]  /*72c0*/  HMMA.16816.F32 R164, R8.reuse, R28, R164 ;  /* 0x0000001c08a4723c */ /* 0x040fec00000018a4 */
[C---:B------:R-:W-:Y:S01]  /*72d0*/  HMMA.16816.F32 R160, R8.reuse, R30, R160 ;  /* 0x0000001e08a0723c */ /* 0x040fe200000018a0 */
[----:B------:R-:W-:Y:S05]  /*72e0*/  LDSM.16.M88.4 R28, [R187+0x10800] ;  /* 0x01080000bb1c783b */ /* 0x000fea0000000200 */
[C---:B------:R-:W-:Y:S06]  /*72f0*/  HMMA.16816.F32 R156, R8.reuse, R24, R156 ;  /* 0x00000018089c723c */ /* 0x040fec000000189c */
[----:B------:R-:W-:Y:S01]  /*7300*/  HMMA.16816.F32 R152, R8, R26, R152 ;  /* 0x0000001a0898723c */ /* 0x000fe20000001898 */
[----:B------:R-:W-:Y:S04]  /*7310*/  LDSM.16.M88.4 R8, [R189+0x8000] ;  /* 0x00800000bd08783b */ /* 0x000fe80000000200 */
[----:B------:R-:W-:Y:S01]  /*7320*/  LDSM.16.M88.4 R24, [R187+0x11000] ;  /* 0x01100000bb18783b */ /* 0x000fe20000000200 */
[C---:B------:R-:W-:Y:S03]  /*7330*/  HMMA.16816.F32 R12, R224.reuse, R6, R12 ;  /* 0x00000006e00c723c */ /* 0x040fe6000000180c */
[----:B------:R-:W4:Y:S03]  /*7340*/  LDSM.16.M88.4 R4, [R180+0x4000] ;  /* 0x00400000b404783b */ /* 0x000f260000000200 */
[----:B-1----:R-:W-:Y:S06]  /*7350*/  HMMA.16816.F32 R148, R224, R168, R148 ;  /* 0x000000a8e094723c */ /* 0x002fec0000001894 */
[----:B--2---:R-:W-:Y:S06]  /*7360*/  HMMA.16816.F32 R16, R136, R32, R16 ;  /* 0x000000208810723c */ /* 0x004fec0000001810 */
[----:B------:R-:W-:Y:S06]  /*7370*/  HMMA.16816.F32 R164, R224, R220, R164 ;  /* 0x000000dce0a4723c */ /* 0x000fec00000018a4 */
[C---:B------:R-:W-:Y:S01]  /*7380*/  HMMA.16816.F32 R12, R136.reuse, R34, R12 ;  /* 0x00000022880c723c */ /* 0x040fe2000000180c */
[----:B------:R-:W1:Y:S05]  /*7390*/  LDSM.16.M88.4 R32, [R180+0x4800] ;  /* 0x00480000b420783b */ /* 0x000e6a0000000200 */
[----:B---3--:R-:W-:Y:S06]  /*73a0*/  HMMA.16816.F32 R148, R136, R20, R148 ;  /* 0x000000148894723c */ /* 0x008fec0000001894 */
[----:B------:R-:W-:Y:S01]  /*73b0*/  HMMA.16816.F32 R140, R224, R170, R140 ;  /* 0x000000aae08c723c */ /* 0x000fe2000000188c */
[----:B------:R-:W-:-:S04]  /*73c0*/  IMAD.U32 R21, RZ, RZ, UR20 ;  /* 0x00000014ff157e24 */ /* 0x000fc8000f8e00ff */
[----:B------:R-:W-:Y:S01]  /*73d0*/  IMAD R2, R21, 0x40, R212 ;  /* 0x0000004015027824 */ /* 0x000fe200078e02d4 */
[----:B------:R-:W-:Y:S03]  /*73e0*/  HMMA.16816.F32 R156, R224, R196, R156 ;  /* 0x000000c4e09c723c */ /* 0x000fe6000000189c */
[C---:B------:R-:W-:Y:S01]  /*73f0*/  VIADD R0, R2.reuse, 0x1 ;  /* 0x0000000102007836 */ /* 0x040fe20000000000 */
[CC--:B------:R-:W-:Y:S01]  /*7400*/  ISETP.GE.AND P0, PT, R2.reuse, R209.reuse, PT ;  /* 0x000000d10200720c */ /* 0x0c0fe20003f06270 */
[C---:B------:R-:W-:Y:S01]  /*7410*/  VIADD R21, R2.reuse, 0x8 ;  /* 0x0000000802157836 */ /* 0x040fe20000000000 */
[----:B----4-:R-:W-:Y:S01]  /*7420*/  HMMA.16816.F32 R16, R8, R4, R16 ;  /* 0x000000040810723c */ /* 0x010fe20000001810 */
[----:B------:R-:W-:Y:S02]  /*7430*/  ISETP.GE.AND P5, PT, R2, R206, PT ;  /* 0x000000ce0200720c */ /* 0x000fe40003fa6270 */
[----:B------:R-:W-:-:S02]  /*7440*/  ISETP.GE.AND P6, PT, R0, R209, PT ;  /* 0x000000d10000720c */ /* 0x000fc40003fc6270 */
[C---:B------:R-:W-:Y:S01]  /*7450*/  ISETP.GE.AND P1, PT, R0.reuse, R206, PT ;  /* 0x000000ce0000720c */ /* 0x040fe20003f26270 */
[----:B------:R-:W-:Y:S01]  /*7460*/  HMMA.16816.F32 R12, R8, R6, R12 ;  /* 0x00000006080c723c */ /* 0x000fe2000000180c */
[C-C-:B------:R-:W-:Y:S01]  /*7470*/  IMAD.IADD R4, R211.reuse, 0x1, -R2.reuse ;  /* 0x00000001d3047824 */ /* 0x140fe200078e0a02 */
[-C--:B------:R-:W-:Y:S01]  /*7480*/  ISETP.LT.OR P6, PT, R0, R210.reuse, P6 ;  /* 0x000000d20000720c */ /* 0x080fe200037c1670 */
[----:B------:R-:W-:Y:S01]  /*7490*/  IMAD.IADD R5, R208, 0x1, -R2 ;  /* 0x00000001d0057824 */ /* 0x000fe200078e0a02 */
[----:B------:R-:W-:Y:S02]  /*74a0*/  ISETP.LT.OR P1, PT, R0, R207, P1 ;  /* 0x000000cf0000720c */ /* 0x000fe40000f21670 */
[----:B------:R-:W-:Y:S01]  /*74b0*/  ISETP.LT.OR P0, PT, R2, R210, P0 ;  /* 0x000000d20200720c */ /* 0x000fe20000701670 */
[----:B------:R-:W-:Y:S01]  /*74c0*/  HMMA.16816.F32 R164, R136, R28, R164 ;  /* 0x0000001c88a4723c */ /* 0x000fe200000018a4 */
[----:B------:R-:W-:Y:S01]  /*74d0*/  IABS R7, R4 ;  /* 0x0000000400077213 */ /* 0x000fe20000000000 */
[--C-:B------:R-:W-:Y:S01]  /*74e0*/  IMAD.IADD R4, R211, 0x1, -R0.reuse ;  /* 0x00000001d3047824 */ /* 0x100fe200078e0a00 */
[----:B------:R-:W-:Y:S01]  /*74f0*/  IABS R5, R5 ;  /* 0x0000000500057213 */ /* 0x000fe20000000000 */
[----:B------:R-:W-:Y:S01]  /*7500*/  IMAD.IADD R0, R208, 0x1, -R0 ;  /* 0x00000001d0007824 */ /* 0x000fe200078e0a00 */
[----:B------:R-:W-:Y:S01]  /*7510*/  I2FP.F32.S32 R7, R7 ;  /* 0x0000000700077245 */ /* 0x000fe20000201400 */
[----:B------:R-:W-:Y:S01]  /*7520*/  HMMA.16816.F32 R160, R224, R222, R160 ;  /* 0x000000dee0a0723c */ /* 0x000fe200000018a0 */
[----:B------:R-:W-:-:S02]  /*7530*/  IABS R4, R4 ;  /* 0x0000000400047213 */ /* 0x000fc40000000000 */
[----:B------:R-:W-:Y:S02]  /*7540*/  IABS R0, R0 ;  /* 0x0000000000007213 */ /* 0x000fe40000000000 */
[----:B------:R-:W-:Y:S01]  /*7550*/  I2FP.F32.S32 R5, R5 ;  /* 0x0000000500057245 */ /* 0x000fe20000201400 */
[----:B------:R-:W-:Y:S01]  /*7560*/  FFMA.FTZ R7, R7, -UR19, R16 ;  /* 0x8000001307077c23 */ /* 0x000fe20008010010 */
[----:B------:R-:W-:Y:S01]  /*7570*/  I2FP.F32.S32 R4, R4 ;  /* 0x0000000400047245 */ /* 0x000fe20000201400 */
[----:B------:R-:W-:Y:S01]  /*7580*/  HMMA.16816.F32 R140, R136, R22, R140 ;  /* 0x00000016888c723c */ /* 0x000fe2000000188c */
[----:B------:R-:W-:Y:S01]  /*7590*/  I2FP.F32.S32 R0, R0 ;  /* 0x0000000000007245 */ /* 0x000fe20000201400 */
[----:B------:R-:W-:Y:S01]  /*75a0*/  FFMA.FTZ R5, R5, -UR19, R18 ;  /* 0x8000001305057c23 */ /* 0x000fe20008010012 */
[----:B------:R-:W-:Y:S01]  /*75b0*/  ISETP.LT.OR P5, PT, R2, R207, P5 ;  /* 0x000000cf0200720c */ /* 0x000fe20002fa1670 */
[----:B------:R-:W-:Y:S01]  /*75c0*/  FFMA.FTZ R4, R4, -UR19, R17 ;  /* 0x8000001304047c23 */ /* 0x000fe20008010011 */
[----:B------:R-:W-:-:S02]  /*75d0*/  VIADD R18, R2, 0x9 ;  /* 0x0000000902127836 */ /* 0x000fc40000000000 */
[----:B------:R-:W-:Y:S01]  /*75e0*/  FFMA.FTZ R17, R0, -UR19, R19 ;  /* 0x8000001300117c23 */ /* 0x000fe20008010013 */
[----:B------:R-:W-:Y:S01]  /*75f0*/  FSEL R0, R7, -INF , !P0 ;  /* 0xff80000007007808 */ /* 0x000fe20004000000 */
[--C-:B------:R-:W-:Y:S01]  /*7600*/  IMAD.IADD R23, R211, 0x1, -R21.reuse ;  /* 0x00000001d3177824 */ /* 0x100fe200078e0a15 */
[----:B------:R-:W-:Y:S01]  /*7610*/  FSEL R19, R5, -INF , !P5 ;  /* 0xff80000005137808 */ /* 0x000fe20006800000 */
[----:B------:R-:W-:Y:S01]  /*7620*/  IMAD.IADD R20, R211, 0x1, -R18 ;  /* 0x00000001d3147824 */ /* 0x000fe200078e0a12 */
[C---:B------:R-:W-:Y:S01]  /*7630*/  ISETP.GE.AND P0, PT, R21.reuse, R209, PT ;  /* 0x000000d11500720c */ /* 0x040fe20003f06270 */
[----:B------:R-:W-:Y:S01]  /*7640*/  HMMA.16816.F32 R156, R136, R24, R156 ;  /* 0x00000018889c723c */ /* 0x000fe2000000189c */
[----:B------:R-:W-:Y:S02]  /*7650*/  ISETP.GE.AND P5, PT, R21, R206, PT ;  /* 0x000000ce1500720c */ /* 0x000fe40003fa6270 */
[----:B------:R-:W-:Y:S02]  /*7660*/  FSEL R16, R4, -INF , !P6 ;  /* 0xff80000004107808 */ /* 0x000fe40007000000 */
[----:B------:R-:W-:Y:S01]  /*7670*/  FSEL R17, R17, -INF , !P1 ;  /* 0xff80000011117808 */ /* 0x000fe20004800000 */
[----:B------:R-:W2:Y:S01]  /*7680*/  LDSM.16.M88.4 R4, [R180+0x5000] ;  /* 0x00500000b404783b */ /* 0x000ea20000000200 */
[C---:B------:R-:W-:Y:S01]  /*7690*/  ISETP.LT.OR P0, PT, R21.reuse, R210, P0 ;  /* 0x000000d21500720c */ /* 0x040fe20000701670 */
[----:B-1----:R-:W-:Y:S01]  /*76a0*/  HMMA.16816.F32 R164, R8, R32, R164 ;  /* 0x0000002008a4723c */ /* 0x002fe200000018a4 */
[----:B------:R-:W-:Y:S01]  /*76b0*/  ISETP.LT.OR P5, PT, R21, R207, P5 ;  /* 0x000000cf1500720c */ /* 0x000fe20002fa1670 */
[----:B------:R-:W-:Y:S01]  /*76c0*/  IMAD.IADD R21, R208, 0x1, -R21 ;  /* 0x00000001d0157824 */ /* 0x000fe200078e0a15 */
[----:B------:R-:W-:-:S02]  /*76d0*/  ISETP.GE.AND P6, PT, R18, R209, PT ;  /* 0x000000d11200720c */ /* 0x000fc40003fc6270 */
[C---:B------:R-:W-:Y:S01]  /*76e0*/  ISETP.GE.AND P1, PT, R18.reuse, R206, PT ;  /* 0x000000ce1200720c */ /* 0x040fe20003f26270 */
[----:B------:R-:W-:Y:S01]  /*76f0*/  HMMA.16816.F32 R160, R136, R30, R160 ;  /* 0x0000001e88a0723c */ /* 0x000fe200000018a0 */
[C---:B------:R-:W-:Y:S02]  /*7700*/  ISETP.LT.OR P6, PT, R18.reuse, R210, P6 ;  /* 0x000000d21200720c */ /* 0x040fe400037c1670 */
[----:B------:R-:W-:Y:S01]  /*7710*/  ISETP.LT.OR P1, PT, R18, R207, P1 ;  /* 0x000000cf1200720c */ /* 0x000fe20000f21670 */
[----:B------:R-:W-:Y:S01]  /*7720*/  IMAD.IADD R18, R208, 0x1, -R18 ;  /* 0x00000001d0127824 */ /* 0x000fe200078e0a12 */
[----:B------:R-:W-:Y:S01]  /*7730*/  IABS R23, R23 ;  /* 0x0000001700177213 */ /* 0x000fe20000000000 */
[----:B------:R-:W-:Y:S01]  /*7740*/  HMMA.16816.F32 R152, R224, R198, R152 ;  /* 0x000000c6e098723c */ /* 0x000fe20000001898 */
[----:B------:R-:W-:Y:S02]  /*7750*/  IABS R21, R21 ;  /* 0x0000001500157213 */ /* 0x000fe40000000000 */
[----:B------:R-:W-:-:S02]  /*7760*/  IABS R20, R20 ;  /* 0x0000001400147213 */ /* 0x000fc40000000000 */
[----:B------:R-:W-:Y:S02]  /*7770*/  I2FP.F32.S32 R23, R23 ;  /* 0x0000001700177245 */ /* 0x000fe40000201400 */
[----:B------:R-:W-:Y:S02]  /*7780*/  I2FP.F32.S32 R21, R21 ;  /* 0x0000001500157245 */ /* 0x000fe40000201400 */
[----:B------:R-:W-:Y:S01]  /*7790*/  IABS R18, R18 ;  /* 0x0000001200127213 */ /* 0x000fe20000000000 */
[----:B------:R-:W-:Y:S01]  /*77a0*/  FFMA.FTZ R23, R23, -UR19, R12 ;  /* 0x8000001317177c23 */ /* 0x000fe2000801000c */
[----:B------:R-:W-:Y:S01]  /*77b0*/  I2FP.F32.S32 R20, R20 ;  /* 0x0000001400147245 */ /* 0x000fe20000201400 */
[----:B------:R-:W-:Y:S01]  /*77c0*/  FFMA.FTZ R14, R21, -UR19, R14 ;  /* 0x80000013150e7c23 */ /* 0x000fe2000801000e */
[----:B------:R-:W-:Y:S01]  /*77d0*/  I2FP.F32.S32 R18, R18 ;  /* 0x0000001200127245 */ /* 0x000fe20000201400 */
[----:B------:R-:W-:Y:S02]  /*77e0*/  VIADD R12, R2, 0x11 ;  /* 0x00000011020c7836 */ /* 0x000fe40000000000 */
[----:B------:R-:W-:Y:S01]  /*77f0*/  FFMA.FTZ R21, R20, -UR19, R13 ;  /* 0x8000001314157c23 */ /* 0x000fe2000801000d */
[----:B------:R-:W-:-:S02]  /*7800*/  VIADD R13, R2, 0x10 ;  /* 0x00000010020d7836 */ /* 0x000fc40000000000 */
[----:B------:R-:W-:Y:S01]  /*7810*/  FFMA.FTZ R15, R18, -UR19, R15 ;  /* 0x80000013120f7c23 */ /* 0x000fe2000801000f */
[----:B------:R-:W-:Y:S01]  /*7820*/  FSEL R20, R23, -INF , !P0 ;  /* 0xff80000017147808 */ /* 0x000fe20004000000 */
[C---:B------:R-:W-:Y:S01]  /*7830*/  HMMA.16816.F32 R160, R8.reuse, R34, R160 ;  /* 0x0000002208a0723c */ /* 0x040fe200000018a0 */
[----:B------:R-:W-:Y:S01]  /*7840*/  FSEL R23, R14, -INF , !P5 ;  /* 0xff8000000e177808 */ /* 0x000fe20006800000 */
[--C-:B------:R-:W-:Y:S01]  /*7850*/  IMAD.IADD R14, R211, 0x1, -R12.reuse ;  /* 0x00000001d30e7824 */ /* 0x100fe200078e0a0c */
[C---:B------:R-:W-:Y:S02]  /*7860*/  ISETP.GE.AND P0, PT, R13.reuse, R209, PT ;  /* 0x000000d10d00720c */ /* 0x040fe40003f06270 */
[----:B------:R-:W-:Y:S01]  /*7870*/  ISETP.GE.AND P5, PT, R13, R206, PT ;  /* 0x000000ce0d00720c */ /* 0x000fe20003fa6270 */
[----:B--2---:R-:W-:Y:S01]  /*7880*/  HMMA.16816.F32 R156, R8, R4, R156 ;  /* 0x00000004089c723c */ /* 0x004fe2000000189c */
[----:B------:R-:W-:Y:S02]  /*7890*/  FSEL R18, R21, -INF , !P6 ;  /* 0xff80000015127808 */ /* 0x000fe40007000000 */
[----:B------:R-:W-:Y:S01]  /*78a0*/  FSEL R21, R15, -INF , !P1 ;  /* 0xff8000000f157808 */ /* 0x000fe20004800000 */
[--C-:B------:R-:W-:Y:S01]  /*78b0*/  IMAD.IADD R15, R211, 0x1, -R13.reuse ;  /* 0x00000001d30f7824 */ /* 0x100fe200078e0a0d */
[C---:B------:R-:W-:Y:S01]  /*78c0*/  ISETP.LT.OR P0, PT, R13.reuse, R210, P0 ;  /* 0x000000d20d00720c */ /* 0x040fe20000701670 */
[----:B------:R-:W-:Y:S01]  /*78d0*/  HMMA.16816.F32 R152, R136, R26, R152 ;  /* 0x0000001a8898723c */ /* 0x000fe20000001898 */
[----:B------:R-:W-:Y:S01]  /*78e0*/  ISETP.LT.OR P5, PT, R13, R207, P5 ;  /* 0x000000cf0d00720c */ /* 0x000fe20002fa1670 */
[----:B------:R-:W-:Y:S01]  /*78f0*/  IMAD.IADD R13, R208, 0x1, -R13 ;  /* 0x00000001d00d7824 */ /* 0x000fe200078e0a0d */
[----:B------:R-:W-:Y:S01]  /*7900*/  ISETP.GE.AND P6, PT, R12, R209, PT ;  /* 0x000000d10c00720c */ /* 0x000fe20003fc6270 */
[----:B------:R-:W-:Y:S01]  /*7910*/  VIADD R5, R2, 0x18 ;  /* 0x0000001802057836 */ /* 0x000fe20000000000 */
[----:B------:R-:W-:Y:S01]  /*7920*/  ISETP.GE.AND P1, PT, R12, R206, PT ;  /* 0x000000ce0c00720c */ /* 0x000fe20003f26270 */
[----:B------:R-:W-:Y:S01]  /*7930*/  VIADD R4, R2, 0x19 ;  /* 0x0000001902047836 */ /* 0x000fe20000000000 */
[C---:B------:R-:W-:Y:S01]  /*7940*/  ISETP.LT.OR P6, PT, R12.reuse, R210, P6 ;  /* 0x000000d20c00720c */ /* 0x040fe200037c1670 */
[C---:B------:R-:W-:Y:S01]  /*7950*/  IMAD.IADD R25, R211.reuse, 0x1, -R5 ;  /* 0x00000001d3197824 */ /* 0x040fe200078e0a05 */
[----:B------:R-:W-:Y:S01]  /*7960*/  ISETP.LT.OR P1, PT, R12, R207, P1 ;  /* 0x000000cf0c00720c */ /* 0x000fe20000f21670 */
[----:B------:R-:W-:Y:S01]  /*7970*/  IMAD.IADD R12, R208, 0x1, -R12 ;  /* 0x00000001d00c7824 */ /* 0x000fe200078e0a0c */
[----:B------:R-:W-:Y:S01]  /*7980*/  IABS R15, R15 ;  /* 0x0000000f000f7213 */ /* 0x000fe20000000000 */
[----:B------:R-:W-:Y:S01]  /*7990*/  IMAD.IADD R22, R211, 0x1, -R4 ;  /* 0x00000001d3167824 */ /* 0x000fe200078e0a04 */
[----:B------:R-:W-:-:S02]  /*79a0*/  IABS R13, R13 ;  /* 0x0000000d000d7213 */ /* 0x000fc40000000000 */
[----:B------:R-:W-:Y:S02]  /*79b0*/  I2FP.F32.S32 R15, R15 ;  /* 0x0000000f000f7245 */ /* 0x000fe40000201400 */
[----:B------:R-:W-:Y:S02]  /*79c0*/  I2FP.F32.S32 R13, R13 ;  /* 0x0000000d000d7245 */ /* 0x000fe40000201400 */
[----:B------:R-:W-:Y:S01]  /*79d0*/  IABS R14, R14 ;  /* 0x0000000e000e7213 */ /* 0x000fe20000000000 */
[----:B------:R-:W-:Y:S01]  /*79e0*/  FFMA.FTZ R15, R15, -UR19, R164 ;  /* 0x800000130f0f7c23 */ /* 0x000fe200080100a4 */
[----:B------:R-:W-:Y:S01]  /*79f0*/  IABS R12, R12 ;  /* 0x0000000c000c7213 */ /* 0x000fe20000000000 */
[----:B------:R-:W-:Y:S01]  /*7a00*/  FFMA.FTZ R13, R13, -UR19, R166 ;  /* 0x800000130d0d7c23 */ /* 0x000fe200080100a6 */
[----:B------:R-:W-:Y:S01]  /*7a10*/  I2FP.F32.S32 R14, R14 ;  /* 0x0000000e000e7245 */ /* 0x000fe20000201400 */
[----:B------:R-:W-:Y:S01]  /*7a20*/  HMMA.16816.F32 R152, R8, R6, R152 ;  /* 0x000000060898723c */ /* 0x000fe20000001898 */
[----:B------:R-:W-:-:S02]  /*7a30*/  I2FP.F32.S32 R12, R12 ;  /* 0x0000000c000c7245 */ /* 0x000fc40000201400 */
[----:B------:R-:W-:Y:S01]  /*7a40*/  FSEL R198, R15, -INF , !P0 ;  /* 0xff8000000fc67808 */ /* 0x000fe20004000000 */
[----:B------:R-:W-:Y:S01]  /*7a50*/  FFMA.FTZ R14, R14, -UR19, R165 ;  /* 0x800000130e0e7c23 */ /* 0x000fe200080100a5 */
[----:B------:R-:W-:Y:S01]  /*7a60*/  FSEL R135, R13, -INF , !P5 ;  /* 0xff8000000d877808 */ /* 0x000fe20006800000 */
[----:B------:R-:W-:Y:S01]  /*7a70*/  FFMA.FTZ R12, R12, -UR19, R167 ;  /* 0x800000130c0c7c23 */ /* 0x000fe200080100a7 */
[C---:B------:R-:W-:Y:S02]  /*7a80*/  ISETP.GE.AND P0, PT, R5.reuse, R209, PT ;  /* 0x000000d10500720c */ /* 0x040fe40003f06270 */
[C---:B------:R-:W-:Y:S02]  /*7a90*/  ISETP.GE.AND P5, PT, R5.reuse, R206, PT ;  /* 0x000000ce0500720c */ /* 0x040fe40003fa6270 */
[C---:B------:R-:W-:Y:S02]  /*7aa0*/  ISETP.LT.OR P0, PT, R5.reuse, R210, P0 ;  /* 0x000000d20500720c */ /* 0x040fe40000701670 */
[----:B------:R-:W-:Y:S01]  /*7ab0*/  ISETP.LT.OR P5, PT, R5, R207, P5 ;  /* 0x000000cf0500720c */ /* 0x000fe20002fa1670 */
[----:B------:R-:W-:Y:S01]  /*7ac0*/  IMAD.IADD R5, R208, 0x1, -R5 ;  /* 0x00000001d0057824 */ /* 0x000fe200078e0a05 */
[----:B------:R-:W-:-:S02]  /*7ad0*/  FSEL R136, R14, -INF , !P6 ;  /* 0xff8000000e887808 */ /* 0x000fc40007000000 */
[----:B------:R-:W-:Y:S02]  /*7ae0*/  FSEL R133, R12, -INF , !P1 ;  /* 0xff8000000c857808 */ /* 0x000fe40004800000 */
[C---:B------:R-:W-:Y:S01]  /*7af0*/  ISETP.GE.AND P6, PT, R4.reuse, R209, PT ;  /* 0x000000d10400720c */ /* 0x040fe20003fc6270 */
[----:B------:R-:W1:Y:S01]  /*7b00*/  LDSM.16.M88.4 R12, [R180+0x5800] ;  /* 0x00580000b40c783b */ /* 0x000e620000000200 */
[----:B------:R-:W-:Y:S01]  /*7b10*/  ISETP.GE.AND P1, PT, R4, R206, PT ;  /* 0x000000ce0400720c */ /* 0x000fe20003f26270 */
[----:B------:R-:W-:-:S04]  /*7b20*/  DEPBAR.LE SB0, 0x0 ;  /* 0x000080000000791a */ /* 0x000fc80000000000 */
[----:B------:R-:W-:Y:S01]  /*7b30*/  BAR.SYNC.DEFER_BLOCKING 0x0 ;  /* 0x0000000000007b1d */ /* 0x000fe20000010000 */
[C---:B------:R-:W-:Y:S02]  /*7b40*/  ISETP.LT.OR P6, PT, R4.reuse, R210, P6 ;  /* 0x000000d20400720c */ /* 0x040fe400037c1670 */
[----:B------:R-:W-:Y:S01]  /*7b50*/  ISETP.LT.OR P1, PT, R4, R207, P1 ;  /* 0x000000cf0400720c */ /* 0x000fe20000f21670 */
[----:B------:R-:W-:Y:S01]  /*7b60*/  IMAD.IADD R4, R208, 0x1, -R4 ;  /* 0x00000001d0047824 */ /* 0x000fe200078e0a04 */
[----:B------:R-:W-:Y:S02]  /*7b70*/  IABS R25, R25 ;  /* 0x0000001900197213 */ /* 0x000fe40000000000 */
[----:B------:R-:W-:Y:S02]  /*7b80*/  IABS R5, R5 ;  /* 0x0000000500057213 */ /* 0x000fe40000000000 */
[----:B------:R-:W-:Y:S02]  /*7b90*/  I2FP.F32.S32 R25, R25 ;  /* 0x0000001900197245 */ /* 0x000fe40000201400 */
[----:B------:R-:W-:-:S02]  /*7ba0*/  I2FP.F32.S32 R5, R5 ;  /* 0x0000000500057245 */ /* 0x000fc40000201400 */
[----:B------:R-:W-:Y:S01]  /*7bb0*/  IABS R22, R22 ;  /* 0x0000001600167213 */ /* 0x000fe20000000000 */
[----:B------:R-:W-:Y:S01]  /*7bc0*/  FFMA.FTZ R25, R25, -UR19, R160 ;  /* 0x8000001319197c23 */ /* 0x000fe200080100a0 */
[----:B------:R-:W-:Y:S01]  /*7bd0*/  IABS R4, R4 ;  /* 0x0000000400047213 */ /* 0x000fe20000000000 */
[----:B------:R-:W-:Y:S01]  /*7be0*/  FFMA.FTZ R162, R5, -UR19, R162 ;  /* 0x8000001305a27c23 */ /* 0x000fe200080100a2 */
[----:B------:R-:W-:Y:S01]  /*7bf0*/  I2FP.F32.S32 R22, R22 ;  /* 0x0000001600167245 */ /* 0x000fe20000201400 */
[----:B------:R-:W-:Y:S01]  /*7c00*/  VIADD R5, R2, 0x20 ;  /* 0x0000002002057836 */ /* 0x000fe20000000000 */
[----:B------:R-:W-:Y:S02]  /*7c10*/  I2FP.F32.S32 R4, R4 ;  /* 0x0000000400047245 */ /* 0x000fe40000201400 */
[----:B------:R-:W-:Y:S01]  /*7c20*/  FSEL R138, R25, -INF , !P0 ;  /* 0xff800000198a7808 */ /* 0x000fe20004000000 */
[----:B------:R-:W-:Y:S01]  /*7c30*/  FFMA.FTZ R22, R22, -UR19, R161 ;  /* 0x8000001316167c23 */ /* 0x000fe200080100a1 */
[----:B------:R-:W-:Y:S01]  /*7c40*/  FSEL R219, R162, -INF , !P5 ;  /* 0xff800000a2db7808 */ /* 0x000fe20006800000 */
[----:B------:R-:W-:Y:S01]  /*7c50*/  FFMA.FTZ R163, R4, -UR19, R163 ;  /* 0x8000001304a37c23 */ /* 0x000fe200080100a3 */
[C---:B------:R-:W-:Y:S01]  /*7c60*/  ISETP.GE.AND P0, PT, R5.reuse, R209, PT ;  /* 0x000000d10500720c */ /* 0x040fe20003f06270 */
[----:B------:R-:W-:Y:S01]  /*7c70*/  VIADD R4, R2, 0x21 ;  /* 0x0000002102047836 */ /* 0x000fe20000000000 */
[----:B------:R-:W-:Y:S01]  /*7c80*/  ISETP.GE.AND P5, PT, R5, R206, PT ;  /* 0x000000ce0500720c */ /* 0x000fe20003fa6270 */
[--C-:B------:R-:W-:Y:S01]  /*7c90*/  IMAD.IADD R7, R211, 0x1, -R5.reuse ;  /* 0x00000001d3077824 */ /* 0x100fe200078e0a05 */
[----:B------:R-:W-:Y:S01]  /*7ca0*/  ISETP.LT.OR P0, PT, R5, R210, P0 ;  /* 0x000000d20500720c */ /* 0x000fe20000701670 */
[----:B------:R-:W-:Y:S01]  /*7cb0*/  IMAD.IADD R6, R211, 0x1, -R4 ;  /* 0x00000001d3067824 */ /* 0x000fe200078e0a04 */
[----:B------:R-:W-:Y:S01]  /*7cc0*/  ISETP.LT.OR P5, PT, R5, R207, P5 ;  /* 0x000000cf0500720c */ /* 0x000fe20002fa1670 */
[----:B------:R-:W-:Y:S01]  /*7cd0*/  IMAD.IADD R5, R208, 0x1, -R5 ;  /* 0x00000001d0057824 */ /* 0x000fe200078e0a05 */
[----:B------:R-:W-:Y:S01]  /*7ce0*/  FSEL R134, R22, -INF , !P6 ;  /* 0xff80000016867808 */ /* 0x000fe20007000000 */
[----:B-1----:R-:W-:Y:S01]  /*7cf0*/  HMMA.16816.F32 R148, R8, R12, R148 ;  /* 0x0000000c0894723c */ /* 0x002fe20000001894 */
[----:B------:R-:W-:-:S02]  /*7d00*/  FSEL R229, R163, -INF , !P1 ;  /* 0xff800000a3e57808 */ /* 0x000fc40004800000 */
[C---:B------:R-:W-:Y:S02]  /*7d10*/  ISETP.GE.AND P6, PT, R4.reuse, R209, PT ;  /* 0x000000d10400720c */ /* 0x040fe40003fc6270 */
[C---:B------:R-:W-:Y:S01]  /*7d20*/  ISETP.GE.AND P1, PT, R4.reuse, R206, PT ;  /* 0x000000ce0400720c */ /* 0x040fe20003f26270 */
[----:B------:R-:W-:Y:S01]  /*7d30*/  HMMA.16816.F32 R140, R8, R14, R140 ;  /* 0x0000000e088c723c */ /* 0x000fe2000000188c */
[C---:B------:R-:W-:Y:S02]  /*7d40*/  ISETP.LT.OR P6, PT, R4.reuse, R210, P6 ;  /* 0x000000d20400720c */ /* 0x040fe400037c1670 */
[----:B------:R-:W-:Y:S01]  /*7d50*/  ISETP.LT.OR P1, PT, R4, R207, P1 ;  /* 0x000000cf0400720c */ /* 0x000fe20000f21670 */
[----:B------:R-:W-:Y:S01]  /*7d60*/  IMAD.IADD R4, R208, 0x1, -R4 ;  /* 0x00000001d0047824 */ /* 0x000fe200078e0a04 */
[----:B------:R-:W-:Y:S02]  /*7d70*/  IABS R7, R7 ;  /* 0x0000000700077213 */ /* 0x000fe40000000000 */
        /* <DEDUP_REMOVED lines=8> */
[----:B------:R-:W-:Y:S01]  /*7e00*/  VIADD R5, R2, 0x28 ;  /* 0x0000002802057836 */ /* 0x000fe20000000000 */
[----:B------:R-:W-:-:S02]  /*7e10*/  I2FP.F32.S32 R4, R4 ;  /* 0x0000000400047245 */ /* 0x000fc40000201400 */
[----:B------:R-:W-:Y:S01]  /*7e20*/  FSEL R222, R7, -INF , !P0 ;  /* 0xff80000007de7808 */ /* 0x000fe20004000000 */
[----:B------:R-:W-:Y:S01]  /*7e30*/  FFMA.FTZ R6, R6, -UR19, R157 ;  /* 0x8000001306067c23 */ /* 0x000fe2000801009d */
[----:B------:R-:W-:Y:S01]  /*7e40*/  FSEL R227, R158, -INF , !P5 ;  /* 0xff8000009ee37808 */ /* 0x000fe20006800000 */
[----:B------:R-:W-:Y:S01]  /*7e50*/  FFMA.FTZ R159, R4, -UR19, R159 ;  /* 0x80000013049f7c23 */ /* 0x000fe2000801009f */
[C---:B------:R-:W-:Y:S01]  /*7e60*/  ISETP.GE.AND P0, PT, R5.reuse, R209, PT ;  /* 0x000000d10500720c */ /* 0x040fe20003f06270 */
[----:B------:R-:W-:Y:S01]  /*7e70*/  VIADD R4, R2, 0x29 ;  /* 0x0000002902047836 */ /* 0x000fe20000000000 */
[----:B------:R-:W-:Y:S01]  /*7e80*/  ISETP.GE.AND P5, PT, R5, R206, PT ;  /* 0x000000ce0500720c */ /* 0x000fe20003fa6270 */
[C---:B------:R-:W-:Y:S01]  /*7e90*/  IMAD.IADD R7, R211.reuse, 0x1, -R5 ;  /* 0x00000001d3077824 */ /* 0x040fe200078e0a05 */
[----:B------:R-:W-:Y:S01]  /*7ea0*/  FSEL R224, R6, -INF , !P6 ;  /* 0xff80000006e07808 */ /* 0x000fe20007000000 */
[----:B------:R-:W-:Y:S01]  /*7eb0*/  IMAD.IADD R6, R211, 0x1, -R4 ;  /* 0x00000001d3067824 */ /* 0x000fe200078e0a04 */
[----:B------:R-:W-:-:S02]  /*7ec0*/  ISETP.LT.OR P0, PT, R5, R210, P0 ;  /* 0x000000d20500720c */ /* 0x000fc40000701670 */
[----:B------:R-:W-:Y:S01]  /*7ed0*/  ISETP.LT.OR P5, PT, R5, R207, P5 ;  /* 0x000000cf0500720c */ /* 0x000fe20002fa1670 */
[----:B------:R-:W-:Y:S01]  /*7ee0*/  IMAD.IADD R5, R208, 0x1, -R5 ;  /* 0x00000001d0057824 */ /* 0x000fe200078e0a05 */
[----:B------:R-:W-:Y:S02]  /*7ef0*/  IABS R7, R7 ;  /* 0x0000000700077213 */ /* 0x000fe40000000000 */
[----:B------:R-:W-:Y:S02]  /*7f00*/  IABS R6, R6 ;  /* 0x0000000600067213 */ /* 0x000fe40000000000 */
[----:B------:R-:W-:Y:S02]  /*7f10*/  IABS R5, R5 ;  /* 0x0000000500057213 */ /* 0x000fe40000000000 */
[----:B------:R-:W-:Y:S02]  /*7f20*/  FSEL R225, R159, -INF , !P1 ;  /* 0xff8000009fe17808 */ /* 0x000fe40004800000 */
[----:B------:R-:W-:-:S02]  /*7f30*/  I2FP.F32.S32 R7, R7 ;  /* 0x0000000700077245 */ /* 0x000fc40000201400 */
[C---:B------:R-:W-:Y:S02]  /*7f40*/  ISETP.GE.AND P6, PT, R4.reuse, R209, PT ;  /* 0x000000d10400720c */ /* 0x040fe40003fc6270 */
[C---:B------:R-:W-:Y:S01]  /*7f50*/  ISETP.GE.AND P1, PT, R4.reuse, R206, PT ;  /* 0x000000ce0400720c */ /* 0x040fe20003f26270 */
[----:B------:R-:W-:Y:S01]  /*7f60*/  FFMA.FTZ R7, R7, -UR19, R152 ;  /* 0x8000001307077c23 */ /* 0x000fe20008010098 */
[----:B------:R-:W-:Y:S02]  /*7f70*/  I2FP.F32.S32 R5, R5 ;  /* 0x0000000500057245 */ /* 0x000fe40000201400 */
[----:B------:R-:W-:Y:S02]  /*7f80*/  I2FP.F32.S32 R6, R6 ;  /* 0x0000000600067245 */ /* 0x000fe40000201400 */
[C---:B------:R-:W-:Y:S01]  /*7f90*/  ISETP.LT.OR P6, PT, R4.reuse, R210, P6 ;  /* 0x000000d20400720c */ /* 0x040fe200037c1670 */
[----:B------:R-:W-:Y:S01]  /*7fa0*/  FFMA.FTZ R8, R5, -UR19, R154 ;  /* 0x8000001305087c23 */ /* 0x000fe2000801009a */
[----:B------:R-:W-:Y:S01]  /*7fb0*/  ISETP.LT.OR P1, PT, R4, R207, P1 ;  /* 0x000000cf0400720c */ /* 0x000fe20000f21670 */
[----:B------:R-:W-:-:S02]  /*7fc0*/  IMAD.IADD R4, R208, 0x1, -R4 ;  /* 0x00000001d0047824 */ /* 0x000fc400078e0a04 */
[----:B------:R-:W-:Y:S01]  /*7fd0*/  FFMA.FTZ R152, R6, -UR19, R153 ;  /* 0x8000001306987c23 */ /* 0x000fe20008010099 */
[C---:B------:R-:W-:Y:S01]  /*7fe0*/  VIADD R6, R2.reuse, 0x30 ;  /* 0x0000003002067836 */ /* 0x040fe20000000000 */
[----:B------:R-:W-:Y:S01]  /*7ff0*/  FSEL R154, R7, -INF , !P0 ;  /* 0xff800000079a7808 */ /* 0x000fe20004000000 */
[----:B------:R-:W-:Y:S01]  /*8000*/  VIADD R5, R2, 0x31 ;  /* 0x0000003102057836 */ /* 0x000fe20000000000 */
[----:B------:R-:W-:Y:S02]  /*8010*/  IABS R4, R4 ;  /* 0x0000000400047213 */ /* 0x000fe40000000000 */
[----:B------:R-:W-:Y:S01]  /*8020*/  FSEL R153, R8, -INF , !P5 ;  /* 0xff80000008997808 */ /* 0x000fe20006800000 */
[C---:B------:R-:W-:Y:S01]  /*8030*/  IMAD.IADD R8, R211.reuse, 0x1, -R6 ;  /* 0x00000001d3087824 */ /* 0x040fe200078e0a06 */
[C---:B------:R-:W-:Y:S01]  /*8040*/  ISETP.GE.AND P0, PT, R6.reuse, R209, PT ;  /* 0x000000d10600720c */ /* 0x040fe20003f06270 */
[----:B------:R-:W-:Y:S01]  /*8050*/  IMAD.IADD R7, R211, 0x1, -R5 ;  /* 0x00000001d3077824 */ /* 0x000fe200078e0a05 */
[----:B------:R-:W-:-:S02]  /*8060*/  ISETP.GE.AND P5, PT, R6, R206, PT ;  /* 0x000000ce0600720c */ /* 0x000fc40003fa6270 */
[----:B------:R-:W-:Y:S02]  /*8070*/  I2FP.F32.S32 R4, R4 ;  /* 0x0000000400047245 */ /* 0x000fe40000201400 */
[C---:B------:R-:W-:Y:S02]  /*8080*/  ISETP.LT.OR P0, PT, R6.reuse, R210, P0 ;  /* 0x000000d20600720c */ /* 0x040fe40000701670 */
[----:B------:R-:W-:Y:S01]  /*8090*/  ISETP.LT.OR P5, PT, R6, R207, P5 ;  /* 0x000000cf0600720c */ /* 0x000fe20002fa1670 */
[----:B------:R-:W-:Y:S02]  /*80a0*/  IMAD.IADD R6, R208, 0x1, -R6 ;  /* 0x00000001d0067824 */ /* 0x000fe400078e0a06 */
[----:B------:R-:W-:Y:S01]  /*80b0*/  FFMA.FTZ R155, R4, -UR19, R155 ;  /* 0x80000013049b7c23 */ /* 0x000fe2000801009b */
[C---:B------:R-:W-:Y:S01]  /*80c0*/  VIADD R4, R2.reuse, 0x38 ;  /* 0x0000003802047836 */ /* 0x040fe20000000000 */
[----:B------:R-:W-:Y:S01]  /*80d0*/  IABS R8, R8 ;  /* 0x0000000800087213 */ /* 0x000fe20000000000 */
[----:B------:R-:W-:Y:S01]  /*80e0*/  VIADD R2, R2, 0x39 ;  /* 0x0000003902027836 */ /* 0x000fe20000000000 */
[----:B------:R-:W-:Y:S01]  /*80f0*/  IABS R6, R6 ;  /* 0x0000000600067213 */ /* 0x000fe20000000000 */
[----:B------:R-:W-:Y:S01]  /*8100*/  IMAD.IADD R9, R211, 0x1, -R4 ;  /* 0x00000001d3097824 */ /* 0x000fe200078e0a04 */
[----:B------:R-:W-:-:S02]  /*8110*/  FSEL R152, R152, -INF , !P6 ;  /* 0xff80000098987808 */ /* 0x000fc40007000000 */
[----:B------:R-:W-:Y:S02]  /*8120*/  FSEL R223, R155, -INF , !P1 ;  /* 0xff8000009bdf7808 */ /* 0x000fe40004800000 */
[C---:B------:R-:W-:Y:S02]  /*8130*/  ISETP.GE.AND P6, PT, R5.reuse, R209, PT ;  /* 0x000000d10500720c */ /* 0x040fe40003fc6270 */
[C---:B------:R-:W-:Y:S02]  /*8140*/  ISETP.GE.AND P1, PT, R5.reuse, R206, PT ;  /* 0x000000ce0500720c */ /* 0x040fe40003f26270 */
[----:B------:R-:W-:Y:S02]  /*8150*/  I2FP.F32.S32 R11, R8 ;  /* 0x00000008000b7245 */ /* 0x000fe40000201400 */
[----:B------:R-:W-:Y:S02]  /*8160*/  I2FP.F32.S32 R13, R6 ;  /* 0x00000006000d7245 */ /* 0x000fe40000201400 */
[----:B------:R-:W-:Y:S01]  /*8170*/  ISETP.LT.OR P6, PT, R5, R210, P6 ;  /* 0x000000d20500720c */ /* 0x000fe200037c1670 */
[----:B------:R-:W-:Y:S01]  /*8180*/  FFMA.FTZ R11, R11, -UR19, R148 ;  /* 0x800000130b0b7c23 */ /* 0x000fe20008010094 */
[----:B------:R-:W-:Y:S01]  /*8190*/  ISETP.LT.OR P1, PT, R5, R207, P1 ;  /* 0x000000cf0500720c */ /* 0x000fe20000f21670 */
[----:B------:R-:W-:Y:S01]  /*81a0*/  IMAD.IADD R5, R208, 0x1, -R5 ;  /* 0x00000001d0057824 */ /* 0x000fe200078e0a05 */
[----:B------:R-:W-:Y:S01]  /*81b0*/  IABS R9, R9 ;  /* 0x0000000900097213 */ /* 0x000fe20000000000 */
[----:B------:R-:W-:Y:S01]  /*81c0*/  FFMA.FTZ R13, R13, -UR19, R150 ;  /* 0x800000130d0d7c23 */ /* 0x000fe20008010096 */
[----:B------:R-:W-:-:S02]  /*81d0*/  IABS R7, R7 ;  /* 0x0000000700077213 */ /* 0x000fc40000000000 */
[----:B------:R-:W-:Y:S02]  /*81e0*/  I2FP.F32.S32 R9, R9 ;  /* 0x0000000900097245 */ /* 0x000fe40000201400 */
[----:B------:R-:W-:Y:S02]  /*81f0*/  IABS R5, R5 ;  /* 0x0000000500057213 */ /* 0x000fe40000000000 */
[----:B------:R-:W-:Y:S01]  /*8200*/  FSEL R214, R11, -INF , !P0 ;  /* 0xff8000000bd67808 */ /* 0x000fe20004000000 */
[----:B------:R-:W-:Y:S01]  /*8210*/  FFMA.FTZ R140, R9, -UR19, R140 ;  /* 0x80000013098c7c23 */ /* 0x000fe2000801008c */
[----:B------:R-:W-:Y:S02]  /*8220*/  FSEL R171, R13, -INF , !P5 ;  /* 0xff8000000dab7808 */ /* 0x000fe40006800000 */
[C---:B------:R-:W-:Y:S02]  /*8230*/  ISETP.GE.AND P0, PT, R4.reuse, R209, PT ;  /* 0x000000d10400720c */ /* 0x040fe40003f06270 */
[----:B------:R-:W-:-:S02]  /*8240*/  ISETP.GE.AND P5, PT, R4, R206, PT ;  /* 0x000000ce0400720c */ /* 0x000fc40003fa6270 */
[----:B------:R-:W-:Y:S01]  /*8250*/  I2FP.F32.S32 R6, R7 ;  /* 0x0000000700067245 */ /* 0x000fe20000201400 */
[----:B------:R-:W-:Y:S01]  /*8260*/  IMAD.IADD R7, R211, 0x1, -R2 ;  /* 0x00000001d3077824 */ /* 0x000fe200078e0a02 */
[----:B------:R-:W-:Y:S01]  /*8270*/  I2FP.F32.S32 R8, R5 ;  /* 0x0000000500087245 */ /* 0x000fe20000201400 */
[----:B------:R-:W-:Y:S01]  /*8280*/  IMAD.IADD R5, R208, 0x1, -R4 ;  /* 0x00000001d0057824 */ /* 0x000fe200078e0a04 */
[----:B------:R-:W-:Y:S01]  /*8290*/  ISETP.LT.OR P0, PT, R4, R210, P0 ;  /* 0x000000d20400720c */ /* 0x000fe20000701670 */
[----:B------:R-:W-:Y:S01]  /*82a0*/  FFMA.FTZ R6, R6, -UR19, R149 ;  /* 0x8000001306067c23 */ /* 0x000fe20008010095 */
[----:B------:R-:W-:Y:S01]  /*82b0*/  ISETP.LT.OR P5, PT, R4, R207, P5 ;  /* 0x000000cf0400720c */ /* 0x000fe20002fa1670 */
[----:B------:R-:W-:Y:S01]  /*82c0*/  IMAD.IADD R4, R208, 0x1, -R2 ;  /* 0x00000001d0047824 */ /* 0x000fe200078e0a02 */
[----:B------:R-:W-:Y:S01]  /*82d0*/  FSEL R170, R140, -INF , !P0 ;  /* 0xff8000008caa7808 */ /* 0x000fe20004000000 */
[----:B------:R-:W-:Y:S01]  /*82e0*/  FFMA.FTZ R8, R8, -UR19, R151 ;  /* 0x8000001308087c23 */ /* 0x000fe20008010097 */
[----:B------:R-:W-:-:S02]  /*82f0*/  PLOP3.LUT P0, PT, PT, PT, UP0, 0x80, 0x0 ;  /* 0x000000000000781c */ /* 0x000fc40003f0f008 */
[----:B------:R-:W-:Y:S02]  /*8300*/  IABS R5, R5 ;  /* 0x0000000500057213 */ /* 0x000fe40000000000 */
[----:B------:R-:W-:Y:S02]  /*8310*/  IABS R7, R7 ;  /* 0x0000000700077213 */ /* 0x000fe40000000000 */
[----:B------:R-:W-:Y:S02]  /*8320*/  IABS R4, R4 ;  /* 0x0000000400047213 */ /* 0x000fe40000000000 */
[----:B------:R-:W-:Y:S02]  /*8330*/  FSEL R196, R6, -INF , !P6 ;  /* 0xff80000006c47808 */ /* 0x000fe40007000000 */
[----:B------:R-:W-:Y:S02]  /*8340*/  I2FP.F32.S32 R5, R5 ;  /* 0x0000000500057245 */ /* 0x000fe40000201400 */
[----:B------:R-:W-:-:S02]  /*8350*/  I2FP.F32.S32 R6, R7 ;  /* 0x0000000700067245 */ /* 0x000fc40000201400 */
[----:B------:R-:W-:Y:S01]  /*8360*/  I2FP.F32.S32 R4, R4 ;  /* 0x0000000400047245 */ /* 0x000fe20000201400 */
[----:B------:R-:W-:Y:S01]  /*8370*/  FFMA.FTZ R5, R5, -UR19, R142 ;  /* 0x8000001305057c23 */ /* 0x000fe2000801008e */
[----:B------:R-:W-:Y:S01]  /*8380*/  FSEL R169, R8, -INF , !P1 ;  /* 0xff80000008a97808 */ /* 0x000fe20004800000 */
[----:B------:R-:W-:Y:S01]  /*8390*/  FFMA.FTZ R6, R6, -UR19, R141 ;  /* 0x8000001306067c23 */ /* 0x000fe2000801008d */
[----:B------:R-:W-:Y:S01]  /*83a0*/  ISETP.GE.AND P6, PT, R2, R209, PT ;  /* 0x000000d10200720c */ /* 0x000fe20003fc6270 */
[----:B------:R-:W-:Y:S01]  /*83b0*/  FFMA.FTZ R4, R4, -UR19, R143 ;  /* 0x8000001304047c23 */ /* 0x000fe2000801008f */
[C---:B------:R-:W-:Y:S02]  /*83c0*/  ISETP.GE.AND P1, PT, R2.reuse, R206, PT ;  /* 0x000000ce0200720c */ /* 0x040fe40003f26270 */
[C---:B------:R-:W-:Y:S02]  /*83d0*/  ISETP.LT.OR P6, PT, R2.reuse, R210, P6 ;  /* 0x000000d20200720c */ /* 0x040fe400037c1670 */
[----:B------:R-:W-:-:S02]  /*83e0*/  ISETP.LT.OR P1, PT, R2, R207, P1 ;  /* 0x000000cf0200720c */ /* 0x000fc40000f21670 */
        /* <DEDUP_REMOVED lines=67> */
.L_x_519:
[----:B------:R-:W-:Y:S05]  /*8820*/  BSYNC B0 ;  /* 0x0000000000007941 */ /* 0x000fea0003800000 */
.L_x_518:
[----:B------:R-:W0:Y:S02]  /*8830*/  LDGDEPBAR ;  /* 0x00000000000079af */ /* 0x000e240000000000 */
.L_x_517:
        /* <DEDUP_REMOVED lines=50> */
[--C-:B------:R-:W-:Y:S01]  /*8b60*/  FFMA.FTZ R159, R18, UR22, -R197.reuse ;  /* 0x00000016129f7c23 */ /* 0x100fe200080108c5 */
[----:B------:R-:W-:Y:S01]  /*8b70*/  FSEL R5, R2, RZ, P5 ;  /* 0x000000ff02057208 */ /* 0x000fe20002800000 */
[----:B------:R-:W-:Y:S01]  /*8b80*/  FFMA.FTZ R160, R20, UR22, -R197 ;  /* 0x0000001614a07c23 */ /* 0x000fe200080108c5 */
[C---:B------:R-:W-:Y:S01]  /*8b90*/  FMUL.FTZ R166, R0.reuse, UR22 ;  /* 0x0000001600a67c20 */ /* 0x040fe20008410000 */
[----:B------:R-:W-:Y:S01]  /*8ba0*/  FSETP.NEU.FTZ.AND P1, PT, R0, -INF , PT ;  /* 0xff8000000000780b */ /* 0x000fe20003f3d000 */
[----:B------:R-:W-:Y:S01]  /*8bb0*/  MUFU.EX2 R162, R162 ;  /* 0x000000a200a27308 */ /* 0x000fe20000000800 */
[----:B------:R-:W-:Y:S01]  /*8bc0*/  FADD.FTZ R4, R132, -R5 ;  /* 0x8000000584047221 */ /* 0x000fe20000010000 */
[--C-:B------:R-:W-:Y:S01]  /*8bd0*/  FFMA.FTZ R198, R198, UR22, -R197.reuse ;  /* 0x00000016c6c67c23 */ /* 0x100fe200080108c5 */
[----:B------:R-:W-:Y:S01]  /*8be0*/  FSEL R166, R166, RZ, P1 ;  /* 0x000000ffa6a67208 */ /* 0x000fe20000800000 */
[--C-:B------:R-:W-:Y:S01]  /*8bf0*/  FFMA.FTZ R215, R136, UR22, -R197.reuse ;  /* 0x0000001688d77c23 */ /* 0x100fe200080108c5 */
[----:B------:R-:W-:Y:S01]  /*8c00*/  FSEL R6, R0, RZ, P1 ;  /* 0x000000ff00067208 */ /* 0x000fe20000800000 */
[----:B------:R-:W-:Y:S01]  /*8c10*/  FMUL.FTZ R164, R4, UR22 ;  /* 0x0000001604a47c20 */ /* 0x000fe20008410000 */
[--C-:B------:R-:W-:Y:S01]  /*8c20*/  FFMA.FTZ R199, R138, UR22, -R197.reuse ;  /* 0x000000168ac77c23 */ /* 0x100fe200080108c5 */
[--C-:B------:R-:W-:Y:S01]  /*8c30*/  FFMA.FTZ R158, R19, UR22, -R166.reuse ;  /* 0x00000016139e7c23 */ /* 0x100fe200080108a6 */
[----:B------:R-:W-:Y:S01]  /*8c40*/  FFMA.FTZ R157, R17, UR22, -R166 ;  /* 0x00000016119d7c23 */ /* 0x000fe200080108a6 */
[----:B------:R-:W-:Y:S01]  /*8c50*/  FADD.FTZ R6, R3, -R6 ;  /* 0x8000000603067221 */ /* 0x000fe20000010000 */
[----:B------:R-:W1:Y:S01]  /*8c60*/  LDSM.16.MT88.4 R16, [R186+0x12000] ;  /* 0x01200000ba10783b */ /* 0x000e620000004200 */
[--C-:B------:R-:W-:Y:S01]  /*8c70*/  FFMA.FTZ R156, R23, UR22, -R166.reuse ;  /* 0x00000016179c7c23 */ /* 0x100fe200080108a6 */
[--C-:B------:R-:W-:Y:S01]  /*8c80*/  FFMA.FTZ R163, R21, UR22, -R166.reuse ;  /* 0x0000001615a37c23 */ /* 0x100fe200080108a6 */
[----:B------:R-:W-:Y:S01]  /*8c90*/  FMUL.FTZ R3, R6, UR22 ;  /* 0x0000001606037c20 */ /* 0x000fe20008410000 */
[----:B------:R-:W2:Y:S01]  /*8ca0*/  MUFU.EX2 R161, R161 ;  /* 0x000000a100a17308 */ /* 0x000ea20000000800 */
[--C-:B------:R-:W-:Y:S01]  /*8cb0*/  FFMA.FTZ R216, R134, UR22, -R197.reuse ;  /* 0x0000001686d87c23 */ /* 0x100fe200080108c5 */
[--C-:B------:R-:W-:Y:S01]  /*8cc0*/  FFMA.FTZ R218, R135, UR22, -R166.reuse ;  /* 0x0000001687da7c23 */ /* 0x100fe200080108a6 */
        /* <DEDUP_REMOVED lines=10> */
[----:B------:R-:W-:Y:S01]  /*8d70*/  FFMA.FTZ R231, R152, UR22, -R197 ;  /* 0x0000001698e77c23 */ /* 0x000fe200080108c5 */
[--C-:B------:R-:W-:Y:S01]  /*8d80*/  FFMA.FTZ R225, R225, UR22, -R166.reuse ;  /* 0x00000016e1e17c23 */ /* 0x100fe200080108a6 */
[--C-:B------:R-:W-:Y:S01]  /*8d90*/  FFMA.FTZ R227, R153, UR22, -R166.reuse ;  /* 0x0000001699e37c23 */ /* 0x100fe200080108a6 */
[----:B------:R-:W3:Y:S01]  /*8da0*/  MUFU.EX2 R159, R159 ;  /* 0x0000009f009f7308 */ /* 0x000ee20000000800 */
[----:B--2---:R-:W-:Y:S01]  /*8db0*/  F2FP.F16.F32.PACK_AB R4, R161, R162 ;  /* 0x000000a2a104723e */ /* 0x004fe200000000ff */
[--C-:B------:R-:W-:Y:S01]  /*8dc0*/  FFMA.FTZ R228, R223, UR22, -R166.reuse ;  /* 0x00000016dfe47c23 */ /* 0x100fe200080108a6 */
[----:B------:R-:W-:Y:S01]  /*8dd0*/  LDSM.16.MT88.4 R152, [R184+0x13000] ;  /* 0x01300000b898783b */ /* 0x000fe20000004200 */
[--C-:B------:R-:W-:Y:S01]  /*8de0*/  FFMA.FTZ R169, R169, UR22, -R166.reuse ;  /* 0x00000016a9a97c23 */ /* 0x100fe200080108a6 */
[----:B------:R-:W-:-:S03]  /*8df0*/  FFMA.FTZ R167, R167, UR22, -R166 ;  /* 0x00000016a7a77c23 */ /* 0x000fc600080108a6 */
[----:B------:R-:W-:Y:S08]  /*8e00*/  MUFU.EX2 R158, R158 ;  /* 0x0000009e009e7308 */ /* 0x000ff00000000800 */
        /* <DEDUP_REMOVED lines=26> */
[-C--:B------:R-:W-:Y:S01]  /*8fb0*/  FMUL.FTZ R111, R111, R3.reuse ;  /* 0x000000036f6f7220 */ /* 0x080fe20000410000 */
[----:B------:R-:W1:Y:S01]  /*8fc0*/  MUFU.EX2 R215, R215 ;  /* 0x000000d700d77308 */ /* 0x000e620000000800 */
[-C--:B------:R-:W-:Y:S01]  /*8fd0*/  FMUL.FTZ R88, R88, R164.reuse ;  /* 0x000000a458587220 */ /* 0x080fe20000410000 */
[-C--:B------:R-:W-:Y:S01]  /*8fe0*/  FMUL.FTZ R89, R89, R164.reuse ;  /* 0x000000a459597220 */ /* 0x080fe20000410000 */
[-C--:B------:R-:W-:Y:S01]  /*8ff0*/  FMUL.FTZ R90, R90, R3.reuse ;  /* 0x000000035a5a7220 */ /* 0x080fe20000410000 */
[C---:B------:R-:W-:Y:S01]  /*9000*/  HMMA.16816.F32 R16, R4.reuse, R18, R116 ;  /* 0x000000120410723c */ /* 0x040fe20000001874 */
[----:B------:R-:W2:Y:S01]  /*9010*/  LDSM.16.MT88.4 R116, [R188+0x14000] ;  /* 0x01400000bc74783b */ /* 0x000ea20000004200 */
[-C--:B------:R-:W-:Y:S01]  /*9020*/  FMUL.FTZ R91, R91, R3.reuse ;  /* 0x000000035b5b7220 */ /* 0x080fe20000410000 */
[-C--:B------:R-:W-:Y:S01]  /*9030*/  FMUL.FTZ R12, R128, R164.reuse ;  /* 0x000000a4800c7220 */ /* 0x080fe20000410000 */
[----:B------:R-:W-:Y:S01]  /*9040*/  MUFU.EX2 R199, R199 ;  /* 0x000000c700c77308 */ /* 0x000fe20000000800 */
        /* <DEDUP_REMOVED lines=52> */
[C---:B--2---:R-:W-:Y:S01]  /*9390*/  HMMA.16816.F32 R40, R4.reuse, R116, R104 ;  /* 0x000000740428723c */ /* 0x044fe20000001868 */
[----:B------:R-:W-:Y:S01]  /*93a0*/  FADD.FTZ R161, R161, R162 ;  /* 0x000000a2a1a17221 */ /* 0x000fe20000010000 */
[----:B------:R-:W-:Y:S01]  /*93b0*/  FADD.FTZ R157, R157, R158 ;  /* 0x0000009e9d9d7221 */ /* 0x000fe20000010000 */
[----:B------:R-:W2:Y:S02]  /*93c0*/  LDSM.16.MT88.4 R104, [R184+0x14000] ;  /* 0x01400000b868783b */ /* 0x000ea40000004200 */
        /* <DEDUP_REMOVED lines=40> */
[C---:B--2---:R-:W-:Y:S06]  /*9650*/  HMMA.16816.F32 R64, R4.reuse, R104, R116 ;  /* 0x000000680440723c */ /* 0x044fec0000001874 */
        /* <DEDUP_REMOVED lines=29> */
[C---:B--2---:R-:W-:Y:S04]  /*9830*/  HMMA.16816.F32 R80, R4.reuse, R104, R80 ;  /* 0x000000680450723c */ /* 0x044fe80000001850 */
[----:B------:R-:W-:Y:S02]  /*9840*/  MUFU.EX2 R169, R169 ;  /* 0x000000a900a97308 */ /* 0x000fe40000000800 */
[----:B------:R-:W-:Y:S01]  /*9850*/  HMMA.16816.F32 R88, R4, R106, R88 ;  /* 0x0000006a0458723c */ /* 0x000fe20000001858 */
[----:B------:R-:W-:-:S02]  /*9860*/  F2FP.F16.F32.PACK_AB R104, R215, R198 ;  /* 0x000000c6d768723e */ /* 0x000fc400000000ff */
[----:B---3--:R-:W-:-:S03]  /*9870*/  F2FP.F16.F32.PACK_AB R105, R221, R218 ;  /* 0x000000dadd69723e */ /* 0x008fc600000000ff */
        /* <DEDUP_REMOVED lines=177> */
[----:B------:R-:W-:Y:S01]  /*a390*/  @!P4 LDGSTS.E.BYPASS.LTC128B.128 [R201+0x12000], desc[UR28][R18.64] ;  /* 0x1200000012c9cfae */ /* 0x000fe2000b901d5c */
[----:B------:R-:W-:-:S03]  /*a3a0*/  @!P3 LEA.HI.X R13, R16, R13, R3, 0x1, P1 ;  /* 0x0000000d100db211 */ /* 0x000fc600008f0c03 */
[----:B------:R-:W2:Y:S01]  /*a3b0*/  @!P2 LDC.64 R4, c[0x0][0x220] ;  /* 0x00008800ff04ab82 */ /* 0x000ea20000000a00 */
        /* <DEDUP_REMOVED lines=21> */
[----:B------:R-:W-:Y:S01]  /*a510*/  @!P4 LDGSTS.E.BYPASS.LTC128B.128 [R201+0x13000], desc[UR28][R8.64] ;  /* 0x1300000008c9cfae */ /* 0x000fe2000b901d5c */
[----:B--2---:R-:W-:-:S03]  /*a520*/  @!P2 LEA R28, P0, R14, R4, 0x1 ;  /* 0x000000040e1ca211 */ /* 0x004fc600078008ff */
[----:B------:R-:W-:Y:S01]  /*a530*/  @P3 STS.128 [R201+0x15000], RZ ;  /* 0x015000ffc9003388 */ /* 0x000fe20000000c00 */
[----:B------:R-:W-:Y:S01]  /*a540*/  @!P2 LEA.HI.X R29, R14, R5, R3, 0x1, P0 ;  /* 0x000000050e1da211 */ /* 0x000fe200000f0c03 */
[----:B------:R-:W-:Y:S02]  /*a550*/  IMAD.U32 R3, RZ, RZ, UR20 ;  /* 0x00000014ff037e24 */ /* 0x000fe4000f8e00ff */
[----:B------:R-:W-:Y:S01]  /*a560*/  @!PT LDS RZ, [RZ] ;  /* 0x00000000fffff984 */ /* 0x000fe20000000800 */
[----:B------:R-:W-:Y:S01]  /*a570*/  @!PT LDS RZ, [RZ] ;  /* 0x00000000fffff984 */ /* 0x000fe20000000800 */
[----:B------:R-:W-:Y:S01]  /*a580*/  @!PT LDS RZ, [RZ] ;  /* 0x00000000fffff984 */ /* 0x000fe20000000800 */
[----:B------:R-:W-:Y:S02]  /*a590*/  @!P3 LDGSTS.E.BYPASS.LTC128B.128 [R201+0x15000], desc[UR28][R16.64+0x80] ;  /* 0x1500008010c9bfae */ /* 0x000fe4000b901d5c */
[----:B------:R-:W-:Y:S02]  /*a5a0*/  IMAD R3, R3, 0x40, R212 ;  /* 0x0000004003037824 */ /* 0x000fe400078e02d4 */
[----:B------:R-:W-:Y:S04]  /*a5b0*/  @P2 STS.128 [R201+0x17000], RZ ;  /* 0x017000ffc9002388 */ /* 0x000fe80000000c00 */
[----:B------:R-:W-:Y:S01]  /*a5c0*/  @!PT LDS RZ, [RZ] ;  /* 0x00000000fffff984 */ /* 0x000fe20000000800 */
[----:B------:R-:W-:Y:S01]  /*a5d0*/  @!PT LDS RZ, [RZ] ;  /* 0x00000000fffff984 */ /* 0x000fe20000000800 */
[----:B------:R-:W-:Y:S01]  /*a5e0*/  @!PT LDS RZ, [RZ] ;  /* 0x00000000fffff984 */ /* 0x000fe20000000800 */
[----:B------:R1:W-:Y:S01]  /*a5f0*/  @!P2 LDGSTS.E.BYPASS.LTC128B.128 [R201+0x17000], desc[UR28][R28.64+0x100] ;  /* 0x170001001cc9afae */ /* 0x0003e2000b901d5c */
[----:B------:R-:W-:-:S02]  /*a600*/  ISETP.GE.AND P0, PT, R3, R209, PT ;  /* 0x000000d10300720c */ /* 0x000fc40003f06270 */
[C---:B------:R-:W-:Y:S01]  /*a610*/  ISETP.GE.AND P5, PT, R3.reuse, R206, PT ;  /* 0x000000ce0300720c */ /* 0x040fe20003fa6270 */
[----:B------:R-:W-:Y:S01]  /*a620*/  LDSM.16.M88.4 R136, [R194] ;  /* 0x00000000c288783b */ /* 0x000fe20000000200 */
[C---:B------:R-:W-:Y:S02]  /*a630*/  ISETP.LT.OR P0, PT, R3.reuse, R210, P0 ;  /* 0x000000d20300720c */ /* 0x040fe40000701670 */
[C---:B------:R-:W-:Y:S01]  /*a640*/  ISETP.LT.OR P5, PT, R3.reuse, R207, P5 ;  /* 0x000000cf0300720c */ /* 0x040fe20002fa1670 */
[----:B---3--:R-:W2:Y:S04]  /*a650*/  LDSM.16.M88.4 R12, [R193+0xc000] ;  /* 0x00c00000c10c783b */ /* 0x008ea80000000200 */
[----:B------:R-:W-:Y:S04]  /*a660*/  LDSM.16.M88.4 R24, [R192] ;  /* 0x00000000c018783b */ /* 0x000fe80000000200 */
[----:B------:R-:W-:Y:S04]  /*a670*/  LDSM.16.M88.4 R4, [R191] ;  /* 0x00000000bf04783b */ /* 0x000fe80000000200 */
[----:B------:R-:W3:Y:S04]  /*a680*/  LDSM.16.M88.4 R156, [R193+0xc800] ;  /* 0x00c80000c19c783b */ /* 0x000ee80000000200 */
[----:B------:R-:W4:Y:S04]  /*a690*/  LDSM.16.M88.4 R148, [R193+0xd000] ;  /* 0x00d00000c194783b */ /* 0x000f280000000200 */
[----:B------:R-:W5:Y:S04]  /*a6a0*/  LDSM.16.M88.4 R20, [R193+0xd800] ;  /* 0x00d80000c114783b */ /* 0x000f680000000200 */
[----:B-1----:R-:W-:Y:S04]  /*a6b0*/  LDSM.16.M88.4 R28, [R190] ;  /* 0x00000000be1c783b */ /* 0x002fe80000000200 */
[----:B------:R-:W1:Y:S04]  /*a6c0*/  LDSM.16.M88.4 R8, [R187+0xc000] ;  /* 0x00c00000bb08783b */ /* 0x000e680000000200 */
[----:B------:R-:W1:Y:S04]  /*a6d0*/  LDSM.16.M88.4 R196, [R183] ;  /* 0x00000000b7c4783b */ /* 0x000e680000000200 */
[----:B------:R-:W1:Y:S01]  /*a6e0*/  LDSM.16.M88.4 R168, [R182] ;  /* 0x00000000b6a8783b */ /* 0x000e620000000200 */
[C---:B--2---:R-:W-:Y:S03]  /*a6f0*/  HMMA.16816.F32 R16, R136.reuse, R12, RZ ;  /* 0x0000000c8810723c */ /* 0x044fe600000018ff */
[----:B------:R-:W2:Y:S04]  /*a700*/  LDSM.16.M88.4 R164, [R181] ;  /* 0x00000000b5a4783b */ /* 0x000ea80000000200 */
[----:B------:R-:W-:Y:S01]  /*a710*/  LDSM.16.M88.4 R220, [R187+0xc800] ;  /* 0x00c80000bbdc783b */ /* 0x000fe20000000200 */
[C---:B------:R-:W-:Y:S03]  /*a720*/  HMMA.16816.F32 R12, R136.reuse, R14, RZ ;  /* 0x0000000e880c723c */ /* 0x040fe600000018ff */
[----:B------:R-:W-:Y:S03]  /*a730*/  LDSM.16.M88.4 R132, [R187+0xd000] ;  /* 0x00d00000bb84783b */ /* 0x000fe60000000200 */
[C---:B---3--:R-:W-:Y:S01]  /*a740*/  HMMA.16816.F32 R160, R136.reuse, R156, RZ ;  /* 0x0000009c88a0723c */ /* 0x048fe200000018ff */
[----:B------:R-:W-:Y:S04]  /*a750*/  LDSM.16.M88.4 R32, [R187+0xd800] ;  /* 0x00d80000bb20783b */ /* 0x000fe80000000200 */
[----:B------:R-:W0:Y:S01]  /*a760*/  LDGDEPBAR ;  /* 0x00000000000079af */ /* 0x000e220000000000 */
[----:B----4-:R-:W-:Y:S06]  /*a770*/  HMMA.16816.F32 R152, R136, R148, RZ ;  /* 0x000000948898723c */ /* 0x010fec00000018ff */
[----:B------:R-:W-:Y:S06]  /*a780*/  HMMA.16816.F32 R16, R24, R4, R16 ;  /* 0x000000041810723c */ /* 0x000fec0000001810 */
[C---:B------:R-:W-:Y:S06]  /*a790*/  HMMA.16816.F32 R156, R136.reuse, R158, RZ ;  /* 0x0000009e889c723c */ /* 0x040fec00000018ff */
[C---:B------:R-:W-:Y:S06]  /*a7a0*/  HMMA.16816.F32 R148, R136.reuse, R150, RZ ;  /* 0x000000968894723c */ /* 0x040fec00000018ff */
[C---:B-----5:R-:W-:Y:S06]  /*a7b0*/  HMMA.16816.F32 R140, R136.reuse, R20, RZ ;  /* 0x00000014888c723c */ /* 0x060fec00000018ff */
[----:B------:R-:W-:Y:S01]  /*a7c0*/  HMMA.16816.F32 R136, R136, R22, RZ ;  /* 0x000000168888723c */ /* 0x000fe200000018ff */
[----:B------:R-:W-:Y:S05]  /*a7d0*/  LDSM.16.M88.4 R20, [R189] ;  /* 0x00000000bd14783b */ /* 0x000fea0000000200 */
[----:B------:R-:W-:Y:S01]  /*a7e0*/  HMMA.16816.F32 R12, R24, R6, R12 ;  /* 0x00000006180c723c */ /* 0x000fe2000000180c */
[----:B------:R-:W3:Y:S05]  /*a7f0*/  LDSM.16.M88.4 R4, [R180] ;  /* 0x00000000b404783b */ /* 0x000eea0000000200 */
[----:B-1----:R-:W-:Y:S06]  /*a800*/  HMMA.16816.F32 R16, R28, R8, R16 ;  /* 0x000000081c10723c */ /* 0x002fec0000001810 */
        /* <DEDUP_REMOVED lines=8> */
[----:B------:R-:W-:Y:S04]  /*a890*/  LDSM.16.M88.4 R24, [R194+0x4000] ;  /* 0x00400000c218783b */ /* 0x000fe80000000200 */
[----:B------:R-:W-:Y:S01]  /*a8a0*/  LDSM.16.M88.4 R164, [R180+0x1800] ;  /* 0x00180000b4a4783b */ /* 0x000fe20000000200 */
[----:B------:R-:W-:Y:S03]  /*a8b0*/  HMMA.16816.F32 R12, R28, R10, R12 ;  /* 0x0000000a1c0c723c */ /* 0x000fe6000000180c */
[----:B------:R-:W1:Y:S03]  /*a8c0*/  LDSM.16.M88.4 R8, [R193+0xe000] ;  /* 0x00e00000c108783b */ /* 0x000e660000000200 */
[----:B---3--:R-:W-:Y:S06]  /*a8d0*/  HMMA.16816.F32 R16, R20, R4, R16 ;  /* 0x000000041410723c */ /* 0x008fec0000001810 */
        /* <DEDUP_REMOVED lines=8> */
[----:B------:R-:W-:Y:S04]  /*a960*/  LDSM.16.M88.4 R32, [R192+0x4000] ;  /* 0x00400000c020783b */ /* 0x000fe80000000200 */
[----:B------:R-:W-:Y:S01]  /*a970*/  LDSM.16.M88.4 R28, [R193+0xf800] ;  /* 0x00f80000c11c783b */ /* 0x000fe20000000200 */
[----:B------:R-:W-:Y:S03]  /*a980*/  HMMA.16816.F32 R12, R20, R6, R12 ;  /* 0x00000006140c723c */ /* 0x000fe6000000180c */
[----:B------:R-:W2:Y:S03]  /*a990*/  LDSM.16.M88.4 R4, [R179] ;  /* 0x00000000b304783b */ /* 0x000ea60000000200 */
[----:B-1----:R-:W-:Y:S06]  /*a9a0*/  HMMA.16816.F32 R16, R24, R8, R16 ;  /* 0x000000081810723c */ /* 0x002fec0000001810 */
[C---:B------:R-:W-:Y:S06]  /*a9b0*/  HMMA.16816.F32 R160, R20.reuse, R196, R160 ;  /* 0x000000c414a0723c */ /* 0x040fec00000018a0 */
        /* <DEDUP_REMOVED lines=8> */
[----:B------:R-:W-:Y:S01]  /*aa40*/  LDSM.16.M88.4 R164, [R176] ;  /* 0x00000000b0a4783b */ /* 0x000fe20000000200 */
[----:B------:R-:W-:Y:S03]  /*aa50*/  HMMA.16816.F32 R12, R24, R10, R12 ;  /* 0x0000000a180c723c */ /* 0x000fe6000000180c */
[----:B------:R-:W1:Y:S03]  /*aa60*/  LDSM.16.M88.4 R8, [R187+0xe000] ;  /* 0x00e00000bb08783b */ /* 0x000e660000000200 */
[----:B--2---:R-:W-:Y:S06]  /*aa70*/  HMMA.16816.F32 R16, R32, R4, R16 ;  /* 0x000000042010723c */ /* 0x004fec0000001810 */
        /* <DEDUP_REMOVED lines=12> */
[----:B-1----:R-:W-:Y:S06]  /*ab40*/  HMMA.16816.F32 R16, R20, R8, R16 ;  /* 0x000000081410723c */ /* 0x002fec0000001810 */
        /* <DEDUP_REMOVED lines=48> */
[----:B------:R-:W2:Y:S01]  /*ae50*/  LDSM.16.M88.4 R20, [R187+0x11800] ;  /* 0x01180000bb14783b */ /* 0x000ea20000000200 */
[----:B------:R-:W-:Y:S03]  /*ae60*/  HMMA.16816.F32 R12, R220, R6, R12 ;  /* 0x00000006dc0c723c */ /* 0x000fe6000000180c */
[----:B------:R-:W3:Y:S03]  /*ae70*/  LDSM.16.M88.4 R4, [R180+0x4000] ;  /* 0x00400000b404783b */ /* 0x000ee60000000200 */
[----:B-1----:R-:W-:Y:S06]  /*ae80*/  HMMA.16816.F32 R16, R132, R32, R16 ;  /* 0x000000208410723c */ /* 0x002fec0000001810 */
[C---:B------:R-:W-:Y:S06]  /*ae90*/  HMMA.16816.F32 R140, R220.reuse, R164, R140 ;  /* 0x000000a4dc8c723c */ /* 0x040fec000000188c */
[----:B------:R-:W-:Y:S06]  /*aea0*/  HMMA.16816.F32 R160, R220, R196, R160 ;  /* 0x000000c4dca0723c */ /* 0x000fec00000018a0 */
[----:B------:R-:W-:Y:S01]  /*aeb0*/  HMMA.16816.F32 R12, R132, R34, R12 ;  /* 0x00000022840c723c */ /* 0x000fe2000000180c */
[----:B------:R-:W1:Y:S05]  /*aec0*/  LDSM.16.M88.4 R32, [R180+0x4800] ;  /* 0x00480000b420783b */ /* 0x000e6a0000000200 */
[C---:B------:R-:W-:Y:S06]  /*aed0*/  HMMA.16816.F32 R136, R220.reuse, R166, R136 ;  /* 0x000000a6dc88723c */ /* 0x040fec0000001888 */
[----:B------:R-:W-:Y:S06]  /*aee0*/  HMMA.16816.F32 R152, R220, R168, R152 ;  /* 0x000000a8dc98723c */ /* 0x000fec0000001898 */
[----:B--2---:R-:W-:Y:S06]  /*aef0*/  HMMA.16816.F32 R140, R132, R20, R140 ;  /* 0x00000014848c723c */ /* 0x004fec000000188c */
[----:B---3--:R-:W-:Y:S01]  /*af00*/  HMMA.16816.F32 R16, R8, R4, R16 ;  /* 0x000000040810723c */ /* 0x008fe20000001810 */
[----:B------:R-:W-:-:S05]  /*af10*/  VIADD R20, R3, 0x9 ;  /* 0x0000000903147836 */ /* 0x000fca0000000000 */
[----:B------:R-:W-:Y:S01]  /*af20*/  HMMA.16816.F32 R12, R8, R6, R12 ;  /* 0x00000006080c723c */ /* 0x000fe2000000180c */
[----:B------:R-:W-:Y:S02]  /*af30*/  VIADD R4, R3, 0x1 ;  /* 0x0000000103047836 */ /* 0x000fe40000000000 */
[----:B------:R-:W-:-:S03]  /*af40*/  IMAD.IADD R5, R211, 0x1, -R3 ;  /* 0x00000001d3057824 */ /* 0x000fc600078e0a03 */
[----:B------:R-:W-:Y:S01]  /*af50*/  ISETP.GE.AND P6, PT, R4, R209, PT ;  /* 0x000000d10400720c */ /* 0x000fe20003fc6270 */
[----:B------:R-:W-:Y:S01]  /*af60*/  IMAD.IADD R7, R208, 0x1, -R3 ;  /* 0x00000001d0077824 */ /* 0x000fe200078e0a03 */
[C---:B------:R-:W-:Y:S01]  /*af70*/  ISETP.GE.AND P1, PT, R4.reuse, R206, PT ;  /* 0x000000ce0400720c */ /* 0x040fe20003f26270 */
[----:B------:R-:W-:Y:S01]  /*af80*/  HMMA.16816.F32 R160, R132, R28, R160 ;  /* 0x0000001c84a0723c */ /* 0x000fe200000018a0 */
[----:B------:R-:W-:Y:S01]  /*af90*/  IABS R21, R5 ;  /* 0x0000000500157213 */ /* 0x000fe20000000000 */
[--C-:B------:R-:W-:Y:S01]  /*afa0*/  IMAD.IADD R5, R211, 0x1, -R4.reuse ;  /* 0x00000001d3057824 */ /* 0x100fe200078e0a04 */
[C---:B------:R-:W-:Y:S02]  /*afb0*/  ISETP.LT.OR P6, PT, R4.reuse, R210, P6 ;  /* 0x000000d20400720c */ /* 0x040fe400037c1670 */
[----:B------:R-:W-:Y:S01]  /*afc0*/  ISETP.LT.OR P1, PT, R4, R207, P1 ;  /* 0x000000cf0400720c */ /* 0x000fe20000f21670 */
[----:B------:R-:W-:Y:S01]  /*afd0*/  IMAD.IADD R4, R208, 0x1, -R4 ;  /* 0x00000001d0047824 */ /* 0x000fe200078e0a04 */
[----:B------:R-:W-:Y:S01]  /*afe0*/  IABS R7, R7 ;  /* 0x0000000700077213 */ /* 0x000fe20000000000 */
[----:B------:R-:W-:Y:S01]  /*aff0*/  HMMA.16816.F32 R156, R220, R198, R156 ;  /* 0x000000c6dc9c723c */ /* 0x000fe2000000189c */
[----:B------:R-:W-:-:S02]  /*b000*/  IABS R5, R5 ;  /* 0x0000000500057213 */ /* 0x000fc40000000000 */
[----:B------:R-:W-:Y:S02]  /*b010*/  IABS R4, R4 ;  /* 0x0000000400047213 */ /* 0x000fe40000000000 */
[----:B------:R-:W-:Y:S01]  /*b020*/  I2FP.F32.S32 R21, R21 ;  /* 0x0000001500157245 */ /* 0x000fe20000201400 */
[----:B------:R-:W-:Y:S01]  /*b030*/  HMMA.16816.F32 R136, R132, R22, R136 ;  /* 0x000000168488723c */ /* 0x000fe20000001888 */
[----:B------:R-:W-:Y:S02]  /*b040*/  I2FP.F32.S32 R7, R7 ;  /* 0x0000000700077245 */ /* 0x000fe40000201400 */
[----:B------:R-:W-:Y:S01]  /*b050*/  I2FP.F32.S32 R6, R5 ;  /* 0x0000000500067245 */ /* 0x000fe20000201400 */
[----:B------:R-:W-:Y:S01]  /*b060*/  FFMA.FTZ R16, R21, -UR19, R16 ;  /* 0x8000001315107c23 */ /* 0x000fe20008010010 */
[----:B------:R-:W-:Y:S01]  /*b070*/  I2FP.F32.S32 R4, R4 ;  /* 0x0000000400047245 */ /* 0x000fe20000201400 */
[----:B------:R-:W-:Y:S01]  /*b080*/  FFMA.FTZ R7, R7, -UR19, R18 ;  /* 0x8000001307077c23 */ /* 0x000fe20008010012 */
[----:B------:R-:W-:-:S02]  /*b090*/  VIADD R21, R3, 0x8 ;  /* 0x0000000803157836 */ /* 0x000fc40000000000 */
[----:B------:R-:W-:Y:S01]  /*b0a0*/  FFMA.FTZ R6, R6, -UR19, R17 ;  /* 0x8000001306067c23 */ /* 0x000fe20008010011 */
[----:B------:R-:W-:Y:S01]  /*b0b0*/  FSEL R18, R16, -INF , !P0 ;  /* 0xff80000010127808 */ /* 0x000fe20004000000 */
[----:B------:R-:W-:Y:S01]  /*b0c0*/  FFMA.FTZ R17, R4, -UR19, R19 ;  /* 0x8000001304117c23 */ /* 0x000fe20008010013 */
[----:B------:R-:W-:Y:S01]  /*b0d0*/  FSEL R19, R7, -INF , !P5 ;  /* 0xff80000007137808 */ /* 0x000fe20006800000 */
[----:B------:R-:W-:Y:S01]  /*b0e0*/  IMAD.IADD R23, R211, 0x1, -R21 ;  /* 0x00000001d3177824 */ /* 0x000fe200078e0a15 */
[-C--:B------:R-:W-:Y:S01]  /*b0f0*/  ISETP.GE.AND P0, PT, R21, R209.reuse, PT ;  /* 0x000000d11500720c */ /* 0x080fe20003f06270 */
[----:B------:R-:W-:Y:S01]  /*b100*/  IMAD.IADD R22, R211, 0x1, -R20 ;  /* 0x00000001d3167824 */ /* 0x000fe200078e0a14 */
[-C--:B------:R-:W-:Y:S01]  /*b110*/  ISETP.GE.AND P5, PT, R21, R206.reuse, PT ;  /* 0x000000ce1500720c */ /* 0x080fe20003fa6270 */
[----:B------:R-:W-:Y:S01]  /*b120*/  HMMA.16816.F32 R152, R132, R24, R152 ;  /* 0x000000188498723c */ /* 0x000fe20000001898 */
[----:B------:R-:W-:Y:S02]  /*b130*/  FSEL R16, R6, -INF , !P6 ;  /* 0xff80000006107808 */ /* 0x000fe40007000000 */
[----:B------:R-:W-:Y:S01]  /*b140*/  FSEL R17, R17, -INF , !P1 ;  /* 0xff80000011117808 */ /* 0x000fe20004800000 */
[----:B------:R-:W2:Y:S01]  /*b150*/  LDSM.16.M88.4 R4, [R180+0x5000] ;  /* 0x00500000b404783b */ /* 0x000ea20000000200 */
[C---:B------:R-:W-:Y:S01]  /*b160*/  ISETP.GE.AND P6, PT, R20.reuse, R209, PT ;  /* 0x000000d11400720c */ /* 0x040fe20003fc6270 */
[----:B-1----:R-:W-:Y:S01]  /*b170*/  HMMA.16816.F32 R160, R8, R32, R160 ;  /* 0x0000002008a0723c */ /* 0x002fe200000018a0 */
[----:B------:R-:W-:-:S02]  /*b180*/  ISETP.GE.AND P1, PT, R20, R206, PT ;  /* 0x000000ce1400720c */ /* 0x000fc40003f26270 */
[CC--:B------:R-:W-:Y:S02]  /*b190*/  ISETP.LT.OR P0, PT, R21.reuse, R210.reuse, P0 ;  /* 0x000000d21500720c */ /* 0x0c0fe40000701670 */
[-C--:B------:R-:W-:Y:S01]  /*b1a0*/  ISETP.LT.OR P5, PT, R21, R207.reuse, P5 ;  /* 0x000000cf1500720c */ /* 0x080fe20002fa1670 */
[----:B------:R-:W-:Y:S01]  /*b1b0*/  IMAD.IADD R21, R208, 0x1, -R21 ;  /* 0x00000001d0157824 */ /* 0x000fe200078e0a15 */
[C---:B------:R-:W-:Y:S01]  /*b1c0*/  ISETP.LT.OR P6, PT, R20.reuse, R210, P6 ;  /* 0x000000d21400720c */ /* 0x040fe200037c1670 */
[----:B------:R-:W-:Y:S01]  /*b1d0*/  HMMA.16816.F32 R156, R132, R30, R156 ;  /* 0x0000001e849c723c */ /* 0x000fe2000000189c */
[----:B------:R-:W-:Y:S01]  /*b1e0*/  ISETP.LT.OR P1, PT, R20, R207, P1 ;  /* 0x000000cf1400720c */ /* 0x000fe20000f21670 */
[----:B------:R-:W-:Y:S01]  /*b1f0*/  IMAD.IADD R20, R208, 0x1, -R20 ;  /* 0x00000001d0147824 */ /* 0x000fe200078e0a14 */
[----:B------:R-:W-:Y:S02]  /*b200*/  IABS R23, R23 ;  /* 0x0000001700177213 */ /* 0x000fe40000000000 */
[----:B------:R-:W-:Y:S01]  /*b210*/  IABS R21, R21 ;  /* 0x0000001500157213 */ /* 0x000fe20000000000 */
[----:B------:R-:W-:Y:S01]  /*b220*/  HMMA.16816.F32 R148, R220, R170, R148 ;  /* 0x000000aadc94723c */ /* 0x000fe20000001894 */
        /* <DEDUP_REMOVED lines=8> */
[----:B------:R-:W-:-:S02]  /*b2b0*/  VIADD R12, R3, 0x11 ;  /* 0x00000011030c7836 */ /* 0x000fc40000000000 */
[----:B------:R-:W-:Y:S01]  /*b2c0*/  FFMA.FTZ R22, R22, -UR19, R13 ;  /* 0x8000001316167c23 */ /* 0x000fe2000801000d */
[----:B------:R-:W-:Y:S02]  /*b2d0*/  VIADD R13, R3, 0x10 ;  /* 0x00000010030d7836 */ /* 0x000fe40000000000 */
[----:B------:R-:W-:Y:S01]  /*b2e0*/  FFMA.FTZ R15, R20, -UR19, R15 ;  /* 0x80000013140f7c23 */ /* 0x000fe2000801000f */
[----:B------:R-:W-:Y:S01]  /*b2f0*/  FSEL R30, R23, -INF , !P0 ;  /* 0xff800000171e7808 */ /* 0x000fe20004000000 */
[C---:B------:R-:W-:Y:S01]  /*b300*/  HMMA.16816.F32 R156, R8.reuse, R34, R156 ;  /* 0x00000022089c723c */ /* 0x040fe2000000189c */
[----:B------:R-:W-:Y:S01]  /*b310*/  FSEL R31, R14, -INF , !P5 ;  /* 0xff8000000e1f7808 */ /* 0x000fe20006800000 */
[----:B------:R-:W-:Y:S01]  /*b320*/  IMAD.IADD R14, R211, 0x1, -R12 ;  /* 0x00000001d30e7824 */ /* 0x000fe200078e0a0c */
[C---:B------:R-:W-:Y:S02]  /*b330*/  ISETP.GE.AND P0, PT, R13.reuse, R209, PT ;  /* 0x000000d10d00720c */ /* 0x040fe40003f06270 */
[----:B------:R-:W-:Y:S01]  /*b340*/  ISETP.GE.AND P5, PT, R13, R206, PT ;  /* 0x000000ce0d00720c */ /* 0x000fe20003fa6270 */
[----:B--2---:R-:W-:Y:S01]  /*b350*/  HMMA.16816.F32 R152, R8, R4, R152 ;  /* 0x000000040898723c */ /* 0x004fe20000001898 */
[----:B------:R-:W-:Y:S01]  /*b360*/  FSEL R29, R15, -INF , !P1 ;  /* 0xff8000000f1d7808 */ /* 0x000fe20004800000 */
[----:B------:R-:W-:Y:S01]  /*b370*/  IMAD.IADD R15, R211, 0x1, -R13 ;  /* 0x00000001d30f7824 */ /* 0x000fe200078e0a0d */
[----:B------:R-:W-:-:S02]  /*b380*/  ISETP.LT.OR P0, PT, R13, R210, P0 ;  /* 0x000000d20d00720c */ /* 0x000fc40000701670 */
[----:B------:R-:W-:Y:S01]  /*b390*/  ISETP.LT.OR P5, PT, R13, R207, P5 ;  /* 0x000000cf0d00720c */ /* 0x000fe20002fa1670 */
[----:B------:R-:W-:Y:S01]  /*b3a0*/  IMAD.IADD R13, R208, 0x1, -R13 ;  /* 0x00000001d00d7824 */ /* 0x000fe200078e0a0d */
[----:B------:R-:W-:Y:S01]  /*b3b0*/  FSEL R28, R22, -INF , !P6 ;  /* 0xff800000161c7808 */ /* 0x000fe20007000000 */
[C---:B------:R-:W-:Y:S01]  /*b3c0*/  VIADD R5, R3.reuse, 0x18 ;  /* 0x0000001803057836 */ /* 0x040fe20000000000 */
[C---:B------:R-:W-:Y:S01]  /*b3d0*/  ISETP.GE.AND P6, PT, R12.reuse, R209, PT ;  /* 0x000000d10c00720c */ /* 0x040fe20003fc6270 */
[----:B------:R-:W-:Y:S01]  /*b3e0*/  HMMA.16816.F32 R148, R132, R26, R148 ;  /* 0x0000001a8494723c */ /* 0x000fe20000001894 */
[C---:B------:R-:W-:Y:S01]  /*b3f0*/  ISETP.GE.AND P1, PT, R12.reuse, R206, PT ;  /* 0x000000ce0c00720c */ /* 0x040fe20003f26270 */
        /* <DEDUP_REMOVED lines=14> */
[----:B------:R-:W-:Y:S02]  /*b4e0*/  I2FP.F32.S32 R14, R14 ;  /* 0x0000000e000e7245 */ /* 0x000fe40000201400 */
[----:B------:R-:W-:-:S02]  /*b4f0*/  I2FP.F32.S32 R12, R12 ;  /* 0x0000000c000c7245 */ /* 0x000fc40000201400 */
[----:B------:R-:W-:Y:S01]  /*b500*/  FSEL R26, R15, -INF , !P0 ;  /* 0xff8000000f1a7808 */ /* 0x000fe20004000000 */
[----:B------:R-:W-:Y:S01]  /*b510*/  FFMA.FTZ R14, R14, -UR19, R161 ;  /* 0x800000130e0e7c23 */ /* 0x000fe200080100a1 */
[----:B------:R-:W-:Y:S01]  /*b520*/  FSEL R23, R13, -INF , !P5 ;  /* 0xff8000000d177808 */ /* 0x000fe20006800000 */
[----:B------:R-:W-:Y:S01]  /*b530*/  FFMA.FTZ R12, R12, -UR19, R163 ;  /* 0x800000130c0c7c23 */ /* 0x000fe200080100a3 */
[C---:B------:R-:W-:Y:S01]  /*b540*/  ISETP.GE.AND P0, PT, R5.reuse, R209, PT ;  /* 0x000000d10500720c */ /* 0x040fe20003f06270 */
[----:B------:R-:W-:Y:S01]  /*b550*/  HMMA.16816.F32 R148, R8, R6, R148 ;  /* 0x000000060894723c */ /* 0x000fe20000001894 */
        /* <DEDUP_REMOVED lines=29> */
[----:B------:R-:W-:Y:S01]  /*b730*/  ISETP.GE.AND P0, PT, R5, R209, PT ;  /* 0x000000d10500720c */ /* 0x000fe20003f06270 */
        /* <DEDUP_REMOVED lines=31> */
[----:B------:R-:W-:Y:S01]  /*b930*/  ISETP.GE.AND P0, PT, R5, R209, PT ;  /* 0x000000d10500720c */ /* 0x000fe20003f06270 */
        /* <DEDUP_REMOVED lines=23> */
[----:B------:R-:W-:Y:S01]  /*bab0*/  VIADD R6, R3, 0x30 ;  /* 0x0000003003067836 */ /* 0x000fe20000000000 */
[----:B------:R-:W-:Y:S01]  /*bac0*/  FSEL R150, R7, -INF , !P0 ;  /* 0xff80000007967808 */ /* 0x000fe20004000000 */
[----:B------:R-:W-:Y:S01]  /*bad0*/  VIADD R5, R3, 0x31 ;  /* 0x0000003103057836 */ /* 0x000fe20000000000 */
[----:B------:R-:W-:Y:S01]  /*bae0*/  IABS R4, R4 ;  /* 0x0000000400047213 */ /* 0x000fe20000000000 */
[----:B------:R-:W-:Y:S01]  /*baf0*/  IMAD.IADD R8, R211, 0x1, -R6 ;  /* 0x00000001d3087824 */ /* 0x000fe200078e0a06 */
[----:B------:R-:W-:Y:S01]  /*bb00*/  FSEL R215, R215, -INF , !P5 ;  /* 0xff800000d7d77808 */ /* 0x000fe20006800000 */
[----:B------:R-:W-:Y:S01]  /*bb10*/  IMAD.IADD R7, R211, 0x1, -R5 ;  /* 0x00000001d3077824 */ /* 0x000fe200078e0a05 */
[C---:B------:R-:W-:Y:S02]  /*bb20*/  ISETP.GE.AND P0, PT, R6.reuse, R209, PT ;  /* 0x000000d10600720c */ /* 0x040fe40003f06270 */
        /* <DEDUP_REMOVED lines=52> */
[C---:B------:R-:W-:Y:S01]  /*be70*/  ISETP.GE.AND P6, PT, R3.reuse, R209, PT ;  /* 0x000000d10300720c */ /* 0x040fe20003fc6270 */
        /* <DEDUP_REMOVED lines=71> */
.L_x_522:
[----:B------:R-:W-:Y:S05]  /*c2f0*/  BSYNC B0 ;  /* 0x0000000000007941 */ /* 0x000fea0003800000 */
.L_x_521:
[----:B------:R-:W0:Y:S02]  /*c300*/  LDGDEPBAR ;  /* 0x00000000000079af */ /* 0x000e240000000000 */
.L_x_520:
[----:B------:R-:W-:Y:S01]  /*c310*/  FMNMX.FTZ R3, R2, R18, !PT ;  /* 0x0000001202037209 */ /* 0x000fe20007810000 */
[----:B--2---:R-:W-:Y:S01]  /*c320*/  LDSM.16.MT88.4 R12, [R188+0x12000] ;  /* 0x01200000bc0c783b */ /* 0x004fe20000004200 */
        /* <DEDUP_REMOVED lines=32> */
[----:B-1----:R-:W-:Y:S02]  /*c530*/  FMNMX.FTZ R6, R160, R3, !PT ;  /* 0x00000003a0067209 */ /* 0x002fe40007810000 */
[----:B------:R-:W-:-:S03]  /*c540*/  FMNMX.FTZ R7, R157, R4, !PT ;  /* 0x000000049d077209 */ /* 0x000fc60007810000 */
[----:B------:R-:W1:Y:S04]  /*c550*/  SHFL.BFLY PT, R5, R6, 0x2, 0x1f ;  /* 0x0c401f0006057f89 */ /* 0x000e6800000e0000 */
[----:B------:R-:W2:Y:S01]  /*c560*/  SHFL.BFLY PT, R4, R7, 0x2, 0x1f ;  /* 0x0c401f0007047f89 */ /* 0x000ea200000e0000 */
[----:B-1----:R-:W-:Y:S02]  /*c570*/  FMNMX.FTZ R5, R6, R5, !PT ;  /* 0x0000000506057209 */ /* 0x002fe40007810000 */
[----:B--2---:R-:W-:-:S03]  /*c580*/  FMNMX.FTZ R4, R7, R4, !PT ;  /* 0x0000000407047209 */ /* 0x004fc60007810000 */
[----:B------:R-:W1:Y:S04]  /*c590*/  SHFL.BFLY PT, R132, R5, 0x1, 0x1f ;  /* 0x0c201f0005847f89 */ /* 0x000e6800000e0000 */
[----:B------:R-:W2:Y:S01]  /*c5a0*/  SHFL.BFLY PT, R3, R4, 0x1, 0x1f ;  /* 0x0c201f0004037f89 */ /* 0x000ea200000e0000 */
[----:B-1----:R-:W-:-:S04]  /*c5b0*/  FMNMX.FTZ R132, R5, R132, !PT ;  /* 0x0000008405847209 */ /* 0x002fc80007810000 */
[C---:B------:R-:W-:Y:S01]  /*c5c0*/  FSETP.NEU.FTZ.AND P1, PT, R132.reuse, -INF , PT ;  /* 0xff8000008400780b */ /* 0x040fe20003f3d000 */
[----:B------:R-:W-:Y:S01]  /*c5d0*/  FMUL.FTZ R165, R132, UR22 ;  /* 0x0000001684a57c20 */ /* 0x000fe20008410000 */
[----:B--2---:R-:W-:Y:S02]  /*c5e0*/  FMNMX.FTZ R3, R4, R3, !PT ;  /* 0x0000000304037209 */ /* 0x004fe40007810000 */
[----:B------:R-:W-:Y:S02]  /*c5f0*/  FSEL R5, R132, RZ, P1 ;  /* 0x000000ff84057208 */ /* 0x000fe40000800000 */
[C---:B------:R-:W-:Y:S01]  /*c600*/  FSETP.NEU.FTZ.AND P0, PT, R3.reuse, -INF , PT ;  /* 0xff8000000300780b */ /* 0x040fe20003f1d000 */
[----:B------:R-:W-:Y:S01]  /*c610*/  FMUL.FTZ R158, R3, UR22 ;  /* 0x00000016039e7c20 */ /* 0x000fe20008410000 */
[----:B------:R-:W-:Y:S01]  /*c620*/  FSEL R165, R165, RZ, P1 ;  /* 0x000000ffa5a57208 */ /* 0x000fe20000800000 */
[----:B------:R-:W-:Y:S01]  /*c630*/  FADD.FTZ R4, R2, -R5 ;  /* 0x8000000502047221 */ /* 0x000fe20000010000 */
[----:B------:R-:W-:-:S02]  /*c640*/  FSEL R5, R3, RZ, P0 ;  /* 0x000000ff03057208 */ /* 0x000fc40000000000 */
[----:B------:R-:W-:Y:S01]  /*c650*/  FSEL R158, R158, RZ, P0 ;  /* 0x000000ff9e9e7208 */ /* 0x000fe20000000000 */
[----:B------:R-:W-:Y:S01]  /*c660*/  FMUL.FTZ R155, R4, UR22 ;  /* 0x00000016049b7c20 */ /* 0x000fe20008410000 */
[----:B------:R-:W-:Y:S01]  /*c670*/  FFMA.FTZ R156, R18, UR22, -R165 ;  /* 0x00000016129c7c23 */ /* 0x000fe200080108a5 */
[----:B------:R-:W-:Y:S01]  /*c680*/  FADD.FTZ R5, R0, -R5 ;  /* 0x8000000500057221 */ /* 0x000fe20000010000 */
[--C-:B------:R-:W-:Y:S01]  /*c690*/  FFMA.FTZ R153, R16, UR22, -R165.reuse ;  /* 0x0000001610997c23 */ /* 0x100fe200080108a5 */
[--C-:B------:R-:W-:Y:S01]  /*c6a0*/  FFMA.FTZ R154, R30, UR22, -R165.reuse ;  /* 0x000000161e9a7c23 */ /* 0x100fe200080108a5 */
[--C-:B------:R-:W-:Y:S01]  /*c6b0*/  FFMA.FTZ R135, R28, UR22, -R165.reuse ;  /* 0x000000161c877c23 */ /* 0x100fe200080108a5 */
[----:B------:R-:W-:Y:S01]  /*c6c0*/  FMUL.FTZ R0, R5, UR22 ;  /* 0x0000001605007c20 */ /* 0x000fe20008410000 */
[--C-:B------:R-:W-:Y:S01]  /*c6d0*/  FFMA.FTZ R152, R19, UR22, -R158.reuse ;  /* 0x0000001613987c23 */ /* 0x100fe2000801089e */
[----:B------:R-:W1:Y:S01]  /*c6e0*/  LDSM.16.MT88.4 R4, [R186+0x12000] ;  /* 0x01200000ba04783b */ /* 0x000e620000004200 */
[--C-:B------:R-:W-:Y:S01]  /*c6f0*/  FFMA.FTZ R134, R17, UR22, -R158.reuse ;  /* 0x0000001611867c23 */ /* 0x100fe2000801089e */
[--C-:B------:R-:W-:Y:S01]  /*c700*/  FFMA.FTZ R133, R31, UR22, -R158.reuse ;  /* 0x000000161f857c23 */ /* 0x100fe2000801089e */
[--C-:B------:R-:W-:Y:S01]  /*c710*/  FFMA.FTZ R2, R29, UR22, -R158.reuse ;  /* 0x000000161d027c23 */ /* 0x100fe2000801089e */
[----:B------:R-:W-:Y:S01]  /*c720*/  MUFU.EX2 R156, R156 ;  /* 0x0000009c009c7308 */ /* 0x000fe20000000800 */
[----:B------:R-:W2:Y:S01]  /*c730*/  LDSM.16.MT88.4 R16, [R185+0x12000] ;  /* 0x01200000b910783b */ /* 0x000ea20000004200 */
[--C-:B------:R-:W-:Y:S01]  /*c740*/  FFMA.FTZ R162, R26, UR22, -R165.reuse ;  /* 0x000000161aa27c23 */ /* 0x100fe200080108a5 */
[--C-:B------:R-:W-:Y:S01]  /*c750*/  FFMA.FTZ R167, R24, UR22, -R165.reuse ;  /* 0x0000001618a77c23 */ /* 0x100fe200080108a5 */
[--C-:B------:R-:W-:Y:S01]  /*c760*/  FFMA.FTZ R197, R27, UR22, -R158.reuse ;  /* 0x000000161bc57c23 */ /* 0x100fe2000801089e */
[--C-:B------:R-:W-:Y:S01]  /*c770*/  FFMA.FTZ R198, R25, UR22, -R158.reuse ;  /* 0x0000001619c67c23 */ /* 0x100fe2000801089e */
[--C-:B------:R-:W-:Y:S01]  /*c780*/  FFMA.FTZ R169, R22, UR22, -R165.reuse ;  /* 0x0000001616a97c23 */ /* 0x100fe200080108a5 */
[----:B------:R-:W-:Y:S01]  /*c790*/  LDSM.16.MT88.4 R24, [R188+0x14800] ;  /* 0x01480000bc18783b */ /* 0x000fe20000004200 */
[----:B------:R-:W3:Y:S01]  /*c7a0*/  MUFU.EX2 R153, R153 ;  /* 0x0000009900997308 */ /* 0x000ee20000000800 */
[--C-:B------:R-:W-:Y:S01]  /*c7b0*/  FFMA.FTZ R170, R20, UR22, -R165.reuse ;  /* 0x0000001614aa7c23 */ /* 0x100fe200080108a5 */
        /* <DEDUP_REMOVED lines=12> */
[----:B------:R-:W-:Y:S01]  /*c880*/  LDSM.16.MT88.4 R28, [R184+0x12800] ;  /* 0x01280000b81c783b */ /* 0x000fe20000004200 */
[--C-:B------:R-:W-:Y:S01]  /*c890*/  FFMA.FTZ R168, R168, UR22, -R165.reuse ;  /* 0x00000016a8a87c23 */ /* 0x100fe200080108a5 */
[----:B------:R-:W4:Y:S01]  /*c8a0*/  MUFU.EX2 R135, R135 ;  /* 0x0000008700877308 */ /* 0x000f220000000800 */
[----:B---3--:R-:W-:Y:S01]  /*c8b0*/  F2FP.F16.F32.PACK_AB R8, R153, R156 ;  /* 0x0000009c9908723e */ /* 0x008fe200000000ff */
[----:B------:R-:W-:Y:S01]  /*c8c0*/  LDSM.16.MT88.4 R148, [R184+0x16800] ;  /* 0x01680000b894783b */ /* 0x000fe20000004200 */
[--C-:B------:R-:W-:Y:S01]  /*c8d0*/  FFMA.FTZ R199, R166, UR22, -R165.reuse ;  /* 0x00000016a6c77c23 */ /* 0x100fe200080108a5 */
[--C-:B------:R-:W-:Y:S01]  /*c8e0*/  FFMA.FTZ R164, R164, UR22, -R165.reuse ;  /* 0x00000016a4a47c23 */ /* 0x100fe200080108a5 */
[----:B------:R-:W-:Y:S01]  /*c8f0*/  FFMA.FTZ R165, R160, UR22, -R165 ;  /* 0x00000016a0a57c23 */ /* 0x000fe200080108a5 */
[--C-:B------:R-:W-:Y:S01]  /*c900*/  FFMA.FTZ R160, R163, UR22, -R158.reuse ;  /* 0x00000016a3a07c23 */ /* 0x100fe2000801089e */
[--C-:B------:R-:W-:Y:S01]  /*c910*/  FFMA.FTZ R161, R161, UR22, -R158.reuse ;  /* 0x00000016a1a17c23 */ /* 0x100fe2000801089e */
[----:B------:R-:W-:Y:S01]  /*c920*/  MUFU.EX2 R152, R152 ;  /* 0x0000009800987308 */ /* 0x000fe20000000800 */
[--C-:B------:R-:W-:Y:S01]  /*c930*/  FFMA.FTZ R159, R159, UR22, -R158.reuse ;  /* 0x000000169f9f7c23 */ /* 0x100fe2000801089e */
[----:B------:R-:W-:-:S06]  /*c940*/  FFMA.FTZ R158, R157, UR22, -R158 ;  /* 0x000000169d9e7c23 */ /* 0x000fcc000801089e */
        /* <DEDUP_REMOVED lines=92> */
[----:B------:R-:W-:Y:S01]  /*cf10*/  MUFU.EX2 R170, R170 ;  /* 0x000000aa00aa7308 */ /* 0x000fe20000000800 */
[-C--:B------:R-:W-:Y:S01]  /*cf20*/  FMUL.FTZ R86, R86, R0.reuse ;  /* 0x0000000056567220 */ /* 0x080fe20000410000 */
[-C--:B------:R-:W-:Y:S01]  /*cf30*/  FMUL.FTZ R87, R87, R0.reuse ;  /* 0x0000000057577220 */ /* 0x080fe20000410000 */
[-C--:B------:R-:W-:Y:S01]  /*cf40*/  FMUL.FTZ R88, R88, R155.reuse ;  /* 0x0000009b58587220 */ /* 0x080fe20000410000 */
[C---:B--2---:R-:W-:Y:S01]  /*cf50*/  HMMA.16816.F32 R44, R8.reuse, R16, R44 ;  /* 0x00000010082c723c */ /* 0x044fe2000000182c */
[-C--:B------:R-:W-:Y:S01]  /*cf60*/  FMUL.FTZ R89, R89, R155.reuse ;  /* 0x0000009b59597220 */ /* 0x080fe20000410000 */
[-C--:B------:R-:W-:Y:S01]  /*cf70*/  FMUL.FTZ R90, R90, R0.reuse ;  /* 0x000000005a5a7220 */ /* 0x080fe20000410000 */
[-C--:B------:R-:W-:Y:S01]  /*cf80*/  FMUL.FTZ R91, R91, R0.reuse ;  /* 0x000000005b5b7220 */ /* 0x080fe20000410000 */
[----:B------:R-:W-:Y:S01]  /*cf90*/  MUFU.EX2 R171, R171 ;  /* 0x000000ab00ab7308 */ /* 0x000fe20000000800 */
[-C--:B------:R-:W-:Y:S01]  /*cfa0*/  FMUL.FTZ R68, R68, R155.reuse ;  /* 0x0000009b44447220 */ /* 0x080fe20000410000 */
[C---:B------:R-:W-:Y:S01]  /*cfb0*/  HMMA.16816.F32 R48, R8.reuse, R18, R48 ;  /* 0x000000120830723c */ /* 0x040fe20000001830 */
[----:B------:R-:W2:Y:S01]  /*cfc0*/  LDSM.16.MT88.4 R16, [R188+0x16000] ;  /* 0x01600000bc10783b */ /* 0x000ea20000004200 */
        /* <DEDUP_REMOVED lines=27> */
[C---:B---3--:R-:W-:Y:S01]  /*d180*/  HMMA.16816.F32 R52, R8.reuse, R12, R52 ;  /* 0x0000000c0834723c */ /* 0x048fe20000001834 */
[-C--:B------:R-:W-:Y:S01]  /*d190*/  FMUL.FTZ R98, R98, R0.reuse ;  /* 0x0000000062627220 */ /* 0x080fe20000410000 */
[-C--:B------:R-:W-:Y:S01]  /*d1a0*/  FMUL.FTZ R99, R99, R0.reuse ;  /* 0x0000000063637220 */ /* 0x080fe20000410000 */
[----:B------:R-:W-:Y:S01]  /*d1b0*/  MUFU.EX2 R214, R214 ;  /* 0x000000d600d67308 */ /* 0x000fe20000000800 */
[----:B------:R-:W-:Y:S01]  /*d1c0*/  FFMA.FTZ R156, R217, R155, R156 ;  /* 0x0000009bd99c7223 */ /* 0x000fe2000001009c */
[----:B------:R-:W-:Y:S01]  /*d1d0*/  FFMA.FTZ R213, R213, R0, R152 ;  /* 0x00000000d5d57223 */ /* 0x000fe20000010098 */
[----:B------:R-:W-:Y:S01]  /*d1e0*/  HMMA.16816.F32 R56, R8, R14, R56 ;  /* 0x0000000e0838723c */ /* 0x000fe20000001838 */
[----:B------:R-:W3:Y:S01]  /*d1f0*/  LDSM.16.MT88.4 R12, [R186+0x16000] ;  /* 0x01600000ba0c783b */ /* 0x000ee20000004200 */
[----:B------:R-:W-:Y:S01]  /*d200*/  FADD.FTZ R153, R153, R156 ;  /* 0x0000009c99997221 */ /* 0x000fe20000010000 */
[----:B------:R-:W-:-:S02]  /*d210*/  FADD.FTZ R134, R134, R213 ;  /* 0x000000d586867221 */ /* 0x000fc40000010000 */
[----:B------:R-:W4:Y:S01]  /*d220*/  MUFU.EX2 R223, R223 ;  /* 0x000000df00df7308 */ /* 0x000f220000000800 */
[----:B--2---:R-:W-:Y:S01]  /*d230*/  HMMA.16816.F32 R68, R8, R16, R68 ;  /* 0x000000100844723c */ /* 0x004fe20000001844 */
[----:B------:R-:W-:Y:S01]  /*d240*/  FADD.FTZ R154, R154, R153 ;  /* 0x000000999a9a7221 */ /* 0x000fe20000010000 */
[----:B------:R-:W-:-:S03]  /*d250*/  FADD.FTZ R133, R133, R134 ;  /* 0x0000008685857221 */ /* 0x000fc60000010000 */
[----:B------:R-:W-:Y:S01]  /*d260*/  FADD.FTZ R135, R135, R154 ;  /* 0x0000009a87877221 */ /* 0x000fe20000010000 */
[----:B------:R-:W-:Y:S01]  /*d270*/  HMMA.16816.F32 R72, R8, R18, R72 ;  /* 0x000000120848723c */ /* 0x000fe20000001848 */
[----:B------:R-:W2:Y:S01]  /*d280*/  LDSM.16.MT88.4 R16, [R186+0x14800] ;  /* 0x01480000ba10783b */ /* 0x000ea20000004200 */
        /* <DEDUP_REMOVED lines=14> */
[----:B---3--:R-:W-:Y:S01]  /*d370*/  HMMA.16816.F32 R76, R8, R12, R76 ;  /* 0x0000000c084c723c */ /* 0x008fe2000000184c */
[----:B------:R-:W-:Y:S01]  /*d380*/  F2FP.F16.F32.PACK_AB R6, R170, R167 ;  /* 0x000000a7aa06723e */ /* 0x000fe200000000ff */
[----:B------:R-:W-:Y:S01]  /*d390*/  FADD.FTZ R162, R169, R162 ;  /* 0x000000a2a9a27221 */ /* 0x000fe20000010000 */
[----:B----4-:R-:W-:Y:S01]  /*d3a0*/  F2FP.F16.F32.PACK_AB R7, R198, R197 ;  /* 0x000000c5c607723e */ /* 0x010fe200000000ff */
[----:B------:R-:W-:-:S02]  /*d3b0*/  FADD.FTZ R196, R196, R171 ;  /* 0x000000abc4c47221 */ /* 0x000fc40000010000 */
[----:B------:R-:W-:Y:S01]  /*d3c0*/  HMMA.16816.F32 R80, R8, R14, R80 ;  /* 0x0000000e0850723c */ /* 0x000fe20000001850 */
[----:B------:R-:W3:Y:S01]  /*d3d0*/  LDSM.16.MT88.4 R8, [R185+0x16800] ;  /* 0x01680000b908783b */ /* 0x000ee20000004200 */
        /* <DEDUP_REMOVED lines=15> */
[C---:B--2---:R-:W-:Y:S05]  /*d4d0*/  HMMA.16816.F32 R44, R4.reuse, R16, R44 ;  /* 0x00000010042c723c */ /* 0x044fea000000182c */
[----:B------:R-:W-:Y:S01]  /*d4e0*/  MUFU.EX2 R164, R164 ;  /* 0x000000a400a47308 */ /* 0x000fe20000000800 */
[C---:B------:R-:W-:Y:S01]  /*d4f0*/  HMMA.16816.F32 R48, R4.reuse, R18, R48 ;  /* 0x000000120430723c */ /* 0x040fe20000001830 */
[----:B------:R-:W2:Y:S05]  /*d500*/  LDSM.16.MT88.4 R16, [R186+0x16800] ;  /* 0x01680000ba10783b */ /* 0x000eaa0000004200 */
[C---:B---3--:R-:W-:Y:S01]  /*d510*/  HMMA.16816.F32 R84, R4.reuse, R8, R84 ;  /* 0x000000080454723c */ /* 0x048fe20000001854 */
        /* <DEDUP_REMOVED lines=14> */
[----:B------:R-:W3:Y:S01]  /*d600*/  MUFU.EX2 R161, R161 ;  /* 0x000000a100a17308 */ /* 0x000ee20000000800 */
        /* <DEDUP_REMOVED lines=12> */
[C---:B--2---:R-:W-:Y:S06]  /*d6d0*/  HMMA.16816.F32 R76, R4.reuse, R16, R76 ;  /* 0x00000010044c723c */ /* 0x044fec000000184c */
[----:B------:R-:W-:Y:S01]  /*d6e0*/  HMMA.16816.F32 R80, R4, R18, R80 ;  /* 0x000000120450723c */ /* 0x000fe20000001850 */
[----:B------:R-:W2:Y:S05]  /*d6f0*/  LDSM.16.MT88.4 R16, [R184+0x15000] ;  /* 0x01500000b810783b */ /* 0x000eaa0000004200 */
        /* <DEDUP_REMOVED lines=14> */
[----:B------:R-:W3:Y:S04]  /*d7e0*/  LDSM.16.MT88.4 R4, [R188+0x17000] ;  /* 0x01700000bc04783b */ /* 0x000ee80000004200 */
[----:B------:R-:W-:Y:S01]  /*d7f0*/  LDSM.16.MT88.4 R148, [R186+0x13800] ;  /* 0x01380000ba94783b */ /* 0x000fe20000004200 */
[C---:B-----5:R-:W-:Y:S06]  /*d800*/  HMMA.16816.F32 R44, R8.reuse, R20, R44 ;  /* 0x00000014082c723c */ /* 0x060fec000000182c */
[C---:B------:R-:W-:Y:S01]  /*d810*/  HMMA.16816.F32 R48, R8.reuse, R22, R48 ;  /* 0x000000160830723c */ /* 0x040fe20000001830 */
[----:B------:R-:W-:Y:S05]  /*d820*/  LDSM.16.MT88.4 R20, [R184+0x17000] ;  /* 0x01700000b814783b */ /* 0x000fea0000004200 */
[C---:B------:R-:W-:Y:S06]  /*d830*/  HMMA.16816.F32 R52, R8.reuse, R12, R52 ;  /* 0x0000000c0834723c */ /* 0x040fec0000001834 */
[C---:B------:R-:W-:Y:S01]  /*d840*/  HMMA.16816.F32 R56, R8.reuse, R14, R56 ;  /* 0x0000000e0838723c */ /* 0x040fe20000001838 */
[----:B------:R-:W5:Y:S05]  /*d850*/  LDSM.16.MT88.4 R12, [R185+0x17000] ;  /* 0x01700000b90c783b */ /* 0x000f6a0000004200 */
[C---:B--2---:R-:W-:Y:S06]  /*d860*/  HMMA.16816.F32 R60, R8.reuse, R16, R60 ;  /* 0x00000010083c723c */ /* 0x044fec000000183c */
[C---:B------:R-:W-:Y:S01]  /*d870*/  HMMA.16816.F32 R64, R8.reuse, R18, R64 ;  /* 0x000000120840723c */ /* 0x040fe20000001840 */
[----:B------:R-:W2:Y:S05]  /*d880*/  LDSM.16.MT88.4 R16, [R188+0x13800] ;  /* 0x01380000bc10783b */ /* 0x000eaa0000004200 */
[C---:B-1----:R-:W-:Y:S06]  /*d890*/  HMMA.16816.F32 R76, R8.reuse, R24, R76 ;  /* 0x00000018084c723c */ /* 0x042fec000000184c */
[C---:B------:R-:W-:Y:S01]  /*d8a0*/  HMMA.16816.F32 R80, R8.reuse, R26, R80 ;  /* 0x0000001a0850723c */ /* 0x040fe20000001850 */
[----:B------:R-:W1:Y:S05]  /*d8b0*/  LDSM.16.MT88.4 R24, [R185+0x15800] ;  /* 0x01580000b918783b */ /* 0x000e6a0000004200 */
[C---:B------:R-:W-:Y:S06]  /*d8c0*/  HMMA.16816.F32 R128, R8.reuse, R140, R128 ;  /* 0x0000008c0880723c */ /* 0x040fec0000001880 */
[C---:B------:R-:W-:Y:S01]  /*d8d0*/  HMMA.16816.F32 R124, R8.reuse, R142, R124 ;  /* 0x0000008e087c723c */ /* 0x040fe2000000187c */
[----:B------:R-:W1:Y:S05]  /*d8e0*/  LDSM.16.MT88.4 R140, [R185+0x13800] ;  /* 0x01380000b98c783b */ /* 0x000e6a0000004200 */
[C---:B---3--:R-:W-:Y:S06]  /*d8f0*/  HMMA.16816.F32 R68, R8.reuse, R4, R68 ;  /* 0x000000040844723c */ /* 0x048fec0000001844 */
        /* <DEDUP_REMOVED lines=11> */
[----:B------:R-:W3:Y:S01]  /*d9b0*/  LDSM.16.MT88.4 R136, [R184+0x13800] ;  /* 0x01380000b888783b */ /* 0x000ee20000004200 */
        /* <DEDUP_REMOVED lines=17> */
[C---:B--2---:R-:W-:Y:S06]  /*dad0*/  HMMA.16816.F32 R128, R4.reuse, R16, R128 ;  /* 0x000000100480723c */ /* 0x044fec0000001880 */
[C---:B------:R-:W-:Y:S01]  /*dae0*/  HMMA.16816.F32 R124, R4.reuse, R18, R124 ;  /* 0x00000012047c723c */ /* 0x040fe2000000187c */
[----:B------:R-:W2:Y:S05]  /*daf0*/  LDSM.16.MT88.4 R16, [R186+0x17800] ;  /* 0x01780000ba10783b */ /* 0x000eaa0000004200 */
[C---:B-1----:R-:W-:Y:S06]  /*db00*/  HMMA.16816.F32 R52, R4.reuse, R24, R52 ;  /* 0x000000180434723c */ /* 0x042fec0000001834 */
[C---:B------:R-:W-:Y:S01]  /*db10*/  HMMA.16816.F32 R56, R4.reuse, R26, R56 ;  /* 0x0000001a0438723c */ /* 0x040fe20000001838 */
[----:B------:R-:W1:Y:S05]  /*db20*/  LDSM.16.MT88.4 R24, [R184+0x17800] ;  /* 0x01780000b818783b */ /* 0x000e6a0000004200 */
        /* <DEDUP_REMOVED lines=14> */
[C---:B--2---:R-:W-:Y:S06]  /*dc10*/  HMMA.16816.F32 R76, R4.reuse, R16, R76 ;  /* 0x00000010044c723c */ /* 0x044fec000000184c */
[C---:B------:R-:W-:Y:S06]  /*dc20*/  HMMA.16816.F32 R80, R4.reuse, R18, R80 ;  /* 0x000000120450723c */ /* 0x040fec0000001850 */
[C---:B------:R-:W-:Y:S06]  /*dc30*/  HMMA.16816.F32 R84, R4.reuse, R8, R84 ;  /* 0x000000080454723c */ /* 0x040fec0000001854 */
[C---:B------:R-:W-:Y:S06]  /*dc40*/  HMMA.16816.F32 R88, R4.reuse, R10, R88 ;  /* 0x0000000a0458723c */ /* 0x040fec0000001858 */
[C---:B-1----:R-:W-:Y:S06]  /*dc50*/  HMMA.16816.F32 R92, R4.reuse, R24, R92 ;  /* 0x00000018045c723c */ /* 0x042fec000000185c */
[----:B------:R-:W-:-:S15]  /*dc60*/  HMMA.16816.F32 R96, R4, R26, R96 ;  /* 0x0000001a0460723c */ /* 0x000fde0000001860 */
[----:B------:R-:W-:-:S09]  /*dc70*/  NOP ;  /* 0x0000000000007918 */ /* 0x000fd20000000000 */
.L_x_516:
        /* <DEDUP_REMOVED lines=21> */
.L_x_526:
        /* <DEDUP_REMOVED lines=16> */
[----:B------:R-:W1:Y:S01]  /*ded0*/  @!P3 LDC.64 R6, c[0x0][0x218] ;  /* 0x00008600ff06bb82 */ /* 0x000e620000000a00 */
[C---:B--2---:R-:W-:Y:S04]  /*dee0*/  @!P2 LEA R18, P0, R15.reuse, R4, 0x1 ;  /* 0x000000040f12a211 */ /* 0x044fe800078008ff */
[C-C-:B------:R-:W-:Y:S02]  /*def0*/  @!P2 LEA.HI.X R19, R15.reuse, R5, R16.reuse, 0x1, P0 ;  /* 0x000000050f13a211 */ /* 0x140fe400000f0c10 */
[C---:B---3--:R-:W-:Y:S01]  /*df00*/  @!P3 LEA R12, P0, R15.reuse, R12, 0x1 ;  /* 0x0000000c0f0cb211 */ /* 0x048fe200078008ff */
[----:B------:R-:W2:Y:S02]  /*df10*/  @!P1 LDC.64 R4, c[0x0][0x218] ;  /* 0x00008600ff049b82 */ /* 0x000ea40000000a00 */
[----:B------:R-:W-:Y:S01]  /*df20*/  @!PT LDS RZ, [RZ] ;  /* 0x00000000fffff984 */ /* 0x000fe20000000800 */
[----:B------:R-:W-:Y:S01]  /*df30*/  @!PT LDS RZ, [RZ] ;  /* 0x00000000fffff984 */ /* 0x000fe20000000800 */
[----:B------:R-:W-:Y:S01]  /*df40*/  @!PT LDS RZ, [RZ] ;  /* 0x00000000fffff984 */ /* 0x000fe20000000800 */
[----:B------:R3:W-:Y:S01]  /*df50*/  @!P2 LDGSTS.E.BYPASS.LTC128B.128 [R201+0xc000], desc[UR28][R18.64] ;  /* 0x0c00000012c9afae */ /* 0x0007e2000b901d5c */
[C-C-:B------:R-:W-:Y:S02]  /*df60*/  @!P3 LEA.HI.X R13, R15.reuse, R13, R16.reuse, 0x1, P0 ;  /* 0x0000000d0f0db211 */ /* 0x140fe400000f0c10 */
[C---:B----4-:R-:W-:Y:S01]  /*df70*/  @!P1 LEA R10, P0, R15.reuse, R10, 0x1 ;  /* 0x0000000a0f0a9211 */ /* 0x050fe200078008ff */
[----:B------:R3:W-:Y:S03]  /*df80*/  @P3 STS.128 [R201+0xe000], RZ ;  /* 0x00e000ffc9003388 */ /* 0x0007e60000000c00 */
[C---:B------:R-:W-:Y:S01]  /*df90*/  @!P1 LEA.HI.X R11, R15.reuse, R11, R16, 0x1, P0 ;  /* 0x0000000b0f0b9211 */ /* 0x040fe200000f0c10 */
[----:B------:R-:W-:Y:S01]  /*dfa0*/  @!PT LDS RZ, [RZ] ;  /* 0x00000000fffff984 */ /* 0x000fe20000000800 */
[----:B------:R-:W-:Y:S01]  /*dfb0*/  @!PT LDS RZ, [RZ] ;  /* 0x00000000fffff984 */ /* 0x000fe20000000800 */
[----:B------:R-:W-:Y:S01]  /*dfc0*/  @!PT LDS RZ, [RZ] ;  /* 0x00000000fffff984 */ /* 0x000fe20000000800 */
[----:B------:R3:W-:Y:S01]  /*dfd0*/  @!P3 LDGSTS.E.BYPASS.LTC128B.128 [R201+0xe000], desc[UR28][R12.64+0x80] ;  /* 0x0e0000800cc9bfae */ /* 0x0007e2000b901d5c */
[----:B------:R-:W-:Y:S03]  /*dfe0*/  IADD3 R15, P0, R15, UR33, RZ ;  /* 0x000000210f0f7c10 */ /* 0x000fe6000ff1e0ff */
        /* <DEDUP_REMOVED lines=9> */
[C---:B-1----:R-:W-:Y:S03]  /*e080*/  @!P3 LEA R6, P0, R15.reuse, R6, 0x1 ;  /* 0x000000060f06b211 */ /* 0x042fe600078008ff */
[----:B------:R-:W-:Y:S01]  /*e090*/  @!PT LDS RZ, [RZ] ;  /* 0x00000000fffff984 */ /* 0x000fe20000000800 */
[----:B------:R-:W-:Y:S01]  /*e0a0*/  @!PT LDS RZ, [RZ] ;  /* 0x00000000fffff984 */ /* 0x000fe20000000800 */
[----:B------:R-:W-:Y:S01]  /*e0b0*/  @!PT LDS RZ, [RZ] ;  /* 0x00000000fffff984 */ /* 0x000fe20000000800 */
[----:B------:R3:W-:Y:S01]  /*e0c0*/  @!P2 LDGSTS.E.BYPASS.LTC128B.128 [R201+0xd000], desc[UR28][R8.64] ;  /* 0x0d00000008c9afae */ /* 0x0007e2000b901d5c */
[C-C-:B------:R-:W-:Y:S02]  /*e0d0*/  @!P3 LEA.HI.X R7, R15.reuse, R7, R16.reuse, 0x1, P0 ;  /* 0x000000070f07b211 */ /* 0x140fe400000f0c10 */
[C---:B--2---:R-:W-:Y:S01]  /*e0e0*/  @!P1 LEA R4, P0, R15.reuse, R4, 0x1 ;  /* 0x000000040f049211 */ /* 0x044fe200078008ff */
[----:B------:R3:W-:Y:S03]  /*e0f0*/  @P3 STS.128 [R201+0xf000], RZ ;  /* 0x00f000ffc9003388 */ /* 0x0007e60000000c00 */
[----:B------:R-:W-:Y:S01]  /*e100*/  @!P1 LEA.HI.X R5, R15, R5, R16, 0x1, P0 ;  /* 0x000000050f059211 */ /* 0x000fe200000f0c10 */
        /* <DEDUP_REMOVED lines=11> */
.L_x_524:
        /* <DEDUP_REMOVED lines=48> */
[----:B------:R1:W-:Y:S01]  /*e4c0*/  @!P2 LDGSTS.E.BYPASS.LTC128B.128 [R201+0x13000], desc[UR28][R218.64] ;  /* 0x13000000dac9afae */ /* 0x0003e2000b901d5c */
        /* <DEDUP_REMOVED lines=15> */
[----:B------:R-:W-:Y:S01]  /*e5c0*/  ISETP.GE.AND P4, PT, R3, R207, PT ;  /* 0x000000cf0300720c */ /* 0x000fe20003f86270 */
[----:B------:R-:W-:Y:S01]  /*e5d0*/  IMAD.IADD R233, R211, 0x1, -R231 ;  /* 0x00000001d3e97824 */ /* 0x000fe200078e0ae7 */
[C---:B------:R-:W-:Y:S03]  /*e5e0*/  ISETP.GE.OR P5, PT, R3.reuse, R209, !P5 ;  /* 0x000000d10300720c */ /* 0x040fe60006fa6670 */
[----:B------:R-:W-:Y:S01]  /*e5f0*/  LDSM.16.M88.4 R132, [R194] ;  /* 0x00000000c284783b */ /* 0x000fe20000000200 */
[C---:B------:R-:W-:Y:S02]  /*e600*/  ISETP.GE.OR P4, PT, R3.reuse, R206, !P4 ;  /* 0x000000ce0300720c */ /* 0x040fe40006786670 */
[----:B------:R-:W-:Y:S03]  /*e610*/  IABS R233, R233 ;  /* 0x000000e900e97213 */ /* 0x000fe60000000000 */
[----:B------:R-:W3:Y:S01]  /*e620*/  LDSM.16.M88.4 R136, [R193+0xc000] ;  /* 0x00c00000c188783b */ /* 0x000ee20000000200 */
[----:B------:R-:W-:Y:S01]  /*e630*/  I2FP.F32.S32 R233, R233 ;  /* 0x000000e900e97245 */ /* 0x000fe20000201400 */
[----:B-1----:R-:W-:Y:S04]  /*e640*/  VIADD R218, R3, 0x29 ;  /* 0x0000002903da7836 */ /* 0x002fe80000000000 */
[----:B------:R-:W1:Y:S01]  /*e650*/  LDSM.16.M88.4 R140, [R193+0xc800] ;  /* 0x00c80000c18c783b */ /* 0x000e620000000200 */
[----:B------:R-:W-:Y:S05]  /*e660*/  IMAD.IADD R220, R211, 0x1, -R218 ;  /* 0x00000001d3dc7824 */ /* 0x000fea00078e0ada */
[----:B------:R-:W4:Y:S01]  /*e670*/  LDSM.16.M88.4 R144, [R193+0xd000] ;  /* 0x00d00000c190783b */ /* 0x000f220000000200 */
[----:B------:R-:W-:Y:S04]  /*e680*/  IABS R220, R220 ;  /* 0x000000dc00dc7213 */ /* 0x000fe80000000000 */
[----:B------:R-:W-:Y:S01]  /*e690*/  I2FP.F32.S32 R220, R220 ;  /* 0x000000dc00dc7245 */ /* 0x000fe20000201400 */
[----:B------:R-:W5:Y:S06]  /*e6a0*/  LDSM.16.M88.4 R148, [R193+0xd800] ;  /* 0x00d80000c194783b */ /* 0x000f6c0000000200 */
[----:B------:R-:W0:Y:S06]  /*e6b0*/  LDGDEPBAR ;  /* 0x00000000000079af */ /* 0x000e2c0000000000 */
[----:B------:R-:W-:Y:S06]  /*e6c0*/  LDSM.16.M88.4 R152, [R192] ;  /* 0x00000000c098783b */ /* 0x000fec0000000200 */
[----:B------:R-:W2:Y:S01]  /*e6d0*/  LDSM.16.M88.4 R156, [R191] ;  /* 0x00000000bf9c783b */ /* 0x000ea20000000200 */
[C---:B---3--:R-:W-:Y:S05]  /*e6e0*/  HMMA.16816.F32 R4, R132.reuse, R136, RZ ;  /* 0x000000888404723c */ /* 0x048fea00000018ff */
[----:B------:R-:W3:Y:S01]  /*e6f0*/  LDSM.16.M88.4 R160, [R183] ;  /* 0x00000000b7a0783b */ /* 0x000ee20000000200 */
[C---:B------:R-:W-:Y:S05]  /*e700*/  HMMA.16816.F32 R8, R132.reuse, R138, RZ ;  /* 0x0000008a8408723c */ /* 0x040fea00000018ff */
[----:B------:R-:W3:Y:S01]  /*e710*/  LDSM.16.M88.4 R136, [R182] ;  /* 0x00000000b688783b */ /* 0x000ee20000000200 */
[C---:B-1----:R-:W-:Y:S05]  /*e720*/  HMMA.16816.F32 R12, R132.reuse, R140, RZ ;  /* 0x0000008c840c723c */ /* 0x042fea00000018ff */
[----:B------:R-:W1:Y:S01]  /*e730*/  LDSM.16.M88.4 R164, [R181] ;  /* 0x00000000b5a4783b */ /* 0x000e620000000200 */
[C---:B------:R-:W-:Y:S05]  /*e740*/  HMMA.16816.F32 R16, R132.reuse, R142, RZ ;  /* 0x0000008e8410723c */ /* 0x040fea00000018ff */
[----:B------:R-:W-:Y:S01]  /*e750*/  LDSM.16.M88.4 R140, [R190] ;  /* 0x00000000be8c783b */ /* 0x000fe20000000200 */
[C---:B----4-:R-:W-:Y:S05]  /*e760*/  HMMA.16816.F32 R20, R132.reuse, R144, RZ ;  /* 0x000000908414723c */ /* 0x050fea00000018ff */
[----:B------:R-:W-:Y:S01]  /*e770*/  LDSM.16.M88.4 R168, [R187+0xc800] ;  /* 0x00c80000bba8783b */ /* 0x000fe20000000200 */
[C---:B------:R-:W-:Y:S05]  /*e780*/  HMMA.16816.F32 R24, R132.reuse, R146, RZ ;  /* 0x000000928418723c */ /* 0x040fea00000018ff */
[----:B------:R-:W4:Y:S01]  /*e790*/  LDSM.16.M88.4 R144, [R187+0xc000] ;  /* 0x00c00000bb90783b */ /* 0x000f220000000200 */
[C---:B-----5:R-:W-:Y:S06]  /*e7a0*/  HMMA.16816.F32 R28, R132.reuse, R148, RZ ;  /* 0x00000094841c723c */ /* 0x060fec00000018ff */
[----:B--2---:R-:W-:Y:S01]  /*e7b0*/  HMMA.16816.F32 R32, R132, R150, RZ ;  /* 0x000000968420723c */ /* 0x004fe200000018ff */
[----:B------:R-:W2:Y:S05]  /*e7c0*/  LDSM.16.M88.4 R132, [R187+0xd000] ;  /* 0x00d00000bb84783b */ /* 0x000eaa0000000200 */
[C---:B------:R-:W-:Y:S01]  /*e7d0*/  HMMA.16816.F32 R4, R152.reuse, R156, R4 ;  /* 0x0000009c9804723c */ /* 0x040fe20000001804 */
[----:B------:R-:W5:Y:S05]  /*e7e0*/  LDSM.16.M88.4 R148, [R187+0xd800] ;  /* 0x00d80000bb94783b */ /* 0x000f6a0000000200 */
[C---:B------:R-:W-:Y:S01]  /*e7f0*/  HMMA.16816.F32 R8, R152.reuse, R158, R8 ;  /* 0x0000009e9808723c */ /* 0x040fe20000001808 */
[----:B------:R-:W-:Y:S05]  /*e800*/  LDSM.16.M88.4 R156, [R180+0x1000] ;  /* 0x00100000b49c783b */ /* 0x000fea0000000200 */
[C---:B---3--:R-:W-:Y:S06]  /*e810*/  HMMA.16816.F32 R12, R152.reuse, R160, R12 ;  /* 0x000000a0980c723c */ /* 0x048fec000000180c */
[C---:B------:R-:W-:Y:S01]  /*e820*/  HMMA.16816.F32 R16, R152.reuse, R162, R16 ;  /* 0x000000a29810723c */ /* 0x040fe20000001810 */
[----:B------:R-:W-:Y:S05]  /*e830*/  LDSM.16.M88.4 R160, [R180+0x1800] ;  /* 0x00180000b4a0783b */ /* 0x000fea0000000200 */
[C---:B------:R-:W-:Y:S06]  /*e840*/  HMMA.16816.F32 R20, R152.reuse, R136, R20 ;  /* 0x000000889814723c */ /* 0x040fec0000001814 */
[C---:B------:R-:W-:Y:S01]  /*e850*/  HMMA.16816.F32 R24, R152.reuse, R138, R24 ;  /* 0x0000008a9818723c */ /* 0x040fe20000001818 */
[----:B------:R-:W-:Y:S05]  /*e860*/  LDSM.16.M88.4 R136, [R189] ;  /* 0x00000000bd88783b */ /* 0x000fea0000000200 */
[C---:B-1----:R-:W-:Y:S06]  /*e870*/  HMMA.16816.F32 R28, R152.reuse, R164, R28 ;  /* 0x000000a4981c723c */ /* 0x042fec000000181c */
[----:B------:R-:W-:Y:S01]  /*e880*/  HMMA.16816.F32 R32, R152, R166, R32 ;  /* 0x000000a69820723c */ /* 0x000fe20000001820 */
[----:B------:R-:W1:Y:S05]  /*e890*/  LDSM.16.M88.4 R152, [R180] ;  /* 0x00000000b498783b */ /* 0x000e6a0000000200 */
[C---:B----4-:R-:W-:Y:S01]  /*e8a0*/  HMMA.16816.F32 R4, R140.reuse, R144, R4 ;  /* 0x000000908c04723c */ /* 0x050fe20000001804 */
[----:B------:R-:W-:Y:S05]  /*e8b0*/  LDSM.16.M88.4 R164, [R193+0xe000] ;  /* 0x00e00000c1a4783b */ /* 0x000fea0000000200 */
        /* <DEDUP_REMOVED lines=8> */
[C---:B-----5:R-:W-:Y:S06]  /*e940*/  HMMA.16816.F32 R28, R140.reuse, R148, R28 ;  /* 0x000000948c1c723c */ /* 0x060fec000000181c */
[----:B------:R-:W-:Y:S01]  /*e950*/  HMMA.16816.F32 R32, R140, R150, R32 ;  /* 0x000000968c20723c */ /* 0x000fe20000001820 */
[----:B------:R-:W4:Y:S05]  /*e960*/  LDSM.16.M88.4 R140, [R193+0xe800] ;  /* 0x00e80000c18c783b */ /* 0x000f2a0000000200 */
[C---:B-1----:R-:W-:Y:S01]  /*e970*/  HMMA.16816.F32 R4, R136.reuse, R152, R4 ;  /* 0x000000988804723c */ /* 0x042fe20000001804 */
[----:B------:R-:W1:Y:S05]  /*e980*/  LDSM.16.M88.4 R148, [R193+0xf000] ;  /* 0x00f00000c194783b */ /* 0x000e6a0000000200 */
[C---:B------:R-:W-:Y:S01]  /*e990*/  HMMA.16816.F32 R8, R136.reuse, R154, R8 ;  /* 0x0000009a8808723c */ /* 0x040fe20000001808 */
[----:B------:R-:W-:Y:S05]  /*e9a0*/  LDSM.16.M88.4 R152, [R192+0x4000] ;  /* 0x00400000c098783b */ /* 0x000fea0000000200 */
[C---:B---3--:R-:W-:Y:S06]  /*e9b0*/  HMMA.16816.F32 R12, R136.reuse, R144, R12 ;  /* 0x00000090880c723c */ /* 0x048fec000000180c */
[C---:B------:R-:W-:Y:S01]  /*e9c0*/  HMMA.16816.F32 R16, R136.reuse, R146, R16 ;  /* 0x000000928810723c */ /* 0x040fe20000001810 */
[----:B------:R-:W3:Y:S05]  /*e9d0*/  LDSM.16.M88.4 R144, [R193+0xf800] ;  /* 0x00f80000c190783b */ /* 0x000eea0000000200 */
[C---:B------:R-:W-:Y:S06]  /*e9e0*/  HMMA.16816.F32 R20, R136.reuse, R156, R20 ;  /* 0x0000009c8814723c */ /* 0x040fec0000001814 */
[C---:B------:R-:W-:Y:S01]  /*e9f0*/  HMMA.16816.F32 R24, R136.reuse, R158, R24 ;  /* 0x0000009e8818723c */ /* 0x040fe20000001818 */
[----:B------:R-:W5:Y:S05]  /*ea00*/  LDSM.16.M88.4 R156, [R179] ;  /* 0x00000000b39c783b */ /* 0x000f6a0000000200 */
[C---:B------:R-:W-:Y:S06]  /*ea10*/  HMMA.16816.F32 R28, R136.reuse, R160, R28 ;  /* 0x000000a0881c723c */ /* 0x040fec000000181c */
[----:B------:R-:W-:Y:S01]  /*ea20*/  HMMA.16816.F32 R32, R136, R162, R32 ;  /* 0x000000a28820723c */ /* 0x000fe20000001820 */
[----:B------:R-:W5:Y:S05]  /*ea30*/  LDSM.16.M88.4 R136, [R178] ;  /* 0x00000000b288783b */ /* 0x000f6a0000000200 */
[C---:B--2---:R-:W-:Y:S01]  /*ea40*/  HMMA.16816.F32 R4, R132.reuse, R164, R4 ;  /* 0x000000a48404723c */ /* 0x044fe20000001804 */
[----:B------:R-:W2:Y:S05]  /*ea50*/  LDSM.16.M88.4 R160, [R177] ;  /* 0x00000000b1a0783b */ /* 0x000eaa0000000200 */
[C---:B------:R-:W-:Y:S01]  /*ea60*/  HMMA.16816.F32 R8, R132.reuse, R166, R8 ;  /* 0x000000a68408723c */ /* 0x040fe20000001808 */
[----:B------:R-:W2:Y:S05]  /*ea70*/  LDSM.16.M88.4 R164, [R176] ;  /* 0x00000000b0a4783b */ /* 0x000eaa0000000200 */
[C---:B----4-:R-:W-:Y:S06]  /*ea80*/  HMMA.16816.F32 R12, R132.reuse, R140, R12 ;  /* 0x0000008c840c723c */ /* 0x050fec000000180c */
        /* <DEDUP_REMOVED lines=8> */
[C---:B-----5:R-:W-:Y:S01]  /*eb10*/  HMMA.16816.F32 R4, R152.reuse, R156, R4 ;  /* 0x0000009c9804723c */ /* 0x060fe20000001804 */
[----:B------:R-:W-:Y:S05]  /*eb20*/  LDSM.16.M88.4 R144, [R189+0x4000] ;  /* 0x00400000bd90783b */ /* 0x000fea0000000200 */
[C---:B------:R-:W-:Y:S01]  /*eb30*/  HMMA.16816.F32 R8, R152.reuse, R158, R8 ;  /* 0x0000009e9808723c */ /* 0x040fe20000001808 */
[----:B------:R-:W-:Y:S05]  /*eb40*/  LDSM.16.M88.4 R156, [R180+0x2000] ;  /* 0x00200000b49c783b */ /* 0x000fea0000000200 */
[C---:B------:R-:W-:Y:S06]  /*eb50*/  HMMA.16816.F32 R12, R152.reuse, R136, R12 ;  /* 0x00000088980c723c */ /* 0x040fec000000180c */
[C---:B------:R-:W-:Y:S01]  /*eb60*/  HMMA.16816.F32 R16, R152.reuse, R138, R16 ;  /* 0x0000008a9810723c */ /* 0x040fe20000001810 */
[----:B------:R-:W4:Y:S05]  /*eb70*/  LDSM.16.M88.4 R136, [R187+0xf800] ;  /* 0x00f80000bb88783b */ /* 0x000f2a0000000200 */
[C---:B--2---:R-:W-:Y:S06]  /*eb80*/  HMMA.16816.F32 R20, R152.reuse, R160, R20 ;  /* 0x000000a09814723c */ /* 0x044fec0000001814 */
[C---:B------:R-:W-:Y:S01]  /*eb90*/  HMMA.16816.F32 R24, R152.reuse, R162, R24 ;  /* 0x000000a29818723c */ /* 0x040fe20000001818 */
[----:B------:R-:W-:Y:S05]  /*eba0*/  LDSM.16.M88.4 R160, [R180+0x3800] ;  /* 0x00380000b4a0783b */ /* 0x000fea0000000200 */
[C---:B------:R-:W-:Y:S06]  /*ebb0*/  HMMA.16816.F32 R28, R152.reuse, R164, R28 ;  /* 0x000000a4981c723c */ /* 0x040fec000000181c */
[----:B------:R-:W-:Y:S01]  /*ebc0*/  HMMA.16816.F32 R32, R152, R166, R32 ;  /* 0x000000a69820723c */ /* 0x000fe20000001820 */
[----:B------:R-:W2:Y:S05]  /*ebd0*/  LDSM.16.M88.4 R152, [R180+0x2800] ;  /* 0x00280000b498783b */ /* 0x000eaa0000000200 */
[C---:B-1----:R-:W-:Y:S01]  /*ebe0*/  HMMA.16816.F32 R4, R140.reuse, R148, R4 ;  /* 0x000000948c04723c */ /* 0x042fe20000001804 */
[----:B------:R-:W-:Y:S05]  /*ebf0*/  LDSM.16.M88.4 R164, [R193+0x10000] ;  /* 0x01000000c1a4783b */ /* 0x000fea0000000200 */
[C---:B------:R-:W-:Y:S01]  /*ec00*/  HMMA.16816.F32 R8, R140.reuse, R150, R8 ;  /* 0x000000968c08723c */ /* 0x040fe20000001808 */
[----:B------:R-:W1:Y:S05]  /*ec10*/  LDSM.16.M88.4 R148, [R180+0x3000] ;  /* 0x00300000b494783b */ /* 0x000e6a0000000200 */
[C---:B------:R-:W-:Y:S06]  /*ec20*/  HMMA.16816.F32 R12, R140.reuse, R168, R12 ;  /* 0x000000a88c0c723c */ /* 0x040fec000000180c */
[C---:B------:R-:W-:Y:S01]  /*ec30*/  HMMA.16816.F32 R16, R140.reuse, R170, R16 ;  /* 0x000000aa8c10723c */ /* 0x040fe20000001810 */
[----:B------:R-:W-:Y:S05]  /*ec40*/  LDSM.16.M88.4 R168, [R174] ;  /* 0x00000000aea8783b */ /* 0x000fea0000000200 */
[C---:B---3--:R-:W-:Y:S06]  /*ec50*/  HMMA.16816.F32 R20, R140.reuse, R132, R20 ;  /* 0x000000848c14723c */ /* 0x048fec0000001814 */
[C---:B------:R-:W-:Y:S01]  /*ec60*/  HMMA.16816.F32 R24, R140.reuse, R134, R24 ;  /* 0x000000868c18723c */ /* 0x040fe20000001818 */
[----:B------:R-:W3:Y:S05]  /*ec70*/  LDSM.16.M88.4 R132, [R194+0x8000] ;  /* 0x00800000c284783b */ /* 0x000eea0000000200 */
[C---:B----4-:R-:W-:Y:S06]  /*ec80*/  HMMA.16816.F32 R28, R140.reuse, R136, R28 ;  /* 0x000000888c1c723c */ /* 0x050fec000000181c */
[----:B------:R-:W-:Y:S01]  /*ec90*/  HMMA.16816.F32 R32, R140, R138, R32 ;  /* 0x0000008a8c20723c */ /* 0x000fe20000001820 */
[----:B------:R-:W4:Y:S05]  /*eca0*/  LDSM.16.M88.4 R136, [R193+0x10800] ;  /* 0x01080000c188783b */ /* 0x000f2a0000000200 */
[C---:B------:R-:W-:Y:S01]  /*ecb0*/  HMMA.16816.F32 R4, R144.reuse, R156, R4 ;  /* 0x0000009c9004723c */ /* 0x040fe20000001804 */
[----:B------:R-:W5:Y:S05]  /*ecc0*/  LDSM.16.M88.4 R140, [R193+0x11000] ;  /* 0x01100000c18c783b */ /* 0x000f6a0000000200 */
[C---:B------:R-:W-:Y:S01]  /*ecd0*/  HMMA.16816.F32 R8, R144.reuse, R158, R8 ;  /* 0x0000009e9008723c */ /* 0x040fe20000001808 */
[----:B------:R-:W-:Y:S05]  /*ece0*/  LDSM.16.M88.4 R156, [R175] ;  /* 0x00000000af9c783b */ /* 0x000fea0000000200 */
[C---:B--2---:R-:W-:Y:S06]  /*ecf0*/  HMMA.16816.F32 R12, R144.reuse, R152, R12 ;  /* 0x00000098900c723c */ /* 0x044fec000000180c */
[C---:B------:R-:W-:Y:S01]  /*ed00*/  HMMA.16816.F32 R16, R144.reuse, R154, R16 ;  /* 0x0000009a9010723c */ /* 0x040fe20000001810 */
[----:B------:R-:W-:Y:S05]  /*ed10*/  LDSM.16.M88.4 R152, [R192+0x8000] ;  /* 0x00800000c098783b */ /* 0x000fea0000000200 */
[C---:B-1----:R-:W-:Y:S06]  /*ed20*/  HMMA.16816.F32 R20, R144.reuse, R148, R20 ;  /* 0x000000949014723c */ /* 0x042fec0000001814 */
[C---:B------:R-:W-:Y:S01]  /*ed30*/  HMMA.16816.F32 R24, R144.reuse, R150, R24 ;  /* 0x000000969018723c */ /* 0x040fe20000001818 */
[----:B------:R-:W1:Y:S05]  /*ed40*/  LDSM.16.M88.4 R148, [R193+0x11800] ;  /* 0x01180000c194783b */ /* 0x000e6a0000000200 */
[C---:B------:R-:W-:Y:S06]  /*ed50*/  HMMA.16816.F32 R28, R144.reuse, R160, R28 ;  /* 0x000000a0901c723c */ /* 0x040fec000000181c */
[----:B------:R-:W-:Y:S01]  /*ed60*/  HMMA.16816.F32 R32, R144, R162, R32 ;  /* 0x000000a29020723c */ /* 0x000fe20000001820 */
[----:B------:R-:W2:Y:S05]  /*ed70*/  LDSM.16.M88.4 R144, [R173] ;  /* 0x00000000ad90783b */ /* 0x000eaa0000000200 */
[C---:B---3--:R-:W-:Y:S01]  /*ed80*/  HMMA.16816.F32 R4, R132.reuse, R164, R4 ;  /* 0x000000a48404723c */ /* 0x048fe20000001804 */
[----:B------:R-:W3:Y:S05]  /*ed90*/  LDSM.16.M88.4 R160, [R172] ;  /* 0x00000000aca0783b */ /* 0x000eea0000000200 */
[C---:B------:R-:W-:Y:S01]  /*eda0*/  HMMA.16816.F32 R8, R132.reuse, R166, R8 ;  /* 0x000000a68408723c */ /* 0x040fe20000001808 */
[----:B------:R-:W-:Y:S05]  /*edb0*/  LDSM.16.M88.4 R164, [R180+0x4000] ;  /* 0x00400000b4a4783b */ /* 0x000fea0000000200 */
[C---:B----4-:R-:W-:Y:S06]  /*edc0*/  HMMA.16816.F32 R12, R132.reuse, R136, R12 ;  /* 0x00000088840c723c */ /* 0x050fec000000180c */
[C---:B------:R-:W-:Y:S01]  /*edd0*/  HMMA.16816.F32 R16, R132.reuse, R138, R16 ;  /* 0x0000008a8410723c */ /* 0x040fe20000001810 */
[----:B------:R-:W-:Y:S05]  /*ede0*/  LDSM.16.M88.4 R136, [R190+0x8000] ;  /* 0x00800000be88783b */ /* 0x000fea0000000200 */
[C---:B-----5:R-:W-:Y:S06]  /*edf0*/  HMMA.16816.F32 R20, R132.reuse, R140, R20 ;  /* 0x0000008c8414723c */ /* 0x060fec0000001814 */
[C---:B------:R-:W-:Y:S01]  /*ee00*/  HMMA.16816.F32 R24, R132.reuse, R142, R24 ;  /* 0x0000008e8418723c */ /* 0x040fe20000001818 */
[----:B------:R-:W4:Y:S05]  /*ee10*/  LDSM.16.M88.4 R140, [R187+0x10000] ;  /* 0x01000000bb8c783b */ /* 0x000f2a0000000200 */
[C---:B-1----:R-:W-:Y:S06]  /*ee20*/  HMMA.16816.F32 R28, R132.reuse, R148, R28 ;  /* 0x00000094841c723c */ /* 0x042fec000000181c */
[----:B------:R-:W-:Y:S01]  /*ee30*/  HMMA.16816.F32 R32, R132, R150, R32 ;  /* 0x000000968420723c */ /* 0x000fe20000001820 */
[----:B------:R-:W1:Y:S05]  /*ee40*/  LDSM.16.M88.4 R132, [R187+0x10800] ;  /* 0x01080000bb84783b */ /* 0x000e6a0000000200 */
[C---:B------:R-:W-:Y:S01]  /*ee50*/  HMMA.16816.F32 R4, R152.reuse, R156, R4 ;  /* 0x0000009c9804723c */ /* 0x040fe20000001804 */
[----:B------:R-:W5:Y:S05]  /*ee60*/  LDSM.16.M88.4 R148, [R187+0x11000] ;  /* 0x01100000bb94783b */ /* 0x000f6a0000000200 */
[C---:B------:R-:W-:Y:S01]  /*ee70*/  HMMA.16816.F32 R8, R152.reuse, R158, R8 ;  /* 0x0000009e9808723c */ /* 0x040fe20000001808 */
[----:B------:R-:W5:Y:S05]  /*ee80*/  LDSM.16.M88.4 R156, [R187+0x11800] ;  /* 0x01180000bb9c783b */ /* 0x000f6a0000000200 */
[C---:B------:R-:W-:Y:S06]  /*ee90*/  HMMA.16816.F32 R12, R152.reuse, R168, R12 ;  /* 0x000000a8980c723c */ /* 0x040fec000000180c */
[C---:B------:R-:W-:Y:S05]  /*eea0*/  HMMA.16816.F32 R16, R152.reuse, R170, R16 ;  /* 0x000000aa9810723c */ /* 0x040fea0000001810 */
[----:B------:R-:W-:Y:S01]  /*eeb0*/  VIADD R168, R3, 0x1 ;  /* 0x0000000103a87836 */ /* 0x000fe20000000000 */
[C---:B--2---:R-:W-:Y:S04]  /*eec0*/  HMMA.16816.F32 R20, R152.reuse, R144, R20 ;  /* 0x000000909814723c */ /* 0x044fe80000001814 */
[C---:B------:R-:W-:Y:S01]  /*eed0*/  ISETP.GE.AND P0, PT, R168.reuse, R210, PT ;  /* 0x000000d2a800720c */ /* 0x040fe20003f06270 */
[C-C-:B------:R-:W-:Y:S01]  /*eee0*/  IMAD.IADD R170, R211.reuse, 0x1, -R168.reuse ;  /* 0x00000001d3aa7824 */ /* 0x140fe200078e0aa8 */
[C---:B------:R-:W-:Y:S01]  /*eef0*/  ISETP.GE.AND P6, PT, R168.reuse, R207, PT ;  /* 0x000000cfa800720c */ /* 0x040fe20003fc6270 */
[C---:B------:R-:W-:Y:S01]  /*ef00*/  HMMA.16816.F32 R24, R152.reuse, R146, R24 ;  /* 0x000000929818723c */ /* 0x040fe20000001818 */
[----:B------:R-:W2:Y:S02]  /*ef10*/  LDSM.16.M88.4 R144, [R189+0x8000] ;  /* 0x00800000bd90783b */ /* 0x000ea40000000200 */
[C---:B------:R-:W-:Y:S01]  /*ef20*/  ISETP.GE.OR P0, PT, R168.reuse, R209, !P0 ;  /* 0x000000d1a800720c */ /* 0x040fe20004706670 */
[--C-:B------:R-:W-:Y:S01]  /*ef30*/  IMAD.IADD R171, R211, 0x1, -R3.reuse ;  /* 0x00000001d3ab7824 */ /* 0x100fe200078e0a03 */
[----:B------:R-:W-:Y:S01]  /*ef40*/  ISETP.GE.OR P6, PT, R168, R206, !P6 ;  /* 0x000000cea800720c */ /* 0x000fe200077c6670 */
[C---:B---3--:R-:W-:Y:S05]  /*ef50*/  HMMA.16816.F32 R28, R152.reuse, R160, R28 ;  /* 0x000000a0981c723c */ /* 0x048fea000000181c */
[----:B------:R-:W-:Y:S01]  /*ef60*/  IABS R171, R171 ;  /* 0x000000ab00ab7213 */ /* 0x000fe20000000000 */
[----:B------:R-:W-:Y:S05]  /*ef70*/  HMMA.16816.F32 R32, R152, R162, R32 ;  /* 0x000000a29820723c */ /* 0x000fea0000001820 */
[----:B------:R-:W-:Y:S01]  /*ef80*/  IABS R170, R170 ;  /* 0x000000aa00aa7213 */ /* 0x000fe20000000000 */
[C---:B----4-:R-:W-:Y:S05]  /*ef90*/  HMMA.16816.F32 R4, R136.reuse, R140, R4 ;  /* 0x0000008c8804723c */ /* 0x050fea0000001804 */
[----:B------:R-:W-:Y:S01]  /*efa0*/  I2FP.F32.S32 R171, R171 ;  /* 0x000000ab00ab7245 */ /* 0x000fe20000201400 */
[C---:B------:R-:W-:Y:S05]  /*efb0*/  HMMA.16816.F32 R8, R136.reuse, R142, R8 ;  /* 0x0000008e8808723c */ /* 0x040fea0000001808 */
[----:B------:R-:W-:Y:S01]  /*efc0*/  I2FP.F32.S32 R170, R170 ;  /* 0x000000aa00aa7245 */ /* 0x000fe20000201400 */
[C---:B-1----:R-:W-:Y:S05]  /*efd0*/  HMMA.16816.F32 R12, R136.reuse, R132, R12 ;  /* 0x00000084880c723c */ /* 0x042fea000000180c */
[C---:B------:R-:W-:Y:S01]  /*efe0*/  IMAD.IADD R169, R208.reuse, 0x1, -R3 ;  /* 0x00000001d0a97824 */ /* 0x040fe200078e0a03 */
[C---:B------:R-:W-:Y:S01]  /*eff0*/  HMMA.16816.F32 R16, R136.reuse, R134, R16 ;  /* 0x000000868810723c */ /* 0x040fe20000001810 */
[----:B------:R-:W1:Y:S04]  /*f000*/  LDSM.16.M88.4 R132, [R180+0x4800] ;  /* 0x00480000b484783b */ /* 0x000e680000000200 */
[----:B------:R-:W-:Y:S01]  /*f010*/  IABS R169, R169 ;  /* 0x000000a900a97213 */ /* 0x000fe20000000000 */
[C---:B-----5:R-:W-:Y:S05]  /*f020*/  HMMA.16816.F32 R20, R136.reuse, R148, R20 ;  /* 0x000000948814723c */ /* 0x060fea0000001814 */
[----:B------:R-:W-:Y:S01]  /*f030*/  I2FP.F32.S32 R169, R169 ;  /* 0x000000a900a97245 */ /* 0x000fe20000201400 */
[C---:B------:R-:W-:Y:S05]  /*f040*/  HMMA.16816.F32 R24, R136.reuse, R150, R24 ;  /* 0x000000968818723c */ /* 0x040fea0000001818 */
[----:B------:R-:W-:Y:S01]  /*f050*/  IMAD.IADD R168, R208, 0x1, -R168 ;  /* 0x00000001d0a87824 */ /* 0x000fe200078e0aa8 */
[C---:B------:R-:W-:Y:S05]  /*f060*/  HMMA.16816.F32 R28, R136.reuse, R156, R28 ;  /* 0x0000009c881c723c */ /* 0x040fea000000181c */
[----:B------:R-:W-:Y:S01]  /*f070*/  IABS R168, R168 ;  /* 0x000000a800a87213 */ /* 0x000fe20000000000 */
[----:B------:R-:W-:Y:S01]  /*f080*/  HMMA.16816.F32 R32, R136, R158, R32 ;  /* 0x0000009e8820723c */ /* 0x000fe20000001820 */
[----:B------:R-:W3:Y:S04]  /*f090*/  LDSM.16.M88.4 R136, [R180+0x5000] ;  /* 0x00500000b488783b */ /* 0x000ee80000000200 */
[----:B------:R-:W-:Y:S01]  /*f0a0*/  I2FP.F32.S32 R168, R168 ;  /* 0x000000a800a87245 */ /* 0x000fe20000201400 */
[C---:B--2---:R-:W-:Y:S06]  /*f0b0*/  HMMA.16816.F32 R4, R144.reuse, R164, R4 ;  /* 0x000000a49004723c */ /* 0x044fec0000001804 */
[C---:B------:R-:W-:Y:S06]  /*f0c0*/  HMMA.16816.F32 R8, R144.reuse, R166, R8 ;  /* 0x000000a69008723c */ /* 0x040fec0000001808 */
[C---:B-1----:R-:W-:Y:S06]  /*f0d0*/  HMMA.16816.F32 R12, R144.reuse, R132, R12 ;  /* 0x00000084900c723c */ /* 0x042fec000000180c */
[C---:B------:R-:W-:Y:S01]  /*f0e0*/  HMMA.16816.F32 R16, R144.reuse, R134, R16 ;  /* 0x000000869010723c */ /* 0x040fe20000001810 */
[----:B------:R-:W1:Y:S01]  /*f0f0*/  LDSM.16.M88.4 R132, [R180+0x5800] ;  /* 0x00580000b484783b */ /* 0x000e620000000200 */
[----:B------:R-:W-:Y:S04]  /*f100*/  DEPBAR.LE SB0, 0x0 ;  /* 0x000080000000791a */ /* 0x000fe80000000000 */
[----:B------:R-:W-:Y:S01]  /*f110*/  FFMA.FTZ R4, R171, -UR19, R4 ;  /* 0x80000013ab047c23 */ /* 0x000fe20008010004 */
[----:B------:R-:W-:Y:S01]  /*f120*/  BAR.SYNC.DEFER_BLOCKING 0x0 ;  /* 0x0000000000007b1d */ /* 0x000fe20000010000 */
[----:B------:R-:W-:Y:S03]  /*f130*/  FFMA.FTZ R5, R170, -UR19, R5 ;  /* 0x80000013aa057c23 */ /* 0x000fe60008010005 */
[----:B------:R-:W-:Y:S01]  /*f140*/  FFMA.FTZ R6, R169, -UR19, R6 ;  /* 0x80000013a9067c23 */ /* 0x000fe20008010006 */
[----:B------:R-:W-:Y:S01]  /*f150*/  FSEL R169, R4, -INF , !P5 ;  /* 0xff80000004a97808 */ /* 0x000fe20006800000 */
[----:B------:R-:W-:Y:S01]  /*f160*/  FFMA.FTZ R7, R168, -UR19, R7 ;  /* 0x80000013a8077c23 */ /* 0x000fe20008010007 */
[----:B------:R-:W-:Y:S01]  /*f170*/  FSEL R221, R5, -INF , !P0 ;  /* 0xff80000005dd7808 */ /* 0x000fe20004000000 */
[----:B------:R-:W-:Y:S01]  /*f180*/  VIADD R170, R3, 0x8 ;  /* 0x0000000803aa7836 */ /* 0x000fe20000000000 */
[----:B------:R-:W-:Y:S01]  /*f190*/  FSEL R171, R6, -INF , !P4 ;  /* 0xff80000006ab7808 */ /* 0x000fe20006000000 */
[C---:B---3--:R-:W-:Y:S05]  /*f1a0*/  HMMA.16816.F32 R20, R144.reuse, R136, R20 ;  /* 0x000000889014723c */ /* 0x048fea0000001814 */
[----:B------:R-:W-:Y:S01]  /*f1b0*/  FSEL R219, R7, -INF , !P6 ;  /* 0xff80000007db7808 */ /* 0x000fe20007000000 */
[----:B------:R-:W-:Y:S01]  /*f1c0*/  VIADD R168, R3, 0x9 ;  /* 0x0000000903a87836 */ /* 0x000fe20000000000 */
[CC--:B------:R-:W-:Y:S01]  /*f1d0*/  ISETP.GE.AND P5, PT, R170.reuse, R210.reuse, PT ;  /* 0x000000d2aa00720c */ /* 0x0c0fe20003fa6270 */
[C---:B------:R-:W-:Y:S01]  /*f1e0*/  IMAD.IADD R223, R211.reuse, 0x1, -R170 ;  /* 0x00000001d3df7824 */ /* 0x040fe200078e0aaa */
[-C--:B------:R-:W-:Y:S01]  /*f1f0*/  ISETP.GE.AND P0, PT, R170, R207.reuse, PT ;  /* 0x000000cfaa00720c */ /* 0x080fe20003f06270 */
[C---:B------:R-:W-:Y:S03]  /*f200*/  HMMA.16816.F32 R24, R144.reuse, R138, R24 ;  /* 0x0000008a9018723c */ /* 0x040fe60000001818 */
[C---:B------:R-:W-:Y:S01]  /*f210*/  ISETP.GE.AND P4, PT, R168.reuse, R210, PT ;  /* 0x000000d2a800720c */ /* 0x040fe20003f86270 */
[----:B------:R-:W-:Y:S01]  /*f220*/  IMAD.IADD R216, R211, 0x1, -R168 ;  /* 0x00000001d3d87824 */ /* 0x000fe200078e0aa8 */
[----:B------:R-:W-:Y:S01]  /*f230*/  ISETP.GE.AND P6, PT, R168, R207, PT ;  /* 0x000000cfa800720c */ /* 0x000fe20003fc6270 */
[----:B------:R-:W-:Y:S01]  /*f240*/  FFMA.FTZ R12, R233, -UR19, R12 ;  /* 0x80000013e90c7c23 */ /* 0x000fe2000801000c */
[CC--:B------:R-:W-:Y:S02]  /*f250*/  ISETP.GE.OR P5, PT, R170.reuse, R209.reuse, !P5 ;  /* 0x000000d1aa00720c */ /* 0x0c0fe40006fa6670 */
[-C--:B------:R-:W-:Y:S02]  /*f260*/  ISETP.GE.OR P0, PT, R170, R206.reuse, !P0 ;  /* 0x000000ceaa00720c */ /* 0x080fe40004706670 */
[----:B------:R-:W-:Y:S01]  /*f270*/  ISETP.GE.OR P4, PT, R168, R209, !P4 ;  /* 0x000000d1a800720c */ /* 0x000fe20006786670 */
[----:B------:R-:W-:Y:S01]  /*f280*/  IMAD.IADD R170, R208, 0x1, -R170 ;  /* 0x00000001d0aa7824 */ /* 0x000fe200078e0aaa */
[----:B------:R-:W-:Y:S01]  /*f290*/  ISETP.GE.OR P6, PT, R168, R206, !P6 ;  /* 0x000000cea800720c */ /* 0x000fe200077c6670 */
[----:B------:R-:W-:Y:S01]  /*f2a0*/  IMAD.IADD R168, R208, 0x1, -R168 ;  /* 0x00000001d0a87824 */ /* 0x000fe200078e0aa8 */
[----:B------:R-:W-:Y:S01]  /*f2b0*/  IABS R223, R223 ;  /* 0x000000df00df7213 */ /* 0x000fe20000000000 */
[C---:B-1----:R-:W-:Y:S03]  /*f2c0*/  HMMA.16816.F32 R28, R144.reuse, R132, R28 ;  /* 0x00000084901c723c */ /* 0x042fe6000000181c */
[----:B------:R-:W-:Y:S02]  /*f2d0*/  IABS R170, R170 ;  /* 0x000000aa00aa7213 */ /* 0x000fe40000000000 */
[----:B------:R-:W-:Y:S01]  /*f2e0*/  IABS R168, R168 ;  /* 0x000000a800a87213 */ /* 0x000fe20000000000 */
[----:B------:R-:W-:Y:S05]  /*f2f0*/  HMMA.16816.F32 R32, R144, R134, R32 ;  /* 0x000000869020723c */ /* 0x000fea0000001820 */
[----:B------:R-:W-:Y:S01]  /*f300*/  IABS R216, R216 ;  /* 0x000000d800d87213 */ /* 0x000fe20000000000 */
[----:B------:R-:W-:Y:S01]  /*f310*/  FFMA.FTZ R25, R220, -UR19, R25 ;  /* 0x80000013dc197c23 */ /* 0x000fe20008010019 */
[----:B------:R-:W-:Y:S04]  /*f320*/  I2FP.F32.S32 R225, R170 ;  /* 0x000000aa00e17245 */ /* 0x000fe80000201400 */
[----:B------:R-:W-:Y:S01]  /*f330*/  I2FP.F32.S32 R168, R168 ;  /* 0x000000a800a87245 */ /* 0x000fe20000201400 */
[----:B------:R-:W-:Y:S01]  /*f340*/  FFMA.FTZ R10, R225, -UR19, R10 ;  /* 0x80000013e10a7c23 */ /* 0x000fe2000801000a */
[----:B------:R-:W-:Y:S02]  /*f350*/  I2FP.F32.S32 R223, R223 ;  /* 0x000000df00df7245 */ /* 0x000fe40000201400 */
[----:B------:R-:W-:Y:S01]  /*f360*/  I2FP.F32.S32 R216, R216 ;  /* 0x000000d800d87245 */ /* 0x000fe20000201400 */
[----:B------:R-:W-:Y:S01]  /*f370*/  FFMA.FTZ R11, R168, -UR19, R11 ;  /* 0x80000013a80b7c23 */ /* 0x000fe2000801000b */
[----:B------:R-:W-:Y:S01]  /*f380*/  FSEL R225, R10, -INF , !P0 ;  /* 0xff8000000ae17808 */ /* 0x000fe20004000000 */
[----:B------:R-:W-:Y:S02]  /*f390*/  VIADD R168, R3, 0x11 ;  /* 0x0000001103a87836 */ /* 0x000fe40000000000 */
[----:B------:R-:W-:Y:S01]  /*f3a0*/  FFMA.FTZ R8, R223, -UR19, R8 ;  /* 0x80000013df087c23 */ /* 0x000fe20008010008 */
[----:B------:R-:W-:Y:S01]  /*f3b0*/  FFMA.FTZ R9, R216, -UR19, R9 ;  /* 0x80000013d8097c23 */ /* 0x000fe20008010009 */
[----:B------:R-:W-:Y:S01]  /*f3c0*/  FSEL R223, R11, -INF , !P6 ;  /* 0xff8000000bdf7808 */ /* 0x000fe20007000000 */
[--C-:B------:R-:W-:Y:S01]  /*f3d0*/  IMAD.IADD R170, R211, 0x1, -R168.reuse ;  /* 0x00000001d3aa7824 */ /* 0x100fe200078e0aa8 */
[CC--:B------:R-:W-:Y:S02]  /*f3e0*/  ISETP.GE.AND P0, PT, R168.reuse, R210.reuse, PT ;  /* 0x000000d2a800720c */ /* 0x0c0fe40003f06270 */
[-C--:B------:R-:W-:Y:S02]  /*f3f0*/  ISETP.GE.AND P6, PT, R168, R207.reuse, PT ;  /* 0x000000cfa800720c */ /* 0x080fe40003fc6270 */
[----:B------:R-:W-:Y:S02]  /*f400*/  FSEL R229, R8, -INF , !P5 ;  /* 0xff80000008e57808 */ /* 0x000fe40006800000 */
[----:B------:R-:W-:Y:S02]  /*f410*/  FSEL R227, R9, -INF , !P4 ;  /* 0xff80000009e37808 */ /* 0x000fe40006000000 */
[C---:B------:R-:W-:Y:S02]  /*f420*/  ISETP.GE.AND P5, PT, R231.reuse, R210, PT ;  /* 0x000000d2e700720c */ /* 0x040fe40003fa6270 */
[C---:B------:R-:W-:Y:S02]  /*f430*/  ISETP.GE.AND P4, PT, R231.reuse, R207, PT ;  /* 0x000000cfe700720c */ /* 0x040fe40003f86270 */
[CC--:B------:R-:W-:Y:S02]  /*f440*/  ISETP.GE.OR P0, PT, R168.reuse, R209.reuse, !P0 ;  /* 0x000000d1a800720c */ /* 0x0c0fe40004706670 */
[----:B------:R-:W-:Y:S01]  /*f450*/  ISETP.GE.OR P6, PT, R168, R206, !P6 ;  /* 0x000000cea800720c */ /* 0x000fe200077c6670 */
[C---:B------:R-:W-:Y:S01]  /*f460*/  IMAD.IADD R168, R208.reuse, 0x1, -R168 ;  /* 0x00000001d0a87824 */ /* 0x040fe200078e0aa8 */
[----:B------:R-:W-:Y:S02]  /*f470*/  IABS R170, R170 ;  /* 0x000000aa00aa7213 */ /* 0x000fe40000000000 */
[C---:B------:R-:W-:Y:S02]  /*f480*/  ISETP.GE.OR P5, PT, R231.reuse, R209, !P5 ;  /* 0x000000d1e700720c */ /* 0x040fe40006fa6670 */
[----:B------:R-:W-:Y:S01]  /*f490*/  ISETP.GE.OR P4, PT, R231, R206, !P4 ;  /* 0x000000cee700720c */ /* 0x000fe20006786670 */
[----:B------:R-:W-:Y:S01]  /*f4a0*/  IMAD.IADD R231, R208, 0x1, -R231 ;  /* 0x00000001d0e77824 */ /* 0x000fe200078e0ae7 */
[----:B------:R-:W-:Y:S02]  /*f4b0*/  I2FP.F32.S32 R170, R170 ;  /* 0x000000aa00aa7245 */ /* 0x000fe40000201400 */
[----:B------:R-:W-:Y:S02]  /*f4c0*/  IABS R168, R168 ;  /* 0x000000a800a87213 */ /* 0x000fe40000000000 */
[----:B------:R-:W-:Y:S01]  /*f4d0*/  IABS R231, R231 ;  /* 0x000000e700e77213 */ /* 0x000fe20000000000 */
[----:B------:R-:W-:Y:S01]  /*f4e0*/  FFMA.FTZ R13, R170, -UR19, R13 ;  /* 0x80000013aa0d7c23 */ /* 0x000fe2000801000d */
[----:B------:R-:W-:Y:S01]  /*f4f0*/  I2FP.F32.S32 R216, R168 ;  /* 0x000000a800d87245 */ /* 0x000fe20000201400 */
[C---:B------:R-:W-:Y:S01]  /*f500*/  VIADD R168, R3.reuse, 0x18 ;  /* 0x0000001803a87836 */ /* 0x040fe20000000000 */
[----:B------:R-:W-:Y:S01]  /*f510*/  I2FP.F32.S32 R231, R231 ;  /* 0x000000e700e77245 */ /* 0x000fe20000201400 */
[----:B------:R-:W-:Y:S01]  /*f520*/  VIADD R170, R3, 0x19 ;  /* 0x0000001903aa7836 */ /* 0x000fe20000000000 */
[----:B------:R-:W-:Y:S01]  /*f530*/  FSEL R252, R12, -INF , !P5 ;  /* 0xff8000000cfc7808 */ /* 0x000fe20006800000 */
[----:B------:R-:W-:Y:S01]  /*f540*/  FFMA.FTZ R15, R216, -UR19, R15 ;  /* 0x80000013d80f7c23 */ /* 0x000fe2000801000f */
[----:B------:R-:W-:Y:S01]  /*f550*/  FSEL R222, R13, -INF , !P0 ;  /* 0xff8000000dde7808 */ /* 0x000fe20004000000 */
[----:B------:R-:W-:Y:S01]  /*f560*/  FFMA.FTZ R14, R231, -UR19, R14 ;  /* 0x80000013e70e7c23 */ /* 0x000fe2000801000e */
[C---:B------:R-:W-:Y:S01]  /*f570*/  ISETP.GE.AND P5, PT, R168.reuse, R210, PT ;  /* 0x000000d2a800720c */ /* 0x040fe20003fa6270 */
[C-C-:B------:R-:W-:Y:S01]  /*f580*/  IMAD.IADD R233, R211.reuse, 0x1, -R168.reuse ;  /* 0x00000001d3e97824 */ /* 0x140fe200078e0aa8 */
[----:B------:R-:W-:Y:S01]  /*f590*/  ISETP.GE.AND P0, PT, R168, R207, PT ;  /* 0x000000cfa800720c */ /* 0x000fe20003f06270 */
[----:B------:R-:W-:Y:S01]  /*f5a0*/  IMAD.IADD R231, R208, 0x1, -R168 ;  /* 0x00000001d0e77824 */ /* 0x000fe200078e0aa8 */
[C---:B------:R-:W-:Y:S01]  /*f5b0*/  ISETP.GE.OR P5, PT, R168.reuse, R209, !P5 ;  /* 0x000000d1a800720c */ /* 0x040fe20006fa6670 */
[--C-:B------:R-:W-:Y:S01]  /*f5c0*/  IMAD.IADD R216, R211, 0x1, -R170.reuse ;  /* 0x00000001d3d87824 */ /* 0x100fe200078e0aaa */
[----:B------:R-:W-:Y:S01]  /*f5d0*/  ISETP.GE.OR P0, PT, R168, R206, !P0 ;  /* 0x000000cea800720c */ /* 0x000fe20004706670 */
[----:B------:R-:W-:Y:S01]  /*f5e0*/  IMAD.IADD R168, R208, 0x1, -R170 ;  /* 0x00000001d0a87824 */ /* 0x000fe200078e0aaa */
[----:B------:R-:W-:Y:S02]  /*f5f0*/  IABS R233, R233 ;  /* 0x000000e900e97213 */ /* 0x000fe40000000000 */
[----:B------:R-:W-:Y:S02]  /*f600*/  IABS R216, R216 ;  /* 0x000000d800d87213 */ /* 0x000fe40000000000 */
[----:B------:R-:W-:Y:S02]  /*f610*/  IABS R231, R231 ;  /* 0x000000e700e77213 */ /* 0x000fe40000000000 */
[----:B------:R-:W-:Y:S02]  /*f620*/  IABS R168, R168 ;  /* 0x000000a800a87213 */ /* 0x000fe40000000000 */
[----:B------:R-:W-:Y:S02]  /*f630*/  FSEL R224, R14, -INF , !P4 ;  /* 0xff8000000ee07808 */ /* 0x000fe40006000000 */
[----:B------:R-:W-:Y:S02]  /*f640*/  FSEL R226, R15, -INF , !P6 ;  /* 0xff8000000fe27808 */ /* 0x000fe40007000000 */
[----:B------:R-:W-:Y:S02]  /*f650*/  I2FP.F32.S32 R233, R233 ;  /* 0x000000e900e97245 */ /* 0x000fe40000201400 */
[----:B------:R-:W-:Y:S02]  /*f660*/  I2FP.F32.S32 R216, R216 ;  /* 0x000000d800d87245 */ /* 0x000fe40000201400 */
[----:B------:R-:W-:Y:S01]  /*f670*/  I2FP.F32.S32 R231, R231 ;  /* 0x000000e700e77245 */ /* 0x000fe20000201400 */
[----:B------:R-:W-:Y:S01]  /*f680*/  FFMA.FTZ R16, R233, -UR19, R16 ;  /* 0x80000013e9107c23 */ /* 0x000fe20008010010 */
[----:B------:R-:W-:Y:S01]  /*f690*/  I2FP.F32.S32 R168, R168 ;  /* 0x000000a800a87245 */ /* 0x000fe20000201400 */
[----:B------:R-:W-:Y:S01]  /*f6a0*/  FFMA.FTZ R17, R216, -UR19, R17 ;  /* 0x80000013d8117c23 */ /* 0x000fe20008010011 */
[C---:B------:R-:W-:Y:S01]  /*f6b0*/  ISETP.GE.AND P4, PT, R170.reuse, R210, PT ;  /* 0x000000d2aa00720c */ /* 0x040fe20003f86270 */
[----:B------:R-:W-:Y:S01]  /*f6c0*/  FFMA.FTZ R18, R231, -UR19, R18 ;  /* 0x80000013e7127c23 */ /* 0x000fe20008010012 */
[----:B------:R-:W-:Y:S01]  /*f6d0*/  ISETP.GE.AND P6, PT, R170, R207, PT ;  /* 0x000000cfaa00720c */ /* 0x000fe20003fc6270 */
[----:B------:R-:W-:Y:S01]  /*f6e0*/  FFMA.FTZ R19, R168, -UR19, R19 ;  /* 0x80000013a8137c23 */ /* 0x000fe20008010013 */
[C---:B------:R-:W-:Y:S01]  /*f6f0*/  ISETP.GE.OR P4, PT, R170.reuse, R209, !P4 ;  /* 0x000000d1aa00720c */ /* 0x040fe20006786670 */
[C---:B------:R-:W-:Y:S01]  /*f700*/  VIADD R233, R3.reuse, 0x20 ;  /* 0x0000002003e97836 */ /* 0x040fe20000000000 */
[----:B------:R-:W-:Y:S01]  /*f710*/  ISETP.GE.OR P6, PT, R170, R206, !P6 ;  /* 0x000000ceaa00720c */ /* 0x000fe200077c6670 */
[----:B------:R-:W-:Y:S01]  /*f720*/  VIADD R170, R3, 0x21 ;  /* 0x0000002103aa7836 */ /* 0x000fe20000000000 */
[----:B------:R-:W-:Y:S01]  /*f730*/  FSEL R250, R16, -INF , !P5 ;  /* 0xff80000010fa7808 */ /* 0x000fe20006800000 */
[--C-:B------:R-:W-:Y:S01]  /*f740*/  IMAD.IADD R235, R211, 0x1, -R233.reuse ;  /* 0x00000001d3eb7824 */ /* 0x100fe200078e0ae9 */
[----:B------:R-:W-:Y:S01]  /*f750*/  FSEL R248, R17, -INF , !P4 ;  /* 0xff80000011f87808 */ /* 0x000fe20006000000 */
[----:B------:R-:W-:Y:S01]  /*f760*/  IMAD.IADD R216, R211, 0x1, -R170 ;  /* 0x00000001d3d87824 */ /* 0x000fe200078e0aaa */
[----:B------:R-:W-:Y:S01]  /*f770*/  FSEL R246, R18, -INF , !P0 ;  /* 0xff80000012f67808 */ /* 0x000fe20004000000 */
[----:B------:R-:W-:Y:S01]  /*f780*/  VIADD R168, R3, 0x28 ;  /* 0x0000002803a87836 */ /* 0x000fe20000000000 */
[----:B------:R-:W-:Y:S02]  /*f790*/  FSEL R228, R19, -INF , !P6 ;  /* 0xff80000013e47808 */ /* 0x000fe40007000000 */
[-C--:B------:R-:W-:Y:S01]  /*f7a0*/  ISETP.GE.AND P5, PT, R233, R210.reuse, PT ;  /* 0x000000d2e900720c */ /* 0x080fe20003fa6270 */
[----:B------:R-:W-:Y:S01]  /*f7b0*/  IMAD.IADD R231, R211, 0x1, -R168 ;  /* 0x00000001d3e77824 */ /* 0x000fe200078e0aa8 */
[CC--:B------:R-:W-:Y:S02]  /*f7c0*/  ISETP.GE.AND P4, PT, R233.reuse, R207.reuse, PT ;  /* 0x000000cfe900720c */ /* 0x0c0fe40003f86270 */
[C---:B------:R-:W-:Y:S02]  /*f7d0*/  ISETP.GE.AND P0, PT, R170.reuse, R210, PT ;  /* 0x000000d2aa00720c */ /* 0x040fe40003f06270 */
[----:B------:R-:W-:Y:S02]  /*f7e0*/  ISETP.GE.AND P6, PT, R170, R207, PT ;  /* 0x000000cfaa00720c */ /* 0x000fe40003fc6270 */
[CC--:B------:R-:W-:Y:S02]  /*f7f0*/  ISETP.GE.OR P5, PT, R233.reuse, R209.reuse, !P5 ;  /* 0x000000d1e900720c */ /* 0x0c0fe40006fa6670 */
[-C--:B------:R-:W-:Y:S01]  /*f800*/  ISETP.GE.OR P4, PT, R233, R206.reuse, !P4 ;  /* 0x000000cee900720c */ /* 0x080fe20006786670 */
[----:B------:R-:W-:Y:S01]  /*f810*/  IMAD.IADD R233, R208, 0x1, -R233 ;  /* 0x00000001d0e97824 */ /* 0x000fe200078e0ae9 */
[C---:B------:R-:W-:Y:S02]  /*f820*/  ISETP.GE.OR P0, PT, R170.reuse, R209, !P0 ;  /* 0x000000d1aa00720c */ /* 0x040fe40004706670 */
[----:B------:R-:W-:Y:S01]  /*f830*/  ISETP.GE.OR P6, PT, R170, R206, !P6 ;  /* 0x000000ceaa00720c */ /* 0x000fe200077c6670 */
[----:B------:R-:W-:Y:S01]  /*f840*/  IMAD.IADD R170, R208, 0x1, -R170 ;  /* 0x00000001d0aa7824 */ /* 0x000fe200078e0aaa */
[----:B------:R-:W-:Y:S02]  /*f850*/  IABS R233, R233 ;  /* 0x000000e900e97213 */ /* 0x000fe40000000000 */
[----:B------:R-:W-:Y:S02]  /*f860*/  IABS R216, R216 ;  /* 0x000000d800d87213 */ /* 0x000fe40000000000 */
[----:B------:R-:W-:Y:S02]  /*f870*/  IABS R170, R170 ;  /* 0x000000aa00aa7213 */ /* 0x000fe40000000000 */
[----:B------:R-:W-:Y:S02]  /*f880*/  I2FP.F32.S32 R233, R233 ;  /* 0x000000e900e97245 */ /* 0x000fe40000201400 */
[----:B------:R-:W-:Y:S02]  /*f890*/  I2FP.F32.S32 R170, R170 ;  /* 0x000000aa00aa7245 */ /* 0x000fe40000201400 */
[----:B------:R-:W-:Y:S01]  /*f8a0*/  IABS R231, R231 ;  /* 0x000000e700e77213 */ /* 0x000fe20000000000 */
[----:B------:R-:W-:Y:S01]  /*f8b0*/  FFMA.FTZ R22, R233, -UR19, R22 ;  /* 0x80000013e9167c23 */ /* 0x000fe20008010016 */
[----:B------:R-:W-:Y:S01]  /*f8c0*/  I2FP.F32.S32 R216, R216 ;  /* 0x000000d800d87245 */ /* 0x000fe20000201400 */
[----:B------:R-:W-:Y:S01]  /*f8d0*/  FFMA.FTZ R23, R170, -UR19, R23 ;  /* 0x80000013aa177c23 */ /* 0x000fe20008010017 */
[----:B------:R-:W-:Y:S01]  /*f8e0*/  IABS R235, R235 ;  /* 0x000000eb00eb7213 */ /* 0x000fe20000000000 */
[----:B------:R-:W-:Y:S01]  /*f8f0*/  IMAD.IADD R233, R208, 0x1, -R168 ;  /* 0x00000001d0e97824 */ /* 0x000fe200078e0aa8 */
[----:B------:R-:W-:Y:S01]  /*f900*/  FSEL R234, R22, -INF , !P4 ;  /* 0xff80000016ea7808 */ /* 0x000fe20006000000 */
[----:B------:R-:W-:Y:S01]  /*f910*/  FFMA.FTZ R21, R216, -UR19, R21 ;  /* 0x80000013d8157c23 */ /* 0x000fe20008010015 */
[----:B------:R-:W-:Y:S01]  /*f920*/  FSEL R232, R23, -INF , !P6 ;  /* 0xff80000017e87808 */ /* 0x000fe20007000000 */
[C---:B------:R-:W-:Y:S01]  /*f930*/  VIADD R216, R3.reuse, 0x30 ;  /* 0x0000003003d87836 */ /* 0x040fe20000000000 */
[C---:B------:R-:W-:Y:S01]  /*f940*/  ISETP.GE.AND P4, PT, R218.reuse, R210, PT ;  /* 0x000000d2da00720c */ /* 0x040fe20003f86270 */
[----:B------:R-:W-:Y:S01]  /*f950*/  VIADD R170, R3, 0x31 ;  /* 0x0000003103aa7836 */ /* 0x000fe20000000000 */
[C---:B------:R-:W-:Y:S02]  /*f960*/  ISETP.GE.AND P6, PT, R218.reuse, R207, PT ;  /* 0x000000cfda00720c */ /* 0x040fe40003fc6270 */
[----:B------:R-:W-:Y:S02]  /*f970*/  I2FP.F32.S32 R231, R231 ;  /* 0x000000e700e77245 */ /* 0x000fe40000201400 */
[----:B------:R-:W-:Y:S02]  /*f980*/  I2FP.F32.S32 R235, R235 ;  /* 0x000000eb00eb7245 */ /* 0x000fe40000201400 */
[C---:B------:R-:W-:Y:S01]  /*f990*/  ISETP.GE.OR P4, PT, R218.reuse, R209, !P4 ;  /* 0x000000d1da00720c */ /* 0x040fe20006786670 */
[----:B------:R-:W-:Y:S01]  /*f9a0*/  FFMA.FTZ R24, R231, -UR19, R24 ;  /* 0x80000013e7187c23 */ /* 0x000fe20008010018 */
[----:B------:R-:W-:Y:S01]  /*f9b0*/  ISETP.GE.OR P6, PT, R218, R206, !P6 ;  /* 0x000000ceda00720c */ /* 0x000fe200077c6670 */
[C---:B------:R-:W-:Y:S01]  /*f9c0*/  IMAD.IADD R218, R208.reuse, 0x1, -R218 ;  /* 0x00000001d0da7824 */ /* 0x040fe200078e0ada */
[----:B------:R-:W-:Y:S01]  /*f9d0*/  IABS R233, R233 ;  /* 0x000000e900e97213 */ /* 0x000fe20000000000 */
[----:B------:R-:W-:Y:S01]  /*f9e0*/  IMAD.IADD R231, R211, 0x1, -R216 ;  /* 0x00000001d3e77824 */ /* 0x000fe200078e0ad8 */
[----:B------:R-:W-:Y:S01]  /*f9f0*/  FSEL R238, R21, -INF , !P0 ;  /* 0xff80000015ee7808 */ /* 0x000fe20004000000 */
[----:B------:R-:W-:Y:S01]  /*fa00*/  FFMA.FTZ R20, R235, -UR19, R20 ;  /* 0x80000013eb147c23 */ /* 0x000fe20008010014 */
[----:B------:R-:W-:Y:S01]  /*fa10*/  IABS R218, R218 ;  /* 0x000000da00da7213 */ /* 0x000fe20000000000 */
[----:B------:R-:W-:Y:S01]  /*fa20*/  IMAD.IADD R235, R208, 0x1, -R216 ;  /* 0x00000001d0eb7824 */ /* 0x000fe200078e0ad8 */
[----:B------:R-:W-:Y:S02]  /*fa30*/  IABS R231, R231 ;  /* 0x000000e700e77213 */ /* 0x000fe40000000000 */
[----:B------:R-:W-:Y:S02]  /*fa40*/  FSEL R242, R20, -INF , !P5 ;  /* 0xff80000014f27808 */ /* 0x000fe40006800000 */
[----:B------:R-:W-:Y:S02]  /*fa50*/  I2FP.F32.S32 R233, R233 ;  /* 0x000000e900e97245 */ /* 0x000fe40000201400 */
[----:B------:R-:W-:Y:S02]  /*fa60*/  I2FP.F32.S32 R218, R218 ;  /* 0x000000da00da7245 */ /* 0x000fe40000201400 */
[C---:B------:R-:W-:Y:S01]  /*fa70*/  ISETP.GE.AND P5, PT, R168.reuse, R210, PT ;  /* 0x000000d2a800720c */ /* 0x040fe20003fa6270 */
[----:B------:R-:W-:Y:S01]  /*fa80*/  FFMA.FTZ R26, R233, -UR19, R26 ;  /* 0x80000013e91a7c23 */ /* 0x000fe2000801001a */
[----:B------:R-:W-:Y:S01]  /*fa90*/  ISETP.GE.AND P0, PT, R168, R207, PT ;  /* 0x000000cfa800720c */ /* 0x000fe20003f06270 */
[----:B------:R-:W-:Y:S01]  /*faa0*/  FFMA.FTZ R27, R218, -UR19, R27 ;  /* 0x80000013da1b7c23 */ /* 0x000fe2000801001b */
[----:B------:R-:W-:Y:S02]  /*fab0*/  I2FP.F32.S32 R231, R231 ;  /* 0x000000e700e77245 */ /* 0x000fe40000201400 */
[C---:B------:R-:W-:Y:S02]  /*fac0*/  ISETP.GE.OR P5, PT, R168.reuse, R209, !P5 ;  /* 0x000000d1a800720c */ /* 0x040fe40006fa6670 */
[----:B------:R-:W-:Y:S01]  /*fad0*/  ISETP.GE.OR P0, PT, R168, R206, !P0 ;  /* 0x000000cea800720c */ /* 0x000fe20004706670 */
[----:B------:R-:W-:Y:S01]  /*fae0*/  FFMA.FTZ R28, R231, -UR19, R28 ;  /* 0x80000013e71c7c23 */ /* 0x000fe2000801001c */
[----:B------:R-:W-:Y:S01]  /*faf0*/  FSEL R244, R24, -INF , !P5 ;  /* 0xff80000018f47808 */ /* 0x000fe20006800000 */
[----:B------:R-:W-:Y:S01]  /*fb00*/  VIADD R231, R3, 0x38 ;  /* 0x0000003803e77836 */ /* 0x000fe20000000000 */
[----:B------:R-:W-:Y:S01]  /*fb10*/  FSEL R240, R25, -INF , !P4 ;  /* 0xff80000019f07808 */ /* 0x000fe20006000000 */
[C-C-:B------:R-:W-:Y:S01]  /*fb20*/  IMAD.IADD R168, R211.reuse, 0x1, -R170.reuse ;  /* 0x00000001d3a87824 */ /* 0x140fe200078e0aaa */
[CC--:B------:R-:W-:Y:S01]  /*fb30*/  ISETP.GE.AND P5, PT, R216.reuse, R210.reuse, PT ;  /* 0x000000d2d800720c */ /* 0x0c0fe20003fa6270 */
[----:B------:R-:W-:Y:S01]  /*fb40*/  IMAD.IADD R233, R211, 0x1, -R231 ;  /* 0x00000001d3e97824 */ /* 0x000fe200078e0ae7 */
[-C--:B------:R-:W-:Y:S01]  /*fb50*/  ISETP.GE.AND P4, PT, R216, R207.reuse, PT ;  /* 0x000000cfd800720c */ /* 0x080fe20003f86270 */
[----:B------:R-:W-:Y:S01]  /*fb60*/  VIADD R3, R3, 0x39 ;  /* 0x0000003903037836 */ /* 0x000fe20000000000 */
[----:B------:R-:W-:Y:S02]  /*fb70*/  FSEL R236, R26, -INF , !P0 ;  /* 0xff8000001aec7808 */ /* 0x000fe40004000000 */
[----:B------:R-:W-:Y:S02]  /*fb80*/  FSEL R230, R27, -INF , !P6 ;  /* 0xff8000001be67808 */ /* 0x000fe40007000000 */
[C---:B------:R-:W-:Y:S02]  /*fb90*/  ISETP.GE.AND P0, PT, R170.reuse, R210, PT ;  /* 0x000000d2aa00720c */ /* 0x040fe40003f06270 */
[----:B------:R-:W-:Y:S02]  /*fba0*/  ISETP.GE.AND P6, PT, R170, R207, PT ;  /* 0x000000cfaa00720c */ /* 0x000fe40003fc6270 */
[CC--:B------:R-:W-:Y:S02]  /*fbb0*/  ISETP.GE.OR P5, PT, R216.reuse, R209.reuse, !P5 ;  /* 0x000000d1d800720c */ /* 0x0c0fe40006fa6670 */
[-C--:B------:R-:W-:Y:S01]  /*fbc0*/  ISETP.GE.OR P4, PT, R216, R206.reuse, !P4 ;  /* 0x000000ced800720c */ /* 0x080fe20006786670 */
[----:B------:R-:W-:Y:S01]  /*fbd0*/  IMAD.IADD R216, R208, 0x1, -R170 ;  /* 0x00000001d0d87824 */ /* 0x000fe200078e0aaa */
[C---:B------:R-:W-:Y:S02]  /*fbe0*/  ISETP.GE.OR P0, PT, R170.reuse, R209, !P0 ;  /* 0x000000d1aa00720c */ /* 0x040fe40004706670 */
[----:B------:R-:W-:Y:S02]  /*fbf0*/  ISETP.GE.OR P6, PT, R170, R206, !P6 ;  /* 0x000000ceaa00720c */ /* 0x000fe400077c6670 */
[----:B------:R-:W-:Y:S02]  /*fc00*/  FMNMX.FTZ R170, R169, R0, !PT ;  /* 0x00000000a9aa7209 */ /* 0x000fe40007810000 */
[----:B------:R-:W-:Y:S02]  /*fc10*/  IABS R233, R233 ;  /* 0x000000e900e97213 */ /* 0x000fe40000000000 */
[----:B------:R-:W-:Y:S02]  /*fc20*/  FMNMX.FTZ R170, R221, R170, !PT ;  /* 0x000000aaddaa7209 */ /* 0x000fe40007810000 */
[----:B------:R-:W-:Y:S02]  /*fc30*/  I2FP.F32.S32 R233, R233 ;  /* 0x000000e900e97245 */ /* 0x000fe40000201400 */
[----:B------:R-:W-:Y:S02]  /*fc40*/  IABS R168, R168 ;  /* 0x000000a800a87213 */ /* 0x000fe40000000000 */
[----:B------:R-:W-:Y:S01]  /*fc50*/  FMNMX.FTZ R170, R229, R170, !PT ;  /* 0x000000aae5aa7209 */ /* 0x000fe20007810000 */
[----:B------:R-:W-:Y:S01]  /*fc60*/  FFMA.FTZ R32, R233, -UR19, R32 ;  /* 0x80000013e9207c23 */ /* 0x000fe20008010020 */
[----:B------:R-:W-:Y:S02]  /*fc70*/  I2FP.F32.S32 R168, R168 ;  /* 0x000000a800a87245 */ /* 0x000fe40000201400 */
[----:B------:R-:W-:Y:S02]  /*fc80*/  FMNMX.FTZ R233, R227, R170, !PT ;  /* 0x000000aae3e97209 */ /* 0x000fe40007810000 */
[----:B------:R-:W-:Y:S01]  /*fc90*/  IABS R235, R235 ;  /* 0x000000eb00eb7213 */ /* 0x000fe20000000000 */
[----:B------:R-:W-:Y:S01]  /*fca0*/  FFMA.FTZ R29, R168, -UR19, R29 ;  /* 0x80000013a81d7c23 */ /* 0x000fe2000801001d */
[----:B------:R-:W-:Y:S01]  /*fcb0*/  FMNMX.FTZ R233, R252, R233, !PT ;  /* 0x000000e9fce97209 */ /* 0x000fe20007810000 */
[----:B------:R-:W-:Y:S01]  /*fcc0*/  IMAD.IADD R168, R211, 0x1, -R3 ;  /* 0x00000001d3a87824 */ /* 0x000fe200078e0a03 */
[----:B------:R-:W-:Y:S02]  /*fcd0*/  FMNMX.FTZ R170, R171, R2, !PT ;  /* 0x00000002abaa7209 */ /* 0x000fe40007810000 */
[----:B------:R-:W-:Y:S02]  /*fce0*/  FMNMX.FTZ R233, R222, R233, !PT ;  /* 0x000000e9dee97209 */ /* 0x000fe40007810000 */
[----:B------:R-:W-:Y:S02]  /*fcf0*/  I2FP.F32.S32 R235, R235 ;  /* 0x000000eb00eb7245 */ /* 0x000fe40000201400 */
[----:B------:R-:W-:Y:S02]  /*fd00*/  IABS R168, R168 ;  /* 0x000000a800a87213 */ /* 0x000fe40000000000 */
[----:B------:R-:W-:Y:S01]  /*fd10*/  FMNMX.FTZ R170, R219, R170, !PT ;  /* 0x000000aadbaa7209 */ /* 0x000fe20007810000 */
[----:B------:R-:W-:Y:S01]  /*fd20*/  FFMA.FTZ R30, R235, -UR19, R30 ;  /* 0x80000013eb1e7c23 */ /* 0x000fe2000801001e */
[----:B------:R-:W-:Y:S02]  /*fd30*/  FMNMX.FTZ R233, R250, R233, !PT ;  /* 0x000000e9fae97209 */ /* 0x000fe40007810000 */
[----:B------:R-:W-:Y:S02]  /*fd40*/  I2FP.F32.S32 R168, R168 ;  /* 0x000000a800a87245 */ /* 0x000fe40000201400 */
[----:B------:R-:W-:Y:S02]  /*fd50*/  FMNMX.FTZ R170, R225, R170, !PT ;  /* 0x000000aae1aa7209 */ /* 0x000fe40007810000 */
[----:B------:R-:W-:Y:S01]  /*fd60*/  FMNMX.FTZ R235, R248, R233, !PT ;  /* 0x000000e9f8eb7209 */ /* 0x000fe20007810000 */
[----:B------:R-:W-:Y:S01]  /*fd70*/  FFMA.FTZ R33, R168, -UR19, R33 ;  /* 0x80000013a8217c23 */ /* 0x000fe20008010021 */
[----:B------:R-:W-:Y:S02]  /*fd80*/  FMNMX.FTZ R233, R223, R170, !PT ;  /* 0x000000aadfe97209 */ /* 0x000fe40007810000 */
[----:B------:R-:W-:Y:S02]  /*fd90*/  FMNMX.FTZ R235, R242, R235, !PT ;  /* 0x000000ebf2eb7209 */ /* 0x000fe40007810000 */
[----:B------:R-:W-:Y:S02]  /*fda0*/  FSEL R168, R30, -INF , !P4 ;  /* 0xff8000001ea87808 */ /* 0x000fe40006000000 */
[----:B------:R-:W-:Y:S02]  /*fdb0*/  ISETP.GE.AND P4, PT, R3, R210, PT ;  /* 0x000000d20300720c */ /* 0x000fe40003f86270 */
[----:B------:R-:W-:Y:S02]  /*fdc0*/  IABS R216, R216 ;  /* 0x000000d800d87213 */ /* 0x000fe40000000000 */
[----:B------:R-:W-:Y:S02]  /*fdd0*/  FMNMX.FTZ R233, R224, R233, !PT ;  /* 0x000000e9e0e97209 */ /* 0x000fe40007810000 */
[----:B------:R-:W-:Y:S02]  /*fde0*/  FSEL R220, R28, -INF , !P5 ;  /* 0xff8000001cdc7808 */ /* 0x000fe40006800000 */
[----:B------:R-:W-:Y:S02]  /*fdf0*/  FMNMX.FTZ R235, R238, R235, !PT ;  /* 0x000000ebeeeb7209 */ /* 0x000fe40007810000 */
[----:B------:R-:W-:Y:S02]  /*fe00*/  ISETP.GE.AND P5, PT, R231, R210, PT ;  /* 0x000000d2e700720c */ /* 0x000fe40003fa6270 */
[----:B------:R-:W-:Y:S02]  /*fe10*/  ISETP.GE.OR P4, PT, R3, R209, !P4 ;  /* 0x000000d10300720c */ /* 0x000fe40006786670 */
[----:B------:R-:W-:Y:S02]  /*fe20*/  I2FP.F32.S32 R216, R216 ;  /* 0x000000d800d87245 */ /* 0x000fe40000201400 */
[----:B------:R-:W-:Y:S02]  /*fe30*/  FMNMX.FTZ R233, R226, R233, !PT ;  /* 0x000000e9e2e97209 */ /* 0x000fe40007810000 */
[----:B------:R-:W-:Y:S01]  /*fe40*/  FMNMX.FTZ R235, R244, R235, !PT ;  /* 0x000000ebf4eb7209 */ /* 0x000fe20007810000 */
[----:B------:R-:W-:Y:S01]  /*fe50*/  FFMA.FTZ R31, R216, -UR19, R31 ;  /* 0x80000013d81f7c23 */ /* 0x000fe2000801001f */
[----:B------:R-:W-:Y:S02]  /*fe60*/  ISETP.GE.OR P5, PT, R231, R209, !P5 ;  /* 0x000000d1e700720c */ /* 0x000fe40006fa6670 */
[----:B------:R-:W-:Y:S02]  /*fe70*/  FSEL R170, R33, -INF , !P4 ;  /* 0xff80000021aa7808 */ /* 0x000fe40006000000 */
[----:B------:R-:W-:Y:S02]  /*fe80*/  FMNMX.FTZ R33, R246, R233, !PT ;  /* 0x000000e9f6217209 */ /* 0x000fe40007810000 */
[----:B------:R-:W-:Y:S02]  /*fe90*/  FSEL R218, R29, -INF , !P0 ;  /* 0xff8000001dda7808 */ /* 0x000fe40004000000 */
[----:B------:R-:W-:Y:S02]  /*fea0*/  FMNMX.FTZ R233, R240, R235, !PT ;  /* 0x000000ebf0e97209 */ /* 0x000fe40007810000 */
[----:B------:R-:W-:Y:S02]  /*feb0*/  PLOP3.LUT P0, PT, PT, PT, UP0, 0x80, 0x0 ;  /* 0x000000000000781c */ /* 0x000fe40003f0f008 */
[----:B------:R-:W-:Y:S01]  /*fec0*/  FSEL R216, R32, -INF , !P5 ;  /* 0xff80000020d87808 */ /* 0x000fe20006800000 */
[----:B------:R-:W-:Y:S01]  /*fed0*/  IMAD.IADD R32, R208, 0x1, -R3 ;  /* 0x00000001d0207824 */ /* 0x000fe200078e0a03 */
[C---:B------:R-:W-:Y:S02]  /*fee0*/  ISETP.GE.AND P5, PT, R231.reuse, R207, PT ;  /* 0x000000cfe700720c */ /* 0x040fe40003fa6270 */
[----:B------:R-:W-:Y:S02]  /*fef0*/  FMNMX.FTZ R33, R228, R33, !PT ;  /* 0x00000021e4217209 */ /* 0x000fe40007810000 */
[----:B------:R-:W-:Y:S02]  /*ff00*/  FMNMX.FTZ R233, R220, R233, !PT ;  /* 0x000000e9dce97209 */ /* 0x000fe40007810000 */
[----:B------:R-:W-:Y:S01]  /*ff10*/  ISETP.GE.OR P5, PT, R231, R206, !P5 ;  /* 0x000000cee700720c */ /* 0x000fe20006fa6670 */
[----:B------:R-:W-:Y:S01]  /*ff20*/  IMAD.IADD R231, R208, 0x1, -R231 ;  /* 0x00000001d0e77824 */ /* 0x000fe200078e0ae7 */
[----:B------:R-:W-:Y:S02]  /*ff30*/  FMNMX.FTZ R33, R234, R33, !PT ;  /* 0x00000021ea217209 */ /* 0x000fe40007810000 */
[----:B------:R-:W-:Y:S02]  /*ff40*/  FMNMX.FTZ R233, R218, R233, !PT ;  /* 0x000000e9dae97209 */ /* 0x000fe40007810000 */
[----:B------:R-:W-:Y:S02]  /*ff50*/  IABS R32, R32 ;  /* 0x0000002000207213 */ /* 0x000fe40000000000 */
[----:B------:R-:W-:Y:S02]  /*ff60*/  IABS R231, R231 ;  /* 0x000000e700e77213 */ /* 0x000fe40000000000 */
[----:B------:R-:W-:Y:S02]  /*ff70*/  FMNMX.FTZ R33, R232, R33, !PT ;  /* 0x00000021e8217209 */ /* 0x000fe40007810000 */
[----:B------:R-:W-:Y:S02]  /*ff80*/  FMNMX.FTZ R233, R216, R233, !PT ;  /* 0x000000e9d8e97209 */ /* 0x000fe40007810000 */
[----:B------:R-:W-:Y:S02]  /*ff90*/  I2FP.F32.S32 R14, R32 ;  /* 0x00000020000e7245 */ /* 0x000fe40000201400 */
[----:B------:R-:W-:Y:S02]  /*ffa0*/  ISETP.GE.AND P4, PT, R3, R207, PT ;  /* 0x000000cf0300720c */ /* 0x000fe40003f86270 */
[----:B------:R-:W-:Y:S02]  /*ffb0*/  I2FP.F32.S32 R231, R231 ;  /* 0x000000e700e77245 */ /* 0x000fe40000201400 */
[----:B------:R-:W-:Y:S02]  /*ffc0*/  FMNMX.FTZ R33, R236, R33, !PT ;  /* 0x00000021ec217209 */ /* 0x000fe40007810000 */
[----:B------:R-:W-:Y:S01]  /*ffd0*/  FMNMX.FTZ R32, R170, R233, !PT ;  /* 0x000000e9aa207209 */ /* 0x000fe20007810000 */
[----:B------:R-:W-:Y:S06]  /*ffe0*/  @P0 BRA `(.L_x_526) ;  /* 0xffffffdc00780947 */ /* 0x000fec000383ffff */
.L_x_525:
[----:B------:R-:W-:Y:S01]  /*fff0*/  FMNMX.FTZ R33, R230, R33, !PT ;  /* 0x00000021e6217209 */ /* 0x000fe20007810000 */
[----:B------:R-:W-:Y:S01]  /*10000*/  FFMA.FTZ R34, R231, -UR19, R34 ;  /* 0x80000013e7227c23 */ /* 0x000fe20008010022 */
[----:B------:R-:W-:Y:S01]  /*10010*/  FSEL R146, R31, -INF , !P6 ;  /* 0xff8000001f927808 */ /* 0x000fe20007000000 */
[----:B------:R-:W-:Y:S01]  /*10020*/  FFMA.FTZ R35, R14, -UR19, R35 ;  /* 0x800000130e237c23 */ /* 0x000fe20008010023 */
[----:B------:R-:W-:Y:S01]  /*10030*/  FMNMX.FTZ R33, R168, R33, !PT ;  /* 0x00000021a8217209 */ /* 0x000fe20007810000 */
[----:B---3--:R-:W1:Y:S01]  /*10040*/  SHFL.BFLY PT, R5, R32, 0x2, 0x1f ;  /* 0x0c401f0020057f89 */ /* 0x008e6200000e0000 */
[----:B------:R-:W-:Y:S01]  /*10050*/  FSEL R144, R34, -INF , !P5 ;  /* 0xff80000022907808 */ /* 0x000fe20006800000 */
[----:B------:R-:W-:Y:S01]  /*10060*/  UISETP.GT.AND UP0, UPT, UR11, UR14, UPT ;  /* 0x0000000e0b00728c */ /* 0x000fe2000bf04270 */
[----:B------:R-:W-:Y:S05]  /*10070*/  FMNMX.FTZ R33, R146, R33, !PT ;  /* 0x0000002192217209 */ /* 0x000fea0007810000 */
[----:B------:R-:W-:Y:S01]  /*10080*/  LDSM.16.MT88.4 R12, [R188+0x12000] ;  /* 0x01200000bc0c783b */ /* 0x000fe20000004200 */
[----:B------:R-:W-:Y:S01]  /*10090*/  ISETP.GE.OR P4, PT, R3, R206, !P4 ;  /* 0x000000ce0300720c */ /* 0x000fe20006786670 */
[----:B------:R-:W-:Y:S01]  /*100a0*/  UMOV UR20, UR11 ;  /* 0x0000000b00147c82 */ /* 0x000fe20008000000 */
[----:B------:R-:W-:Y:S02]  /*100b0*/  FMNMX.FTZ R8, R144, R33, !PT ;  /* 0x0000002190087209 */ /* 0x000fe40007810000 */
[----:B------:R-:W-:Y:S03]  /*100c0*/  FSEL R133, R35, -INF , !P4 ;  /* 0xff80000023857808 */ /* 0x000fe60006000000 */
[----:B------:R-:W-:Y:S01]  /*100d0*/  LDSM.16.MT88.4 R20, [R186+0x12000] ;  /* 0x01200000ba14783b */ /* 0x000fe20000004200 */
[----:B------:R-:W-:Y:S07]  /*100e0*/  FMNMX.FTZ R6, R133, R8, !PT ;  /* 0x0000000885067209 */ /* 0x000fee0007810000 */
        /* <DEDUP_REMOVED lines=273> */
[----:B------:R-:W-:Y:S01]  /*11200*/  MOV R0, R132 ;  /* 0x0000008400007202 */ /* 0x000fe20000000f00 */
        /* <DEDUP_REMOVED lines=24> */
[----:B------:R-:W-:Y:S01]  /*11390*/  FADD.FTZ R231, R231, R228 ;  /* 0x000000e4e7e77221 */ /* 0x000fe20000010000 */
        /* <DEDUP_REMOVED lines=14> */
[C---:B------:R-:W-:Y:S05]  /*11480*/  HMMA.16816.F32 R32, R104.reuse, R130, R32 ;  /* 0x000000826820723c */ /* 0x040fea0000001820 */
[----:B------:R-:W-:Y:S01]  /*11490*/  FADD.FTZ R233, R230, R233 ;  /* 0x000000e9e6e97221 */ /* 0x000fe20000010000 */
        /* <DEDUP_REMOVED lines=21> */
[----:B------:R-:W3:Y:S04]  /*115f0*/  LDSM.16.MT88.4 R108, [R185+0x13800] ;  /* 0x01380000b96c783b */ /* 0x000ee80000004200 */
[----:B------:R-:W-:Y:S01]  /*11600*/  FADD.FTZ R216, R216, R235 ;  /* 0x000000ebd8d87221 */ /* 0x000fe20000010000 */
[C---:B------:R-:W-:Y:S05]  /*11610*/  HMMA.16816.F32 R76, R104.reuse, R112, R76 ;  /* 0x00000070684c723c */ /* 0x040fea000000184c */
[----:B------:R-:W-:Y:S01]  /*11620*/  FADD.FTZ R170, R170, R239 ;  /* 0x000000efaaaa7221 */ /* 0x000fe20000010000 */
[C---:B------:R-:W-:Y:S05]  /*11630*/  HMMA.16816.F32 R80, R104.reuse, R114, R80 ;  /* 0x000000726850723c */ /* 0x040fea0000001850 */
[----:B------:R-:W-:Y:S01]  /*11640*/  FADD.FTZ R217, R237, R216 ;  /* 0x000000d8edd97221 */ /* 0x000fe20000010000 */
[C---:B-1----:R-:W-:Y:S05]  /*11650*/  HMMA.16816.F32 R84, R104.reuse, R116, R84 ;  /* 0x000000746854723c */ /* 0x042fea0000001854 */
[----:B------:R-:W-:Y:S01]  /*11660*/  FADD.FTZ R213, R133, R170 ;  /* 0x000000aa85d57221 */ /* 0x000fe20000010000 */
        /* <DEDUP_REMOVED lines=10> */
[C---:B---3--:R-:W-:Y:S06]  /*11710*/  HMMA.16816.F32 R112, R136.reuse, R108, R20 ;  /* 0x0000006c8870723c */ /* 0x048fec0000001814 */
        /* <DEDUP_REMOVED lines=22> */
.L_x_523:
        /* <DEDUP_REMOVED lines=219> */
.L_x_527:
        /* <DEDUP_REMOVED lines=23> */
.L_x_528:
        /* <DEDUP_REMOVED lines=111> */
.L_x_530:
[----:B------:R-:W-:Y:S05]  /*12e90*/  BSYNC B0 ;  /* 0x0000000000007941 */ /* 0x000fea0003800000 */
.L_x_529:
        /* <DEDUP_REMOVED lines=38> */
.L_x_532:
[----:B------:R-:W-:Y:S05]  /*13100*/  BSYNC B0 ;  /* 0x0000000000007941 */ /* 0x000fea0003800000 */
.L_x_531:
        /* <DEDUP_REMOVED lines=24> */
.L_x_534:
[----:B------:R-:W-:Y:S05]  /*13290*/  BSYNC B0 ;  /* 0x0000000000007941 */ /* 0x000fea0003800000 */
.L_x_533:
        /* <DEDUP_REMOVED lines=24> */
.L_x_536:
[----:B------:R-:W-:Y:S05]  /*13420*/  BSYNC B0 ;  /* 0x0000000000007941 */ /* 0x000fea0003800000 */
.L_x_535:
        /* <DEDUP_REMOVED lines=23> */
.L_x_537:
        /* <DEDUP_REMOVED lines=14> */
.L_x_1518:


//--------------------- .text._ZN5flash16flash_fwd_kernelI23Flash_fwd_kernel_traitsILi192ELi128ELi64ELi8ELb0ELb0EN7cutlass6half_tE19Flash_kernel_traitsILi192ELi128ELi64ELi8ES3_EELb0ELb0ELb1ELb1ELb0ELb0ELb1ELb0EEEvNS_16Flash_fwd_paramsE --------------------------
	.section	.text._ZN5flash16flash_fwd_kernelI23Flash_fwd_kernel_traitsILi192ELi128ELi64ELi8ELb0ELb0EN7cutlass6half_tE19Flash_kernel_traitsILi192ELi128ELi64ELi8ES3_EELb0ELb0ELb1ELb1ELb0ELb0ELb1ELb0EEEvNS_16Flash_fwd_paramsE,"ax",@progbits
	.align	128
        .global         _ZN5flash16flash_fwd_kernelI23Flash_fwd_kernel_traitsILi192ELi128ELi64ELi8ELb0ELb0EN7cutlass6half_tE19Flash_kernel_traitsILi192ELi128ELi64ELi8ES3_EELb0ELb0ELb1ELb1ELb0ELb0ELb1ELb0EEEvNS_16Flash_fwd_paramsE
        .type           _ZN5flash16flash_fwd_kernelI23Flash_fwd_kernel_traitsILi192ELi128ELi64ELi8ELb0ELb0EN7cutlass6half_tE19Flash_kernel_traitsILi192ELi128ELi64ELi8ES3_EELb0ELb0ELb1ELb1ELb0ELb0ELb1ELb0EEEvNS_16Flash_fwd_paramsE,@function
        .size           _ZN5flash16flash_fwd_kernelI23Flash_fwd_kernel_traitsILi192ELi128ELi64ELi8ELb0ELb0EN7cutlass6half_tE19Flash_kernel_traitsILi192ELi128ELi64ELi8ES3_EELb0ELb0ELb1ELb1ELb0ELb0ELb1ELb0EEEvNS_16Flash_fwd_paramsE,(.L_x_1519 - _ZN5flash16flash_fwd_kernelI23Flash_fwd_kernel_traitsILi192ELi128ELi64ELi8ELb0ELb0EN7cutlass6half_tE19Flash_kernel_traitsILi192ELi128ELi64ELi8ES3_EELb0ELb0ELb1ELb1ELb0ELb0ELb1ELb0EEEvNS_16Flash_fwd_paramsE)
        .other          _ZN5flash16flash_fwd_kernelI23Flash_fwd_kernel_traitsILi192ELi128ELi64ELi8ELb0ELb0EN7cutlass6half_tE19Flash_kernel_traitsILi192ELi128ELi64ELi8ES3_EELb0ELb0ELb1ELb1ELb0ELb0ELb1ELb0EEEvNS_16Flash_fwd_paramsE,@"STO_CUDA_ENTRY STV_DEFAULT"
_ZN5flash16flash_fwd_kernelI23Flash_fwd_kernel_traitsILi192ELi128ELi64ELi8ELb0ELb0EN7cutlass6half_tE19Flash_kernel_traitsILi192ELi128ELi64ELi8ES3_EELb0ELb0ELb1ELb1ELb0ELb0ELb1ELb0EEEvNS_16Flash_fwd_paramsE:
.text._ZN5flash16flash_fwd_kernelI23Flash_fwd_kernel_traitsILi192ELi128ELi64ELi8ELb0ELb0EN7cutlass6half_tE19Flash_kernel_traitsILi192ELi128ELi64ELi8ES3_EELb0ELb0ELb1ELb1ELb0ELb0ELb1ELb0EEEvNS_16Flash_fwd_paramsE:
        /* <DEDUP_REMOVED lines=54> */
.L_x_538:
[----:B------:R-:W-:-:S03]  /*0360*/  ULDC UR6, c[0x0][0x2c8] ;  /* 0x0000b20000067ab9 */ /* 0x000fc60000000800 */
.L_x_539:
        /* <DEDUP_REMOVED lines=134> */
.L_x_542:
[----:B------:R-:W-:Y:S05]  /*0bd0*/  BSYNC B0 ;  /* 0x0000000000007941 */ /* 0x000fea0003800000 */
.L_x_541:
        /* <DEDUP_REMOVED lines=22> */
.L_x_544:
[----:B------:R-:W-:Y:S05]  /*0d40*/  BSYNC B0 ;  /* 0x0000000000007941 */ /* 0x000fea0003800000 */
.L_x_543:
        /* <DEDUP_REMOVED lines=22> */
.L_x_546:
[----:B------:R-:W-:Y:S05]  /*0eb0*/  BSYNC B0 ;  /* 0x0000000000007941 */ /* 0x000fea0003800000 */
.L_x_545:
        /* <DEDUP_REMOVED lines=23> */
.L_x_548:
[----:B------:R-:W-:Y:S05]  /*1030*/  BSYNC B0 ;  /* 0x0000000000007941 */ /* 0x000fea0003800000 */
.L_x_547:
        /* <DEDUP_REMOVED lines=10> */
.L_x_550:
[----:B------:R-:W-:Y:S05]  /*10e0*/  BSYNC B0 ;  /* 0x0000000000007941 */ /* 0x000fea0003800000 */
.L_x_549:
        /* <DEDUP_REMOVED lines=10> */
.L_x_552:
[----:B------:R-:W-:Y:S05]  /*1190*/  BSYNC B0 ;  /* 0x0000000000007941 */ /* 0x000fea0003800000 */
.L_x_551:
        /* <DEDUP_REMOVED lines=10> */
.L_x_554:
[----:B------:R-:W-:Y:S05]  /*1240*/  BSYNC B0 ;  /* 0x0000000000007941 */ /* 0x000fea0003800000 */
.L_x_553:
        /* <DEDUP_REMOVED lines=10> */
.L_x_540:
        /* <DEDUP_REMOVED lines=70> */
.L_x_555:
        /* <DEDUP_REMOVED lines=26> */
.L_x_556:
        /* <DEDUP_REMOVED lines=81> */
.L_x_558:
[----:B------:R-:W-:Y:S05]  /*1e00*/  BSYNC B0 ;  /* 0x0000000000007941 */ /* 0x000fea0003800000 */
.L_x_557:
        /* <DEDUP_REMOVED lines=40> */
.L_x_560:
[----:B------:R-:W-:Y:S05]  /*2090*/  BSYNC B0 ;  /* 0x0000000000007941 */ /* 0x000fea0003800000 */
.L_x_559:
        /* <DEDUP_REMOVED lines=40> */
.L_x_562:
[----:B------:R-:W-:Y:S05]  /*2320*/  BSYNC B0 ;  /* 0x0000000000007941 */ /* 0x000fea0003800000 */
.L_x_561:
        /* <DEDUP_REMOVED lines=41> */
.L_x_564:
[----:B------:R-:W-:Y:S05]  /*25c0*/  BSYNC B0 ;  /* 0x0000000000007941 */ /* 0x000fea0003800000 */
.L_x_563:
        /* <DEDUP_REMOVED lines=41> */
.L_x_566:
[----:B------:R-:W-:Y:S05]  /*2860*/  BSYNC B0 ;  /* 0x0000000000007941 */ /* 0x000fea0003800000 */
.L_x_565:
        /* <DEDUP_REMOVED lines=35> */
.L_x_568:
[----:B------:R-:W-:Y:S05]  /*2aa0*/  BSYNC B0 ;  /* 0x0000000000007941 */ /* 0x000fea0003800000 */
.L_x_567:
        /* <DEDUP_REMOVED lines=101> */
.L_x_570:
[----:B------:R-:W-:Y:S05]  /*3100*/  BSYNC B0 ;  /* 0x0000000000007941 */ /* 0x000fea0003800000 */
.L_x_569:
        /* <DEDUP_REMOVED lines=39> */
.L_x_572:
[----:B------:R-:W-:Y:S05]  /*3380*/  BSYNC B0 ;  /* 0x0000000000007941 */ /* 0x000fea0003800000 */
.L_x_571:
        /* <DEDUP_REMOVED lines=9> */
[----:B------:R-:W3:Y:S01]  /*3420*/  LDSM.16.M88.4 R36, [R201+0xc800] ;  /* 0x00c80000c924783b */ /* 0x000ee20000000200 */
[----:B------:R-:W-:Y:S01]  /*3430*/  LOP3.LUT P0, RZ, R2, 0x4, RZ, 0xc0, !PT ;  /* 0x0000000402ff7812 */ /* 0x000fe2000780c0ff */
[----:B------:R-:W-:Y:S01]  /*3440*/  IMAD.MOV.U32 R2, RZ, RZ, 0x40 ;  /* 0x00000040ff027424 */ /* 0x000fe200078e00ff */
[----:B------:R-:W-:Y:S01]  /*3450*/  UIADD3 UR7, UR27, 0x1, -UR17 ;  /* 0x000000011b077890 */ /* 0x000fe2000fffe811 */
[----:B------:R-:W3:Y:S01]  /*3460*/  LDSM.16.M88.4 R28, [R201+0xd000] ;  /* 0x00d00000c91c783b */ /* 0x000ee20000000200 */
[----:B------:R-:W-:Y:S01]  /*3470*/  IMAD R200, R7, 0x2, R202 ;  /* 0x0000000207c87824 */ /* 0x000fe200078e02ca */
[----:B------:R-:W-:Y:S01]  /*3480*/  UIADD3 UR26, UR27, -UR17, URZ ;  /* 0x800000111b1a7290 */ /* 0x000fe2000fffe03f */
[----:B------:R-:W-:Y:S01]  /*3490*/  @P1 VIADD R199, R5, 0xffffffe0 ;  /* 0xffffffe005c71836 */ /* 0x000fe20000000000 */
[----:B------:R-:W3:Y:S01]  /*34a0*/  LDSM.16.M88.4 R52, [R201+0xd800] ;  /* 0x00d80000c934783b */ /* 0x000ee20000000200 */
[----:B------:R-:W-:Y:S01]  /*34b0*/  IMAD.MOV.U32 R5, RZ, RZ, 0x20 ;  /* 0x00000020ff057424 */ /* 0x000fe200078e00ff */
[----:B------:R-:W-:Y:S01]  /*34c0*/  SEL R2, R2, 0xffffffc0, !P2 ;  /* 0xffffffc002027807 */ /* 0x000fe20005000000 */
[----:B------:R-:W-:Y:S01]  /*34d0*/  IMAD.SHL.U32 R220, R4, 0x2, RZ ;  /* 0x0000000204dc7824 */ /* 0x000fe200078e00ff */
[----:B-12-4-:R-:W-:Y:S01]  /*34e0*/  LDSM.16.M88.4 R8, [R200] ;  /* 0x00000000c808783b */ /* 0x016fe20000000200 */
[----:B------:R-:W-:Y:S01]  /*34f0*/  UIADD3 UR6, UR7, UR22, URZ ;  /* 0x0000001607067290 */ /* 0x000fe2000fffe03f */
[----:B------:R-:W-:Y:S01]  /*3500*/  SEL R5, R5, 0xffffffe0, !P0 ;  /* 0xffffffe005057807 */ /* 0x000fe20004000000 */
[----:B------:R-:W-:Y:S01]  /*3510*/  IMAD.IADD R195, R201, 0x1, R2 ;  /* 0x00000001c9c37824 */ /* 0x000fe200078e0202 */
[----:B------:R-:W1:Y:S01]  /*3520*/  LDSM.16.M88.4 R12, [R199] ;  /* 0x00000000c70c783b */ /* 0x000e620000000200 */
[----:B------:R-:W-:Y:S01]  /*3530*/  IMAD.IADD R188, R2, 0x1, R199 ;  /* 0x0000000102bc7824 */ /* 0x000fe200078e02c7 */
[----:B------:R-:W-:Y:S01]  /*3540*/  LOP3.LUT R220, R220, 0x6, RZ, 0xc0, !PT ;  /* 0x00000006dcdc7812 */ /* 0x000fe200078ec0ff */
[C---:B------:R-:W-:Y:S01]  /*3550*/  IMAD R198, R5.reuse, 0x2, R202 ;  /* 0x0000000205c67824 */ /* 0x040fe200078e02ca */
[----:B------:R-:W2:Y:S01]  /*3560*/  LDSM.16.M88.4 R20, [R199+0x800] ;  /* 0x00080000c714783b */ /* 0x000ea20000000200 */
[----:B------:R-:W-:Y:S01]  /*3570*/  IMAD R197, R5, 0x2, R200 ;  /* 0x0000000205c57824 */ /* 0x000fe200078e02c8 */
[----:B------:R-:W-:Y:S01]  /*3580*/  ULDC UR25, c[0x0][0x39c] ;  /* 0x0000e70000197ab9 */ /* 0x000fe20000000800 */
[----:B------:R-:W-:Y:S01]  /*3590*/  UISETP.GT.AND UP0, UPT, UR20, UR14, UPT ;  /* 0x0000000e1400728c */ /* 0x000fe2000bf04270 */
[----:B------:R-:W4:Y:S01]  /*35a0*/  LDSM.16.M88.4 R16, [R199+0x1000] ;  /* 0x00100000c710783b */ /* 0x000f220000000200 */
[----:B------:R-:W-:-:S02]  /*35b0*/  VIADD R191, R199, 0x800 ;  /* 0x00000800c7bf7836 */ /* 0x000fc40000000000 */
[C---:B------:R-:W-:Y:S01]  /*35c0*/  VIADD R190, R199.reuse, 0x1000 ;  /* 0x00001000c7be7836 */ /* 0x040fe20000000000 */
[----:B------:R-:W4:Y:S01]  /*35d0*/  LDSM.16.M88.4 R76, [R199+0x1800] ;  /* 0x00180000c74c783b */ /* 0x000f220000000200 */
[C---:B------:R-:W-:Y:S02]  /*35e0*/  VIADD R189, R199.reuse, 0x1800 ;  /* 0x00001800c7bd7836 */ /* 0x040fe40000000000 */
[C---:B------:R-:W-:Y:S01]  /*35f0*/  VIADD R187, R199.reuse, 0x2000 ;  /* 0x00002000c7bb7836 */ /* 0x040fe20000000000 */
[----:B------:R-:W-:Y:S01]  /*3600*/  LDSM.16.M88.4 R72, [R198] ;  /* 0x00000000c648783b */ /* 0x000fe20000000200 */
[C---:B------:R-:W-:Y:S01]  /*3610*/  VIADD R186, R199.reuse, 0x2800 ;  /* 0x00002800c7ba7836 */ /* 0x040fe20000000000 */
[----:B-----5:R-:W-:Y:S02]  /*3620*/  HMMA.16816.F32 R48, R60, R44, RZ ;  /* 0x0000002c3c30723c */ /* 0x020fe400000018ff */
[----:B------:R-:W5:Y:S01]  /*3630*/  LDSM.16.M88.4 R56, [R195+0xc000] ;  /* 0x00c00000c338783b */ /* 0x000f620000000200 */
[----:B------:R-:W-:-:S02]  /*3640*/  VIADD R185, R199, 0x3000 ;  /* 0x00003000c7b97836 */ /* 0x000fc40000000000 */
[C---:B------:R-:W-:Y:S01]  /*3650*/  VIADD R184, R199.reuse, 0x3800 ;  /* 0x00003800c7b87836 */ /* 0x040fe20000000000 */
[----:B------:R-:W-:Y:S01]  /*3660*/  LDSM.16.M88.4 R68, [R195+0xd800] ;  /* 0x00d80000c344783b */ /* 0x000fe20000000200 */
[C---:B------:R-:W-:Y:S01]  /*3670*/  HMMA.16816.F32 R44, R60.reuse, R46, RZ ;  /* 0x0000002e3c2c723c */ /* 0x040fe200000018ff */
[C---:B------:R-:W-:Y:S02]  /*3680*/  VIADD R183, R199.reuse, 0x4000 ;  /* 0x00004000c7b77836 */ /* 0x040fe40000000000 */
[----:B------:R-:W-:Y:S01]  /*3690*/  LDSM.16.M88.4 R64, [R197] ;  /* 0x00000000c540783b */ /* 0x000fe20000000200 */
        /* <DEDUP_REMOVED lines=11> */
[----:B------:R-:W-:Y:S05]  /*3750*/  LDSM.16.M88.4 R52, [R195+0xd000] ;  /* 0x00d00000c334783b */ /* 0x000fea0000000200 */
[C---:B-1----:R-:W-:Y:S06]  /*3760*/  HMMA.16816.F32 R48, R8.reuse, R12, R48 ;  /* 0x0000000c0830723c */ /* 0x042fec0000001830 */
[C---:B------:R-:W-:Y:S01]  /*3770*/  HMMA.16816.F32 R44, R8.reuse, R14, R44 ;  /* 0x0000000e082c723c */ /* 0x040fe2000000182c */
[----:B------:R-:W1:Y:S05]  /*3780*/  LDSM.16.M88.4 R12, [R195+0xc800] ;  /* 0x00c80000c30c783b */ /* 0x000e6a0000000200 */
[C---:B--2---:R-:W-:Y:S06]  /*3790*/  HMMA.16816.F32 R40, R8.reuse, R20, R40 ;  /* 0x000000140828723c */ /* 0x044fec0000001828 */
[C---:B------:R-:W-:Y:S01]  /*37a0*/  HMMA.16816.F32 R36, R8.reuse, R22, R36 ;  /* 0x000000160824723c */ /* 0x040fe20000001824 */
[----:B------:R-:W2:Y:S05]  /*37b0*/  LDSM.16.M88.4 R20, [R188] ;  /* 0x00000000bc14783b */ /* 0x000eaa0000000200 */
[C---:B----4-:R-:W-:Y:S06]  /*37c0*/  HMMA.16816.F32 R32, R8.reuse, R16, R32 ;  /* 0x000000100820723c */ /* 0x050fec0000001820 */
[C---:B------:R-:W-:Y:S01]  /*37d0*/  HMMA.16816.F32 R28, R8.reuse, R18, R28 ;  /* 0x00000012081c723c */ /* 0x040fe2000000181c */
[----:B------:R-:W-:Y:S05]  /*37e0*/  LDSM.16.M88.4 R16, [R188+0x800] ;  /* 0x00080000bc10783b */ /* 0x000fea0000000200 */
[C---:B------:R-:W-:Y:S06]  /*37f0*/  HMMA.16816.F32 R24, R8.reuse, R76, R24 ;  /* 0x0000004c0818723c */ /* 0x040fec0000001818 */
[----:B------:R-:W-:Y:S01]  /*3800*/  HMMA.16816.F32 R60, R8, R78, R60 ;  /* 0x0000004e083c723c */ /* 0x000fe2000000183c */
[----:B------:R-:W3:Y:S04]  /*3810*/  LDSM.16.M88.4 R8, [R188+0x1000] ;  /* 0x00100000bc08783b */ /* 0x000ee80000000200 */
[----:B------:R-:W-:Y:S01]  /*3820*/  LDSM.16.M88.4 R76, [R188+0x1800] ;  /* 0x00180000bc4c783b */ /* 0x000fe20000000200 */
        /* <DEDUP_REMOVED lines=11> */
[----:B------:R-:W5:Y:S04]  /*38e0*/  LDSM.16.M88.4 R60, [R201+0xf000] ;  /* 0x00f00000c93c783b */ /* 0x000f680000000200 */
[----:B------:R-:W-:Y:S01]  /*38f0*/  LDSM.16.M88.4 R68, [R201+0xf800] ;  /* 0x00f80000c944783b */ /* 0x000fe20000000200 */
[C---:B--2---:R-:W-:Y:S06]  /*3900*/  HMMA.16816.F32 R48, R64.reuse, R20, R48 ;  /* 0x000000144030723c */ /* 0x044fec0000001830 */
[C---:B------:R-:W-:Y:S01]  /*3910*/  HMMA.16816.F32 R44, R64.reuse, R22, R44 ;  /* 0x00000016402c723c */ /* 0x040fe2000000182c */
[----:B------:R-:W-:Y:S05]  /*3920*/  LDSM.16.M88.4 R20, [R199+0x2000] ;  /* 0x00200000c714783b */ /* 0x000fea0000000200 */
[C---:B---3--:R-:W-:Y:S06]  /*3930*/  HMMA.16816.F32 R32, R64.reuse, R8, R32 ;  /* 0x000000084020723c */ /* 0x048fec0000001820 */
[C---:B------:R-:W-:Y:S01]  /*3940*/  HMMA.16816.F32 R28, R64.reuse, R10, R28 ;  /* 0x0000000a401c723c */ /* 0x040fe2000000181c */
[----:B------:R-:W2:Y:S05]  /*3950*/  LDSM.16.M88.4 R8, [R200+0x4000] ;  /* 0x00400000c808783b */ /* 0x000eaa0000000200 */
[C---:B------:R-:W-:Y:S06]  /*3960*/  HMMA.16816.F32 R40, R64.reuse, R16, R40 ;  /* 0x000000104028723c */ /* 0x040fec0000001828 */
[----:B------:R-:W-:Y:S01]  /*3970*/  HMMA.16816.F32 R36, R64, R18, R36 ;  /* 0x000000124024723c */ /* 0x000fe20000001824 */
[----:B------:R-:W3:Y:S05]  /*3980*/  LDSM.16.M88.4 R16, [R199+0x2800] ;  /* 0x00280000c710783b */ /* 0x000eea0000000200 */
[C---:B-1----:R-:W-:Y:S06]  /*3990*/  HMMA.16816.F32 R48, R56.reuse, R12, R48 ;  /* 0x0000000c3830723c */ /* 0x042fec0000001830 */
[C---:B------:R-:W-:Y:S01]  /*39a0*/  HMMA.16816.F32 R44, R56.reuse, R14, R44 ;  /* 0x0000000e382c723c */ /* 0x040fe2000000182c */
[----:B------:R-:W1:Y:S05]  /*39b0*/  LDSM.16.M88.4 R12, [R199+0x3000] ;  /* 0x00300000c70c783b */ /* 0x000e6a0000000200 */
[----:B----4-:R-:W-:Y:S06]  /*39c0*/  HMMA.16816.F32 R40, R56, R52, R40 ;  /* 0x000000343828723c */ /* 0x010fec0000001828 */
[C---:B------:R-:W-:Y:S06]  /*39d0*/  HMMA.16816.F32 R24, R64.reuse, R76, R24 ;  /* 0x0000004c4018723c */ /* 0x040fec0000001818 */
[----:B------:R-:W-:Y:S01]  /*39e0*/  HMMA.16816.F32 R72, R64, R78, R72 ;  /* 0x0000004e4048723c */ /* 0x000fe20000001848 */
[----:B------:R-:W-:Y:S04]  /*39f0*/  LDSM.16.M88.4 R76, [R199+0x3800] ;  /* 0x00380000c74c783b */ /* 0x000fe80000000200 */
[----:B------:R-:W-:Y:S01]  /*3a00*/  LDSM.16.M88.4 R64, [R195+0xe000] ;  /* 0x00e00000c340783b */ /* 0x000fe20000000200 */
[C---:B------:R-:W-:Y:S03]  /*3a10*/  HMMA.16816.F32 R36, R56.reuse, R54, R36 ;  /* 0x000000363824723c */ /* 0x040fe60000001824 */
[----:B------:R-:W-:Y:S03]  /*3a20*/  LDSM.16.M88.4 R52, [R198+0x4000] ;  /* 0x00400000c634783b */ /* 0x000fe60000000200 */
[C---:B-----5:R-:W-:Y:S06]  /*3a30*/  HMMA.16816.F32 R32, R56.reuse, R60, R32 ;  /* 0x0000003c3820723c */ /* 0x060fec0000001820 */
[----:B------:R-:W-:Y:S01]  /*3a40*/  HMMA.16816.F32 R28, R56, R62, R28 ;  /* 0x0000003e381c723c */ /* 0x000fe2000000181c */
[----:B------:R-:W4:Y:S05]  /*3a50*/  LDSM.16.M88.4 R60, [R195+0xe800] ;  /* 0x00e80000c33c783b */ /* 0x000f2a0000000200 */
[C---:B--2---:R-:W-:Y:S06]  /*3a60*/  HMMA.16816.F32 R48, R8.reuse, R20, R48 ;  /* 0x000000140830723c */ /* 0x044fec0000001830 */
[C---:B------:R-:W-:Y:S01]  /*3a70*/  HMMA.16816.F32 R44, R8.reuse, R22, R44 ;  /* 0x00000016082c723c */ /* 0x040fe2000000182c */
[----:B------:R-:W2:Y:S05]  /*3a80*/  LDSM.16.M88.4 R20, [R195+0xf000] ;  /* 0x00f00000c314783b */ /* 0x000eaa0000000200 */
[----:B---3--:R-:W-:Y:S06]  /*3a90*/  HMMA.16816.F32 R40, R8, R16, R40 ;  /* 0x000000100828723c */ /* 0x008fec0000001828 */
[C---:B------:R-:W-:Y:S06]  /*3aa0*/  HMMA.16816.F32 R24, R56.reuse, R68, R24 ;  /* 0x000000443818723c */ /* 0x040fec0000001818 */
[----:B------:R-:W-:Y:S01]  /*3ab0*/  HMMA.16816.F32 R72, R56, R70, R72 ;  /* 0x000000463848723c */ /* 0x000fe20000001848 */
[----:B------:R-:W-:Y:S04]  /*3ac0*/  LDSM.16.M88.4 R68, [R197+0x4000] ;  /* 0x00400000c544783b */ /* 0x000fe80000000200 */
[----:B------:R-:W-:Y:S01]  /*3ad0*/  LDSM.16.M88.4 R56, [R195+0xf800] ;  /* 0x00f80000c338783b */ /* 0x000fe20000000200 */
[C---:B------:R-:W-:Y:S03]  /*3ae0*/  HMMA.16816.F32 R36, R8.reuse, R18, R36 ;  /* 0x000000120824723c */ /* 0x040fe60000001824 */
[----:B------:R-:W-:Y:S03]  /*3af0*/  LDSM.16.M88.4 R16, [R188+0x2000] ;  /* 0x00200000bc10783b */ /* 0x000fe60000000200 */
[C---:B-1----:R-:W-:Y:S06]  /*3b00*/  HMMA.16816.F32 R32, R8.reuse, R12, R32 ;  /* 0x0000000c0820723c */ /* 0x042fec0000001820 */
[----:B------:R-:W-:Y:S01]  /*3b10*/  HMMA.16816.F32 R28, R8, R14, R28 ;  /* 0x0000000e081c723c */ /* 0x000fe2000000181c */
[----:B------:R-:W1:Y:S05]  /*3b20*/  LDSM.16.M88.4 R12, [R188+0x2800] ;  /* 0x00280000bc0c783b */ /* 0x000e6a0000000200 */
[----:B----4-:R-:W-:Y:S06]  /*3b30*/  HMMA.16816.F32 R40, R52, R60, R40 ;  /* 0x0000003c3428723c */ /* 0x010fec0000001828 */
[C---:B------:R-:W-:Y:S06]  /*3b40*/  HMMA.16816.F32 R24, R8.reuse, R76, R24 ;  /* 0x0000004c0818723c */ /* 0x040fec0000001818 */
[----:B------:R-:W-:Y:S01]  /*3b50*/  HMMA.16816.F32 R72, R8, R78, R72 ;  /* 0x0000004e0848723c */ /* 0x000fe20000001848 */
[----:B------:R-:W3:Y:S04]  /*3b60*/  LDSM.16.M88.4 R8, [R188+0x3000] ;  /* 0x00300000bc08783b */ /* 0x000ee80000000200 */
[----:B------:R-:W-:Y:S01]  /*3b70*/  LDSM.16.M88.4 R76, [R200+0x8000] ;  /* 0x00800000c84c783b */ /* 0x000fe20000000200 */
[C---:B------:R-:W-:Y:S03]  /*3b80*/  HMMA.16816.F32 R36, R52.reuse, R62, R36 ;  /* 0x0000003e3424723c */ /* 0x040fe60000001824 */
[----:B------:R-:W-:Y:S03]  /*3b90*/  LDSM.16.M88.4 R60, [R201+0x10800] ;  /* 0x01080000c93c783b */ /* 0x000fe60000000200 */
[C---:B--2---:R-:W-:Y:S06]  /*3ba0*/  HMMA.16816.F32 R32, R52.reuse, R20, R32 ;  /* 0x000000143420723c */ /* 0x044fec0000001820 */
[C---:B------:R-:W-:Y:S01]  /*3bb0*/  HMMA.16816.F32 R28, R52.reuse, R22, R28 ;  /* 0x00000016341c723c */ /* 0x040fe2000000181c */
[----:B------:R-:W2:Y:S05]  /*3bc0*/  LDSM.16.M88.4 R20, [R202+0x8000] ;  /* 0x00800000ca14783b */ /* 0x000eaa0000000200 */
[C---:B------:R-:W-:Y:S06]  /*3bd0*/  HMMA.16816.F32 R48, R52.reuse, R64, R48 ;  /* 0x000000403430723c */ /* 0x040fec0000001830 */
[----:B------:R-:W-:Y:S01]  /*3be0*/  HMMA.16816.F32 R44, R52, R66, R44 ;  /* 0x00000042342c723c */ /* 0x000fe2000000182c */
[----:B------:R-:W4:Y:S05]  /*3bf0*/  LDSM.16.M88.4 R64, [R201+0x10000] ;  /* 0x01000000c940783b */ /* 0x000f2a0000000200 */
[----:B-1----:R-:W-:Y:S06]  /*3c00*/  HMMA.16816.F32 R40, R68, R12, R40 ;  /* 0x0000000c4428723c */ /* 0x002fec0000001828 */
[C---:B------:R-:W-:Y:S06]  /*3c10*/  HMMA.16816.F32 R24, R52.reuse, R56, R24 ;  /* 0x000000383418723c */ /* 0x040fec0000001818 */
[----:B------:R-:W-:Y:S01]  /*3c20*/  HMMA.16816.F32 R72, R52, R58, R72 ;  /* 0x0000003a3448723c */ /* 0x000fe20000001848 */
[----:B------:R-:W1:Y:S04]  /*3c30*/  LDSM.16.M88.4 R56, [R201+0x11000] ;  /* 0x01100000c938783b */ /* 0x000e680000000200 */
[----:B------:R-:W-:Y:S01]  /*3c40*/  LDSM.16.M88.4 R52, [R201+0x11800] ;  /* 0x01180000c934783b */ /* 0x000fe20000000200 */
[C---:B------:R-:W-:Y:S03]  /*3c50*/  HMMA.16816.F32 R36, R68.reuse, R14, R36 ;  /* 0x0000000e4424723c */ /* 0x040fe60000001824 */
[----:B------:R-:W5:Y:S03]  /*3c60*/  LDSM.16.M88.4 R12, [R199+0x4800] ;  /* 0x00480000c70c783b */ /* 0x000f660000000200 */
[C---:B------:R-:W-:Y:S06]  /*3c70*/  HMMA.16816.F32 R48, R68.reuse, R16, R48 ;  /* 0x000000104430723c */ /* 0x040fec0000001830 */
[C---:B------:R-:W-:Y:S01]  /*3c80*/  HMMA.16816.F32 R44, R68.reuse, R18, R44 ;  /* 0x00000012442c723c */ /* 0x040fe2000000182c */
[----:B------:R-:W5:Y:S05]  /*3c90*/  LDSM.16.M88.4 R16, [R199+0x4000] ;  /* 0x00400000c710783b */ /* 0x000f6a0000000200 */
[C---:B---3--:R-:W-:Y:S06]  /*3ca0*/  HMMA.16816.F32 R32, R68.reuse, R8, R32 ;  /* 0x000000084420723c */ /* 0x048fec0000001820 */
[----:B------:R-:W-:Y:S01]  /*3cb0*/  HMMA.16816.F32 R28, R68, R10, R28 ;  /* 0x0000000a441c723c */ /* 0x000fe2000000181c */
[----:B------:R-:W3:Y:S05]  /*3cc0*/  LDSM.16.M88.4 R8, [R199+0x5000] ;  /* 0x00500000c708783b */ /* 0x000eea0000000200 */
[----:B--2---:R-:W-:Y:S06]  /*3cd0*/  HMMA.16816.F32 R40, R20, R60, R40 ;  /* 0x0000003c1428723c */ /* 0x004fec0000001828 */
[C---:B------:R-:W-:Y:S06]  /*3ce0*/  HMMA.16816.F32 R24, R68.reuse, R80, R24 ;  /* 0x000000504418723c */ /* 0x040fec0000001818 */
[----:B------:R-:W-:Y:S01]  /*3cf0*/  HMMA.16816.F32 R72, R68, R82, R72 ;  /* 0x000000524448723c */ /* 0x000fe20000001848 */
[----:B------:R-:W-:Y:S04]  /*3d00*/  LDSM.16.M88.4 R68, [R198+0x8000] ;  /* 0x00800000c644783b */ /* 0x000fe80000000200 */
[----:B------:R-:W-:Y:S01]  /*3d10*/  LDSM.16.M88.4 R80, [R199+0x5800] ;  /* 0x00580000c750783b */ /* 0x000fe20000000200 */
[C---:B------:R-:W-:Y:S03]  /*3d20*/  HMMA.16816.F32 R36, R20.reuse, R62, R36 ;  /* 0x0000003e1424723c */ /* 0x040fe60000001824 */
[----:B------:R-:W2:Y:S03]  /*3d30*/  LDSM.16.M88.4 R60, [R195+0x10800] ;  /* 0x01080000c33c783b */ /* 0x000ea60000000200 */
[C---:B----4-:R-:W-:Y:S06]  /*3d40*/  HMMA.16816.F32 R48, R20.reuse, R64, R48 ;  /* 0x000000401430723c */ /* 0x050fec0000001830 */
[C---:B------:R-:W-:Y:S01]  /*3d50*/  HMMA.16816.F32 R44, R20.reuse, R66, R44 ;  /* 0x00000042142c723c */ /* 0x040fe2000000182c */
[----:B------:R-:W4:Y:S05]  /*3d60*/  LDSM.16.M88.4 R64, [R195+0x10000] ;  /* 0x01000000c340783b */ /* 0x000f2a0000000200 */
[C---:B-1----:R-:W-:Y:S06]  /*3d70*/  HMMA.16816.F32 R32, R20.reuse, R56, R32 ;  /* 0x000000381420723c */ /* 0x042fec0000001820 */
[----:B------:R-:W-:Y:S01]  /*3d80*/  HMMA.16816.F32 R28, R20, R58, R28 ;  /* 0x0000003a141c723c */ /* 0x000fe2000000181c */
[----:B------:R-:W1:Y:S05]  /*3d90*/  LDSM.16.M88.4 R56, [R195+0x11000] ;  /* 0x01100000c338783b */ /* 0x000e6a0000000200 */
[----:B-----5:R-:W-:Y:S06]  /*3da0*/  HMMA.16816.F32 R40, R76, R12, R40 ;  /* 0x0000000c4c28723c */ /* 0x020fec0000001828 */
[C---:B------:R-:W-:Y:S06]  /*3db0*/  HMMA.16816.F32 R24, R20.reuse, R52, R24 ;  /* 0x000000341418723c */ /* 0x040fec0000001818 */
[----:B------:R-:W-:Y:S01]  /*3dc0*/  HMMA.16816.F32 R72, R20, R54, R72 ;  /* 0x000000361448723c */ /* 0x000fe20000001848 */
[----:B------:R-:W-:Y:S04]  /*3dd0*/  LDSM.16.M88.4 R20, [R197+0x8000] ;  /* 0x00800000c514783b */ /* 0x000fe80000000200 */
        /* <DEDUP_REMOVED lines=10> */
[----:B------:R-:W-:Y:S06]  /*3e80*/  HMMA.16816.F32 R24, R76, R80, R24 ;  /* 0x000000504c18723c */ /* 0x000fec0000001818 */
[C---:B----4-:R-:W-:Y:S06]  /*3e90*/  HMMA.16816.F32 R48, R68.reuse, R64, R48 ;  /* 0x000000404430723c */ /* 0x050fec0000001830 */
[----:B------:R-:W-:Y:S01]  /*3ea0*/  HMMA.16816.F32 R36, R68, R62, R36 ;  /* 0x0000003e4424723c */ /* 0x000fe20000001824 */
[----:B------:R-:W2:Y:S01]  /*3eb0*/  LDSM.16.M88.4 R60, [R188+0x5800] ;  /* 0x00580000bc3c783b */ /* 0x000ea20000000200 */
[----:B------:R-:W-:-:S04]  /*3ec0*/  DEPBAR.LE SB0, 0x0 ;  /* 0x000080000000791a */ /* 0x000fc80000000000 */
[C---:B-1----:R-:W-:Y:S06]  /*3ed0*/  HMMA.16816.F32 R32, R68.reuse, R56, R32 ;  /* 0x000000384420723c */ /* 0x042fec0000001820 */
[----:B------:R-:W-:Y:S06]  /*3ee0*/  HMMA.16816.F32 R28, R68, R58, R28 ;  /* 0x0000003a441c723c */ /* 0x000fec000000181c */
[----:B-----5:R-:W-:Y:S06]  /*3ef0*/  HMMA.16816.F32 R40, R20, R12, R40 ;  /* 0x0000000c1428723c */ /* 0x020fec0000001828 */
[----:B------:R-:W-:Y:S01]  /*3f00*/  HMMA.16816.F32 R24, R68, R52, R24 ;  /* 0x000000344418723c */ /* 0x000fe20000001818 */
[----:B------:R-:W-:-:S05]  /*3f10*/  LOP3.LUT R13, R6, 0xffffffe0, RZ, 0xc0, !PT ;  /* 0xffffffe0060d7812 */ /* 0x000fca00078ec0ff */
[----:B------:R-:W-:Y:S01]  /*3f20*/  IMAD.IADD R13, R4, 0x1, -R13 ;  /* 0x00000001040d7824 */ /* 0x000fe200078e0a0d */
[----:B------:R-:W-:Y:S04]  /*3f30*/  HMMA.16816.F32 R48, R20, R16, R48 ;  /* 0x000000101430723c */ /* 0x000fe80000001830 */
[----:B------:R-:W-:Y:S02]  /*3f40*/  SHF.R.S32.HI R2, RZ, 0x1f, R13 ;  /* 0x0000001fff027819 */ /* 0x000fe4000001140d */
[----:B------:R-:W-:Y:S02]  /*3f50*/  HMMA.16816.F32 R44, R68, R66, R44 ;  /* 0x00000042442c723c */ /* 0x000fe4000000182c */
[----:B------:R-:W-:-:S03]  /*3f60*/  LEA.HI R13, R2, R13, RZ, 0x2 ;  /* 0x0000000d020d7211 */ /* 0x000fc600078f10ff */
[----:B------:R-:W-:Y:S01]  /*3f70*/  FMUL.FTZ R41, R41, UR25 ;  /* 0x0000001929297c20 */ /* 0x000fe20008410000 */
[----:B------:R-:W-:Y:S01]  /*3f80*/  SHF.R.S32.HI R2, RZ, 0x2, R13 ;  /* 0x00000002ff027819 */ /* 0x000fe2000001140d */
[----:B---3--:R-:W-:Y:S01]  /*3f90*/  HMMA.16816.F32 R32, R20, R8, R32 ;  /* 0x000000081420723c */ /* 0x008fe20000001820 */
[----:B------:R-:W-:Y:S01]  /*3fa0*/  FMUL.FTZ R42, R42, UR25 ;  /* 0x000000192a2a7c20 */ /* 0x000fe20008410000 */
[----:B------:R-:W-:Y:S01]  /*3fb0*/  FMUL.FTZ R40, R40, UR25 ;  /* 0x0000001928287c20 */ /* 0x000fe20008410000 */
[----:B------:R-:W-:Y:S01]  /*3fc0*/  MUFU.TANH R13, R41 ;  /* 0x00000029000d7308 */ /* 0x000fe20000002400 */
[----:B------:R-:W-:Y:S02]  /*3fd0*/  IMAD.IADD R219, R2, 0x1, R219 ;  /* 0x0000000102db7824 */ /* 0x000fe400078e02db */
[----:B------:R-:W-:Y:S01]  /*3fe0*/  FMUL.FTZ R43, R43, UR25 ;  /* 0x000000192b2b7c20 */ /* 0x000fe20008410000 */
[----:B------:R-:W-:Y:S01]  /*3ff0*/  HMMA.16816.F32 R72, R76, R82, R72 ;  /* 0x000000524c48723c */ /* 0x000fe20000001848 */
[----:B------:R-:W-:-:S02]  /*4000*/  IMAD.U32 R9, RZ, RZ, UR20 ;  /* 0x00000014ff097e24 */ /* 0x000fc4000f8e00ff */
[----:B------:R-:W-:Y:S02]  /*4010*/  VIADD R216, R219, 0x8 ;  /* 0x00000008dbd87836 */ /* 0x000fe40000000000 */
[----:B------:R-:W-:Y:S01]  /*4020*/  IMAD R16, R9, 0x40, R220 ;  /* 0x0000004009107824 */ /* 0x000fe200078e02dc */
[C---:B------:R-:W-:Y:S01]  /*4030*/  HMMA.16816.F32 R28, R20.reuse, R10, R28 ;  /* 0x0000000a141c723c */ /* 0x040fe2000000181c */
[----:B------:R-:W-:Y:S02]  /*4040*/  IMAD.U32 R9, RZ, RZ, UR7 ;  /* 0x00000007ff097e24 */ /* 0x000fe4000f8e00ff */
[----:B------:R-:W-:Y:S01]  /*4050*/  FMUL.FTZ R50, R50, UR25 ;  /* 0x0000001932327c20 */ /* 0x000fe20008410000 */
[----:B------:R-:W-:Y:S02]  /*4060*/  IMAD.U32 R2, RZ, RZ, UR27 ;  /* 0x0000001bff027e24 */ /* 0x000fe4000f8e00ff */
[----:B------:R-:W-:Y:S01]  /*4070*/  FMUL.FTZ R49, R49, UR25 ;  /* 0x0000001931317c20 */ /* 0x000fe20008410000 */
[----:B------:R-:W-:Y:S01]  /*4080*/  VIADD R6, R16, 0x1 ;  /* 0x0000000110067836 */ /* 0x000fe20000000000 */
[C---:B--2---:R-:W-:Y:S01]  /*4090*/  HMMA.16816.F32 R24, R20.reuse, R60, R24 ;  /* 0x0000003c1418723c */ /* 0x044fe20000001818 */
[C---:B------:R-:W-:Y:S01]  /*40a0*/  IADD3 R214, R216.reuse, UR22, R9 ;  /* 0x00000016d8d67c10 */ /* 0x040fe2000fffe009 */
[----:B------:R-:W-:Y:S01]  /*40b0*/  VIADD R216, R216, UR26 ;  /* 0x0000001ad8d87c36 */ /* 0x000fe20008000000 */
[C---:B------:R-:W-:Y:S01]  /*40c0*/  VIADDMNMX R217, R219.reuse, UR6, R2, PT ;  /* 0x00000006dbd97c46 */ /* 0x040fe2000b800102 */
[----:B------:R-:W-:Y:S01]  /*40d0*/  VIADD R219, R219, UR26 ;  /* 0x0000001adbdb7c36 */ /* 0x000fe20008000000 */
[----:B------:R-:W1:Y:S01]  /*40e0*/  MUFU.TANH R50, R50 ;  /* 0x0000003200327308 */ /* 0x000e620000002400 */
[--C-:B------:R-:W-:Y:S01]  /*40f0*/  IMAD.IADD R8, R216, 0x1, -R16.reuse ;  /* 0x00000001d8087824 */ /* 0x100fe200078e0a10 */
[----:B------:R-:W-:Y:S01]  /*4100*/  HMMA.16816.F32 R44, R20, R18, R44 ;  /* 0x00000012142c723c */ /* 0x000fe2000000182c */
[----:B------:R-:W-:-:S02]  /*4110*/  IMAD.IADD R10, R219, 0x1, -R16 ;  /* 0x00000001db0a7824 */ /* 0x000fc400078e0a10 */
[----:B------:R-:W-:Y:S01]  /*4120*/  FMUL.FTZ R4, R33, UR25 ;  /* 0x0000001921047c20 */ /* 0x000fe20008410000 */
[----:B------:R-:W-:Y:S01]  /*4130*/  IMAD.IADD R9, R219, 0x1, -R6 ;  /* 0x00000001db097824 */ /* 0x000fe200078e0a06 */
[----:B------:R-:W-:Y:S01]  /*4140*/  IABS R8, R8 ;  /* 0x0000000800087213 */ /* 0x000fe20000000000 */
[----:B------:R-:W-:Y:S01]  /*4150*/  FMUL.FTZ R48, R48, UR25 ;  /* 0x0000001930307c20 */ /* 0x000fe20008410000 */
[----:B------:R-:W-:Y:S01]  /*4160*/  IABS R33, R10 ;  /* 0x0000000a00217213 */ /* 0x000fe20000000000 */
[----:B------:R-:W-:Y:S01]  /*4170*/  HMMA.16816.F32 R72, R68, R54, R72 ;  /* 0x000000364448723c */ /* 0x000fe20000001848 */
[----:B------:R-:W-:Y:S01]  /*4180*/  IABS R10, R9 ;  /* 0x00000009000a7213 */ /* 0x000fe20000000000 */
[----:B------:R-:W-:Y:S01]  /*4190*/  IMAD.MOV.U32 R9, RZ, RZ, R8 ;  /* 0x000000ffff097224 */ /* 0x000fe200078e0008 */
[----:B------:R-:W-:Y:S01]  /*41a0*/  VIMNMX R214, R214, UR27, PT ;  /* 0x0000001bd6d67c48 */ /* 0x000fe2000bfe0100 */
[----:B------:R-:W-:Y:S01]  /*41b0*/  FMUL.FTZ R19, R31, UR25 ;  /* 0x000000191f137c20 */ /* 0x000fe20008410000 */
[----:B------:R-:W-:Y:S01]  /*41c0*/  MUFU.TANH R48, R48 ;  /* 0x0000003000307308 */ /* 0x000fe20000002400 */
[----:B------:R-:W-:Y:S01]  /*41d0*/  IMAD.MOV.U32 R8, RZ, RZ, R10 ;  /* 0x000000ffff087224 */ /* 0x000fe200078e000a */
[----:B------:R-:W-:Y:S01]  /*41e0*/  I2FP.F32.S32 R9, R9 ;  /* 0x0000000900097245 */ /* 0x000fe20000201400 */
[----:B------:R-:W-:Y:S01]  /*41f0*/  FMUL.FTZ R51, R51, UR25 ;  /* 0x0000001933337c20 */ /* 0x000fe20008410000 */
[----:B------:R-:W-:Y:S01]  /*4200*/  VIADDMNMX R218, R219, -UR23, RZ, !PT ;  /* 0x80000017dbda7c46 */ /* 0x000fe2000f8001ff */
[----:B------:R-:W-:Y:S01]  /*4210*/  FMUL.FTZ R17, R26, UR25 ;  /* 0x000000191a117c20 */ /* 0x000fe20008410000 */
[----:B------:R-:W-:Y:S01]  /*4220*/  I2FP.F32.S32 R8, R8 ;  /* 0x0000000800087245 */ /* 0x000fe20000201400 */
[----:B-1----:R-:W-:Y:S01]  /*4230*/  FFMA.FTZ R26, R9, -UR19, R50 ;  /* 0x80000013091a7c23 */ /* 0x002fe20008010032 */
[----:B------:R-:W1:Y:S01]  /*4240*/  MUFU.TANH R31, R49 ;  /* 0x00000031001f7308 */ /* 0x000e620000002400 */
[----:B------:R-:W-:Y:S01]  /*4250*/  VIADD R9, R16, 0x8 ;  /* 0x0000000810097836 */ /* 0x000fe20000000000 */
[----:B------:R-:W-:Y:S01]  /*4260*/  VIADDMNMX R215, R216, -UR23, RZ, !PT ;  /* 0x80000017d8d77c46 */ /* 0x000fe2000f8001ff */
[C---:B------:R-:W-:Y:S01]  /*4270*/  HMMA.16816.F32 R36, R20.reuse, R14, R36 ;  /* 0x0000000e1424723c */ /* 0x040fe20000001824 */
[----:B------:R-:W-:Y:S01]  /*4280*/  FMUL.FTZ R46, R46, UR25 ;  /* 0x000000192e2e7c20 */ /* 0x000fe20008410000 */
[--C-:B------:R-:W-:Y:S01]  /*4290*/  IMAD.IADD R10, R219, 0x1, -R9.reuse ;  /* 0x00000001db0a7824 */ /* 0x100fe200078e0a09 */
[C---:B------:R-:W-:Y:S01]  /*42a0*/  ISETP.GE.AND P0, PT, R9.reuse, R217, PT ;  /* 0x000000d90900720c */ /* 0x040fe20003f06270 */
[----:B------:R-:W-:Y:S01]  /*42b0*/  FMUL.FTZ R44, R44, UR25 ;  /* 0x000000192c2c7c20 */ /* 0x000fe20008410000 */
[----:B------:R-:W-:Y:S01]  /*42c0*/  ISETP.GE.AND P6, PT, R9, R214, PT ;  /* 0x000000d60900720c */ /* 0x000fe20003fc6270 */
[----:B------:R-:W2:Y:S01]  /*42d0*/  MUFU.TANH R12, R46 ;  /* 0x0000002e000c7308 */ /* 0x000ea20000002400 */
[----:B------:R-:W-:Y:S01]  /*42e0*/  IABS R10, R10 ;  /* 0x0000000a000a7213 */ /* 0x000fe20000000000 */
[----:B------:R-:W-:Y:S01]  /*42f0*/  FMUL.FTZ R47, R47, UR25 ;  /* 0x000000192f2f7c20 */ /* 0x000fe20008410000 */
[C---:B------:R-:W-:Y:S01]  /*4300*/  ISETP.LT.OR P0, PT, R9.reuse, R218, P0 ;  /* 0x000000da0900720c */ /* 0x040fe20000701670 */
[----:B------:R-:W-:Y:S01]  /*4310*/  HMMA.16816.F32 R72, R20, R62, R72 ;  /* 0x0000003e1448723c */ /* 0x000fe20000001848 */
[----:B------:R-:W-:Y:S01]  /*4320*/  ISETP.LT.OR P6, PT, R9, R215, P6 ;  /* 0x000000d70900720c */ /* 0x000fe200037c1670 */
[----:B------:R-:W-:Y:S01]  /*4330*/  IMAD.IADD R9, R216, 0x1, -R9 ;  /* 0x00000001d8097824 */ /* 0x000fe200078e0a09 */
[----:B------:R-:W-:Y:S01]  /*4340*/  ISETP.GE.AND P2, PT, R6, R217, PT ;  /* 0x000000d90600720c */ /* 0x000fe20003f46270 */
[----:B-1----:R-:W-:Y:S01]  /*4350*/  FFMA.FTZ R31, R8, -UR19, R31 ;  /* 0x80000013081f7c23 */ /* 0x002fe2000801001f */
[----:B------:R-:W-:Y:S01]  /*4360*/  VIADD R8, R16, 0x9 ;  /* 0x0000000910087836 */ /* 0x000fe20000000000 */
[-C--:B------:R-:W-:Y:S01]  /*4370*/  ISETP.GE.AND P1, PT, R6, R214.reuse, PT ;  /* 0x000000d60600720c */ /* 0x080fe20003f26270 */
[----:B------:R-:W-:Y:S01]  /*4380*/  FMUL.FTZ R2, R29, UR25 ;  /* 0x000000191d027c20 */ /* 0x000fe20008410000 */
[----:B------:R-:W-:Y:S01]  /*4390*/  I2FP.F32.S32 R33, R33 ;  /* 0x0000002100217245 */ /* 0x000fe20000201400 */
[----:B------:R-:W-:Y:S01]  /*43a0*/  MUFU.TANH R14, R51 ;  /* 0x00000033000e7308 */ /* 0x000fe20000002400 */
[-C--:B------:R-:W-:Y:S01]  /*43b0*/  ISETP.GE.AND P3, PT, R8, R217.reuse, PT ;  /* 0x000000d90800720c */ /* 0x080fe20003f66270 */
[----:B------:R-:W-:Y:S01]  /*43c0*/  IMAD.IADD R11, R216, 0x1, -R6 ;  /* 0x00000001d80b7824 */ /* 0x000fe200078e0a06 */
[----:B------:R-:W-:Y:S01]  /*43d0*/  ISETP.GE.AND P5, PT, R8, R214, PT ;  /* 0x000000d60800720c */ /* 0x000fe20003fa6270 */
[----:B------:R-:W-:Y:S01]  /*43e0*/  FMUL.FTZ R45, R45, UR25 ;  /* 0x000000192d2d7c20 */ /* 0x000fe20008410000 */
[----:B------:R-:W-:Y:S01]  /*43f0*/  I2FP.F32.S32 R20, R10 ;  /* 0x0000000a00147245 */ /* 0x000fe20000201400 */
[----:B------:R-:W-:Y:S01]  /*4400*/  FFMA.FTZ R33, R33, -UR19, R48 ;  /* 0x8000001321217c23 */ /* 0x000fe20008010030 */
[----:B------:R-:W-:Y:S01]  /*4410*/  ISETP.GE.AND P4, PT, R16, R217, PT ;  /* 0x000000d91000720c */ /* 0x000fe20003f86270 */
[----:B------:R-:W1:Y:S01]  /*4420*/  MUFU.TANH R29, R44 ;  /* 0x0000002c001d7308 */ /* 0x000e620000002400 */
[CC--:B------:R-:W-:Y:S01]  /*4430*/  ISETP.LT.OR P2, PT, R6.reuse, R218.reuse, P2 ;  /* 0x000000da0600720c */ /* 0x0c0fe20001741670 */
[----:B------:R-:W-:Y:S01]  /*4440*/  FMUL.FTZ R18, R27, UR25 ;  /* 0x000000191b127c20 */ /* 0x000fe20008410000 */
[----:B------:R-:W-:Y:S01]  /*4450*/  ISETP.LT.OR P1, PT, R6, R215, P1 ;  /* 0x000000d70600720c */ /* 0x000fe20000f21670 */
[C-C-:B------:R-:W-:Y:S01]  /*4460*/  IMAD.IADD R6, R219.reuse, 0x1, -R8.reuse ;  /* 0x00000001db067824 */ /* 0x140fe200078e0a08 */
[----:B------:R-:W-:Y:S01]  /*4470*/  IABS R9, R9 ;  /* 0x0000000900097213 */ /* 0x000fe20000000000 */
[----:B------:R-:W-:Y:S01]  /*4480*/  VIADD R21, R16, 0x10 ;  /* 0x0000001010157836 */ /* 0x000fe20000000000 */
[CC--:B------:R-:W-:Y:S01]  /*4490*/  ISETP.LT.OR P3, PT, R8.reuse, R218.reuse, P3 ;  /* 0x000000da0800720c */ /* 0x0c0fe20001f61670 */
[----:B------:R-:W3:Y:S01]  /*44a0*/  MUFU.TANH R10, R47 ;  /* 0x0000002f000a7308 */ /* 0x000ee20000002400 */
[----:B------:R-:W-:Y:S01]  /*44b0*/  ISETP.LT.OR P5, PT, R8, R215, P5 ;  /* 0x000000d70800720c */ /* 0x000fe20002fa1670 */
[----:B------:R-:W-:Y:S01]  /*44c0*/  IMAD.IADD R8, R216, 0x1, -R8 ;  /* 0x00000001d8087824 */ /* 0x000fe200078e0a08 */
[----:B------:R-:W-:Y:S01]  /*44d0*/  ISETP.LT.OR P4, PT, R16, R218, P4 ;  /* 0x000000da1000720c */ /* 0x000fe20002781670 */
[----:B------:R-:W-:Y:S01]  /*44e0*/  IMAD.IADD R22, R219, 0x1, -R21 ;  /* 0x00000001db167824 */ /* 0x000fe200078e0a15 */
[----:B------:R-:W-:Y:S01]  /*44f0*/  I2FP.F32.S32 R9, R9 ;  /* 0x0000000900097245 */ /* 0x000fe20000201400 */
[----:B------:R-:W-:Y:S01]  /*4500*/  FMUL.FTZ R36, R36, UR25 ;  /* 0x0000001924247c20 */ /* 0x000fe20008410000 */
[----:B------:R-:W-:Y:S01]  /*4510*/  IABS R11, R11 ;  /* 0x0000000b000b7213 */ /* 0x000fe20000000000 */
[----:B------:R-:W4:Y:S01]  /*4520*/  MUFU.TANH R27, R45 ;  /* 0x0000002d001b7308 */ /* 0x000f220000002400 */
[----:B------:R-:W-:Y:S01]  /*4530*/  IABS R8, R8 ;  /* 0x0000000800087213 */ /* 0x000fe20000000000 */
[----:B--2---:R-:W-:Y:S01]  /*4540*/  FFMA.FTZ R12, R9, -UR19, R12 ;  /* 0x80000013090c7c23 */ /* 0x004fe2000801000c */
[----:B------:R-:W-:Y:S01]  /*4550*/  FSEL R33, R33, -INF , !P4 ;  /* 0xff80000021217808 */ /* 0x000fe20006000000 */
[----:B-1----:R-:W-:Y:S01]  /*4560*/  FFMA.FTZ R29, R20, -UR19, R29 ;  /* 0x80000013141d7c23 */ /* 0x002fe2000801001d */
[C---:B------:R-:W-:Y:S01]  /*4570*/  ISETP.GE.AND P4, PT, R16.reuse, R214, PT ;  /* 0x000000d61000720c */ /* 0x040fe20003f86270 */
[C---:B------:R-:W-:Y:S01]  /*4580*/  VIADD R23, R16.reuse, 0x18 ;  /* 0x0000001810177836 */ /* 0x040fe20000000000 */
[----:B------:R-:W-:Y:S01]  /*4590*/  I2FP.F32.S32 R11, R11 ;  /* 0x0000000b000b7245 */ /* 0x000fe20000201400 */
[----:B------:R-:W-:Y:S01]  /*45a0*/  MUFU.TANH R15, R40 ;  /* 0x00000028000f7308 */ /* 0x000fe20000002400 */
[----:B------:R-:W-:Y:S01]  /*45b0*/  I2FP.F32.S32 R9, R8 ;  /* 0x0000000800097245 */ /* 0x000fe20000201400 */
[C---:B------:R-:W-:Y:S01]  /*45c0*/  VIADD R164, R16.reuse, 0x20 ;  /* 0x0000002010a47836 */ /* 0x040fe20000000000 */
[----:B------:R-:W-:Y:S01]  /*45d0*/  ISETP.LT.OR P4, PT, R16, R215, P4 ;  /* 0x000000d71000720c */ /* 0x000fe20002781670 */
[----:B------:R-:W-:Y:S01]  /*45e0*/  FFMA.FTZ R14, R11, -UR19, R14 ;  /* 0x800000130b0e7c23 */ /* 0x000fe2000801000e */
[----:B------:R-:W-:Y:S01]  /*45f0*/  IABS R6, R6 ;  /* 0x0000000600067213 */ /* 0x000fe20000000000 */
[----:B---3--:R-:W-:Y:S01]  /*4600*/  FFMA.FTZ R10, R9, -UR19, R10 ;  /* 0x80000013090a7c23 */ /* 0x008fe2000801000a */
[----:B------:R-:W-:Y:S01]  /*4610*/  FSEL R26, R26, -INF , !P4 ;  /* 0xff8000001a1a7808 */ /* 0x000fe20006000000 */
[----:B------:R-:W-:Y:S01]  /*4620*/  VIADD R9, R16, 0x11 ;  /* 0x0000001110097836 */ /* 0x000fe20000000000 */
[----:B------:R-:W-:Y:S01]  /*4630*/  FSEL R31, R31, -INF , !P2 ;  /* 0xff8000001f1f7808 */ /* 0x000fe20005000000 */
[----:B------:R-:W1:Y:S01]  /*4640*/  MUFU.TANH R8, R42 ;  /* 0x0000002a00087308 */ /* 0x000e620000002400 */
[----:B------:R-:W-:Y:S01]  /*4650*/  ISETP.GE.AND P4, PT, R21, R217, PT ;  /* 0x000000d91500720c */ /* 0x000fe20003f86270 */
[----:B------:R-:W-:Y:S01]  /*4660*/  IMAD.IADD R20, R219, 0x1, -R9 ;  /* 0x00000001db147824 */ /* 0x000fe200078e0a09 */
[----:B------:R-:W-:Y:S01]  /*4670*/  ISETP.GE.AND P2, PT, R21, R214, PT ;  /* 0x000000d61500720c */ /* 0x000fe20003f46270 */
[----:B------:R-:W-:Y:S01]  /*4680*/  IMAD.IADD R11, R219, 0x1, -R23 ;  /* 0x00000001db0b7824 */ /* 0x000fe200078e0a17 */
[----:B------:R-:W-:Y:S01]  /*4690*/  I2FP.F32.S32 R6, R6 ;  /* 0x0000000600067245 */ /* 0x000fe20000201400 */
[----:B------:R-:W-:Y:S01]  /*46a0*/  FMUL.FTZ R37, R37, UR25 ;  /* 0x0000001925257c20 */ /* 0x000fe20008410000 */
[C---:B------:R-:W-:Y:S01]  /*46b0*/  ISETP.LT.OR P4, PT, R21.reuse, R218, P4 ;  /* 0x000000da1500720c */ /* 0x040fe20002781670 */
[----:B------:R-:W-:Y:S01]  /*46c0*/  MUFU.TANH R36, R36 ;  /* 0x0000002400247308 */ /* 0x000fe20000002400 */
[----:B------:R-:W-:Y:S01]  /*46d0*/  ISETP.LT.OR P2, PT, R21, R215, P2 ;  /* 0x000000d71500720c */ /* 0x000fe20001741670 */
[----:B------:R-:W-:Y:S01]  /*46e0*/  IMAD.IADD R21, R216, 0x1, -R21 ;  /* 0x00000001d8157824 */ /* 0x000fe200078e0a15 */
[----:B------:R-:W-:Y:S01]  /*46f0*/  FSEL R14, R14, -INF , !P1 ;  /* 0xff8000000e0e7808 */ /* 0x000fe20004800000 */
[----:B----4-:R-:W-:Y:S01]  /*4700*/  FFMA.FTZ R27, R6, -UR19, R27 ;  /* 0x80000013061b7c23 */ /* 0x010fe2000801001b */
[----:B------:R-:W-:Y:S01]  /*4710*/  FSEL R29, R29, -INF , !P0 ;  /* 0xff8000001d1d7808 */ /* 0x000fe20004000000 */
[----:B------:R-:W-:Y:S01]  /*4720*/  FMUL.FTZ R38, R38, UR25 ;  /* 0x0000001926267c20 */ /* 0x000fe20008410000 */
[C---:B------:R-:W-:Y:S01]  /*4730*/  ISETP.GE.AND P1, PT, R9.reuse, R217, PT ;  /* 0x000000d90900720c */ /* 0x040fe20003f26270 */
[----:B------:R-:W2:Y:S01]  /*4740*/  MUFU.TANH R6, R43 ;  /* 0x0000002b00067308 */ /* 0x000ea20000002400 */
[C---:B------:R-:W-:Y:S01]  /*4750*/  ISETP.GE.AND P0, PT, R9.reuse, R214, PT ;  /* 0x000000d60900720c */ /* 0x040fe20003f06270 */
[----:B------:R-:W-:Y:S01]  /*4760*/  FMUL.FTZ R34, R34, UR25 ;  /* 0x0000001922227c20 */ /* 0x000fe20008410000 */
[----:B------:R-:W-:Y:S01]  /*4770*/  ISETP.LT.OR P1, PT, R9, R218, P1 ;  /* 0x000000da0900720c */ /* 0x000fe20000f21670 */
[----:B------:R-:W-:Y:S01]  /*4780*/  FMUL.FTZ R39, R39, UR25 ;  /* 0x0000001927277c20 */ /* 0x000fe20008410000 */
[----:B------:R-:W-:Y:S01]  /*4790*/  ISETP.LT.OR P0, PT, R9, R215, P0 ;  /* 0x000000d70900720c */ /* 0x000fe20000701670 */
[----:B------:R-:W-:Y:S01]  /*47a0*/  IMAD.IADD R9, R216, 0x1, -R9 ;  /* 0x00000001d8097824 */ /* 0x000fe200078e0a09 */
[----:B------:R-:W-:Y:S01]  /*47b0*/  IABS R21, R21 ;  /* 0x0000001500157213 */ /* 0x000fe20000000000 */
[----:B------:R-:W-:Y:S01]  /*47c0*/  FMUL.FTZ R32, R32, UR25 ;  /* 0x0000001920207c20 */ /* 0x000fe20008410000 */
[----:B------:R-:W-:Y:S01]  /*47d0*/  IABS R20, R20 ;  /* 0x0000001400147213 */ /* 0x000fe20000000000 */
[----:B------:R-:W3:Y:S01]  /*47e0*/  MUFU.TANH R38, R38 ;  /* 0x0000002600267308 */ /* 0x000ee20000002400 */
[----:B------:R-:W-:Y:S01]  /*47f0*/  IABS R22, R22 ;  /* 0x0000001600167213 */ /* 0x000fe20000000000 */
[----:B------:R-:W-:Y:S01]  /*4800*/  VIADD R204, R16, 0x21 ;  /* 0x0000002110cc7836 */ /* 0x000fe20000000000 */
[----:B------:R-:W-:Y:S01]  /*4810*/  I2FP.F32.S32 R21, R21 ;  /* 0x0000001500157245 */ /* 0x000fe20000201400 */
[----:B------:R-:W-:Y:S01]  /*4820*/  FMUL.FTZ R30, R30, UR25 ;  /* 0x000000191e1e7c20 */ /* 0x000fe20008410000 */
[----:B------:R-:W-:Y:S01]  /*4830*/  I2FP.F32.S32 R20, R20 ;  /* 0x0000001400147245 */ /* 0x000fe20000201400 */
[----:B------:R-:W-:Y:S01]  /*4840*/  FMUL.FTZ R35, R35, UR25 ;  /* 0x0000001923237c20 */ /* 0x000fe20008410000 */
[----:B------:R-:W-:Y:S01]  /*4850*/  IABS R9, R9 ;  /* 0x0000000900097213 */ /* 0x000fe20000000000 */
[----:B-1----:R-:W-:Y:S01]  /*4860*/  FFMA.FTZ R8, R21, -UR19, R8 ;  /* 0x8000001315087c23 */ /* 0x002fe20008010008 */
[----:B------:R-:W-:Y:S01]  /*4870*/  I2FP.F32.S32 R22, R22 ;  /* 0x0000001600167245 */ /* 0x000fe20000201400 */
[----:B------:R-:W-:Y:S01]  /*4880*/  FFMA.FTZ R13, R20, -UR19, R13 ;  /* 0x80000013140d7c23 */ /* 0x000fe2000801000d */
[----:B------:R-:W-:Y:S01]  /*4890*/  FSEL R12, R12, -INF , !P6 ;  /* 0xff8000000c0c7808 */ /* 0x000fe20007000000 */
[----:B------:R-:W-:Y:S01]  /*48a0*/  MUFU.TANH R21, R39 ;  /* 0x0000002700157308 */ /* 0x000fe20000002400 */
[----:B------:R-:W-:Y:S01]  /*48b0*/  FSEL R27, R27, -INF , !P3 ;  /* 0xff8000001b1b7808 */ /* 0x000fe20005800000 */
[----:B------:R-:W-:Y:S01]  /*48c0*/  FFMA.FTZ R15, R22, -UR19, R15 ;  /* 0x80000013160f7c23 */ /* 0x000fe2000801000f */
[C---:B------:R-:W-:Y:S01]  /*48d0*/  ISETP.GE.AND P6, PT, R23.reuse, R217, PT ;  /* 0x000000d91700720c */ /* 0x040fe20003fc6270 */
[----:B------:R-:W-:Y:S01]  /*48e0*/  VIADD R22, R16, 0x19 ;  /* 0x0000001910167836 */ /* 0x000fe20000000000 */
[----:B------:R-:W-:Y:S01]  /*48f0*/  ISETP.GE.AND P3, PT, R23, R214, PT ;  /* 0x000000d61700720c */ /* 0x000fe20003f66270 */
[----:B------:R-:W-:Y:S01]  /*4900*/  IMAD.IADD R20, R219, 0x1, -R164 ;  /* 0x00000001db147824 */ /* 0x000fe200078e0aa4 */
[----:B------:R-:W-:Y:S01]  /*4910*/  I2FP.F32.S32 R9, R9 ;  /* 0x0000000900097245 */ /* 0x000fe20000201400 */
[----:B------:R-:W-:Y:S01]  /*4920*/  MUFU.TANH R171, R32 ;  /* 0x0000002000ab7308 */ /* 0x000fe20000002400 */
[----:B------:R-:W-:Y:S01]  /*4930*/  IABS R11, R11 ;  /* 0x0000000b000b7213 */ /* 0x000fe20000000000 */
[----:B------:R-:W-:Y:S01]  /*4940*/  FMUL.FTZ R28, R28, UR25 ;  /* 0x000000191c1c7c20 */ /* 0x000fe20008410000 */
[----:B------:R-:W-:Y:S01]  /*4950*/  ISETP.LT.OR P6, PT, R23, R218, P6 ;  /* 0x000000da1700720c */ /* 0x000fe200037c1670 */
[----:B--2---:R-:W-:Y:S01]  /*4960*/  FFMA.FTZ R6, R9, -UR19, R6 ;  /* 0x8000001309067c23 */ /* 0x004fe20008010006 */
[----:B------:R-:W-:Y:S01]  /*4970*/  ISETP.LT.OR P3, PT, R23, R215, P3 ;  /* 0x000000d71700720c */ /* 0x000fe20001f61670 */
[----:B------:R-:W-:Y:S01]  /*4980*/  IMAD.IADD R23, R216, 0x1, -R23 ;  /* 0x00000001d8177824 */ /* 0x000fe200078e0a17 */
[----:B------:R-:W-:Y:S01]  /*4990*/  I2FP.F32.S32 R11, R11 ;  /* 0x0000000b000b7245 */ /* 0x000fe20000201400 */
[----:B------:R1:W2:Y:S01]  /*49a0*/  MUFU.TANH R9, R37 ;  /* 0x0000002500097308 */ /* 0x0002a20000002400 */
[----:B------:R-:W-:Y:S01]  /*49b0*/  FSEL R8, R8, -INF , !P2 ;  /* 0xff80000008087808 */ /* 0x000fe20005000000 */
[----:B------:R-:W-:Y:S01]  /*49c0*/  FMUL.FTZ R24, R24, UR25 ;  /* 0x0000001918187c20 */ /* 0x000fe20008410000 */
[----:B------:R-:W-:Y:S01]  /*49d0*/  FSEL R13, R13, -INF , !P1 ;  /* 0xff8000000d0d7808 */ /* 0x000fe20004800000 */
[----:B------:R-:W-:Y:S01]  /*49e0*/  FFMA.FTZ R11, R11, -UR19, R36 ;  /* 0x800000130b0b7c23 */ /* 0x000fe20008010024 */
[----:B------:R-:W-:Y:S01]  /*49f0*/  FSEL R10, R10, -INF , !P5 ;  /* 0xff8000000a0a7808 */ /* 0x000fe20006800000 */
[----:B------:R-:W-:Y:S01]  /*4a00*/  IMAD.IADD R36, R219, 0x1, -R22 ;  /* 0x00000001db247824 */ /* 0x000fe200078e0a16 */
[----:B------:R-:W-:Y:S01]  /*4a10*/  FSEL R15, R15, -INF , !P4 ;  /* 0xff8000000f0f7808 */ /* 0x000fe20006000000 */
[----:B------:R-:W-:Y:S01]  /*4a20*/  MUFU.TANH R163, R4 ;  /* 0x0000000400a37308 */ /* 0x000fe20000002400 */
[CC--:B------:R-:W-:Y:S01]  /*4a30*/  ISETP.GE.AND P2, PT, R164.reuse, R217.reuse, PT ;  /* 0x000000d9a400720c */ /* 0x0c0fe20003f46270 */
[----:B------:R-:W-:Y:S01]  /*4a40*/  FMUL.FTZ R25, R25, UR25 ;  /* 0x0000001919197c20 */ /* 0x000fe20008410000 */
[-C--:B------:R-:W-:Y:S01]  /*4a50*/  ISETP.GE.AND P1, PT, R164, R214.reuse, PT ;  /* 0x000000d6a400720c */ /* 0x080fe20003f26270 */
[----:B------:R-:W-:Y:S01]  /*4a60*/  FMUL.FTZ R72, R72, UR25 ;  /* 0x0000001948487c20 */ /* 0x000fe20008410000 */
[C---:B------:R-:W-:Y:S01]  /*4a70*/  ISETP.GE.AND P5, PT, R22.reuse, R217, PT ;  /* 0x000000d91600720c */ /* 0x040fe20003fa6270 */
[----:B------:R-:W-:Y:S01]  /*4a80*/  FMUL.FTZ R73, R73, UR25 ;  /* 0x0000001949497c20 */ /* 0x000fe20008410000 */
[----:B------:R-:W-:Y:S01]  /*4a90*/  ISETP.GE.AND P4, PT, R22, R214, PT ;  /* 0x000000d61600720c */ /* 0x000fe20003f86270 */
[----:B------:R-:W-:Y:S01]  /*4aa0*/  MUFU.TANH R2, R2 ;  /* 0x0000000200027308 */ /* 0x000fe20000002400 */
[----:B-1----:R-:W-:Y:S01]  /*4ab0*/  IABS R37, R23 ;  /* 0x0000001700257213 */ /* 0x002fe20000000000 */
[----:B------:R-:W-:Y:S01]  /*4ac0*/  FMUL.FTZ R74, R74, UR25 ;  /* 0x000000194a4a7c20 */ /* 0x000fe20008410000 */
[CC--:B------:R-:W-:Y:S01]  /*4ad0*/  ISETP.LT.OR P2, PT, R164.reuse, R218.reuse, P2 ;  /* 0x000000daa400720c */ /* 0x0c0fe20001741670 */
[----:B------:R-:W-:Y:S01]  /*4ae0*/  FMUL.FTZ R75, R75, UR25 ;  /* 0x000000194b4b7c20 */ /* 0x000fe20008410000 */
[-C--:B------:R-:W-:Y:S01]  /*4af0*/  ISETP.LT.OR P1, PT, R164, R215.reuse, P1 ;  /* 0x000000d7a400720c */ /* 0x080fe20000f21670 */
[----:B------:R-:W-:Y:S01]  /*4b00*/  IMAD.IADD R164, R216, 0x1, -R164 ;  /* 0x00000001d8a47824 */ /* 0x000fe200078e0aa4 */
[C---:B------:R-:W-:Y:S01]  /*4b10*/  ISETP.LT.OR P5, PT, R22.reuse, R218, P5 ;  /* 0x000000da1600720c */ /* 0x040fe20002fa1670 */
[----:B------:R-:W1:Y:S01]  /*4b20*/  MUFU.TANH R23, R34 ;  /* 0x0000002200177308 */ /* 0x000e620000002400 */
[----:B------:R-:W-:Y:S01]  /*4b30*/  ISETP.LT.OR P4, PT, R22, R215, P4 ;  /* 0x000000d71600720c */ /* 0x000fe20002781670 */
[----:B------:R-:W-:Y:S01]  /*4b40*/  IMAD.IADD R22, R216, 0x1, -R22 ;  /* 0x00000001d8167824 */ /* 0x000fe200078e0a16 */
[----:B------:R-:W-:-:S02]  /*4b50*/  IABS R36, R36 ;  /* 0x0000002400247213 */ /* 0x000fc40000000000 */
[----:B------:R-:W-:Y:S02]  /*4b60*/  IABS R164, R164 ;  /* 0x000000a400a47213 */ /* 0x000fe40000000000 */
[----:B------:R-:W-:Y:S01]  /*4b70*/  IABS R22, R22 ;  /* 0x0000001600167213 */ /* 0x000fe20000000000 */
[----:B------:R-:W4:Y:S01]  /*4b80*/  MUFU.TANH R30, R30 ;  /* 0x0000001e001e7308 */ /* 0x000f220000002400 */
[----:B------:R-:W-:Y:S02]  /*4b90*/  IABS R20, R20 ;  /* 0x0000001400147213 */ /* 0x000fe40000000000 */
[----:B------:R-:W-:Y:S02]  /*4ba0*/  I2FP.F32.S32 R37, R37 ;  /* 0x0000002500257245 */ /* 0x000fe40000201400 */
[----:B------:R-:W-:Y:S02]  /*4bb0*/  I2FP.F32.S32 R36, R36 ;  /* 0x0000002400247245 */ /* 0x000fe40000201400 */
[----:B------:R-:W-:Y:S01]  /*4bc0*/  I2FP.F32.S32 R164, R164 ;  /* 0x000000a400a47245 */ /* 0x000fe20000201400 */
[----:B---3--:R-:W-:Y:S01]  /*4bd0*/  FFMA.FTZ R32, R37, -UR19, R38 ;  /* 0x8000001325207c23 */ /* 0x008fe20008010026 */
[----:B------:R-:W-:Y:S01]  /*4be0*/  I2FP.F32.S32 R22, R22 ;  /* 0x0000001600167245 */ /* 0x000fe20000201400 */
[----:B--2---:R-:W-:Y:S01]  /*4bf0*/  FFMA.FTZ R9, R36, -UR19, R9 ;  /* 0x8000001324097c23 */ /* 0x004fe20008010009 */
[----:B------:R-:W-:Y:S01]  /*4c00*/  I2FP.F32.S32 R20, R20 ;  /* 0x0000001400147245 */ /* 0x000fe20000201400 */
[----:B-1----:R-:W-:Y:S01]  /*4c10*/  FFMA.FTZ R164, R164, -UR19, R23 ;  /* 0x80000013a4a47c23 */ /* 0x002fe20008010017 */
[----:B------:R-:W-:-:S02]  /*4c20*/  VIADD R23, R16, 0x28 ;  /* 0x0000002810177836 */ /* 0x000fc40000000000 */
[----:B------:R-:W-:Y:S01]  /*4c30*/  FFMA.FTZ R21, R22, -UR19, R21 ;  /* 0x8000001316157c23 */ /* 0x000fe20008010015 */
[----:B------:R-:W-:Y:S02]  /*4c40*/  IMAD.IADD R22, R219, 0x1, -R204 ;  /* 0x00000001db167824 */ /* 0x000fe400078e0acc */
[----:B------:R-:W-:Y:S01]  /*4c50*/  FFMA.FTZ R171, R20, -UR19, R171 ;  /* 0x8000001314ab7c23 */ /* 0x000fe200080100ab */
[----:B------:R-:W-:Y:S01]  /*4c60*/  VIADD R20, R16, 0x29 ;  /* 0x0000002910147836 */ /* 0x000fe20000000000 */
[----:B------:R-:W-:Y:S01]  /*4c70*/  FSEL R4, R32, -INF , !P3 ;  /* 0xff80000020047808 */ /* 0x000fe20005800000 */
[----:B------:R-:W1:Y:S01]  /*4c80*/  MUFU.TANH R35, R35 ;  /* 0x0000002300237308 */ /* 0x000e620000002400 */
[----:B------:R-:W-:Y:S01]  /*4c90*/  FSEL R9, R9, -INF , !P5 ;  /* 0xff80000009097808 */ /* 0x000fe20006800000 */
[C---:B------:R-:W-:Y:S01]  /*4ca0*/  IMAD.IADD R165, R219.reuse, 0x1, -R20 ;  /* 0x00000001dba57824 */ /* 0x040fe200078e0a14 */
[----:B------:R-:W-:Y:S01]  /*4cb0*/  FSEL R6, R6, -INF , !P0 ;  /* 0xff80000006067808 */ /* 0x000fe20004000000 */
[----:B------:R-:W-:Y:S01]  /*4cc0*/  IMAD.IADD R167, R219, 0x1, -R23 ;  /* 0x00000001dba77824 */ /* 0x000fe200078e0a17 */
[----:B------:R-:W-:-:S02]  /*4cd0*/  FSEL R11, R11, -INF , !P6 ;  /* 0xff8000000b0b7808 */ /* 0x000fc40007000000 */
[CC--:B------:R-:W-:Y:S01]  /*4ce0*/  ISETP.GE.AND P3, PT, R23.reuse, R217.reuse, PT ;  /* 0x000000d91700720c */ /* 0x0c0fe20003f66270 */
[----:B------:R-:W2:Y:S01]  /*4cf0*/  MUFU.TANH R28, R28 ;  /* 0x0000001c001c7308 */ /* 0x000ea20000002400 */
[CC--:B------:R-:W-:Y:S02]  /*4d00*/  ISETP.GE.AND P5, PT, R23.reuse, R214.reuse, PT ;  /* 0x000000d61700720c */ /* 0x0c0fe40003fa6270 */
[C---:B------:R-:W-:Y:S02]  /*4d10*/  ISETP.GE.AND P0, PT, R204.reuse, R217, PT ;  /* 0x000000d9cc00720c */ /* 0x040fe40003f06270 */
[----:B------:R-:W-:Y:S02]  /*4d20*/  ISETP.GE.AND P6, PT, R204, R214, PT ;  /* 0x000000d6cc00720c */ /* 0x000fe40003fc6270 */
[----:B------:R-:W-:Y:S01]  /*4d30*/  IABS R22, R22 ;  /* 0x0000001600167213 */ /* 0x000fe20000000000 */
[----:B------:R-:W3:Y:S01]  /*4d40*/  MUFU.TANH R17, R17 ;  /* 0x0000001100117308 */ /* 0x000ee20000002400 */
[----:B------:R-:W-:-:S02]  /*4d50*/  ISETP.LT.OR P3, PT, R23, R218, P3 ;  /* 0x000000da1700720c */ /* 0x000fc40001f61670 */
[-C--:B------:R-:W-:Y:S01]  /*4d60*/  ISETP.LT.OR P5, PT, R23, R215.reuse, P5 ;  /* 0x000000d71700720c */ /* 0x080fe20002fa1670 */
[----:B------:R-:W-:Y:S01]  /*4d70*/  IMAD.IADD R23, R216, 0x1, -R23 ;  /* 0x00000001d8177824 */ /* 0x000fe200078e0a17 */
[C---:B------:R-:W-:Y:S02]  /*4d80*/  ISETP.LT.OR P0, PT, R204.reuse, R218, P0 ;  /* 0x000000dacc00720c */ /* 0x040fe40000701670 */
[----:B------:R-:W-:Y:S01]  /*4d90*/  ISETP.LT.OR P6, PT, R204, R215, P6 ;  /* 0x000000d7cc00720c */ /* 0x000fe200037c1670 */
[----:B------:R-:W-:Y:S01]  /*4da0*/  IMAD.IADD R204, R216, 0x1, -R204 ;  /* 0x00000001d8cc7824 */ /* 0x000fe200078e0acc */
[----:B------:R-:W-:Y:S01]  /*4db0*/  I2FP.F32.S32 R22, R22 ;  /* 0x0000001600167245 */ /* 0x000fe20000201400 */
[----:B------:R-:W5:Y:S01]  /*4dc0*/  MUFU.TANH R19, R19 ;  /* 0x0000001300137308 */ /* 0x000f620000002400 */
[----:B------:R-:W-:Y:S02]  /*4dd0*/  IABS R165, R165 ;  /* 0x000000a500a57213 */ /* 0x000fe40000000000 */
[----:B------:R-:W-:Y:S01]  /*4de0*/  IABS R23, R23 ;  /* 0x0000001700177213 */ /* 0x000fe20000000000 */
[----:B------:R-:W-:Y:S01]  /*4df0*/  FFMA.FTZ R163, R22, -UR19, R163 ;  /* 0x8000001316a37c23 */ /* 0x000fe200080100a3 */
[----:B------:R-:W-:Y:S01]  /*4e00*/  I2FP.F32.S32 R165, R165 ;  /* 0x000000a500a57245 */ /* 0x000fe20000201400 */
[----:B------:R-:W-:Y:S01]  /*4e10*/  VIADD R22, R16, 0x30 ;  /* 0x0000003010167836 */ /* 0x000fe20000000000 */
[----:B------:R-:W-:Y:S01]  /*4e20*/  IABS R204, R204 ;  /* 0x000000cc00cc7213 */ /* 0x000fe20000000000 */
[----:B------:R-:W5:Y:S01]  /*4e30*/  MUFU.TANH R24, R24 ;  /* 0x0000001800187308 */ /* 0x000f620000002400 */
[----:B------:R-:W-:Y:S01]  /*4e40*/  IABS R167, R167 ;  /* 0x000000a700a77213 */ /* 0x000fe20000000000 */
[----:B------:R-:W-:Y:S01]  /*4e50*/  FFMA.FTZ R165, R165, -UR19, R2 ;  /* 0x80000013a5a57c23 */ /* 0x000fe20008010002 */
[----:B------:R-:W-:-:S02]  /*4e60*/  I2FP.F32.S32 R23, R23 ;  /* 0x0000001700177245 */ /* 0x000fc40000201400 */
[----:B------:R-:W-:Y:S02]  /*4e70*/  I2FP.F32.S32 R204, R204 ;  /* 0x000000cc00cc7245 */ /* 0x000fe40000201400 */
[----:B------:R-:W-:Y:S01]  /*4e80*/  I2FP.F32.S32 R167, R167 ;  /* 0x000000a700a77245 */ /* 0x000fe20000201400 */
[----:B----4-:R-:W-:Y:S01]  /*4e90*/  FFMA.FTZ R168, R23, -UR19, R30 ;  /* 0x8000001317a87c23 */ /* 0x010fe2000801001e */
[----:B------:R-:W-:Y:S01]  /*4ea0*/  FSEL R164, R164, -INF , !P1 ;  /* 0xff800000a4a47808 */ /* 0x000fe20004800000 */
[----:B-1----:R-:W-:Y:S01]  /*4eb0*/  FFMA.FTZ R204, R204, -UR19, R35 ;  /* 0x80000013cccc7c23 */ /* 0x002fe20008010023 */
[----:B------:R-:W-:Y:S01]  /*4ec0*/  FSEL R163, R163, -INF , !P0 ;  /* 0xff800000a3a37808 */ /* 0x000fe20004000000 */
[----:B--2---:R-:W-:Y:S01]  /*4ed0*/  FFMA.FTZ R167, R167, -UR19, R28 ;  /* 0x80000013a7a77c23 */ /* 0x004fe2000801001c */
[----:B------:R-:W-:Y:S01]  /*4ee0*/  FSEL R2, R21, -INF , !P4 ;  /* 0xff80000015027808 */ /* 0x000fe20006000000 */
[----:B------:R-:W-:Y:S01]  /*4ef0*/  IMAD.IADD R23, R219, 0x1, -R22 ;  /* 0x00000001db177824 */ /* 0x000fe200078e0a16 */
[----:B------:R-:W-:Y:S01]  /*4f00*/  FSEL R171, R171, -INF , !P2 ;  /* 0xff800000abab7808 */ /* 0x000fe20005000000 */
[----:B------:R-:W-:Y:S01]  /*4f10*/  VIADD R21, R16, 0x31 ;  /* 0x0000003110157836 */ /* 0x000fe20000000000 */
[CC--:B------:R-:W-:Y:S01]  /*4f20*/  ISETP.GE.AND P1, PT, R22.reuse, R217.reuse, PT ;  /* 0x000000d91600720c */ /* 0x0c0fe20003f26270 */
[----:B------:R-:W1:Y:S01]  /*4f30*/  MUFU.TANH R18, R18 ;  /* 0x0000001200127308 */ /* 0x000e620000002400 */
[----:B------:R-:W-:Y:S01]  /*4f40*/  ISETP.GE.AND P0, PT, R22, R214, PT ;  /* 0x000000d61600720c */ /* 0x000fe20003f06270 */
[----:B------:R-:W-:Y:S01]  /*4f50*/  IMAD.IADD R28, R219, 0x1, -R21 ;  /* 0x00000001db1c7824 */ /* 0x000fe200078e0a15 */
[----:B------:R-:W-:-:S02]  /*4f60*/  ISETP.GE.AND P4, PT, R20, R217, PT ;  /* 0x000000d91400720c */ /* 0x000fc40003f86270 */
[----:B------:R-:W-:Y:S02]  /*4f70*/  ISETP.GE.AND P2, PT, R20, R214, PT ;  /* 0x000000d61400720c */ /* 0x000fe40003f46270 */
[CC--:B------:R-:W-:Y:S01]  /*4f80*/  ISETP.LT.OR P1, PT, R22.reuse, R218.reuse, P1 ;  /* 0x000000da1600720c */ /* 0x0c0fe20000f21670 */
[----:B------:R-:W-:Y:S01]  /*4f90*/  MUFU.TANH R25, R25 ;  /* 0x0000001900197308 */ /* 0x000fe20000002400 */
[-C--:B------:R-:W-:Y:S01]  /*4fa0*/  ISETP.LT.OR P0, PT, R22, R215.reuse, P0 ;  /* 0x000000d71600720c */ /* 0x080fe20000701670 */
[----:B------:R-:W-:Y:S01]  /*4fb0*/  IMAD.IADD R22, R216, 0x1, -R22 ;  /* 0x00000001d8167824 */ /* 0x000fe200078e0a16 */
[C---:B------:R-:W-:Y:S02]  /*4fc0*/  ISETP.LT.OR P4, PT, R20.reuse, R218, P4 ;  /* 0x000000da1400720c */ /* 0x040fe40002781670 */
[----:B------:R-:W-:Y:S01]  /*4fd0*/  ISETP.LT.OR P2, PT, R20, R215, P2 ;  /* 0x000000d71400720c */ /* 0x000fe20001741670 */
[----:B------:R-:W-:Y:S01]  /*4fe0*/  IMAD.IADD R20, R216, 0x1, -R20 ;  /* 0x00000001d8147824 */ /* 0x000fe200078e0a14 */
[----:B------:R-:W-:Y:S01]  /*4ff0*/  FSEL R204, R204, -INF , !P6 ;  /* 0xff800000cccc7808 */ /* 0x000fe20007000000 */
[----:B------:R-:W2:Y:S01]  /*5000*/  MUFU.TANH R72, R72 ;  /* 0x0000004800487308 */ /* 0x000ea20000002400 */
[----:B------:R-:W-:-:S02]  /*5010*/  FSEL R167, R167, -INF , !P3 ;  /* 0xff800000a7a77808 */ /* 0x000fc40005800000 */
[C---:B------:R-:W-:Y:S02]  /*5020*/  ISETP.GE.AND P6, PT, R21.reuse, R217, PT ;  /* 0x000000d91500720c */ /* 0x040fe40003fc6270 */
[C---:B------:R-:W-:Y:S02]  /*5030*/  ISETP.GE.AND P3, PT, R21.reuse, R214, PT ;  /* 0x000000d61500720c */ /* 0x040fe40003f66270 */
[----:B------:R-:W-:Y:S01]  /*5040*/  IABS R22, R22 ;  /* 0x0000001600167213 */ /* 0x000fe20000000000 */
[----:B------:R-:W-:Y:S01]  /*5050*/  MUFU.TANH R73, R73 ;  /* 0x0000004900497308 */ /* 0x000fe20000002400 */
[----:B------:R-:W-:Y:S02]  /*5060*/  IABS R20, R20 ;  /* 0x0000001400147213 */ /* 0x000fe40000000000 */
[----:B------:R-:W-:Y:S02]  /*5070*/  IABS R23, R23 ;  /* 0x0000001700177213 */ /* 0x000fe40000000000 */
[----:B------:R-:W-:-:S02]  /*5080*/  ISETP.LT.OR P6, PT, R21, R218, P6 ;  /* 0x000000da1500720c */ /* 0x000fc400037c1670 */
[----:B------:R-:W-:Y:S01]  /*5090*/  ISETP.LT.OR P3, PT, R21, R215, P3 ;  /* 0x000000d71500720c */ /* 0x000fe20001f61670 */
[----:B------:R-:W-:Y:S01]  /*50a0*/  IMAD.IADD R21, R216, 0x1, -R21 ;  /* 0x00000001d8157824 */ /* 0x000fe200078e0a15 */
[----:B------:R-:W-:Y:S01]  /*50b0*/  I2FP.F32.S32 R22, R22 ;  /* 0x0000001600167245 */ /* 0x000fe20000201400 */
[----:B------:R-:W4:Y:S01]  /*50c0*/  MUFU.TANH R74, R74 ;  /* 0x0000004a004a7308 */ /* 0x000f220000002400 */
[----:B------:R-:W-:Y:S02]  /*50d0*/  I2FP.F32.S32 R20, R20 ;  /* 0x0000001400147245 */ /* 0x000fe40000201400 */
[----:B------:R-:W-:Y:S01]  /*50e0*/  I2FP.F32.S32 R23, R23 ;  /* 0x0000001700177245 */ /* 0x000fe20000201400 */
[----:B---3--:R-:W-:Y:S01]  /*50f0*/  FFMA.FTZ R174, R22, -UR19, R17 ;  /* 0x8000001316ae7c23 */ /* 0x008fe20008010011 */
[----:B------:R-:W-:Y:S01]  /*5100*/  IABS R21, R21 ;  /* 0x0000001500157213 */ /* 0x000fe20000000000 */
[----:B-----5:R-:W-:Y:S01]  /*5110*/  FFMA.FTZ R19, R20, -UR19, R19 ;  /* 0x8000001314137c23 */ /* 0x020fe20008010013 */
[----:B------:R-:W-:-:S02]  /*5120*/  VIADD R17, R16, 0x38 ;  /* 0x0000003810117836 */ /* 0x000fc40000000000 */
[----:B------:R-:W-:Y:S01]  /*5130*/  FFMA.FTZ R24, R23, -UR19, R24 ;  /* 0x8000001317187c23 */ /* 0x000fe20008010018 */
[----:B------:R-:W-:Y:S01]  /*5140*/  VIADD R16, R16, 0x39 ;  /* 0x0000003910107836 */ /* 0x000fe20000000000 */
[----:B------:R-:W-:Y:S01]  /*5150*/  I2FP.F32.S32 R21, R21 ;  /* 0x0000001500157245 */ /* 0x000fe20000201400 */
[----:B------:R-:W3:Y:S01]  /*5160*/  MUFU.TANH R75, R75 ;  /* 0x0000004b004b7308 */ /* 0x000ee20000002400 */
[----:B------:R-:W-:Y:S02]  /*5170*/  FSEL R168, R168, -INF , !P5 ;  /* 0xff800000a8a87808 */ /* 0x000fe40006800000 */
[----:B------:R-:W-:Y:S01]  /*5180*/  FSEL R165, R165, -INF , !P4 ;  /* 0xff800000a5a57808 */ /* 0x000fe20006000000 */
[----:B-1----:R-:W-:Y:S01]  /*5190*/  FFMA.FTZ R172, R21, -UR19, R18 ;  /* 0x8000001315ac7c23 */ /* 0x002fe20008010012 */
        /* <DEDUP_REMOVED lines=9> */
[-C--:B------:R-:W-:Y:S01]  /*5230*/  ISETP.LT.OR P2, PT, R17, R215.reuse, P2 ;  /* 0x000000d71100720c */ /* 0x080fe20001741670 */
[----:B------:R-:W-:Y:S01]  /*5240*/  IMAD.IADD R17, R216, 0x1, -R17 ;  /* 0x00000001d8117824 */ /* 0x000fe200078e0a11 */
[C---:B------:R-:W-:Y:S01]  /*5250*/  ISETP.LT.OR P4, PT, R16.reuse, R218, P4 ;  /* 0x000000da1000720c */ /* 0x040fe20002781670 */
[----:B------:R-:W-:Y:S01]  /*5260*/  BAR.SYNC.DEFER_BLOCKING 0x0 ;  /* 0x0000000000007b1d */ /* 0x000fe20000010000 */
[----:B------:R-:W-:Y:S01]  /*5270*/  ISETP.LT.OR P1, PT, R16, R215, P1 ;  /* 0x000000d71000720c */ /* 0x000fe20000f21670 */
[----:B------:R-:W-:Y:S01]  /*5280*/  IMAD.IADD R16, R216, 0x1, -R16 ;  /* 0x00000001d8107824 */ /* 0x000fe200078e0a10 */
[----:B------:R-:W-:-:S02]  /*5290*/  FSEL R174, R174, -INF , !P0 ;  /* 0xff800000aeae7808 */ /* 0x000fc40004000000 */
[----:B------:R-:W-:Y:S02]  /*52a0*/  IABS R18, R18 ;  /* 0x0000001200127213 */ /* 0x000fe40000000000 */
[----:B------:R-:W-:Y:S02]  /*52b0*/  PLOP3.LUT P0, PT, PT, PT, UP0, 0x80, 0x0 ;  /* 0x000000000000781c */ /* 0x000fe40003f0f008 */
[----:B------:R-:W-:Y:S02]  /*52c0*/  IABS R28, R28 ;  /* 0x0000001c001c7213 */ /* 0x000fe40000000000 */
[----:B------:R-:W-:Y:S02]  /*52d0*/  IABS R17, R17 ;  /* 0x0000001100117213 */ /* 0x000fe40000000000 */
[----:B------:R-:W-:Y:S02]  /*52e0*/  IABS R19, R19 ;  /* 0x0000001300137213 */ /* 0x000fe40000000000 */
[----:B------:R-:W-:-:S02]  /*52f0*/  IABS R16, R16 ;  /* 0x0000001000107213 */ /* 0x000fc40000000000 */
[----:B------:R-:W-:Y:S02]  /*5300*/  I2FP.F32.S32 R175, R18 ;  /* 0x0000001200af7245 */ /* 0x000fe40000201400 */
[----:B------:R-:W-:Y:S02]  /*5310*/  I2FP.F32.S32 R28, R28 ;  /* 0x0000001c001c7245 */ /* 0x000fe40000201400 */
[----:B------:R-:W-:Y:S01]  /*5320*/  I2FP.F32.S32 R17, R17 ;  /* 0x0000001100117245 */ /* 0x000fe20000201400 */
[----:B--2---:R-:W-:Y:S01]  /*5330*/  FFMA.FTZ R175, R175, -UR19, R72 ;  /* 0x80000013afaf7c23 */ /* 0x004fe20008010048 */
[----:B------:R-:W-:Y:S01]  /*5340*/  I2FP.F32.S32 R18, R19 ;  /* 0x0000001300127245 */ /* 0x000fe20000201400 */
[----:B------:R-:W-:Y:S01]  /*5350*/  FFMA.FTZ R177, R28, -UR19, R25 ;  /* 0x800000131cb17c23 */ /* 0x000fe20008010019 */
[----:B------:R-:W-:Y:S01]  /*5360*/  I2FP.F32.S32 R16, R16 ;  /* 0x0000001000107245 */ /* 0x000fe20000201400 */
[----:B----4-:R-:W-:Y:S01]  /*5370*/  FFMA.FTZ R170, R17, -UR19, R74 ;  /* 0x8000001311aa7c23 */ /* 0x010fe2000801004a */
[----:B------:R-:W-:Y:S01]  /*5380*/  FSEL R172, R172, -INF , !P3 ;  /* 0xff800000acac7808 */ /* 0x000fe20005800000 */
[----:B------:R-:W-:Y:S01]  /*5390*/  FFMA.FTZ R173, R18, -UR19, R73 ;  /* 0x8000001312ad7c23 */ /* 0x000fe20008010049 */
[----:B------:R-:W-:Y:S01]  /*53a0*/  FSEL R177, R177, -INF , !P6 ;  /* 0xff800000b1b17808 */ /* 0x000fe20007000000 */
[----:B---3--:R-:W-:Y:S01]  /*53b0*/  FFMA.FTZ R166, R16, -UR19, R75 ;  /* 0x8000001310a67c23 */ /* 0x008fe2000801004b */
        /* <DEDUP_REMOVED lines=67> */
.L_x_575:
[----:B------:R-:W-:Y:S05]  /*57f0*/  BSYNC B0 ;  /* 0x0000000000007941 */ /* 0x000fea0003800000 */
.L_x_574:
[----:B------:R-:W0:Y:S02]  /*5800*/  LDGDEPBAR ;  /* 0x00000000000079af */ /* 0x000e240000000000 */
.L_x_573:
        /* <DEDUP_REMOVED lines=75> */
[----:B------:R-:W1:Y:S01]  /*5cc0*/  LDSM.16.MT88.4 R12, [R194+0x12800] ;  /* 0x01280000c20c783b */ /* 0x000e620000004200 */
[--C-:B------:R-:W-:Y:S01]  /*5cd0*/  FFMA.FTZ R148, R6, UR22, -R169.reuse ;  /* 0x0000001606947c23 */ /* 0x100fe200080108a9 */
[--C-:B------:R-:W-:Y:S01]  /*5ce0*/  FFMA.FTZ R133, R4, UR22, -R169.reuse ;  /* 0x0000001604857c23 */ /* 0x100fe200080108a9 */
[----:B------:R-:W2:Y:S01]  /*5cf0*/  MUFU.EX2 R156, R156 ;  /* 0x0000009c009c7308 */ /* 0x000ea20000000800 */
[----:B------:R-:W4:Y:S01]  /*5d00*/  LDSM.16.MT88.4 R8, [R196+0x14800] ;  /* 0x01480000c408783b */ /* 0x000f220000004200 */
[--C-:B------:R-:W-:Y:S01]  /*5d10*/  FFMA.FTZ R2, R2, UR22, -R169.reuse ;  /* 0x0000001602027c23 */ /* 0x100fe200080108a9 */
[--C-:B------:R-:W-:Y:S01]  /*5d20*/  FFMA.FTZ R160, R171, UR22, -R176.reuse ;  /* 0x00000016aba07c23 */ /* 0x100fe200080108b0 */
[--C-:B------:R-:W-:Y:S01]  /*5d30*/  FFMA.FTZ R162, R167, UR22, -R176.reuse ;  /* 0x00000016a7a27c23 */ /* 0x100fe200080108b0 */
[----:B------:R-:W-:Y:S01]  /*5d40*/  LDSM.16.MT88.4 R88, [R193+0x16000] ;  /* 0x01600000c158783b */ /* 0x000fe20000004200 */
        /* <DEDUP_REMOVED lines=37> */
[C---:B------:R-:W-:Y:S01]  /*5fa0*/  HMMA.16816.F32 R120, R96.reuse, R116, RZ ;  /* 0x000000746078723c */ /* 0x040fe200000018ff */
[----:B------:R-:W-:Y:S05]  /*5fb0*/  MUFU.EX2 R149, R149 ;  /* 0x0000009500957308 */ /* 0x000fea0000000800 */
[C---:B------:R-:W-:Y:S03]  /*5fc0*/  HMMA.16816.F32 R36, R96.reuse, R40, RZ ;  /* 0x000000286024723c */ /* 0x040fe600000018ff */
[----:B------:R-:W5:Y:S01]  /*5fd0*/  MUFU.EX2 R0, R0 ;  /* 0x0000000000007308 */ /* 0x000f620000000800 */
        /* <DEDUP_REMOVED lines=8> */
[----:B-----5:R-:W-:Y:S01]  /*6060*/  F2FP.F16.F32.PACK_AB R6, R0, R149 ;  /* 0x000000950006723e */ /* 0x020fe200000000ff */
[----:B------:R-:W-:-:S03]  /*6070*/  FADD.FTZ R149, R149, R150 ;  /* 0x0000009695957221 */ /* 0x000fc60000010000 */
[C---:B------:R-:W-:Y:S01]  /*6080*/  HMMA.16816.F32 R60, R96.reuse, R64, RZ ;  /* 0x00000040603c723c */ /* 0x040fe200000018ff */
[----:B------:R-:W-:Y:S02]  /*6090*/  FADD.FTZ R149, R0, R149 ;  /* 0x0000009500957221 */ /* 0x000fe40000010000 */
[----:B------:R-:W-:Y:S03]  /*60a0*/  MUFU.EX2 R133, R133 ;  /* 0x0000008500857308 */ /* 0x000fe60000000800 */
[C---:B------:R-:W-:Y:S05]  /*60b0*/  HMMA.16816.F32 R56, R96.reuse, R58, RZ ;  /* 0x0000003a6038723c */ /* 0x040fea00000018ff */
[----:B------:R-:W5:Y:S01]  /*60c0*/  MUFU.EX2 R2, R2 ;  /* 0x0000000200027308 */ /* 0x000f620000000800 */
[----:B--2---:R-:W-:Y:S01]  /*60d0*/  F2FP.F16.F32.PACK_AB R5, R148, R151 ;  /* 0x000000979405723e */ /* 0x004fe200000000ff */
[----:B------:R-:W-:Y:S01]  /*60e0*/  HMMA.16816.F32 R64, R96, R66, RZ ;  /* 0x000000426040723c */ /* 0x000fe200000018ff */
[----:B------:R-:W-:-:S04]  /*60f0*/  FADD.FTZ R151, R151, R154 ;  /* 0x0000009a97977221 */ /* 0x000fc80000010000 */
[----:B------:R-:W-:Y:S01]  /*6100*/  FADD.FTZ R148, R148, R151 ;  /* 0x0000009794947221 */ /* 0x000fe20000010000 */
[C---:B------:R-:W-:Y:S01]  /*6110*/  HMMA.16816.F32 R68, R96.reuse, R72, RZ ;  /* 0x000000486044723c */ /* 0x040fe200000018ff */
[----:B------:R-:W-:Y:S05]  /*6120*/  MUFU.EX2 R160, R160 ;  /* 0x000000a000a07308 */ /* 0x000fea0000000800 */
[----:B---3--:R-:W-:Y:S01]  /*6130*/  HMMA.16816.F32 R76, R96, R80, RZ ;  /* 0x00000050604c723c */ /* 0x008fe200000018ff */
[----:B-----5:R-:W-:Y:S02]  /*6140*/  F2FP.F16.F32.PACK_AB R7, R2, R133 ;  /* 0x000000850207723e */ /* 0x020fe400000000ff */
        /* <DEDUP_REMOVED lines=20> */
[----:B------:R-:W2:Y:S05]  /*6290*/  LDSM.16.MT88.4 R20, [R193+0x16800] ;  /* 0x01680000c114783b */ /* 0x000eaa0000004200 */
        /* <DEDUP_REMOVED lines=68> */
[C---:B----4-:R-:W-:Y:S06]  /*66e0*/  HMMA.16816.F32 R68, R4.reuse, R16, R68 ;  /* 0x000000100444723c */ /* 0x050fec0000001844 */
        /* <DEDUP_REMOVED lines=135> */
[----:B------:R-:W4:Y:S04]  /*6f60*/  LDSM.16.M88.4 R160, [R201+0xc800] ;  /* 0x00c80000c9a0783b */ /* 0x000f280000000200 */
[----:B------:R-:W5:Y:S04]  /*6f70*/  LDSM.16.M88.4 R152, [R201+0xd000] ;  /* 0x00d00000c998783b */ /* 0x000f680000000200 */
[----:B-1----:R-:W1:Y:S04]  /*6f80*/  LDSM.16.M88.4 R8, [R201+0xd800] ;  /* 0x00d80000c908783b */ /* 0x002e680000000200 */
[----:B------:R-:W-:Y:S04]  /*6f90*/  LDSM.16.M88.4 R20, [R200] ;  /* 0x00000000c814783b */ /* 0x000fe80000000200 */
[----:B------:R-:W1:Y:S04]  /*6fa0*/  LDSM.16.M88.4 R204, [R199] ;  /* 0x00000000c7cc783b */ /* 0x000e680000000200 */
[----:B------:R-:W1:Y:S04]  /*6fb0*/  LDSM.16.M88.4 R168, [R191] ;  /* 0x00000000bfa8783b */ /* 0x000e680000000200 */
[----:B------:R-:W1:Y:S04]  /*6fc0*/  LDSM.16.M88.4 R136, [R190] ;  /* 0x00000000be88783b */ /* 0x000e680000000200 */
[----:B------:R-:W1:Y:S04]  /*6fd0*/  LDSM.16.M88.4 R28, [R189] ;  /* 0x00000000bd1c783b */ /* 0x000e680000000200 */
[----:B--2---:R-:W-:Y:S01]  /*6fe0*/  LDSM.16.M88.4 R4, [R198] ;  /* 0x00000000c604783b */ /* 0x004fe20000000200 */
[C---:B---3--:R-:W-:Y:S03]  /*6ff0*/  HMMA.16816.F32 R16, R140.reuse, R12, RZ ;  /* 0x0000000c8c10723c */ /* 0x048fe600000018ff */
[----:B------:R-:W2:Y:S04]  /*7000*/  LDSM.16.M88.4 R176, [R195+0xc000] ;  /* 0x00c00000c3b0783b */ /* 0x000ea80000000200 */
[----:B------:R-:W3:Y:S01]  /*7010*/  LDSM.16.M88.4 R172, [R195+0xc800] ;  /* 0x00c80000c3ac783b */ /* 0x000ee20000000200 */
[C---:B----4-:R-:W-:Y:S03]  /*7020*/  HMMA.16816.F32 R164, R140.reuse, R160, RZ ;  /* 0x000000a08ca4723c */ /* 0x050fe600000018ff */
[----:B------:R-:W4:Y:S03]  /*7030*/  LDSM.16.M88.4 R32, [R195+0xd000] ;  /* 0x00d00000c320783b */ /* 0x000f260000000200 */
[C---:B-----5:R-:W-:Y:S01]  /*7040*/  HMMA.16816.F32 R156, R140.reuse, R152, RZ ;  /* 0x000000988c9c723c */ /* 0x060fe200000018ff */
[----:B------:R-:W5:Y:S04]  /*7050*/  LDSM.16.M88.4 R24, [R195+0xd800] ;  /* 0x00d80000c318783b */ /* 0x000f680000000200 */
[----:B------:R-:W-:Y:S01]  /*7060*/  LDSM.16.M88.4 R228, [R188] ;  /* 0x00000000bce4783b */ /* 0x000fe20000000200 */
[C---:B------:R-:W-:Y:S03]  /*7070*/  HMMA.16816.F32 R12, R140.reuse, R14, RZ ;  /* 0x0000000e8c0c723c */ /* 0x040fe600000018ff */
[----:B------:R-:W0:Y:S03]  /*7080*/  LDGDEPBAR ;  /* 0x00000000000079af */ /* 0x000e260000000000 */
[C---:B------:R-:W-:Y:S06]  /*7090*/  HMMA.16816.F32 R160, R140.reuse, R162, RZ ;  /* 0x000000a28ca0723c */ /* 0x040fec00000018ff */
[C---:B------:R-:W-:Y:S06]  /*70a0*/  HMMA.16816.F32 R152, R140.reuse, R154, RZ ;  /* 0x0000009a8c98723c */ /* 0x040fec00000018ff */
[C---:B-1----:R-:W-:Y:S06]  /*70b0*/  HMMA.16816.F32 R148, R140.reuse, R8, RZ ;  /* 0x000000088c94723c */ /* 0x042fec00000018ff */
[----:B------:R-:W-:Y:S01]  /*70c0*/  HMMA.16816.F32 R140, R140, R10, RZ ;  /* 0x0000000a8c8c723c */ /* 0x000fe200000018ff */
[----:B------:R-:W1:Y:S05]  /*70d0*/  LDSM.16.M88.4 R8, [R197] ;  /* 0x00000000c508783b */ /* 0x000e6a0000000200 */
[C---:B------:R-:W-:Y:S06]  /*70e0*/  HMMA.16816.F32 R16, R20.reuse, R204, R16 ;  /* 0x000000cc1410723c */ /* 0x040fec0000001810 */
        /* <DEDUP_REMOVED lines=8> */
[C---:B------:R-:W-:Y:S06]  /*7170*/  HMMA.16816.F32 R148, R20.reuse, R28, R148 ;  /* 0x0000001c1494723c */ /* 0x040fec0000001894 */
[----:B------:R-:W-:Y:S01]  /*7180*/  HMMA.16816.F32 R140, R20, R30, R140 ;  /* 0x0000001e148c723c */ /* 0x000fe2000000188c */
[----:B------:R-:W1:Y:S04]  /*7190*/  LDSM.16.M88.4 R28, [R188+0x1800] ;  /* 0x00180000bc1c783b */ /* 0x000e680000000200 */
[----:B------:R-:W1:Y:S01]  /*71a0*/  LDSM.16.M88.4 R20, [R202+0x4000] ;  /* 0x00400000ca14783b */ /* 0x000e620000000200 */
[C---:B--2---:R-:W-:Y:S06]  /*71b0*/  HMMA.16816.F32 R16, R4.reuse, R176, R16 ;  /* 0x000000b00410723c */ /* 0x044fec0000001810 */
[C---:B------:R-:W-:Y:S01]  /*71c0*/  HMMA.16816.F32 R12, R4.reuse, R178, R12 ;  /* 0x000000b2040c723c */ /* 0x040fe2000000180c */
[----:B------:R-:W2:Y:S05]  /*71d0*/  LDSM.16.M88.4 R176, [R201+0xe800] ;  /* 0x00e80000c9b0783b */ /* 0x000eaa0000000200 */
[C---:B---3--:R-:W-:Y:S06]  /*71e0*/  HMMA.16816.F32 R164, R4.reuse, R172, R164 ;  /* 0x000000ac04a4723c */ /* 0x048fec00000018a4 */
[C---:B------:R-:W-:Y:S01]  /*71f0*/  HMMA.16816.F32 R160, R4.reuse, R174, R160 ;  /* 0x000000ae04a0723c */ /* 0x040fe200000018a0 */
[----:B------:R-:W-:Y:S05]  /*7200*/  LDSM.16.M88.4 R172, [R187] ;  /* 0x00000000bbac783b */ /* 0x000fea0000000200 */
        /* <DEDUP_REMOVED lines=16> */
[C---:B------:R-:W-:Y:S06]  /*7310*/  HMMA.16816.F32 R148, R8.reuse, R28, R148 ;  /* 0x0000001c0894723c */ /* 0x040fec0000001894 */
[----:B------:R-:W-:Y:S01]  /*7320*/  HMMA.16816.F32 R140, R8, R30, R140 ;  /* 0x0000001e088c723c */ /* 0x000fe2000000188c */
[----:B------:R-:W1:Y:S04]  /*7330*/  LDSM.16.M88.4 R28, [R184] ;  /* 0x00000000b81c783b */ /* 0x000e680000000200 */
[----:B------:R-:W1:Y:S01]  /*7340*/  LDSM.16.M88.4 R8, [R198+0x4000] ;  /* 0x00400000c608783b */ /* 0x000e620000000200 */
[C---:B------:R-:W-:Y:S06]  /*7350*/  HMMA.16816.F32 R16, R20.reuse, R204, R16 ;  /* 0x000000cc1410723c */ /* 0x040fec0000001810 */
[C---:B------:R-:W-:Y:S01]  /*7360*/  HMMA.16816.F32 R12, R20.reuse, R206, R12 ;  /* 0x000000ce140c723c */ /* 0x040fe2000000180c */
[----:B------:R-:W1:Y:S05]  /*7370*/  LDSM.16.M88.4 R204, [R195+0xe800] ;  /* 0x00e80000c3cc783b */ /* 0x000e6a0000000200 */
[C---:B--2---:R-:W-:Y:S06]  /*7380*/  HMMA.16816.F32 R164, R20.reuse, R176, R164 ;  /* 0x000000b014a4723c */ /* 0x044fec00000018a4 */
[C---:B------:R-:W-:Y:S01]  /*7390*/  HMMA.16816.F32 R160, R20.reuse, R178, R160 ;  /* 0x000000b214a0723c */ /* 0x040fe200000018a0 */
[----:B------:R-:W-:Y:S05]  /*73a0*/  LDSM.16.M88.4 R176, [R188+0x2000] ;  /* 0x00200000bcb0783b */ /* 0x000fea0000000200 */
[C---:B---3--:R-:W-:Y:S06]  /*73b0*/  HMMA.16816.F32 R156, R20.reuse, R32, R156 ;  /* 0x00000020149c723c */ /* 0x048fec000000189c */
[C---:B------:R-:W-:Y:S01]  /*73c0*/  HMMA.16816.F32 R152, R20.reuse, R34, R152 ;  /* 0x000000221498723c */ /* 0x040fe20000001898 */
[----:B------:R-:W-:Y:S05]  /*73d0*/  LDSM.16.M88.4 R32, [R197+0x4000] ;  /* 0x00400000c520783b */ /* 0x000fea0000000200 */
[C---:B----4-:R-:W-:Y:S06]  /*73e0*/  HMMA.16816.F32 R148, R20.reuse, R24, R148 ;  /* 0x000000181494723c */ /* 0x050fec0000001894 */
[----:B------:R-:W-:Y:S01]  /*73f0*/  HMMA.16816.F32 R140, R20, R26, R140 ;  /* 0x0000001a148c723c */ /* 0x000fe2000000188c */
[----:B------:R-:W2:Y:S04]  /*7400*/  LDSM.16.M88.4 R24, [R195+0xf000] ;  /* 0x00f00000c318783b */ /* 0x000ea80000000200 */
[----:B------:R-:W3:Y:S01]  /*7410*/  LDSM.16.M88.4 R20, [R195+0xf800] ;  /* 0x00f80000c314783b */ /* 0x000ee20000000200 */
[C---:B-----5:R-:W-:Y:S06]  /*7420*/  HMMA.16816.F32 R16, R4.reuse, R172, R16 ;  /* 0x000000ac0410723c */ /* 0x060fec0000001810 */
[C---:B------:R-:W-:Y:S01]  /*7430*/  HMMA.16816.F32 R12, R4.reuse, R174, R12 ;  /* 0x000000ae040c723c */ /* 0x040fe2000000180c */
[----:B------:R-:W4:Y:S05]  /*7440*/  LDSM.16.M88.4 R172, [R188+0x2800] ;  /* 0x00280000bcac783b */ /* 0x000f2a0000000200 */
[C---:B-1----:R-:W-:Y:S06]  /*7450*/  HMMA.16816.F32 R164, R4.reuse, R168, R164 ;  /* 0x000000a804a4723c */ /* 0x042fec00000018a4 */
[C---:B------:R-:W-:Y:S01]  /*7460*/  HMMA.16816.F32 R160, R4.reuse, R170, R160 ;  /* 0x000000aa04a0723c */ /* 0x040fe200000018a0 */
[----:B------:R-:W1:Y:S05]  /*7470*/  LDSM.16.M88.4 R168, [R188+0x3000] ;  /* 0x00300000bca8783b */ /* 0x000e6a0000000200 */
[C---:B------:R-:W-:Y:S06]  /*7480*/  HMMA.16816.F32 R156, R4.reuse, R136, R156 ;  /* 0x00000088049c723c */ /* 0x040fec000000189c */
[C---:B------:R-:W-:Y:S01]  /*7490*/  HMMA.16816.F32 R152, R4.reuse, R138, R152 ;  /* 0x0000008a0498723c */ /* 0x040fe20000001898 */
[----:B------:R-:W5:Y:S05]  /*74a0*/  LDSM.16.M88.4 R136, [R188+0x3800] ;  /* 0x00380000bc88783b */ /* 0x000f6a0000000200 */
[C---:B------:R-:W-:Y:S06]  /*74b0*/  HMMA.16816.F32 R148, R4.reuse, R28, R148 ;  /* 0x0000001c0494723c */ /* 0x040fec0000001894 */
[----:B------:R-:W-:Y:S01]  /*74c0*/  HMMA.16816.F32 R140, R4, R30, R140 ;  /* 0x0000001e048c723c */ /* 0x000fe2000000188c */
[----:B------:R-:W-:Y:S04]  /*74d0*/  LDSM.16.M88.4 R4, [R202+0x8000] ;  /* 0x00800000ca04783b */ /* 0x000fe80000000200 */
[----:B------:R-:W5:Y:S01]  /*74e0*/  LDSM.16.M88.4 R28, [R201+0x10000] ;  /* 0x01000000c91c783b */ /* 0x000f620000000200 */
[C---:B------:R-:W-:Y:S06]  /*74f0*/  HMMA.16816.F32 R16, R8.reuse, R228, R16 ;  /* 0x000000e40810723c */ /* 0x040fec0000001810 */
[C---:B------:R-:W-:Y:S01]  /*7500*/  HMMA.16816.F32 R12, R8.reuse, R230, R12 ;  /* 0x000000e6080c723c */ /* 0x040fe2000000180c */
[----:B------:R-:W-:Y:S05]  /*7510*/  LDSM.16.M88.4 R228, [R183] ;  /* 0x00000000b7e4783b */ /* 0x000fea0000000200 */
[C---:B------:R-:W-:Y:S06]  /*7520*/  HMMA.16816.F32 R164, R8.reuse, R204, R164 ;  /* 0x000000cc08a4723c */ /* 0x040fec00000018a4 */
[C---:B------:R-:W-:Y:S01]  /*7530*/  HMMA.16816.F32 R160, R8.reuse, R206, R160 ;  /* 0x000000ce08a0723c */ /* 0x040fe200000018a0 */
[----:B------:R-:W-:Y:S05]  /*7540*/  LDSM.16.M88.4 R204, [R200+0x8000] ;  /* 0x00800000c8cc783b */ /* 0x000fea0000000200 */
[C---:B--2---:R-:W-:Y:S06]  /*7550*/  HMMA.16816.F32 R156, R8.reuse, R24, R156 ;  /* 0x00000018089c723c */ /* 0x044fec000000189c */
[C---:B------:R-:W-:Y:S01]  /*7560*/  HMMA.16816.F32 R152, R8.reuse, R26, R152 ;  /* 0x0000001a0898723c */ /* 0x040fe20000001898 */
[----:B------:R-:W2:Y:S05]  /*7570*/  LDSM.16.M88.4 R24, [R201+0x10800] ;  /* 0x01080000c918783b */ /* 0x000eaa0000000200 */
[C---:B---3--:R-:W-:Y:S06]  /*7580*/  HMMA.16816.F32 R148, R8.reuse, R20, R148 ;  /* 0x000000140894723c */ /* 0x048fec0000001894 */
[----:B------:R-:W-:Y:S01]  /*7590*/  HMMA.16816.F32 R140, R8, R22, R140 ;  /* 0x00000016088c723c */ /* 0x000fe2000000188c */
[----:B------:R-:W3:Y:S04]  /*75a0*/  LDSM.16.M88.4 R20, [R201+0x11000] ;  /* 0x01100000c914783b */ /* 0x000ee80000000200 */
[----:B------:R-:W3:Y:S01]  /*75b0*/  LDSM.16.M88.4 R8, [R201+0x11800] ;  /* 0x01180000c908783b */ /* 0x000ee20000000200 */
[C---:B------:R-:W-:Y:S06]  /*75c0*/  HMMA.16816.F32 R16, R32.reuse, R176, R16 ;  /* 0x000000b02010723c */ /* 0x040fec0000001810 */
[C---:B------:R-:W-:Y:S01]  /*75d0*/  HMMA.16816.F32 R12, R32.reuse, R178, R12 ;  /* 0x000000b2200c723c */ /* 0x040fe2000000180c */
[----:B------:R-:W3:Y:S05]  /*75e0*/  LDSM.16.M88.4 R176, [R182] ;  /* 0x00000000b6b0783b */ /* 0x000eea0000000200 */
[C---:B----4-:R-:W-:Y:S06]  /*75f0*/  HMMA.16816.F32 R164, R32.reuse, R172, R164 ;  /* 0x000000ac20a4723c */ /* 0x050fec00000018a4 */
[C---:B------:R-:W-:Y:S01]  /*7600*/  HMMA.16816.F32 R160, R32.reuse, R174, R160 ;  /* 0x000000ae20a0723c */ /* 0x040fe200000018a0 */
[----:B------:R-:W4:Y:S05]  /*7610*/  LDSM.16.M88.4 R172, [R181] ;  /* 0x00000000b5ac783b */ /* 0x000f2a0000000200 */
[C---:B-1----:R-:W-:Y:S06]  /*7620*/  HMMA.16816.F32 R156, R32.reuse, R168, R156 ;  /* 0x000000a8209c723c */ /* 0x042fec000000189c */
[C---:B------:R-:W-:Y:S01]  /*7630*/  HMMA.16816.F32 R152, R32.reuse, R170, R152 ;  /* 0x000000aa2098723c */ /* 0x040fe20000001898 */
[----:B------:R-:W1:Y:S05]  /*7640*/  LDSM.16.M88.4 R168, [R180] ;  /* 0x00000000b4a8783b */ /* 0x000e6a0000000200 */
[C---:B-----5:R-:W-:Y:S06]  /*7650*/  HMMA.16816.F32 R148, R32.reuse, R136, R148 ;  /* 0x000000882094723c */ /* 0x060fec0000001894 */
[----:B------:R-:W-:Y:S01]  /*7660*/  HMMA.16816.F32 R140, R32, R138, R140 ;  /* 0x0000008a208c723c */ /* 0x000fe2000000188c */
[----:B------:R-:W-:Y:S04]  /*7670*/  LDSM.16.M88.4 R136, [R198+0x8000] ;  /* 0x00800000c688783b */ /* 0x000fe80000000200 */
[----:B------:R-:W5:Y:S01]  /*7680*/  LDSM.16.M88.4 R32, [R195+0x10000] ;  /* 0x01000000c320783b */ /* 0x000f620000000200 */
[C---:B------:R-:W-:Y:S06]  /*7690*/  HMMA.16816.F32 R16, R4.reuse, R28, R16 ;  /* 0x0000001c0410723c */ /* 0x040fec0000001810 */
[C---:B------:R-:W-:Y:S01]  /*76a0*/  HMMA.16816.F32 R12, R4.reuse, R30, R12 ;  /* 0x0000001e040c723c */ /* 0x040fe2000000180c */
[----:B------:R-:W5:Y:S05]  /*76b0*/  LDSM.16.M88.4 R28, [R195+0x10800] ;  /* 0x01080000c31c783b */ /* 0x000f6a0000000200 */
[C---:B--2---:R-:W-:Y:S06]  /*76c0*/  HMMA.16816.F32 R164, R4.reuse, R24, R164 ;  /* 0x0000001804a4723c */ /* 0x044fec00000018a4 */
[C---:B------:R-:W-:Y:S01]  /*76d0*/  HMMA.16816.F32 R160, R4.reuse, R26, R160 ;  /* 0x0000001a04a0723c */ /* 0x040fe200000018a0 */
[----:B------:R-:W2:Y:S05]  /*76e0*/  LDSM.16.M88.4 R24, [R195+0x11000] ;  /* 0x01100000c318783b */ /* 0x000eaa0000000200 */
[C---:B---3--:R-:W-:Y:S06]  /*76f0*/  HMMA.16816.F32 R156, R4.reuse, R20, R156 ;  /* 0x00000014049c723c */ /* 0x048fec000000189c */
[C---:B------:R-:W-:Y:S01]  /*7700*/  HMMA.16816.F32 R152, R4.reuse, R22, R152 ;  /* 0x000000160498723c */ /* 0x040fe20000001898 */
[----:B------:R-:W3:Y:S05]  /*7710*/  LDSM.16.M88.4 R20, [R195+0x11800] ;  /* 0x01180000c314783b */ /* 0x000eea0000000200 */
[C---:B------:R-:W-:Y:S06]  /*7720*/  HMMA.16816.F32 R148, R4.reuse, R8, R148 ;  /* 0x000000080494723c */ /* 0x040fec0000001894 */
[----:B------:R-:W-:Y:S01]  /*7730*/  HMMA.16816.F32 R140, R4, R10, R140 ;  /* 0x0000000a048c723c */ /* 0x000fe2000000188c */
[----:B------:R-:W-:Y:S04]  /*7740*/  LDSM.16.M88.4 R8, [R197+0x8000] ;  /* 0x00800000c508783b */ /* 0x000fe80000000200 */
[----:B------:R-:W3:Y:S01]  /*7750*/  LDSM.16.M88.4 R4, [R188+0x4000] ;  /* 0x00400000bc04783b */ /* 0x000ee20000000200 */
[C---:B------:R-:W-:Y:S06]  /*7760*/  HMMA.16816.F32 R16, R204.reuse, R228, R16 ;  /* 0x000000e4cc10723c */ /* 0x040fec0000001810 */
[C---:B------:R-:W-:Y:S06]  /*7770*/  HMMA.16816.F32 R12, R204.reuse, R230, R12 ;  /* 0x000000e6cc0c723c */ /* 0x040fec000000180c */
[C---:B------:R-:W-:Y:S06]  /*7780*/  HMMA.16816.F32 R164, R204.reuse, R176, R164 ;  /* 0x000000b0cca4723c */ /* 0x040fec00000018a4 */
[C---:B------:R-:W-:Y:S06]  /*7790*/  HMMA.16816.F32 R160, R204.reuse, R178, R160 ;  /* 0x000000b2cca0723c */ /* 0x040fec00000018a0 */
[C---:B----4-:R-:W-:Y:S06]  /*77a0*/  HMMA.16816.F32 R156, R204.reuse, R172, R156 ;  /* 0x000000accc9c723c */ /* 0x050fec000000189c */
[C---:B------:R-:W-:Y:S01]  /*77b0*/  HMMA.16816.F32 R152, R204.reuse, R174, R152 ;  /* 0x000000aecc98723c */ /* 0x040fe20000001898 */
[----:B------:R-:W4:Y:S05]  /*77c0*/  LDSM.16.M88.4 R172, [R188+0x4800] ;  /* 0x00480000bcac783b */ /* 0x000f2a0000000200 */
[C---:B-1----:R-:W-:Y:S06]  /*77d0*/  HMMA.16816.F32 R148, R204.reuse, R168, R148 ;  /* 0x000000a8cc94723c */ /* 0x042fec0000001894 */
[----:B------:R-:W-:Y:S01]  /*77e0*/  HMMA.16816.F32 R204, R204, R170, R140 ;  /* 0x000000aacccc723c */ /* 0x000fe2000000188c */
[----:B------:R-:W1:Y:S04]  /*77f0*/  LDSM.16.M88.4 R168, [R188+0x5000] ;  /* 0x00500000bca8783b */ /* 0x000e680000000200 */
[----:B------:R-:W1:Y:S01]  /*7800*/  LDSM.16.M88.4 R140, [R188+0x5800] ;  /* 0x00580000bc8c783b */ /* 0x000e620000000200 */
[----:B-----5:R-:W-:Y:S01]  /*7810*/  HMMA.16816.F32 R16, R136, R32, R16 ;  /* 0x000000208810723c */ /* 0x020fe20000001810 */
[----:B------:R-:W-:-:S05]  /*7820*/  DEPBAR.LE SB0, 0x0 ;  /* 0x000080000000791a */ /* 0x000fca0000000000 */
[C---:B------:R-:W-:Y:S06]  /*7830*/  HMMA.16816.F32 R12, R136.reuse, R34, R12 ;  /* 0x00000022880c723c */ /* 0x040fec000000180c */
[C---:B------:R-:W-:Y:S06]  /*7840*/  HMMA.16816.F32 R164, R136.reuse, R28, R164 ;  /* 0x0000001c88a4723c */ /* 0x040fec00000018a4 */
[C---:B------:R-:W-:Y:S06]  /*7850*/  HMMA.16816.F32 R160, R136.reuse, R30, R160 ;  /* 0x0000001e88a0723c */ /* 0x040fec00000018a0 */
[C---:B--2---:R-:W-:Y:S06]  /*7860*/  HMMA.16816.F32 R156, R136.reuse, R24, R156 ;  /* 0x00000018889c723c */ /* 0x044fec000000189c */
[C---:B------:R-:W-:Y:S06]  /*7870*/  HMMA.16816.F32 R152, R136.reuse, R26, R152 ;  /* 0x0000001a8898723c */ /* 0x040fec0000001898 */
[C---:B---3--:R-:W-:Y:S06]  /*7880*/  HMMA.16816.F32 R148, R136.reuse, R20, R148 ;  /* 0x000000148894723c */ /* 0x048fec0000001894 */
[----:B------:R-:W-:Y:S06]  /*7890*/  HMMA.16816.F32 R204, R136, R22, R204 ;  /* 0x0000001688cc723c */ /* 0x000fec00000018cc */
[C---:B------:R-:W-:Y:S06]  /*78a0*/  HMMA.16816.F32 R16, R8.reuse, R4, R16 ;  /* 0x000000040810723c */ /* 0x040fec0000001810 */
[----:B------:R-:W-:Y:S01]  /*78b0*/  HMMA.16816.F32 R12, R8, R6, R12 ;  /* 0x00000006080c723c */ /* 0x000fe2000000180c */
[----:B------:R-:W-:-:S04]  /*78c0*/  IMAD.U32 R5, RZ, RZ, UR20 ;  /* 0x00000014ff057e24 */ /* 0x000fc8000f8e00ff */
[----:B------:R-:W-:Y:S01]  /*78d0*/  IMAD R2, R5, 0x40, R220 ;  /* 0x0000004005027824 */ /* 0x000fe200078e02dc */
[C---:B----4-:R-:W-:Y:S03]  /*78e0*/  HMMA.16816.F32 R164, R8.reuse, R172, R164 ;  /* 0x000000ac08a4723c */ /* 0x050fe600000018a4 */
[C---:B------:R-:W-:Y:S01]  /*78f0*/  VIADD R6, R2.reuse, 0x1 ;  /* 0x0000000102067836 */ /* 0x040fe20000000000 */
[-C--:B------:R-:W-:Y:S01]  /*7900*/  ISETP.GE.AND P0, PT, R2, R217.reuse, PT ;  /* 0x000000d90200720c */ /* 0x080fe20003f06270 */
[----:B------:R-:W-:Y:S01]  /*7910*/  IMAD.IADD R7, R216, 0x1, -R2 ;  /* 0x00000001d8077824 */ /* 0x000fe200078e0a02 */
[----:B------:R-:W-:Y:S01]  /*7920*/  HMMA.16816.F32 R160, R8, R174, R160 ;  /* 0x000000ae08a0723c */ /* 0x000fe200000018a0 */
[----:B------:R-:W-:Y:S02]  /*7930*/  ISETP.GE.AND P5, PT, R2, R214, PT ;  /* 0x000000d60200720c */ /* 0x000fe40003fa6270 */
[----:B------:R-:W-:-:S02]  /*7940*/  ISETP.GE.AND P6, PT, R6, R217, PT ;  /* 0x000000d90600720c */ /* 0x000fc40003fc6270 */
[----:B------:R-:W-:Y:S01]  /*7950*/  ISETP.GE.AND P1, PT, R6, R214, PT ;  /* 0x000000d60600720c */ /* 0x000fe20003f26270 */
[C---:B-1----:R-:W-:Y:S01]  /*7960*/  HMMA.16816.F32 R156, R8.reuse, R168, R156 ;  /* 0x000000a8089c723c */ /* 0x042fe2000000189c */
[----:B------:R-:W-:Y:S01]  /*7970*/  FMUL.FTZ R16, R16, UR25 ;  /* 0x0000001910107c20 */ /* 0x000fe20008410000 */
[----:B------:R-:W-:Y:S01]  /*7980*/  FMUL.FTZ R0, R17, UR25 ;  /* 0x0000001911007c20 */ /* 0x000fe20008410000 */
[CC--:B------:R-:W-:Y:S02]  /*7990*/  ISETP.LT.OR P6, PT, R6.reuse, R218.reuse, P6 ;  /* 0x000000da0600720c */ /* 0x0c0fe400037c1670 */
[----:B------:R-:W-:Y:S01]  /*79a0*/  ISETP.LT.OR P1, PT, R6, R215, P1 ;  /* 0x000000d70600720c */ /* 0x000fe20000f21670 */
[C---:B------:R-:W-:Y:S01]  /*79b0*/  HMMA.16816.F32 R152, R8.reuse, R170, R152 ;  /* 0x000000aa0898723c */ /* 0x040fe20000001898 */
[----:B------:R-:W1:Y:S01]  /*79c0*/  MUFU.TANH R16, R16 ;  /* 0x0000001000107308 */ /* 0x000e620000002400 */
[----:B------:R-:W-:Y:S01]  /*79d0*/  IABS R7, R7 ;  /* 0x0000000700077213 */ /* 0x000fe20000000000 */
[----:B------:R-:W-:Y:S01]  /*79e0*/  FMUL.FTZ R5, R14, UR25 ;  /* 0x000000190e057c20 */ /* 0x000fe20008410000 */
[----:B------:R-:W-:Y:S01]  /*79f0*/  ISETP.LT.OR P0, PT, R2, R218, P0 ;  /* 0x000000da0200720c */ /* 0x000fe20000701670 */
[----:B------:R-:W-:Y:S01]  /*7a00*/  FMUL.FTZ R21, R12, UR25 ;  /* 0x000000190c157c20 */ /* 0x000fe20008410000 */
[C---:B------:R-:W-:Y:S01]  /*7a10*/  HMMA.16816.F32 R148, R8.reuse, R140, R148 ;  /* 0x0000008c0894723c */ /* 0x040fe20000001894 */
[----:B------:R-:W-:Y:S01]  /*7a20*/  I2FP.F32.S32 R7, R7 ;  /* 0x0000000700077245 */ /* 0x000fe20000201400 */
[----:B------:R-:W-:Y:S01]  /*7a30*/  FMUL.FTZ R4, R15, UR25 ;  /* 0x000000190f047c20 */ /* 0x000fe20008410000 */
[----:B------:R-:W2:Y:S01]  /*7a40*/  MUFU.TANH R0, R0 ;  /* 0x0000000000007308 */ /* 0x000ea20000002400 */
[----:B------:R-:W-:Y:S01]  /*7a50*/  ISETP.LT.OR P5, PT, R2, R215, P5 ;  /* 0x000000d70200720c */ /* 0x000fe20002fa1670 */
[----:B------:R-:W-:Y:S01]  /*7a60*/  FMUL.FTZ R23, R164, UR25 ;  /* 0x00000019a4177c20 */ /* 0x000fe20008410000 */
[----:B------:R-:W-:Y:S01]  /*7a70*/  HMMA.16816.F32 R204, R8, R142, R204 ;  /* 0x0000008e08cc723c */ /* 0x000fe200000018cc */
[----:B------:R-:W-:Y:S01]  /*7a80*/  FMUL.FTZ R20, R165, UR25 ;  /* 0x00000019a5147c20 */ /* 0x000fe20008410000 */
[----:B------:R-:W-:-:S03]  /*7a90*/  FMUL.FTZ R12, R167, UR25 ;  /* 0x00000019a70c7c20 */ /* 0x000fc60008410000 */
[----:B------:R-:W-:Y:S01]  /*7aa0*/  MUFU.TANH R15, R5 ;  /* 0x00000005000f7308 */ /* 0x000fe20000002400 */
[----:B------:R-:W-:Y:S01]  /*7ab0*/  FMUL.FTZ R24, R156, UR25 ;  /* 0x000000199c187c20 */ /* 0x000fe20008410000 */
[----:B------:R-:W-:Y:S01]  /*7ac0*/  FMUL.FTZ R10, R18, UR25 ;  /* 0x00000019120a7c20 */ /* 0x000fe20008410000 */
[----:B------:R-:W-:Y:S01]  /*7ad0*/  FMUL.FTZ R8, R19, UR25 ;  /* 0x0000001913087c20 */ /* 0x000fe20008410000 */
[----:B------:R-:W-:Y:S02]  /*7ae0*/  IMAD.IADD R11, R219, 0x1, -R2 ;  /* 0x00000001db0b7824 */ /* 0x000fe400078e0a02 */
[----:B------:R-:W-:Y:S01]  /*7af0*/  FMUL.FTZ R18, R13, UR25 ;  /* 0x000000190d127c20 */ /* 0x000fe20008410000 */
[--C-:B------:R-:W-:Y:S02]  /*7b00*/  IMAD.IADD R9, R219, 0x1, -R6.reuse ;  /* 0x00000001db097824 */ /* 0x100fe400078e0a06 */
[----:B------:R-:W-:Y:S01]  /*7b10*/  FMUL.FTZ R13, R166, UR25 ;  /* 0x00000019a60d7c20 */ /* 0x000fe20008410000 */
[----:B------:R-:W3:Y:S01]  /*7b20*/  MUFU.TANH R10, R10 ;  /* 0x0000000a000a7308 */ /* 0x000ee20000002400 */
[----:B------:R-:W-:Y:S01]  /*7b30*/  IMAD.IADD R6, R216, 0x1, -R6 ;  /* 0x00000001d8067824 */ /* 0x000fe200078e0a06 */
[----:B------:R-:W-:Y:S01]  /*7b40*/  IABS R11, R11 ;  /* 0x0000000b000b7213 */ /* 0x000fe20000000000 */
[----:B------:R-:W-:Y:S01]  /*7b50*/  FMUL.FTZ R22, R158, UR25 ;  /* 0x000000199e167c20 */ /* 0x000fe20008410000 */
[----:B------:R-:W-:Y:S01]  /*7b60*/  IABS R9, R9 ;  /* 0x0000000900097213 */ /* 0x000fe20000000000 */
[----:B------:R-:W-:Y:S01]  /*7b70*/  FMUL.FTZ R27, R157, UR25 ;  /* 0x000000199d1b7c20 */ /* 0x000fe20008410000 */
[----:B------:R-:W-:Y:S01]  /*7b80*/  IABS R6, R6 ;  /* 0x0000000600067213 */ /* 0x000fe20000000000 */
[----:B------:R-:W-:Y:S01]  /*7b90*/  FMUL.FTZ R25, R159, UR25 ;  /* 0x000000199f197c20 */ /* 0x000fe20008410000 */
[----:B------:R-:W4:Y:S01]  /*7ba0*/  MUFU.TANH R8, R8 ;  /* 0x0000000800087308 */ /* 0x000f220000002400 */
[----:B------:R-:W-:-:S02]  /*7bb0*/  I2FP.F32.S32 R11, R11 ;  /* 0x0000000b000b7245 */ /* 0x000fc40000201400 */
[----:B------:R-:W-:Y:S01]  /*7bc0*/  I2FP.F32.S32 R9, R9 ;  /* 0x0000000900097245 */ /* 0x000fe20000201400 */
[----:B------:R-:W-:Y:S01]  /*7bd0*/  FMUL.FTZ R204, R204, UR25 ;  /* 0x00000019cccc7c20 */ /* 0x000fe20008410000 */
[----:B------:R-:W-:Y:S01]  /*7be0*/  I2FP.F32.S32 R17, R6 ;  /* 0x0000000600117245 */ /* 0x000fe20000201400 */
[----:B-1----:R-:W-:Y:S01]  /*7bf0*/  FFMA.FTZ R11, R11, -UR19, R16 ;  /* 0x800000130b0b7c23 */ /* 0x002fe20008010010 */
[C---:B------:R-:W-:Y:S02]  /*7c00*/  VIADD R6, R2.reuse, 0x8 ;  /* 0x0000000802067836 */ /* 0x040fe40000000000 */
[----:B--2---:R-:W-:Y:S01]  /*7c10*/  FFMA.FTZ R14, R9, -UR19, R0 ;  /* 0x80000013090e7c23 */ /* 0x004fe20008010000 */
[----:B---3--:R-:W-:Y:S01]  /*7c20*/  FFMA.FTZ R7, R7, -UR19, R10 ;  /* 0x8000001307077c23 */ /* 0x008fe2000801000a */
[----:B------:R-:W-:Y:S01]  /*7c30*/  VIADD R9, R2, 0x9 ;  /* 0x0000000902097836 */ /* 0x000fe20000000000 */
[----:B------:R-:W-:Y:S01]  /*7c40*/  FSEL R0, R11, -INF , !P0 ;  /* 0xff8000000b007808 */ /* 0x000fe20004000000 */
[----:B------:R-:W1:Y:S01]  /*7c50*/  MUFU.TANH R21, R21 ;  /* 0x0000001500157308 */ /* 0x000e620000002400 */
[----:B------:R-:W-:Y:S01]  /*7c60*/  ISETP.GE.AND P0, PT, R6, R217, PT ;  /* 0x000000d90600720c */ /* 0x000fe20003f06270 */
[----:B------:R-:W-:Y:S01]  /*7c70*/  FMUL.FTZ R11, R160, UR25 ;  /* 0x00000019a00b7c20 */ /* 0x000fe20008410000 */
[----:B------:R-:W-:Y:S01]  /*7c80*/  FSEL R19, R7, -INF , !P5 ;  /* 0xff80000007137808 */ /* 0x000fe20006800000 */
[----:B------:R-:W-:-:S02]  /*7c90*/  IMAD.IADD R7, R219, 0x1, -R9 ;  /* 0x00000001db077824 */ /* 0x000fc400078e0a09 */
[----:B----4-:R-:W-:Y:S01]  /*7ca0*/  FFMA.FTZ R17, R17, -UR19, R8 ;  /* 0x8000001311117c23 */ /* 0x010fe20008010008 */
[-C--:B------:R-:W-:Y:S01]  /*7cb0*/  ISETP.GE.AND P5, PT, R6, R214.reuse, PT ;  /* 0x000000d60600720c */ /* 0x080fe20003fa6270 */
[--C-:B------:R-:W-:Y:S01]  /*7cc0*/  IMAD.IADD R8, R219, 0x1, -R6.reuse ;  /* 0x00000001db087824 */ /* 0x100fe200078e0a06 */
[----:B------:R-:W-:Y:S01]  /*7cd0*/  FSEL R14, R14, -INF , !P6 ;  /* 0xff8000000e0e7808 */ /* 0x000fe20007000000 */
[----:B------:R2:W3:Y:S01]  /*7ce0*/  MUFU.TANH R16, R4 ;  /* 0x0000000400107308 */ /* 0x0004e20000002400 */
[----:B------:R-:W-:Y:S01]  /*7cf0*/  FSEL R17, R17, -INF , !P1 ;  /* 0xff80000011117808 */ /* 0x000fe20004800000 */
[----:B------:R-:W-:Y:S01]  /*7d00*/  FMUL.FTZ R10, R161, UR25 ;  /* 0x00000019a10a7c20 */ /* 0x000fe20008410000 */
[----:B------:R-:W-:Y:S01]  /*7d10*/  ISETP.GE.AND P6, PT, R9, R217, PT ;  /* 0x000000d90900720c */ /* 0x000fe20003fc6270 */
[----:B------:R-:W-:Y:S01]  /*7d20*/  FMUL.FTZ R205, R205, UR25 ;  /* 0x00000019cdcd7c20 */ /* 0x000fe20008410000 */
[C---:B------:R-:W-:Y:S01]  /*7d30*/  ISETP.GE.AND P1, PT, R9.reuse, R214, PT ;  /* 0x000000d60900720c */ /* 0x040fe20003f26270 */
[----:B------:R-:W-:Y:S01]  /*7d40*/  FMUL.FTZ R206, R206, UR25 ;  /* 0x00000019cece7c20 */ /* 0x000fe20008410000 */
[CC--:B------:R-:W-:Y:S01]  /*7d50*/  ISETP.LT.OR P0, PT, R6.reuse, R218.reuse, P0 ;  /* 0x000000da0600720c */ /* 0x0c0fe20000701670 */
[----:B------:R-:W4:Y:S01]  /*7d60*/  MUFU.TANH R18, R18 ;  /* 0x0000001200127308 */ /* 0x000f220000002400 */
[-C--:B------:R-:W-:Y:S01]  /*7d70*/  ISETP.LT.OR P5, PT, R6, R215.reuse, P5 ;  /* 0x000000d70600720c */ /* 0x080fe20002fa1670 */
[C---:B------:R-:W-:Y:S01]  /*7d80*/  IMAD.IADD R6, R216.reuse, 0x1, -R6 ;  /* 0x00000001d8067824 */ /* 0x040fe200078e0a06 */
[----:B------:R-:W-:Y:S01]  /*7d90*/  ISETP.LT.OR P6, PT, R9, R218, P6 ;  /* 0x000000da0900720c */ /* 0x000fe200037c1670 */
[----:B------:R-:W-:Y:S01]  /*7da0*/  FMUL.FTZ R207, R207, UR25 ;  /* 0x00000019cfcf7c20 */ /* 0x000fe20008410000 */
[----:B------:R-:W-:Y:S01]  /*7db0*/  ISETP.LT.OR P1, PT, R9, R215, P1 ;  /* 0x000000d70900720c */ /* 0x000fe20000f21670 */
[----:B------:R-:W-:Y:S01]  /*7dc0*/  IMAD.IADD R9, R216, 0x1, -R9 ;  /* 0x00000001d8097824 */ /* 0x000fe200078e0a09 */
[----:B------:R-:W-:Y:S01]  /*7dd0*/  IABS R6, R6 ;  /* 0x0000000600067213 */ /* 0x000fe20000000000 */
[----:B------:R-:W5:Y:S01]  /*7de0*/  MUFU.TANH R23, R23 ;  /* 0x0000001700177308 */ /* 0x000f620000002400 */
[----:B------:R-:W-:Y:S01]  /*7df0*/  IABS R8, R8 ;  /* 0x0000000800087213 */ /* 0x000fe20000000000 */
[----:B--2---:R-:W-:Y:S01]  /*7e00*/  FMUL.FTZ R4, R163, UR25 ;  /* 0x00000019a3047c20 */ /* 0x004fe20008410000 */
[----:B------:R-:W-:Y:S01]  /*7e10*/  IABS R5, R9 ;  /* 0x0000000900057213 */ /* 0x000fe20000000000 */
[----:B------:R-:W-:Y:S01]  /*7e20*/  FMUL.FTZ R9, R162, UR25 ;  /* 0x00000019a2097c20 */ /* 0x000fe20008410000 */
[----:B------:R-:W-:-:S02]  /*7e30*/  I2FP.F32.S32 R6, R6 ;  /* 0x0000000600067245 */ /* 0x000fc40000201400 */
[----:B------:R-:W-:Y:S01]  /*7e40*/  IABS R7, R7 ;  /* 0x0000000700077213 */ /* 0x000fe20000000000 */
[----:B------:R-:W2:Y:S01]  /*7e50*/  MUFU.TANH R13, R13 ;  /* 0x0000000d000d7308 */ /* 0x000ea20000002400 */
[----:B------:R-:W-:Y:S01]  /*7e60*/  I2FP.F32.S32 R8, R8 ;  /* 0x0000000800087245 */ /* 0x000fe20000201400 */
[----:B------:R-:W-:Y:S01]  /*7e70*/  FFMA.FTZ R6, R6, -UR19, R15 ;  /* 0x8000001306067c23 */ /* 0x000fe2000801000f */
[----:B------:R-:W-:Y:S02]  /*7e80*/  I2FP.F32.S32 R5, R5 ;  /* 0x0000000500057245 */ /* 0x000fe40000201400 */
[----:B------:R-:W-:Y:S01]  /*7e90*/  I2FP.F32.S32 R7, R7 ;  /* 0x0000000700077245 */ /* 0x000fe20000201400 */
[----:B-1----:R-:W-:Y:S01]  /*7ea0*/  FFMA.FTZ R8, R8, -UR19, R21 ;  /* 0x8000001308087c23 */ /* 0x002fe20008010015 */
[----:B------:R-:W-:Y:S01]  /*7eb0*/  FSEL R21, R6, -INF , !P5 ;  /* 0xff80000006157808 */ /* 0x000fe20006800000 */
[----:B---3--:R-:W-:Y:S01]  /*7ec0*/  FFMA.FTZ R15, R5, -UR19, R16 ;  /* 0x80000013050f7c23 */ /* 0x008fe20008010010 */
[----:B------:R-:W-:-:S02]  /*7ed0*/  VIADD R16, R2, 0x10 ;  /* 0x0000001002107836 */ /* 0x000fc40000000000 */
[----:B----4-:R-:W-:Y:S01]  /*7ee0*/  FFMA.FTZ R7, R7, -UR19, R18 ;  /* 0x8000001307077c23 */ /* 0x010fe20008010012 */
[----:B------:R-:W-:Y:S01]  /*7ef0*/  FSEL R18, R8, -INF , !P0 ;  /* 0xff80000008127808 */ /* 0x000fe20004000000 */
[----:B------:R-:W-:Y:S01]  /*7f00*/  VIADD R5, R2, 0x11 ;  /* 0x0000001102057836 */ /* 0x000fe20000000000 */
[----:B------:R-:W-:Y:S01]  /*7f10*/  FSEL R15, R15, -INF , !P1 ;  /* 0xff8000000f0f7808 */ /* 0x000fe20004800000 */
[--C-:B------:R-:W-:Y:S01]  /*7f20*/  IMAD.IADD R8, R219, 0x1, -R16.reuse ;  /* 0x00000001db087824 */ /* 0x100fe200078e0a10 */
[----:B------:R-:W-:Y:S01]  /*7f30*/  ISETP.GE.AND P0, PT, R16, R217, PT ;  /* 0x000000d91000720c */ /* 0x000fe20003f06270 */
[----:B------:R-:W-:Y:S01]  /*7f40*/  IMAD.IADD R6, R216, 0x1, -R16 ;  /* 0x00000001d8067824 */ /* 0x000fe200078e0a10 */
[C---:B------:R-:W-:Y:S01]  /*7f50*/  ISETP.GE.AND P5, PT, R16.reuse, R214, PT ;  /* 0x000000d61000720c */ /* 0x040fe20003fa6270 */
[----:B------:R-:W1:Y:S01]  /*7f60*/  MUFU.TANH R20, R20 ;  /* 0x0000001400147308 */ /* 0x000e620000002400 */
[C---:B------:R-:W-:Y:S02]  /*7f70*/  ISETP.LT.OR P0, PT, R16.reuse, R218, P0 ;  /* 0x000000da1000720c */ /* 0x040fe40000701670 */
[----:B------:R-:W-:-:S02]  /*7f80*/  ISETP.LT.OR P5, PT, R16, R215, P5 ;  /* 0x000000d71000720c */ /* 0x000fc40002fa1670 */
[----:B------:R-:W-:Y:S01]  /*7f90*/  FSEL R16, R7, -INF , !P6 ;  /* 0xff80000007107808 */ /* 0x000fe20007000000 */
[--C-:B------:R-:W-:Y:S01]  /*7fa0*/  IMAD.IADD R7, R219, 0x1, -R5.reuse ;  /* 0x00000001db077824 */ /* 0x100fe200078e0a05 */
[C---:B------:R-:W-:Y:S01]  /*7fb0*/  ISETP.GE.AND P6, PT, R5.reuse, R217, PT ;  /* 0x000000d90500720c */ /* 0x040fe20003fc6270 */
[----:B------:R-:W3:Y:S01]  /*7fc0*/  MUFU.TANH R12, R12 ;  /* 0x0000000c000c7308 */ /* 0x000ee20000002400 */
[C---:B------:R-:W-:Y:S02]  /*7fd0*/  ISETP.GE.AND P1, PT, R5.reuse, R214, PT ;  /* 0x000000d60500720c */ /* 0x040fe40003f26270 */
[C---:B------:R-:W-:Y:S02]  /*7fe0*/  ISETP.LT.OR P6, PT, R5.reuse, R218, P6 ;  /* 0x000000da0500720c */ /* 0x040fe400037c1670 */
[----:B------:R-:W-:Y:S01]  /*7ff0*/  ISETP.LT.OR P1, PT, R5, R215, P1 ;  /* 0x000000d70500720c */ /* 0x000fe20000f21670 */
[----:B------:R-:W-:Y:S01]  /*8000*/  IMAD.IADD R5, R216, 0x1, -R5 ;  /* 0x00000001d8057824 */ /* 0x000fe200078e0a05 */
[----:B------:R-:W-:Y:S01]  /*8010*/  IABS R8, R8 ;  /* 0x0000000800087213 */ /* 0x000fe20000000000 */
[----:B------:R-:W4:Y:S01]  /*8020*/  MUFU.TANH R11, R11 ;  /* 0x0000000b000b7308 */ /* 0x000f220000002400 */
[----:B------:R-:W-:-:S02]  /*8030*/  IABS R6, R6 ;  /* 0x0000000600067213 */ /* 0x000fc40000000000 */
[----:B------:R-:W-:Y:S02]  /*8040*/  IABS R7, R7 ;  /* 0x0000000700077213 */ /* 0x000fe40000000000 */
[----:B------:R-:W-:Y:S02]  /*8050*/  IABS R5, R5 ;  /* 0x0000000500057213 */ /* 0x000fe40000000000 */
[----:B------:R-:W-:Y:S01]  /*8060*/  I2FP.F32.S32 R8, R8 ;  /* 0x0000000800087245 */ /* 0x000fe20000201400 */
[----:B------:R-:W4:Y:S01]  /*8070*/  MUFU.TANH R9, R9 ;  /* 0x0000000900097308 */ /* 0x000f220000002400 */
[----:B------:R-:W-:Y:S02]  /*8080*/  I2FP.F32.S32 R6, R6 ;  /* 0x0000000600067245 */ /* 0x000fe40000201400 */
[----:B------:R-:W-:Y:S01]  /*8090*/  I2FP.F32.S32 R7, R7 ;  /* 0x0000000700077245 */ /* 0x000fe20000201400 */
[----:B-----5:R-:W-:Y:S01]  /*80a0*/  FFMA.FTZ R8, R8, -UR19, R23 ;  /* 0x8000001308087c23 */ /* 0x020fe20008010017 */
[----:B------:R-:W-:Y:S01]  /*80b0*/  I2FP.F32.S32 R5, R5 ;  /* 0x0000000500057245 */ /* 0x000fe20000201400 */
[----:B--2---:R-:W-:Y:S01]  /*80c0*/  FFMA.FTZ R13, R6, -UR19, R13 ;  /* 0x80000013060d7c23 */ /* 0x004fe2000801000d */
[----:B------:R-:W-:-:S02]  /*80d0*/  VIADD R6, R2, 0x18 ;  /* 0x0000001802067836 */ /* 0x000fc40000000000 */
[----:B-1----:R-:W-:Y:S01]  /*80e0*/  FFMA.FTZ R7, R7, -UR19, R20 ;  /* 0x8000001307077c23 */ /* 0x002fe20008010014 */
[----:B------:R-:W-:Y:S01]  /*80f0*/  FSEL R174, R8, -INF , !P0 ;  /* 0xff80000008ae7808 */ /* 0x000fe20004000000 */
[----:B---3--:R-:W-:Y:S01]  /*8100*/  FFMA.FTZ R12, R5, -UR19, R12 ;  /* 0x80000013050c7c23 */ /* 0x008fe2000801000c */
[----:B------:R-:W-:Y:S01]  /*8110*/  FSEL R135, R13, -INF , !P5 ;  /* 0xff8000000d877808 */ /* 0x000fe20006800000 */
[----:B------:R-:W-:Y:S01]  /*8120*/  VIADD R5, R2, 0x19 ;  /* 0x0000001902057836 */ /* 0x000fe20000000000 */
[C---:B------:R-:W-:Y:S01]  /*8130*/  ISETP.GE.AND P0, PT, R6.reuse, R217, PT ;  /* 0x000000d90600720c */ /* 0x040fe20003f06270 */
[--C-:B------:R-:W-:Y:S01]  /*8140*/  IMAD.IADD R8, R219, 0x1, -R6.reuse ;  /* 0x00000001db087824 */ /* 0x100fe200078e0a06 */
[----:B------:R-:W-:Y:S01]  /*8150*/  ISETP.GE.AND P5, PT, R6, R214, PT ;  /* 0x000000d60600720c */ /* 0x000fe20003fa6270 */
[----:B------:R-:W1:Y:S01]  /*8160*/  MUFU.TANH R10, R10 ;  /* 0x0000000a000a7308 */ /* 0x000e620000002400 */
[----:B------:R-:W-:Y:S01]  /*8170*/  FSEL R138, R7, -INF , !P6 ;  /* 0xff800000078a7808 */ /* 0x000fe20007000000 */
[--C-:B------:R-:W-:Y:S01]  /*8180*/  IMAD.IADD R7, R219, 0x1, -R5.reuse ;  /* 0x00000001db077824 */ /* 0x100fe200078e0a05 */
[----:B------:R-:W-:Y:S01]  /*8190*/  FSEL R133, R12, -INF , !P1 ;  /* 0xff8000000c857808 */ /* 0x000fe20004800000 */
[----:B------:R-:W-:Y:S01]  /*81a0*/  FMUL.FTZ R13, R155, UR25 ;  /* 0x000000199b0d7c20 */ /* 0x000fe20008410000 */
[C---:B------:R-:W-:Y:S01]  /*81b0*/  ISETP.LT.OR P0, PT, R6.reuse, R218, P0 ;  /* 0x000000da0600720c */ /* 0x040fe20000701670 */
[----:B------:R-:W-:Y:S01]  /*81c0*/  FMUL.FTZ R23, R153, UR25 ;  /* 0x0000001999177c20 */ /* 0x000fe20008410000 */
[----:B------:R-:W-:Y:S01]  /*81d0*/  ISETP.LT.OR P5, PT, R6, R215, P5 ;  /* 0x000000d70600720c */ /* 0x000fe20002fa1670 */
[----:B------:R-:W-:Y:S01]  /*81e0*/  IMAD.IADD R6, R216, 0x1, -R6 ;  /* 0x00000001d8067824 */ /* 0x000fe200078e0a06 */
[C---:B------:R-:W-:Y:S01]  /*81f0*/  ISETP.GE.AND P6, PT, R5.reuse, R217, PT ;  /* 0x000000d90500720c */ /* 0x040fe20003fc6270 */
[----:B------:R-:W2:Y:S01]  /*8200*/  MUFU.TANH R4, R4 ;  /* 0x0000000400047308 */ /* 0x000ea20000002400 */
[C---:B------:R-:W-:Y:S01]  /*8210*/  ISETP.GE.AND P1, PT, R5.reuse, R214, PT ;  /* 0x000000d60500720c */ /* 0x040fe20003f26270 */
[----:B------:R-:W-:Y:S01]  /*8220*/  FMUL.FTZ R20, R152, UR25 ;  /* 0x0000001998147c20 */ /* 0x000fe20008410000 */
[C---:B------:R-:W-:Y:S01]  /*8230*/  ISETP.LT.OR P6, PT, R5.reuse, R218, P6 ;  /* 0x000000da0500720c */ /* 0x040fe200037c1670 */
[----:B------:R-:W-:Y:S01]  /*8240*/  FMUL.FTZ R12, R154, UR25 ;  /* 0x000000199a0c7c20 */ /* 0x000fe20008410000 */
[----:B------:R-:W-:Y:S01]  /*8250*/  ISETP.LT.OR P1, PT, R5, R215, P1 ;  /* 0x000000d70500720c */ /* 0x000fe20000f21670 */
[----:B------:R-:W-:Y:S01]  /*8260*/  IMAD.IADD R5, R216, 0x1, -R5 ;  /* 0x00000001d8057824 */ /* 0x000fe200078e0a05 */
[----:B------:R-:W-:Y:S01]  /*8270*/  IABS R8, R8 ;  /* 0x0000000800087213 */ /* 0x000fe20000000000 */
[----:B------:R-:W3:Y:S01]  /*8280*/  MUFU.TANH R24, R24 ;  /* 0x0000001800187308 */ /* 0x000ee20000002400 */
[----:B------:R-:W-:-:S02]  /*8290*/  IABS R6, R6 ;  /* 0x0000000600067213 */ /* 0x000fc40000000000 */
[----:B------:R-:W-:Y:S02]  /*82a0*/  IABS R7, R7 ;  /* 0x0000000700077213 */ /* 0x000fe40000000000 */
[----:B------:R-:W-:Y:S02]  /*82b0*/  IABS R5, R5 ;  /* 0x0000000500057213 */ /* 0x000fe40000000000 */
[----:B------:R-:W-:Y:S01]  /*82c0*/  I2FP.F32.S32 R8, R8 ;  /* 0x0000000800087245 */ /* 0x000fe20000201400 */
[----:B------:R-:W5:Y:S01]  /*82d0*/  MUFU.TANH R22, R22 ;  /* 0x0000001600167308 */ /* 0x000f620000002400 */
[----:B------:R-:W-:Y:S02]  /*82e0*/  I2FP.F32.S32 R6, R6 ;  /* 0x0000000600067245 */ /* 0x000fe40000201400 */
[----:B------:R-:W-:Y:S01]  /*82f0*/  I2FP.F32.S32 R7, R7 ;  /* 0x0000000700077245 */ /* 0x000fe20000201400 */
[----:B----4-:R-:W-:Y:S01]  /*8300*/  FFMA.FTZ R11, R8, -UR19, R11 ;  /* 0x80000013080b7c23 */ /* 0x010fe2000801000b */
[----:B------:R-:W-:Y:S01]  /*8310*/  I2FP.F32.S32 R5, R5 ;  /* 0x0000000500057245 */ /* 0x000fe20000201400 */
[----:B------:R-:W-:Y:S01]  /*8320*/  FFMA.FTZ R6, R6, -UR19, R9 ;  /* 0x8000001306067c23 */ /* 0x000fe20008010009 */
[----:B------:R-:W-:-:S02]  /*8330*/  VIADD R9, R2, 0x20 ;  /* 0x0000002002097836 */ /* 0x000fc40000000000 */
[----:B-1----:R-:W-:Y:S01]  /*8340*/  FFMA.FTZ R7, R7, -UR19, R10 ;  /* 0x8000001307077c23 */ /* 0x002fe2000801000a */
[----:B------:R-:W-:Y:S02]  /*8350*/  VIADD R8, R2, 0x21 ;  /* 0x0000002102087836 */ /* 0x000fe40000000000 */
[----:B--2---:R-:W-:Y:S01]  /*8360*/  FFMA.FTZ R4, R5, -UR19, R4 ;  /* 0x8000001305047c23 */ /* 0x004fe20008010004 */
[----:B------:R-:W-:Y:S01]  /*8370*/  FSEL R136, R11, -INF , !P0 ;  /* 0xff8000000b887808 */ /* 0x000fe20004000000 */
[--C-:B------:R-:W-:Y:S01]  /*8380*/  IMAD.IADD R11, R219, 0x1, -R9.reuse ;  /* 0x00000001db0b7824 */ /* 0x100fe200078e0a09 */
[----:B------:R-:W-:Y:S01]  /*8390*/  FSEL R155, R6, -INF , !P5 ;  /* 0xff800000069b7808 */ /* 0x000fe20006800000 */
[----:B------:R-:W1:Y:S01]  /*83a0*/  MUFU.TANH R27, R27 ;  /* 0x0000001b001b7308 */ /* 0x000e620000002400 */
[----:B------:R-:W-:Y:S01]  /*83b0*/  ISETP.GE.AND P0, PT, R9, R217, PT ;  /* 0x000000d90900720c */ /* 0x000fe20003f06270 */
[----:B------:R-:W-:Y:S01]  /*83c0*/  IMAD.IADD R10, R219, 0x1, -R8 ;  /* 0x00000001db0a7824 */ /* 0x000fe200078e0a08 */
[----:B------:R-:W-:Y:S01]  /*83d0*/  ISETP.GE.AND P5, PT, R9, R214, PT ;  /* 0x000000d60900720c */ /* 0x000fe20003fa6270 */
[----:B------:R-:W-:Y:S01]  /*83e0*/  FMUL.FTZ R5, R150, UR25 ;  /* 0x0000001996057c20 */ /* 0x000fe20008410000 */
[----:B------:R-:W-:Y:S01]  /*83f0*/  FSEL R134, R7, -INF , !P6 ;  /* 0xff80000007867808 */ /* 0x000fe20007000000 */
[----:B------:R-:W-:Y:S01]  /*8400*/  FMUL.FTZ R7, R148, UR25 ;  /* 0x0000001994077c20 */ /* 0x000fe20008410000 */
[----:B------:R-:W-:Y:S01]  /*8410*/  FSEL R153, R4, -INF , !P1 ;  /* 0xff80000004997808 */ /* 0x000fe20004800000 */
[----:B------:R-:W2:Y:S01]  /*8420*/  MUFU.TANH R25, R25 ;  /* 0x0000001900197308 */ /* 0x000ea20000002400 */
[----:B------:R-:W-:Y:S01]  /*8430*/  ISETP.LT.OR P0, PT, R9, R218, P0 ;  /* 0x000000da0900720c */ /* 0x000fe20000701670 */
[----:B------:R-:W-:Y:S01]  /*8440*/  FMUL.FTZ R4, R151, UR25 ;  /* 0x0000001997047c20 */ /* 0x000fe20008410000 */
[----:B------:R-:W-:Y:S01]  /*8450*/  ISETP.LT.OR P5, PT, R9, R215, P5 ;  /* 0x000000d70900720c */ /* 0x000fe20002fa1670 */
[----:B------:R-:W-:Y:S01]  /*8460*/  IMAD.IADD R9, R216, 0x1, -R9 ;  /* 0x00000001d8097824 */ /* 0x000fe200078e0a09 */
[C---:B------:R-:W-:Y:S01]  /*8470*/  ISETP.GE.AND P6, PT, R8.reuse, R217, PT ;  /* 0x000000d90800720c */ /* 0x040fe20003fc6270 */
[----:B------:R-:W-:Y:S01]  /*8480*/  FMUL.FTZ R6, R149, UR25 ;  /* 0x0000001995067c20 */ /* 0x000fe20008410000 */
[C---:B------:R-:W-:Y:S01]  /*8490*/  ISETP.GE.AND P1, PT, R8.reuse, R214, PT ;  /* 0x000000d60800720c */ /* 0x040fe20003f26270 */
[----:B------:R-:W4:Y:S01]  /*84a0*/  MUFU.TANH R20, R20 ;  /* 0x0000001400147308 */ /* 0x000f220000002400 */
[----:B------:R-:W-:-:S02]  /*84b0*/  ISETP.LT.OR P6, PT, R8, R218, P6 ;  /* 0x000000da0800720c */ /* 0x000fc400037c1670 */
[----:B------:R-:W-:Y:S01]  /*84c0*/  ISETP.LT.OR P1, PT, R8, R215, P1 ;  /* 0x000000d70800720c */ /* 0x000fe20000f21670 */
[----:B------:R-:W-:Y:S01]  /*84d0*/  IMAD.IADD R8, R216, 0x1, -R8 ;  /* 0x00000001d8087824 */ /* 0x000fe200078e0a08 */
[----:B------:R-:W-:Y:S02]  /*84e0*/  IABS R11, R11 ;  /* 0x0000000b000b7213 */ /* 0x000fe40000000000 */
[----:B------:R-:W-:Y:S01]  /*84f0*/  IABS R9, R9 ;  /* 0x0000000900097213 */ /* 0x000fe20000000000 */
[----:B------:R-:W4:Y:S01]  /*8500*/  MUFU.TANH R12, R12 ;  /* 0x0000000c000c7308 */ /* 0x000f220000002400 */
[----:B------:R-:W-:Y:S02]  /*8510*/  IABS R10, R10 ;  /* 0x0000000a000a7213 */ /* 0x000fe40000000000 */
[----:B------:R-:W-:Y:S02]  /*8520*/  IABS R8, R8 ;  /* 0x0000000800087213 */ /* 0x000fe40000000000 */
[----:B------:R-:W-:-:S02]  /*8530*/  I2FP.F32.S32 R11, R11 ;  /* 0x0000000b000b7245 */ /* 0x000fc40000201400 */
[----:B------:R-:W-:Y:S01]  /*8540*/  I2FP.F32.S32 R9, R9 ;  /* 0x0000000900097245 */ /* 0x000fe20000201400 */
[----:B------:R-:W4:Y:S01]  /*8550*/  MUFU.TANH R23, R23 ;  /* 0x0000001700177308 */ /* 0x000f220000002400 */
[----:B------:R-:W-:Y:S01]  /*8560*/  I2FP.F32.S32 R10, R10 ;  /* 0x0000000a000a7245 */ /* 0x000fe20000201400 */
[----:B---3--:R-:W-:Y:S01]  /*8570*/  FFMA.FTZ R11, R11, -UR19, R24 ;  /* 0x800000130b0b7c23 */ /* 0x008fe20008010018 */
[----:B------:R-:W-:Y:S01]  /*8580*/  I2FP.F32.S32 R8, R8 ;  /* 0x0000000800087245 */ /* 0x000fe20000201400 */
[----:B-----5:R-:W-:Y:S01]  /*8590*/  FFMA.FTZ R9, R9, -UR19, R22 ;  /* 0x8000001309097c23 */ /* 0x020fe20008010016 */
[----:B------:R-:W-:Y:S02]  /*85a0*/  VIADD R22, R2, 0x28 ;  /* 0x0000002802167836 */ /* 0x000fe40000000000 */
[----:B-1----:R-:W-:Y:S01]  /*85b0*/  FFMA.FTZ R10, R10, -UR19, R27 ;  /* 0x800000130a0a7c23 */ /* 0x002fe2000801001b */
[----:B------:R-:W-:Y:S01]  /*85c0*/  FSEL R150, R11, -INF , !P0 ;  /* 0xff8000000b967808 */ /* 0x000fe20004000000 */
[----:B--2---:R-:W-:Y:S01]  /*85d0*/  FFMA.FTZ R25, R8, -UR19, R25 ;  /* 0x8000001308197c23 */ /* 0x004fe20008010019 */
[----:B------:R-:W-:Y:S01]  /*85e0*/  VIADD R8, R2, 0x29 ;  /* 0x0000002902087836 */ /* 0x000fe20000000000 */
[----:B------:R-:W-:Y:S01]  /*85f0*/  FSEL R151, R9, -INF , !P5 ;  /* 0xff80000009977808 */ /* 0x000fe20006800000 */
[--C-:B------:R-:W-:Y:S01]  /*8600*/  IMAD.IADD R11, R219, 0x1, -R22.reuse ;  /* 0x00000001db0b7824 */ /* 0x100fe200078e0a16 */
[----:B------:R-:W-:Y:S01]  /*8610*/  FSEL R148, R10, -INF , !P6 ;  /* 0xff8000000a947808 */ /* 0x000fe20007000000 */
[----:B------:R-:W-:Y:S01]  /*8620*/  IMAD.IADD R9, R216, 0x1, -R22 ;  /* 0x00000001d8097824 */ /* 0x000fe200078e0a16 */
[----:B------:R-:W-:Y:S01]  /*8630*/  FSEL R149, R25, -INF , !P1 ;  /* 0xff80000019957808 */ /* 0x000fe20004800000 */
[----:B------:R-:W1:Y:S01]  /*8640*/  MUFU.TANH R13, R13 ;  /* 0x0000000d000d7308 */ /* 0x000e620000002400 */
[C---:B------:R-:W-:Y:S01]  /*8650*/  ISETP.GE.AND P6, PT, R8.reuse, R217, PT ;  /* 0x000000d90800720c */ /* 0x040fe20003fc6270 */
[----:B------:R-:W-:Y:S01]  /*8660*/  IMAD.IADD R10, R219, 0x1, -R8 ;  /* 0x00000001db0a7824 */ /* 0x000fe200078e0a08 */
[----:B------:R-:W-:-:S02]  /*8670*/  ISETP.GE.AND P1, PT, R8, R214, PT ;  /* 0x000000d60800720c */ /* 0x000fc40003f26270 */
[----:B------:R-:W-:Y:S02]  /*8680*/  IABS R11, R11 ;  /* 0x0000000b000b7213 */ /* 0x000fe40000000000 */
[----:B------:R-:W-:Y:S01]  /*8690*/  IABS R9, R9 ;  /* 0x0000000900097213 */ /* 0x000fe20000000000 */
[----:B------:R-:W2:Y:S01]  /*86a0*/  MUFU.TANH R7, R7 ;  /* 0x0000000700077308 */ /* 0x000ea20000002400 */
[C---:B------:R-:W-:Y:S02]  /*86b0*/  ISETP.LT.OR P6, PT, R8.reuse, R218, P6 ;  /* 0x000000da0800720c */ /* 0x040fe400037c1670 */
[----:B------:R-:W-:Y:S01]  /*86c0*/  ISETP.LT.OR P1, PT, R8, R215, P1 ;  /* 0x000000d70800720c */ /* 0x000fe20000f21670 */
[----:B------:R-:W-:Y:S01]  /*86d0*/  IMAD.IADD R8, R216, 0x1, -R8 ;  /* 0x00000001d8087824 */ /* 0x000fe200078e0a08 */
[----:B------:R-:W-:Y:S02]  /*86e0*/  I2FP.F32.S32 R11, R11 ;  /* 0x0000000b000b7245 */ /* 0x000fe40000201400 */
[----:B------:R-:W-:Y:S01]  /*86f0*/  I2FP.F32.S32 R9, R9 ;  /* 0x0000000900097245 */ /* 0x000fe20000201400 */
[----:B------:R-:W3:Y:S01]  /*8700*/  MUFU.TANH R5, R5 ;  /* 0x0000000500057308 */ /* 0x000ee20000002400 */
[C---:B------:R-:W-:Y:S01]  /*8710*/  ISETP.GE.AND P0, PT, R22.reuse, R217, PT ;  /* 0x000000d91600720c */ /* 0x040fe20003f06270 */
[----:B----4-:R-:W-:Y:S01]  /*8720*/  FFMA.FTZ R11, R11, -UR19, R20 ;  /* 0x800000130b0b7c23 */ /* 0x010fe20008010014 */
[----:B------:R-:W-:Y:S01]  /*8730*/  ISETP.GE.AND P5, PT, R22, R214, PT ;  /* 0x000000d61600720c */ /* 0x000fe20003fa6270 */
[----:B------:R-:W-:Y:S01]  /*8740*/  FFMA.FTZ R9, R9, -UR19, R12 ;  /* 0x8000001309097c23 */ /* 0x000fe2000801000c */
[----:B------:R-:W-:Y:S01]  /*8750*/  IABS R10, R10 ;  /* 0x0000000a000a7213 */ /* 0x000fe20000000000 */
[----:B------:R-:W-:Y:S01]  /*8760*/  VIADD R12, R2, 0x30 ;  /* 0x00000030020c7836 */ /* 0x000fe20000000000 */
[----:B------:R-:W-:Y:S01]  /*8770*/  IABS R8, R8 ;  /* 0x0000000800087213 */ /* 0x000fe20000000000 */
[----:B------:R-:W4:Y:S01]  /*8780*/  MUFU.TANH R6, R6 ;  /* 0x0000000600067308 */ /* 0x000f220000002400 */
[----:B------:R-:W-:-:S02]  /*8790*/  ISETP.LT.OR P0, PT, R22, R218, P0 ;  /* 0x000000da1600720c */ /* 0x000fc40000701670 */
[----:B------:R-:W-:Y:S02]  /*87a0*/  ISETP.LT.OR P5, PT, R22, R215, P5 ;  /* 0x000000d71600720c */ /* 0x000fe40002fa1670 */
[----:B------:R-:W-:Y:S02]  /*87b0*/  I2FP.F32.S32 R10, R10 ;  /* 0x0000000a000a7245 */ /* 0x000fe40000201400 */
[----:B------:R-:W-:Y:S01]  /*87c0*/  I2FP.F32.S32 R8, R8 ;  /* 0x0000000800087245 */ /* 0x000fe20000201400 */
[----:B------:R-:W5:Y:S01]  /*87d0*/  MUFU.TANH R4, R4 ;  /* 0x0000000400047308 */ /* 0x000f620000002400 */
[----:B------:R-:W-:Y:S01]  /*87e0*/  FSEL R142, R11, -INF , !P0 ;  /* 0xff8000000b8e7808 */ /* 0x000fe20004000000 */
[----:B------:R-:W-:Y:S01]  /*87f0*/  FFMA.FTZ R23, R10, -UR19, R23 ;  /* 0x800000130a177c23 */ /* 0x000fe20008010017 */
[----:B------:R-:W-:Y:S01]  /*8800*/  FSEL R143, R9, -INF , !P5 ;  /* 0xff800000098f7808 */ /* 0x000fe20006800000 */
[----:B-1----:R-:W-:Y:S01]  /*8810*/  FFMA.FTZ R13, R8, -UR19, R13 ;  /* 0x80000013080d7c23 */ /* 0x002fe2000801000d */
[----:B------:R-:W-:Y:S01]  /*8820*/  ISETP.GE.AND P0, PT, R12, R217, PT ;  /* 0x000000d90c00720c */ /* 0x000fe20003f06270 */
[----:B------:R-:W-:Y:S01]  /*8830*/  VIADD R10, R2, 0x31 ;  /* 0x00000031020a7836 */ /* 0x000fe20000000000 */
[C---:B------:R-:W-:Y:S01]  /*8840*/  ISETP.GE.AND P5, PT, R12.reuse, R214, PT ;  /* 0x000000d60c00720c */ /* 0x040fe20003fa6270 */
[--C-:B------:R-:W-:Y:S01]  /*8850*/  IMAD.IADD R9, R219, 0x1, -R12.reuse ;  /* 0x00000001db097824 */ /* 0x100fe200078e0a0c */
[----:B------:R-:W-:Y:S01]  /*8860*/  ISETP.LT.OR P0, PT, R12, R218, P0 ;  /* 0x000000da0c00720c */ /* 0x000fe20000701670 */
[----:B------:R-:W-:Y:S01]  /*8870*/  VIADD R8, R2, 0x38 ;  /* 0x0000003802087836 */ /* 0x000fe20000000000 */
[----:B------:R-:W-:Y:S01]  /*8880*/  ISETP.LT.OR P5, PT, R12, R215, P5 ;  /* 0x000000d70c00720c */ /* 0x000fe20002fa1670 */
[----:B------:R-:W-:Y:S01]  /*8890*/  IMAD.IADD R12, R216, 0x1, -R12 ;  /* 0x00000001d80c7824 */ /* 0x000fe200078e0a0c */
[----:B------:R-:W-:Y:S01]  /*88a0*/  FSEL R140, R23, -INF , !P6 ;  /* 0xff800000178c7808 */ /* 0x000fe20007000000 */
[----:B------:R-:W1:Y:S01]  /*88b0*/  MUFU.TANH R204, R204 ;  /* 0x000000cc00cc7308 */ /* 0x000e620000002400 */
[----:B------:R-:W-:Y:S01]  /*88c0*/  FSEL R141, R13, -INF , !P1 ;  /* 0xff8000000d8d7808 */ /* 0x000fe20004800000 */
[C---:B------:R-:W-:Y:S01]  /*88d0*/  IMAD.IADD R11, R219.reuse, 0x1, -R10 ;  /* 0x00000001db0b7824 */ /* 0x040fe200078e0a0a */
[C---:B------:R-:W-:Y:S01]  /*88e0*/  ISETP.GE.AND P6, PT, R10.reuse, R217, PT ;  /* 0x000000d90a00720c */ /* 0x040fe20003fc6270 */
[----:B------:R-:W-:Y:S01]  /*88f0*/  IMAD.IADD R13, R219, 0x1, -R8 ;  /* 0x00000001db0d7824 */ /* 0x000fe200078e0a08 */
[----:B------:R-:W-:Y:S01]  /*8900*/  ISETP.GE.AND P1, PT, R10, R214, PT ;  /* 0x000000d60a00720c */ /* 0x000fe20003f26270 */
[----:B------:R-:W-:Y:S01]  /*8910*/  VIADD R2, R2, 0x39 ;  /* 0x0000003902027836 */ /* 0x000fe20000000000 */
[----:B------:R-:W-:Y:S01]  /*8920*/  IABS R9, R9 ;  /* 0x0000000900097213 */ /* 0x000fe20000000000 */
[----:B------:R-:W-:Y:S01]  /*8930*/  MUFU.TANH R205, R205 ;  /* 0x000000cd00cd7308 */ /* 0x000fe20000002400 */
[----:B------:R-:W-:-:S02]  /*8940*/  IABS R12, R12 ;  /* 0x0000000c000c7213 */ /* 0x000fc40000000000 */
[C---:B------:R-:W-:Y:S01]  /*8950*/  ISETP.LT.OR P6, PT, R10.reuse, R218, P6 ;  /* 0x000000da0a00720c */ /* 0x040fe200037c1670 */
[----:B------:R-:W-:Y:S01]  /*8960*/  BAR.SYNC.DEFER_BLOCKING 0x0 ;  /* 0x0000000000007b1d */ /* 0x000fe20000010000 */
[----:B------:R-:W-:Y:S01]  /*8970*/  ISETP.LT.OR P1, PT, R10, R215, P1 ;  /* 0x000000d70a00720c */ /* 0x000fe20000f21670 */
[----:B------:R-:W-:Y:S01]  /*8980*/  IMAD.IADD R10, R216, 0x1, -R10 ;  /* 0x00000001d80a7824 */ /* 0x000fe200078e0a0a */
[----:B------:R-:W-:Y:S02]  /*8990*/  I2FP.F32.S32 R20, R9 ;  /* 0x0000000900147245 */ /* 0x000fe40000201400 */
[----:B------:R-:W-:Y:S01]  /*89a0*/  I2FP.F32.S32 R12, R12 ;  /* 0x0000000c000c7245 */ /* 0x000fe20000201400 */
[----:B------:R-:W1:Y:S01]  /*89b0*/  MUFU.TANH R206, R206 ;  /* 0x000000ce00ce7308 */ /* 0x000e620000002400 */
[----:B------:R-:W-:Y:S01]  /*89c0*/  IABS R11, R11 ;  /* 0x0000000b000b7213 */ /* 0x000fe20000000000 */
[----:B--2---:R-:W-:Y:S01]  /*89d0*/  FFMA.FTZ R7, R20, -UR19, R7 ;  /* 0x8000001314077c23 */ /* 0x004fe20008010007 */
[----:B------:R-:W-:Y:S01]  /*89e0*/  IABS R10, R10 ;  /* 0x0000000a000a7213 */ /* 0x000fe20000000000 */
[----:B---3--:R-:W-:Y:S01]  /*89f0*/  FFMA.FTZ R5, R12, -UR19, R5 ;  /* 0x800000130c057c23 */ /* 0x008fe20008010005 */
[----:B------:R-:W-:-:S02]  /*8a00*/  IABS R13, R13 ;  /* 0x0000000d000d7213 */ /* 0x000fc40000000000 */
[----:B------:R-:W-:Y:S01]  /*8a10*/  I2FP.F32.S32 R11, R11 ;  /* 0x0000000b000b7245 */ /* 0x000fe20000201400 */
[----:B------:R-:W2:Y:S01]  /*8a20*/  MUFU.TANH R207, R207 ;  /* 0x000000cf00cf7308 */ /* 0x000ea20000002400 */
[----:B------:R-:W-:Y:S02]  /*8a30*/  I2FP.F32.S32 R9, R10 ;  /* 0x0000000a00097245 */ /* 0x000fe40000201400 */
[----:B------:R-:W-:Y:S01]  /*8a40*/  I2FP.F32.S32 R13, R13 ;  /* 0x0000000d000d7245 */ /* 0x000fe20000201400 */
[----:B----4-:R-:W-:Y:S01]  /*8a50*/  FFMA.FTZ R6, R11, -UR19, R6 ;  /* 0x800000130b067c23 */ /* 0x010fe20008010006 */
[----:B------:R-:W-:Y:S01]  /*8a60*/  FSEL R176, R7, -INF , !P0 ;  /* 0xff80000007b07808 */ /* 0x000fe20004000000 */
[----:B-----5:R-:W-:Y:S01]  /*8a70*/  FFMA.FTZ R4, R9, -UR19, R4 ;  /* 0x8000001309047c23 */ /* 0x020fe20008010004 */
[----:B------:R-:W-:Y:S01]  /*8a80*/  FSEL R171, R5, -INF , !P5 ;  /* 0xff80000005ab7808 */ /* 0x000fe20006800000 */
[----:B-1----:R-:W-:Y:S01]  /*8a90*/  FFMA.FTZ R13, R13, -UR19, R204 ;  /* 0x800000130d0d7c23 */ /* 0x002fe200080100cc */
[----:B------:R-:W-:Y:S01]  /*8aa0*/  ISETP.GE.AND P0, PT, R8, R217, PT ;  /* 0x000000d90800720c */ /* 0x000fe20003f06270 */
[----:B------:R-:W-:Y:S01]  /*8ab0*/  IMAD.IADD R7, R216, 0x1, -R8 ;  /* 0x00000001d8077824 */ /* 0x000fe200078e0a08 */
[----:B------:R-:W-:Y:S01]  /*8ac0*/  ISETP.GE.AND P5, PT, R8, R214, PT ;  /* 0x000000d60800720c */ /* 0x000fe20003fa6270 */
[----:B------:R-:W-:Y:S01]  /*8ad0*/  IMAD.IADD R5, R216, 0x1, -R2 ;  /* 0x00000001d8057824 */ /* 0x000fe200078e0a02 */
[----:B------:R-:W-:-:S02]  /*8ae0*/  ISETP.LT.OR P0, PT, R8, R218, P0 ;  /* 0x000000da0800720c */ /* 0x000fc40000701670 */
[----:B------:R-:W-:Y:S01]  /*8af0*/  ISETP.LT.OR P5, PT, R8, R215, P5 ;  /* 0x000000d70800720c */ /* 0x000fe20002fa1670 */
[----:B------:R-:W-:Y:S01]  /*8b00*/  IMAD.IADD R8, R219, 0x1, -R2 ;  /* 0x00000001db087824 */ /* 0x000fe200078e0a02 */
[----:B------:R-:W-:Y:S02]  /*8b10*/  FSEL R172, R6, -INF , !P6 ;  /* 0xff80000006ac7808 */ /* 0x000fe40007000000 */
[----:B------:R-:W-:Y:S02]  /*8b20*/  FSEL R169, R4, -INF , !P1 ;  /* 0xff80000004a97808 */ /* 0x000fe40004800000 */
[----:B------:R-:W-:Y:S02]  /*8b30*/  FSEL R170, R13, -INF , !P0 ;  /* 0xff8000000daa7808 */ /* 0x000fe40004000000 */
[C---:B------:R-:W-:Y:S02]  /*8b40*/  ISETP.GE.AND P6, PT, R2.reuse, R217, PT ;  /* 0x000000d90200720c */ /* 0x040fe40003fc6270 */
[----:B------:R-:W-:-:S02]  /*8b50*/  ISETP.GE.AND P1, PT, R2, R214, PT ;  /* 0x000000d60200720c */ /* 0x000fc40003f26270 */
[----:B------:R-:W-:Y:S02]  /*8b60*/  PLOP3.LUT P0, PT, PT, PT, UP0, 0x80, 0x0 ;  /* 0x000000000000781c */ /* 0x000fe40003f0f008 */
[----:B------:R-:W-:Y:S02]  /*8b70*/  IABS R7, R7 ;  /* 0x0000000700077213 */ /* 0x000fe40000000000 */
[----:B------:R-:W-:Y:S02]  /*8b80*/  IABS R8, R8 ;  /* 0x0000000800087213 */ /* 0x000fe40000000000 */
[----:B------:R-:W-:Y:S02]  /*8b90*/  IABS R5, R5 ;  /* 0x0000000500057213 */ /* 0x000fe40000000000 */
[C---:B------:R-:W-:Y:S02]  /*8ba0*/  ISETP.LT.OR P6, PT, R2.reuse, R218, P6 ;  /* 0x000000da0200720c */ /* 0x040fe400037c1670 */
[----:B------:R-:W-:-:S02]  /*8bb0*/  ISETP.LT.OR P1, PT, R2, R215, P1 ;  /* 0x000000d70200720c */ /* 0x000fc40000f21670 */
[----:B------:R-:W-:Y:S02]  /*8bc0*/  I2FP.F32.S32 R7, R7 ;  /* 0x0000000700077245 */ /* 0x000fe40000201400 */
[----:B------:R-:W-:Y:S02]  /*8bd0*/  I2FP.F32.S32 R8, R8 ;  /* 0x0000000800087245 */ /* 0x000fe40000201400 */
[----:B------:R-:W-:Y:S01]  /*8be0*/  I2FP.F32.S32 R2, R5 ;  /* 0x0000000500027245 */ /* 0x000fe20000201400 */
[----:B------:R-:W-:Y:S02]  /*8bf0*/  FFMA.FTZ R7, R7, -UR19, R206 ;  /* 0x8000001307077c23 */ /* 0x000fe400080100ce */
[----:B------:R-:W-:Y:S02]  /*8c00*/  FFMA.FTZ R8, R8, -UR19, R205 ;  /* 0x8000001308087c23 */ /* 0x000fe400080100cd */
[----:B--2---:R-:W-:Y:S01]  /*8c10*/  FFMA.FTZ R2, R2, -UR19, R207 ;  /* 0x8000001302027c23 */ /* 0x004fe200080100cf */
[----:B------:R-:W-:-:S02]  /*8c20*/  FSEL R167, R7, -INF , !P5 ;  /* 0xff80000007a77808 */ /* 0x000fc40006800000 */
        /* <DEDUP_REMOVED lines=66> */
.L_x_579:
[----:B------:R-:W-:Y:S05]  /*9050*/  BSYNC B0 ;  /* 0x0000000000007941 */ /* 0x000fea0003800000 */
.L_x_578:
[----:B------:R-:W0:Y:S02]  /*9060*/  LDGDEPBAR ;  /* 0x00000000000079af */ /* 0x000e240000000000 */
.L_x_577:
        /* <DEDUP_REMOVED lines=83> */
[----:B------:R-:W-:Y:S01]  /*95a0*/  FFMA.FTZ R224, R140, UR22, -R173 ;  /* 0x000000168ce07c23 */ /* 0x000fe200080108ad */
[----:B------:R-:W3:Y:S01]  /*95b0*/  MUFU.EX2 R159, R159 ;  /* 0x0000009f009f7308 */ /* 0x000ee20000000800 */
[----:B--2---:R-:W-:Y:S01]  /*95c0*/  F2FP.F16.F32.PACK_AB R4, R161, R162 ;  /* 0x000000a2a104723e */ /* 0x004fe200000000ff */
[--C-:B------:R-:W-:Y:S01]  /*95d0*/  FFMA.FTZ R228, R143, UR22, -R166.reuse ;  /* 0x000000168fe47c23 */ /* 0x100fe200080108a6 */
[--C-:B------:R-:W-:Y:S01]  /*95e0*/  FFMA.FTZ R229, R141, UR22, -R166.reuse ;  /* 0x000000168de57c23 */ /* 0x100fe200080108a6 */
[----:B------:R-:W-:Y:S01]  /*95f0*/  LDSM.16.MT88.4 R152, [R192+0x13000] ;  /* 0x01300000c098783b */ /* 0x000fe20000004200 */
[--C-:B------:R-:W-:Y:S01]  /*9600*/  FFMA.FTZ R169, R169, UR22, -R166.reuse ;  /* 0x00000016a9a97c23 */ /* 0x100fe200080108a6 */
[----:B------:R-:W-:-:S02]  /*9610*/  FFMA.FTZ R167, R167, UR22, -R166 ;  /* 0x00000016a7a77c23 */ /* 0x000fc400080108a6 */
        /* <DEDUP_REMOVED lines=305> */
[----:B------:R-:W-:Y:S01]  /*a930*/  FADD.FTZ R3, R223, R222 ;  /* 0x000000dedf037221 */ /* 0x000fe20000010000 */
[----:B------:R-:W-:-:S03]  /*a940*/  MOV R132, R2 ;  /* 0x0000000200847202 */ /* 0x000fc60000000f00 */
        /* <DEDUP_REMOVED lines=82> */
[----:B------:R-:W-:Y:S01]  /*ae70*/  ISETP.LT.OR P5, PT, R3, R215, P5 ;  /* 0x000000d70300720c */ /* 0x000fe20002fa1670 */
        /* <DEDUP_REMOVED lines=23> */
[C---:B-1----:R-:W-:Y:S06]  /*aff0*/  HMMA.16816.F32 R140, R136.reuse, R8, RZ ;  /* 0x00000008888c723c */ /* 0x042fec00000018ff */
[----:B------:R-:W-:Y:S01]  /*b000*/  HMMA.16816.F32 R136, R136, R10, RZ ;  /* 0x0000000a8888723c */ /* 0x000fe200000018ff */
[----:B------:R-:W1:Y:S05]  /*b010*/  LDSM.16.M88.4 R8, [R197] ;  /* 0x00000000c508783b */ /* 0x000e6a0000000200 */
[----:B------:R-:W-:Y:S01]  /*b020*/  HMMA.16816.F32 R12, R20, R178, R12 ;  /* 0x000000b2140c723c */ /* 0x000fe2000000180c */
[----:B------:R-:W-:Y:S05]  /*b030*/  LDSM.16.M88.4 R176, [R201+0xe000] ;  /* 0x00e00000c9b0783b */ /* 0x000fea0000000200 */
[----:B--2---:R-:W-:Y:S06]  /*b040*/  HMMA.16816.F32 R16, R4, R172, R16 ;  /* 0x000000ac0410723c */ /* 0x004fec0000001810 */
        /* <DEDUP_REMOVED lines=10> */
[----:B------:R-:W-:Y:S03]  /*b0f0*/  HMMA.16816.F32 R12, R4, R174, R12 ;  /* 0x000000ae040c723c */ /* 0x000fe6000000180c */
[----:B------:R-:W-:Y:S03]  /*b100*/  LDSM.16.M88.4 R172, [R201+0xe800] ;  /* 0x00e80000c9ac783b */ /* 0x000fe60000000200 */
[----:B-1----:R-:W-:Y:S06]  /*b110*/  HMMA.16816.F32 R16, R8, R204, R16 ;  /* 0x000000cc0810723c */ /* 0x002fec0000001810 */
        /* <DEDUP_REMOVED lines=10> */
[----:B------:R-:W-:Y:S03]  /*b1c0*/  HMMA.16816.F32 R12, R8, R206, R12 ;  /* 0x000000ce080c723c */ /* 0x000fe6000000180c */
[----:B------:R-:W-:Y:S03]  /*b1d0*/  LDSM.16.M88.4 R204, [R195+0xe000] ;  /* 0x00e00000c3cc783b */ /* 0x000fe60000000200 */
[----:B--2---:R-:W-:Y:S06]  /*b1e0*/  HMMA.16816.F32 R16, R20, R176, R16 ;  /* 0x000000b01410723c */ /* 0x004fec0000001810 */
[C---:B------:R-:W-:Y:S06]  /*b1f0*/  HMMA.16816.F32 R160, R8.reuse, R164, R160 ;  /* 0x000000a408a0723c */ /* 0x040fec00000018a0 */
        /* <DEDUP_REMOVED lines=9> */
[----:B------:R-:W-:Y:S03]  /*b290*/  HMMA.16816.F32 R12, R20, R178, R12 ;  /* 0x000000b2140c723c */ /* 0x000fe6000000180c */
[----:B------:R-:W-:Y:S03]  /*b2a0*/  LDSM.16.M88.4 R176, [R195+0xe800] ;  /* 0x00e80000c3b0783b */ /* 0x000fe60000000200 */
[----:B-1----:R-:W-:Y:S06]  /*b2b0*/  HMMA.16816.F32 R16, R4, R168, R16 ;  /* 0x000000a80410723c */ /* 0x002fec0000001810 */
[C---:B------:R-:W-:Y:S06]  /*b2c0*/  HMMA.16816.F32 R160, R20.reuse, R172, R160 ;  /* 0x000000ac14a0723c */ /* 0x040fec00000018a0 */
        /* <DEDUP_REMOVED lines=9> */
[----:B------:R-:W-:Y:S03]  /*b360*/  HMMA.16816.F32 R12, R4, R170, R12 ;  /* 0x000000aa040c723c */ /* 0x000fe6000000180c */
[----:B------:R-:W-:Y:S03]  /*b370*/  LDSM.16.M88.4 R168, [R188+0x2800] ;  /* 0x00280000bca8783b */ /* 0x000fe60000000200 */
        /* <DEDUP_REMOVED lines=11> */
[----:B------:R-:W-:Y:S03]  /*b430*/  HMMA.16816.F32 R12, R8, R206, R12 ;  /* 0x000000ce080c723c */ /* 0x000fe6000000180c */
[----:B------:R-:W-:Y:S03]  /*b440*/  LDSM.16.M88.4 R204, [R183] ;  /* 0x00000000b7cc783b */ /* 0x000fe60000000200 */
[----:B-1----:R-:W-:Y:S06]  /*b450*/  HMMA.16816.F32 R16, R32, R172, R16 ;  /* 0x000000ac2010723c */ /* 0x002fec0000001810 */
[C---:B------:R-:W-:Y:S06]  /*b460*/  HMMA.16816.F32 R160, R8.reuse, R176, R160 ;  /* 0x000000b008a0723c */ /* 0x040fec00000018a0 */
        /* <DEDUP_REMOVED lines=9> */
[----:B------:R-:W-:Y:S03]  /*b500*/  HMMA.16816.F32 R12, R32, R174, R12 ;  /* 0x000000ae200c723c */ /* 0x000fe6000000180c */
[----:B------:R-:W-:Y:S03]  /*b510*/  LDSM.16.M88.4 R172, [R182] ;  /* 0x00000000b6ac783b */ /* 0x000fe60000000200 */
[----:B--2---:R-:W-:Y:S06]  /*b520*/  HMMA.16816.F32 R16, R4, R28, R16 ;  /* 0x0000001c0410723c */ /* 0x004fec0000001810 */
        /* <DEDUP_REMOVED lines=10> */
[----:B------:R-:W-:Y:S03]  /*b5d0*/  HMMA.16816.F32 R12, R4, R30, R12 ;  /* 0x0000001e040c723c */ /* 0x000fe6000000180c */
[----:B------:R-:W-:Y:S03]  /*b5e0*/  LDSM.16.M88.4 R28, [R195+0x10800] ;  /* 0x01080000c31c783b */ /* 0x000fe60000000200 */
[----:B-1----:R-:W-:Y:S06]  /*b5f0*/  HMMA.16816.F32 R16, R176, R204, R16 ;  /* 0x000000ccb010723c */ /* 0x002fec0000001810 */
[C---:B---3--:R-:W-:Y:S06]  /*b600*/  HMMA.16816.F32 R160, R4.reuse, R24, R160 ;  /* 0x0000001804a0723c */ /* 0x048fec00000018a0 */
        /* <DEDUP_REMOVED lines=9> */
[----:B------:R-:W-:Y:S06]  /*b6a0*/  HMMA.16816.F32 R12, R176, R206, R12 ;  /* 0x000000ceb00c723c */ /* 0x000fec000000180c */
[----:B--2---:R-:W-:Y:S06]  /*b6b0*/  HMMA.16816.F32 R16, R132, R32, R16 ;  /* 0x000000208410723c */ /* 0x004fec0000001810 */
[C---:B------:R-:W-:Y:S06]  /*b6c0*/  HMMA.16816.F32 R160, R176.reuse, R172, R160 ;  /* 0x000000acb0a0723c */ /* 0x040fec00000018a0 */
[C---:B------:R-:W-:Y:S06]  /*b6d0*/  HMMA.16816.F32 R156, R176.reuse, R174, R156 ;  /* 0x000000aeb09c723c */ /* 0x040fec000000189c */
[C---:B------:R-:W-:Y:S06]  /*b6e0*/  HMMA.16816.F32 R152, R176.reuse, R168, R152 ;  /* 0x000000a8b098723c */ /* 0x040fec0000001898 */
[C---:B------:R-:W-:Y:S01]  /*b6f0*/  HMMA.16816.F32 R148, R176.reuse, R170, R148 ;  /* 0x000000aab094723c */ /* 0x040fe20000001894 */
[----:B------:R-:W2:Y:S05]  /*b700*/  LDSM.16.M88.4 R168, [R188+0x4800] ;  /* 0x00480000bca8783b */ /* 0x000eaa0000000200 */
[C---:B------:R-:W-:Y:S06]  /*b710*/  HMMA.16816.F32 R140, R176.reuse, R164, R140 ;  /* 0x000000a4b08c723c */ /* 0x040fec000000188c */
[----:B------:R-:W-:Y:S01]  /*b720*/  HMMA.16816.F32 R176, R176, R166, R136 ;  /* 0x000000a6b0b0723c */ /* 0x000fe20000001888 */
[----:B------:R-:W3:Y:S04]  /*b730*/  LDSM.16.M88.4 R164, [R188+0x5000] ;  /* 0x00500000bca4783b */ /* 0x000ee80000000200 */
[----:B------:R-:W4:Y:S01]  /*b740*/  LDSM.16.M88.4 R136, [R188+0x5800] ;  /* 0x00580000bc88783b */ /* 0x000f220000000200 */
[----:B------:R-:W-:Y:S01]  /*b750*/  HMMA.16816.F32 R12, R132, R34, R12 ;  /* 0x00000022840c723c */ /* 0x000fe2000000180c */
[----:B------:R-:W-:-:S05]  /*b760*/  DEPBAR.LE SB0, 0x0 ;  /* 0x000080000000791a */ /* 0x000fca0000000000 */
[----:B-1----:R-:W-:Y:S06]  /*b770*/  HMMA.16816.F32 R16, R8, R4, R16 ;  /* 0x000000040810723c */ /* 0x002fec0000001810 */
[C---:B------:R-:W-:Y:S06]  /*b780*/  HMMA.16816.F32 R160, R132.reuse, R28, R160 ;  /* 0x0000001c84a0723c */ /* 0x040fec00000018a0 */
[C---:B------:R-:W-:Y:S06]  /*b790*/  HMMA.16816.F32 R156, R132.reuse, R30, R156 ;  /* 0x0000001e849c723c */ /* 0x040fec000000189c */
[C---:B------:R-:W-:Y:S06]  /*b7a0*/  HMMA.16816.F32 R152, R132.reuse, R24, R152 ;  /* 0x000000188498723c */ /* 0x040fec0000001898 */
[----:B------:R-:W-:Y:S01]  /*b7b0*/  HMMA.16816.F32 R148, R132, R26, R148 ;  /* 0x0000001a8494723c */ /* 0x000fe20000001894 */
[----:B------:R-:W-:Y:S01]  /*b7c0*/  FMUL.FTZ R16, R16, UR25 ;  /* 0x0000001910107c20 */ /* 0x000fe20008410000 */
[----:B------:R-:W-:-:S04]  /*b7d0*/  FMUL.FTZ R19, R19, UR25 ;  /* 0x0000001913137c20 */ /* 0x000fc80008410000 */
[C---:B------:R-:W-:Y:S01]  /*b7e0*/  HMMA.16816.F32 R140, R132.reuse, R20, R140 ;  /* 0x00000014848c723c */ /* 0x040fe2000000188c */
[----:B------:R-:W1:Y:S05]  /*b7f0*/  MUFU.TANH R16, R16 ;  /* 0x0000001000107308 */ /* 0x000e6a0000002400 */
[----:B------:R-:W-:Y:S06]  /*b800*/  HMMA.16816.F32 R176, R132, R22, R176 ;  /* 0x0000001684b0723c */ /* 0x000fec00000018b0 */
[C---:B------:R-:W-:Y:S06]  /*b810*/  HMMA.16816.F32 R12, R8.reuse, R6, R12 ;  /* 0x00000006080c723c */ /* 0x040fec000000180c */
[----:B--2---:R-:W-:Y:S01]  /*b820*/  HMMA.16816.F32 R160, R8, R168, R160 ;  /* 0x000000a808a0723c */ /* 0x004fe200000018a0 */
[----:B------:R-:W-:-:S02]  /*b830*/  VIADD R7, R3, 0x1 ;  /* 0x0000000103077836 */ /* 0x000fc40000000000 */
[----:B------:R-:W-:Y:S01]  /*b840*/  FMUL.FTZ R6, R17, UR25 ;  /* 0x0000001911067c20 */ /* 0x000fe20008410000 */
[----:B------:R-:W-:Y:S02]  /*b850*/  FMUL.FTZ R17, R18, UR25 ;  /* 0x0000001912117c20 */ /* 0x000fe40008410000 */
[C---:B------:R-:W-:Y:S01]  /*b860*/  HMMA.16816.F32 R156, R8.reuse, R170, R156 ;  /* 0x000000aa089c723c */ /* 0x040fe2000000189c */
[C---:B------:R-:W-:Y:S02]  /*b870*/  ISETP.GE.AND P6, PT, R7.reuse, R217, PT ;  /* 0x000000d90700720c */ /* 0x040fe40003fc6270 */
[----:B------:R-:W2:Y:S01]  /*b880*/  MUFU.TANH R6, R6 ;  /* 0x0000000600067308 */ /* 0x000ea20000002400 */
[C---:B------:R-:W-:Y:S02]  /*b890*/  ISETP.GE.AND P1, PT, R7.reuse, R214, PT ;  /* 0x000000d60700720c */ /* 0x040fe40003f26270 */
[C---:B------:R-:W-:Y:S01]  /*b8a0*/  ISETP.LT.OR P6, PT, R7.reuse, R218, P6 ;  /* 0x000000da0700720c */ /* 0x040fe200037c1670 */
[----:B---3--:R-:W-:Y:S01]  /*b8b0*/  HMMA.16816.F32 R152, R8, R164, R152 ;  /* 0x000000a40898723c */ /* 0x008fe20000001898 */
[----:B------:R-:W-:-:S03]  /*b8c0*/  ISETP.LT.OR P1, PT, R7, R215, P1 ;  /* 0x000000d70700720c */ /* 0x000fc60000f21670 */
[----:B------:R-:W3:Y:S02]  /*b8d0*/  MUFU.TANH R17, R17 ;  /* 0x0000001100117308 */ /* 0x000ee40000002400 */
[C---:B------:R-:W-:Y:S01]  /*b8e0*/  HMMA.16816.F32 R148, R8.reuse, R166, R148 ;  /* 0x000000a60894723c */ /* 0x040fe20000001894 */
[----:B------:R-:W-:Y:S01]  /*b8f0*/  FMUL.FTZ R24, R13, UR25 ;  /* 0x000000190d187c20 */ /* 0x000fe20008410000 */
[--C-:B------:R-:W-:Y:S02]  /*b900*/  IMAD.IADD R13, R219, 0x1, -R7.reuse ;  /* 0x00000001db0d7824 */ /* 0x100fe400078e0a07 */
[----:B------:R-:W-:Y:S01]  /*b910*/  FMUL.FTZ R4, R15, UR25 ;  /* 0x000000190f047c20 */ /* 0x000fe20008410000 */
[----:B------:R-:W-:Y:S02]  /*b920*/  IMAD.IADD R7, R216, 0x1, -R7 ;  /* 0x00000001d8077824 */ /* 0x000fe400078e0a07 */
[----:B------:R-:W-:Y:S01]  /*b930*/  FMUL.FTZ R5, R12, UR25 ;  /* 0x000000190c057c20 */ /* 0x000fe20008410000 */
[C---:B----4-:R-:W-:Y:S01]  /*b940*/  HMMA.16816.F32 R140, R8.reuse, R136, R140 ;  /* 0x00000088088c723c */ /* 0x050fe2000000188c */
[----:B------:R-:W-:Y:S01]  /*b950*/  IABS R13, R13 ;  /* 0x0000000d000d7213 */ /* 0x000fe20000000000 */
[----:B------:R-:W-:Y:S01]  /*b960*/  MUFU.TANH R24, R24 ;  /* 0x0000001800187308 */ /* 0x000fe20000002400 */
[----:B------:R-:W-:Y:S01]  /*b970*/  IABS R7, R7 ;  /* 0x0000000700077213 */ /* 0x000fe20000000000 */
[----:B------:R-:W-:Y:S01]  /*b980*/  FMUL.FTZ R20, R160, UR25 ;  /* 0x00000019a0147c20 */ /* 0x000fe20008410000 */
[----:B------:R-:W-:Y:S01]  /*b990*/  I2FP.F32.S32 R13, R13 ;  /* 0x0000000d000d7245 */ /* 0x000fe20000201400 */
[----:B------:R-:W-:Y:S01]  /*b9a0*/  HMMA.16816.F32 R176, R8, R138, R176 ;  /* 0x0000008a08b0723c */ /* 0x000fe200000018b0 */
[----:B------:R-:W-:Y:S01]  /*b9b0*/  I2FP.F32.S32 R7, R7 ;  /* 0x0000000700077245 */ /* 0x000fe20000201400 */
[----:B------:R-:W-:Y:S01]  /*b9c0*/  FMUL.FTZ R12, R161, UR25 ;  /* 0x00000019a10c7c20 */ /* 0x000fe20008410000 */
[----:B------:R-:W-:Y:S01]  /*b9d0*/  FMUL.FTZ R27, R156, UR25 ;  /* 0x000000199c1b7c20 */ /* 0x000fe20008410000 */
[----:B------:R-:W-:Y:S01]  /*b9e0*/  MUFU.TANH R20, R20 ;  /* 0x0000001400147308 */ /* 0x000fe20000002400 */
[----:B------:R-:W-:Y:S01]  /*b9f0*/  FMUL.FTZ R25, R158, UR25 ;  /* 0x000000199e197c20 */ /* 0x000fe20008410000 */
[----:B------:R-:W-:Y:S01]  /*ba00*/  FMUL.FTZ R22, R157, UR25 ;  /* 0x000000199d167c20 */ /* 0x000fe20008410000 */
[----:B------:R-:W-:Y:S01]  /*ba10*/  FMUL.FTZ R9, R14, UR25 ;  /* 0x000000190e097c20 */ /* 0x000fe20008410000 */
[----:B------:R-:W-:-:S02]  /*ba20*/  IMAD.IADD R8, R219, 0x1, -R3 ;  /* 0x00000001db087824 */ /* 0x000fc400078e0a03 */
[----:B------:R-:W-:Y:S01]  /*ba30*/  FMUL.FTZ R11, R162, UR25 ;  /* 0x00000019a20b7c20 */ /* 0x000fe20008410000 */
[----:B------:R-:W-:Y:S02]  /*ba40*/  IMAD.IADD R10, R216, 0x1, -R3 ;  /* 0x00000001d80a7824 */ /* 0x000fe400078e0a03 */
[----:B------:R-:W-:Y:S01]  /*ba50*/  FMUL.FTZ R30, R152, UR25 ;  /* 0x00000019981e7c20 */ /* 0x000fe20008410000 */
[----:B------:R-:W4:Y:S01]  /*ba60*/  MUFU.TANH R14, R19 ;  /* 0x00000013000e7308 */ /* 0x000f220000002400 */
[----:B------:R-:W-:Y:S01]  /*ba70*/  IABS R15, R8 ;  /* 0x00000008000f7213 */ /* 0x000fe20000000000 */
[----:B------:R-:W-:Y:S01]  /*ba80*/  FMUL.FTZ R31, R153, UR25 ;  /* 0x00000019991f7c20 */ /* 0x000fe20008410000 */
[----:B------:R-:W-:Y:S01]  /*ba90*/  IABS R8, R10 ;  /* 0x0000000a00087213 */ /* 0x000fe20000000000 */
[----:B------:R-:W-:Y:S01]  /*baa0*/  FMUL.FTZ R10, R163, UR25 ;  /* 0x00000019a30a7c20 */ /* 0x000fe20008410000 */
[----:B------:R-:W-:Y:S01]  /*bab0*/  I2FP.F32.S32 R15, R15 ;  /* 0x0000000f000f7245 */ /* 0x000fe20000201400 */
[----:B------:R-:W-:Y:S01]  /*bac0*/  FMUL.FTZ R140, R140, UR25 ;  /* 0x000000198c8c7c20 */ /* 0x000fe20008410000 */
[----:B------:R-:W-:Y:S01]  /*bad0*/  I2FP.F32.S32 R8, R8 ;  /* 0x0000000800087245 */ /* 0x000fe20000201400 */
[----:B------:R-:W5:Y:S01]  /*bae0*/  MUFU.TANH R9, R9 ;  /* 0x0000000900097308 */ /* 0x000f620000002400 */
[----:B------:R-:W-:Y:S01]  /*baf0*/  FMUL.FTZ R142, R142, UR25 ;  /* 0x000000198e8e7c20 */ /* 0x000fe20008410000 */
[----:B-1----:R-:W-:Y:S01]  /*bb00*/  FFMA.FTZ R18, R15, -UR19, R16 ;  /* 0x800000130f127c23 */ /* 0x002fe20008010010 */
[----:B--2---:R-:W-:Y:S01]  /*bb10*/  FFMA.FTZ R16, R13, -UR19, R6 ;  /* 0x800000130d107c23 */ /* 0x004fe20008010006 */
[----:B---3--:R-:W-:Y:S01]  /*bb20*/  FFMA.FTZ R8, R8, -UR19, R17 ;  /* 0x8000001308087c23 */ /* 0x008fe20008010011 */
[----:B------:R-:W-:-:S02]  /*bb30*/  VIADD R6, R3, 0x8 ;  /* 0x0000000803067836 */ /* 0x000fc40000000000 */
[----:B------:R-:W-:Y:S01]  /*bb40*/  FMUL.FTZ R176, R176, UR25 ;  /* 0x00000019b0b07c20 */ /* 0x000fe20008410000 */
[----:B------:R-:W-:Y:S01]  /*bb50*/  FSEL R18, R18, -INF , !P0 ;  /* 0xff80000012127808 */ /* 0x000fe20004000000 */
[----:B------:R1:W2:Y:S01]  /*bb60*/  MUFU.TANH R13, R5 ;  /* 0x00000005000d7308 */ /* 0x0002a20000002400 */
[----:B----4-:R-:W-:Y:S01]  /*bb70*/  FFMA.FTZ R15, R7, -UR19, R14 ;  /* 0x80000013070f7c23 */ /* 0x010fe2000801000e */
[----:B------:R-:W-:Y:S01]  /*bb80*/  VIADD R7, R3, 0x9 ;  /* 0x0000000903077836 */ /* 0x000fe20000000000 */
[----:B------:R-:W-:Y:S01]  /*bb90*/  FSEL R14, R16, -INF , !P6 ;  /* 0xff800000100e7808 */ /* 0x000fe20007000000 */
[----:B------:R-:W-:Y:S01]  /*bba0*/  FMUL.FTZ R143, R143, UR25 ;  /* 0x000000198f8f7c20 */ /* 0x000fe20008410000 */
[----:B------:R-:W-:Y:S01]  /*bbb0*/  FSEL R19, R8, -INF , !P5 ;  /* 0xff80000008137808 */ /* 0x000fe20006800000 */
[--C-:B------:R-:W-:Y:S01]  /*bbc0*/  IMAD.IADD R16, R219, 0x1, -R7.reuse ;  /* 0x00000001db107824 */ /* 0x100fe200078e0a07 */
[----:B------:R-:W-:Y:S01]  /*bbd0*/  FSEL R15, R15, -INF , !P1 ;  /* 0xff8000000f0f7808 */ /* 0x000fe20004800000 */
[----:B------:R-:W-:Y:S01]  /*bbe0*/  IMAD.IADD R8, R219, 0x1, -R6 ;  /* 0x00000001db087824 */ /* 0x000fe200078e0a06 */
[CC--:B------:R-:W-:Y:S01]  /*bbf0*/  ISETP.GE.AND P6, PT, R7.reuse, R217.reuse, PT ;  /* 0x000000d90700720c */ /* 0x0c0fe20003fc6270 */
[----:B------:R-:W-:Y:S01]  /*bc00*/  MUFU.TANH R11, R11 ;  /* 0x0000000b000b7308 */ /* 0x000fe20000002400 */
[-C--:B------:R-:W-:Y:S01]  /*bc10*/  ISETP.GE.AND P1, PT, R7, R214.reuse, PT ;  /* 0x000000d60700720c */ /* 0x080fe20003f26270 */
[----:B------:R-:W-:Y:S01]  /*bc20*/  FMUL.FTZ R141, R141, UR25 ;  /* 0x000000198d8d7c20 */ /* 0x000fe20008410000 */
[----:B------:R-:W-:Y:S01]  /*bc30*/  ISETP.GE.AND P0, PT, R6, R217, PT ;  /* 0x000000d90600720c */ /* 0x000fe20003f06270 */
[----:B------:R-:W-:Y:S01]  /*bc40*/  FMUL.FTZ R178, R178, UR25 ;  /* 0x00000019b2b27c20 */ /* 0x000fe20008410000 */
[----:B------:R-:W-:Y:S01]  /*bc50*/  ISETP.GE.AND P5, PT, R6, R214, PT ;  /* 0x000000d60600720c */ /* 0x000fe20003fa6270 */
[----:B------:R-:W-:Y:S01]  /*bc60*/  FMUL.FTZ R179, R179, UR25 ;  /* 0x00000019b3b37c20 */ /* 0x000fe20008410000 */
[C---:B------:R-:W-:Y:S01]  /*bc70*/  ISETP.LT.OR P6, PT, R7.reuse, R218, P6 ;  /* 0x000000da0700720c */ /* 0x040fe200037c1670 */
[----:B-1----:R-:W-:Y:S01]  /*bc80*/  IMAD.IADD R5, R216, 0x1, -R7 ;  /* 0x00000001d8057824 */ /* 0x002fe200078e0a07 */
[----:B------:R-:W-:Y:S01]  /*bc90*/  ISETP.LT.OR P1, PT, R7, R215, P1 ;  /* 0x000000d70700720c */ /* 0x000fe20000f21670 */
[----:B------:R-:W-:Y:S01]  /*bca0*/  MUFU.TANH R12, R12 ;  /* 0x0000000c000c7308 */ /* 0x000fe20000002400 */
[----:B------:R-:W-:-:S02]  /*bcb0*/  IABS R7, R16 ;  /* 0x0000001000077213 */ /* 0x000fc40000000000 */
[C---:B------:R-:W-:Y:S02]  /*bcc0*/  ISETP.LT.OR P0, PT, R6.reuse, R218, P0 ;  /* 0x000000da0600720c */ /* 0x040fe40000701670 */
[----:B------:R-:W-:Y:S01]  /*bcd0*/  ISETP.LT.OR P5, PT, R6, R215, P5 ;  /* 0x000000d70600720c */ /* 0x000fe20002fa1670 */
[----:B------:R-:W-:Y:S01]  /*bce0*/  IMAD.IADD R6, R216, 0x1, -R6 ;  /* 0x00000001d8067824 */ /* 0x000fe200078e0a06 */
[----:B------:R-:W-:Y:S01]  /*bcf0*/  IABS R5, R5 ;  /* 0x0000000500057213 */ /* 0x000fe20000000000 */
[----:B------:R-:W1:Y:S01]  /*bd00*/  MUFU.TANH R16, R4 ;  /* 0x0000000400107308 */ /* 0x000e620000002400 */
[----:B------:R-:W-:Y:S02]  /*bd10*/  IABS R8, R8 ;  /* 0x0000000800087213 */ /* 0x000fe40000000000 */
[----:B------:R-:W-:Y:S02]  /*bd20*/  IABS R6, R6 ;  /* 0x0000000600067213 */ /* 0x000fe40000000000 */
[----:B------:R-:W-:-:S02]  /*bd30*/  I2FP.F32.S32 R7, R7 ;  /* 0x0000000700077245 */ /* 0x000fc40000201400 */
[----:B------:R-:W-:Y:S01]  /*bd40*/  I2FP.F32.S32 R6, R6 ;  /* 0x0000000600067245 */ /* 0x000fe20000201400 */
[----:B------:R-:W3:Y:S01]  /*bd50*/  MUFU.TANH R10, R10 ;  /* 0x0000000a000a7308 */ /* 0x000ee20000002400 */
[----:B------:R-:W-:Y:S01]  /*bd60*/  I2FP.F32.S32 R5, R5 ;  /* 0x0000000500057245 */ /* 0x000fe20000201400 */
[----:B------:R-:W-:Y:S01]  /*bd70*/  FFMA.FTZ R7, R7, -UR19, R24 ;  /* 0x8000001307077c23 */ /* 0x000fe20008010018 */
[----:B------:R-:W-:Y:S01]  /*bd80*/  I2FP.F32.S32 R8, R8 ;  /* 0x0000000800087245 */ /* 0x000fe20000201400 */
[----:B-----5:R-:W-:-:S04]  /*bd90*/  FFMA.FTZ R6, R6, -UR19, R9 ;  /* 0x8000001306067c23 */ /* 0x020fc80008010009 */
[----:B--2---:R-:W-:Y:S01]  /*bda0*/  FFMA.FTZ R8, R8, -UR19, R13 ;  /* 0x8000001308087c23 */ /* 0x004fe2000801000d */
[----:B-1----:R-:W-:Y:S01]  /*bdb0*/  FFMA.FTZ R17, R5, -UR19, R16 ;  /* 0x8000001305117c23 */ /* 0x002fe20008010010 */
[C---:B------:R-:W-:Y:S01]  /*bdc0*/  VIADD R5, R3.reuse, 0x11 ;  /* 0x0000001103057836 */ /* 0x040fe20000000000 */
[----:B------:R-:W-:Y:S01]  /*bdd0*/  FSEL R29, R6, -INF , !P5 ;  /* 0xff800000061d7808 */ /* 0x000fe20006800000 */
[----:B------:R-:W-:Y:S01]  /*bde0*/  VIADD R13, R3, 0x10 ;  /* 0x00000010030d7836 */ /* 0x000fe20000000000 */
[----:B------:R-:W-:Y:S01]  /*bdf0*/  FSEL R16, R7, -INF , !P6 ;  /* 0xff80000007107808 */ /* 0x000fe20007000000 */
[----:B------:R-:W-:Y:S01]  /*be00*/  IMAD.IADD R7, R219, 0x1, -R5 ;  /* 0x00000001db077824 */ /* 0x000fe200078e0a05 */
[----:B------:R-:W-:Y:S01]  /*be10*/  FSEL R17, R17, -INF , !P1 ;  /* 0xff80000011117808 */ /* 0x000fe20004800000 */
[--C-:B------:R-:W-:Y:S01]  /*be20*/  IMAD.IADD R9, R219, 0x1, -R13.reuse ;  /* 0x00000001db097824 */ /* 0x100fe200078e0a0d */
[C---:B------:R-:W-:Y:S01]  /*be30*/  ISETP.GE.AND P6, PT, R5.reuse, R217, PT ;  /* 0x000000d90500720c */ /* 0x040fe20003fc6270 */
[C---:B------:R-:W-:Y:S01]  /*be40*/  IMAD.IADD R6, R216.reuse, 0x1, -R13 ;  /* 0x00000001d8067824 */ /* 0x040fe200078e0a0d */
[C---:B------:R-:W-:Y:S01]  /*be50*/  ISETP.GE.AND P1, PT, R5.reuse, R214, PT ;  /* 0x000000d60500720c */ /* 0x040fe20003f26270 */
[----:B------:R-:W1:Y:S01]  /*be60*/  MUFU.TANH R27, R27 ;  /* 0x0000001b001b7308 */ /* 0x000e620000002400 */
[----:B------:R-:W-:Y:S01]  /*be70*/  ISETP.LT.OR P6, PT, R5, R218, P6 ;  /* 0x000000da0500720c */ /* 0x000fe200037c1670 */
[----:B------:R-:W-:Y:S01]  /*be80*/  FMUL.FTZ R4, R159, UR25 ;  /* 0x000000199f047c20 */ /* 0x000fe20008410000 */
[----:B------:R-:W-:Y:S01]  /*be90*/  ISETP.LT.OR P1, PT, R5, R215, P1 ;  /* 0x000000d70500720c */ /* 0x000fe20000f21670 */
[----:B------:R-:W-:Y:S01]  /*bea0*/  IMAD.IADD R5, R216, 0x1, -R5 ;  /* 0x00000001d8057824 */ /* 0x000fe200078e0a05 */
[----:B------:R-:W-:-:S02]  /*beb0*/  IABS R9, R9 ;  /* 0x0000000900097213 */ /* 0x000fc40000000000 */
[----:B------:R-:W-:Y:S01]  /*bec0*/  IABS R6, R6 ;  /* 0x0000000600067213 */ /* 0x000fe20000000000 */
[----:B------:R-:W2:Y:S01]  /*bed0*/  MUFU.TANH R25, R25 ;  /* 0x0000001900197308 */ /* 0x000ea20000002400 */
[----:B------:R-:W-:Y:S02]  /*bee0*/  I2FP.F32.S32 R9, R9 ;  /* 0x0000000900097245 */ /* 0x000fe40000201400 */
[----:B------:R-:W-:Y:S02]  /*bef0*/  I2FP.F32.S32 R6, R6 ;  /* 0x0000000600067245 */ /* 0x000fe40000201400 */
[----:B------:R-:W-:Y:S01]  /*bf00*/  FSEL R28, R8, -INF , !P0 ;  /* 0xff800000081c7808 */ /* 0x000fe20004000000 */
[----:B------:R-:W-:Y:S01]  /*bf10*/  FFMA.FTZ R9, R9, -UR19, R20 ;  /* 0x8000001309097c23 */ /* 0x000fe20008010014 */
[----:B------:R-:W-:Y:S01]  /*bf20*/  IABS R7, R7 ;  /* 0x0000000700077213 */ /* 0x000fe20000000000 */
[----:B------:R-:W-:Y:S01]  /*bf30*/  FFMA.FTZ R11, R6, -UR19, R11 ;  /* 0x80000013060b7c23 */ /* 0x000fe2000801000b */
[----:B------:R-:W-:Y:S01]  /*bf40*/  IABS R5, R5 ;  /* 0x0000000500057213 */ /* 0x000fe20000000000 */
[----:B------:R-:W-:Y:S01]  /*bf50*/  VIADD R6, R3, 0x18 ;  /* 0x0000001803067836 */ /* 0x000fe20000000000 */
[C---:B------:R-:W-:Y:S01]  /*bf60*/  ISETP.GE.AND P0, PT, R13.reuse, R217, PT ;  /* 0x000000d90d00720c */ /* 0x040fe20003f06270 */
[----:B------:R-:W4:Y:S01]  /*bf70*/  MUFU.TANH R22, R22 ;  /* 0x0000001600167308 */ /* 0x000f220000002400 */
[----:B------:R-:W-:Y:S01]  /*bf80*/  ISETP.GE.AND P5, PT, R13, R214, PT ;  /* 0x000000d60d00720c */ /* 0x000fe20003fa6270 */
[----:B------:R-:W-:Y:S01]  /*bf90*/  IMAD.IADD R20, R219, 0x1, -R6 ;  /* 0x00000001db147824 */ /* 0x000fe200078e0a06 */
[----:B------:R-:W-:Y:S01]  /*bfa0*/  I2FP.F32.S32 R7, R7 ;  /* 0x0000000700077245 */ /* 0x000fe20000201400 */
[----:B------:R-:W-:Y:S01]  /*bfb0*/  FMUL.FTZ R8, R154, UR25 ;  /* 0x000000199a087c20 */ /* 0x000fe20008410000 */
[----:B------:R-:W-:-:S02]  /*bfc0*/  I2FP.F32.S32 R5, R5 ;  /* 0x0000000500057245 */ /* 0x000fc40000201400 */
[----:B------:R-:W-:Y:S01]  /*bfd0*/  ISETP.LT.OR P0, PT, R13, R218, P0 ;  /* 0x000000da0d00720c */ /* 0x000fe20000701670 */
[----:B------:R-:W-:Y:S01]  /*bfe0*/  FFMA.FTZ R7, R7, -UR19, R12 ;  /* 0x8000001307077c23 */ /* 0x000fe2000801000c */
[----:B------:R-:W-:Y:S01]  /*bff0*/  ISETP.LT.OR P5, PT, R13, R215, P5 ;  /* 0x000000d70d00720c */ /* 0x000fe20002fa1670 */
[----:B---3--:R-:W-:Y:S01]  /*c000*/  FFMA.FTZ R10, R5, -UR19, R10 ;  /* 0x80000013050a7c23 */ /* 0x008fe2000801000a */
[----:B------:R-:W-:Y:S01]  /*c010*/  FSEL R26, R9, -INF , !P0 ;  /* 0xff800000091a7808 */ /* 0x000fe20004000000 */
[----:B------:R-:W-:Y:S01]  /*c020*/  VIADD R5, R3, 0x19 ;  /* 0x0000001903057836 */ /* 0x000fe20000000000 */
[----:B------:R-:W-:Y:S01]  /*c030*/  FSEL R23, R11, -INF , !P5 ;  /* 0xff8000000b177808 */ /* 0x000fe20006800000 */
[----:B------:R-:W3:Y:S01]  /*c040*/  MUFU.TANH R4, R4 ;  /* 0x0000000400047308 */ /* 0x000ee20000002400 */
[C---:B------:R-:W-:Y:S01]  /*c050*/  ISETP.GE.AND P0, PT, R6.reuse, R217, PT ;  /* 0x000000d90600720c */ /* 0x040fe20003f06270 */
[----:B------:R-:W-:Y:S01]  /*c060*/  FMUL.FTZ R13, R155, UR25 ;  /* 0x000000199b0d7c20 */ /* 0x000fe20008410000 */
[----:B------:R-:W-:Y:S01]  /*c070*/  ISETP.GE.AND P5, PT, R6, R214, PT ;  /* 0x000000d60600720c */ /* 0x000fe20003fa6270 */
[----:B------:R-:W-:Y:S01]  /*c080*/  FMUL.FTZ R11, R148, UR25 ;  /* 0x00000019940b7c20 */ /* 0x000fe20008410000 */
[----:B------:R-:W-:Y:S01]  /*c090*/  ISETP.LT.OR P0, PT, R6, R218, P0 ;  /* 0x000000da0600720c */ /* 0x000fe20000701670 */
[----:B------:R-:W-:Y:S01]  /*c0a0*/  FMUL.FTZ R9, R150, UR25 ;  /* 0x0000001996097c20 */ /* 0x000fe20008410000 */
[----:B------:R-:W-:Y:S01]  /*c0b0*/  ISETP.LT.OR P5, PT, R6, R215, P5 ;  /* 0x000000d70600720c */ /* 0x000fe20002fa1670 */
[----:B------:R-:W-:Y:S01]  /*c0c0*/  IMAD.IADD R6, R216, 0x1, -R6 ;  /* 0x00000001d8067824 */ /* 0x000fe200078e0a06 */
[----:B------:R-:W-:Y:S01]  /*c0d0*/  FSEL R24, R7, -INF , !P6 ;  /* 0xff80000007187808 */ /* 0x000fe20007000000 */
[----:B------:R-:W-:Y:S01]  /*c0e0*/  IMAD.IADD R7, R219, 0x1, -R5 ;  /* 0x00000001db077824 */ /* 0x000fe200078e0a05 */
[----:B------:R-:W-:Y:S01]  /*c0f0*/  FSEL R21, R10, -INF , !P1 ;  /* 0xff8000000a157808 */ /* 0x000fe20004800000 */
[----:B------:R-:W5:Y:S01]  /*c100*/  MUFU.TANH R30, R30 ;  /* 0x0000001e001e7308 */ /* 0x000f620000002400 */
[----:B------:R-:W-:Y:S01]  /*c110*/  ISETP.GE.AND P6, PT, R5, R217, PT ;  /* 0x000000d90500720c */ /* 0x000fe20003fc6270 */
[----:B------:R-:W-:Y:S01]  /*c120*/  FMUL.FTZ R12, R149, UR25 ;  /* 0x00000019950c7c20 */ /* 0x000fe20008410000 */
[----:B------:R-:W-:Y:S01]  /*c130*/  ISETP.GE.AND P1, PT, R5, R214, PT ;  /* 0x000000d60500720c */ /* 0x000fe20003f26270 */
[----:B------:R-:W-:Y:S01]  /*c140*/  FMUL.FTZ R10, R151, UR25 ;  /* 0x00000019970a7c20 */ /* 0x000fe20008410000 */
[----:B------:R-:W-:-:S02]  /*c150*/  ISETP.LT.OR P6, PT, R5, R218, P6 ;  /* 0x000000da0500720c */ /* 0x000fc400037c1670 */
[----:B------:R-:W-:Y:S01]  /*c160*/  ISETP.LT.OR P1, PT, R5, R215, P1 ;  /* 0x000000d70500720c */ /* 0x000fe20000f21670 */
[----:B------:R-:W-:Y:S01]  /*c170*/  IMAD.IADD R5, R216, 0x1, -R5 ;  /* 0x00000001d8057824 */ /* 0x000fe200078e0a05 */
[----:B------:R-:W-:Y:S01]  /*c180*/  IABS R20, R20 ;  /* 0x0000001400147213 */ /* 0x000fe20000000000 */
[----:B------:R-:W-:Y:S01]  /*c190*/  MUFU.TANH R31, R31 ;  /* 0x0000001f001f7308 */ /* 0x000fe20000002400 */
[----:B------:R-:W-:Y:S02]  /*c1a0*/  IABS R6, R6 ;  /* 0x0000000600067213 */ /* 0x000fe40000000000 */
[----:B------:R-:W-:Y:S02]  /*c1b0*/  IABS R7, R7 ;  /* 0x0000000700077213 */ /* 0x000fe40000000000 */
[----:B------:R-:W-:Y:S02]  /*c1c0*/  I2FP.F32.S32 R20, R20 ;  /* 0x0000001400147245 */ /* 0x000fe40000201400 */
[----:B------:R-:W-:Y:S01]  /*c1d0*/  I2FP.F32.S32 R6, R6 ;  /* 0x0000000600067245 */ /* 0x000fe20000201400 */
[----:B------:R-:W5:Y:S01]  /*c1e0*/  MUFU.TANH R8, R8 ;  /* 0x0000000800087308 */ /* 0x000f620000002400 */
[----:B------:R-:W-:Y:S01]  /*c1f0*/  IABS R5, R5 ;  /* 0x0000000500057213 */ /* 0x000fe20000000000 */
[----:B-1----:R-:W-:Y:S01]  /*c200*/  FFMA.FTZ R27, R20, -UR19, R27 ;  /* 0x80000013141b7c23 */ /* 0x002fe2000801001b */
[----:B------:R-:W-:Y:S01]  /*c210*/  I2FP.F32.S32 R7, R7 ;  /* 0x0000000700077245 */ /* 0x000fe20000201400 */
[----:B--2---:R-:W-:Y:S01]  /*c220*/  FFMA.FTZ R6, R6, -UR19, R25 ;  /* 0x8000001306067c23 */ /* 0x004fe20008010019 */
[----:B------:R-:W-:Y:S01]  /*c230*/  I2FP.F32.S32 R33, R5 ;  /* 0x0000000500217245 */ /* 0x000fe20000201400 */
[----:B------:R-:W-:-:S02]  /*c240*/  VIADD R5, R3, 0x20 ;  /* 0x0000002003057836 */ /* 0x000fc40000000000 */
[----:B----4-:R-:W-:Y:S01]  /*c250*/  FFMA.FTZ R20, R7, -UR19, R22 ;  /* 0x8000001307147c23 */ /* 0x010fe20008010016 */
[----:B------:R-:W-:Y:S01]  /*c260*/  FSEL R22, R27, -INF , !P0 ;  /* 0xff8000001b167808 */ /* 0x000fe20004000000 */
[----:B---3--:R-:W-:Y:S01]  /*c270*/  FFMA.FTZ R25, R33, -UR19, R4 ;  /* 0x8000001321197c23 */ /* 0x008fe20008010004 */
[----:B------:R-:W-:Y:S01]  /*c280*/  FSEL R27, R6, -INF , !P5 ;  /* 0xff800000061b7808 */ /* 0x000fe20006800000 */
[----:B------:R-:W-:Y:S01]  /*c290*/  VIADD R4, R3, 0x21 ;  /* 0x0000002103047836 */ /* 0x000fe20000000000 */
[----:B------:R-:W-:Y:S01]  /*c2a0*/  ISETP.GE.AND P0, PT, R5, R217, PT ;  /* 0x000000d90500720c */ /* 0x000fe20003f06270 */
[--C-:B------:R-:W-:Y:S01]  /*c2b0*/  IMAD.IADD R7, R219, 0x1, -R5.reuse ;  /* 0x00000001db077824 */ /* 0x100fe200078e0a05 */
[----:B------:R-:W-:Y:S01]  /*c2c0*/  ISETP.GE.AND P5, PT, R5, R214, PT ;  /* 0x000000d60500720c */ /* 0x000fe20003fa6270 */
[----:B------:R-:W-:Y:S01]  /*c2d0*/  IMAD.IADD R6, R219, 0x1, -R4 ;  /* 0x00000001db067824 */ /* 0x000fe200078e0a04 */
[C---:B------:R-:W-:Y:S01]  /*c2e0*/  ISETP.LT.OR P0, PT, R5.reuse, R218, P0 ;  /* 0x000000da0500720c */ /* 0x040fe20000701670 */
[----:B------:R-:W1:Y:S01]  /*c2f0*/  MUFU.TANH R13, R13 ;  /* 0x0000000d000d7308 */ /* 0x000e620000002400 */
[----:B------:R-:W-:Y:S01]  /*c300*/  ISETP.LT.OR P5, PT, R5, R215, P5 ;  /* 0x000000d70500720c */ /* 0x000fe20002fa1670 */
[----:B------:R-:W-:Y:S01]  /*c310*/  IMAD.IADD R5, R216, 0x1, -R5 ;  /* 0x00000001d8057824 */ /* 0x000fe200078e0a05 */
[----:B------:R-:W-:-:S02]  /*c320*/  FSEL R20, R20, -INF , !P6 ;  /* 0xff80000014147808 */ /* 0x000fc40007000000 */
[----:B------:R-:W-:Y:S02]  /*c330*/  FSEL R25, R25, -INF , !P1 ;  /* 0xff80000019197808 */ /* 0x000fe40004800000 */
[C---:B------:R-:W-:Y:S01]  /*c340*/  ISETP.GE.AND P6, PT, R4.reuse, R217, PT ;  /* 0x000000d90400720c */ /* 0x040fe20003fc6270 */
[----:B------:R-:W2:Y:S01]  /*c350*/  MUFU.TANH R11, R11 ;  /* 0x0000000b000b7308 */ /* 0x000ea20000002400 */
[C---:B------:R-:W-:Y:S02]  /*c360*/  ISETP.GE.AND P1, PT, R4.reuse, R214, PT ;  /* 0x000000d60400720c */ /* 0x040fe40003f26270 */
[----:B------:R-:W-:Y:S02]  /*c370*/  IABS R7, R7 ;  /* 0x0000000700077213 */ /* 0x000fe40000000000 */
[----:B------:R-:W-:Y:S02]  /*c380*/  IABS R5, R5 ;  /* 0x0000000500057213 */ /* 0x000fe40000000000 */
[----:B------:R-:W-:Y:S01]  /*c390*/  IABS R6, R6 ;  /* 0x0000000600067213 */ /* 0x000fe20000000000 */
[----:B------:R-:W3:Y:S01]  /*c3a0*/  MUFU.TANH R9, R9 ;  /* 0x0000000900097308 */ /* 0x000ee20000002400 */
[----:B------:R-:W-:-:S02]  /*c3b0*/  ISETP.LT.OR P6, PT, R4, R218, P6 ;  /* 0x000000da0400720c */ /* 0x000fc400037c1670 */
[----:B------:R-:W-:Y:S01]  /*c3c0*/  ISETP.LT.OR P1, PT, R4, R215, P1 ;  /* 0x000000d70400720c */ /* 0x000fe20000f21670 */
[----:B------:R-:W-:Y:S01]  /*c3d0*/  IMAD.IADD R4, R216, 0x1, -R4 ;  /* 0x00000001d8047824 */ /* 0x000fe200078e0a04 */
[----:B------:R-:W-:Y:S02]  /*c3e0*/  I2FP.F32.S32 R7, R7 ;  /* 0x0000000700077245 */ /* 0x000fe40000201400 */
[----:B------:R-:W-:Y:S01]  /*c3f0*/  I2FP.F32.S32 R5, R5 ;  /* 0x0000000500057245 */ /* 0x000fe20000201400 */
[----:B------:R-:W4:Y:S01]  /*c400*/  MUFU.TANH R12, R12 ;  /* 0x0000000c000c7308 */ /* 0x000f220000002400 */
[----:B------:R-:W-:Y:S01]  /*c410*/  I2FP.F32.S32 R6, R6 ;  /* 0x0000000600067245 */ /* 0x000fe20000201400 */
[----:B-----5:R-:W-:Y:S01]  /*c420*/  FFMA.FTZ R7, R7, -UR19, R30 ;  /* 0x8000001307077c23 */ /* 0x020fe2000801001e */
[----:B------:R-:W-:Y:S01]  /*c430*/  IABS R4, R4 ;  /* 0x0000000400047213 */ /* 0x000fe20000000000 */
[----:B------:R-:W-:Y:S01]  /*c440*/  FFMA.FTZ R8, R5, -UR19, R8 ;  /* 0x8000001305087c23 */ /* 0x000fe20008010008 */
[----:B------:R-:W-:-:S02]  /*c450*/  VIADD R5, R3, 0x29 ;  /* 0x0000002903057836 */ /* 0x000fc40000000000 */
[----:B------:R-:W-:Y:S01]  /*c460*/  FFMA.FTZ R31, R6, -UR19, R31 ;  /* 0x80000013061f7c23 */ /* 0x000fe2000801001f */
[----:B------:R-:W-:Y:S01]  /*c470*/  VIADD R6, R3, 0x28 ;  /* 0x0000002803067836 */ /* 0x000fe20000000000 */
[----:B------:R-:W-:Y:S01]  /*c480*/  I2FP.F32.S32 R4, R4 ;  /* 0x0000000400047245 */ /* 0x000fe20000201400 */
[----:B------:R-:W5:Y:S01]  /*c490*/  MUFU.TANH R10, R10 ;  /* 0x0000000a000a7308 */ /* 0x000f620000002400 */
[----:B------:R-:W-:Y:S01]  /*c4a0*/  FSEL R206, R7, -INF , !P0 ;  /* 0xff80000007ce7808 */ /* 0x000fe20004000000 */
[C---:B------:R-:W-:Y:S01]  /*c4b0*/  IMAD.IADD R7, R219.reuse, 0x1, -R5 ;  /* 0x00000001db077824 */ /* 0x040fe200078e0a05 */
[----:B------:R-:W-:Y:S01]  /*c4c0*/  FSEL R207, R8, -INF , !P5 ;  /* 0xff80000008cf7808 */ /* 0x000fe20006800000 */
[----:B-1----:R-:W-:Y:S01]  /*c4d0*/  FFMA.FTZ R4, R4, -UR19, R13 ;  /* 0x8000001304047c23 */ /* 0x002fe2000801000d */
[C---:B------:R-:W-:Y:S01]  /*c4e0*/  ISETP.GE.AND P0, PT, R6.reuse, R217, PT ;  /* 0x000000d90600720c */ /* 0x040fe20003f06270 */
[----:B------:R-:W-:Y:S01]  /*c4f0*/  IMAD.IADD R8, R219, 0x1, -R6 ;  /* 0x00000001db087824 */ /* 0x000fe200078e0a06 */
[C---:B------:R-:W-:Y:S01]  /*c500*/  ISETP.GE.AND P5, PT, R6.reuse, R214, PT ;  /* 0x000000d60600720c */ /* 0x040fe20003fa6270 */
[----:B------:R-:W1:Y:S01]  /*c510*/  MUFU.TANH R140, R140 ;  /* 0x0000008c008c7308 */ /* 0x000e620000002400 */
[----:B------:R-:W-:-:S02]  /*c520*/  ISETP.LT.OR P0, PT, R6, R218, P0 ;  /* 0x000000da0600720c */ /* 0x000fc40000701670 */
[----:B------:R-:W-:Y:S01]  /*c530*/  ISETP.LT.OR P5, PT, R6, R215, P5 ;  /* 0x000000d70600720c */ /* 0x000fe20002fa1670 */
[----:B------:R-:W-:Y:S01]  /*c540*/  IMAD.IADD R6, R216, 0x1, -R6 ;  /* 0x00000001d8067824 */ /* 0x000fe200078e0a06 */
[----:B------:R-:W-:Y:S02]  /*c550*/  FSEL R204, R31, -INF , !P6 ;  /* 0xff8000001fcc7808 */ /* 0x000fe40007000000 */
[----:B------:R-:W-:Y:S01]  /*c560*/  FSEL R205, R4, -INF , !P1 ;  /* 0xff80000004cd7808 */ /* 0x000fe20004800000 */
[----:B------:R-:W-:Y:S01]  /*c570*/  FMUL.FTZ R4, R177, UR25 ;  /* 0x00000019b1047c20 */ /* 0x000fe20008410000 */
[C---:B------:R-:W-:Y:S01]  /*c580*/  ISETP.GE.AND P6, PT, R5.reuse, R217, PT ;  /* 0x000000d90500720c */ /* 0x040fe20003fc6270 */
[----:B------:R-:W1:Y:S01]  /*c590*/  MUFU.TANH R142, R142 ;  /* 0x0000008e008e7308 */ /* 0x000e620000002400 */
[----:B------:R-:W-:Y:S02]  /*c5a0*/  ISETP.GE.AND P1, PT, R5, R214, PT ;  /* 0x000000d60500720c */ /* 0x000fe40003f26270 */
[----:B------:R-:W-:-:S02]  /*c5b0*/  IABS R8, R8 ;  /* 0x0000000800087213 */ /* 0x000fc40000000000 */
[----:B------:R-:W-:Y:S02]  /*c5c0*/  IABS R6, R6 ;  /* 0x0000000600067213 */ /* 0x000fe40000000000 */
[C---:B------:R-:W-:Y:S01]  /*c5d0*/  ISETP.LT.OR P6, PT, R5.reuse, R218, P6 ;  /* 0x000000da0500720c */ /* 0x040fe200037c1670 */
[----:B------:R-:W-:Y:S01]  /*c5e0*/  MUFU.TANH R176, R176 ;  /* 0x000000b000b07308 */ /* 0x000fe20000002400 */
[----:B------:R-:W-:Y:S01]  /*c5f0*/  ISETP.LT.OR P1, PT, R5, R215, P1 ;  /* 0x000000d70500720c */ /* 0x000fe20000f21670 */
[----:B------:R-:W-:Y:S01]  /*c600*/  IMAD.IADD R5, R216, 0x1, -R5 ;  /* 0x00000001d8057824 */ /* 0x000fe200078e0a05 */
[----:B------:R-:W-:Y:S02]  /*c610*/  I2FP.F32.S32 R8, R8 ;  /* 0x0000000800087245 */ /* 0x000fe40000201400 */
[----:B------:R-:W-:Y:S02]  /*c620*/  I2FP.F32.S32 R6, R6 ;  /* 0x0000000600067245 */ /* 0x000fe40000201400 */
[----:B------:R-:W-:Y:S01]  /*c630*/  IABS R7, R7 ;  /* 0x0000000700077213 */ /* 0x000fe20000000000 */
[----:B--2---:R-:W-:Y:S01]  /*c640*/  FFMA.FTZ R8, R8, -UR19, R11 ;  /* 0x8000001308087c23 */ /* 0x004fe2000801000b */
[----:B------:R-:W-:Y:S01]  /*c650*/  IABS R5, R5 ;  /* 0x0000000500057213 */ /* 0x000fe20000000000 */
[----:B---3--:R-:W-:Y:S01]  /*c660*/  FFMA.FTZ R6, R6, -UR19, R9 ;  /* 0x8000001306067c23 */ /* 0x008fe20008010009 */
[----:B------:R-:W-:Y:S01]  /*c670*/  VIADD R9, R3, 0x30 ;  /* 0x0000003003097836 */ /* 0x000fe20000000000 */
[----:B------:R-:W-:Y:S01]  /*c680*/  I2FP.F32.S32 R7, R7 ;  /* 0x0000000700077245 */ /* 0x000fe20000201400 */
[----:B------:R-:W2:Y:S01]  /*c690*/  MUFU.TANH R143, R143 ;  /* 0x0000008f008f7308 */ /* 0x000ea20000002400 */
[----:B------:R-:W-:-:S02]  /*c6a0*/  I2FP.F32.S32 R5, R5 ;  /* 0x0000000500057245 */ /* 0x000fc40000201400 */
[----:B------:R-:W-:Y:S01]  /*c6b0*/  FSEL R150, R8, -INF , !P0 ;  /* 0xff80000008967808 */ /* 0x000fe20004000000 */
[----:B----4-:R-:W-:Y:S01]  /*c6c0*/  FFMA.FTZ R12, R7, -UR19, R12 ;  /* 0x80000013070c7c23 */ /* 0x010fe2000801000c */
[----:B------:R-:W-:Y:S01]  /*c6d0*/  FSEL R177, R6, -INF , !P5 ;  /* 0xff80000006b17808 */ /* 0x000fe20006800000 */
[----:B-----5:R-:W-:Y:S01]  /*c6e0*/  FFMA.FTZ R10, R5, -UR19, R10 ;  /* 0x80000013050a7c23 */ /* 0x020fe2000801000a */
[----:B------:R-:W-:Y:S01]  /*c6f0*/  ISETP.GE.AND P0, PT, R9, R217, PT ;  /* 0x000000d90900720c */ /* 0x000fe20003f06270 */
[----:B------:R-:W-:Y:S01]  /*c700*/  VIADD R7, R3, 0x31 ;  /* 0x0000003103077836 */ /* 0x000fe20000000000 */
[----:B------:R-:W-:Y:S01]  /*c710*/  ISETP.GE.AND P5, PT, R9, R214, PT ;  /* 0x000000d60900720c */ /* 0x000fe20003fa6270 */
[--C-:B------:R-:W-:Y:S01]  /*c720*/  IMAD.IADD R6, R219, 0x1, -R9.reuse ;  /* 0x00000001db067824 */ /* 0x100fe200078e0a09 */
[----:B------:R-:W-:Y:S01]  /*c730*/  ISETP.LT.OR P0, PT, R9, R218, P0 ;  /* 0x000000da0900720c */ /* 0x000fe20000701670 */
[----:B------:R-:W-:Y:S01]  /*c740*/  VIADD R5, R3, 0x38 ;  /* 0x0000003803057836 */ /* 0x000fe20000000000 */
[----:B------:R-:W-:Y:S01]  /*c750*/  ISETP.LT.OR P5, PT, R9, R215, P5 ;  /* 0x000000d70900720c */ /* 0x000fe20002fa1670 */
[----:B------:R-:W-:Y:S01]  /*c760*/  IMAD.IADD R9, R216, 0x1, -R9 ;  /* 0x00000001d8097824 */ /* 0x000fe200078e0a09 */
[----:B------:R-:W-:Y:S01]  /*c770*/  FSEL R148, R12, -INF , !P6 ;  /* 0xff8000000c947808 */ /* 0x000fe20007000000 */
[C---:B------:R-:W-:Y:S01]  /*c780*/  IMAD.IADD R8, R219.reuse, 0x1, -R7 ;  /* 0x00000001db087824 */ /* 0x040fe200078e0a07 */
[----:B------:R-:W-:Y:S01]  /*c790*/  FSEL R175, R10, -INF , !P1 ;  /* 0xff8000000aaf7808 */ /* 0x000fe20004800000 */
[----:B------:R-:W-:Y:S01]  /*c7a0*/  IMAD.IADD R10, R219, 0x1, -R5 ;  /* 0x00000001db0a7824 */ /* 0x000fe200078e0a05 */
[C---:B------:R-:W-:Y:S01]  /*c7b0*/  ISETP.GE.AND P6, PT, R7.reuse, R217, PT ;  /* 0x000000d90700720c */ /* 0x040fe20003fc6270 */
[----:B------:R-:W3:Y:S01]  /*c7c0*/  MUFU.TANH R141, R141 ;  /* 0x0000008d008d7308 */ /* 0x000ee20000002400 */
[----:B------:R-:W-:Y:S01]  /*c7d0*/  ISETP.GE.AND P1, PT, R7, R214, PT ;  /* 0x000000d60700720c */ /* 0x000fe20003f26270 */
[----:B------:R-:W-:Y:S01]  /*c7e0*/  VIADD R3, R3, 0x39 ;  /* 0x0000003903037836 */ /* 0x000fe20000000000 */
[----:B------:R-:W-:-:S02]  /*c7f0*/  IABS R6, R6 ;  /* 0x0000000600067213 */ /* 0x000fc40000000000 */
[----:B------:R-:W-:Y:S02]  /*c800*/  IABS R9, R9 ;  /* 0x0000000900097213 */ /* 0x000fe40000000000 */
[C---:B------:R-:W-:Y:S01]  /*c810*/  ISETP.LT.OR P6, PT, R7.reuse, R218, P6 ;  /* 0x000000da0700720c */ /* 0x040fe200037c1670 */
[----:B------:R-:W-:Y:S01]  /*c820*/  MUFU.TANH R4, R4 ;  /* 0x0000000400047308 */ /* 0x000fe20000002400 */
[----:B------:R-:W-:Y:S01]  /*c830*/  BAR.SYNC.DEFER_BLOCKING 0x0 ;  /* 0x0000000000007b1d */ /* 0x000fe20000010000 */
[----:B------:R-:W-:Y:S01]  /*c840*/  ISETP.LT.OR P1, PT, R7, R215, P1 ;  /* 0x000000d70700720c */ /* 0x000fe20000f21670 */
[----:B------:R-:W-:Y:S01]  /*c850*/  IMAD.IADD R7, R216, 0x1, -R7 ;  /* 0x00000001d8077824 */ /* 0x000fe200078e0a07 */
[----:B------:R-:W-:Y:S02]  /*c860*/  I2FP.F32.S32 R11, R6 ;  /* 0x00000006000b7245 */ /* 0x000fe40000201400 */
[----:B------:R-:W-:Y:S02]  /*c870*/  I2FP.F32.S32 R9, R9 ;  /* 0x0000000900097245 */ /* 0x000fe40000201400 */
[----:B------:R-:W-:Y:S01]  /*c880*/  IABS R7, R7 ;  /* 0x0000000700077213 */ /* 0x000fe20000000000 */
[----:B-1----:R-:W-:Y:S01]  /*c890*/  FFMA.FTZ R11, R11, -UR19, R140 ;  /* 0x800000130b0b7c23 */ /* 0x002fe2000801008c */
[----:B------:R-:W-:Y:S01]  /*c8a0*/  IABS R10, R10 ;  /* 0x0000000a000a7213 */ /* 0x000fe20000000000 */
[----:B------:R-:W-:Y:S01]  /*c8b0*/  FFMA.FTZ R9, R9, -UR19, R142 ;  /* 0x8000001309097c23 */ /* 0x000fe2000801008e */
[----:B------:R-:W-:Y:S01]  /*c8c0*/  I2FP.F32.S32 R6, R7 ;  /* 0x0000000700067245 */ /* 0x000fe20000201400 */
[----:B------:R-:W1:Y:S01]  /*c8d0*/  MUFU.TANH R178, R178 ;  /* 0x000000b200b27308 */ /* 0x000e620000002400 */
[----:B------:R-:W-:Y:S01]  /*c8e0*/  I2FP.F32.S32 R7, R10 ;  /* 0x0000000a00077245 */ /* 0x000fe20000201400 */
[----:B------:R-:W-:Y:S01]  /*c8f0*/  IMAD.IADD R10, R219, 0x1, -R3 ;  /* 0x00000001db0a7824 */ /* 0x000fe200078e0a03 */
[----:B------:R-:W-:Y:S01]  /*c900*/  FSEL R168, R11, -INF , !P0 ;  /* 0xff8000000ba87808 */ /* 0x000fe20004000000 */
[----:B--2---:R-:W-:Y:S01]  /*c910*/  FFMA.FTZ R6, R6, -UR19, R143 ;  /* 0x8000001306067c23 */ /* 0x004fe2000801008f */
[----:B------:R-:W-:Y:S01]  /*c920*/  FSEL R163, R9, -INF , !P5 ;  /* 0xff80000009a37808 */ /* 0x000fe20006800000 */
[----:B------:R-:W-:Y:S01]  /*c930*/  FFMA.FTZ R7, R7, -UR19, R176 ;  /* 0x8000001307077c23 */ /* 0x000fe200080100b0 */
[C---:B------:R-:W-:Y:S01]  /*c940*/  ISETP.GE.AND P0, PT, R5.reuse, R217, PT ;  /* 0x000000d90500720c */ /* 0x040fe20003f06270 */
[----:B------:R-:W2:Y:S01]  /*c950*/  MUFU.TANH R179, R179 ;  /* 0x000000b300b37308 */ /* 0x000ea20000002400 */
[----:B------:R-:W-:Y:S01]  /*c960*/  ISETP.GE.AND P5, PT, R5, R214, PT ;  /* 0x000000d60500720c */ /* 0x000fe20003fa6270 */
[----:B------:R-:W-:Y:S01]  /*c970*/  IMAD.IADD R9, R216, 0x1, -R5 ;  /* 0x00000001d8097824 */ /* 0x000fe200078e0a05 */
[----:B------:R-:W-:-:S02]  /*c980*/  IABS R8, R8 ;  /* 0x0000000800087213 */ /* 0x000fc40000000000 */
[C---:B------:R-:W-:Y:S02]  /*c990*/  ISETP.LT.OR P0, PT, R5.reuse, R218, P0 ;  /* 0x000000da0500720c */ /* 0x040fe40000701670 */
[----:B------:R-:W-:Y:S01]  /*c9a0*/  ISETP.LT.OR P5, PT, R5, R215, P5 ;  /* 0x000000d70500720c */ /* 0x000fe20002fa1670 */
[----:B------:R-:W-:Y:S01]  /*c9b0*/  IMAD.IADD R5, R216, 0x1, -R3 ;  /* 0x00000001d8057824 */ /* 0x000fe200078e0a03 */
[----:B------:R-:W-:Y:S02]  /*c9c0*/  I2FP.F32.S32 R8, R8 ;  /* 0x0000000800087245 */ /* 0x000fe40000201400 */
[----:B------:R-:W-:Y:S02]  /*c9d0*/  FSEL R164, R7, -INF , !P0 ;  /* 0xff80000007a47808 */ /* 0x000fe40004000000 */
[----:B------:R-:W-:Y:S01]  /*c9e0*/  PLOP3.LUT P0, PT, PT, PT, UP0, 0x80, 0x0 ;  /* 0x000000000000781c */ /* 0x000fe20003f0f008 */
[----:B---3--:R-:W-:Y:S01]  /*c9f0*/  FFMA.FTZ R8, R8, -UR19, R141 ;  /* 0x8000001308087c23 */ /* 0x008fe2000801008d */
[----:B------:R-:W-:-:S02]  /*ca00*/  IABS R9, R9 ;  /* 0x0000000900097213 */ /* 0x000fc40000000000 */
[----:B------:R-:W-:Y:S02]  /*ca10*/  IABS R10, R10 ;  /* 0x0000000a000a7213 */ /* 0x000fe40000000000 */
[----:B------:R-:W-:Y:S02]  /*ca20*/  IABS R5, R5 ;  /* 0x0000000500057213 */ /* 0x000fe40000000000 */
[----:B------:R-:W-:Y:S02]  /*ca30*/  FSEL R161, R6, -INF , !P1 ;  /* 0xff80000006a17808 */ /* 0x000fe40004800000 */
[----:B------:R-:W-:Y:S02]  /*ca40*/  I2FP.F32.S32 R9, R9 ;  /* 0x0000000900097245 */ /* 0x000fe40000201400 */
[----:B------:R-:W-:Y:S02]  /*ca50*/  I2FP.F32.S32 R11, R10 ;  /* 0x0000000a000b7245 */ /* 0x000fe40000201400 */
[----:B------:R-:W-:Y:S01]  /*ca60*/  I2FP.F32.S32 R6, R5 ;  /* 0x0000000500067245 */ /* 0x000fe20000201400 */
[----:B-1----:R-:W-:Y:S01]  /*ca70*/  FFMA.FTZ R9, R9, -UR19, R178 ;  /* 0x8000001309097c23 */ /* 0x002fe200080100b2 */
[----:B------:R-:W-:Y:S01]  /*ca80*/  FSEL R166, R8, -INF , !P6 ;  /* 0xff80000008a67808 */ /* 0x000fe20007000000 */
[----:B------:R-:W-:Y:S01]  /*ca90*/  FFMA.FTZ R4, R11, -UR19, R4 ;  /* 0x800000130b047c23 */ /* 0x000fe20008010004 */
[C---:B------:R-:W-:Y:S01]  /*caa0*/  ISETP.GE.AND P6, PT, R3.reuse, R217, PT ;  /* 0x000000d90300720c */ /* 0x040fe20003fc6270 */
[----:B--2---:R-:W-:Y:S01]  /*cab0*/  FFMA.FTZ R6, R6, -UR19, R179 ;  /* 0x8000001306067c23 */ /* 0x004fe200080100b3 */
[----:B------:R-:W-:-:S02]  /*cac0*/  ISETP.GE.AND P1, PT, R3, R214, PT ;  /* 0x000000d60300720c */ /* 0x000fc40003f26270 */
[C---:B------:R-:W-:Y:S02]  /*cad0*/  ISETP.LT.OR P6, PT, R3.reuse, R218, P6 ;  /* 0x000000da0300720c */ /* 0x040fe400037c1670 */
        /* <DEDUP_REMOVED lines=68> */
.L_x_582:
[----:B------:R-:W-:Y:S05]  /*cf20*/  BSYNC B0 ;  /* 0x0000000000007941 */ /* 0x000fea0003800000 */
.L_x_581:
[----:B------:R-:W0:Y:S02]  /*cf30*/  LDGDEPBAR ;  /* 0x00000000000079af */ /* 0x000e240000000000 */
.L_x_580:
[----:B------:R-:W-:Y:S01]  /*cf40*/  FMNMX.FTZ R3, R2, R18, !PT ;  /* 0x0000001202037209 */ /* 0x000fe20007810000 */
[----:B------:R-:W-:Y:S01]  /*cf50*/  LDSM.16.MT88.4 R140, [R192+0x16000] ;  /* 0x01600000c08c783b */ /* 0x000fe20000004200 */
[----:B------:R-:W-:Y:S02]  /*cf60*/  FMNMX.FTZ R4, R0, R19, !PT ;  /* 0x0000001300047209 */ /* 0x000fe40007810000 */
[----:B------:R-:W-:Y:S01]  /*cf70*/  FMNMX.FTZ R3, R14, R3, !PT ;  /* 0x000000030e037209 */ /* 0x000fe20007810000 */
[----:B------:R-:W-:Y:S01]  /*cf80*/  LDSM.16.MT88.4 R136, [R196+0x12800] ;  /* 0x01280000c488783b */ /* 0x000fe20000004200 */
[----:B------:R-:W-:Y:S02]  /*cf90*/  FMNMX.FTZ R4, R15, R4, !PT ;  /* 0x000000040f047209 */ /* 0x000fe40007810000 */
[----:B------:R-:W-:Y:S01]  /*cfa0*/  FMNMX.FTZ R3, R28, R3, !PT ;  /* 0x000000031c037209 */ /* 0x000fe20007810000 */
[----:B--2---:R-:W-:Y:S01]  /*cfb0*/  LDSM.16.MT88.4 R32, [R193+0x12800] ;  /* 0x01280000c120783b */ /* 0x004fe20000004200 */
        /* <DEDUP_REMOVED lines=61> */
[----:B------:R-:W3:Y:S01]  /*d390*/  LDSM.16.MT88.4 R16, [R193+0x12000] ;  /* 0x01200000c110783b */ /* 0x000ee20000004200 */
[--C-:B------:R-:W-:Y:S01]  /*d3a0*/  FFMA.FTZ R174, R25, UR22, -R158.reuse ;  /* 0x0000001619ae7c23 */ /* 0x100fe2000801089e */
[--C-:B------:R-:W-:Y:S01]  /*d3b0*/  FFMA.FTZ R167, R22, UR22, -R165.reuse ;  /* 0x0000001616a77c23 */ /* 0x100fe200080108a5 */
[----:B------:R-:W4:Y:S01]  /*d3c0*/  MUFU.EX2 R153, R153 ;  /* 0x0000009900997308 */ /* 0x000f220000000800 */
[----:B------:R-:W-:Y:S01]  /*d3d0*/  LDSM.16.MT88.4 R24, [R196+0x14800] ;  /* 0x01480000c418783b */ /* 0x000fe20000004200 */
        /* <DEDUP_REMOVED lines=13> */
[----:B------:R-:W-:Y:S01]  /*d4b0*/  LDSM.16.MT88.4 R28, [R192+0x12800] ;  /* 0x01280000c01c783b */ /* 0x000fe20000004200 */
[----:B------:R-:W5:Y:S01]  /*d4c0*/  MUFU.EX2 R135, R135 ;  /* 0x0000008700877308 */ /* 0x000f620000000800 */
[----:B----4-:R-:W-:Y:S01]  /*d4d0*/  F2FP.F16.F32.PACK_AB R8, R153, R156 ;  /* 0x0000009c9908723e */ /* 0x010fe200000000ff */
[--C-:B------:R-:W-:Y:S01]  /*d4e0*/  FFMA.FTZ R168, R168, UR22, -R165.reuse ;  /* 0x00000016a8a87c23 */ /* 0x100fe200080108a5 */
[----:B------:R-:W-:Y:S01]  /*d4f0*/  LDSM.16.MT88.4 R148, [R192+0x16800] ;  /* 0x01680000c094783b */ /* 0x000fe20000004200 */
[--C-:B------:R-:W-:Y:S01]  /*d500*/  FFMA.FTZ R175, R166, UR22, -R165.reuse ;  /* 0x00000016a6af7c23 */ /* 0x100fe200080108a5 */
[--C-:B------:R-:W-:Y:S01]  /*d510*/  FFMA.FTZ R164, R164, UR22, -R165.reuse ;  /* 0x00000016a4a47c23 */ /* 0x100fe200080108a5 */
[----:B------:R-:W-:Y:S01]  /*d520*/  FFMA.FTZ R165, R160, UR22, -R165 ;  /* 0x00000016a0a57c23 */ /* 0x000fe200080108a5 */
[--C-:B------:R-:W-:Y:S01]  /*d530*/  FFMA.FTZ R160, R163, UR22, -R158.reuse ;  /* 0x00000016a3a07c23 */ /* 0x100fe2000801089e */
[----:B------:R-:W-:Y:S01]  /*d540*/  MUFU.EX2 R152, R152 ;  /* 0x0000009800987308 */ /* 0x000fe20000000800 */
[--C-:B------:R-:W-:Y:S01]  /*d550*/  FFMA.FTZ R161, R161, UR22, -R158.reuse ;  /* 0x00000016a1a17c23 */ /* 0x100fe2000801089e */
[--C-:B------:R-:W-:Y:S01]  /*d560*/  FFMA.FTZ R159, R159, UR22, -R158.reuse ;  /* 0x000000169f9f7c23 */ /* 0x100fe2000801089e */
[----:B------:R-:W-:-:S05]  /*d570*/  FFMA.FTZ R158, R157, UR22, -R158 ;  /* 0x000000169d9e7c23 */ /* 0x000fca000801089e */
[----:B------:R-:W4:Y:S01]  /*d580*/  MUFU.EX2 R134, R134 ;  /* 0x0000008600867308 */ /* 0x000f220000000800 */
[----:B-----5:R-:W-:-:S07]  /*d590*/  F2FP.F16.F32.PACK_AB R10, R135, R154 ;  /* 0x0000009a870a723e */ /* 0x020fce00000000ff */
[----:B------:R-:W-:Y:S08]  /*d5a0*/  MUFU.EX2 R133, R133 ;  /* 0x0000008500857308 */ /* 0x000ff00000000800 */
[----:B------:R-:W5:Y:S01]  /*d5b0*/  MUFU.EX2 R2, R2 ;  /* 0x0000000200027308 */ /* 0x000f620000000800 */
[----:B----4-:R-:W-:-:S07]  /*d5c0*/  F2FP.F16.F32.PACK_AB R9, R134, R152 ;  /* 0x000000988609723e */ /* 0x010fce00000000ff */
[----:B------:R-:W4:Y:S08]  /*d5d0*/  MUFU.EX2 R155, R155 ;  /* 0x0000009b009b7308 */ /* 0x000f300000000800 */
[----:B------:R-:W1:Y:S01]  /*d5e0*/  MUFU.EX2 R0, R0 ;  /* 0x0000000000007308 */ /* 0x000e620000000800 */
[----:B-----5:R-:W-:-:S07]  /*d5f0*/  F2FP.F16.F32.PACK_AB R11, R2, R133 ;  /* 0x00000085020b723e */ /* 0x020fce00000000ff */
        /* <DEDUP_REMOVED lines=299> */
.L_x_576:
        /* <DEDUP_REMOVED lines=22> */
.L_x_586:
        /* <DEDUP_REMOVED lines=63> */
.L_x_584:
[----:B------:R-:W-:Y:S04]  /*ee00*/  DEPBAR.LE SB0, 0x0 ;  /* 0x000080000000791a */ /* 0x000fe80000000000 */
[----:B------:R-:W-:Y:S01]  /*ee10*/  BAR.SYNC.DEFER_BLOCKING 0x0 ;  /* 0x0000000000007b1d */ /* 0x000fe20000010000 */
[----:B------:R-:W-:Y:S01]  /*ee20*/  ISETP.GE.AND P3, PT, R208, UR11, PT ;  /* 0x0000000bd0007c0c */ /* 0x000fe2000bf66270 */
[----:B------:R-:W-:Y:S01]  /*ee30*/  UIADD3 UR12, UR20, -0x1, URZ ;  /* 0xffffffff140c7890 */ /* 0x000fe2000fffe03f */
[----:B------:R-:W-:Y:S03]  /*ee40*/  ISETP.GE.AND P1, PT, R203, UR11, PT ;  /* 0x0000000bcb007c0c */ /* 0x000fe6000bf26270 */
        /* <DEDUP_REMOVED lines=10> */
[----:B------:R-:W-:Y:S01]  /*eef0*/  @P2 STS.128 [R209+0x12000], RZ ;  /* 0x012000ffd1002388 */ /* 0x000fe20000000c00 */
[----:B------:R-:W1:Y:S08]  /*ef00*/  @!P3 LDC.64 R30, c[0x0][0x220] ;  /* 0x00008800ff1ebb82 */ /* 0x000e700000000a00 */
[----:B------:R-:W3:Y:S01]  /*ef10*/  @!P1 LDC.64 R28, c[0x0][0x220] ;  /* 0x00008800ff1c9b82 */ /* 0x000ee20000000a00 */
[----:B------:R-:W-:Y:S01]  /*ef20*/  @!PT LDS RZ, [RZ] ;  /* 0x00000000fffff984 */ /* 0x000fe20000000800 */
[----:B------:R-:W-:Y:S01]  /*ef30*/  @!PT LDS RZ, [RZ] ;  /* 0x00000000fffff984 */ /* 0x000fe20000000800 */
[----:B------:R-:W-:Y:S01]  /*ef40*/  @!PT LDS RZ, [RZ] ;  /* 0x00000000fffff984 */ /* 0x000fe20000000800 */
[----:B------:R-:W-:Y:S07]  /*ef50*/  @!P2 LDGSTS.E.BYPASS.LTC128B.128 [R209+0x12000], desc[UR28][R226.64] ;  /* 0x12000000e2d1afae */ /* 0x000fee000b901d5c */
[----:B------:R-:W4:Y:S01]  /*ef60*/  @!P3 LDC.64 R26, c[0x0][0x220] ;  /* 0x00008800ff1abb82 */ /* 0x000f220000000a00 */
[----:B------:R-:W-:Y:S07]  /*ef70*/  @P3 STS.128 [R209+0x14000], RZ ;  /* 0x014000ffd1003388 */ /* 0x000fee0000000c00 */
        /* <DEDUP_REMOVED lines=8> */
[----:B------:R-:W-:Y:S02]  /*f000*/  @!P1 LEA.HI.X R29, R34, R29, R32, 0x1, P0 ;  /* 0x0000001d221d9211 */ /* 0x000fe400000f0c20 */
[----:B------:R-:W-:Y:S02]  /*f010*/  IADD3.X R32, R32, UR18, RZ, P5, !PT ;  /* 0x0000001220207c10 */ /* 0x000fe4000affe4ff */
[C---:B--2---:R-:W-:Y:S02]  /*f020*/  @!P2 LEA R34, P5, R3.reuse, R204, 0x1 ;  /* 0x000000cc0322a211 */ /* 0x044fe400078a08ff */
[C---:B----4-:R-:W-:Y:S01]  /*f030*/  @!P3 LEA R26, P4, R3.reuse, R26, 0x1 ;  /* 0x0000001a031ab211 */ /* 0x050fe200078808ff */
[----:B------:R-:W-:Y:S01]  /*f040*/  @P1 STS.128 [R209+0x16000], RZ ;  /* 0x016000ffd1001388 */ /* 0x000fe20000000c00 */
[C-C-:B------:R-:W-:Y:S02]  /*f050*/  @!P2 LEA.HI.X R35, R3.reuse, R205, R32.reuse, 0x1, P5 ;  /* 0x000000cd0323a211 */ /* 0x140fe400028f0c20 */
[C-C-:B------:R-:W-:Y:S02]  /*f060*/  @!P3 LEA.HI.X R27, R3.reuse, R27, R32.reuse, 0x1, P4 ;  /* 0x0000001b031bb211 */ /* 0x140fe400020f0c20 */
[C---:B-----5:R-:W-:Y:S03]  /*f070*/  @!P1 LEA R24, P0, R3.reuse, R24, 0x1 ;  /* 0x0000001803189211 */ /* 0x060fe600078008ff */
[----:B------:R-:W-:Y:S01]  /*f080*/  @!PT LDS RZ, [RZ] ;  /* 0x00000000fffff984 */ /* 0x000fe20000000800 */
[----:B------:R-:W-:Y:S01]  /*f090*/  @!PT LDS RZ, [RZ] ;  /* 0x00000000fffff984 */ /* 0x000fe20000000800 */
[----:B------:R-:W-:Y:S01]  /*f0a0*/  @!PT LDS RZ, [RZ] ;  /* 0x00000000fffff984 */ /* 0x000fe20000000800 */
[----:B------:R-:W-:Y:S01]  /*f0b0*/  @!P1 LDGSTS.E.BYPASS.LTC128B.128 [R209+0x16000], desc[UR28][R28.64+0x100] ;  /* 0x160001001cd19fae */ /* 0x000fe2000b901d5c */
[----:B------:R-:W-:Y:S01]  /*f0c0*/  @!P1 LEA.HI.X R25, R3, R25, R32, 0x1, P0 ;  /* 0x0000001903199211 */ /* 0x000fe200000f0c20 */
[----:B------:R-:W-:Y:S04]  /*f0d0*/  IMAD.U32 R3, RZ, RZ, UR12 ;  /* 0x0000000cff037e24 */ /* 0x000fe8000f8e00ff */
[----:B------:R-:W-:Y:S02]  /*f0e0*/  IMAD R3, R3, 0x40, R220 ;  /* 0x0000004003037824 */ /* 0x000fe400078e02dc */
[----:B------:R-:W-:Y:S02]  /*f0f0*/  @P2 STS.128 [R209+0x13000], RZ ;  /* 0x013000ffd1002388 */ /* 0x000fe40000000c00 */
[C---:B------:R-:W-:Y:S01]  /*f100*/  VIADD R228, R3.reuse, 0x1 ;  /* 0x0000000103e47836 */ /* 0x040fe20000000000 */
[-C--:B------:R-:W-:Y:S01]  /*f110*/  ISETP.GE.AND P4, PT, R3, R218.reuse, PT ;  /* 0x000000da0300720c */ /* 0x080fe20003f86270 */
[--C-:B------:R-:W-:Y:S01]  /*f120*/  IMAD.IADD R235, R219, 0x1, -R3.reuse ;  /* 0x00000001dbeb7824 */ /* 0x100fe200078e0a03 */
[-C--:B------:R-:W-:Y:S01]  /*f130*/  ISETP.GE.AND P5, PT, R3, R215.reuse, PT ;  /* 0x000000d70300720c */ /* 0x080fe20003fa6270 */
[--C-:B------:R-:W-:Y:S01]  /*f140*/  IMAD.IADD R233, R219, 0x1, -R228.reuse ;  /* 0x00000001dbe97824 */ /* 0x100fe200078e0ae4 */
[C---:B------:R-:W-:Y:S01]  /*f150*/  ISETP.GE.AND P0, PT, R228.reuse, R218, PT ;  /* 0x000000dae400720c */ /* 0x040fe20003f06270 */
[----:B------:R-:W-:Y:S01]  /*f160*/  @!PT LDS RZ, [RZ] ;  /* 0x00000000fffff984 */ /* 0x000fe20000000800 */
[----:B------:R-:W-:Y:S01]  /*f170*/  @!PT LDS RZ, [RZ] ;  /* 0x00000000fffff984 */ /* 0x000fe20000000800 */
[----:B------:R-:W-:Y:S01]  /*f180*/  @!PT LDS RZ, [RZ] ;  /* 0x00000000fffff984 */ /* 0x000fe20000000800 */
[----:B------:R-:W-:Y:S01]  /*f190*/  @!P2 LDGSTS.E.BYPASS.LTC128B.128 [R209+0x13000], desc[UR28][R34.64] ;  /* 0x1300000022d1afae */ /* 0x000fe2000b901d5c */
[----:B------:R-:W-:Y:S01]  /*f1a0*/  ISETP.GE.AND P6, PT, R228, R215, PT ;  /* 0x000000d7e400720c */ /* 0x000fe20003fc6270 */
[----:B------:R-:W-:Y:S01]  /*f1b0*/  IMAD.IADD R230, R216, 0x1, -R3 ;  /* 0x00000001d8e67824 */ /* 0x000fe200078e0a03 */
[C---:B------:R-:W-:Y:S01]  /*f1c0*/  ISETP.GE.OR P0, PT, R228.reuse, R217, !P0 ;  /* 0x000000d9e400720c */ /* 0x040fe20004706670 */
[C---:B------:R-:W-:Y:S01]  /*f1d0*/  VIADD R236, R3.reuse, 0x8 ;  /* 0x0000000803ec7836 */ /* 0x040fe20000000000 */
[----:B------:R-:W-:Y:S01]  /*f1e0*/  ISETP.GE.OR P6, PT, R228, R214, !P6 ;  /* 0x000000d6e400720c */ /* 0x000fe200077c6670 */
[----:B------:R-:W-:Y:S01]  /*f1f0*/  IMAD.IADD R228, R216, 0x1, -R228 ;  /* 0x00000001d8e47824 */ /* 0x000fe200078e0ae4 */
[----:B------:R-:W-:Y:S01]  /*f200*/  IABS R235, R235 ;  /* 0x000000eb00eb7213 */ /* 0x000fe20000000000 */
[----:B------:R-:W-:Y:S01]  /*f210*/  @P3 STS.128 [R209+0x15000], RZ ;  /* 0x015000ffd1003388 */ /* 0x000fe20000000c00 */
[----:B------:R-:W-:Y:S01]  /*f220*/  IABS R233, R233 ;  /* 0x000000e900e97213 */ /* 0x000fe20000000000 */
[C---:B------:R-:W-:Y:S01]  /*f230*/  VIADD R237, R3.reuse, 0x11 ;  /* 0x0000001103ed7836 */ /* 0x040fe20000000000 */
[----:B------:R-:W-:Y:S02]  /*f240*/  IABS R230, R230 ;  /* 0x000000e600e67213 */ /* 0x000fe40000000000 */
[----:B------:R-:W-:Y:S02]  /*f250*/  IABS R228, R228 ;  /* 0x000000e400e47213 */ /* 0x000fe40000000000 */
[----:B------:R-:W-:Y:S01]  /*f260*/  I2FP.F32.S32 R235, R235 ;  /* 0x000000eb00eb7245 */ /* 0x000fe20000201400 */
[----:B------:R-:W-:Y:S01]  /*f270*/  @!PT LDS RZ, [RZ] ;  /* 0x00000000fffff984 */ /* 0x000fe20000000800 */
[----:B------:R-:W-:Y:S01]  /*f280*/  @!PT LDS RZ, [RZ] ;  /* 0x00000000fffff984 */ /* 0x000fe20000000800 */
[----:B------:R-:W-:Y:S01]  /*f290*/  @!PT LDS RZ, [RZ] ;  /* 0x00000000fffff984 */ /* 0x000fe20000000800 */
[----:B------:R-:W-:Y:S01]  /*f2a0*/  @!P3 LDGSTS.E.BYPASS.LTC128B.128 [R209+0x15000], desc[UR28][R26.64+0x80] ;  /* 0x150000801ad1bfae */ /* 0x000fe2000b901d5c */
[----:B------:R-:W-:Y:S02]  /*f2b0*/  I2FP.F32.S32 R233, R233 ;  /* 0x000000e900e97245 */ /* 0x000fe40000201400 */
[----:B------:R-:W-:Y:S02]  /*f2c0*/  I2FP.F32.S32 R230, R230 ;  /* 0x000000e600e67245 */ /* 0x000fe40000201400 */
[----:B------:R-:W-:Y:S02]  /*f2d0*/  I2FP.F32.S32 R228, R228 ;  /* 0x000000e400e47245 */ /* 0x000fe40000201400 */
[CC--:B------:R-:W-:Y:S01]  /*f2e0*/  ISETP.GE.OR P4, PT, R3.reuse, R217.reuse, !P4 ;  /* 0x000000d90300720c */ /* 0x0c0fe20006786670 */
[----:B------:R-:W-:Y:S01]  /*f2f0*/  @P1 STS.128 [R209+0x17000], RZ ;  /* 0x017000ffd1001388 */ /* 0x000fe20000000c00 */
[----:B------:R-:W-:Y:S07]  /*f300*/  ISETP.GE.OR P5, PT, R3, R214, !P5 ;  /* 0x000000d60300720c */ /* 0x000fee0006fa6670 */
[----:B------:R-:W-:Y:S01]  /*f310*/  @!PT LDS RZ, [RZ] ;  /* 0x00000000fffff984 */ /* 0x000fe20000000800 */
[----:B------:R-:W-:Y:S01]  /*f320*/  @!PT LDS RZ, [RZ] ;  /* 0x00000000fffff984 */ /* 0x000fe20000000800 */
[----:B------:R-:W-:Y:S01]  /*f330*/  @!PT LDS RZ, [RZ] ;  /* 0x00000000fffff984 */ /* 0x000fe20000000800 */
[----:B------:R1:W-:Y:S08]  /*f340*/  @!P1 LDGSTS.E.BYPASS.LTC128B.128 [R209+0x17000], desc[UR28][R24.64+0x100] ;  /* 0x1700010018d19fae */ /* 0x0003f0000b901d5c */
[----:B------:R-:W-:Y:S08]  /*f350*/  LDSM.16.M88.4 R132, [R202] ;  /* 0x00000000ca84783b */ /* 0x000ff00000000200 */
[----:B------:R-:W2:Y:S08]  /*f360*/  LDSM.16.M88.4 R136, [R201+0xc000] ;  /* 0x00c00000c988783b */ /* 0x000eb00000000200 */
[----:B------:R-:W3:Y:S08]  /*f370*/  LDSM.16.M88.4 R140, [R201+0xc800] ;  /* 0x00c80000c98c783b */ /* 0x000ef00000000200 */
[----:B------:R-:W4:Y:S08]  /*f380*/  LDSM.16.M88.4 R144, [R201+0xd000] ;  /* 0x00d00000c990783b */ /* 0x000f300000000200 */
[----:B------:R-:W5:Y:S08]  /*f390*/  LDSM.16.M88.4 R148, [R201+0xd800] ;  /* 0x00d80000c994783b */ /* 0x000f700000000200 */
[----:B------:R-:W0:Y:S08]  /*f3a0*/  LDGDEPBAR ;  /* 0x00000000000079af */ /* 0x000e300000000000 */
[----:B------:R-:W-:Y:S01]  /*f3b0*/  LDSM.16.M88.4 R152, [R200] ;  /* 0x00000000c898783b */ /* 0x000fe20000000200 */
[C---:B--2---:R-:W-:Y:S07]  /*f3c0*/  HMMA.16816.F32 R4, R132.reuse, R136, RZ ;  /* 0x000000888404723c */ /* 0x044fee00000018ff */
[----:B------:R-:W2:Y:S01]  /*f3d0*/  LDSM.16.M88.4 R156, [R199] ;  /* 0x00000000c79c783b */ /* 0x000ea20000000200 */
[C---:B------:R-:W-:Y:S06]  /*f3e0*/  HMMA.16816.F32 R8, R132.reuse, R138, RZ ;  /* 0x0000008a8408723c */ /* 0x040fec00000018ff */
[C---:B---3--:R-:W-:Y:S01]  /*f3f0*/  HMMA.16816.F32 R12, R132.reuse, R140, RZ ;  /* 0x0000008c840c723c */ /* 0x048fe200000018ff */
[----:B------:R-:W3:Y:S05]  /*f400*/  LDSM.16.M88.4 R160, [R191] ;  /* 0x00000000bfa0783b */ /* 0x000eea0000000200 */
[C---:B------:R-:W-:Y:S03]  /*f410*/  HMMA.16816.F32 R16, R132.reuse, R142, RZ ;  /* 0x0000008e8410723c */ /* 0x040fe600000018ff */
[----:B------:R-:W3:Y:S03]  /*f420*/  LDSM.16.M88.4 R164, [R190] ;  /* 0x00000000bea4783b */ /* 0x000ee60000000200 */
[C---:B----4-:R-:W-:Y:S05]  /*f430*/  HMMA.16816.F32 R20, R132.reuse, R144, RZ ;  /* 0x000000908414723c */ /* 0x050fea00000018ff */
[----:B------:R-:W4:Y:S01]  /*f440*/  LDSM.16.M88.4 R168, [R189] ;  /* 0x00000000bda8783b */ /* 0x000f220000000200 */
[C---:B-1----:R-:W-:Y:S06]  /*f450*/  HMMA.16816.F32 R24, R132.reuse, R146, RZ ;  /* 0x000000928418723c */ /* 0x042fec00000018ff */
[C---:B-----5:R-:W-:Y:S01]  /*f460*/  HMMA.16816.F32 R28, R132.reuse, R148, RZ ;  /* 0x00000094841c723c */ /* 0x060fe200000018ff */
[----:B------:R-:W-:Y:S05]  /*f470*/  LDSM.16.M88.4 R172, [R198] ;  /* 0x00000000c6ac783b */ /* 0x000fea0000000200 */
[----:B------:R-:W-:Y:S03]  /*f480*/  HMMA.16816.F32 R32, R132, R150, RZ ;  /* 0x000000968420723c */ /* 0x000fe600000018ff */
[----:B------:R-:W1:Y:S03]  /*f490*/  LDSM.16.M88.4 R176, [R195+0xc000] ;  /* 0x00c00000c3b0783b */ /* 0x000e660000000200 */
[C---:B--2---:R-:W-:Y:S05]  /*f4a0*/  HMMA.16816.F32 R4, R152.reuse, R156, R4 ;  /* 0x0000009c9804723c */ /* 0x044fea0000001804 */
[----:B------:R-:W2:Y:S01]  /*f4b0*/  LDSM.16.M88.4 R132, [R195+0xc800] ;  /* 0x00c80000c384783b */ /* 0x000ea20000000200 */
[C---:B------:R-:W-:Y:S06]  /*f4c0*/  HMMA.16816.F32 R8, R152.reuse, R158, R8 ;  /* 0x0000009e9808723c */ /* 0x040fec0000001808 */
[C---:B---3--:R-:W-:Y:S01]  /*f4d0*/  HMMA.16816.F32 R12, R152.reuse, R160, R12 ;  /* 0x000000a0980c723c */ /* 0x048fe2000000180c */
[----:B------:R-:W3:Y:S05]  /*f4e0*/  LDSM.16.M88.4 R136, [R195+0xd000] ;  /* 0x00d00000c388783b */ /* 0x000eea0000000200 */
[C---:B------:R-:W-:Y:S03]  /*f4f0*/  HMMA.16816.F32 R16, R152.reuse, R162, R16 ;  /* 0x000000a29810723c */ /* 0x040fe60000001810 */
[----:B------:R-:W5:Y:S03]  /*f500*/  LDSM.16.M88.4 R140, [R195+0xd800] ;  /* 0x00d80000c38c783b */ /* 0x000f660000000200 */
[C---:B------:R-:W-:Y:S05]  /*f510*/  HMMA.16816.F32 R20, R152.reuse, R164, R20 ;  /* 0x000000a49814723c */ /* 0x040fea0000001814 */
[----:B------:R-:W-:Y:S01]  /*f520*/  LDSM.16.M88.4 R144, [R197] ;  /* 0x00000000c590783b */ /* 0x000fe20000000200 */
[C---:B------:R-:W-:Y:S06]  /*f530*/  HMMA.16816.F32 R24, R152.reuse, R166, R24 ;  /* 0x000000a69818723c */ /* 0x040fec0000001818 */
[C---:B----4-:R-:W-:Y:S01]  /*f540*/  HMMA.16816.F32 R28, R152.reuse, R168, R28 ;  /* 0x000000a8981c723c */ /* 0x050fe2000000181c */
[----:B------:R-:W4:Y:S05]  /*f550*/  LDSM.16.M88.4 R148, [R188] ;  /* 0x00000000bc94783b */ /* 0x000f2a0000000200 */
[----:B------:R-:W-:Y:S03]  /*f560*/  HMMA.16816.F32 R32, R152, R170, R32 ;  /* 0x000000aa9820723c */ /* 0x000fe60000001820 */
[----:B------:R-:W4:Y:S03]  /*f570*/  LDSM.16.M88.4 R152, [R188+0x800] ;  /* 0x00080000bc98783b */ /* 0x000f260000000200 */
[C---:B-1----:R-:W-:Y:S05]  /*f580*/  HMMA.16816.F32 R4, R172.reuse, R176, R4 ;  /* 0x000000b0ac04723c */ /* 0x042fea0000001804 */
[----:B------:R-:W1:Y:S01]  /*f590*/  LDSM.16.M88.4 R156, [R188+0x1000] ;  /* 0x00100000bc9c783b */ /* 0x000e620000000200 */
[C---:B------:R-:W-:Y:S06]  /*f5a0*/  HMMA.16816.F32 R8, R172.reuse, R178, R8 ;  /* 0x000000b2ac08723c */ /* 0x040fec0000001808 */
[C---:B--2---:R-:W-:Y:S01]  /*f5b0*/  HMMA.16816.F32 R12, R172.reuse, R132, R12 ;  /* 0x00000084ac0c723c */ /* 0x044fe2000000180c */
[----:B------:R-:W2:Y:S05]  /*f5c0*/  LDSM.16.M88.4 R160, [R188+0x1800] ;  /* 0x00180000bca0783b */ /* 0x000eaa0000000200 */
[C---:B------:R-:W-:Y:S03]  /*f5d0*/  HMMA.16816.F32 R16, R172.reuse, R134, R16 ;  /* 0x00000086ac10723c */ /* 0x040fe60000001810 */
[----:B------:R-:W-:Y:S03]  /*f5e0*/  LDSM.16.M88.4 R164, [R202+0x4000] ;  /* 0x00400000caa4783b */ /* 0x000fe60000000200 */
[C---:B---3--:R-:W-:Y:S05]  /*f5f0*/  HMMA.16816.F32 R20, R172.reuse, R136, R20 ;  /* 0x00000088ac14723c */ /* 0x048fea0000001814 */
[----:B------:R-:W3:Y:S01]  /*f600*/  LDSM.16.M88.4 R168, [R201+0xe000] ;  /* 0x00e00000c9a8783b */ /* 0x000ee20000000200 */
[C---:B------:R-:W-:Y:S06]  /*f610*/  HMMA.16816.F32 R24, R172.reuse, R138, R24 ;  /* 0x0000008aac18723c */ /* 0x040fec0000001818 */
[C---:B-----5:R-:W-:Y:S01]  /*f620*/  HMMA.16816.F32 R28, R172.reuse, R140, R28 ;  /* 0x0000008cac1c723c */ /* 0x060fe2000000181c */
[----:B------:R-:W5:Y:S05]  /*f630*/  LDSM.16.M88.4 R132, [R201+0xe800] ;  /* 0x00e80000c984783b */ /* 0x000f6a0000000200 */
[----:B------:R-:W-:Y:S03]  /*f640*/  HMMA.16816.F32 R32, R172, R142, R32 ;  /* 0x0000008eac20723c */ /* 0x000fe60000001820 */
[----:B------:R-:W5:Y:S03]  /*f650*/  LDSM.16.M88.4 R136, [R201+0xf000] ;  /* 0x00f00000c988783b */ /* 0x000f660000000200 */
[C---:B----4-:R-:W-:Y:S05]  /*f660*/  HMMA.16816.F32 R4, R144.reuse, R148, R4 ;  /* 0x000000949004723c */ /* 0x050fea0000001804 */
[----:B------:R-:W4:Y:S01]  /*f670*/  LDSM.16.M88.4 R140, [R201+0xf800] ;  /* 0x00f80000c98c783b */ /* 0x000f220000000200 */
[C---:B------:R-:W-:Y:S06]  /*f680*/  HMMA.16816.F32 R8, R144.reuse, R150, R8 ;  /* 0x000000969008723c */ /* 0x040fec0000001808 */
[C---:B------:R-:W-:Y:S01]  /*f690*/  HMMA.16816.F32 R12, R144.reuse, R152, R12 ;  /* 0x00000098900c723c */ /* 0x040fe2000000180c */
[----:B------:R-:W-:Y:S05]  /*f6a0*/  LDSM.16.M88.4 R172, [R200+0x4000] ;  /* 0x00400000c8ac783b */ /* 0x000fea0000000200 */
[C---:B------:R-:W-:Y:S03]  /*f6b0*/  HMMA.16816.F32 R16, R144.reuse, R154, R16 ;  /* 0x0000009a9010723c */ /* 0x040fe60000001810 */
[----:B------:R-:W4:Y:S03]  /*f6c0*/  LDSM.16.M88.4 R176, [R187] ;  /* 0x00000000bbb0783b */ /* 0x000f260000000200 */
[C---:B-1----:R-:W-:Y:S05]  /*f6d0*/  HMMA.16816.F32 R20, R144.reuse, R156, R20 ;  /* 0x0000009c9014723c */ /* 0x042fea0000001814 */
[----:B------:R-:W-:Y:S01]  /*f6e0*/  LDSM.16.M88.4 R148, [R185] ;  /* 0x00000000b994783b */ /* 0x000fe20000000200 */
[C---:B------:R-:W-:Y:S06]  /*f6f0*/  HMMA.16816.F32 R24, R144.reuse, R158, R24 ;  /* 0x0000009e9018723c */ /* 0x040fec0000001818 */
[C---:B--2---:R-:W-:Y:S01]  /*f700*/  HMMA.16816.F32 R28, R144.reuse, R160, R28 ;  /* 0x000000a0901c723c */ /* 0x044fe2000000181c */
[----:B------:R-:W-:Y:S05]  /*f710*/  LDSM.16.M88.4 R152, [R184] ;  /* 0x00000000b898783b */ /* 0x000fea0000000200 */
[----:B------:R-:W-:Y:S03]  /*f720*/  HMMA.16816.F32 R32, R144, R162, R32 ;  /* 0x000000a29020723c */ /* 0x000fe60000001820 */
[----:B------:R-:W1:Y:S03]  /*f730*/  LDSM.16.M88.4 R144, [R186] ;  /* 0x00000000ba90783b */ /* 0x000e660000000200 */
[C---:B---3--:R-:W-:Y:S05]  /*f740*/  HMMA.16816.F32 R4, R164.reuse, R168, R4 ;  /* 0x000000a8a404723c */ /* 0x048fea0000001804 */
[----:B------:R-:W-:Y:S01]  /*f750*/  LDSM.16.M88.4 R156, [R198+0x4000] ;  /* 0x00400000c69c783b */ /* 0x000fe20000000200 */
[C---:B------:R-:W-:Y:S06]  /*f760*/  HMMA.16816.F32 R8, R164.reuse, R170, R8 ;  /* 0x000000aaa408723c */ /* 0x040fec0000001808 */
[C---:B-----5:R-:W-:Y:S01]  /*f770*/  HMMA.16816.F32 R12, R164.reuse, R132, R12 ;  /* 0x00000084a40c723c */ /* 0x060fe2000000180c */
[----:B------:R-:W2:Y:S05]  /*f780*/  LDSM.16.M88.4 R160, [R195+0xe000] ;  /* 0x00e00000c3a0783b */ /* 0x000eaa0000000200 */
[C---:B------:R-:W-:Y:S03]  /*f790*/  HMMA.16816.F32 R16, R164.reuse, R134, R16 ;  /* 0x00000086a410723c */ /* 0x040fe60000001810 */
[----:B------:R-:W3:Y:S03]  /*f7a0*/  LDSM.16.M88.4 R132, [R195+0xe800] ;  /* 0x00e80000c384783b */ /* 0x000ee60000000200 */
[C---:B------:R-:W-:Y:S05]  /*f7b0*/  HMMA.16816.F32 R20, R164.reuse, R136, R20 ;  /* 0x00000088a414723c */ /* 0x040fea0000001814 */
[----:B------:R-:W-:Y:S01]  /*f7c0*/  LDSM.16.M88.4 R168, [R188+0x2000] ;  /* 0x00200000bca8783b */ /* 0x000fe20000000200 */
[C---:B------:R-:W-:Y:S06]  /*f7d0*/  HMMA.16816.F32 R24, R164.reuse, R138, R24 ;  /* 0x0000008aa418723c */ /* 0x040fec0000001818 */
[C---:B----4-:R-:W-:Y:S01]  /*f7e0*/  HMMA.16816.F32 R28, R164.reuse, R140, R28 ;  /* 0x0000008ca41c723c */ /* 0x050fe2000000181c */
[----:B------:R-:W4:Y:S05]  /*f7f0*/  LDSM.16.M88.4 R136, [R195+0xf000] ;  /* 0x00f00000c388783b */ /* 0x000f2a0000000200 */
[----:B------:R-:W-:Y:S03]  /*f800*/  HMMA.16816.F32 R32, R164, R142, R32 ;  /* 0x0000008ea420723c */ /* 0x000fe60000001820 */
[----:B------:R-:W5:Y:S03]  /*f810*/  LDSM.16.M88.4 R140, [R195+0xf800] ;  /* 0x00f80000c38c783b */ /* 0x000f660000000200 */
[C---:B------:R-:W-:Y:S05]  /*f820*/  HMMA.16816.F32 R4, R172.reuse, R176, R4 ;  /* 0x000000b0ac04723c */ /* 0x040fea0000001804 */
[----:B------:R-:W5:Y:S01]  /*f830*/  LDSM.16.M88.4 R164, [R197+0x4000] ;  /* 0x00400000c5a4783b */ /* 0x000f620000000200 */
[C---:B------:R-:W-:Y:S06]  /*f840*/  HMMA.16816.F32 R8, R172.reuse, R178, R8 ;  /* 0x000000b2ac08723c */ /* 0x040fec0000001808 */
[C---:B-1----:R-:W-:Y:S01]  /*f850*/  HMMA.16816.F32 R12, R172.reuse, R144, R12 ;  /* 0x00000090ac0c723c */ /* 0x042fe2000000180c */
[----:B------:R-:W-:Y:S05]  /*f860*/  LDSM.16.M88.4 R176, [R201+0x10000] ;  /* 0x01000000c9b0783b */ /* 0x000fea0000000200 */
[C---:B------:R-:W-:Y:S03]  /*f870*/  HMMA.16816.F32 R16, R172.reuse, R146, R16 ;  /* 0x00000092ac10723c */ /* 0x040fe60000001810 */
[----:B------:R-:W1:Y:S03]  /*f880*/  LDSM.16.M88.4 R144, [R188+0x2800] ;  /* 0x00280000bc90783b */ /* 0x000e660000000200 */
[C---:B------:R-:W-:Y:S06]  /*f890*/  HMMA.16816.F32 R20, R172.reuse, R148, R20 ;  /* 0x00000094ac14723c */ /* 0x040fec0000001814 */
[C---:B------:R-:W-:Y:S01]  /*f8a0*/  HMMA.16816.F32 R24, R172.reuse, R150, R24 ;  /* 0x00000096ac18723c */ /* 0x040fe20000001818 */
[----:B------:R-:W1:Y:S05]  /*f8b0*/  LDSM.16.M88.4 R148, [R188+0x3000] ;  /* 0x00300000bc94783b */ /* 0x000e6a0000000200 */
[C---:B------:R-:W-:Y:S06]  /*f8c0*/  HMMA.16816.F32 R28, R172.reuse, R152, R28 ;  /* 0x00000098ac1c723c */ /* 0x040fec000000181c */
[----:B------:R-:W-:Y:S01]  /*f8d0*/  HMMA.16816.F32 R32, R172, R154, R32 ;  /* 0x0000009aac20723c */ /* 0x000fe20000001820 */
[----:B------:R-:W1:Y:S05]  /*f8e0*/  LDSM.16.M88.4 R152, [R188+0x3800] ;  /* 0x00380000bc98783b */ /* 0x000e6a0000000200 */
[C---:B--2---:R-:W-:Y:S03]  /*f8f0*/  HMMA.16816.F32 R4, R156.reuse, R160, R4 ;  /* 0x000000a09c04723c */ /* 0x044fe60000001804 */
[----:B------:R-:W2:Y:S03]  /*f900*/  LDSM.16.M88.4 R172, [R202+0x8000] ;  /* 0x00800000caac783b */ /* 0x000ea60000000200 */
[C---:B------:R-:W-:Y:S05]  /*f910*/  HMMA.16816.F32 R8, R156.reuse, R162, R8 ;  /* 0x000000a29c08723c */ /* 0x040fea0000001808 */
[----:B------:R-:W-:Y:S01]  /*f920*/  LDSM.16.M88.4 R160, [R183] ;  /* 0x00000000b7a0783b */ /* 0x000fe20000000200 */
[C---:B---3--:R-:W-:Y:S06]  /*f930*/  HMMA.16816.F32 R12, R156.reuse, R132, R12 ;  /* 0x000000849c0c723c */ /* 0x048fec000000180c */
        /* <DEDUP_REMOVED lines=8> */
[C---:B------:R-:W-:Y:S03]  /*f9c0*/  HMMA.16816.F32 R4, R164.reuse, R168, R4 ;  /* 0x000000a8a404723c */ /* 0x040fe60000001804 */
[----:B------:R-:W5:Y:S03]  /*f9d0*/  LDSM.16.M88.4 R156, [R200+0x8000] ;  /* 0x00800000c89c783b */ /* 0x000f660000000200 */
[C---:B------:R-:W-:Y:S05]  /*f9e0*/  HMMA.16816.F32 R8, R164.reuse, R170, R8 ;  /* 0x000000aaa408723c */ /* 0x040fea0000001808 */
        /* <DEDUP_REMOVED lines=10> */
[C---:B--2---:R-:W-:Y:S03]  /*fa90*/  HMMA.16816.F32 R4, R172.reuse, R176, R4 ;  /* 0x000000b0ac04723c */ /* 0x044fe60000001804 */
[----:B------:R-:W2:Y:S03]  /*faa0*/  LDSM.16.M88.4 R164, [R198+0x8000] ;  /* 0x00800000c6a4783b */ /* 0x000ea60000000200 */
[C---:B------:R-:W-:Y:S05]  /*fab0*/  HMMA.16816.F32 R8, R172.reuse, R178, R8 ;  /* 0x000000b2ac08723c */ /* 0x040fea0000001808 */
[----:B------:R-:W-:Y:S01]  /*fac0*/  LDSM.16.M88.4 R176, [R188+0x4000] ;  /* 0x00400000bcb0783b */ /* 0x000fe20000000200 */
        /* <DEDUP_REMOVED lines=11> */
[C---:B------:R-:W-:Y:S06]  /*fb80*/  HMMA.16816.F32 R8, R156.reuse, R162, R8 ;  /* 0x000000a29c08723c */ /* 0x040fec0000001808 */
[C---:B-1----:R-:W-:Y:S06]  /*fb90*/  HMMA.16816.F32 R12, R156.reuse, R144, R12 ;  /* 0x000000909c0c723c */ /* 0x042fec000000180c */
[C---:B------:R-:W-:Y:S06]  /*fba0*/  HMMA.16816.F32 R16, R156.reuse, R146, R16 ;  /* 0x000000929c10723c */ /* 0x040fec0000001810 */
[C---:B------:R-:W-:Y:S06]  /*fbb0*/  HMMA.16816.F32 R20, R156.reuse, R148, R20 ;  /* 0x000000949c14723c */ /* 0x040fec0000001814 */
[C---:B------:R-:W-:Y:S06]  /*fbc0*/  HMMA.16816.F32 R24, R156.reuse, R150, R24 ;  /* 0x000000969c18723c */ /* 0x040fec0000001818 */
[C---:B------:R-:W-:Y:S06]  /*fbd0*/  HMMA.16816.F32 R28, R156.reuse, R152, R28 ;  /* 0x000000989c1c723c */ /* 0x040fec000000181c */
[----:B------:R-:W-:Y:S06]  /*fbe0*/  HMMA.16816.F32 R32, R156, R154, R32 ;  /* 0x0000009a9c20723c */ /* 0x000fec0000001820 */
[C---:B--2---:R-:W-:Y:S06]  /*fbf0*/  HMMA.16816.F32 R4, R164.reuse, R168, R4 ;  /* 0x000000a8a404723c */ /* 0x044fec0000001804 */
[C---:B------:R-:W-:Y:S06]  /*fc00*/  HMMA.16816.F32 R8, R164.reuse, R170, R8 ;  /* 0x000000aaa408723c */ /* 0x040fec0000001808 */
[C---:B---3--:R-:W-:Y:S06]  /*fc10*/  HMMA.16816.F32 R12, R164.reuse, R132, R12 ;  /* 0x00000084a40c723c */ /* 0x048fec000000180c */
[C---:B------:R-:W-:Y:S01]  /*fc20*/  HMMA.16816.F32 R16, R164.reuse, R134, R16 ;  /* 0x00000086a410723c */ /* 0x040fe20000001810 */
[----:B------:R-:W1:Y:S05]  /*fc30*/  LDSM.16.M88.4 R132, [R188+0x4800] ;  /* 0x00480000bc84783b */ /* 0x000e6a0000000200 */
[C---:B----4-:R-:W-:Y:S06]  /*fc40*/  HMMA.16816.F32 R20, R164.reuse, R136, R20 ;  /* 0x00000088a414723c */ /* 0x050fec0000001814 */
[C---:B------:R-:W-:Y:S06]  /*fc50*/  HMMA.16816.F32 R24, R164.reuse, R138, R24 ;  /* 0x0000008aa418723c */ /* 0x040fec0000001818 */
[C---:B-----5:R-:W-:Y:S06]  /*fc60*/  HMMA.16816.F32 R28, R164.reuse, R140, R28 ;  /* 0x0000008ca41c723c */ /* 0x060fec000000181c */
[----:B------:R-:W-:Y:S06]  /*fc70*/  HMMA.16816.F32 R32, R164, R142, R32 ;  /* 0x0000008ea420723c */ /* 0x000fec0000001820 */
[C---:B------:R-:W-:Y:S06]  /*fc80*/  HMMA.16816.F32 R4, R172.reuse, R176, R4 ;  /* 0x000000b0ac04723c */ /* 0x040fec0000001804 */
[C---:B------:R-:W-:Y:S06]  /*fc90*/  HMMA.16816.F32 R8, R172.reuse, R178, R8 ;  /* 0x000000b2ac08723c */ /* 0x040fec0000001808 */
[C---:B-1----:R-:W-:Y:S06]  /*fca0*/  HMMA.16816.F32 R12, R172.reuse, R132, R12 ;  /* 0x00000084ac0c723c */ /* 0x042fec000000180c */
[C---:B------:R-:W-:Y:S01]  /*fcb0*/  HMMA.16816.F32 R16, R172.reuse, R134, R16 ;  /* 0x00000086ac10723c */ /* 0x040fe20000001810 */
[----:B------:R-:W1:Y:S05]  /*fcc0*/  LDSM.16.M88.4 R132, [R188+0x5000] ;  /* 0x00500000bc84783b */ /* 0x000e6a0000000200 */
[----:B------:R-:W-:Y:S01]  /*fcd0*/  FMUL.FTZ R224, R4, UR10 ;  /* 0x0000000a04e07c20 */ /* 0x000fe20008410000 */
[----:B------:R-:W-:Y:S01]  /*fce0*/  FMUL.FTZ R226, R5, UR10 ;  /* 0x0000000a05e27c20 */ /* 0x000fe20008410000 */
[----:B------:R-:W-:Y:S03]  /*fcf0*/  FMUL.FTZ R241, R6, UR10 ;  /* 0x0000000a06f17c20 */ /* 0x000fe60008410000 */
[----:B------:R-:W-:Y:S01]  /*fd00*/  FMUL.FTZ R239, R7, UR10 ;  /* 0x0000000a07ef7c20 */ /* 0x000fe20008410000 */
[----:B------:R-:W2:Y:S01]  /*fd10*/  MUFU.TANH R224, R224 ;  /* 0x000000e000e07308 */ /* 0x000ea20000002400 */
[----:B------:R-:W-:Y:S01]  /*fd20*/  FMUL.FTZ R232, R8, UR10 ;  /* 0x0000000a08e87c20 */ /* 0x000fe20008410000 */
[----:B------:R-:W-:Y:S01]  /*fd30*/  FMUL.FTZ R231, R9, UR10 ;  /* 0x0000000a09e77c20 */ /* 0x000fe20008410000 */
[----:B------:R-:W-:Y:S01]  /*fd40*/  FMUL.FTZ R229, R11, UR10 ;  /* 0x0000000a0be57c20 */ /* 0x000fe20008410000 */
[----:B------:R-:W-:Y:S02]  /*fd50*/  FMUL.FTZ R227, R10, UR10 ;  /* 0x0000000a0ae37c20 */ /* 0x000fe40008410000 */
[----:B------:R-:W-:Y:S04]  /*fd60*/  FMUL.FTZ R234, R13, UR10 ;  /* 0x0000000a0dea7c20 */ /* 0x000fe80008410000 */
[----:B------:R-:W3:Y:S10]  /*fd70*/  MUFU.TANH R226, R226 ;  /* 0x000000e200e27308 */ /* 0x000ef40000002400 */
[----:B------:R-:W4:Y:S01]  /*fd80*/  MUFU.TANH R241, R241 ;  /* 0x000000f100f17308 */ /* 0x000f220000002400 */
[----:B--2---:R-:W-:Y:S01]  /*fd90*/  FFMA.FTZ R224, R235, -UR19, R224 ;  /* 0x80000013ebe07c23 */ /* 0x004fe200080100e0 */
[----:B------:R-:W-:Y:S04]  /*fda0*/  FMUL.FTZ R235, R12, UR10 ;  /* 0x0000000a0ceb7c20 */ /* 0x000fe80008410000 */
[----:B------:R-:W-:Y:S01]  /*fdb0*/  FSEL R247, R224, -INF , !P4 ;  /* 0xff800000e0f77808 */ /* 0x000fe20006000000 */
[----:B------:R-:W-:Y:S01]  /*fdc0*/  IMAD.IADD R224, R219, 0x1, -R236 ;  /* 0x00000001dbe07824 */ /* 0x000fe200078e0aec */
[CC--:B------:R-:W-:Y:S02]  /*fdd0*/  ISETP.GE.AND P4, PT, R236.reuse, R218.reuse, PT ;  /* 0x000000daec00720c */ /* 0x0c0fe40003f86270 */
[----:B------:R-:W2:Y:S01]  /*fde0*/  MUFU.TANH R239, R239 ;  /* 0x000000ef00ef7308 */ /* 0x000ea20000002400 */
[----:B---3--:R-:W-:Y:S01]  /*fdf0*/  FFMA.FTZ R226, R233, -UR19, R226 ;  /* 0x80000013e9e27c23 */ /* 0x008fe200080100e2 */
[----:B------:R-:W-:Y:S01]  /*fe00*/  VIADD R233, R3, 0x9 ;  /* 0x0000000903e97836 */ /* 0x000fe20000000000 */
[----:B------:R-:W-:Y:S01]  /*fe10*/  ISETP.GE.OR P4, PT, R236, R217, !P4 ;  /* 0x000000d9ec00720c */ /* 0x000fe20006786670 */
[C---:B-1----:R-:W-:Y:S03]  /*fe20*/  HMMA.16816.F32 R20, R172.reuse, R132, R20 ;  /* 0x00000084ac14723c */ /* 0x042fe60000001814 */
[----:B------:R-:W-:Y:S01]  /*fe30*/  FSEL R243, R226, -INF , !P0 ;  /* 0xff800000e2f37808 */ /* 0x000fe20004000000 */
[----:B----4-:R-:W-:Y:S01]  /*fe40*/  FFMA.FTZ R241, R230, -UR19, R241 ;  /* 0x80000013e6f17c23 */ /* 0x010fe200080100f1 */
[-C--:B------:R-:W-:Y:S01]  /*fe50*/  ISETP.GE.AND P0, PT, R236, R215.reuse, PT ;  /* 0x000000d7ec00720c */ /* 0x080fe20003f06270 */
[C---:B------:R-:W-:Y:S01]  /*fe60*/  HMMA.16816.F32 R24, R172.reuse, R134, R24 ;  /* 0x00000086ac18723c */ /* 0x040fe20000001818 */
[----:B------:R-:W1:Y:S01]  /*fe70*/  LDSM.16.M88.4 R132, [R188+0x5800] ;  /* 0x00580000bc84783b */ /* 0x000e620000000200 */
[----:B------:R-:W-:Y:S04]  /*fe80*/  DEPBAR.LE SB0, 0x0 ;  /* 0x000080000000791a */ /* 0x000fe80000000000 */
[----:B------:R-:W-:Y:S01]  /*fe90*/  FSEL R241, R241, -INF , !P5 ;  /* 0xff800000f1f17808 */ /* 0x000fe20006800000 */
[----:B--2---:R-:W-:Y:S01]  /*fea0*/  FFMA.FTZ R239, R228, -UR19, R239 ;  /* 0x80000013e4ef7c23 */ /* 0x004fe200080100ef */
[----:B------:R-:W-:Y:S01]  /*feb0*/  ISETP.GE.AND P5, PT, R233, R218, PT ;  /* 0x000000dae900720c */ /* 0x000fe20003fa6270 */
[----:B------:R-:W-:Y:S01]  /*fec0*/  BAR.SYNC.DEFER_BLOCKING 0x0 ;  /* 0x0000000000007b1d */ /* 0x000fe20000010000 */
[-C--:B------:R-:W-:Y:S01]  /*fed0*/  ISETP.GE.OR P0, PT, R236, R214.reuse, !P0 ;  /* 0x000000d6ec00720c */ /* 0x080fe20004706670 */
[C---:B------:R-:W-:Y:S01]  /*fee0*/  IMAD.IADD R226, R216.reuse, 0x1, -R236 ;  /* 0x00000001d8e27824 */ /* 0x040fe200078e0aec */
[----:B------:R-:W-:Y:S01]  /*fef0*/  FSEL R239, R239, -INF , !P6 ;  /* 0xff800000efef7808 */ /* 0x000fe20007000000 */
[--C-:B------:R-:W-:Y:S01]  /*ff00*/  IMAD.IADD R238, R219, 0x1, -R233.reuse ;  /* 0x00000001dbee7824 */ /* 0x100fe200078e0ae9 */
[C---:B------:R-:W-:Y:S01]  /*ff10*/  ISETP.GE.AND P6, PT, R233.reuse, R215, PT ;  /* 0x000000d7e900720c */ /* 0x040fe20003fc6270 */
[----:B------:R-:W-:Y:S01]  /*ff20*/  IMAD.IADD R236, R216, 0x1, -R233 ;  /* 0x00000001d8ec7824 */ /* 0x000fe200078e0ae9 */
[C---:B------:R-:W-:Y:S01]  /*ff30*/  ISETP.GE.OR P5, PT, R233.reuse, R217, !P5 ;  /* 0x000000d9e900720c */ /* 0x040fe20006fa6670 */
[----:B------:R-:W-:Y:S01]  /*ff40*/  FMUL.FTZ R228, R14, UR10 ;  /* 0x0000000a0ee47c20 */ /* 0x000fe20008410000 */
[----:B------:R-:W-:Y:S01]  /*ff50*/  ISETP.GE.OR P6, PT, R233, R214, !P6 ;  /* 0x000000d6e900720c */ /* 0x000fe200077c6670 */
[----:B------:R-:W-:Y:S01]  /*ff60*/  FMUL.FTZ R230, R15, UR10 ;  /* 0x0000000a0fe67c20 */ /* 0x000fe20008410000 */
[----:B------:R-:W-:Y:S02]  /*ff70*/  IABS R233, R224 ;  /* 0x000000e000e97213 */ /* 0x000fe40000000000 */
[----:B------:R-:W-:Y:S02]  /*ff80*/  IABS R238, R238 ;  /* 0x000000ee00ee7213 */ /* 0x000fe40000000000 */
[----:B------:R-:W-:Y:S01]  /*ff90*/  I2FP.F32.S32 R233, R233 ;  /* 0x000000e900e97245 */ /* 0x000fe20000201400 */
[----:B------:R-:W-:Y:S01]  /*ffa0*/  FMUL.FTZ R25, R25, UR10 ;  /* 0x0000000a19197c20 */ /* 0x000fe20008410000 */
[----:B------:R-:W-:Y:S01]  /*ffb0*/  I2FP.F32.S32 R238, R238 ;  /* 0x000000ee00ee7245 */ /* 0x000fe20000201400 */
[----:B------:R-:W-:Y:S01]  /*ffc0*/  FMUL.FTZ R24, R24, UR10 ;  /* 0x0000000a18187c20 */ /* 0x000fe20008410000 */
[----:B------:R-:W-:Y:S01]  /*ffd0*/  IABS R224, R236 ;  /* 0x000000ec00e07213 */ /* 0x000fe20000000000 */
[----:B------:R-:W-:Y:S01]  /*ffe0*/  FMUL.FTZ R27, R27, UR10 ;  /* 0x0000000a1b1b7c20 */ /* 0x000fe20008410000 */
[----:B------:R-:W-:Y:S01]  /*fff0*/  IABS R226, R226 ;  /* 0x000000e200e27213 */ /* 0x000fe20000000000 */
[----:B------:R-:W-:Y:S01]  /*10000*/  FMUL.FTZ R26, R26, UR10 ;  /* 0x0000000a1a1a7c20 */ /* 0x000fe20008410000 */
[----:B------:R-:W-:Y:S01]  /*10010*/  I2FP.F32.S32 R224, R224 ;  /* 0x000000e000e07245 */ /* 0x000fe20000201400 */
[----:B------:R-:W2:Y:S01]  /*10020*/  MUFU.TANH R232, R232 ;  /* 0x000000e800e87308 */ /* 0x000ea20000002400 */
[----:B------:R-:W-:Y:S01]  /*10030*/  I2FP.F32.S32 R226, R226 ;  /* 0x000000e200e27245 */ /* 0x000fe20000201400 */
[C---:B-1----:R-:W-:Y:S08]  /*10040*/  HMMA.16816.F32 R28, R172.reuse, R132, R28 ;  /* 0x00000084ac1c723c */ /* 0x042ff0000000181c */
[----:B------:R-:W1:Y:S01]  /*10050*/  MUFU.TANH R231, R231 ;  /* 0x000000e700e77308 */ /* 0x000e620000002400 */
[----:B------:R-:W-:Y:S09]  /*10060*/  HMMA.16816.F32 R32, R172, R134, R32 ;  /* 0x00000086ac20723c */ /* 0x000ff20000001820 */
[----:B------:R-:W3:Y:S02]  /*10070*/  MUFU.TANH R229, R229 ;  /* 0x000000e500e57308 */ /* 0x000ee40000002400 */
[----:B--2---:R-:W-:Y:S01]  /*10080*/  FFMA.FTZ R236, R233, -UR19, R232 ;  /* 0x80000013e9ec7c23 */ /* 0x004fe200080100e8 */
[----:B------:R-:W-:Y:S01]  /*10090*/  FMUL.FTZ R233, R17, UR10 ;  /* 0x0000000a11e97c20 */ /* 0x000fe20008410000 */
[----:B------:R-:W-:Y:S03]  /*100a0*/  FMUL.FTZ R232, R19, UR10 ;  /* 0x0000000a13e87c20 */ /* 0x000fe60008410000 */
[----:B------:R-:W-:Y:S03]  /*100b0*/  FSEL R14, R236, -INF , !P4 ;  /* 0xff800000ec0e7808 */ /* 0x000fe60006000000 */
[----:B------:R-:W2:Y:S01]  /*100c0*/  MUFU.TANH R227, R227 ;  /* 0x000000e300e37308 */ /* 0x000ea20000002400 */
[----:B-1----:R-:W-:Y:S05]  /*100d0*/  FFMA.FTZ R231, R238, -UR19, R231 ;  /* 0x80000013eee77c23 */ /* 0x002fea00080100e7 */
[----:B------:R-:W-:Y:S01]  /*100e0*/  FSEL R251, R231, -INF , !P5 ;  /* 0xff800000e7fb7808 */ /* 0x000fe20006800000 */
[----:B------:R-:W-:Y:S03]  /*100f0*/  IMAD.IADD R231, R219, 0x1, -R237 ;  /* 0x00000001dbe77824 */ /* 0x000fe600078e0aed */
[----:B------:R-:W1:Y:S01]  /*10100*/  MUFU.TANH R234, R234 ;  /* 0x000000ea00ea7308 */ /* 0x000e620000002400 */
[----:B---3--:R-:W-:Y:S01]  /*10110*/  FFMA.FTZ R245, R224, -UR19, R229 ;  /* 0x80000013e0f57c23 */ /* 0x008fe200080100e5 */
[----:B------:R-:W-:Y:S02]  /*10120*/  VIADD R224, R3, 0x10 ;  /* 0x0000001003e07836 */ /* 0x000fe40000000000 */
[----:B------:R-:W-:Y:S01]  /*10130*/  FMUL.FTZ R229, R16, UR10 ;  /* 0x0000000a10e57c20 */ /* 0x000fe20008410000 */
[----:B------:R-:W-:Y:S01]  /*10140*/  IABS R231, R231 ;  /* 0x000000e700e77213 */ /* 0x000fe20000000000 */
[----:B------:R-:W-:Y:S01]  /*10150*/  FMUL.FTZ R33, R33, UR10 ;  /* 0x0000000a21217c20 */ /* 0x000fe20008410000 */
[----:B------:R-:W-:Y:S01]  /*10160*/  FSEL R245, R245, -INF , !P6 ;  /* 0xff800000f5f57808 */ /* 0x000fe20007000000 */
[--C-:B------:R-:W-:Y:S01]  /*10170*/  IMAD.IADD R238, R219, 0x1, -R224.reuse ;  /* 0x00000001dbee7824 */ /* 0x100fe200078e0ae0 */
[C---:B------:R-:W-:Y:S01]  /*10180*/  ISETP.GE.AND P4, PT, R224.reuse, R218, PT ;  /* 0x000000dae000720c */ /* 0x040fe20003f86270 */
[----:B------:R3:W-:Y:S01]  /*10190*/  MUFU.TANH R236, R228 ;  /* 0x000000e400ec7308 */ /* 0x0007e20000002400 */
[----:B------:R-:W-:Y:S01]  /*101a0*/  ISETP.GE.AND P5, PT, R224, R215, PT ;  /* 0x000000d7e000720c */ /* 0x000fe20003fa6270 */
[----:B--2---:R-:W-:Y:S01]  /*101b0*/  FFMA.FTZ R226, R226, -UR19, R227 ;  /* 0x80000013e2e27c23 */ /* 0x004fe200080100e3 */
[----:B------:R-:W-:Y:S01]  /*101c0*/  I2FP.F32.S32 R231, R231 ;  /* 0x000000e700e77245 */ /* 0x000fe20000201400 */
[----:B------:R-:W-:Y:S01]  /*101d0*/  FMUL.FTZ R227, R18, UR10 ;  /* 0x0000000a12e37c20 */ /* 0x000fe20008410000 */
[----:B------:R-:W-:Y:S01]  /*101e0*/  ISETP.GE.OR P4, PT, R224, R217, !P4 ;  /* 0x000000d9e000720c */ /* 0x000fe20006786670 */
[----:B------:R-:W-:Y:S01]  /*101f0*/  FMUL.FTZ R32, R32, UR10 ;  /* 0x0000000a20207c20 */ /* 0x000fe20008410000 */
[----:B------:R-:W-:Y:S03]  /*10200*/  FSEL R249, R226, -INF , !P0 ;  /* 0xff800000e2f97808 */ /* 0x000fe60004000000 */
[----:B------:R-:W2:Y:S01]  /*10210*/  MUFU.TANH R235, R235 ;  /* 0x000000eb00eb7308 */ /* 0x000ea20000002400 */
[----:B------:R-:W-:Y:S01]  /*10220*/  ISETP.GE.OR P5, PT, R224, R214, !P5 ;  /* 0x000000d6e000720c */ /* 0x000fe20006fa6670 */
[C---:B------:R-:W-:Y:S01]  /*10230*/  IMAD.IADD R224, R216.reuse, 0x1, -R224 ;  /* 0x00000001d8e07824 */ /* 0x040fe200078e0ae0 */
[C---:B------:R-:W-:Y:S01]  /*10240*/  ISETP.GE.AND P0, PT, R237.reuse, R218, PT ;  /* 0x000000daed00720c */ /* 0x040fe20003f06270 */
[----:B------:R-:W-:Y:S01]  /*10250*/  IMAD.IADD R226, R216, 0x1, -R237 ;  /* 0x00000001d8e27824 */ /* 0x000fe200078e0aed */
[----:B------:R-:W-:Y:S01]  /*10260*/  ISETP.GE.AND P6, PT, R237, R215, PT ;  /* 0x000000d7ed00720c */ /* 0x000fe20003fc6270 */
[----:B-1----:R-:W-:Y:S01]  /*10270*/  FFMA.FTZ R231, R231, -UR19, R234 ;  /* 0x80000013e7e77c23 */ /* 0x002fe200080100ea */
[----:B------:R-:W-:Y:S03]  /*10280*/  IABS R224, R224 ;  /* 0x000000e000e07213 */ /* 0x000fe60000000000 */
[----:B------:R-:W1:Y:S01]  /*10290*/  MUFU.TANH R252, R230 ;  /* 0x000000e600fc7308 */ /* 0x000e620000002400 */
[----:B---3--:R-:W-:Y:S01]  /*102a0*/  IABS R228, R238 ;  /* 0x000000ee00e47213 */ /* 0x008fe20000000000 */
[----:B------:R-:W-:Y:S01]  /*102b0*/  VIADD R238, R3, 0x19 ;  /* 0x0000001903ee7836 */ /* 0x000fe20000000000 */
[----:B------:R-:W-:Y:S01]  /*102c0*/  IABS R226, R226 ;  /* 0x000000e200e27213 */ /* 0x000fe20000000000 */
[----:B------:R-:W-:Y:S01]  /*102d0*/  FMUL.FTZ R35, R35, UR10 ;  /* 0x0000000a23237c20 */ /* 0x000fe20008410000 */
[----:B------:R-:W-:Y:S01]  /*102e0*/  I2FP.F32.S32 R228, R228 ;  /* 0x000000e400e47245 */ /* 0x000fe20000201400 */
[----:B------:R-:W-:Y:S01]  /*102f0*/  IMAD.IADD R244, R219, 0x1, -R238 ;  /* 0x00000001dbf47824 */ /* 0x000fe200078e0aee */
[C---:B------:R-:W-:Y:S03]  /*10300*/  ISETP.GE.OR P0, PT, R237.reuse, R217, !P0 ;  /* 0x000000d9ed00720c */ /* 0x040fe60004706670 */
[----:B------:R3:W4:Y:S01]  /*10310*/  MUFU.TANH R234, R229 ;  /* 0x000000e500ea7308 */ /* 0x0007220000002400 */
[----:B------:R-:W-:Y:S01]  /*10320*/  ISETP.GE.OR P6, PT, R237, R214, !P6 ;  /* 0x000000d6ed00720c */ /* 0x000fe200077c6670 */
[----:B--2---:R-:W-:Y:S01]  /*10330*/  FFMA.FTZ R237, R228, -UR19, R235 ;  /* 0x80000013e4ed7c23 */ /* 0x004fe200080100eb */
[----:B------:R-:W-:Y:S01]  /*10340*/  I2FP.F32.S32 R224, R224 ;  /* 0x000000e000e07245 */ /* 0x000fe20000201400 */
[----:B------:R-:W-:Y:S01]  /*10350*/  VIADD R235, R3, 0x18 ;  /* 0x0000001803eb7836 */ /* 0x000fe20000000000 */
[----:B------:R-:W-:Y:S01]  /*10360*/  I2FP.F32.S32 R226, R226 ;  /* 0x000000e200e27245 */ /* 0x000fe20000201400 */
[----:B------:R-:W-:Y:S01]  /*10370*/  FMUL.FTZ R228, R21, UR10 ;  /* 0x0000000a15e47c20 */ /* 0x000fe20008410000 */
[----:B------:R-:W-:Y:S01]  /*10380*/  FSEL R237, R237, -INF , !P4 ;  /* 0xff800000eded7808 */ /* 0x000fe20006000000 */
[----:B------:R-:W-:Y:S01]  /*10390*/  FFMA.FTZ R236, R224, -UR19, R236 ;  /* 0x80000013e0ec7c23 */ /* 0x000fe200080100ec */
[----:B------:R-:W-:Y:S01]  /*103a0*/  FSEL R231, R231, -INF , !P0 ;  /* 0xff800000e7e77808 */ /* 0x000fe20004000000 */
[----:B-1----:R-:W-:Y:S01]  /*103b0*/  FFMA.FTZ R252, R226, -UR19, R252 ;  /* 0x80000013e2fc7c23 */ /* 0x002fe200080100fc */
[CC--:B------:R-:W-:Y:S01]  /*103c0*/  ISETP.GE.AND P4, PT, R235.reuse, R218.reuse, PT ;  /* 0x000000daeb00720c */ /* 0x0c0fe20003f86270 */
[----:B------:R-:W1:Y:S01]  /*103d0*/  MUFU.TANH R233, R233 ;  /* 0x000000e900e97308 */ /* 0x000e620000002400 */
[-C--:B------:R-:W-:Y:S01]  /*103e0*/  ISETP.GE.AND P0, PT, R235, R215.reuse, PT ;  /* 0x000000d7eb00720c */ /* 0x080fe20003f06270 */
[--C-:B------:R-:W-:Y:S01]  /*103f0*/  IMAD.IADD R242, R216, 0x1, -R235.reuse ;  /* 0x00000001d8f27824 */ /* 0x100fe200078e0aeb */
[----:B------:R-:W-:Y:S01]  /*10400*/  FSEL R252, R252, -INF , !P6 ;  /* 0xff800000fcfc7808 */ /* 0x000fe20007000000 */
[----:B------:R-:W-:Y:S01]  /*10410*/  FMUL.FTZ R230, R20, UR10 ;  /* 0x0000000a14e67c20 */ /* 0x000fe20008410000 */
[----:B---3--:R-:W-:Y:S01]  /*10420*/  FSEL R229, R236, -INF , !P5 ;  /* 0xff800000ece57808 */ /* 0x008fe20006800000 */
[----:B------:R-:W-:Y:S01]  /*10430*/  IMAD.IADD R236, R219, 0x1, -R235 ;  /* 0x00000001dbec7824 */ /* 0x000fe200078e0aeb */
[C---:B------:R-:W-:Y:S03]  /*10440*/  ISETP.GE.AND P5, PT, R238.reuse, R218, PT ;  /* 0x000000daee00720c */ /* 0x040fe60003fa6270 */
[----:B------:R-:W2:Y:S01]  /*10450*/  MUFU.TANH R227, R227 ;  /* 0x000000e300e37308 */ /* 0x000ea20000002400 */
[----:B------:R-:W-:Y:S01]  /*10460*/  ISETP.GE.AND P6, PT, R238, R215, PT ;  /* 0x000000d7ee00720c */ /* 0x000fe20003fc6270 */
[----:B------:R-:W-:Y:S01]  /*10470*/  FMUL.FTZ R224, R22, UR10 ;  /* 0x0000000a16e07c20 */ /* 0x000fe20008410000 */
[-C--:B------:R-:W-:Y:S01]  /*10480*/  ISETP.GE.OR P4, PT, R235, R217.reuse, !P4 ;  /* 0x000000d9eb00720c */ /* 0x080fe20006786670 */
[----:B------:R-:W-:Y:S01]  /*10490*/  FMUL.FTZ R226, R23, UR10 ;  /* 0x0000000a17e27c20 */ /* 0x000fe20008410000 */
[-C--:B------:R-:W-:Y:S01]  /*104a0*/  ISETP.GE.OR P0, PT, R235, R214.reuse, !P0 ;  /* 0x000000d6eb00720c */ /* 0x080fe20004706670 */
[----:B------:R-:W-:Y:S01]  /*104b0*/  IMAD.IADD R235, R216, 0x1, -R238 ;  /* 0x00000001d8eb7824 */ /* 0x000fe200078e0aee */
[C---:B------:R-:W-:Y:S03]  /*104c0*/  ISETP.GE.OR P5, PT, R238.reuse, R217, !P5 ;  /* 0x000000d9ee00720c */ /* 0x040fe60006fa6670 */
[----:B------:R-:W3:Y:S01]  /*104d0*/  MUFU.TANH R232, R232 ;  /* 0x000000e800e87308 */ /* 0x000ee20000002400 */
[----:B------:R-:W-:Y:S02]  /*104e0*/  ISETP.GE.OR P6, PT, R238, R214, !P6 ;  /* 0x000000d6ee00720c */ /* 0x000fe400077c6670 */
[----:B------:R-:W-:Y:S02]  /*104f0*/  IABS R240, R236 ;  /* 0x000000ec00f07213 */ /* 0x000fe40000000000 */
[----:B------:R-:W-:Y:S02]  /*10500*/  IABS R238, R244 ;  /* 0x000000f400ee7213 */ /* 0x000fe40000000000 */
[----:B------:R-:W-:Y:S03]  /*10510*/  IABS R236, R242 ;  /* 0x000000f200ec7213 */ /* 0x000fe60000000000 */
[----:B------:R5:W5:Y:S01]  /*10520*/  MUFU.TANH R248, R230 ;  /* 0x000000e600f87308 */ /* 0x000b620000002400 */
[----:B------:R-:W-:Y:S01]  /*10530*/  IABS R235, R235 ;  /* 0x000000eb00eb7213 */ /* 0x000fe20000000000 */
[C---:B------:R-:W-:Y:S01]  /*10540*/  VIADD R242, R3.reuse, 0x20 ;  /* 0x0000002003f27836 */ /* 0x040fe20000000000 */
[----:B------:R-:W-:Y:S02]  /*10550*/  I2FP.F32.S32 R240, R240 ;  /* 0x000000f000f07245 */ /* 0x000fe40000201400 */
[----:B------:R-:W-:Y:S02]  /*10560*/  I2FP.F32.S32 R238, R238 ;  /* 0x000000ee00ee7245 */ /* 0x000fe40000201400 */
[----:B------:R-:W-:Y:S01]  /*10570*/  I2FP.F32.S32 R236, R236 ;  /* 0x000000ec00ec7245 */ /* 0x000fe20000201400 */
[----:B----4-:R-:W-:Y:S01]  /*10580*/  FFMA.FTZ R234, R240, -UR19, R234 ;  /* 0x80000013f0ea7c23 */ /* 0x010fe200080100ea */
[----:B------:R-:W-:Y:S01]  /*10590*/  I2FP.F32.S32 R235, R235 ;  /* 0x000000eb00eb7245 */ /* 0x000fe20000201400 */
[----:B-1----:R-:W-:Y:S01]  /*105a0*/  FFMA.FTZ R233, R238, -UR19, R233 ;  /* 0x80000013eee97c23 */ /* 0x002fe200080100e9 */
[----:B------:R-:W-:Y:S02]  /*105b0*/  VIADD R238, R3, 0x21 ;  /* 0x0000002103ee7836 */ /* 0x000fe40000000000 */
[----:B--2---:R-:W-:Y:S01]  /*105c0*/  FFMA.FTZ R227, R236, -UR19, R227 ;  /* 0x80000013ece37c23 */ /* 0x004fe200080100e3 */
[----:B------:R-:W-:Y:S01]  /*105d0*/  MUFU.TANH R240, R224 ;  /* 0x000000e000f07308 */ /* 0x000fe20000002400 */
[----:B---3--:R-:W-:Y:S01]  /*105e0*/  FFMA.FTZ R232, R235, -UR19, R232 ;  /* 0x80000013ebe87c23 */ /* 0x008fe200080100e8 */
[----:B------:R-:W-:Y:S01]  /*105f0*/  FSEL R235, R234, -INF , !P4 ;  /* 0xff800000eaeb7808 */ /* 0x000fe20006000000 */
[----:B------:R-:W-:Y:S01]  /*10600*/  IMAD.IADD R234, R216, 0x1, -R242 ;  /* 0x00000001d8ea7824 */ /* 0x000fe200078e0af2 */
[----:B------:R-:W-:Y:S01]  /*10610*/  FSEL R233, R233, -INF , !P5 ;  /* 0xff800000e9e97808 */ /* 0x000fe20006800000 */
[----:B-----5:R-:W-:Y:S01]  /*10620*/  IMAD.IADD R230, R219, 0x1, -R238 ;  /* 0x00000001dbe67824 */ /* 0x020fe200078e0aee */
[CC--:B------:R-:W-:Y:S01]  /*10630*/  ISETP.GE.AND P4, PT, R242.reuse, R218.reuse, PT ;  /* 0x000000daf200720c */ /* 0x0c0fe20003f86270 */
[----:B------:R-:W-:Y:S01]  /*10640*/  VIADD R236, R3, 0x28 ;  /* 0x0000002803ec7836 */ /* 0x000fe20000000000 */
[-C--:B------:R-:W-:Y:S02]  /*10650*/  ISETP.GE.AND P5, PT, R242, R215.reuse, PT ;  /* 0x000000d7f200720c */ /* 0x080fe40003fa6270 */
[----:B------:R1:W2:Y:S01]  /*10660*/  MUFU.TANH R246, R228 ;  /* 0x000000e400f67308 */ /* 0x0002a20000002400 */
[----:B------:R-:W-:Y:S02]  /*10670*/  FSEL R227, R227, -INF , !P0 ;  /* 0xff800000e3e37808 */ /* 0x000fe40004000000 */
[----:B------:R-:W-:Y:S01]  /*10680*/  FSEL R250, R232, -INF , !P6 ;  /* 0xff800000e8fa7808 */ /* 0x000fe20007000000 */
[C---:B------:R-:W-:Y:S01]  /*10690*/  IMAD.IADD R232, R219.reuse, 0x1, -R242 ;  /* 0x00000001dbe87824 */ /* 0x040fe200078e0af2 */
[C---:B------:R-:W-:Y:S02]  /*106a0*/  ISETP.GE.AND P0, PT, R238.reuse, R218, PT ;  /* 0x000000daee00720c */ /* 0x040fe40003f06270 */
[----:B------:R-:W-:Y:S03]  /*106b0*/  ISETP.GE.AND P6, PT, R238, R215, PT ;  /* 0x000000d7ee00720c */ /* 0x000fe60003fc6270 */
[----:B------:R3:W-:Y:S01]  /*106c0*/  MUFU.TANH R244, R24 ;  /* 0x0000001800f47308 */ /* 0x0007e20000002400 */
[CC--:B------:R-:W-:Y:S02]  /*106d0*/  ISETP.GE.OR P4, PT, R242.reuse, R217.reuse, !P4 ;  /* 0x000000d9f200720c */ /* 0x0c0fe40006786670 */
[-C--:B------:R-:W-:Y:S01]  /*106e0*/  ISETP.GE.OR P5, PT, R242, R214.reuse, !P5 ;  /* 0x000000d6f200720c */ /* 0x080fe20006fa6670 */
[----:B------:R-:W-:Y:S01]  /*106f0*/  IMAD.IADD R242, R216, 0x1, -R238 ;  /* 0x00000001d8f27824 */ /* 0x000fe200078e0aee */
[C---:B------:R-:W-:Y:S02]  /*10700*/  ISETP.GE.OR P0, PT, R238.reuse, R217, !P0 ;  /* 0x000000d9ee00720c */ /* 0x040fe40004706670 */
[----:B------:R-:W-:Y:S03]  /*10710*/  ISETP.GE.OR P6, PT, R238, R214, !P6 ;  /* 0x000000d6ee00720c */ /* 0x000fe600077c6670 */
[----:B------:R-:W-:Y:S01]  /*10720*/  MUFU.TANH R26, R26 ;  /* 0x0000001a001a7308 */ /* 0x000fe20000002400 */
[----:B------:R-:W-:Y:S01]  /*10730*/  IABS R232, R232 ;  /* 0x000000e800e87213 */ /* 0x000fe20000000000 */
[----:B-1----:R-:W-:Y:S01]  /*10740*/  IMAD.IADD R228, R219, 0x1, -R236 ;  /* 0x00000001dbe47824 */ /* 0x002fe200078e0aec */
[----:B------:R-:W-:Y:S02]  /*10750*/  IABS R230, R230 ;  /* 0x000000e600e67213 */ /* 0x000fe40000000000 */
[----:B------:R-:W-:Y:S02]  /*10760*/  IABS R224, R242 ;  /* 0x000000f200e07213 */ /* 0x000fe40000000000 */
[----:B------:R-:W-:Y:S03]  /*10770*/  IABS R234, R234 ;  /* 0x000000ea00ea7213 */ /* 0x000fe60000000000 */
[----:B------:R1:W4:Y:S01]  /*10780*/  MUFU.TANH R238, R226 ;  /* 0x000000e200ee7308 */ /* 0x0003220000002400 */
[----:B------:R-:W-:Y:S01]  /*10790*/  I2FP.F32.S32 R232, R232 ;  /* 0x000000e800e87245 */ /* 0x000fe20000201400 */
[----:B---3--:R-:W-:Y:S01]  /*107a0*/  VIADD R24, R3, 0x31 ;  /* 0x0000003103187836 */ /* 0x008fe20000000000 */
[----:B------:R-:W-:Y:S02]  /*107b0*/  I2FP.F32.S32 R230, R230 ;  /* 0x000000e600e67245 */ /* 0x000fe40000201400 */
[----:B------:R-:W-:Y:S01]  /*107c0*/  I2FP.F32.S32 R224, R224 ;  /* 0x000000e000e07245 */ /* 0x000fe20000201400 */
[----:B------:R-:W-:Y:S01]  /*107d0*/  FFMA.FTZ R248, R232, -UR19, R248 ;  /* 0x80000013e8f87c23 */ /* 0x000fe200080100f8 */
[----:B------:R-:W-:Y:S03]  /*107e0*/  IABS R228, R228 ;  /* 0x000000e400e47213 */ /* 0x000fe60000000000 */
[----:B------:R3:W5:Y:S01]  /*107f0*/  MUFU.TANH R242, R25 ;  /* 0x0000001900f27308 */ /* 0x0007620000002400 */
[----:B--2---:R-:W-:Y:S01]  /*10800*/  FFMA.FTZ R246, R230, -UR19, R246 ;  /* 0x80000013e6f67c23 */ /* 0x004fe200080100f6 */
[----:B------:R-:W-:Y:S01]  /*10810*/  FMUL.FTZ R230, R29, UR10 ;  /* 0x0000000a1de67c20 */ /* 0x000fe20008410000 */
[----:B------:R-:W-:Y:S01]  /*10820*/  FSEL R248, R248, -INF , !P4 ;  /* 0xff800000f8f87808 */ /* 0x000fe20006000000 */
[----:B------:R-:W-:Y:S01]  /*10830*/  FMUL.FTZ R29, R30, UR10 ;  /* 0x0000000a1e1d7c20 */ /* 0x000fe20008410000 */
[----:B------:R-:W-:Y:S01]  /*10840*/  ISETP.GE.AND P4, PT, R236, R218, PT ;  /* 0x000000daec00720c */ /* 0x000fe20003f86270 */
[----:B------:R-:W-:Y:S01]  /*10850*/  FMUL.FTZ R30, R31, UR10 ;  /* 0x0000000a1f1e7c20 */ /* 0x000fe20008410000 */
[----:B------:R-:W-:Y:S01]  /*10860*/  FSEL R246, R246, -INF , !P0 ;  /* 0xff800000f6f67808 */ /* 0x000fe20004000000 */
[----:B------:R-:W-:Y:S01]  /*10870*/  VIADD R31, R3, 0x29 ;  /* 0x00000029031f7836 */ /* 0x000fe20000000000 */
[----:B-1----:R-:W-:Y:S01]  /*10880*/  I2FP.F32.S32 R226, R234 ;  /* 0x000000ea00e27245 */ /* 0x002fe20000201400 */
[----:B----4-:R-:W-:Y:S01]  /*10890*/  FFMA.FTZ R238, R224, -UR19, R238 ;  /* 0x80000013e0ee7c23 */ /* 0x010fe200080100ee */
[C---:B------:R-:W-:Y:S01]  /*108a0*/  ISETP.GE.AND P0, PT, R236.reuse, R215, PT ;  /* 0x000000d7ec00720c */ /* 0x040fe20003f06270 */
[----:B------:R1:W2:Y:S01]  /*108b0*/  MUFU.TANH R234, R27 ;  /* 0x0000001b00ea7308 */ /* 0x0002a20000002400 */
[C---:B------:R-:W-:Y:S01]  /*108c0*/  ISETP.GE.OR P4, PT, R236.reuse, R217, !P4 ;  /* 0x000000d9ec00720c */ /* 0x040fe20006786670 */
[--C-:B------:R-:W-:Y:S01]  /*108d0*/  IMAD.IADD R224, R219, 0x1, -R31.reuse ;  /* 0x00000001dbe07824 */ /* 0x100fe200078e0a1f */
[----:B------:R-:W-:Y:S01]  /*108e0*/  ISETP.GE.OR P0, PT, R236, R214, !P0 ;  /* 0x000000d6ec00720c */ /* 0x000fe20004706670 */
[----:B------:R-:W-:Y:S01]  /*108f0*/  FFMA.FTZ R240, R226, -UR19, R240 ;  /* 0x80000013e2f07c23 */ /* 0x000fe200080100f0 */
[----:B------:R-:W-:Y:S01]  /*10900*/  FSEL R238, R238, -INF , !P6 ;  /* 0xff800000eeee7808 */ /* 0x000fe20007000000 */
[C---:B---3--:R-:W-:Y:S01]  /*10910*/  IMAD.IADD R25, R216.reuse, 0x1, -R31 ;  /* 0x00000001d8197824 */ /* 0x048fe200078e0a1f */
[----:B------:R-:W-:Y:S01]  /*10920*/  IABS R224, R224 ;  /* 0x000000e000e07213 */ /* 0x000fe20000000000 */
[----:B------:R-:W-:Y:S01]  /*10930*/  IMAD.IADD R236, R216, 0x1, -R236 ;  /* 0x00000001d8ec7824 */ /* 0x000fe200078e0aec */
[----:B------:R-:W-:Y:S01]  /*10940*/  FSEL R240, R240, -INF , !P5 ;  /* 0xff800000f0f07808 */ /* 0x000fe20006800000 */
[----:B------:R-:W-:Y:S01]  /*10950*/  FMUL.FTZ R232, R28, UR10 ;  /* 0x0000000a1ce87c20 */ /* 0x000fe20008410000 */
[----:B------:R-:W-:Y:S01]  /*10960*/  ISETP.GE.AND P5, PT, R31, R218, PT ;  /* 0x000000da1f00720c */ /* 0x000fe20003fa6270 */
[----:B------:R-:W3:Y:S01]  /*10970*/  MUFU.TANH R230, R230 ;  /* 0x000000e600e67308 */ /* 0x000ee20000002400 */
[----:B------:R-:W-:Y:S01]  /*10980*/  IABS R236, R236 ;  /* 0x000000ec00ec7213 */ /* 0x000fe20000000000 */
[----:B------:R-:W-:Y:S01]  /*10990*/  VIADD R28, R3, 0x30 ;  /* 0x00000030031c7836 */ /* 0x000fe20000000000 */
[----:B------:R-:W-:Y:S02]  /*109a0*/  ISETP.GE.AND P6, PT, R31, R215, PT ;  /* 0x000000d71f00720c */ /* 0x000fe40003fc6270 */
[----:B-1----:R-:W-:Y:S01]  /*109b0*/  IABS R27, R25 ;  /* 0x00000019001b7213 */ /* 0x002fe20000000000 */
[----:B------:R-:W-:Y:S01]  /*109c0*/  IMAD.IADD R25, R219, 0x1, -R24 ;  /* 0x00000001db197824 */ /* 0x000fe200078e0a18 */
[----:B------:R-:W-:Y:S03]  /*109d0*/  I2FP.F32.S32 R228, R228 ;  /* 0x000000e400e47245 */ /* 0x000fe60000201400 */
[----:B------:R-:W1:Y:S01]  /*109e0*/  MUFU.TANH R232, R232 ;  /* 0x000000e800e87308 */ /* 0x000e620000002400 */
[----:B------:R-:W-:Y:S02]  /*109f0*/  I2FP.F32.S32 R224, R224 ;  /* 0x000000e000e07245 */ /* 0x000fe40000201400 */
[----:B------:R-:W-:Y:S01]  /*10a00*/  I2FP.F32.S32 R27, R27 ;  /* 0x0000001b001b7245 */ /* 0x000fe20000201400 */
[----:B------:R-:W-:Y:S01]  /*10a10*/  FFMA.FTZ R244, R228, -UR19, R244 ;  /* 0x80000013e4f47c23 */ /* 0x000fe200080100f4 */
[----:B------:R-:W-:Y:S01]  /*10a20*/  I2FP.F32.S32 R236, R236 ;  /* 0x000000ec00ec7245 */ /* 0x000fe20000201400 */
[----:B-----5:R-:W-:Y:S01]  /*10a30*/  FFMA.FTZ R242, R224, -UR19, R242 ;  /* 0x80000013e0f27c23 */ /* 0x020fe200080100f2 */
[C---:B------:R-:W-:Y:S03]  /*10a40*/  ISETP.GE.OR P5, PT, R31.reuse, R217, !P5 ;  /* 0x000000d91f00720c */ /* 0x040fe60006fa6670 */
[----:B------:R-:W4:Y:S01]  /*10a50*/  MUFU.TANH R29, R29 ;  /* 0x0000001d001d7308 */ /* 0x000f220000002400 */
[----:B------:R-:W-:Y:S01]  /*10a60*/  ISETP.GE.OR P6, PT, R31, R214, !P6 ;  /* 0x000000d61f00720c */ /* 0x000fe200077c6670 */
[----:B------:R-:W-:Y:S01]  /*10a70*/  IMAD.IADD R31, R219, 0x1, -R28 ;  /* 0x00000001db1f7824 */ /* 0x000fe200078e0a1c */
[----:B------:R-:W-:Y:S01]  /*10a80*/  IABS R25, R25 ;  /* 0x0000001900197213 */ /* 0x000fe20000000000 */
[----:B--2---:R-:W-:Y:S01]  /*10a90*/  FFMA.FTZ R234, R27, -UR19, R234 ;  /* 0x800000131bea7c23 */ /* 0x004fe200080100ea */
[----:B------:R-:W-:Y:S01]  /*10aa0*/  FSEL R244, R244, -INF , !P4 ;  /* 0xff800000f4f47808 */ /* 0x000fe20006000000 */
[----:B------:R-:W-:Y:S01]  /*10ab0*/  FFMA.FTZ R236, R236, -UR19, R26 ;  /* 0x80000013ecec7c23 */ /* 0x000fe2000801001a */
[----:B------:R-:W-:Y:S01]  /*10ac0*/  I2FP.F32.S32 R25, R25 ;  /* 0x0000001900197245 */ /* 0x000fe20000201400 */
[----:B------:R-:W-:Y:S01]  /*10ad0*/  FMUL.FTZ R27, R34, UR10 ;  /* 0x0000000a221b7c20 */ /* 0x000fe20008410000 */
[----:B------:R-:W-:Y:S01]  /*10ae0*/  IABS R31, R31 ;  /* 0x0000001f001f7213 */ /* 0x000fe20000000000 */
[----:B------:R-:W-:Y:S01]  /*10af0*/  IMAD.IADD R34, R216, 0x1, -R28 ;  /* 0x00000001d8227824 */ /* 0x000fe200078e0a1c */
[----:B------:R-:W-:Y:S01]  /*10b00*/  FSEL R242, R242, -INF , !P5 ;  /* 0xff800000f2f27808 */ /* 0x000fe20006800000 */
[----:B---3--:R-:W-:Y:S01]  /*10b10*/  FFMA.FTZ R230, R25, -UR19, R230 ;  /* 0x8000001319e67c23 */ /* 0x008fe200080100e6 */
[CC--:B------:R-:W-:Y:S01]  /*10b20*/  ISETP.GE.AND P4, PT, R28.reuse, R218.reuse, PT ;  /* 0x000000da1c00720c */ /* 0x0c0fe20003f86270 */
[----:B------:R-:W2:Y:S01]  /*10b30*/  MUFU.TANH R30, R30 ;  /* 0x0000001e001e7308 */ /* 0x000ea20000002400 */
[----:B------:R-:W-:Y:S01]  /*10b40*/  ISETP.GE.AND P5, PT, R28, R215, PT ;  /* 0x000000d71c00720c */ /* 0x000fe20003fa6270 */
[C---:B------:R-:W-:Y:S01]  /*10b50*/  VIADD R25, R3.reuse, 0x39 ;  /* 0x0000003903197836 */ /* 0x040fe20000000000 */
[----:B------:R-:W-:Y:S01]  /*10b60*/  FSEL R236, R236, -INF , !P0 ;  /* 0xff800000ecec7808 */ /* 0x000fe20004000000 */
[----:B------:R-:W-:Y:S01]  /*10b70*/  VIADD R26, R3, 0x38 ;  /* 0x00000038031a7836 */ /* 0x000fe20000000000 */
[----:B------:R-:W-:Y:S02]  /*10b80*/  FSEL R234, R234, -INF , !P6 ;  /* 0xff800000eaea7808 */ /* 0x000fe40007000000 */
[----:B------:R-:W-:Y:S03]  /*10b90*/  I2FP.F32.S32 R31, R31 ;  /* 0x0000001f001f7245 */ /* 0x000fe60000201400 */
[----:B------:R-:W3:Y:S01]  /*10ba0*/  MUFU.TANH R33, R33 ;  /* 0x0000002100217308 */ /* 0x000ee20000002400 */
[C---:B------:R-:W-:Y:S01]  /*10bb0*/  ISETP.GE.AND P0, PT, R24.reuse, R218, PT ;  /* 0x000000da1800720c */ /* 0x040fe20003f06270 */
[----:B------:R-:W-:Y:S01]  /*10bc0*/  IMAD.IADD R3, R219, 0x1, -R26 ;  /* 0x00000001db037824 */ /* 0x000fe200078e0a1a */
[----:B------:R-:W-:Y:S01]  /*10bd0*/  ISETP.GE.AND P6, PT, R24, R215, PT ;  /* 0x000000d71800720c */ /* 0x000fe20003fc6270 */
[----:B-1----:R-:W-:Y:S01]  /*10be0*/  FFMA.FTZ R232, R31, -UR19, R232 ;  /* 0x800000131fe87c23 */ /* 0x002fe200080100e8 */
[----:B------:R-:W-:Y:S02]  /*10bf0*/  IABS R34, R34 ;  /* 0x0000002200227213 */ /* 0x000fe40000000000 */
[CC--:B------:R-:W-:Y:S03]  /*10c00*/  ISETP.GE.OR P4, PT, R28.reuse, R217.reuse, !P4 ;  /* 0x000000d91c00720c */ /* 0x0c0fe60006786670 */
[----:B------:R-:W1:Y:S01]  /*10c10*/  MUFU.TANH R32, R32 ;  /* 0x0000002000207308 */ /* 0x000e620000002400 */
[----:B------:R-:W-:Y:S01]  /*10c20*/  ISETP.GE.OR P5, PT, R28, R214, !P5 ;  /* 0x000000d61c00720c */ /* 0x000fe20006fa6670 */
[----:B------:R-:W-:Y:S01]  /*10c30*/  IMAD.IADD R28, R216, 0x1, -R24 ;  /* 0x00000001d81c7824 */ /* 0x000fe200078e0a18 */
[----:B------:R-:W-:Y:S02]  /*10c40*/  FMNMX.FTZ R224, R247, R0, !PT ;  /* 0x00000000f7e07209 */ /* 0x000fe40007810000 */
[C---:B------:R-:W-:Y:S02]  /*10c50*/  ISETP.GE.OR P0, PT, R24.reuse, R217, !P0 ;  /* 0x000000d91800720c */ /* 0x040fe40004706670 */
[----:B------:R-:W-:Y:S01]  /*10c60*/  ISETP.GE.OR P6, PT, R24, R214, !P6 ;  /* 0x000000d61800720c */ /* 0x000fe200077c6670 */
[----:B------:R-:W-:Y:S01]  /*10c70*/  IMAD.IADD R24, R219, 0x1, -R25 ;  /* 0x00000001db187824 */ /* 0x000fe200078e0a19 */
[----:B------:R-:W-:Y:S01]  /*10c80*/  I2FP.F32.S32 R34, R34 ;  /* 0x0000002200227245 */ /* 0x000fe20000201400 */
[----:B------:R-:W1:Y:S01]  /*10c90*/  MUFU.TANH R27, R27 ;  /* 0x0000001b001b7308 */ /* 0x000e620000002400 */
[----:B------:R-:W-:Y:S02]  /*10ca0*/  FMNMX.FTZ R31, R243, R224, !PT ;  /* 0x000000e0f31f7209 */ /* 0x000fe40007810000 */
[----:B------:R-:W-:Y:S01]  /*10cb0*/  IABS R28, R28 ;  /* 0x0000001c001c7213 */ /* 0x000fe20000000000 */
[----:B----4-:R-:W-:Y:S01]  /*10cc0*/  FFMA.FTZ R29, R34, -UR19, R29 ;  /* 0x80000013221d7c23 */ /* 0x010fe2000801001d */
[----:B------:R-:W-:Y:S02]  /*10cd0*/  IABS R24, R24 ;  /* 0x0000001800187213 */ /* 0x000fe40000000000 */
[----:B------:R-:W-:Y:S02]  /*10ce0*/  FMNMX.FTZ R34, R14, R31, !PT ;  /* 0x0000001f0e227209 */ /* 0x000fe40007810000 */
[----:B------:R-:W-:Y:S02]  /*10cf0*/  I2FP.F32.S32 R28, R28 ;  /* 0x0000001c001c7245 */ /* 0x000fe40000201400 */
[----:B------:R-:W-:Y:S02]  /*10d00*/  I2FP.F32.S32 R24, R24 ;  /* 0x0000001800187245 */ /* 0x000fe40000201400 */
[----:B------:R-:W-:Y:S01]  /*10d10*/  FMNMX.FTZ R34, R251, R34, !PT ;  /* 0x00000022fb227209 */ /* 0x000fe20007810000 */
[----:B--2---:R-:W-:Y:S01]  /*10d20*/  FFMA.FTZ R30, R28, -UR19, R30 ;  /* 0x800000131c1e7c23 */ /* 0x004fe2000801001e */
[----:B------:R-:W-:Y:S01]  /*10d30*/  IABS R3, R3 ;  /* 0x0000000300037213 */ /* 0x000fe20000000000 */
[----:B---3--:R-:W-:Y:S01]  /*10d40*/  FFMA.FTZ R33, R24, -UR19, R33 ;  /* 0x8000001318217c23 */ /* 0x008fe20008010021 */
[----:B------:R-:W-:Y:S02]  /*10d50*/  FMNMX.FTZ R28, R237, R34, !PT ;  /* 0x00000022ed1c7209 */ /* 0x000fe40007810000 */
[----:B------:R-:W-:Y:S02]  /*10d60*/  FMNMX.FTZ R24, R241, R2, !PT ;  /* 0x00000002f1187209 */ /* 0x000fe40007810000 */
[----:B------:R-:W-:Y:S02]  /*10d70*/  FMNMX.FTZ R28, R231, R28, !PT ;  /* 0x0000001ce71c7209 */ /* 0x000fe40007810000 */
[----:B------:R-:W-:Y:S02]  /*10d80*/  FMNMX.FTZ R24, R239, R24, !PT ;  /* 0x00000018ef187209 */ /* 0x000fe40007810000 */
[----:B------:R-:W-:Y:S02]  /*10d90*/  FMNMX.FTZ R28, R235, R28, !PT ;  /* 0x0000001ceb1c7209 */ /* 0x000fe40007810000 */
[----:B------:R-:W-:Y:S02]  /*10da0*/  FMNMX.FTZ R24, R249, R24, !PT ;  /* 0x00000018f9187209 */ /* 0x000fe40007810000 */
[----:B------:R-:W-:Y:S02]  /*10db0*/  I2FP.F32.S32 R3, R3 ;  /* 0x0000000300037245 */ /* 0x000fe40000201400 */
[----:B------:R-:W-:Y:S01]  /*10dc0*/  FMNMX.FTZ R31, R233, R28, !PT ;  /* 0x0000001ce91f7209 */ /* 0x000fe20007810000 */
[----:B------:R-:W-:Y:S01]  /*10dd0*/  IMAD.IADD R28, R216, 0x1, -R26 ;  /* 0x00000001d81c7824 */ /* 0x000fe200078e0a1a */
[----:B------:R-:W-:Y:S01]  /*10de0*/  FMNMX.FTZ R24, R245, R24, !PT ;  /* 0x00000018f5187209 */ /* 0x000fe20007810000 */
[----:B-1----:R-:W-:Y:S01]  /*10df0*/  FFMA.FTZ R32, R3, -UR19, R32 ;  /* 0x8000001303207c23 */ /* 0x002fe20008010020 */
[----:B------:R-:W-:Y:S02]  /*10e00*/  FMNMX.FTZ R31, R248, R31, !PT ;  /* 0x0000001ff81f7209 */ /* 0x000fe40007810000 */
[----:B------:R-:W-:Y:S02]  /*10e10*/  FMNMX.FTZ R3, R229, R24, !PT ;  /* 0x00000018e5037209 */ /* 0x000fe40007810000 */
[----:B------:R-:W-:Y:S02]  /*10e20*/  FMNMX.FTZ R31, R246, R31, !PT ;  /* 0x0000001ff61f7209 */ /* 0x000fe40007810000 */
[----:B------:R-:W-:Y:S02]  /*10e30*/  FSEL R232, R232, -INF , !P4 ;  /* 0xff800000e8e87808 */ /* 0x000fe40006000000 */
[----:B------:R-:W-:Y:S02]  /*10e40*/  FMNMX.FTZ R24, R252, R3, !PT ;  /* 0x00000003fc187209 */ /* 0x000fe40007810000 */
[----:B------:R-:W-:Y:S01]  /*10e50*/  ISETP.GE.AND P4, PT, R26, R218, PT ;  /* 0x000000da1a00720c */ /* 0x000fe20003f86270 */
[----:B------:R1:W2:Y:S01]  /*10e60*/  MUFU.TANH R3, R35 ;  /* 0x0000002300037308 */ /* 0x0002a20000002400 */
[----:B------:R-:W-:Y:S02]  /*10e70*/  FMNMX.FTZ R31, R244, R31, !PT ;  /* 0x0000001ff41f7209 */ /* 0x000fe40007810000 */
[----:B------:R-:W-:Y:S02]  /*10e80*/  ISETP.GE.OR P4, PT, R26, R217, !P4 ;  /* 0x000000d91a00720c */ /* 0x000fe40006786670 */
[----:B------:R-:W-:Y:S02]  /*10e90*/  FSEL R224, R29, -INF , !P5 ;  /* 0xff8000001de07808 */ /* 0x000fe40006800000 */
[----:B------:R-:W-:Y:S02]  /*10ea0*/  FSEL R230, R230, -INF , !P0 ;  /* 0xff800000e6e67808 */ /* 0x000fe40004000000 */
[----:B------:R-:W-:Y:S02]  /*10eb0*/  FMNMX.FTZ R29, R227, R24, !PT ;  /* 0x00000018e31d7209 */ /* 0x000fe40007810000 */
[----:B------:R-:W-:Y:S02]  /*10ec0*/  FMNMX.FTZ R31, R242, R31, !PT ;  /* 0x0000001ff21f7209 */ /* 0x000fe40007810000 */
[----:B------:R-:W-:Y:S02]  /*10ed0*/  PLOP3.LUT P0, PT, PT, PT, UP0, 0x80, 0x0 ;  /* 0x000000000000781c */ /* 0x000fe40003f0f008 */
[----:B------:R-:W-:Y:S02]  /*10ee0*/  ISETP.GE.AND P5, PT, R26, R215, PT ;  /* 0x000000d71a00720c */ /* 0x000fe40003fa6270 */
[----:B------:R-:W-:Y:S02]  /*10ef0*/  FSEL R228, R32, -INF , !P4 ;  /* 0xff80000020e47808 */ /* 0x000fe40006000000 */
[C---:B------:R-:W-:Y:S02]  /*10f00*/  ISETP.GE.AND P4, PT, R25.reuse, R218, PT ;  /* 0x000000da1900720c */ /* 0x040fe40003f86270 */
[----:B------:R-:W-:Y:S02]  /*10f10*/  FMNMX.FTZ R29, R250, R29, !PT ;  /* 0x0000001dfa1d7209 */ /* 0x000fe40007810000 */
[----:B------:R-:W-:Y:S02]  /*10f20*/  FMNMX.FTZ R31, R232, R31, !PT ;  /* 0x0000001fe81f7209 */ /* 0x000fe40007810000 */
[----:B------:R-:W-:Y:S01]  /*10f30*/  ISETP.GE.OR P5, PT, R26, R214, !P5 ;  /* 0x000000d61a00720c */ /* 0x000fe20006fa6670 */
[----:B------:R-:W-:Y:S01]  /*10f40*/  IMAD.IADD R26, R216, 0x1, -R25 ;  /* 0x00000001d81a7824 */ /* 0x000fe200078e0a19 */
[----:B------:R-:W-:Y:S02]  /*10f50*/  ISETP.GE.OR P4, PT, R25, R217, !P4 ;  /* 0x000000d91900720c */ /* 0x000fe40006786670 */
[----:B------:R-:W-:Y:S02]  /*10f60*/  FMNMX.FTZ R29, R240, R29, !PT ;  /* 0x0000001df01d7209 */ /* 0x000fe40007810000 */
[----:B------:R-:W-:Y:S02]  /*10f70*/  FMNMX.FTZ R31, R230, R31, !PT ;  /* 0x0000001fe61f7209 */ /* 0x000fe40007810000 */
[----:B------:R-:W-:Y:S02]  /*10f80*/  FSEL R226, R33, -INF , !P4 ;  /* 0xff80000021e27808 */ /* 0x000fe40006000000 */
[----:B------:R-:W-:Y:S02]  /*10f90*/  IABS R28, R28 ;  /* 0x0000001c001c7213 */ /* 0x000fe40000000000 */
[----:B------:R-:W-:Y:S02]  /*10fa0*/  IABS R26, R26 ;  /* 0x0000001a001a7213 */ /* 0x000fe40000000000 */
[----:B------:R-:W-:Y:S02]  /*10fb0*/  FMNMX.FTZ R29, R238, R29, !PT ;  /* 0x0000001dee1d7209 */ /* 0x000fe40007810000 */
[----:B------:R-:W-:Y:S02]  /*10fc0*/  FMNMX.FTZ R31, R228, R31, !PT ;  /* 0x0000001fe41f7209 */ /* 0x000fe40007810000 */
[----:B------:R-:W-:Y:S02]  /*10fd0*/  ISETP.GE.AND P4, PT, R25, R215, PT ;  /* 0x000000d71900720c */ /* 0x000fe40003f86270 */
[----:B------:R-:W-:Y:S02]  /*10fe0*/  I2FP.F32.S32 R28, R28 ;  /* 0x0000001c001c7245 */ /* 0x000fe40000201400 */
[----:B------:R-:W-:Y:S02]  /*10ff0*/  I2FP.F32.S32 R26, R26 ;  /* 0x0000001a001a7245 */ /* 0x000fe40000201400 */
[----:B------:R-:W-:Y:S02]  /*11000*/  FMNMX.FTZ R29, R236, R29, !PT ;  /* 0x0000001dec1d7209 */ /* 0x000fe40007810000 */
[----:B------:R-:W-:Y:S01]  /*11010*/  FMNMX.FTZ R24, R226, R31, !PT ;  /* 0x0000001fe2187209 */ /* 0x000fe20007810000 */
[----:B-12---:R-:W-:Y:S06]  /*11020*/  @P0 BRA `(.L_x_586) ;  /* 0xffffffd800780947 */ /* 0x006fec000383ffff */
.L_x_585:
        /* <DEDUP_REMOVED lines=31> */
[----:B------:R-:W-:Y:S01]  /*11220*/  FSEL R147, R147, RZ, P1 ;  /* 0x000000ff93937208 */ /* 0x000fe20000800000 */
[C---:B------:R-:W-:Y:S01]  /*11230*/  FMUL.FTZ R145, R3.reuse, UR4 ;  /* 0x0000000403917c20 */ /* 0x040fe20008410000 */
[----:B------:R-:W-:Y:S01]  /*11240*/  FSETP.NEU.FTZ.AND P0, PT, R3, -INF , PT ;  /* 0xff8000000300780b */ /* 0x000fe20003f1d000 */
[----:B------:R-:W-:Y:S02]  /*11250*/  FADD.FTZ R0, -R5, R0 ;  /* 0x0000000005007221 */ /* 0x000fe40000010100 */
[--C-:B------:R-:W-:Y:S01]  /*11260*/  FFMA.FTZ R165, R14, UR4, -R147.reuse ;  /* 0x000000040ea57c23 */ /* 0x100fe20008010893 */
[----:B------:R-:W-:Y:S01]  /*11270*/  FSEL R5, R3, RZ, P0 ;  /* 0x000000ff03057208 */ /* 0x000fe20000000000 */
[----:B------:R-:W1:Y:S01]  /*11280*/  LDSM.16.MT88.4 R12, [R196+0x12000] ;  /* 0x01200000c40c783b */ /* 0x000e620000004200 */
        /* <DEDUP_REMOVED lines=21> */
[----:B------:R-:W-:Y:S01]  /*113e0*/  FFMA.FTZ R133, R133, UR4, -R145 ;  /* 0x0000000485857c23 */ /* 0x000fe20008010891 */
[--C-:B------:R-:W-:Y:S01]  /*113f0*/  FFMA.FTZ R168, R237, UR4, -R147.reuse ;  /* 0x00000004eda87c23 */ /* 0x100fe20008010893 */
[----:B------:R-:W-:Y:S01]  /*11400*/  FFMA.FTZ R173, R231, UR4, -R147 ;  /* 0x00000004e7ad7c23 */ /* 0x000fe20008010893 */
[----:B------:R-:W-:Y:S01]  /*11410*/  FFMA.FTZ R231, R240, UR4, -R145 ;  /* 0x00000004f0e77c23 */ /* 0x000fe20008010891 */
[--C-:B------:R-:W-:Y:S01]  /*11420*/  FFMA.FTZ R170, R235, UR4, -R147.reuse ;  /* 0x00000004ebaa7c23 */ /* 0x100fe20008010893 */
[----:B------:R-:W-:Y:S03]  /*11430*/  FFMA.FTZ R175, R233, UR4, -R147 ;  /* 0x00000004e9af7c23 */ /* 0x000fe60008010893 */
[----:B------:R-:W-:Y:S01]  /*11440*/  MUFU.EX2 R165, R165 ;  /* 0x000000a500a57308 */ /* 0x000fe20000000800 */
[----:B------:R-:W-:Y:S01]  /*11450*/  FFMA.FTZ R233, R236, UR4, -R145 ;  /* 0x00000004ece97c23 */ /* 0x000fe20008010891 */
[--C-:B------:R-:W-:Y:S01]  /*11460*/  FFMA.FTZ R176, R248, UR4, -R147.reuse ;  /* 0x00000004f8b07c23 */ /* 0x100fe20008010893 */
[--C-:B------:R-:W-:Y:S01]  /*11470*/  FFMA.FTZ R227, R246, UR4, -R147.reuse ;  /* 0x00000004f6e37c23 */ /* 0x100fe20008010893 */
[--C-:B------:R-:W-:Y:S01]  /*11480*/  FFMA.FTZ R178, R244, UR4, -R147.reuse ;  /* 0x00000004f4b27c23 */ /* 0x100fe20008010893 */
[--C-:B------:R-:W-:Y:S01]  /*11490*/  FFMA.FTZ R229, R242, UR4, -R147.reuse ;  /* 0x00000004f2e57c23 */ /* 0x100fe20008010893 */
[--C-:B------:R-:W-:Y:S01]  /*114a0*/  FFMA.FTZ R232, R232, UR4, -R147.reuse ;  /* 0x00000004e8e87c23 */ /* 0x100fe20008010893 */
[--C-:B------:R-:W-:Y:S03]  /*114b0*/  FFMA.FTZ R235, R230, UR4, -R147.reuse ;  /* 0x00000004e6eb7c23 */ /* 0x100fe60008010893 */
[----:B------:R-:W3:Y:S01]  /*114c0*/  MUFU.EX2 R164, R164 ;  /* 0x000000a400a47308 */ /* 0x000ee20000000800 */
[----:B--2---:R-:W-:Y:S01]  /*114d0*/  F2FP.F16.F32.PACK_AB R136, R166, R169 ;  /* 0x000000a9a688723e */ /* 0x004fe200000000ff */
[--C-:B------:R-:W-:Y:S01]  /*114e0*/  FFMA.FTZ R228, R228, UR4, -R147.reuse ;  /* 0x00000004e4e47c23 */ /* 0x100fe20008010893 */
[----:B------:R-:W-:Y:S01]  /*114f0*/  FFMA.FTZ R147, R226, UR4, -R147 ;  /* 0x00000004e2937c23 */ /* 0x000fe20008010893 */
[----:B------:R-:W-:Y:S01]  /*11500*/  FFMA.FTZ R226, R144, UR4, -R145 ;  /* 0x0000000490e27c23 */ /* 0x000fe20008010891 */
[----:B------:R-:W-:Y:S05]  /*11510*/  PLOP3.LUT P0, PT, PT, PT, UP0, 0x80, 0x0 ;  /* 0x000000000000781c */ /* 0x000fea0003f0f008 */
[----:B------:R-:W-:Y:S10]  /*11520*/  MUFU.EX2 R171, R171 ;  /* 0x000000ab00ab7308 */ /* 0x000ff40000000800 */
[----:B------:R-:W2:Y:S01]  /*11530*/  MUFU.EX2 R135, R135 ;  /* 0x0000008700877308 */ /* 0x000ea20000000800 */
[----:B---3--:R-:W-:Y:S09]  /*11540*/  F2FP.F16.F32.PACK_AB R138, R164, R165 ;  /* 0x000000a5a48a723e */ /* 0x008ff200000000ff */
[----:B------:R-:W-:Y:S10]  /*11550*/  MUFU.EX2 R134, R134 ;  /* 0x0000008600867308 */ /* 0x000ff40000000800 */
[----:B------:R-:W3:Y:S01]  /*11560*/  MUFU.EX2 R167, R167 ;  /* 0x000000a700a77308 */ /* 0x000ee20000000800 */
[----:B--2---:R-:W-:Y:S09]  /*11570*/  F2FP.F16.F32.PACK_AB R137, R135, R171 ;  /* 0x000000ab8789723e */ /* 0x004ff200000000ff */
[----:B------:R-:W2:Y:S10]  /*11580*/  MUFU.EX2 R2, R6 ;  /* 0x0000000600027308 */ /* 0x000eb40000000800 */
[----:B------:R-:W4:Y:S01]  /*11590*/  MUFU.EX2 R0, R8 ;  /* 0x0000000800007308 */ /* 0x000f220000000800 */
[----:B---3--:R-:W-:Y:S09]  /*115a0*/  F2FP.F16.F32.PACK_AB R139, R167, R134 ;  /* 0x00000086a78b723e */ /* 0x008ff200000000ff */
[----:B------:R3:W-:Y:S01]  /*115b0*/  MUFU.EX2 R237, R147 ;  /* 0x0000009300ed7308 */ /* 0x0007e20000000800 */
[C---:B--2---:R-:W-:Y:S01]  /*115c0*/  FMUL.FTZ R4, R2.reuse, R128 ;  /* 0x0000008002047220 */ /* 0x044fe20000410000 */
        /* <DEDUP_REMOVED lines=15> */
[C---:B-1----:R-:W-:Y:S01]  /*116c0*/  HMMA.16816.F32 R4, R136.reuse, R12, R4 ;  /* 0x0000000c8804723c */ /* 0x042fe20000001804 */
[----:B------:R-:W-:Y:S04]  /*116d0*/  MUFU.EX2 R168, R168 ;  /* 0x000000a800a87308 */ /* 0x000fe80000000800 */
[----:B------:R-:W1:Y:S01]  /*116e0*/  LDSM.16.MT88.4 R124, [R192+0x12000] ;  /* 0x01200000c07c783b */ /* 0x000e620000004200 */
[C---:B------:R-:W-:Y:S05]  /*116f0*/  HMMA.16816.F32 R8, R136.reuse, R14, R8 ;  /* 0x0000000e8808723c */ /* 0x040fea0000001808 */
[----:B------:R-:W2:Y:S01]  /*11700*/  MUFU.EX2 R173, R173 ;  /* 0x000000ad00ad7308 */ /* 0x000ea20000000800 */
        /* <DEDUP_REMOVED lines=283> */
.L_x_583:
        /* <DEDUP_REMOVED lines=219> */
.L_x_587:
        /* <DEDUP_REMOVED lines=23> */
.L_x_588:
        /* <DEDUP_REMOVED lines=111> */
.L_x_590:
[----:B------:R-:W-:Y:S05]  /*13ed0*/  BSYNC B0 ;  /* 0x0000000000007941 */ /* 0x000fea0003800000 */
.L_x_589:
        /* <DEDUP_REMOVED lines=38> */
.L_x_592:
[----:B------:R-:W-:Y:S05]  /*14140*/  BSYNC B0 ;  /* 0x0000000000007941 */ /* 0x000fea0003800000 */
.L_x_591:
        /* <DEDUP_REMOVED lines=24> */
.L_x_594:
[----:B------:R-:W-:Y:S05]  /*142d0*/  BSYNC B0 ;  /* 0x0000000000007941 */ /* 0x000fea0003800000 */
.L_x_593:
        /* <DEDUP_REMOVED lines=24> */
.L_x_596:
[----:B------:R-:W-:Y:S05]  /*14460*/  BSYNC B0 ;  /* 0x0000000000007941 */ /* 0x000fea0003800000 */
.L_x_595:
        /* <DEDUP_REMOVED lines=23> */
.L_x_597:
        /* <DEDUP_REMOVED lines=10> */
.L_x_1519:


//--------------------- .text._ZN5flash16flash_fwd_kernelI23Flash_fwd_kernel_traitsILi192ELi64ELi64ELi4ELb0ELb0EN7cutlass6half_tE19Flash_kernel_traitsILi192ELi64ELi64ELi4ES3_EELb1ELb0ELb0ELb0ELb0ELb0ELb0ELb0EEEvNS_16Flash_fwd_paramsE --------------------------
	.section	.text._ZN5flash16flash_fwd_kernelI23Flash_fwd_kernel_traitsILi192ELi64ELi64ELi4ELb0ELb0EN7cutlass6half_tE19Flash_kernel_traitsILi192ELi64ELi64ELi4ES3_EELb1ELb0ELb0ELb0ELb0ELb0ELb0ELb0EEEvNS_16Flash_fwd_paramsE,"ax",@progbits
	.align	128
        .global         _ZN5flash16flash_fwd_kernelI23Flash_fwd_kernel_traitsILi192ELi64ELi64ELi4ELb0ELb0EN7cutlass6half_tE19Flash_kernel_traitsILi192ELi64ELi64ELi4ES3_EELb1ELb0ELb0ELb0ELb0ELb0ELb0ELb0EEEvNS_16Flash_fwd_paramsE
        .type           _ZN5flash16flash_fwd_kernelI23Flash_fwd_kernel_traitsILi192ELi64ELi64ELi4ELb0ELb0EN7cutlass6half_tE19Flash_kernel_traitsILi192ELi64ELi64ELi4ES3_EELb1ELb0ELb0ELb0ELb0ELb0ELb0ELb0EEEvNS_16Flash_fwd_paramsE,@function
        .size           _ZN5flash16flash_fwd_kernelI23Flash_fwd_kernel_traitsILi192ELi64ELi64ELi4ELb0ELb0EN7cutlass6half_tE19Flash_kernel_traitsILi192ELi64ELi64ELi4ES3_EELb1ELb0ELb0ELb0ELb0ELb0ELb0ELb0EEEvNS_16Flash_fwd_paramsE,(.L_x_1520 - _ZN5flash16flash_fwd_kernelI23Flash_fwd_kernel_traitsILi192ELi64ELi64ELi4ELb0ELb0EN7cutlass6half_tE19Flash_kernel_traitsILi192ELi64ELi64ELi4ES3_EELb1ELb0ELb0ELb0ELb0ELb0ELb0ELb0EEEvNS_16Flash_fwd_paramsE)
        .other          _ZN5flash16flash_fwd_kernelI23Flash_fwd_kernel_traitsILi192ELi64ELi64ELi4ELb0ELb0EN7cutlass6half_tE19Flash_kernel_traitsILi192ELi64ELi64ELi4ES3_EELb1ELb0ELb0ELb0ELb0ELb0ELb0ELb0EEEvNS_16Flash_fwd_paramsE,@"STO_CUDA_ENTRY STV_DEFAULT"
_ZN5flash16flash_fwd_kernelI23Flash_fwd_kernel_traitsILi192ELi64ELi64ELi4ELb0ELb0EN7cutlass6half_tE19Flash_kernel_traitsILi192ELi64ELi64ELi4ES3_EELb1ELb0ELb0ELb0ELb0ELb0ELb0ELb0EEEvNS_16Flash_fwd_paramsE:
.text._ZN5flash16flash_fwd_kernelI23Flash_fwd_kernel_traitsILi192ELi64ELi64ELi4ELb0ELb0EN7cutlass6half_tE19Flash_kernel_traitsILi192ELi64ELi64ELi4ES3_EELb1ELb0ELb0ELb0ELb0ELb0ELb0ELb0EEEvNS_16Flash_fwd_paramsE:
[----:B------:R-:W-:Y:S08]  /*0000*/  LDC R1, c[0x0][0x28] ;  /* 0x00000a00ff017b82 */ /* 0x000ff00000000800 */
[----:B------:R-:W1:Y:S01]  /*0010*/  LDC R80, c[0x0][0x3a8] ;  /* 0x0000ea00ff507b82 */ /* 0x000e620000000800 */
[----:B------:R-:W-:Y:S01]  /*0020*/  ULDC.U8 UR4, c[0x0][0x3b4] ;  /* 0x0000ed0000047ab9 */ /* 0x000fe20000000000 */
[----:B------:R-:W-:Y:S01]  /*0030*/  ULDC.64 UR10, c[0x0][0x208] ;  /* 0x00008200000a7ab9 */ /* 0x000fe20000000a00 */
[----:B------:R-:W-:-:S05]  /*0040*/  ISETP.NE.AND P3, PT, RZ, UR4, PT ;  /* 0x00000004ff007c0c */ /* 0x000fca000bf65270 */
[----:B------:R-:W1:Y:S01]  /*0050*/  LDC R81, c[0x0][0x3ac] ;  /* 0x0000eb00ff517b82 */ /* 0x000e620000000800 */
[----:B------:R-:W-:Y:S02]  /*0060*/  ULDC.64 UR4, c[0x0][0x3a0] ;  /* 0x0000e80000047ab9 */ /* 0x000fe40000000a00 */
[----:B------:R-:W-:Y:S02]  /*0070*/  IMAD.U32 R224, RZ, RZ, UR4 ;  /* 0x00000004ffe07e24 */ /* 0x000fe4000f8e00ff */
[----:B------:R-:W-:Y:S01]  /*0080*/  IMAD.U32 R225, RZ, RZ, UR5 ;  /* 0x00000005ffe17e24 */ /* 0x000fe2000f8e00ff */
[----:B------:R-:W2:Y:S01]  /*0090*/  S2R R212, SR_CTAID.X ;  /* 0x0000000000d47919 */ /* 0x000ea20000002500 */
[----:B------:R-:W-:Y:S01]  /*00a0*/  ULDC.64 UR4, c[0x0][0x2f0] ;  /* 0x0000bc0000047ab9 */ /* 0x000fe20000000a00 */
[----:B------:R-:W3:Y:S03]  /*00b0*/  @P3 LDC R0, c[0x0][0x3b0] ;  /* 0x0000ec00ff003b82 */ /* 0x000ee60000000800 */
[----:B------:R-:W4:Y:S01]  /*00c0*/  @P3 LDG.E.64 R224, desc[UR10][R224.64] ;  /* 0x0000000ae0e03981 */ /* 0x000f22000c1e1b00 */
[----:B------:R-:W2:Y:S04]  /*00d0*/  S2R R12, SR_CTAID.Y ;  /* 0x00000000000c7919 */ /* 0x000ea80000002600 */
[----:B------:R-:W3:Y:S01]  /*00e0*/  LDC.64 R2, c[0x0][0x300] ;  /* 0x0000c000ff027b82 */ /* 0x000ee20000000a00 */
[----:B-1----:R-:W3:Y:S01]  /*00f0*/  @P3 LDG.E.64 R8, desc[UR10][R80.64] ;  /* 0x0000000a50083981 */ /* 0x002ee2000c1e1b00 */
[----:B------:R-:W2:Y:S01]  /*0100*/  S2R R25, SR_CTAID.Z ;  /* 0x0000000000197919 */ /* 0x000ea20000002700 */
[----:B------:R-:W1:Y:S01]  /*0110*/  S2R R6, SR_TID.X ;  /* 0x0000000000067919 */ /* 0x000e620000002100 */
[----:B------:R-:W-:-:S02]  /*0120*/  ISETP.NE.U32.AND P1, PT, RZ, UR4, PT ;  /* 0x00000004ff007c0c */ /* 0x000fc4000bf25070 */
[----:B--2---:R-:W-:-:S04]  /*0130*/  LOP3.LUT R5, R25, R212, R12, 0xfe, !PT ;  /* 0x000000d419057212 */ /* 0x004fc800078efe0c */
[----:B-1----:R-:W-:Y:S02]  /*0140*/  LOP3.LUT P4, RZ, R5, R6, RZ, 0xfc, !PT ;  /* 0x0000000605ff7212 */ /* 0x002fe4000788fcff */
[----:B------:R-:W1:Y:S11]  /*0150*/  LDC.64 R4, c[0x0][0x2f0] ;  /* 0x0000bc00ff047b82 */ /* 0x000e760000000a00 */
[----:B------:R-:W4:Y:S01]  /*0160*/  @!P4 LDC.64 R18, c[0x0][0x3b8] ;  /* 0x0000ee00ff12cb82 */ /* 0x000f220000000a00 */
[----:B------:R-:W-:Y:S01]  /*0170*/  ISETP.NE.AND.EX P1, PT, RZ, UR5, PT, P1 ;  /* 0x00000005ff007c0c */ /* 0x000fe2000bf25310 */
[----:B------:R-:W-:-:S02]  /*0180*/  IMAD.MOV.U32 R211, RZ, RZ, -0x1 ;  /* 0xffffffffffd37424 */ /* 0x000fc400078e00ff */
[----:B-1----:R-:W-:Y:S01]  /*0190*/  IMAD.WIDE R20, R12, 0x4, R4 ;  /* 0x000000040c147825 */ /* 0x002fe200078e0204 */
[----:B----4-:R-:W-:Y:S01]  /*01a0*/  @!P4 STG.E.64 desc[UR10][R18.64], R224 ;  /* 0x000000e01200c986 */ /* 0x010fe2000c101b0a */
[----:B---3--:R-:W-:-:S05]  /*01b0*/  @P3 IADD3 R80, P2, R8, R0, RZ ;  /* 0x0000000008503210 */ /* 0x008fca0007f5e0ff */
[----:B------:R-:W-:Y:S01]  /*01c0*/  @P3 IMAD.X R81, RZ, RZ, R9, P2 ;  /* 0x000000ffff513224 */ /* 0x000fe200010e0609 */
[----:B------:R-:W-:Y:S01]  /*01d0*/  ISETP.NE.U32.AND P0, PT, R2, RZ, PT ;  /* 0x000000ff0200720c */ /* 0x000fe20003f05070 */
[----:B------:R-:W1:Y:S03]  /*01e0*/  LDC.U8 R0, c[0x0][0x3c2] ;  /* 0x0000f080ff007b82 */ /* 0x000e660000000000 */
[----:B------:R2:W-:Y:S04]  /*01f0*/  @!P4 STG.E.64 desc[UR10][R18.64+0x8], R80 ;  /* 0x000008501200c986 */ /* 0x0005e8000c101b0a */
[----:B------:R-:W3:Y:S01]  /*0200*/  @P1 LDG.E R211, desc[UR10][R20.64] ;  /* 0x0000000a14d31981 */ /* 0x000ee2000c1e1900 */
[----:B------:R-:W4:Y:S03]  /*0210*/  LDC.64 R8, c[0x0][0x2f8] ;  /* 0x0000be00ff087b82 */ /* 0x000f260000000a00 */
[----:B------:R2:W3:Y:S01]  /*0220*/  @P1 LDG.E R216, desc[UR10][R20.64+0x4] ;  /* 0x0000040a14d81981 */ /* 0x0004e2000c1e1900 */
[----:B------:R-:W-:-:S04]  /*0230*/  ISETP.NE.AND.EX P0, PT, R3, RZ, PT, P0 ;  /* 0x000000ff0300720c */ /* 0x000fc80003f05300 */
[----:B------:R-:W2:Y:S01]  /*0240*/  LDC.64 R2, c[0x0][0x2f8] ;  /* 0x0000be00ff027b82 */ /* 0x000ea20000000a00 */
[----:B-1----:R-:W-:-:S08]  /*0250*/  ISETP.NE.AND P3, PT, R0, RZ, PT ;  /* 0x000000ff0000720c */ /* 0x002fd00003f65270 */
[----:B------:R-:W1:Y:S08]  /*0260*/  @P0 LDC.64 R4, c[0x0][0x300] ;  /* 0x0000c000ff040b82 */ /* 0x000e700000000a00 */
[----:B------:R-:W1:Y:S01]  /*0270*/  LDC R0, c[0x0][0x270] ;  /* 0x00009c00ff007b82 */ /* 0x000e620000000800 */
[----:B--2---:R-:W-:-:S04]  /*0280*/  ISETP.EQ.U32.AND P2, PT, R2, RZ, PT ;  /* 0x000000ff0200720c */ /* 0x004fc80003f42070 */
[----:B------:R-:W-:Y:S01]  /*0290*/  ISETP.EQ.OR.EX P2, PT, R3, RZ, !P3, P2 ;  /* 0x000000ff0300720c */ /* 0x000fe20005f42720 */
[----:B------:R-:W-:Y:S02]  /*02a0*/  IMAD.MOV.U32 R11, RZ, RZ, -0x1 ;  /* 0xffffffffff0b7424 */ /* 0x000fe400078e00ff */
[----:B----4-:R-:W-:Y:S01]  /*02b0*/  IMAD.WIDE R8, R12, 0x4, R8 ;  /* 0x000000040c087825 */ /* 0x010fe200078e0208 */
[----:B------:R-:W-:-:S04]  /*02c0*/  SHF.R.S32.HI R21, RZ, 0x1f, R6 ;  /* 0x0000001fff157819 */ /* 0x000fc80000011406 */
[----:B------:R-:W-:-:S05]  /*02d0*/  LEA.HI R85, R21, R6, RZ, 0x5 ;  /* 0x0000000615557211 */ /* 0x000fca00078f28ff */
[----:B------:R2:W5:Y:S01]  /*02e0*/  @!P2 LDG.E R11, desc[UR10][R8.64] ;  /* 0x0000000a080ba981 */ /* 0x000562000c1e1900 */
[----:B------:R-:W-:Y:S01]  /*02f0*/  ISETP.NE.U32.AND P2, PT, R2, RZ, PT ;  /* 0x000000ff0200720c */ /* 0x000fe20003f45070 */
[C---:B-1----:R-:W-:Y:S01]  /*0300*/  @P0 IMAD.WIDE R14, R12.reuse, 0x4, R4 ;  /* 0x000000040c0e0825 */ /* 0x042fe200078e0204 */
[----:B------:R-:W-:Y:S02]  /*0310*/  LOP3.LUT R7, R85, 0xffffffe0, RZ, 0xc0, !PT ;  /* 0xffffffe055077812 */ /* 0x000fe400078ec0ff */
[----:B------:R-:W-:Y:S01]  /*0320*/  ISETP.NE.AND.EX P2, PT, R3, RZ, PT, P2 ;  /* 0x000000ff0300720c */ /* 0x000fe20003f45320 */
[----:B------:R-:W-:Y:S02]  /*0330*/  IMAD R5, R12, R0, R25 ;  /* 0x000000000c057224 */ /* 0x000fe400078e0219 */
[----:B------:R-:W-:Y:S02]  /*0340*/  IMAD.MOV.U32 R16, RZ, RZ, RZ ;  /* 0x000000ffff107224 */ /* 0x000fe400078e00ff */
[----:B------:R-:W-:-:S02]  /*0350*/  IMAD.SHL.U32 R5, R5, 0x20, RZ ;  /* 0x0000002005057824 */ /* 0x000fc400078e00ff */
[----:B------:R-:W-:Y:S02]  /*0360*/  IMAD.IADD R7, R6, 0x1, -R7 ;  /* 0x0000000106077824 */ /* 0x000fe400078e0a07 */
[----:B------:R2:W5:Y:S01]  /*0370*/  @P0 LDG.E R16, desc[UR10][R14.64] ;  /* 0x0000000a0e100981 */ /* 0x000562000c1e1900 */
[----:B------:R-:W-:Y:S01]  /*0380*/  SHF.R.S32.HI R2, RZ, 0x1f, R5 ;  /* 0x0000001fff027819 */ /* 0x000fe20000011405 */
[----:B---3--:R-:W-:-:S06]  /*0390*/  @P1 IMAD.IADD R216, R216, 0x1, -R211 ;  /* 0x00000001d8d81824 */ /* 0x008fcc00078e0ad3 */
[----:B------:R-:W1:Y:S01]  /*03a0*/  @!P1 LDC R216, c[0x0][0x2c4] ;  /* 0x0000b100ffd89b82 */ /* 0x000e620000000800 */
[--C-:B------:R-:W-:Y:S02]  /*03b0*/  IADD3 R134, P1, P0, R5, R80, R7.reuse ;  /* 0x0000005005867210 */ /* 0x100fe4000783e007 */
[----:B------:R-:W-:-:S04]  /*03c0*/  SHF.R.S32.HI R7, RZ, 0x1f, R7 ;  /* 0x0000001fff077819 */ /* 0x000fc80000011407 */
[----:B------:R-:W-:Y:S01]  /*03d0*/  IADD3.X R81, R2, R81, R7, P1, P0 ;  /* 0x0000005102517210 */ /* 0x000fe20000fe0407 */
[----:B--2---:R-:W-:Y:S06]  /*03e0*/  @!P2 BRA `(.L_x_598) ;  /* 0x000000000010a947 */ /* 0x004fec0003800000 */
[----:B------:R-:W2:Y:S02]  /*03f0*/  @P3 LDG.E R2, desc[UR10][R8.64+0x4] ;  /* 0x0000040a08023981 */ /* 0x000ea4000c1e1900 */
[----:B--2--5:R-:W-:-:S06]  /*0400*/  @P3 IADD3 R5, R2, -R11, RZ ;  /* 0x8000000b02053210 */ /* 0x024fcc0007ffe0ff */
[----:B------:R3:W5:Y:S01]  /*0410*/  @!P3 LDG.E R5, desc[UR10][R8.64] ;  /* 0x0000000a0805b981 */ /* 0x000762000c1e1900 */
[----:B------:R-:W-:Y:S05]  /*0420*/  BRA `(.L_x_599) ;  /* 0x0000000000047947 */ /* 0x000fea0003800000 */
.L_x_598:
[----:B------:R-:W2:Y:S02]  /*0430*/  LDC R5, c[0x0][0x2c8] ;  /* 0x0000b200ff057b82 */ /* 0x000ea40000000800 */
.L_x_599:
[----:B------:R-:W4:Y:S02]  /*0440*/  LDC.64 R2, c[0x0][0x308] ;  /* 0x0000c200ff027b82 */ /* 0x000f240000000a00 */
[----:B----4-:R-:W-:-:S04]  /*0450*/  ISETP.NE.U32.AND P2, PT, R2, RZ, PT ;  /* 0x000000ff0200720c */ /* 0x010fc80003f45070 */
[----:B------:R-:W-:-:S13]  /*0460*/  ISETP.NE.AND.EX P2, PT, R3, RZ, PT, P2 ;  /* 0x000000ff0300720c */ /* 0x000fda0003f45320 */
[----:B------:R-:W3:Y:S08]  /*0470*/  @P2 LDC.64 R2, c[0x0][0x308] ;  /* 0x0000c200ff022b82 */ /* 0x000ef00000000a00 */
[----:B------:R-:W4:Y:S01]  /*0480*/  @!P2 LDC R4, c[0x0][0x2cc] ;  /* 0x0000b300ff04ab82 */ /* 0x000f220000000800 */
[----:B---3--:R-:W-:-:S07]  /*0490*/  @P2 IMAD.WIDE R8, R12, 0x4, R2 ;  /* 0x000000040c082825 */ /* 0x008fce00078e0202 */
[----:B------:R-:W3:Y:S01]  /*04a0*/  @!P2 LDC.64 R2, c[0x0][0x318] ;  /* 0x0000c600ff02ab82 */ /* 0x000ee20000000a00 */
[----:B------:R-:W2:Y:S01]  /*04b0*/  @P2 LDG.E R7, desc[UR10][R8.64] ;  /* 0x0000000a08072981 */ /* 0x000ea2000c1e1900 */
[----:B------:R-:W-:-:S05]  /*04c0*/  IMAD.SHL.U32 R199, R212, 0x40, RZ ;  /* 0x00000040d4c77824 */ /* 0x000fca00078e00ff */
[----:B-1----:R-:W-:Y:S02]  /*04d0*/  ISETP.GT.AND P0, PT, R216, R199, PT ;  /* 0x000000c7d800720c */ /* 0x002fe40003f04270 */
[----:B---3--:R-:W-:-:S04]  /*04e0*/  @!P2 ISETP.NE.U32.AND P1, PT, R2, RZ, PT ;  /* 0x000000ff0200a20c */ /* 0x008fc80003f25070 */
[----:B------:R-:W-:-:S04]  /*04f0*/  @!P2 ISETP.NE.AND.EX P1, PT, R3, RZ, PT, P1 ;  /* 0x000000ff0300a20c */ /* 0x000fc80003f25310 */
[----:B----4-:R-:W-:Y:S01]  /*0500*/  @!P2 SEL R4, R4, RZ, P1 ;  /* 0x000000ff0404a207 */ /* 0x010fe20000800000 */
[----:B--2--5:R-:W-:-:S03]  /*0510*/  @P2 IMAD.IADD R80, R7, 0x1, -R16 ;  /* 0x0000000107502824 */ /* 0x024fc600078e0a10 */
        /* <DEDUP_REMOVED lines=8> */
[----:B------:R-:W-:Y:S02]  /*05a0*/  ISETP.NE.AND P2, PT, R211, -0x1, PT ;  /* 0xffffffffd300780c */ /* 0x000fe40003f45270 */
[----:B------:R-:W-:Y:S02]  /*05b0*/  IABS R27, R25 ;  /* 0x00000019001b7213 */ /* 0x000fe40000000000 */
[----:B------:R-:W-:Y:S02]  /*05c0*/  ISETP.NE.AND P0, PT, R11, -0x1, PT ;  /* 0xffffffff0b00780c */ /* 0x000fe40003f05270 */
[----:B------:R-:W-:Y:S02]  /*05d0*/  IADD3 R199, -R199, R216, RZ ;  /* 0x000000d8c7c77210 */ /* 0x000fe40007ffe1ff */
[----:B------:R-:W-:-:S05]  /*05e0*/  LEA.HI R22, R21, R6, RZ, 0x6 ;  /* 0x0000000615167211 */ /* 0x000fca00078f30ff */
[----:B------:R-:W2:Y:S01]  /*05f0*/  @P2 LDC.64 R4, c[0x0][0x240] ;  /* 0x00009000ff042b82 */ /* 0x000ea20000000a00 */
[----:B------:R-:W-:Y:S01]  /*0600*/  @!P2 SHF.R.S32.HI R19, RZ, 0x1f, R12 ;  /* 0x0000001fff13a819 */ /* 0x000fe2000001140c */
[----:B------:R-:W-:-:S06]  /*0610*/  IMAD.SHL.U32 R213, R22, 0x8, RZ ;  /* 0x0000000816d57824 */ /* 0x000fcc00078e00ff */
[----:B------:R-:W3:Y:S01]  /*0620*/  @!P2 LDC.64 R2, c[0x0][0x228] ;  /* 0x00008a00ff02ab82 */ /* 0x000ee20000000a00 */
[----:B-1----:R-:W-:-:S04]  /*0630*/  IABS R10, R0 ;  /* 0x00000000000a7213 */ /* 0x002fc80000000000 */
[----:B------:R-:W1:Y:S08]  /*0640*/  I2F.RP R9, R10 ;  /* 0x0000000a00097306 */ /* 0x000e700000209400 */
[----:B-1----:R-:W1:Y:S01]  /*0650*/  MUFU.RCP R14, R9 ;  /* 0x00000009000e7308 */ /* 0x002e620000001000 */
[-C--:B---3--:R-:W-:Y:S02]  /*0660*/  @!P2 IMAD R19, R19, R2.reuse, RZ ;  /* 0x000000021313a224 */ /* 0x088fe400078e02ff */
[----:B------:R-:W-:-:S04]  /*0670*/  @!P2 IMAD.WIDE.U32 R28, R12, R2, RZ ;  /* 0x000000020c1ca225 */ /* 0x000fc800078e00ff */
[----:B------:R-:W-:Y:S01]  /*0680*/  @!P2 IMAD R19, R12, R3, R19 ;  /* 0x000000030c13a224 */ /* 0x000fe200078e0213 */
[----:B------:R-:W-:Y:S01]  /*0690*/  LEA.HI.SX32 R3, R133, 0xffffffff, 0x1a ;  /* 0xffffffff85037811 */ /* 0x000fe200078fd2ff */
[----:B-1----:R-:W-:-:S04]  /*06a0*/  VIADD R14, R14, 0xffffffe ;  /* 0x0ffffffe0e0e7836 */ /* 0x002fc80000000000 */
[----:B------:R-:W1:Y:S02]  /*06b0*/  F2I.FTZ.U32.TRUNC.NTZ R15, R14 ;  /* 0x0000000e000f7305 */ /* 0x000e64000021f000 */
[----:B-1----:R-:W-:Y:S01]  /*06c0*/  IMAD.MOV R7, RZ, RZ, -R15 ;  /* 0x000000ffff077224 */ /* 0x002fe200078e0a0f */
[----:B------:R-:W-:-:S03]  /*06d0*/  MOV R14, RZ ;  /* 0x000000ff000e7202 */ /* 0x000fc60000000f00 */
[----:B------:R-:W-:-:S04]  /*06e0*/  IMAD R8, R7, R10, RZ ;  /* 0x0000000a07087224 */ /* 0x000fc800078e02ff */
[----:B------:R-:W-:Y:S02]  /*06f0*/  IMAD.HI.U32 R8, R15, R8, R14 ;  /* 0x000000080f087227 */ /* 0x000fe400078e000e */
[----:B------:R-:W1:Y:S04]  /*0700*/  @P0 LDC.64 R14, c[0x0][0x248] ;  /* 0x00009200ff0e0b82 */ /* 0x000e680000000a00 */
[----:B------:R-:W-:-:S04]  /*0710*/  IMAD.HI.U32 R13, R8, R27, RZ ;  /* 0x0000001b080d7227 */ /* 0x000fc800078e00ff */
[----:B--2---:R-:W-:-:S04]  /*0720*/  @P2 IMAD.WIDE.U32 R8, R211, R4, RZ ;  /* 0x00000004d3082225 */ /* 0x004fc800078e00ff */
[----:B------:R-:W-:Y:S02]  /*0730*/  IMAD.MOV R7, RZ, RZ, -R13 ;  /* 0x000000ffff077224 */ /* 0x000fe400078e0a0d */
[----:B------:R-:W-:Y:S01]  /*0740*/  @P2 IMAD R17, R211, R5, R9 ;  /* 0x00000005d3112224 */ /* 0x000fe200078e0209 */
[----:B------:R-:W-:Y:S01]  /*0750*/  LEA.HI R5, R21, R6, RZ, 0x3 ;  /* 0x0000000615057211 */ /* 0x000fe200078f18ff */
[----:B------:R-:W-:Y:S01]  /*0760*/  @P2 IMAD.MOV.U32 R4, RZ, RZ, R8 ;  /* 0x000000ffff042224 */ /* 0x000fe200078e0008 */
[----:B------:R-:W-:Y:S01]  /*0770*/  @!P2 MOV R4, R28 ;  /* 0x0000001c0004a202 */ /* 0x000fe20000000f00 */
[C---:B------:R-:W-:Y:S01]  /*0780*/  IMAD R27, R10.reuse, R7, R27 ;  /* 0x000000070a1b7224 */ /* 0x040fe200078e021b */
[----:B------:R-:W2:Y:S01]  /*0790*/  @P0 LDC.64 R8, c[0x0][0x250] ;  /* 0x00009400ff080b82 */ /* 0x000ea20000000a00 */
[----:B------:R-:W-:Y:S01]  /*07a0*/  SHF.R.S32.HI R18, RZ, 0x3, R5 ;  /* 0x00000003ff127819 */ /* 0x000fe20000011405 */
[----:B------:R-:W-:Y:S01]  /*07b0*/  IMAD R7, R3, -0x40, R80 ;  /* 0xffffffc003077824 */ /* 0x000fe200078e0250 */
[----:B------:R-:W-:Y:S01]  /*07c0*/  LOP3.LUT R5, R5, 0xfffffff8, RZ, 0xc0, !PT ;  /* 0xfffffff805057812 */ /* 0x000fe200078ec0ff */
[----:B------:R-:W-:Y:S01]  /*07d0*/  @!P2 IMAD.IADD R17, R29, 0x1, R19 ;  /* 0x000000011d11a824 */ /* 0x000fe200078e0213 */
[----:B------:R-:W-:Y:S01]  /*07e0*/  ISETP.GT.U32.AND P3, PT, R10, R27, PT ;  /* 0x0000001b0a00720c */ /* 0x000fe20003f64070 */
[----:B------:R-:W-:-:S02]  /*07f0*/  IMAD.SHL.U32 R23, R18, 0x40, RZ ;  /* 0x0000004012177824 */ /* 0x000fc400078e00ff */
[----:B------:R-:W-:Y:S02]  /*0800*/  IMAD.IADD R5, R6, 0x1, -R5 ;  /* 0x0000000106057824 */ /* 0x000fe400078e0a05 */
[----:B------:R-:W-:Y:S01]  /*0810*/  VIADD R20, R18, 0x10 ;  /* 0x0000001012147836 */ /* 0x000fe20000000000 */
[----:B------:R-:W-:Y:S02]  /*0820*/  LOP3.LUT R23, R23, 0x1c0, RZ, 0xc0, !PT ;  /* 0x000001c017177812 */ /* 0x000fe400078ec0ff */
[----:B------:R-:W-:Y:S02]  /*0830*/  SHF.L.U32 R154, R5, 0x3, RZ ;  /* 0x00000003059a7819 */ /* 0x000fe400000006ff */
[C---:B------:R-:W-:Y:S02]  /*0840*/  ISETP.GE.AND P1, PT, R20.reuse, R199, PT ;  /* 0x000000c71400720c */ /* 0x040fe40003f26270 */
[CC--:B------:R-:W-:Y:S01]  /*0850*/  ISETP.GE.AND P6, PT, R20.reuse, R7.reuse, PT ;  /* 0x000000071400720c */ /* 0x0c0fe20003fc6270 */
[----:B------:R-:W-:Y:S01]  /*0860*/  @!P3 IMAD.IADD R27, R27, 0x1, -R10 ;  /* 0x000000011b1bb824 */ /* 0x000fe200078e0a0a */
[----:B------:R-:W-:Y:S01]  /*0870*/  ISETP.GE.AND P5, PT, R20, R7, PT ;  /* 0x000000071400720c */ /* 0x000fe20003fa6270 */
[----:B------:R-:W-:Y:S01]  /*0880*/  @P0 IMAD.IADD R20, R16, 0x1, R11 ;  /* 0x0000000110140824 */ /* 0x000fe200078e020b */
[----:B------:R-:W-:-:S02]  /*0890*/  LOP3.LUT R2, R23, 0x38, R154, 0xf8, !PT ;  /* 0x0000003817027812 */ /* 0x000fc400078ef89a */
[----:B------:R-:W-:Y:S01]  /*08a0*/  @P0 IADD3 R11, R16, R11, RZ ;  /* 0x0000000b100b0210 */ /* 0x000fe20007ffe0ff */
[----:B--2---:R-:W-:Y:S01]  /*08b0*/  @P0 IMAD.WIDE.U32 R28, R20, R8, RZ ;  /* 0x00000008141c0225 */ /* 0x004fe200078e00ff */
[----:B------:R-:W-:Y:S02]  /*08c0*/  SHF.R.U32.HI R23, RZ, 0x3, R23 ;  /* 0x00000003ff177819 */ /* 0x000fe40000011617 */
[----:B------:R-:W-:Y:S01]  /*08d0*/  ISETP.GE.U32.AND P4, PT, R27, R10, PT ;  /* 0x0000000a1b00720c */ /* 0x000fe20003f86070 */
[----:B-1----:R-:W-:Y:S01]  /*08e0*/  @P0 IMAD.WIDE.U32 R26, R11, R14, RZ ;  /* 0x0000000e0b1a0225 */ /* 0x002fe200078e00ff */
[----:B------:R-:W-:Y:S02]  /*08f0*/  LOP3.LUT R2, R2, R23, RZ, 0x3c, !PT ;  /* 0x0000001702027212 */ /* 0x000fe400078e3cff */
[----:B------:R-:W-:Y:S01]  /*0900*/  LOP3.LUT R23, R25, R0, RZ, 0x3c, !PT ;  /* 0x0000000019177212 */ /* 0x000fe200078e3cff */
[----:B------:R-:W-:Y:S01]  /*0910*/  @P0 IMAD R22, R20, R9, RZ ;  /* 0x0000000914160224 */ /* 0x000fe200078e02ff */
[----:B------:R-:W-:Y:S01]  /*0920*/  LOP3.LUT R213, R2, 0xfffffe00, R213, 0xf8, !PT ;  /* 0xfffffe0002d57812 */ /* 0x000fe200078ef8d5 */
[----:B------:R-:W-:Y:S01]  /*0930*/  @P0 IMAD R10, R11, R15, RZ ;  /* 0x0000000f0b0a0224 */ /* 0x000fe200078e02ff */
[----:B------:R-:W-:Y:S01]  /*0940*/  ISETP.GE.AND P2, PT, R23, RZ, PT ;  /* 0x000000ff1700720c */ /* 0x000fe20003f46270 */
[----:B------:R-:W-:Y:S01]  /*0950*/  @P0 IMAD.IADD R22, R29, 0x1, R22 ;  /* 0x000000011d160824 */ /* 0x000fe200078e0216 */
[----:B------:R-:W-:Y:S01]  /*0960*/  @P0 MOV R24, R28 ;  /* 0x0000001c00180202 */ /* 0x000fe20000000f00 */
[----:B------:R-:W-:Y:S01]  /*0970*/  @P0 IMAD.IADD R2, R27, 0x1, R10 ;  /* 0x000000011b020824 */ /* 0x000fe200078e020a */
[----:B------:R-:W-:Y:S01]  /*0980*/  @P0 MOV R20, R26 ;  /* 0x0000001a00140202 */ /* 0x000fe20000000f00 */
[----:B------:R-:W-:Y:S08]  /*0990*/  @P0 BRA `(.L_x_601) ;  /* 0x0000000000340947 */ /* 0x000ff00003800000 */
        /* <DEDUP_REMOVED lines=13> */
.L_x_601:
        /* <DEDUP_REMOVED lines=14> */
.L_x_602:
[----:B------:R-:W-:Y:S01]  /*0b50*/  @!P3 IADD3 R13, R13, 0x1, RZ ;  /* 0x000000010d0db810 */ /* 0x000fe20007ffe0ff */
[----:B------:R-:W1:Y:S01]  /*0b60*/  S2UR UR8, SR_CgaCtaId ;  /* 0x00000000000879c3 */ /* 0x000e620000008800 */
[----:B------:R-:W-:Y:S01]  /*0b70*/  ISETP.NE.AND P3, PT, R0, RZ, PT ;  /* 0x000000ff0000720c */ /* 0x000fe20003f65270 */
[----:B------:R-:W-:Y:S01]  /*0b80*/  ULDC.64 UR4, c[0x0][0x258] ;  /* 0x0000960000047ab9 */ /* 0x000fe20000000a00 */
[----:B------:R-:W-:Y:S01]  /*0b90*/  SHF.R.S32.HI R155, RZ, 0x1f, R154 ;  /* 0x0000001fff9b7819 */ /* 0x000fe2000001149a */
[----:B------:R-:W-:Y:S01]  /*0ba0*/  ULDC.64 UR6, c[0x0][0x260] ;  /* 0x0000980000067ab9 */ /* 0x000fe20000000a00 */
[----:B------:R-:W-:Y:S01]  /*0bb0*/  SHF.R.S32.HI R19, RZ, 0x1f, R18 ;  /* 0x0000001fff137819 */ /* 0x000fe20000011412 */
[----:B------:R-:W-:Y:S01]  /*0bc0*/  BSSY B0, `(.L_x_603) ;  /* 0x0000049000007945 */ /* 0x000fe20003800000 */
[----:B------:R-:W-:Y:S01]  /*0bd0*/  IADD3 R16, P0, R154, R4, RZ ;  /* 0x000000049a107210 */ /* 0x000fe20007f1e0ff */
[----:B------:R-:W-:Y:S01]  /*0be0*/  IMAD.WIDE.U32 R26, R18, R8, R154 ;  /* 0x00000008121a7225 */ /* 0x000fe200078e009a */
[----:B------:R-:W-:-:S02]  /*0bf0*/  @P4 IADD3 R13, R13, 0x1, RZ ;  /* 0x000000010d0d4810 */ /* 0x000fc40007ffe0ff */
[----:B------:R-:W-:Y:S01]  /*0c00*/  SHF.R.S32.HI R10, RZ, 0x1f, R25 ;  /* 0x0000001fff0a7819 */ /* 0x000fe20000011419 */
[----:B------:R-:W-:Y:S01]  /*0c10*/  IMAD R4, R19, R8, RZ ;  /* 0x0000000813047224 */ /* 0x000fe200078e02ff */
[----:B------:R-:W-:Y:S01]  /*0c20*/  IADD3.X R17, R155, R17, RZ, P0, !PT ;  /* 0x000000119b117210 */ /* 0x000fe200007fe4ff */
[----:B------:R-:W-:Y:S01]  /*0c30*/  IMAD R11, R19, R14, RZ ;  /* 0x0000000e130b7224 */ /* 0x000fe200078e02ff */
[----:B------:R-:W-:Y:S01]  /*0c40*/  IADD3 R218, P0, R24, R26, RZ ;  /* 0x0000001a18da7210 */ /* 0x000fe20007f1e0ff */
[----:B------:R-:W-:Y:S01]  /*0c50*/  IMAD R23, R18, R9, R4 ;  /* 0x0000000912177224 */ /* 0x000fe200078e0204 */
[----:B------:R-:W-:Y:S01]  /*0c60*/  IADD3 R214, R154, 0x80, RZ ;  /* 0x000000809ad67810 */ /* 0x000fe20007ffe0ff */
[----:B------:R-:W-:-:S03]  /*0c70*/  IMAD.WIDE.U32 R28, R18, R14, R154 ;  /* 0x0000000e121c7225 */ /* 0x000fc600078e009a */
[----:B------:R-:W-:Y:S01]  /*0c80*/  IADD3.X R219, R22, R27, R23, P0, !PT ;  /* 0x0000001b16db7210 */ /* 0x000fe200007fe417 */
[----:B------:R-:W-:Y:S01]  /*0c90*/  @!P2 IMAD.MOV R13, RZ, RZ, -R13 ;  /* 0x000000ffff0da224 */ /* 0x000fe200078e0a0d */
[----:B------:R-:W-:Y:S01]  /*0ca0*/  @!P3 LOP3.LUT R13, RZ, R0, RZ, 0x33, !PT ;  /* 0x00000000ff0db212 */ /* 0x000fe200078e33ff */
[----:B------:R-:W-:Y:S01]  /*0cb0*/  IMAD R11, R18, R15, R11 ;  /* 0x0000000f120b7224 */ /* 0x000fe200078e020b */
[----:B------:R-:W-:Y:S01]  /*0cc0*/  IADD3 R220, P2, R20, R28, RZ ;  /* 0x0000001c14dc7210 */ /* 0x000fe20007f5e0ff */
[----:B------:R-:W-:Y:S01]  /*0cd0*/  IMAD R10, R10, UR4, RZ ;  /* 0x000000040a0a7c24 */ /* 0x000fe2000f8e02ff */
[----:B------:R-:W-:Y:S01]  /*0ce0*/  SHF.R.S32.HI R0, RZ, 0x1f, R13 ;  /* 0x0000001fff007819 */ /* 0x000fe2000001140d */
[C---:B------:R-:W-:Y:S01]  /*0cf0*/  IMAD.WIDE.U32 R22, R25.reuse, UR4, R16 ;  /* 0x0000000419167c25 */ /* 0x040fe2000f8e0010 */
[----:B------:R-:W-:Y:S02]  /*0d00*/  ISETP.GE.AND P0, PT, R18, R199, PT ;  /* 0x000000c71200720c */ /* 0x000fe40003f06270 */
[----:B------:R-:W-:Y:S01]  /*0d10*/  IADD3.X R221, R2, R29, R11, P2, !PT ;  /* 0x0000001d02dd7210 */ /* 0x000fe200017fe40b */
[----:B------:R-:W-:Y:S01]  /*0d20*/  IMAD R25, R25, UR5, R10 ;  /* 0x0000000519197c24 */ /* 0x000fe2000f8e020a */
[----:B------:R-:W-:Y:S01]  /*0d30*/  ULDC.64 UR4, c[0x0][0x268] ;  /* 0x00009a0000047ab9 */ /* 0x000fe20000000a00 */
[----:B------:R-:W-:-:S02]  /*0d40*/  IMAD R2, R0, UR6, RZ ;  /* 0x0000000600027c24 */ /* 0x000fc4000f8e02ff */
[----:B------:R-:W-:Y:S01]  /*0d50*/  IMAD R0, R0, UR4, RZ ;  /* 0x0000000400007c24 */ /* 0x000fe2000f8e02ff */
[----:B------:R-:W-:Y:S01]  /*0d60*/  IADD3 R25, R23, R25, RZ ;  /* 0x0000001917197210 */ /* 0x000fe20007ffe0ff */
[C---:B------:R-:W-:Y:S01]  /*0d70*/  IMAD.WIDE.U32 R218, R13.reuse, UR4, R218 ;  /* 0x000000040dda7c25 */ /* 0x040fe2000f8e00da */
[----:B------:R-:W-:Y:S02]  /*0d80*/  UMOV UR4, 0x400 ;  /* 0x0000040000047882 */ /* 0x000fe40000000000 */
[----:B-1----:R-:W-:Y:S01]  /*0d90*/  ULEA UR4, UR8, UR4, 0x18 ;  /* 0x0000000408047291 */ /* 0x002fe2000f8ec03f */
[----:B------:R-:W-:-:S04]  /*0da0*/  IMAD.WIDE.U32 R220, R13, UR6, R220 ;  /* 0x000000060ddc7c25 */ /* 0x000fc8000f8e00dc */
[----:B------:R-:W-:Y:S01]  /*0db0*/  IMAD R223, R13, UR7, R2 ;  /* 0x000000070ddf7c24 */ /* 0x000fe2000f8e0202 */
[----:B------:R-:W-:Y:S01]  /*0dc0*/  LEA R213, R213, UR4, 0x1 ;  /* 0x00000004d5d57c11 */ /* 0x000fe2000f8e08ff */
[----:B------:R-:W-:Y:S01]  /*0dd0*/  IMAD R17, R13, UR5, R0 ;  /* 0x000000050d117c24 */ /* 0x000fe2000f8e0200 */
[----:B------:R-:W-:Y:S01]  /*0de0*/  IADD3 R0, R18, 0x20, RZ ;  /* 0x0000002012007810 */ /* 0x000fe20007ffe0ff */
        /* <DEDUP_REMOVED lines=38> */
.L_x_604:
[----:B------:R-:W-:Y:S05]  /*1050*/  BSYNC B0 ;  /* 0x0000000000007941 */ /* 0x000fea0003800000 */
.L_x_603:
[----:B------:R-:W-:Y:S01]  /*1060*/  BSSY B0, `(.L_x_605) ;  /* 0x000002a000007945 */ /* 0x000fe20003800000 */
[----:B------:R-:W-:Y:S02]  /*1070*/  ISETP.GE.AND P0, PT, R0, R199, PT ;  /* 0x000000c70000720c */ /* 0x000fe40003f06270 */
[----:B------:R-:W-:Y:S01]  /*1080*/  IADD3 R16, R18, 0x30, RZ ;  /* 0x0000003012107810 */ /* 0x000fe20007ffe0ff */
        /* <DEDUP_REMOVED lines=39> */
.L_x_606:
[----:B------:R-:W-:Y:S05]  /*1300*/  BSYNC B0 ;  /* 0x0000000000007941 */ /* 0x000fea0003800000 */
.L_x_605:
[----:B------:R-:W-:Y:S01]  /*1310*/  LEA.HI R2, R21, R6, RZ, 0x4 ;  /* 0x0000000615027211 */ /* 0x000fe200078f20ff */
[----:B------:R-:W-:Y:S01]  /*1320*/  BSSY B0, `(.L_x_607) ;  /* 0x000002a000007945 */ /* 0x000fe20003800000 */
[----:B------:R-:W-:Y:S02]  /*1330*/  ISETP.GE.AND P4, PT, R16, R199, PT ;  /* 0x000000c71000720c */ /* 0x000fe40003f86270 */
[----:B------:R-:W-:Y:S01]  /*1340*/  LOP3.LUT R21, R2, 0xfffffff0, RZ, 0xc0, !PT ;  /* 0xfffffff002157812 */ /* 0x000fe200078ec0ff */
        /* <DEDUP_REMOVED lines=39> */
.L_x_608:
[----:B------:R-:W-:Y:S05]  /*15c0*/  BSYNC B0 ;  /* 0x0000000000007941 */ /* 0x000fea0003800000 */
.L_x_607:
        /* <DEDUP_REMOVED lines=39> */
.L_x_610:
[----:B------:R-:W-:Y:S05]  /*1840*/  BSYNC B0 ;  /* 0x0000000000007941 */ /* 0x000fea0003800000 */
.L_x_609:
[----:B------:R-:W-:Y:S01]  /*1850*/  ISETP.GE.AND P0, PT, R18, R7, PT ;  /* 0x000000071200720c */ /* 0x000fe20003f06270 */
[----:B------:R-:W-:Y:S01]  /*1860*/  IMAD.IADD R27, R6, 0x1, -R21 ;  /* 0x00000001061b7824 */ /* 0x000fe200078e0a15 */
[C---:B------:R-:W-:Y:S01]  /*1870*/  SHF.L.U64.HI R4, R14.reuse, 0x6, R15 ;  /* 0x000000060e047819 */ /* 0x040fe2000001020f */
[----:B------:R-:W-:Y:S01]  /*1880*/  IMAD.IADD R223, R221, 0x1, R223 ;  /* 0x00000001dddf7824 */ /* 0x000fe200078e02df */
[----:B------:R-:W-:Y:S01]  /*1890*/  SHF.R.S32.HI R20, RZ, 0x1f, R3 ;  /* 0x0000001fff147819 */ /* 0x000fe20000011403 */
[----:B------:R-:W-:Y:S01]  /*18a0*/  IMAD.SHL.U32 R83, R14, 0x40, RZ ;  /* 0x000000400e537824 */ /* 0x000fe200078e00ff */
[----:B-1234-:R-:W-:Y:S01]  /*18b0*/  SHF.R.S32.HI R10, RZ, 0x1f, R27 ;  /* 0x0000001fff0a7819 */ /* 0x01efe2000001141b */
[----:B------:R-:W-:Y:S01]  /*18c0*/  IMAD R25, R4, R3, RZ ;  /* 0x0000000304197224 */ /* 0x000fe200078e02ff */
[----:B------:R-:W-:Y:S01]  /*18d0*/  SHF.R.S32.HI R197, RZ, 0x4, R2 ;  /* 0x00000004ffc57819 */ /* 0x000fe20000011402 */
[----:B------:R-:W-:Y:S01]  /*18e0*/  IMAD.MOV.U32 R222, RZ, RZ, R220 ;  /* 0x000000ffffde7224 */ /* 0x000fe200078e00dc */
[----:B------:R-:W-:Y:S01]  /*18f0*/  LEA.HI R21, R10, R27, RZ, 0x3 ;  /* 0x0000001b0a157211 */ /* 0x000fe200078f18ff */
[-C--:B------:R-:W-:Y:S01]  /*1900*/  IMAD R25, R20, R83.reuse, R25 ;  /* 0x0000005314197224 */ /* 0x080fe200078e0219 */
[----:B------:R-:W-:Y:S01]  /*1910*/  BSSY B0, `(.L_x_611) ;  /* 0x0000024000007945 */ /* 0x000fe20003800000 */
[----:B------:R-:W-:Y:S01]  /*1920*/  IMAD.WIDE.U32 R22, R3, R83, R222 ;  /* 0x0000005303167225 */ /* 0x000fe200078e00de */
[----:B------:R-:W-:-:S02]  /*1930*/  ISETP.GE.AND P4, PT, R0, R7, PT ;  /* 0x000000070000720c */ /* 0x000fc40003f86270 */
[----:B------:R-:W-:Y:S01]  /*1940*/  LEA.HI R2, R2, R197, RZ, 0x1 ;  /* 0x000000c502027211 */ /* 0x000fe200078f08ff */
[----:B------:R-:W-:Y:S01]  /*1950*/  IMAD.IADD R25, R23, 0x1, R25 ;  /* 0x0000000117197824 */ /* 0x000fe200078e0219 */
[----:B------:R-:W-:Y:S01]  /*1960*/  LOP3.LUT R24, R21, 0xfffffff8, RZ, 0xc0, !PT ;  /* 0xfffffff815187812 */ /* 0x000fe200078ec0ff */
[----:B------:R-:W-:Y:S08]  /*1970*/  @P0 BRA `(.L_x_612) ;  /* 0x0000000000740947 */ /* 0x000ff00003800000 */
        /* <DEDUP_REMOVED lines=29> */
.L_x_612:
[----:B------:R-:W-:Y:S05]  /*1b50*/  BSYNC B0 ;  /* 0x0000000000007941 */ /* 0x000fea0003800000 */
.L_x_611:
        /* <DEDUP_REMOVED lines=35> */
.L_x_614:
[----:B------:R-:W-:Y:S05]  /*1d90*/  BSYNC B0 ;  /* 0x0000000000007941 */ /* 0x000fea0003800000 */
.L_x_613:
[----:B-1234-:R-:W-:Y:S01]  /*1da0*/  LOP3.LUT R10, R2, 0xfffffffe, RZ, 0xc0, !PT ;  /* 0xfffffffe020a7812 */ /* 0x01efe200078ec0ff */
[----:B------:R-:W-:Y:S01]  /*1db0*/  IMAD.IADD R2, R27, 0x1, -R24 ;  /* 0x000000011b027824 */ /* 0x000fe200078e0a18 */
[----:B------:R-:W-:Y:S01]  /*1dc0*/  BSSY B0, `(.L_x_615) ;  /* 0x0000024000007945 */ /* 0x000fe20003800000 */
[----:B------:R-:W-:Y:S02]  /*1dd0*/  ISETP.GE.AND P0, PT, R16, R7, PT ;  /* 0x000000071000720c */ /* 0x000fe40003f06270 */
[----:B------:R-:W-:Y:S01]  /*1de0*/  IADD3 R197, R197, -R10, RZ ;  /* 0x8000000ac5c57210 */ /* 0x000fe20007ffe0ff */
[----:B------:R-:W-:Y:S01]  /*1df0*/  IMAD.SHL.U32 R26, R2, 0x40, RZ ;  /* 0x00000040021a7824 */ /* 0x000fe200078e00ff */
[----:B------:R-:W-:Y:S09]  /*1e00*/  @P4 BRA `(.L_x_616) ;  /* 0x00000000007c4947 */ /* 0x000ff20003800000 */
[----:B------:R-:W-:Y:S01]  /*1e10*/  ULDC UR5, c[0x0][0x2d0] ;  /* 0x0000b40000057ab9 */ /* 0x000fe20000000800 */
[----:B------:R-:W-:Y:S02]  /*1e20*/  LEA R27, P2, R14, R22, 0x5 ;  /* 0x000000160e1b7211 */ /* 0x000fe400078428ff */
[----:B------:R-:W-:Y:S02]  /*1e30*/  ISETP.GE.AND P4, PT, R154, UR5, PT ;  /* 0x000000059a007c0c */ /* 0x000fe4000bf86270 */
[----:B------:R-:W-:Y:S02]  /*1e40*/  ISETP.GE.AND P3, PT, R215, UR5, PT ;  /* 0x00000005d7007c0c */ /* 0x000fe4000bf66270 */
[----:B------:R-:W-:Y:S02]  /*1e50*/  ISETP.GE.AND P1, PT, R214, UR5, PT ;  /* 0x00000005d6007c0c */ /* 0x000fe4000bf26270 */
[----:B------:R-:W-:-:S07]  /*1e60*/  LEA.HI.X R28, R14, R25, R15, 0x5, P2 ;  /* 0x000000190e1c7211 */ /* 0x000fce00010f2c0f */
        /* <DEDUP_REMOVED lines=25> */
.L_x_616:
[----:B------:R-:W-:Y:S05]  /*2000*/  BSYNC B0 ;  /* 0x0000000000007941 */ /* 0x000fea0003800000 */
.L_x_615:
[----:B------:R-:W-:Y:S04]  /*2010*/  BSSY B0, `(.L_x_617) ;  /* 0x0000023000007945 */ /* 0x000fe80003800000 */
[----:B------:R-:W-:Y:S05]  /*2020*/  @P0 BRA `(.L_x_618) ;  /* 0x0000000000840947 */ /* 0x000fea0003800000 */
[----:B------:R-:W-:Y:S01]  /*2030*/  ULDC UR5, c[0x0][0x2d0] ;  /* 0x0000b40000057ab9 */ /* 0x000fe20000000800 */
[----:B------:R-:W-:Y:S01]  /*2040*/  IMAD.MOV.U32 R24, RZ, RZ, R22 ;  /* 0x000000ffff187224 */ /* 0x000fe200078e0016 */
[----:B------:R-:W-:Y:S02]  /*2050*/  ISETP.GE.AND P3, PT, R154, UR5, PT ;  /* 0x000000059a007c0c */ /* 0x000fe4000bf66270 */
[----:B------:R-:W-:Y:S01]  /*2060*/  ISETP.GE.AND P2, PT, R215, UR5, PT ;  /* 0x00000005d7007c0c */ /* 0x000fe2000bf46270 */
[----:B------:R-:W-:Y:S01]  /*2070*/  IMAD.WIDE.U32 R24, R14, 0x30, R24 ;  /* 0x000000300e187825 */ /* 0x000fe200078e0018 */
[----:B------:R-:W-:-:S03]  /*2080*/  ISETP.GE.AND P0, PT, R214, UR5, PT ;  /* 0x00000005d6007c0c */ /* 0x000fc6000bf06270 */
[----:B------:R-:W-:-:S04]  /*2090*/  IMAD R14, R15, 0x30, RZ ;  /* 0x000000300f0e7824 */ /* 0x000fc800078e02ff */
[----:B------:R-:W-:Y:S02]  /*20a0*/  IMAD.IADD R14, R25, 0x1, R14 ;  /* 0x00000001190e7824 */ /* 0x000fe400078e020e */
        /* <DEDUP_REMOVED lines=25> */
.L_x_618:
[----:B------:R-:W-:Y:S05]  /*2240*/  BSYNC B0 ;  /* 0x0000000000007941 */ /* 0x000fea0003800000 */
.L_x_617:
[----:B------:R-:W0:Y:S01]  /*2250*/  LDGDEPBAR ;  /* 0x00000000000079af */ /* 0x000e220000000000 */
[-C--:B------:R-:W-:Y:S01]  /*2260*/  ISETP.GE.AND P1, PT, R18, R7.reuse, PT ;  /* 0x000000071200720c */ /* 0x080fe20003f26270 */
[----:B-1234-:R-:W-:Y:S01]  /*2270*/  IMAD.SHL.U32 R10, R5, 0x40, RZ ;  /* 0x00000040050a7824 */ /* 0x01efe200078e00ff */
[----:B------:R-:W-:Y:S01]  /*2280*/  LOP3.LUT R26, R26, 0x1c0, RZ, 0xc0, !PT ;  /* 0x000001c01a1a7812 */ /* 0x000fe200078ec0ff */
[----:B------:R-:W-:Y:S01]  /*2290*/  IMAD.SHL.U32 R11, R197, 0x8, RZ ;  /* 0x00000008c50b7824 */ /* 0x000fe200078e00ff */
[----:B------:R-:W-:Y:S01]  /*22a0*/  ISETP.GE.AND P6, PT, R0, R7, PT ;  /* 0x000000070000720c */ /* 0x000fe20003fc6270 */
[----:B------:R-:W-:Y:S01]  /*22b0*/  IMAD.SHL.U32 R18, R18, 0x8, RZ ;  /* 0x0000000812127824 */ /* 0x000fe200078e00ff */
[----:B------:R-:W-:Y:S01]  /*22c0*/  LOP3.LUT R13, R10, 0x1c0, RZ, 0xc0, !PT ;  /* 0x000001c00a0d7812 */ /* 0x000fe200078ec0ff */
[----:B------:R-:W-:Y:S01]  /*22d0*/  IMAD.SHL.U32 R21, R21, 0x40, RZ ;  /* 0x0000004015157824 */ /* 0x000fe200078e00ff */
[----:B------:R-:W-:Y:S01]  /*22e0*/  LOP3.LUT R11, R26, 0x8, R11, 0xf8, !PT ;  /* 0x000000081a0b7812 */ /* 0x000fe200078ef80b */
[-C--:B------:R-:W-:Y:S01]  /*22f0*/  IMAD R10, R20, R8.reuse, RZ ;  /* 0x00000008140a7224 */ /* 0x080fe200078e02ff */
[----:B------:R-:W-:Y:S01]  /*2300*/  SHF.R.U32.HI R26, RZ, 0x3, R26 ;  /* 0x00000003ff1a7819 */ /* 0x000fe2000001161a */
[----:B------:R-:W-:Y:S01]  /*2310*/  IMAD.IADD R208, R219, 0x1, R17 ;  /* 0x00000001dbd07824 */ /* 0x000fe200078e0211 */
[----:B------:R-:W-:Y:S01]  /*2320*/  LOP3.LUT R12, R13, 0x8, R18, 0xf8, !PT ;  /* 0x000000080d0c7812 */ /* 0x000fe200078ef812 */
[----:B------:R-:W-:Y:S01]  /*2330*/  IMAD.WIDE.U32 R18, R3, R8, RZ ;  /* 0x0000000803127225 */ /* 0x000fe200078e00ff */
[----:B------:R-:W-:Y:S01]  /*2340*/  SHF.R.U32.HI R13, RZ, 0x3, R13 ;  /* 0x00000003ff0d7819 */ /* 0x000fe2000001160d */
[----:B------:R-:W-:Y:S01]  /*2350*/  BSSY B0, `(.L_x_619) ;  /* 0x0000031000007945 */ /* 0x000fe20003800000 */
[----:B------:R-:W-:Y:S01]  /*2360*/  LOP3.LUT R0, R11, R26, RZ, 0x3c, !PT ;  /* 0x0000001a0b007212 */ /* 0x000fe200078e3cff */
[----:B------:R-:W-:Y:S01]  /*2370*/  IMAD R10, R3, R9, R10 ;  /* 0x00000009030a7224 */ /* 0x000fe200078e020a */
[----:B------:R-:W-:-:S02]  /*2380*/  LOP3.LUT R12, R12, R13, RZ, 0x3c, !PT ;  /* 0x0000000d0c0c7212 */ /* 0x000fc400078e3cff */
[----:B------:R-:W-:Y:S01]  /*2390*/  LOP3.LUT R0, R0, 0xfffffe00, R21, 0xf8, !PT ;  /* 0xfffffe0000007812 */ /* 0x000fe200078ef815 */
[----:B------:R-:W-:Y:S01]  /*23a0*/  IMAD.IADD R11, R19, 0x1, R10 ;  /* 0x00000001130b7824 */ /* 0x000fe200078e020a */
[----:B------:R-:W-:Y:S01]  /*23b0*/  SHF.R.S32.HI R85, RZ, 0x5, R85 ;  /* 0x00000005ff557819 */ /* 0x000fe20000011455 */
[----:B------:R-:W-:-:S04]  /*23c0*/  DEPBAR.LE SB0, 0x0 ;  /* 0x000080000000791a */ /* 0x000fc80000000000 */
[----:B------:R-:W-:Y:S01]  /*23d0*/  BAR.SYNC.DEFER_BLOCKING 0x0 ;  /* 0x0000000000007b1d */ /* 0x000fe20000010000 */
[----:B------:R-:W-:Y:S01]  /*23e0*/  IMAD R197, R197, 0x200, R12 ;  /* 0x00000200c5c57824 */ /* 0x000fe200078e020c */
[----:B------:R-:W-:Y:S01]  /*23f0*/  LEA R14, P0, R18, R218, 0x6 ;  /* 0x000000da120e7211 */ /* 0x000fe200078030ff */
[----:B------:R-:W-:Y:S01]  /*2400*/  IMAD R198, R85, 0x400, R0 ;  /* 0x0000040055c67824 */ /* 0x000fe200078e0200 */
[----:B------:R-:W-:Y:S02]  /*2410*/  ISETP.GE.AND P4, PT, R16, R7, PT ;  /* 0x000000071000720c */ /* 0x000fe40003f86270 */
        /* <DEDUP_REMOVED lines=36> */
.L_x_620:
[----:B------:R-:W-:Y:S05]  /*2660*/  BSYNC B0 ;  /* 0x0000000000007941 */ /* 0x000fea0003800000 */
.L_x_619:
        /* <DEDUP_REMOVED lines=38> */
.L_x_622:
[----:B------:R-:W-:Y:S05]  /*28d0*/  BSYNC B0 ;  /* 0x0000000000007941 */ /* 0x000fea0003800000 */
.L_x_621:
[----:B------:R1:W-:Y:S01]  /*28e0*/  @P6 STS.128 [R213+0xd000], RZ ;  /* 0x00d000ffd5006388 */ /* 0x0003e20000000c00 */
[----:B------:R-:W-:Y:S03]  /*28f0*/  BSSY B0, `(.L_x_623) ;  /* 0x0000023000007945 */ /* 0x000fe60003800000 */
[----:B------:R1:W-:Y:S04]  /*2900*/  @P6 STS.128 [R213+0xf000], RZ ;  /* 0x00f000ffd5006388 */ /* 0x0003e80000000c00 */
[----:B------:R1:W-:Y:S01]  /*2910*/  @P6 STS.128 [R213+0x11000], RZ ;  /* 0x011000ffd5006388 */ /* 0x0003e20000000c00 */
[----:B------:R-:W-:Y:S05]  /*2920*/  @P6 BRA `(.L_x_624) ;  /* 0x00000000007c6947 */ /* 0x000fea0003800000 */
[----:B------:R-:W-:Y:S01]  /*2930*/  ULDC UR5, c[0x0][0x2d0] ;  /* 0x0000b40000057ab9 */ /* 0x000fe20000000800 */
[----:B------:R-:W-:Y:S02]  /*2940*/  LEA R7, P1, R8, R14, 0x5 ;  /* 0x0000000e08077211 */ /* 0x000fe400078228ff */
[----:B------:R-:W-:Y:S02]  /*2950*/  ISETP.GE.AND P3, PT, R154, UR5, PT ;  /* 0x000000059a007c0c */ /* 0x000fe4000bf66270 */
[----:B------:R-:W-:Y:S02]  /*2960*/  ISETP.GE.AND P2, PT, R215, UR5, PT ;  /* 0x00000005d7007c0c */ /* 0x000fe4000bf46270 */
[----:B------:R-:W-:Y:S02]  /*2970*/  ISETP.GE.AND P0, PT, R214, UR5, PT ;  /* 0x00000005d6007c0c */ /* 0x000fe4000bf06270 */
[----:B------:R-:W-:-:S07]  /*2980*/  LEA.HI.X R16, R8, R15, R9, 0x5, P1 ;  /* 0x0000000f08107211 */ /* 0x000fce00008f2c09 */
[----:B-1-3--:R-:W1:Y:S01]  /*2990*/  @!P3 LDC.64 R12, c[0x0][0x220] ;  /* 0x00008800ff0cbb82 */ /* 0x00ae620000000a00 */
[----:B------:R3:W-:Y:S07]  /*29a0*/  @P3 STS.128 [R213+0xd000], RZ ;  /* 0x00d000ffd5003388 */ /* 0x0007ee0000000c00 */
[----:B--2---:R-:W2:Y:S01]  /*29b0*/  @!P2 LDC.64 R10, c[0x0][0x220] ;  /* 0x00008800ff0aab82 */ /* 0x004ea20000000a00 */
[----:B-1----:R-:W-:-:S04]  /*29c0*/  @!P3 LEA R12, P5, R7, R12, 0x1 ;  /* 0x0000000c070cb211 */ /* 0x002fc800078a08ff */
        /* <DEDUP_REMOVED lines=21> */
.L_x_624:
[----:B------:R-:W-:Y:S05]  /*2b20*/  BSYNC B0 ;  /* 0x0000000000007941 */ /* 0x000fea0003800000 */
.L_x_623:
[----:B------:R1:W-:Y:S01]  /*2b30*/  @P4 STS.128 [R213+0xd800], RZ ;  /* 0x00d800ffd5004388 */ /* 0x0003e20000000c00 */
[----:B------:R-:W-:Y:S03]  /*2b40*/  BSSY B0, `(.L_x_625) ;  /* 0x0000024000007945 */ /* 0x000fe60003800000 */
[----:B------:R1:W-:Y:S04]  /*2b50*/  @P4 STS.128 [R213+0xf800], RZ ;  /* 0x00f800ffd5004388 */ /* 0x0003e80000000c00 */
[----:B------:R1:W-:Y:S01]  /*2b60*/  @P4 STS.128 [R213+0x11800], RZ ;  /* 0x011800ffd5004388 */ /* 0x0003e20000000c00 */
[----:B------:R-:W-:Y:S05]  /*2b70*/  @P4 BRA `(.L_x_626) ;  /* 0x0000000000804947 */ /* 0x000fea0003800000 */
[----:B------:R-:W-:Y:S01]  /*2b80*/  ULDC UR5, c[0x0][0x2d0] ;  /* 0x0000b40000057ab9 */ /* 0x000fe20000000800 */
[----:B------:R-:W-:Y:S01]  /*2b90*/  IMAD.WIDE.U32 R14, R8, 0x30, R14 ;  /* 0x00000030080e7825 */ /* 0x000fe200078e000e */
[----:B------:R-:W-:Y:S02]  /*2ba0*/  ISETP.GE.AND P3, PT, R154, UR5, PT ;  /* 0x000000059a007c0c */ /* 0x000fe4000bf66270 */
[----:B------:R-:W-:Y:S01]  /*2bb0*/  ISETP.GE.AND P2, PT, R215, UR5, PT ;  /* 0x00000005d7007c0c */ /* 0x000fe2000bf46270 */
[----:B------:R-:W-:Y:S01]  /*2bc0*/  IMAD R8, R9, 0x30, RZ ;  /* 0x0000003009087824 */ /* 0x000fe200078e02ff */
[----:B------:R-:W-:-:S03]  /*2bd0*/  ISETP.GE.AND P0, PT, R214, UR5, PT ;  /* 0x00000005d6007c0c */ /* 0x000fc6000bf06270 */
[----:B------:R-:W-:-:S06]  /*2be0*/  IMAD.IADD R8, R15, 0x1, R8 ;  /* 0x000000010f087824 */ /* 0x000fcc00078e0208 */
        /* <DEDUP_REMOVED lines=25> */
.L_x_626:
[----:B------:R-:W-:Y:S05]  /*2d80*/  BSYNC B0 ;  /* 0x0000000000007941 */ /* 0x000fea0003800000 */
.L_x_625:
[----:B-123--:R-:W-:Y:S01]  /*2d90*/  LDSM.16.M88.4 R8, [R198] ;  /* 0x00000000c608783b */ /* 0x00efe20000000200 */
[----:B------:R-:W-:Y:S01]  /*2da0*/  R2P PR, R5, 0x6 ;  /* 0x0000000605007804 */ /* 0x000fe20000000000 */
[----:B------:R-:W-:Y:S01]  /*2db0*/  IMAD.MOV.U32 R7, RZ, RZ, 0x10 ;  /* 0x00000010ff077424 */ /* 0x000fe200078e00ff */
[C---:B------:R-:W-:Y:S01]  /*2dc0*/  LOP3.LUT P0, RZ, R2.reuse, 0x2, RZ, 0xc0, !PT ;  /* 0x0000000202ff7812 */ /* 0x040fe2000780c0ff */
[----:B------:R-:W1:Y:S01]  /*2dd0*/  LDSM.16.M88.4 R16, [R197+0x6800] ;  /* 0x00680000c510783b */ /* 0x000e620000000200 */
[----:B------:R-:W-:Y:S02]  /*2de0*/  VIADD R5, R197, 0x6000 ;  /* 0x00006000c5057836 */ /* 0x000fe40000000000 */
[----:B------:R-:W-:Y:S01]  /*2df0*/  SEL R7, R7, 0xfffffff0, !P0 ;  /* 0xfffffff007077807 */ /* 0x000fe20004000000 */
[----:B------:R-:W2:Y:S01]  /*2e00*/  LDSM.16.M88.4 R24, [R197+0x6000] ;  /* 0x00600000c518783b */ /* 0x000ea20000000200 */
[----:B------:R-:W-:Y:S01]  /*2e10*/  VIADD R195, R197, 0x6020 ;  /* 0x00006020c5c37836 */ /* 0x000fe20000000000 */
[----:B------:R-:W-:Y:S01]  /*2e20*/  LOP3.LUT P0, RZ, R2, 0x4, RZ, 0xc0, !PT ;  /* 0x0000000402ff7812 */ /* 0x000fe2000780c0ff */
[----:B------:R-:W-:Y:S01]  /*2e30*/  IMAD.MOV.U32 R2, RZ, RZ, 0x40 ;  /* 0x00000040ff027424 */ /* 0x000fe200078e00ff */
[----:B------:R-:W3:Y:S01]  /*2e40*/  LDSM.16.M88.4 R60, [R197+0x7000] ;  /* 0x00700000c53c783b */ /* 0x000ee20000000200 */
[----:B------:R-:W-:-:S02]  /*2e50*/  IMAD R196, R7, 0x2, R198 ;  /* 0x0000000207c47824 */ /* 0x000fc400078e02c6 */
[----:B------:R-:W-:Y:S01]  /*2e60*/  @P1 VIADD R195, R5, 0xffffffe0 ;  /* 0xffffffe005c31836 */ /* 0x000fe20000000000 */
[----:B------:R-:W5:Y:S01]  /*2e70*/  LDSM.16.M88.4 R36, [R197+0x7800] ;  /* 0x00780000c524783b */ /* 0x000f620000000200 */
[----:B------:R-:W-:Y:S01]  /*2e80*/  IMAD.MOV.U32 R5, RZ, RZ, 0x20 ;  /* 0x00000020ff057424 */ /* 0x000fe200078e00ff */
[----:B------:R-:W-:Y:S01]  /*2e90*/  SEL R2, R2, 0xffffffc0, !P2 ;  /* 0xffffffc002027807 */ /* 0x000fe20005000000 */
[----:B------:R-:W-:Y:S01]  /*2ea0*/  IMAD.SHL.U32 R6, R6, 0x2, RZ ;  /* 0x0000000206067824 */ /* 0x000fe200078e00ff */
[----:B------:R-:W-:Y:S01]  /*2eb0*/  LDSM.16.M88.4 R72, [R196] ;  /* 0x00000000c448783b */ /* 0x000fe20000000200 */
[----:B------:R-:W-:Y:S01]  /*2ec0*/  VIADD R187, R195, 0x800 ;  /* 0x00000800c3bb7836 */ /* 0x000fe20000000000 */
[----:B------:R-:W-:Y:S01]  /*2ed0*/  SEL R5, R5, 0xffffffe0, !P0 ;  /* 0xffffffe005057807 */ /* 0x000fe20004000000 */
[----:B------:R-:W-:Y:S01]  /*2ee0*/  IMAD.IADD R191, R197, 0x1, R2 ;  /* 0x00000001c5bf7824 */ /* 0x000fe200078e0202 */
[----:B------:R-:W4:Y:S01]  /*2ef0*/  LDSM.16.M88.4 R12, [R195+0x800] ;  /* 0x00080000c30c783b */ /* 0x000f220000000200 */
[----:B------:R-:W-:Y:S01]  /*2f00*/  IMAD.IADD R184, R2, 0x1, R195 ;  /* 0x0000000102b87824 */ /* 0x000fe200078e02c3 */
[----:B------:R-:W-:Y:S01]  /*2f10*/  LOP3.LUT R6, R6, 0x6, RZ, 0xc0, !PT ;  /* 0x0000000606067812 */ /* 0x000fe200078ec0ff */
[C---:B------:R-:W-:Y:S01]  /*2f20*/  IMAD R194, R5.reuse, 0x2, R198 ;  /* 0x0000000205c27824 */ /* 0x040fe200078e02c6 */
[----:B------:R-:W4:Y:S01]  /*2f30*/  LDSM.16.M88.4 R32, [R195] ;  /* 0x00000000c320783b */ /* 0x000f220000000200 */
[----:B------:R-:W-:Y:S01]  /*2f40*/  IMAD R193, R5, 0x2, R196 ;  /* 0x0000000205c17824 */ /* 0x000fe200078e02c4 */
[----:B------:R-:W4:Y:S01]  /*2f50*/  LDC.U8 R2, c[0x0][0x388] ;  /* 0x0000e200ff027b82 */ /* 0x000f220000000000 */
[C---:B------:R-:W-:Y:S01]  /*2f60*/  VIADD R186, R195.reuse, 0x1000 ;  /* 0x00001000c3ba7836 */ /* 0x040fe20000000000 */
[----:B------:R-:W4:Y:S01]  /*2f70*/  LDSM.16.M88.4 R44, [R195+0x1000] ;  /* 0x00100000c32c783b */ /* 0x000f220000000200 */
[----:B------:R-:W-:-:S02]  /*2f80*/  VIADD R185, R195, 0x1800 ;  /* 0x00001800c3b97836 */ /* 0x000fc40000000000 */
[C---:B------:R-:W-:Y:S01]  /*2f90*/  VIADD R183, R195.reuse, 0x2000 ;  /* 0x00002000c3b77836 */ /* 0x040fe20000000000 */
[----:B------:R-:W4:Y:S01]  /*2fa0*/  LDSM.16.M88.4 R76, [R195+0x1800] ;  /* 0x00180000c34c783b */ /* 0x000f220000000200 */
[C---:B------:R-:W-:Y:S02]  /*2fb0*/  VIADD R182, R195.reuse, 0x2800 ;  /* 0x00002800c3b67836 */ /* 0x040fe40000000000 */
[C---:B------:R-:W-:Y:S01]  /*2fc0*/  VIADD R181, R195.reuse, 0x3000 ;  /* 0x00003000c3b57836 */ /* 0x040fe20000000000 */
[----:B------:R-:W-:Y:S01]  /*2fd0*/  LDSM.16.M88.4 R52, [R194] ;  /* 0x00000000c234783b */ /* 0x000fe20000000200 */
[C---:B------:R-:W-:Y:S02]  /*2fe0*/  VIADD R180, R195.reuse, 0x3800 ;  /* 0x00003800c3b47836 */ /* 0x040fe40000000000 */
[C---:B------:R-:W-:Y:S01]  /*2ff0*/  VIADD R179, R195.reuse, 0x4000 ;  /* 0x00004000c3b37836 */ /* 0x040fe20000000000 */
[----:B-1----:R-:W-:Y:S01]  /*3000*/  HMMA.16816.F32 R20, R8, R16, RZ ;  /* 0x000000100814723c */ /* 0x002fe200000018ff */
[----:B------:R-:W1:Y:S01]  /*3010*/  LDSM.16.M88.4 R40, [R191+0x6000] ;  /* 0x00600000bf28783b */ /* 0x000e620000000200 */
[----:B------:R-:W-:-:S02]  /*3020*/  VIADD R178, R195, 0x4800 ;  /* 0x00004800c3b27836 */ /* 0x000fc40000000000 */
[C---:B------:R-:W-:Y:S01]  /*3030*/  VIADD R177, R195.reuse, 0x5000 ;  /* 0x00005000c3b17836 */ /* 0x040fe20000000000 */
[----:B------:R-:W1:Y:S01]  /*3040*/  LDSM.16.M88.4 R68, [R191+0x6800] ;  /* 0x00680000bf44783b */ /* 0x000e620000000200 */
[C---:B------:R-:W-:Y:S01]  /*3050*/  HMMA.16816.F32 R16, R8.reuse, R18, RZ ;  /* 0x000000120810723c */ /* 0x040fe200000018ff */
[----:B------:R-:W-:Y:S02]  /*3060*/  VIADD R176, R195, 0x5800 ;  /* 0x00005800c3b07836 */ /* 0x000fe40000000000 */
[----:B------:R-:W-:Y:S03]  /*3070*/  LDSM.16.M88.4 R48, [R184] ;  /* 0x00000000b830783b */ /* 0x000fe60000000200 */
[C---:B--2---:R-:W-:Y:S01]  /*3080*/  HMMA.16816.F32 R28, R8.reuse, R24, RZ ;  /* 0x00000018081c723c */ /* 0x044fe200000018ff */
[----:B------:R-:W0:Y:S05]  /*3090*/  LDGDEPBAR ;  /* 0x00000000000079af */ /* 0x000e2a0000000000 */
[C---:B------:R-:W-:Y:S06]  /*30a0*/  HMMA.16816.F32 R24, R8.reuse, R26, RZ ;  /* 0x0000001a0818723c */ /* 0x040fec00000018ff */
[C---:B---3--:R-:W-:Y:S06]  /*30b0*/  HMMA.16816.F32 R64, R8.reuse, R60, RZ ;  /* 0x0000003c0840723c */ /* 0x048fec00000018ff */
[C---:B------:R-:W-:Y:S06]  /*30c0*/  HMMA.16816.F32 R60, R8.reuse, R62, RZ ;  /* 0x0000003e083c723c */ /* 0x040fec00000018ff */
[C---:B-----5:R-:W-:Y:S06]  /*30d0*/  HMMA.16816.F32 R56, R8.reuse, R36, RZ ;  /* 0x000000240838723c */ /* 0x060fec00000018ff */
[----:B------:R-:W-:Y:S01]  /*30e0*/  HMMA.16816.F32 R8, R8, R38, RZ ;  /* 0x000000260808723c */ /* 0x000fe200000018ff */
[----:B------:R-:W2:Y:S05]  /*30f0*/  LDSM.16.M88.4 R36, [R191+0x7000] ;  /* 0x00700000bf24783b */ /* 0x000eaa0000000200 */
[C---:B----4-:R-:W-:Y:S06]  /*3100*/  HMMA.16816.F32 R20, R72.reuse, R12, R20 ;  /* 0x0000000c4814723c */ /* 0x050fec0000001814 */
[C---:B------:R-:W-:Y:S01]  /*3110*/  HMMA.16816.F32 R16, R72.reuse, R14, R16 ;  /* 0x0000000e4810723c */ /* 0x040fe20000001810 */
[----:B------:R-:W3:Y:S05]  /*3120*/  LDSM.16.M88.4 R12, [R191+0x7800] ;  /* 0x00780000bf0c783b */ /* 0x000eea0000000200 */
[C---:B------:R-:W-:Y:S06]  /*3130*/  HMMA.16816.F32 R28, R72.reuse, R32, R28 ;  /* 0x00000020481c723c */ /* 0x040fec000000181c */
[C---:B------:R-:W-:Y:S01]  /*3140*/  HMMA.16816.F32 R24, R72.reuse, R34, R24 ;  /* 0x000000224818723c */ /* 0x040fe20000001818 */
[----:B------:R-:W4:Y:S05]  /*3150*/  LDSM.16.M88.4 R32, [R193] ;  /* 0x00000000c120783b */ /* 0x000f2a0000000200 */
[C---:B------:R-:W-:Y:S06]  /*3160*/  HMMA.16816.F32 R64, R72.reuse, R44, R64 ;  /* 0x0000002c4840723c */ /* 0x040fec0000001840 */
[C---:B------:R-:W-:Y:S01]  /*3170*/  HMMA.16816.F32 R60, R72.reuse, R46, R60 ;  /* 0x0000002e483c723c */ /* 0x040fe2000000183c */
[----:B------:R-:W5:Y:S05]  /*3180*/  LDSM.16.M88.4 R44, [R184+0x800] ;  /* 0x00080000b82c783b */ /* 0x000f6a0000000200 */
[C---:B------:R-:W-:Y:S06]  /*3190*/  HMMA.16816.F32 R56, R72.reuse, R76, R56 ;  /* 0x0000004c4838723c */ /* 0x040fec0000001838 */
[----:B------:R-:W-:Y:S01]  /*31a0*/  HMMA.16816.F32 R8, R72, R78, R8 ;  /* 0x0000004e4808723c */ /* 0x000fe20000001808 */
[----:B------:R-:W-:Y:S04]  /*31b0*/  LDSM.16.M88.4 R76, [R198+0x2000] ;  /* 0x00200000c64c783b */ /* 0x000fe80000000200 */
[----:B------:R-:W-:Y:S01]  /*31c0*/  LDSM.16.M88.4 R72, [R197+0x9000] ;  /* 0x00900000c548783b */ /* 0x000fe20000000200 */
[C---:B-1----:R-:W-:Y:S06]  /*31d0*/  HMMA.16816.F32 R28, R52.reuse, R40, R28 ;  /* 0x00000028341c723c */ /* 0x042fec000000181c */
[C---:B------:R-:W-:Y:S01]  /*31e0*/  HMMA.16816.F32 R24, R52.reuse, R42, R24 ;  /* 0x0000002a3418723c */ /* 0x040fe20000001818 */
[----:B------:R-:W1:Y:S05]  /*31f0*/  LDSM.16.M88.4 R40, [R184+0x1000] ;  /* 0x00100000b828783b */ /* 0x000e6a0000000200 */
        /* <DEDUP_REMOVED lines=10> */
[C---:B----4-:R-:W-:Y:S06]  /*32a0*/  HMMA.16816.F32 R28, R32.reuse, R48, R28 ;  /* 0x00000030201c723c */ /* 0x050fec000000181c */
[C---:B------:R-:W-:Y:S01]  /*32b0*/  HMMA.16816.F32 R24, R32.reuse, R50, R24 ;  /* 0x000000322018723c */ /* 0x040fe20000001818 */
[----:B------:R-:W-:Y:S05]  /*32c0*/  LDSM.16.M88.4 R48, [R196+0x2000] ;  /* 0x00200000c430783b */ /* 0x000fea0000000200 */
[C---:B-----5:R-:W-:Y:S06]  /*32d0*/  HMMA.16816.F32 R20, R32.reuse, R44, R20 ;  /* 0x0000002c2014723c */ /* 0x060fec0000001814 */
[C---:B------:R-:W-:Y:S01]  /*32e0*/  HMMA.16816.F32 R16, R32.reuse, R46, R16 ;  /* 0x0000002e2010723c */ /* 0x040fe20000001810 */
[----:B------:R-:W4:Y:S05]  /*32f0*/  LDSM.16.M88.4 R44, [R195+0x2000] ;  /* 0x00200000c32c783b */ /* 0x000f2a0000000200 */
[C---:B-1----:R-:W-:Y:S06]  /*3300*/  HMMA.16816.F32 R64, R32.reuse, R40, R64 ;  /* 0x000000282040723c */ /* 0x042fec0000001840 */
[C---:B------:R-:W-:Y:S01]  /*3310*/  HMMA.16816.F32 R60, R32.reuse, R42, R60 ;  /* 0x0000002a203c723c */ /* 0x040fe2000000183c */
[----:B------:R-:W1:Y:S05]  /*3320*/  LDSM.16.M88.4 R40, [R195+0x2800] ;  /* 0x00280000c328783b */ /* 0x000e6a0000000200 */
[C---:B--2---:R-:W-:Y:S06]  /*3330*/  HMMA.16816.F32 R56, R32.reuse, R36, R56 ;  /* 0x000000242038723c */ /* 0x044fec0000001838 */
[----:B------:R-:W-:Y:S01]  /*3340*/  HMMA.16816.F32 R52, R32, R38, R52 ;  /* 0x000000262034723c */ /* 0x000fe20000001834 */
[----:B------:R-:W2:Y:S04]  /*3350*/  LDSM.16.M88.4 R36, [R195+0x3000] ;  /* 0x00300000c324783b */ /* 0x000ea80000000200 */
[----:B------:R-:W5:Y:S01]  /*3360*/  LDSM.16.M88.4 R32, [R195+0x3800] ;  /* 0x00380000c320783b */ /* 0x000f620000000200 */
        /* <DEDUP_REMOVED lines=8> */
[----:B------:R-:W-:Y:S05]  /*33f0*/  LDSM.16.M88.4 R72, [R191+0x9000] ;  /* 0x00900000bf48783b */ /* 0x000fea0000000200 */
[C---:B------:R-:W-:Y:S06]  /*3400*/  HMMA.16816.F32 R56, R76.reuse, R68, R56 ;  /* 0x000000444c38723c */ /* 0x040fec0000001838 */
[----:B------:R-:W-:Y:S01]  /*3410*/  HMMA.16816.F32 R68, R76, R70, R52 ;  /* 0x000000464c44723c */ /* 0x000fe20000001834 */
[----:B------:R-:W3:Y:S04]  /*3420*/  LDSM.16.M88.4 R52, [R191+0x8800] ;  /* 0x00880000bf34783b */ /* 0x000ee80000000200 */
[----:B------:R-:W3:Y:S01]  /*3430*/  LDSM.16.M88.4 R76, [R191+0x9800] ;  /* 0x00980000bf4c783b */ /* 0x000ee20000000200 */
[C---:B----4-:R-:W-:Y:S06]  /*3440*/  HMMA.16816.F32 R28, R48.reuse, R44, R28 ;  /* 0x0000002c301c723c */ /* 0x050fec000000181c */
[C---:B------:R-:W-:Y:S01]  /*3450*/  HMMA.16816.F32 R24, R48.reuse, R46, R24 ;  /* 0x0000002e3018723c */ /* 0x040fe20000001818 */
[----:B------:R-:W-:Y:S05]  /*3460*/  LDSM.16.M88.4 R44, [R193+0x2000] ;  /* 0x00200000c12c783b */ /* 0x000fea0000000200 */
[C---:B-1----:R-:W-:Y:S06]  /*3470*/  HMMA.16816.F32 R20, R48.reuse, R40, R20 ;  /* 0x000000283014723c */ /* 0x042fec0000001814 */
[C---:B------:R-:W-:Y:S01]  /*3480*/  HMMA.16816.F32 R16, R48.reuse, R42, R16 ;  /* 0x0000002a3010723c */ /* 0x040fe20000001810 */
[----:B------:R-:W1:Y:S05]  /*3490*/  LDSM.16.M88.4 R40, [R184+0x2000] ;  /* 0x00200000b828783b */ /* 0x000e6a0000000200 */
[C---:B--2---:R-:W-:Y:S06]  /*34a0*/  HMMA.16816.F32 R64, R48.reuse, R36, R64 ;  /* 0x000000243040723c */ /* 0x044fec0000001840 */
[C---:B------:R-:W-:Y:S01]  /*34b0*/  HMMA.16816.F32 R60, R48.reuse, R38, R60 ;  /* 0x00000026303c723c */ /* 0x040fe2000000183c */
[----:B------:R-:W-:Y:S05]  /*34c0*/  LDSM.16.M88.4 R36, [R184+0x3000] ;  /* 0x00300000b824783b */ /* 0x000fea0000000200 */
[C---:B-----5:R-:W-:Y:S06]  /*34d0*/  HMMA.16816.F32 R56, R48.reuse, R32, R56 ;  /* 0x000000203038723c */ /* 0x060fec0000001838 */
        /* <DEDUP_REMOVED lines=8> */
[----:B------:R-:W4:Y:S05]  /*3560*/  LDSM.16.M88.4 R52, [R198+0x4000] ;  /* 0x00400000c634783b */ /* 0x000f2a0000000200 */
[C---:B------:R-:W-:Y:S06]  /*3570*/  HMMA.16816.F32 R64, R12.reuse, R72, R64 ;  /* 0x000000480c40723c */ /* 0x040fec0000001840 */
[C---:B------:R-:W-:Y:S01]  /*3580*/  HMMA.16816.F32 R60, R12.reuse, R74, R60 ;  /* 0x0000004a0c3c723c */ /* 0x040fe2000000183c */
[----:B------:R-:W-:Y:S05]  /*3590*/  LDSM.16.M88.4 R72, [R196+0x4000] ;  /* 0x00400000c448783b */ /* 0x000fea0000000200 */
[C---:B------:R-:W-:Y:S06]  /*35a0*/  HMMA.16816.F32 R56, R12.reuse, R76, R56 ;  /* 0x0000004c0c38723c */ /* 0x040fec0000001838 */
[----:B------:R-:W-:Y:S01]  /*35b0*/  HMMA.16816.F32 R68, R12, R78, R68 ;  /* 0x0000004e0c44723c */ /* 0x000fe20000001844 */
[----:B------:R-:W5:Y:S05]  /*35c0*/  LDSM.16.M88.4 R12, [R197+0xa800] ;  /* 0x00a80000c50c783b */ /* 0x000f6a0000000200 */
[C---:B-1----:R-:W-:Y:S06]  /*35d0*/  HMMA.16816.F32 R28, R44.reuse, R40, R28 ;  /* 0x000000282c1c723c */ /* 0x042fec000000181c */
[C---:B------:R-:W-:Y:S01]  /*35e0*/  HMMA.16816.F32 R24, R44.reuse, R42, R24 ;  /* 0x0000002a2c18723c */ /* 0x040fe20000001818 */
[----:B------:R-:W1:Y:S05]  /*35f0*/  LDSM.16.M88.4 R40, [R197+0xb000] ;  /* 0x00b00000c528783b */ /* 0x000e6a0000000200 */
[C---:B--2---:R-:W-:Y:S06]  /*3600*/  HMMA.16816.F32 R20, R44.reuse, R32, R20 ;  /* 0x000000202c14723c */ /* 0x044fec0000001814 */
[C---:B------:R-:W-:Y:S01]  /*3610*/  HMMA.16816.F32 R16, R44.reuse, R34, R16 ;  /* 0x000000222c10723c */ /* 0x040fe20000001810 */
[----:B------:R-:W-:Y:S05]  /*3620*/  LDSM.16.M88.4 R32, [R197+0xb800] ;  /* 0x00b80000c520783b */ /* 0x000fea0000000200 */
[C---:B------:R-:W-:Y:S01]  /*3630*/  HMMA.16816.F32 R76, R44.reuse, R36, R64 ;  /* 0x000000242c4c723c */ /* 0x040fe20000001840 */
[----:B------:R-:W2:Y:S05]  /*3640*/  LDSM.16.M88.4 R64, [R195+0x4000] ;  /* 0x00400000c340783b */ /* 0x000eaa0000000200 */
[C---:B------:R-:W-:Y:S01]  /*3650*/  HMMA.16816.F32 R60, R44.reuse, R38, R60 ;  /* 0x000000262c3c723c */ /* 0x040fe2000000183c */
[----:B------:R-:W2:Y:S05]  /*3660*/  LDSM.16.M88.4 R36, [R195+0x4800] ;  /* 0x00480000c324783b */ /* 0x000eaa0000000200 */
[C---:B---3--:R-:W-:Y:S06]  /*3670*/  HMMA.16816.F32 R56, R44.reuse, R8, R56 ;  /* 0x000000082c38723c */ /* 0x048fec0000001838 */
[----:B------:R-:W-:Y:S01]  /*3680*/  HMMA.16816.F32 R68, R44, R10, R68 ;  /* 0x0000000a2c44723c */ /* 0x000fe20000001844 */
[----:B------:R-:W3:Y:S04]  /*3690*/  LDSM.16.M88.4 R8, [R195+0x5000] ;  /* 0x00500000c308783b */ /* 0x000ee80000000200 */
[----:B------:R-:W-:Y:S01]  /*36a0*/  LDSM.16.M88.4 R44, [R195+0x5800] ;  /* 0x00580000c32c783b */ /* 0x000fe20000000200 */
[C---:B----4-:R-:W-:Y:S06]  /*36b0*/  HMMA.16816.F32 R28, R52.reuse, R48, R28 ;  /* 0x00000030341c723c */ /* 0x050fec000000181c */
[C---:B------:R-:W-:Y:S01]  /*36c0*/  HMMA.16816.F32 R24, R52.reuse, R50, R24 ;  /* 0x000000323418723c */ /* 0x040fe20000001818 */
[----:B------:R-:W-:Y:S05]  /*36d0*/  LDSM.16.M88.4 R48, [R191+0xa800] ;  /* 0x00a80000bf30783b */ /* 0x000fea0000000200 */
[C---:B-----5:R-:W-:Y:S06]  /*36e0*/  HMMA.16816.F32 R20, R52.reuse, R12, R20 ;  /* 0x0000000c3414723c */ /* 0x060fec0000001814 */
[C---:B------:R-:W-:Y:S01]  /*36f0*/  HMMA.16816.F32 R16, R52.reuse, R14, R16 ;  /* 0x0000000e3410723c */ /* 0x040fe20000001810 */
[----:B------:R-:W-:Y:S05]  /*3700*/  LDSM.16.M88.4 R12, [R191+0xa000] ;  /* 0x00a00000bf0c783b */ /* 0x000fea0000000200 */
[C---:B-1----:R-:W-:Y:S06]  /*3710*/  HMMA.16816.F32 R76, R52.reuse, R40, R76 ;  /* 0x00000028344c723c */ /* 0x042fec000000184c */
[----:B------:R-:W-:Y:S01]  /*3720*/  HMMA.16816.F32 R60, R52, R42, R60 ;  /* 0x0000002a343c723c */ /* 0x000fe2000000183c */
[----:B------:R-:W1:Y:S05]  /*3730*/  LDSM.16.M88.4 R40, [R194+0x4000] ;  /* 0x00400000c228783b */ /* 0x000e6a0000000200 */
[C---:B--2---:R-:W-:Y:S06]  /*3740*/  HMMA.16816.F32 R28, R72.reuse, R64, R28 ;  /* 0x00000040481c723c */ /* 0x044fec000000181c */
[C---:B------:R-:W-:Y:S06]  /*3750*/  HMMA.16816.F32 R24, R72.reuse, R66, R24 ;  /* 0x000000424818723c */ /* 0x040fec0000001818 */
[C---:B------:R-:W-:Y:S06]  /*3760*/  HMMA.16816.F32 R20, R72.reuse, R36, R20 ;  /* 0x000000244814723c */ /* 0x040fec0000001814 */
[C---:B------:R-:W-:Y:S01]  /*3770*/  HMMA.16816.F32 R16, R72.reuse, R38, R16 ;  /* 0x000000264810723c */ /* 0x040fe20000001810 */
[----:B------:R-:W-:Y:S05]  /*3780*/  LDSM.16.M88.4 R36, [R193+0x4000] ;  /* 0x00400000c124783b */ /* 0x000fea0000000200 */
[C---:B---3--:R-:W-:Y:S06]  /*3790*/  HMMA.16816.F32 R76, R72.reuse, R8, R76 ;  /* 0x00000008484c723c */ /* 0x048fec000000184c */
[----:B------:R-:W-:Y:S01]  /*37a0*/  HMMA.16816.F32 R60, R72, R10, R60 ;  /* 0x0000000a483c723c */ /* 0x000fe2000000183c */
[----:B------:R-:W2:Y:S05]  /*37b0*/  LDSM.16.M88.4 R8, [R184+0x4000] ;  /* 0x00400000b808783b */ /* 0x000eaa0000000200 */
[C---:B------:R-:W-:Y:S06]  /*37c0*/  HMMA.16816.F32 R56, R52.reuse, R32, R56 ;  /* 0x000000203438723c */ /* 0x040fec0000001838 */
[----:B------:R-:W-:Y:S01]  /*37d0*/  HMMA.16816.F32 R68, R52, R34, R68 ;  /* 0x000000223444723c */ /* 0x000fe20000001844 */
[----:B------:R-:W3:Y:S04]  /*37e0*/  LDSM.16.M88.4 R32, [R191+0xb000] ;  /* 0x00b00000bf20783b */ /* 0x000ee80000000200 */
[----:B------:R-:W4:Y:S01]  /*37f0*/  LDSM.16.M88.4 R52, [R191+0xb800] ;  /* 0x00b80000bf34783b */ /* 0x000f220000000200 */
[C---:B-1----:R-:W-:Y:S06]  /*3800*/  HMMA.16816.F32 R28, R40.reuse, R12, R28 ;  /* 0x0000000c281c723c */ /* 0x042fec000000181c */
[----:B------:R-:W-:Y:S01]  /*3810*/  HMMA.16816.F32 R24, R40, R14, R24 ;  /* 0x0000000e2818723c */ /* 0x000fe20000001818 */
[----:B------:R-:W1:Y:S05]  /*3820*/  LDSM.16.M88.4 R12, [R184+0x5000] ;  /* 0x00500000b80c783b */ /* 0x000e6a0000000200 */
[C---:B------:R-:W-:Y:S06]  /*3830*/  HMMA.16816.F32 R56, R72.reuse, R44, R56 ;  /* 0x0000002c4838723c */ /* 0x040fec0000001838 */
[----:B------:R-:W-:Y:S01]  /*3840*/  HMMA.16816.F32 R68, R72, R46, R68 ;  /* 0x0000002e4844723c */ /* 0x000fe20000001844 */
[----:B------:R-:W5:Y:S05]  /*3850*/  LDSM.16.M88.4 R44, [R184+0x4800] ;  /* 0x00480000b82c783b */ /* 0x000f6a0000000200 */
[C---:B--2---:R-:W-:Y:S06]  /*3860*/  HMMA.16816.F32 R28, R36.reuse, R8, R28 ;  /* 0x00000008241c723c */ /* 0x044fec000000181c */
[----:B------:R-:W-:Y:S01]  /*3870*/  HMMA.16816.F32 R24, R36, R10, R24 ;  /* 0x0000000a2418723c */ /* 0x000fe20000001818 */
[----:B------:R-:W2:Y:S01]  /*3880*/  LDSM.16.M88.4 R8, [R184+0x5800] ;  /* 0x00580000b808783b */ /* 0x000ea20000000200 */
[----:B------:R-:W-:-:S04]  /*3890*/  DEPBAR.LE SB0, 0x0 ;  /* 0x000080000000791a */ /* 0x000fc80000000000 */
[C---:B---3--:R-:W-:Y:S06]  /*38a0*/  HMMA.16816.F32 R76, R40.reuse, R32, R76 ;  /* 0x00000020284c723c */ /* 0x048fec000000184c */
[----:B------:R-:W-:Y:S01]  /*38b0*/  HMMA.16816.F32 R20, R40, R48, R20 ;  /* 0x000000302814723c */ /* 0x000fe20000001814 */
[----:B------:R-:W-:-:S05]  /*38c0*/  IMAD R33, R3, 0x40, R6 ;  /* 0x0000004003217824 */ /* 0x000fca00078e0206 */
[----:B------:R-:W-:Y:S01]  /*38d0*/  HMMA.16816.F32 R16, R40, R50, R16 ;  /* 0x000000322810723c */ /* 0x000fe20000001810 */
[----:B------:R-:W-:Y:S01]  /*38e0*/  BAR.SYNC.DEFER_BLOCKING 0x0 ;  /* 0x0000000000007b1d */ /* 0x000fe20000010000 */
[----:B------:R-:W-:-:S04]  /*38f0*/  ISETP.GE.AND P1, PT, R33, R80, PT ;  /* 0x000000502100720c */ /* 0x000fc80003f26270 */
[----:B------:R-:W-:Y:S01]  /*3900*/  HMMA.16816.F32 R60, R40, R34, R60 ;  /* 0x00000022283c723c */ /* 0x000fe2000000183c */
[----:B------:R-:W-:-:S05]  /*3910*/  FSEL R32, R28, -INF , !P1 ;  /* 0xff8000001c207808 */ /* 0x000fca0004800000 */
[----:B----4-:R-:W-:Y:S01]  /*3920*/  HMMA.16816.F32 R56, R40, R52, R56 ;  /* 0x000000342838723c */ /* 0x010fe20000001838 */
[----:B------:R-:W-:-:S05]  /*3930*/  VIADD R35, R33, 0x8 ;  /* 0x0000000821237836 */ /* 0x000fca0000000000 */
[----:B------:R-:W-:Y:S01]  /*3940*/  HMMA.16816.F32 R68, R40, R54, R68 ;  /* 0x000000362844723c */ /* 0x000fe20000001844 */
[----:B------:R-:W-:Y:S01]  /*3950*/  ISETP.GE.AND P0, PT, R35, R80, PT ;  /* 0x000000502300720c */ /* 0x000fe20003f06270 */
[----:B------:R-:W-:-:S04]  /*3960*/  VIADD R35, R33, 0x18 ;  /* 0x0000001821237836 */ /* 0x000fc80000000000 */
[C---:B-1----:R-:W-:Y:S01]  /*3970*/  HMMA.16816.F32 R76, R36.reuse, R12, R76 ;  /* 0x0000000c244c723c */ /* 0x042fe2000000184c */
[----:B------:R-:W-:Y:S01]  /*3980*/  VIADD R41, R33, 0x1 ;  /* 0x0000000121297836 */ /* 0x000fe20000000000 */
[-C--:B------:R-:W-:Y:S01]  /*3990*/  ISETP.GE.AND P2, PT, R35, R80.reuse, PT ;  /* 0x000000502300720c */ /* 0x080fe20003f46270 */
[C---:B------:R-:W-:Y:S01]  /*39a0*/  VIADD R35, R33.reuse, 0x20 ;  /* 0x0000002021237836 */ /* 0x040fe20000000000 */
[----:B------:R-:W-:Y:S01]  /*39b0*/  FSEL R40, R24, -INF , !P0 ;  /* 0xff80000018287808 */ /* 0x000fe20004000000 */
[----:B------:R-:W-:Y:S01]  /*39c0*/  VIADD R43, R33, 0x10 ;  /* 0x00000010212b7836 */ /* 0x000fe20000000000 */
[C---:B-----5:R-:W-:Y:S01]  /*39d0*/  HMMA.16816.F32 R20, R36.reuse, R44, R20 ;  /* 0x0000002c2414723c */ /* 0x060fe20000001814 */
[-C--:B------:R-:W-:Y:S01]  /*39e0*/  ISETP.GE.AND P5, PT, R41, R80.reuse, PT ;  /* 0x000000502900720c */ /* 0x080fe20003fa6270 */
[----:B------:R-:W-:Y:S02]  /*39f0*/  VIADD R41, R33, 0x11 ;  /* 0x0000001121297836 */ /* 0x000fe40000000000 */
[-C--:B------:R-:W-:Y:S01]  /*3a00*/  ISETP.GE.AND P4, PT, R43, R80.reuse, PT ;  /* 0x000000502b00720c */ /* 0x080fe20003f86270 */
[----:B------:R-:W-:Y:S01]  /*3a10*/  VIADD R43, R33, 0x19 ;  /* 0x00000019212b7836 */ /* 0x000fe20000000000 */
[C---:B------:R-:W-:Y:S01]  /*3a20*/  HMMA.16816.F32 R16, R36.reuse, R46, R16 ;  /* 0x0000002e2410723c */ /* 0x040fe20000001810 */
[-C--:B------:R-:W-:Y:S01]  /*3a30*/  ISETP.GE.AND P3, PT, R41, R80.reuse, PT ;  /* 0x000000502900720c */ /* 0x080fe20003f66270 */
[C---:B------:R-:W-:Y:S01]  /*3a40*/  VIADD R45, R33.reuse, 0x9 ;  /* 0x00000009212d7836 */ /* 0x040fe20000000000 */
[----:B------:R-:W-:Y:S01]  /*3a50*/  FSEL R41, R30, -INF , !P1 ;  /* 0xff8000001e297808 */ /* 0x000fe20004800000 */
[----:B------:R-:W-:Y:S01]  /*3a60*/  VIADD R13, R33, 0x28 ;  /* 0x00000028210d7836 */ /* 0x000fe20000000000 */
[----:B------:R-:W-:Y:S01]  /*3a70*/  FSEL R31, R31, -INF , !P5 ;  /* 0xff8000001f1f7808 */ /* 0x000fe20006800000 */
[----:B------:R-:W-:Y:S01]  /*3a80*/  HMMA.16816.F32 R60, R36, R14, R60 ;  /* 0x0000000e243c723c */ /* 0x000fe2000000183c */
[----:B------:R-:W-:Y:S01]  /*3a90*/  FSEL R30, R29, -INF , !P5 ;  /* 0xff8000001d1e7808 */ /* 0x000fe20006800000 */
[----:B------:R-:W-:Y:S01]  /*3aa0*/  VIADD R29, R33, 0x21 ;  /* 0x00000021211d7836 */ /* 0x000fe20000000000 */
[----:B------:R-:W-:-:S02]  /*3ab0*/  ISETP.GE.AND P5, PT, R35, R80, PT ;  /* 0x000000502300720c */ /* 0x000fc40003fa6270 */
[-C--:B------:R-:W-:Y:S01]  /*3ac0*/  ISETP.GE.AND P6, PT, R45, R80.reuse, PT ;  /* 0x000000502d00720c */ /* 0x080fe20003fc6270 */
[C---:B--2---:R-:W-:Y:S01]  /*3ad0*/  HMMA.16816.F32 R56, R36.reuse, R8, R56 ;  /* 0x000000082438723c */ /* 0x044fe20000001838 */
[----:B------:R-:W-:Y:S01]  /*3ae0*/  FSEL R139, R78, -INF , !P5 ;  /* 0xff8000004e8b7808 */ /* 0x000fe20006800000 */
[----:B------:R-:W-:Y:S01]  /*3af0*/  VIADD R15, R33, 0x30 ;  /* 0x00000030210f7836 */ /* 0x000fe20000000000 */
[----:B------:R-:W-:Y:S02]  /*3b00*/  FSEL R148, R76, -INF , !P5 ;  /* 0xff8000004c947808 */ /* 0x000fe40006800000 */
[----:B------:R-:W-:Y:S01]  /*3b10*/  ISETP.GE.AND P5, PT, R80, 0x41, PT ;  /* 0x000000415000780c */ /* 0x000fe20003fa6270 */
[----:B------:R-:W-:Y:S01]  /*3b20*/  HMMA.16816.F32 R68, R36, R10, R68 ;  /* 0x0000000a2444723c */ /* 0x000fe20000001844 */
[----:B------:R-:W-:Y:S01]  /*3b30*/  ISETP.GE.AND P1, PT, R43, R80, PT ;  /* 0x000000502b00720c */ /* 0x000fe20003f26270 */
[----:B------:R-:W-:Y:S01]  /*3b40*/  VIADD R9, R33, 0x31 ;  /* 0x0000003121097836 */ /* 0x000fe20000000000 */
[----:B------:R-:W-:-:S02]  /*3b50*/  FSEL R43, R26, -INF , !P0 ;  /* 0xff8000001a2b7808 */ /* 0x000fc40004000000 */
[----:B------:R-:W-:Y:S01]  /*3b60*/  FSEL R26, R25, -INF , !P6 ;  /* 0xff800000191a7808 */ /* 0x000fe20007000000 */
[----:B------:R-:W-:Y:S01]  /*3b70*/  VIADD R25, R33, 0x29 ;  /* 0x0000002921197836 */ /* 0x000fe20000000000 */
[----:B------:R-:W-:Y:S01]  /*3b80*/  FSEL R12, R21, -INF , !P3 ;  /* 0xff800000150c7808 */ /* 0x000fe20005800000 */
[----:B------:R-:W-:Y:S01]  /*3b90*/  VIADD R21, R33, 0x38 ;  /* 0x0000003821157836 */ /* 0x000fe20000000000 */
[-C--:B------:R-:W-:Y:S01]  /*3ba0*/  ISETP.GE.AND P0, PT, R29, R80.reuse, PT ;  /* 0x000000501d00720c */ /* 0x080fe20003f06270 */
[----:B------:R-:W-:Y:S01]  /*3bb0*/  VIADD R33, R33, 0x39 ;  /* 0x0000003921217836 */ /* 0x000fe20000000000 */
[----:B------:R-:W-:Y:S02]  /*3bc0*/  FSEL R101, R23, -INF , !P3 ;  /* 0xff80000017657808 */ /* 0x000fe40005800000 */
[----:B------:R-:W-:Y:S02]  /*3bd0*/  ISETP.GE.AND P3, PT, R15, R80, PT ;  /* 0x000000500f00720c */ /* 0x000fe40003f66270 */
[----:B------:R-:W-:-:S02]  /*3be0*/  FSEL R27, R27, -INF , !P6 ;  /* 0xff8000001b1b7808 */ /* 0x000fc40007000000 */
[----:B------:R-:W-:Y:S02]  /*3bf0*/  FSEL R15, R18, -INF , !P2 ;  /* 0xff800000120f7808 */ /* 0x000fe40005000000 */
[----:B------:R-:W-:Y:S02]  /*3c00*/  FSEL R16, R16, -INF , !P2 ;  /* 0xff80000010107808 */ /* 0x000fe40005000000 */
[-C--:B------:R-:W-:Y:S02]  /*3c10*/  ISETP.GE.AND P6, PT, R13, R80.reuse, PT ;  /* 0x000000500d00720c */ /* 0x080fe40003fc6270 */
[----:B------:R-:W-:Y:S02]  /*3c20*/  ISETP.GE.AND P2, PT, R9, R80, PT ;  /* 0x000000500900720c */ /* 0x000fe40003f46270 */
[----:B------:R-:W-:Y:S02]  /*3c30*/  FSEL R13, R22, -INF , !P4 ;  /* 0xff800000160d7808 */ /* 0x000fe40006000000 */
[----:B------:R-:W-:-:S02]  /*3c40*/  FSEL R20, R20, -INF , !P4 ;  /* 0xff80000014147808 */ /* 0x000fc40006000000 */
[----:B------:R-:W-:Y:S02]  /*3c50*/  FSEL R9, R19, -INF , !P1 ;  /* 0xff80000013097808 */ /* 0x000fe40004800000 */
[----:B------:R-:W-:Y:S02]  /*3c60*/  FSEL R6, R17, -INF , !P1 ;  /* 0xff80000011067808 */ /* 0x000fe40004800000 */
[----:B------:R-:W-:Y:S02]  /*3c70*/  FSEL R137, R79, -INF , !P0 ;  /* 0xff8000004f897808 */ /* 0x000fe40004000000 */
[----:B------:R-:W-:Y:S02]  /*3c80*/  FSEL R140, R77, -INF , !P0 ;  /* 0xff8000004d8c7808 */ /* 0x000fe40004000000 */
[-C--:B------:R-:W-:Y:S02]  /*3c90*/  ISETP.GE.AND P4, PT, R25, R80.reuse, PT ;  /* 0x000000501900720c */ /* 0x080fe40003f86270 */
        /* <DEDUP_REMOVED lines=24> */
[----:B------:R-:W-:Y:S01]  /*3e20*/  IMAD R83, R8, R83, R4 ;  /* 0x0000005308537224 */ /* 0x000fe200078e0204 */
[----:B------:R-:W-:Y:S01]  /*3e30*/  IADD3 R17, P6, R210, R44, RZ ;  /* 0x0000002cd2117210 */ /* 0x000fe20007fde0ff */
[----:B------:R-:W1:Y:S01]  /*3e40*/  @!P4 LDC.64 R24, c[0x0][0x218] ;  /* 0x00008600ff18cb82 */ /* 0x000e620000000a00 */
[----:B------:R2:W-:Y:S01]  /*3e50*/  @P4 STS.128 [R213+0x6000], RZ ;  /* 0x006000ffd5004388 */ /* 0x0005e20000000c00 */
[----:B------:R-:W-:-:S04]  /*3e60*/  IMAD.IADD R4, R45, 0x1, R83 ;  /* 0x000000012d047824 */ /* 0x000fc800078e0253 */
[----:B------:R-:W-:Y:S01]  /*3e70*/  IMAD.X R8, R209, 0x1, R4, P6 ;  /* 0x00000001d1087824 */ /* 0x000fe200030e0604 */
[----:B------:R-:W-:Y:S01]  /*3e80*/  IADD3 R21, P6, R210, R17, RZ ;  /* 0x00000011d2157210 */ /* 0x000fe20007fde0ff */
[----:B------:R-:W3:Y:S08]  /*3e90*/  @!P3 LDC.64 R22, c[0x0][0x218] ;  /* 0x00008600ff16bb82 */ /* 0x000ef00000000a00 */
[----:B------:R-:W4:Y:S08]  /*3ea0*/  @!P2 LDC.64 R18, c[0x0][0x218] ;  /* 0x00008600ff12ab82 */ /* 0x000f300000000a00 */
[----:B------:R-:W5:Y:S01]  /*3eb0*/  @!P4 LDC.64 R10, c[0x0][0x218] ;  /* 0x00008600ff0acb82 */ /* 0x000f620000000a00 */
[----:B-1----:R-:W-:-:S04]  /*3ec0*/  @!P4 LEA R52, P1, R44, R24, 0x1 ;  /* 0x000000182c34c211 */ /* 0x002fc800078208ff */
[----:B------:R-:W-:-:S03]  /*3ed0*/  @!P4 LEA.HI.X R53, R44, R25, R4, 0x1, P1 ;  /* 0x000000192c35c211 */ /* 0x000fc600008f0c04 */
[----:B------:R-:W1:Y:S01]  /*3ee0*/  @!P3 LDC.64 R38, c[0x0][0x218] ;  /* 0x00008600ff26bb82 */ /* 0x000e620000000a00 */
[C---:B---3--:R-:W-:Y:S01]  /*3ef0*/  @!P3 LEA R50, P0, R44.reuse, R22, 0x1 ;  /* 0x000000162c32b211 */ /* 0x048fe200078008ff */
[----:B------:R-:W-:Y:S01]  /*3f00*/  @!PT LDS RZ, [RZ] ;  /* 0x00000000fffff984 */ /* 0x000fe20000000800 */
[----:B------:R-:W-:Y:S01]  /*3f10*/  @!PT LDS RZ, [RZ] ;  /* 0x00000000fffff984 */ /* 0x000fe20000000800 */
[----:B------:R-:W-:Y:S01]  /*3f20*/  @!PT LDS RZ, [RZ] ;  /* 0x00000000fffff984 */ /* 0x000fe20000000800 */
[----:B------:R2:W-:Y:S03]  /*3f30*/  @!P4 LDGSTS.E.BYPASS.LTC128B.128 [R213+0x6000], desc[UR10][R52.64] ;  /* 0x0600000034d5cfae */ /* 0x0005e6000b901d4a */
[C-C-:B------:R-:W-:Y:S01]  /*3f40*/  @!P3 LEA.HI.X R51, R44.reuse, R23, R4.reuse, 0x1, P0 ;  /* 0x000000172c33b211 */ /* 0x140fe200000f0c04 */
[----:B------:R2:W-:Y:S02]  /*3f50*/  @P3 STS.128 [R213+0x8000], RZ ;  /* 0x008000ffd5003388 */ /* 0x0005e40000000c00 */
[----:B------:R-:W3:Y:S01]  /*3f60*/  @!P2 LDC.64 R36, c[0x0][0x218] ;  /* 0x00008600ff24ab82 */ /* 0x000ee20000000a00 */
[C---:B----4-:R-:W-:Y:S01]  /*3f70*/  @!P2 LEA R46, P0, R44.reuse, R18, 0x1 ;  /* 0x000000122c2ea211 */ /* 0x050fe200078008ff */
[----:B------:R-:W-:Y:S01]  /*3f80*/  @!PT LDS RZ, [RZ] ;  /* 0x00000000fffff984 */ /* 0x000fe20000000800 */
[----:B------:R-:W-:Y:S01]  /*3f90*/  @!PT LDS RZ, [RZ] ;  /* 0x00000000fffff984 */ /* 0x000fe20000000800 */
[----:B------:R-:W-:Y:S01]  /*3fa0*/  @!PT LDS RZ, [RZ] ;  /* 0x00000000fffff984 */ /* 0x000fe20000000800 */
[----:B------:R2:W-:Y:S03]  /*3fb0*/  @!P3 LDGSTS.E.BYPASS.LTC128B.128 [R213+0x8000], desc[UR10][R50.64+0x80] ;  /* 0x0800008032d5bfae */ /* 0x0005e6000b901d4a */
[----:B------:R-:W-:Y:S01]  /*3fc0*/  @!P2 LEA.HI.X R47, R44, R19, R4, 0x1, P0 ;  /* 0x000000132c2fa211 */ /* 0x000fe200000f0c04 */
[----:B------:R-:W-:Y:S01]  /*3fd0*/  IMAD.X R4, R209, 0x1, R8, P6 ;  /* 0x00000001d1047824 */ /* 0x000fe200030e0608 */
[----:B------:R2:W-:Y:S01]  /*3fe0*/  @P2 STS.128 [R213+0xa000], RZ ;  /* 0x00a000ffd5002388 */ /* 0x0005e20000000c00 */
[----:B------:R-:W4:Y:S01]  /*3ff0*/  @!P4 LDC.64 R28, c[0x0][0x218] ;  /* 0x00008600ff1ccb82 */ /* 0x000f220000000a00 */
[----:B-----5:R-:W-:-:S02]  /*4000*/  @!P4 LEA R48, P1, R17, R10, 0x1 ;  /* 0x0000000a1130c211 */ /* 0x020fc400078208ff */
[----:B------:R-:W-:Y:S01]  /*4010*/  @!PT LDS RZ, [RZ] ;  /* 0x00000000fffff984 */ /* 0x000fe20000000800 */
[----:B------:R-:W-:Y:S01]  /*4020*/  @!PT LDS RZ, [RZ] ;  /* 0x00000000fffff984 */ /* 0x000fe20000000800 */
[----:B------:R-:W-:Y:S01]  /*4030*/  @!PT LDS RZ, [RZ] ;  /* 0x00000000fffff984 */ /* 0x000fe20000000800 */
[----:B------:R2:W-:Y:S02]  /*4040*/  @!P2 LDGSTS.E.BYPASS.LTC128B.128 [R213+0xa000], desc[UR10][R46.64+0x100] ;  /* 0x0a0001002ed5afae */ /* 0x0005e4000b901d4a */
[C-C-:B------:R-:W-:Y:S02]  /*4050*/  @!P4 LEA.HI.X R49, R17.reuse, R11, R8.reuse, 0x1, P1 ;  /* 0x0000000b1131c211 */ /* 0x140fe400008f0c08 */
[----:B------:R2:W-:Y:S01]  /*4060*/  @P4 STS.128 [R213+0x6800], RZ ;  /* 0x006800ffd5004388 */ /* 0x0005e20000000c00 */
[----:B------:R-:W5:Y:S01]  /*4070*/  @!P3 LDC.64 R24, c[0x0][0x218] ;  /* 0x00008600ff18bb82 */ /* 0x000f620000000a00 */
[C---:B-1----:R-:W-:Y:S02]  /*4080*/  @!P3 LEA R38, P0, R17.reuse, R38, 0x1 ;  /* 0x000000261126b211 */ /* 0x042fe400078008ff */
[----:B------:R-:W-:Y:S01]  /*4090*/  @!PT LDS RZ, [RZ] ;  /* 0x00000000fffff984 */ /* 0x000fe20000000800 */
[----:B------:R-:W-:Y:S01]  /*40a0*/  @!PT LDS RZ, [RZ] ;  /* 0x00000000fffff984 */ /* 0x000fe20000000800 */
[----:B------:R-:W-:Y:S01]  /*40b0*/  @!PT LDS RZ, [RZ] ;  /* 0x00000000fffff984 */ /* 0x000fe20000000800 */
[----:B------:R2:W-:Y:S02]  /*40c0*/  @!P4 LDGSTS.E.BYPASS.LTC128B.128 [R213+0x6800], desc[UR10][R48.64] ;  /* 0x0680000030d5cfae */ /* 0x0005e4000b901d4a */
[----:B------:R-:W-:-:S02]  /*40d0*/  @!P3 LEA.HI.X R39, R17, R39, R8, 0x1, P0 ;  /* 0x000000271127b211 */ /* 0x000fc400000f0c08 */
[----:B------:R2:W-:Y:S01]  /*40e0*/  @P3 STS.128 [R213+0x8800], RZ ;  /* 0x008800ffd5003388 */ /* 0x0005e20000000c00 */
[----:B------:R-:W1:Y:S01]  /*40f0*/  @!P2 LDC.64 R22, c[0x0][0x218] ;  /* 0x00008600ff16ab82 */ /* 0x000e620000000a00 */
[C---:B---3--:R-:W-:Y:S02]  /*4100*/  @!P2 LEA R36, P0, R17.reuse, R36, 0x1 ;  /* 0x000000241124a211 */ /* 0x048fe400078008ff */
[----:B------:R-:W-:Y:S01]  /*4110*/  @!PT LDS RZ, [RZ] ;  /* 0x00000000fffff984 */ /* 0x000fe20000000800 */
[----:B------:R-:W-:Y:S01]  /*4120*/  @!PT LDS RZ, [RZ] ;  /* 0x00000000fffff984 */ /* 0x000fe20000000800 */
[----:B------:R-:W-:Y:S01]  /*4130*/  @!PT LDS RZ, [RZ] ;  /* 0x00000000fffff984 */ /* 0x000fe20000000800 */
[----:B------:R2:W-:Y:S02]  /*4140*/  @!P3 LDGSTS.E.BYPASS.LTC128B.128 [R213+0x8800], desc[UR10][R38.64+0x80] ;  /* 0x0880008026d5bfae */ /* 0x0005e4000b901d4a */
[----:B------:R-:W-:Y:S02]  /*4150*/  @!P2 LEA.HI.X R37, R17, R37, R8, 0x1, P0 ;  /* 0x000000251125a211 */ /* 0x000fe400000f0c08 */
[----:B------:R-:W-:Y:S01]  /*4160*/  IADD3 R8, P6, R210, R21, RZ ;  /* 0x00000015d2087210 */ /* 0x000fe20007fde0ff */
[----:B------:R-:W3:Y:S01]  /*4170*/  @!P4 LDC.64 R18, c[0x0][0x218] ;  /* 0x00008600ff12cb82 */ /* 0x000ee20000000a00 */
[----:B----4-:R-:W-:Y:S01]  /*4180*/  @!P4 LEA R28, P1, R21, R28, 0x1 ;  /* 0x0000001c151cc211 */ /* 0x010fe200078208ff */
[----:B------:R2:W-:Y:S02]  /*4190*/  @P2 STS.128 [R213+0xa800], RZ ;  /* 0x00a800ffd5002388 */ /* 0x0005e40000000c00 */
[--C-:B------:R-:W-:Y:S01]  /*41a0*/  IMAD.X R17, R209, 0x1, R4.reuse, P6 ;  /* 0x00000001d1117824 */ /* 0x100fe200030e0604 */
[C-C-:B------:R-:W-:Y:S01]  /*41b0*/  @!P4 LEA.HI.X R29, R21.reuse, R29, R4.reuse, 0x1, P1 ;  /* 0x0000001d151dc211 */ /* 0x140fe200008f0c04 */
[----:B------:R-:W-:Y:S01]  /*41c0*/  @!PT LDS RZ, [RZ] ;  /* 0x00000000fffff984 */ /* 0x000fe20000000800 */
[----:B------:R-:W-:Y:S01]  /*41d0*/  @!PT LDS RZ, [RZ] ;  /* 0x00000000fffff984 */ /* 0x000fe20000000800 */
[----:B------:R-:W-:Y:S01]  /*41e0*/  @!PT LDS RZ, [RZ] ;  /* 0x00000000fffff984 */ /* 0x000fe20000000800 */
[----:B------:R2:W-:Y:S02]  /*41f0*/  @!P2 LDGSTS.E.BYPASS.LTC128B.128 [R213+0xa800], desc[UR10][R36.64+0x100] ;  /* 0x0a80010024d5afae */ /* 0x0005e4000b901d4a */
[----:B------:R-:W4:Y:S01]  /*4200*/  @!P3 LDC.64 R10, c[0x0][0x218] ;  /* 0x00008600ff0abb82 */ /* 0x000f220000000a00 */
[C---:B-----5:R-:W-:Y:S01]  /*4210*/  @!P3 LEA R24, P1, R21.reuse, R24, 0x1 ;  /* 0x000000181518b211 */ /* 0x060fe200078208ff */
[----:B------:R2:W-:Y:S03]  /*4220*/  @P4 STS.128 [R213+0x7000], RZ ;  /* 0x007000ffd5004388 */ /* 0x0005e60000000c00 */
[C---:B------:R-:W-:Y:S01]  /*4230*/  @!P3 LEA.HI.X R25, R21.reuse, R25, R4, 0x1, P1 ;  /* 0x000000191519b211 */ /* 0x040fe200008f0c04 */
[----:B------:R-:W-:Y:S01]  /*4240*/  @!PT LDS RZ, [RZ] ;  /* 0x00000000fffff984 */ /* 0x000fe20000000800 */
[----:B------:R-:W-:Y:S01]  /*4250*/  @!PT LDS RZ, [RZ] ;  /* 0x00000000fffff984 */ /* 0x000fe20000000800 */
[----:B------:R-:W-:Y:S01]  /*4260*/  @!PT LDS RZ, [RZ] ;  /* 0x00000000fffff984 */ /* 0x000fe20000000800 */
[----:B------:R2:W-:Y:S01]  /*4270*/  @!P4 LDGSTS.E.BYPASS.LTC128B.128 [R213+0x7000], desc[UR10][R28.64] ;  /* 0x070000001cd5cfae */ /* 0x0005e2000b901d4a */
[----:B-1----:R-:W-:-:S03]  /*4280*/  @!P2 LEA R22, P0, R21, R22, 0x1 ;  /* 0x000000161516a211 */ /* 0x002fc600078008ff */
[----:B------:R2:W-:Y:S01]  /*4290*/  @P3 STS.128 [R213+0x9000], RZ ;  /* 0x009000ffd5003388 */ /* 0x0005e20000000c00 */
[----:B------:R-:W-:-:S03]  /*42a0*/  @!P2 LEA.HI.X R23, R21, R23, R4, 0x1, P0 ;  /* 0x000000171517a211 */ /* 0x000fc600000f0c04 */
[----:B------:R-:W-:Y:S01]  /*42b0*/  @!PT LDS RZ, [RZ] ;  /* 0x00000000fffff984 */ /* 0x000fe20000000800 */
[----:B------:R-:W-:Y:S01]  /*42c0*/  @!PT LDS RZ, [RZ] ;  /* 0x00000000fffff984 */ /* 0x000fe20000000800 */
[----:B------:R-:W-:Y:S01]  /*42d0*/  @!PT LDS RZ, [RZ] ;  /* 0x00000000fffff984 */ /* 0x000fe20000000800 */
[----:B------:R2:W-:Y:S01]  /*42e0*/  @!P3 LDGSTS.E.BYPASS.LTC128B.128 [R213+0x9000], desc[UR10][R24.64+0x80] ;  /* 0x0900008018d5bfae */ /* 0x0005e2000b901d4a */
[----:B---3--:R-:W-:-:S03]  /*42f0*/  @!P4 LEA R18, P1, R8, R18, 0x1 ;  /* 0x000000120812c211 */ /* 0x008fc600078208ff */
[----:B------:R2:W-:Y:S01]  /*4300*/  @P2 STS.128 [R213+0xb000], RZ ;  /* 0x00b000ffd5002388 */ /* 0x0005e20000000c00 */
[----:B------:R-:W-:-:S03]  /*4310*/  @!P4 LEA.HI.X R19, R8, R19, R17, 0x1, P1 ;  /* 0x000000130813c211 */ /* 0x000fc600008f0c11 */
[----:B------:R-:W-:Y:S01]  /*4320*/  @!PT LDS RZ, [RZ] ;  /* 0x00000000fffff984 */ /* 0x000fe20000000800 */
[----:B------:R-:W-:Y:S01]  /*4330*/  @!PT LDS RZ, [RZ] ;  /* 0x00000000fffff984 */ /* 0x000fe20000000800 */
[----:B------:R-:W-:Y:S01]  /*4340*/  @!PT LDS RZ, [RZ] ;  /* 0x00000000fffff984 */ /* 0x000fe20000000800 */
[----:B------:R2:W-:Y:S01]  /*4350*/  @!P2 LDGSTS.E.BYPASS.LTC128B.128 [R213+0xb000], desc[UR10][R22.64+0x100] ;  /* 0x0b00010016d5afae */ /* 0x0005e2000b901d4a */
[----:B----4-:R-:W-:-:S03]  /*4360*/  @!P3 LEA R10, P0, R8, R10, 0x1 ;  /* 0x0000000a080ab211 */ /* 0x010fc600078008ff */
        /* <DEDUP_REMOVED lines=20> */
.L_x_629:
[----:B------:R-:W-:Y:S05]  /*44b0*/  BSYNC B0 ;  /* 0x0000000000007941 */ /* 0x000fea0003800000 */
.L_x_628:
[----:B------:R-:W0:Y:S02]  /*44c0*/  LDGDEPBAR ;  /* 0x00000000000079af */ /* 0x000e240000000000 */
.L_x_627:
[----:B-12---:R-:W-:Y:S01]  /*44d0*/  FMNMX.FTZ R11, R32, R30, !PT ;  /* 0x0000001e200b7209 */ /* 0x006fe20007810000 */
[----:B------:R-:W-:Y:S01]  /*44e0*/  IMAD R152, R212, 0x4, R85 ;  /* 0x00000004d4987824 */ /* 0x000fe200078e0255 */
[----:B------:R-:W-:Y:S01]  /*44f0*/  FMNMX.FTZ R8, R41, R31, !PT ;  /* 0x0000001f29087209 */ /* 0x000fe20007810000 */
[----:B------:R-:W-:Y:S01]  /*4500*/  IMAD.SHL.U32 R231, R3, 0x2, RZ ;  /* 0x0000000203e77824 */ /* 0x000fe200078e00ff */
[----:B------:R-:W-:Y:S01]  /*4510*/  FMNMX.FTZ R11, R40, R11, !PT ;  /* 0x0000000b280b7209 */ /* 0x000fe20007810000 */
[----:B------:R-:W-:Y:S01]  /*4520*/  IMAD.WIDE.U32 R200, R152, -0x326172a9, RZ ;  /* 0xcd9e8d5798c87825 */ /* 0x000fe200078e00ff */
[----:B------:R-:W-:Y:S01]  /*4530*/  FMNMX.FTZ R8, R43, R8, !PT ;  /* 0x000000082b087209 */ /* 0x000fe20007810000 */
[----:B------:R-:W-:Y:S01]  /*4540*/  ULDC UR5, c[0x0][0x2ec] ;  /* 0x0000bb0000057ab9 */ /* 0x000fe20000000800 */
[----:B------:R-:W-:Y:S01]  /*4550*/  FMNMX.FTZ R11, R26, R11, !PT ;  /* 0x0000000b1a0b7209 */ /* 0x000fe20007810000 */
[----:B------:R-:W-:Y:S01]  /*4560*/  IMAD.WIDE.U32 R234, R134, -0x2daee0ad, RZ ;  /* 0xd2511f5386ea7825 */ /* 0x000fe200078e00ff */
[----:B------:R-:W-:-:S02]  /*4570*/  FMNMX.FTZ R8, R27, R8, !PT ;  /* 0x000000081b087209 */ /* 0x000fc40007810000 */
[----:B------:R-:W-:Y:S01]  /*4580*/  FMNMX.FTZ R11, R20, R11, !PT ;  /* 0x0000000b140b7209 */ /* 0x000fe20007810000 */
[----:B------:R-:W-:Y:S01]  /*4590*/  VIADD R3, R225, 0xbb67ae85 ;  /* 0xbb67ae85e1037836 */ /* 0x000fe20000000000 */
[----:B------:R-:W-:Y:S01]  /*45a0*/  FMNMX.FTZ R8, R13, R8, !PT ;  /* 0x000000080d087209 */ /* 0x000fe20007810000 */
[----:B------:R-:W-:Y:S01]  /*45b0*/  VIADD R175, R224, 0x9e3779b9 ;  /* 0x9e3779b9e0af7836 */ /* 0x000fe20000000000 */
[----:B------:R-:W-:Y:S01]  /*45c0*/  FMNMX.FTZ R11, R12, R11, !PT ;  /* 0x0000000b0c0b7209 */ /* 0x000fe20007810000 */
[----:B------:R-:W-:Y:S01]  /*45d0*/  VIADD R171, R224, 0x3c6ef372 ;  /* 0x3c6ef372e0ab7836 */ /* 0x000fe20000000000 */
[----:B------:R-:W-:Y:S01]  /*45e0*/  FMNMX.FTZ R8, R101, R8, !PT ;  /* 0x0000000865087209 */ /* 0x000fe20007810000 */
[C---:B------:R-:W-:Y:S01]  /*45f0*/  VIADD R170, R225.reuse, 0x76cf5d0a ;  /* 0x76cf5d0ae1aa7836 */ /* 0x040fe20000000000 */
        /* <DEDUP_REMOVED lines=11> */
[----:B------:R-:W-:Y:S01]  /*46b0*/  IMAD R174, R2, 0x10000, R2 ;  /* 0x0001000002ae7824 */ /* 0x000fe200078e0202 */
[----:B------:R-:W-:Y:S01]  /*46c0*/  FMNMX.FTZ R11, R140, R11, !PT ;  /* 0x0000000b8c0b7209 */ /* 0x000fe20007810000 */
[----:B------:R-:W-:Y:S01]  /*46d0*/  VIADD R229, R224, 0x1715609d ;  /* 0x1715609de0e57836 */ /* 0x000fe20000000000 */
[----:B------:R-:W-:Y:S01]  /*46e0*/  FMNMX.FTZ R8, R137, R8, !PT ;  /* 0x0000000889087209 */ /* 0x000fe20007810000 */
[----:B------:R-:W-:Y:S01]  /*46f0*/  VIADD R217, R225, 0x646e171e ;  /* 0x646e171ee1d97836 */ /* 0x000fe20000000000 */
        /* <DEDUP_REMOVED lines=12> */
[----:B------:R-:W-:Y:S01]  /*47c0*/  LOP3.LUT R135, R81, R224, RZ, 0x3c, !PT ;  /* 0x000000e051877212 */ /* 0x000fe200078e3cff */
[----:B------:R-:W1:Y:S01]  /*47d0*/  SHFL.BFLY PT, R11, R4, 0x2, 0x1f ;  /* 0x0c401f00040b7f89 */ /* 0x000e6200000e0000 */
[----:B------:R-:W-:-:S02]  /*47e0*/  LEA R192, R0, UR4, 0x1 ;  /* 0x0000000400c07c11 */ /* 0x000fc4000f8e08ff */
[----:B------:R-:W-:Y:S01]  /*47f0*/  LOP3.LUT R172, R201, R135, RZ, 0x3c, !PT ;  /* 0x00000087c9ac7212 */ /* 0x000fe200078e3cff */
[----:B------:R-:W2:Y:S02]  /*4800*/  SHFL.BFLY PT, R8, R17, 0x2, 0x1f ;  /* 0x0c401f0011087f89 */ /* 0x000ea400000e0000 */
[----:B------:R-:W-:Y:S02]  /*4810*/  IMAD R190, R7, 0x2, R192 ;  /* 0x0000000207be7824 */ /* 0x000fe400078e02c0 */
[----:B------:R-:W-:Y:S01]  /*4820*/  IMAD.WIDE.U32 R172, R172, -0x2daee0ad, RZ ;  /* 0xd2511f53acac7825 */ /* 0x000fe200078e00ff */
[----:B------:R-:W-:Y:S03]  /*4830*/  LDSM.16.MT88.4 R124, [R192+0xc000] ;  /* 0x00c00000c07c783b */ /* 0x000fe60000004200 */
[----:B------:R-:W-:Y:S01]  /*4840*/  IMAD R188, R5, 0x2, R190 ;  /* 0x0000000205bc7824 */ /* 0x000fe200078e02be */
[----:B------:R-:W-:Y:S01]  /*4850*/  LOP3.LUT R150, R173, R234, R3, 0x96, !PT ;  /* 0x000000eaad967212 */ /* 0x000fe200078e9603 */
[----:B------:R-:W-:Y:S01]  /*4860*/  IMAD R189, R5, 0x2, R192 ;  /* 0x0000000205bd7824 */ /* 0x000fe200078e02c0 */
[----:B------:R-:W-:Y:S03]  /*4870*/  LDSM.16.MT88.4 R64, [R192+0xe000] ;  /* 0x00e00000c040783b */ /* 0x000fe60000004200 */
[----:B------:R-:W-:Y:S01]  /*4880*/  IMAD.WIDE.U32 R150, R150, -0x326172a9, RZ ;  /* 0xcd9e8d5796967825 */ /* 0x000fe200078e00ff */
[----:B------:R-:W-:Y:S04]  /*4890*/  LDSM.16.MT88.4 R56, [R188+0xc000] ;  /* 0x00c00000bc38783b */ /* 0x000fe80000004200 */
[----:B------:R-:W-:Y:S01]  /*48a0*/  LDSM.16.MT88.4 R48, [R189+0xc000] ;  /* 0x00c00000bd30783b */ /* 0x000fe20000004200 */
[----:B-1----:R-:W-:-:S02]  /*48b0*/  FMNMX.FTZ R11, R4, R11, !PT ;  /* 0x0000000b040b7209 */ /* 0x002fc40007810000 */
[--C-:B------:R-:W-:Y:S01]  /*48c0*/  LOP3.LUT R4, R235, R231, R225.reuse, 0x96, !PT ;  /* 0x000000e7eb047212 */ /* 0x100fe200078e96e1 */
[----:B------:R-:W-:Y:S01]  /*48d0*/  LDSM.16.MT88.4 R72, [R190+0xe000] ;  /* 0x00e00000be48783b */ /* 0x000fe20000004200 */
[----:B--2---:R-:W-:Y:S01]  /*48e0*/  FMNMX.FTZ R8, R17, R8, !PT ;  /* 0x0000000811087209 */ /* 0x004fe20007810000 */
[----:B------:R-:W-:Y:S02]  /*48f0*/  VIADD R231, R231, 0x1 ;  /* 0x00000001e7e77836 */ /* 0x000fe40000000000 */
[----:B------:R-:W1:Y:S01]  /*4900*/  SHFL.BFLY PT, R132, R11, 0x1, 0x1f ;  /* 0x0c201f000b847f89 */ /* 0x000e6200000e0000 */
[----:B------:R-:W-:Y:S02]  /*4910*/  IMAD.WIDE.U32 R22, R4, -0x326172a9, RZ ;  /* 0xcd9e8d5704167825 */ /* 0x000fe400078e00ff */
[----:B------:R-:W-:Y:S01]  /*4920*/  LOP3.LUT R234, R235, R231, R225, 0x96, !PT ;  /* 0x000000e7ebea7212 */ /* 0x000fe200078e96e1 */
[----:B------:R-:W2:Y:S02]  /*4930*/  SHFL.BFLY PT, R3, R8, 0x1, 0x1f ;  /* 0x0c201f0008037f89 */ /* 0x000ea400000e0000 */
[----:B------:R-:W-:-:S02]  /*4940*/  LOP3.LUT R4, R23, R200, R175, 0x96, !PT ;  /* 0x000000c817047212 */ /* 0x000fc400078e96af */
[----:B------:R-:W-:Y:S01]  /*4950*/  LOP3.LUT R22, R151, R22, R171, 0x96, !PT ;  /* 0x0000001697167212 */ /* 0x000fe200078e96ab */
[----:B------:R-:W-:Y:S01]  /*4960*/  LDSM.16.MT88.4 R80, [R189+0xe000] ;  /* 0x00e00000bd50783b */ /* 0x000fe20000004200 */
[----:B------:R-:W-:-:S03]  /*4970*/  IMAD.WIDE.U32 R234, R234, -0x326172a9, RZ ;  /* 0xcd9e8d57eaea7825 */ /* 0x000fc600078e00ff */
[----:B------:R-:W-:Y:S01]  /*4980*/  LDSM.16.MT88.4 R88, [R188+0xe000] ;  /* 0x00e00000bc58783b */ /* 0x000fe20000004200 */
[----:B------:R-:W-:Y:S01]  /*4990*/  IMAD.WIDE.U32 R18, R4, -0x2daee0ad, RZ ;  /* 0xd2511f5304127825 */ /* 0x000fe200078e00ff */
[----:B------:R-:W-:Y:S02]  /*49a0*/  LOP3.LUT R175, R235, R200, R175, 0x96, !PT ;  /* 0x000000c8ebaf7212 */ /* 0x000fe400078e96af */
[----:B------:R-:W-:Y:S01]  /*49b0*/  LDSM.16.MT88.4 R96, [R192+0x10000] ;  /* 0x01000000c060783b */ /* 0x000fe20000004200 */
[----:B------:R-:W-:Y:S01]  /*49c0*/  IMAD.WIDE.U32 R22, R22, -0x2daee0ad, RZ ;  /* 0xd2511f5316167825 */ /* 0x000fe200078e00ff */
[----:B------:R-:W-:Y:S02]  /*49d0*/  LOP3.LUT R4, R19, R172, R170, 0x96, !PT ;  /* 0x000000ac13047212 */ /* 0x000fe400078e96aa */
[----:B------:R-:W-:Y:S01]  /*49e0*/  LDSM.16.MT88.4 R104, [R190+0x10000] ;  /* 0x01000000be68783b */ /* 0x000fe20000004200 */
[----:B------:R-:W-:Y:S01]  /*49f0*/  LOP3.LUT R171, R151, R234, R171, 0x96, !PT ;  /* 0x000000ea97ab7212 */ /* 0x000fe200078e96ab */
[----:B------:R-:W-:Y:S01]  /*4a00*/  IMAD.WIDE.U32 R234, R175, -0x2daee0ad, RZ ;  /* 0xd2511f53afea7825 */ /* 0x000fe200078e00ff */
[----:B------:R-:W-:Y:S01]  /*4a10*/  LOP3.LUT R18, R23, R18, R149, 0x96, !PT ;  /* 0x0000001217127212 */ /* 0x000fe200078e9695 */
[----:B------:R-:W-:Y:S01]  /*4a20*/  LDSM.16.MT88.4 R116, [R189+0x10000] ;  /* 0x01000000bd74783b */ /* 0x000fe20000004200 */
[----:B-1----:R-:W-:Y:S01]  /*4a30*/  FMNMX.FTZ R132, R11, R132, !PT ;  /* 0x000000840b847209 */ /* 0x002fe20007810000 */
[----:B------:R-:W-:Y:S01]  /*4a40*/  IMAD.WIDE.U32 R10, R4, -0x326172a9, RZ ;  /* 0xcd9e8d57040a7825 */ /* 0x000fe200078e00ff */
[----:B--2---:R-:W-:-:S02]  /*4a50*/  FMNMX.FTZ R3, R8, R3, !PT ;  /* 0x0000000308037209 */ /* 0x004fc40007810000 */
[----:B------:R-:W-:Y:S01]  /*4a60*/  FSETP.NEU.FTZ.AND P0, PT, R132, -INF , PT ;  /* 0xff8000008400780b */ /* 0x000fe20003f1d000 */
[----:B------:R-:W-:Y:S01]  /*4a70*/  IMAD.WIDE.U32 R18, R18, -0x326172a9, RZ ;  /* 0xcd9e8d5712127825 */ /* 0x000fe200078e00ff */
[----:B------:R-:W-:-:S03]  /*4a80*/  LOP3.LUT R4, R11, R150, R142, 0x96, !PT ;  /* 0x000000960b047212 */ /* 0x000fc600078e968e */
[----:B------:R-:W-:Y:S01]  /*4a90*/  FMUL.FTZ R227, R132, UR5 ;  /* 0x0000000584e37c20 */ /* 0x000fe20008410000 */
[----:B------:R-:W-:Y:S01]  /*4aa0*/  FMUL.FTZ R206, R3, UR5 ;  /* 0x0000000503ce7c20 */ /* 0x000fe20008410000 */
[----:B------:R-:W-:Y:S02]  /*4ab0*/  LOP3.LUT R170, R235, R172, R170, 0x96, !PT ;  /* 0x000000acebaa7212 */ /* 0x000fe400078e96aa */
[----:B------:R-:W-:Y:S01]  /*4ac0*/  LOP3.LUT R10, R19, R10, R143, 0x96, !PT ;  /* 0x0000000a130a7212 */ /* 0x000fe200078e968f */
[----:B------:R-:W-:Y:S01]  /*4ad0*/  IMAD.WIDE.U32 R24, R4, -0x2daee0ad, RZ ;  /* 0xd2511f5304187825 */ /* 0x000fe200078e00ff */
[----:B------:R-:W-:Y:S02]  /*4ae0*/  FSEL R227, R227, RZ, P0 ;  /* 0x000000ffe3e37208 */ /* 0x000fe40000000000 */
[----:B------:R-:W-:Y:S01]  /*4af0*/  FSETP.NEU.FTZ.AND P0, PT, R3, -INF , PT ;  /* 0xff8000000300780b */ /* 0x000fe20003f1d000 */
[----:B------:R-:W-:Y:S01]  /*4b00*/  IMAD.WIDE.U32 R10, R10, -0x2daee0ad, RZ ;  /* 0xd2511f530a0a7825 */ /* 0x000fe200078e00ff */
[----:B------:R-:W-:-:S03]  /*4b10*/  LOP3.LUT R22, R25, R22, R136, 0x96, !PT ;  /* 0x0000001619167212 */ /* 0x000fc600078e9688 */
[--C-:B------:R-:W-:Y:S01]  /*4b20*/  FFMA.FTZ R165, R40, UR5, -R227.reuse ;  /* 0x0000000528a57c23 */ /* 0x100fe200080108e3 */
[--C-:B------:R-:W-:Y:S01]  /*4b30*/  FFMA.FTZ R162, R26, UR5, -R227.reuse ;  /* 0x000000051aa27c23 */ /* 0x100fe200080108e3 */
[----:B------:R-:W-:Y:S01]  /*4b40*/  FSEL R206, R206, RZ, P0 ;  /* 0x000000ffcece7208 */ /* 0x000fe20000000000 */
[----:B------:R-:W-:Y:S01]  /*4b50*/  FFMA.FTZ R167, R32, UR5, -R227 ;  /* 0x0000000520a77c23 */ /* 0x000fe200080108e3 */
[----:B------:R-:W-:Y:S01]  /*4b60*/  LOP3.LUT R4, R11, R24, R141, 0x96, !PT ;  /* 0x000000180b047212 */ /* 0x000fe200078e968d */
[----:B------:R-:W-:Y:S01]  /*4b70*/  IMAD.WIDE.U32 R22, R22, -0x326172a9, RZ ;  /* 0xcd9e8d5716167825 */ /* 0x000fe200078e00ff */
[----:B------:R-:W-:Y:S03]  /*4b80*/  MUFU.EX2 R165, R165 ;  /* 0x000000a500a57308 */ /* 0x000fe60000000800 */
[--C-:B------:R-:W-:Y:S01]  /*4b90*/  FFMA.FTZ R168, R41, UR5, -R206.reuse ;  /* 0x0000000529a87c23 */ /* 0x100fe200080108ce */
[----:B------:R-:W-:Y:S01]  /*4ba0*/  FFMA.FTZ R169, R31, UR5, -R206 ;  /* 0x000000051fa97c23 */ /* 0x000fe200080108ce */
[----:B------:R-:W-:-:S04]  /*4bb0*/  IMAD.WIDE.U32 R24, R4, -0x326172a9, RZ ;  /* 0xcd9e8d5704187825 */ /* 0x000fc800078e00ff */
[--C-:B------:R-:W-:Y:S01]  /*4bc0*/  FFMA.FTZ R166, R30, UR5, -R227.reuse ;  /* 0x000000051ea67c23 */ /* 0x100fe200080108e3 */
[--C-:B------:R-:W-:Y:S01]  /*4bd0*/  FFMA.FTZ R164, R43, UR5, -R206.reuse ;  /* 0x000000052ba47c23 */ /* 0x100fe200080108ce */
[----:B------:R-:W-:Y:S01]  /*4be0*/  FFMA.FTZ R163, R27, UR5, -R206 ;  /* 0x000000051ba37c23 */ /* 0x000fe200080108ce */
[----:B------:R-:W-:Y:S01]  /*4bf0*/  VIADD R32, R224, 0xb54cda56 ;  /* 0xb54cda56e0207836 */ /* 0x000fe20000000000 */
[----:B------:R-:W1:Y:S01]  /*4c00*/  MUFU.EX2 R162, R162 ;  /* 0x000000a200a27308 */ /* 0x000e620000000800 */
[C---:B------:R-:W-:Y:S01]  /*4c10*/  LOP3.LUT R8, R24.reuse, 0xffff, RZ, 0xc0, !PT ;  /* 0x0000ffff18087812 */ /* 0x040fe200078ec0ff */
[----:B------:R-:W2:Y:S01]  /*4c20*/  LDSM.16.MT88.4 R40, [R190+0xc000] ;  /* 0x00c00000be28783b */ /* 0x000ea20000004200 */
[----:B------:R-:W-:Y:S01]  /*4c30*/  LOP3.LUT R0, R24, 0xff, RZ, 0xc0, !PT ;  /* 0x000000ff18007812 */ /* 0x000fe200078ec0ff */
[--C-:B------:R-:W-:Y:S01]  /*4c40*/  FFMA.FTZ R157, R16, UR5, -R227.reuse ;  /* 0x00000005109d7c23 */ /* 0x100fe200080108e3 */
[----:B------:R-:W-:Y:S01]  /*4c50*/  LOP3.LUT R4, R25, R22, R32, 0x96, !PT ;  /* 0x0000001619047212 */ /* 0x000fe200078e9620 */
[--C-:B------:R-:W-:Y:S01]  /*4c60*/  FFMA.FTZ R158, R12, UR5, -R227.reuse ;  /* 0x000000050c9e7c23 */ /* 0x100fe200080108e3 */
[----:B------:R-:W-:Y:S01]  /*4c70*/  SHF.R.U32.HI R7, RZ, 0x8, R8 ;  /* 0x00000008ff077819 */ /* 0x000fe20000011608 */
[----:B------:R-:W-:Y:S01]  /*4c80*/  MUFU.EX2 R168, R168 ;  /* 0x000000a800a87308 */ /* 0x000fe20000000800 */
[----:B------:R-:W-:Y:S01]  /*4c90*/  SHF.R.U32.HI R113, RZ, 0x10, R4 ;  /* 0x00000010ff717819 */ /* 0x000fe20000011604 */
[--C-:B------:R-:W-:Y:S01]  /*4ca0*/  FFMA.FTZ R160, R13, UR5, -R206.reuse ;  /* 0x000000050da07c23 */ /* 0x100fe200080108ce */
[C---:B------:R-:W-:Y:S01]  /*4cb0*/  LOP3.LUT R14, R4.reuse, 0xffff, RZ, 0xc0, !PT ;  /* 0x0000ffff040e7812 */ /* 0x040fe200078ec0ff */
[----:B------:R-:W-:Y:S01]  /*4cc0*/  FFMA.FTZ R156, R15, UR5, -R206 ;  /* 0x000000050f9c7c23 */ /* 0x000fe200080108ce */
[----:B------:R-:W-:Y:S01]  /*4cd0*/  LOP3.LUT R5, R4, 0xff, RZ, 0xc0, !PT ;  /* 0x000000ff04057812 */ /* 0x000fe200078ec0ff */
[----:B------:R-:W-:Y:S01]  /*4ce0*/  FFMA.FTZ R161, R20, UR5, -R227 ;  /* 0x0000000514a17c23 */ /* 0x000fe200080108e3 */
[----:B------:R-:W-:Y:S01]  /*4cf0*/  PRMT R7, R0, 0x5410, R7 ;  /* 0x0000541000077816 */ /* 0x000fe20000000007 */
[----:B------:R-:W3:Y:S01]  /*4d00*/  MUFU.EX2 R169, R169 ;  /* 0x000000a900a97308 */ /* 0x000ee20000000800 */
[----:B------:R-:W-:Y:S01]  /*4d10*/  SHF.R.U32.HI R4, RZ, 0x18, R4 ;  /* 0x00000018ff047819 */ /* 0x000fe20000011604 */
[--C-:B------:R-:W-:Y:S01]  /*4d20*/  FFMA.FTZ R153, R9, UR5, -R206.reuse ;  /* 0x0000000509997c23 */ /* 0x100fe200080108ce */
[----:B------:R-:W-:Y:S01]  /*4d30*/  LOP3.LUT R113, R113, 0xff, RZ, 0xc0, !PT ;  /* 0x000000ff71717812 */ /* 0x000fe200078ec0ff */
[----:B------:R-:W-:Y:S01]  /*4d40*/  FFMA.FTZ R159, R101, UR5, -R206 ;  /* 0x00000005659f7c23 */ /* 0x000fe200080108ce */
[--C-:B------:R-:W-:Y:S01]  /*4d50*/  HSET2.LE.AND R114, R7, R174.reuse, PT ;  /* 0x000000ae07727233 */ /* 0x100fe20003803000 */
[----:B------:R-:W-:Y:S01]  /*4d60*/  IMAD.WIDE.U32 R236, R170, -0x326172a9, RZ ;  /* 0xcd9e8d57aaec7825 */ /* 0x000fe200078e00ff */
[----:B------:R-:W-:Y:S01]  /*4d70*/  PRMT R113, R113, 0x5410, R4 ;  /* 0x0000541071717816 */ /* 0x000fe20000000004 */
[----:B------:R-:W-:Y:S01]  /*4d80*/  MUFU.EX2 R167, R167 ;  /* 0x000000a700a77308 */ /* 0x000fe20000000800 */
[----:B------:R-:W-:Y:S01]  /*4d90*/  SHF.R.U32.HI R11, RZ, 0x10, R24 ;  /* 0x00000010ff0b7819 */ /* 0x000fe20000011618 */
[----:B------:R-:W-:Y:S01]  /*4da0*/  FFMA.FTZ R172, R34, UR5, -R227 ;  /* 0x0000000522ac7c23 */ /* 0x000fe200080108e3 */
[----:B-1----:R-:W-:Y:S01]  /*4db0*/  F2FP.F16.F32.PACK_AB R7, R162, R165 ;  /* 0x000000a5a207723e */ /* 0x002fe200000000ff */
[----:B------:R-:W-:Y:S01]  /*4dc0*/  FFMA.FTZ R175, R139, UR5, -R206 ;  /* 0x000000058baf7c23 */ /* 0x000fe200080108ce */
[----:B------:R-:W-:Y:S01]  /*4dd0*/  SHF.R.U32.HI R115, RZ, 0x18, R24 ;  /* 0x00000018ff737819 */ /* 0x000fe20000011618 */
[----:B------:R-:W-:Y:S01]  /*4de0*/  FFMA.FTZ R202, R137, UR5, -R206 ;  /* 0x0000000589ca7c23 */ /* 0x000fe200080108ce */
[----:B------:R-:W-:Y:S01]  /*4df0*/  LOP3.LUT R8, R11, 0xff, RZ, 0xc0, !PT ;  /* 0x000000ff0b087812 */ /* 0x000fe200078ec0ff */
[----:B------:R-:W1:Y:S01]  /*4e00*/  MUFU.EX2 R166, R166 ;  /* 0x000000a600a67308 */ /* 0x000e620000000800 */
[----:B------:R-:W-:Y:S01]  /*4e10*/  SHF.R.U32.HI R14, RZ, 0x8, R14 ;  /* 0x00000008ff0e7819 */ /* 0x000fe2000001160e */
[----:B------:R-:W-:Y:S01]  /*4e20*/  LDSM.16.MT88.4 R24, [R190+0xc800] ;  /* 0x00c80000be18783b */ /* 0x000fe20000004200 */
[--C-:B------:R-:W-:Y:S01]  /*4e30*/  HSET2.LE.AND R113, R113, R174.reuse, PT ;  /* 0x000000ae71717233 */ /* 0x100fe20003803000 */
[--C-:B------:R-:W-:Y:S01]  /*4e40*/  FFMA.FTZ R200, R35, UR5, -R206.reuse ;  /* 0x0000000523c87c23 */ /* 0x100fe200080108ce */
[----:B------:R-:W-:Y:S01]  /*4e50*/  LOP3.LUT R114, R114, R7, RZ, 0xc0, !PT ;  /* 0x0000000772727212 */ /* 0x000fe200078ec0ff */
[----:B------:R-:W-:Y:S01]  /*4e60*/  FFMA.FTZ R201, R33, UR5, -R206 ;  /* 0x0000000521c97c23 */ /* 0x000fe200080108ce */
[----:B---3--:R-:W-:Y:S01]  /*4e70*/  F2FP.F16.F32.PACK_AB R0, R169, R168 ;  /* 0x000000a8a900723e */ /* 0x008fe200000000ff */
[----:B------:R-:W-:Y:S01]  /*4e80*/  MUFU.EX2 R164, R164 ;  /* 0x000000a400a47308 */ /* 0x000fe20000000800 */
[----:B------:R-:W-:Y:S01]  /*4e90*/  LOP3.LUT R7, R23, R18, R229, 0x96, !PT ;  /* 0x0000001217077212 */ /* 0x000fe200078e96e5 */
[----:B------:R-:W-:Y:S01]  /*4ea0*/  FFMA.FTZ R173, R140, UR5, -R227 ;  /* 0x000000058cad7c23 */ /* 0x000fe200080108e3 */
[----:B------:R-:W3:Y:S01]  /*4eb0*/  LDSM.16.MT88.4 R16, [R188+0x10000] ;  /* 0x01000000bc10783b */ /* 0x000ee20000004200 */
[----:B------:R-:W-:Y:S01]  /*4ec0*/  PRMT R115, R8, 0x5410, R115 ;  /* 0x0000541008737816 */ /* 0x000fe20000000073 */
[--C-:B------:R-:W-:Y:S01]  /*4ed0*/  FFMA.FTZ R148, R148, UR5, -R227.reuse ;  /* 0x0000000594947c23 */ /* 0x100fe200080108e3 */
[----:B------:R-:W-:Y:S01]  /*4ee0*/  PRMT R5, R5, 0x5410, R14 ;  /* 0x0000541005057816 */ /* 0x000fe2000000000e */
[----:B------:R-:W-:Y:S01]  /*4ef0*/  LDSM.16.MT88.4 R28, [R192+0xc800] ;  /* 0x00c80000c01c783b */ /* 0x000fe20000004200 */
[----:B------:R-:W4:Y:S01]  /*4f00*/  MUFU.EX2 R163, R163 ;  /* 0x000000a300a37308 */ /* 0x000f220000000800 */
[----:B------:R-:W-:Y:S01]  /*4f10*/  LOP3.LUT R113, R113, R0, RZ, 0xc0, !PT ;  /* 0x0000000071717212 */ /* 0x000fe200078ec0ff */
[----:B------:R-:W-:Y:S01]  /*4f20*/  FFMA.FTZ R0, R6, UR5, -R227 ;  /* 0x0000000506007c23 */ /* 0x000fe200080108e3 */
[----:B------:R-:W5:Y:S01]  /*4f30*/  LDSM.16.MT88.4 R12, [R188+0xc800] ;  /* 0x00c80000bc0c783b */ /* 0x000f620000004200 */
[----:B------:R-:W-:Y:S01]  /*4f40*/  IMAD.WIDE.U32 R6, R7, -0x2daee0ad, RZ ;  /* 0xd2511f5307067825 */ /* 0x000fe200078e00ff */
[----:B------:R-:W-:-:S03]  /*4f50*/  HSET2.LE.AND R115, R115, R174, PT ;  /* 0x000000ae73737233 */ /* 0x000fc60003803000 */
[----:B------:R-:W-:Y:S01]  /*4f60*/  FFMA.FTZ R226, R226, UR5, -R227 ;  /* 0x00000005e2e27c23 */ /* 0x000fe200080108e3 */
[----:B------:R-:W-:Y:S01]  /*4f70*/  HSET2.LE.AND R112, R5, R174, PT ;  /* 0x000000ae05707233 */ /* 0x000fe20003803000 */
[----:B------:R-:W-:Y:S01]  /*4f80*/  MUFU.EX2 R157, R157 ;  /* 0x0000009d009d7308 */ /* 0x000fe20000000800 */
[----:B-1----:R-:W-:Y:S01]  /*4f90*/  F2FP.F16.F32.PACK_AB R5, R166, R167 ;  /* 0x000000a7a605723e */ /* 0x002fe200000000ff */
[----:B------:R-:W-:Y:S01]  /*4fa0*/  LDSM.16.MT88.4 R20, [R189+0xc800] ;  /* 0x00c80000bd14783b */ /* 0x000fe20000004200 */
[----:B------:R-:W-:Y:S01]  /*4fb0*/  SHF.R.U32.HI R109, RZ, 0x10, R6 ;  /* 0x00000010ff6d7819 */ /* 0x000fe20000011606 */
[----:B------:R-:W-:Y:S01]  /*4fc0*/  FADD.FTZ R166, R167, R166 ;  /* 0x000000a6a7a67221 */ /* 0x000fe20000010000 */
[----:B------:R-:W-:Y:S01]  /*4fd0*/  LOP3.LUT R112, R112, R5, RZ, 0xc0, !PT ;  /* 0x0000000570707212 */ /* 0x000fe200078ec0ff */
[----:B------:R-:W-:Y:S01]  /*4fe0*/  FADD.FTZ R169, R168, R169 ;  /* 0x000000a9a8a97221 */ /* 0x000fe20000010000 */
[C---:B------:R-:W-:Y:S01]  /*4ff0*/  LOP3.LUT R8, R6.reuse, 0xffff, RZ, 0xc0, !PT ;  /* 0x0000ffff06087812 */ /* 0x040fe200078ec0ff */
[----:B------:R-:W1:Y:S01]  /*5000*/  MUFU.EX2 R0, R0 ;  /* 0x0000000000007308 */ /* 0x000e620000000800 */
[----:B----4-:R-:W-:Y:S01]  /*5010*/  F2FP.F16.F32.PACK_AB R4, R163, R164 ;  /* 0x000000a4a304723e */ /* 0x010fe200000000ff */
[----:B------:R-:W-:Y:S01]  /*5020*/  FADD.FTZ R165, R165, R166 ;  /* 0x000000a6a5a57221 */ /* 0x000fe20000010000 */
[----:B------:R-:W-:Y:S01]  /*5030*/  LOP3.LUT R5, R6, 0xff, RZ, 0xc0, !PT ;  /* 0x000000ff06057812 */ /* 0x000fe200078ec0ff */
[----:B------:R-:W-:Y:S01]  /*5040*/  FADD.FTZ R164, R164, R169 ;  /* 0x000000a9a4a47221 */ /* 0x000fe20000010000 */
[----:B------:R-:W-:Y:S01]  /*5050*/  LOP3.LUT R115, R115, R4, RZ, 0xc0, !PT ;  /* 0x0000000473737212 */ /* 0x000fe200078ec0ff */
[----:B------:R-:W-:Y:S01]  /*5060*/  FADD.FTZ R162, R162, R165 ;  /* 0x000000a5a2a27221 */ /* 0x000fe20000010000 */
[----:B------:R-:W-:Y:S01]  /*5070*/  SHF.R.U32.HI R6, RZ, 0x18, R6 ;  /* 0x00000018ff067819 */ /* 0x000fe20000011606 */
[----:B------:R-:W-:Y:S01]  /*5080*/  MUFU.EX2 R161, R161 ;  /* 0x000000a100a17308 */ /* 0x000fe20000000800 */
[----:B------:R-:W-:Y:S01]  /*5090*/  LOP3.LUT R109, R109, 0xff, RZ, 0xc0, !PT ;  /* 0x000000ff6d6d7812 */ /* 0x000fe200078ec0ff */
[----:B------:R-:W-:Y:S01]  /*50a0*/  FADD.FTZ R163, R163, R164 ;  /* 0x000000a4a3a37221 */ /* 0x000fe20000010000 */
[----:B------:R-:W-:Y:S01]  /*50b0*/  LOP3.LUT R4, R7, R10, R217, 0x96, !PT ;  /* 0x0000000a07047212 */ /* 0x000fe200078e96d9 */
[----:B------:R-:W-:Y:S01]  /*50c0*/  HMMA.16816.F32 R52, R112, R56, RZ ;  /* 0x000000387034723c */ /* 0x000fe200000018ff */
[----:B------:R-:W-:-:S02]  /*50d0*/  PRMT R109, R109, 0x5410, R6 ;  /* 0x000054106d6d7816 */ /* 0x000fc40000000006 */
[C---:B------:R-:W-:Y:S01]  /*50e0*/  LOP3.LUT R6, R4.reuse, 0xffff, RZ, 0xc0, !PT ;  /* 0x0000ffff04067812 */ /* 0x040fe200078ec0ff */
[----:B------:R-:W4:Y:S01]  /*50f0*/  MUFU.EX2 R158, R158 ;  /* 0x0000009e009e7308 */ /* 0x000f220000000800 */
[----:B------:R-:W-:Y:S01]  /*5100*/  SHF.R.U32.HI R145, RZ, 0x10, R4 ;  /* 0x00000010ff917819 */ /* 0x000fe20000011604 */
[C---:B------:R-:W-:Y:S01]  /*5110*/  HMMA.16816.F32 R56, R112.reuse, R58, RZ ;  /* 0x0000003a7038723c */ /* 0x040fe200000018ff */
[----:B------:R-:W-:Y:S02]  /*5120*/  SHF.R.U32.HI R8, RZ, 0x8, R8 ;  /* 0x00000008ff087819 */ /* 0x000fe40000011608 */
[----:B------:R-:W-:Y:S02]  /*5130*/  LOP3.LUT R111, R4, 0xff, RZ, 0xc0, !PT ;  /* 0x000000ff046f7812 */ /* 0x000fe400078ec0ff */
[----:B------:R-:W-:Y:S01]  /*5140*/  SHF.R.U32.HI R6, RZ, 0x8, R6 ;  /* 0x00000008ff067819 */ /* 0x000fe20000011606 */
[----:B------:R-:W-:Y:S01]  /*5150*/  MUFU.EX2 R160, R160 ;  /* 0x000000a000a07308 */ /* 0x000fe20000000800 */
[----:B------:R-:W-:Y:S01]  /*5160*/  SHF.R.U32.HI R4, RZ, 0x18, R4 ;  /* 0x00000018ff047819 */ /* 0x000fe20000011604 */
[----:B------:R-:W-:Y:S01]  /*5170*/  HMMA.16816.F32 R128, R112, R124, RZ ;  /* 0x0000007c7080723c */ /* 0x000fe200000018ff */
[----:B------:R-:W-:-:S02]  /*5180*/  LOP3.LUT R145, R145, 0xff, RZ, 0xc0, !PT ;  /* 0x000000ff91917812 */ /* 0x000fc400078ec0ff */
[----:B------:R-:W-:Y:S02]  /*5190*/  PRMT R5, R5, 0x5410, R8 ;  /* 0x0000541005057816 */ /* 0x000fe40000000008 */
[----:B------:R-:W-:Y:S01]  /*51a0*/  PRMT R111, R111, 0x5410, R6 ;  /* 0x000054106f6f7816 */ /* 0x000fe20000000006 */
[----:B------:R-:W-:Y:S01]  /*51b0*/  MUFU.EX2 R156, R156 ;  /* 0x0000009c009c7308 */ /* 0x000fe20000000800 */
[----:B------:R-:W-:Y:S01]  /*51c0*/  PRMT R145, R145, 0x5410, R4 ;  /* 0x0000541091917816 */ /* 0x000fe20000000004 */
[----:B------:R-:W5:Y:S01]  /*51d0*/  LDSM.16.MT88.4 R8, [R192+0xe800] ;  /* 0x00e80000c008783b */ /* 0x000f620000004200 */
[--C-:B------:R-:W-:Y:S01]  /*51e0*/  HSET2.LE.AND R5, R5, R174.reuse, PT ;  /* 0x000000ae05057233 */ /* 0x100fe20003803000 */
[C---:B--2---:R-:W-:Y:S01]  /*51f0*/  HMMA.16816.F32 R36, R112.reuse, R40, RZ ;  /* 0x000000287024723c */ /* 0x044fe200000018ff */
[----:B-1----:R-:W-:Y:S02]  /*5200*/  F2FP.F16.F32.PACK_AB R146, R0, R157 ;  /* 0x0000009d0092723e */ /* 0x002fe400000000ff */
[--C-:B------:R-:W-:Y:S01]  /*5210*/  HSET2.LE.AND R109, R109, R174.reuse, PT ;  /* 0x000000ae6d6d7233 */ /* 0x100fe20003803000 */
[----:B------:R-:W1:Y:S01]  /*5220*/  MUFU.EX2 R153, R153 ;  /* 0x0000009900997308 */ /* 0x000e620000000800 */
[--C-:B------:R-:W-:Y:S01]  /*5230*/  HSET2.LE.AND R144, R111, R174.reuse, PT ;  /* 0x000000ae6f907233 */ /* 0x100fe20003803000 */
[----:B------:R-:W-:Y:S01]  /*5240*/  HMMA.16816.F32 R44, R112, R48, RZ ;  /* 0x00000030702c723c */ /* 0x000fe200000018ff */
[----:B------:R-:W-:-:S02]  /*5250*/  HSET2.LE.AND R145, R145, R174, PT ;  /* 0x000000ae91917233 */ /* 0x000fc40003803000 */
[----:B----4-:R-:W-:Y:S01]  /*5260*/  F2FP.F16.F32.PACK_AB R111, R158, R161 ;  /* 0x000000a19e6f723e */ /* 0x010fe200000000ff */
[----:B------:R-:W-:Y:S01]  /*5270*/  FADD.FTZ R161, R161, R162 ;  /* 0x000000a2a1a17221 */ /* 0x000fe20000010000 */
[----:B------:R-:W-:Y:S01]  /*5280*/  LOP3.LUT R146, R5, R146, RZ, 0xc0, !PT ;  /* 0x0000009205927212 */ /* 0x000fe200078ec0ff */
[----:B------:R-:W2:Y:S01]  /*5290*/  MUFU.EX2 R159, R159 ;  /* 0x0000009f009f7308 */ /* 0x000ea20000000800 */
[----:B------:R-:W4:Y:S01]  /*52a0*/  LDSM.16.MT88.4 R4, [R190+0xe800] ;  /* 0x00e80000be04783b */ /* 0x000f220000004200 */
[----:B------:R-:W-:Y:S01]  /*52b0*/  LOP3.LUT R144, R144, R111, RZ, 0xc0, !PT ;  /* 0x0000006f90907212 */ /* 0x000fe200078ec0ff */
[----:B------:R-:W-:Y:S01]  /*52c0*/  HMMA.16816.F32 R60, R112, R64, RZ ;  /* 0x00000040703c723c */ /* 0x000fe200000018ff */
[----:B------:R-:W-:Y:S01]  /*52d0*/  LOP3.LUT R142, R237, R150, R142, 0x96, !PT ;  /* 0x00000096ed8e7212 */ /* 0x000fe200078e968e */
[----:B------:R-:W-:-:S03]  /*52e0*/  FADD.FTZ R158, R158, R161 ;  /* 0x000000a19e9e7221 */ /* 0x000fc60000010000 */
[----:B------:R-:W-:Y:S01]  /*52f0*/  MUFU.EX2 R172, R172 ;  /* 0x000000ac00ac7308 */ /* 0x000fe20000000800 */
[----:B-1----:R-:W-:Y:S01]  /*5300*/  F2FP.F16.F32.PACK_AB R110, R153, R156 ;  /* 0x0000009c996e723e */ /* 0x002fe200000000ff */
[C---:B------:R-:W-:Y:S01]  /*5310*/  HMMA.16816.F32 R68, R112.reuse, R72, RZ ;  /* 0x000000487044723c */ /* 0x040fe200000018ff */
[----:B------:R-:W-:Y:S02]  /*5320*/  FADD.FTZ R157, R157, R158 ;  /* 0x0000009e9d9d7221 */ /* 0x000fe40000010000 */
[----:B------:R-:W-:Y:S02]  /*5330*/  LOP3.LUT R147, R109, R110, RZ, 0xc0, !PT ;  /* 0x0000006e6d937212 */ /* 0x000fe400078ec0ff */
[----:B------:R-:W-:Y:S01]  /*5340*/  FADD.FTZ R157, R0, R157 ;  /* 0x0000009d009d7221 */ /* 0x000fe20000010000 */
[----:B------:R-:W-:Y:S01]  /*5350*/  HMMA.16816.F32 R76, R112, R80, RZ ;  /* 0x00000050704c723c */ /* 0x000fe200000018ff */
[----:B--2---:R-:W-:Y:S01]  /*5360*/  F2FP.F16.F32.PACK_AB R108, R159, R160 ;  /* 0x000000a09f6c723e */ /* 0x004fe200000000ff */
[----:B------:R-:W-:Y:S01]  /*5370*/  MUFU.EX2 R175, R175 ;  /* 0x000000af00af7308 */ /* 0x000fe20000000800 */
[----:B------:R-:W-:-:S02]  /*5380*/  FADD.FTZ R160, R160, R163 ;  /* 0x000000a3a0a07221 */ /* 0x000fc40000010000 */
[----:B------:R-:W-:Y:S01]  /*5390*/  LOP3.LUT R145, R145, R108, RZ, 0xc0, !PT ;  /* 0x0000006c91917212 */ /* 0x000fe200078ec0ff */
[----:B------:R-:W-:Y:S01]  /*53a0*/  HMMA.16816.F32 R84, R112, R88, RZ ;  /* 0x000000587054723c */ /* 0x000fe200000018ff */
[----:B------:R-:W-:-:S03]  /*53b0*/  FADD.FTZ R159, R159, R160 ;  /* 0x000000a09f9f7221 */ /* 0x000fc60000010000 */
[----:B------:R-:W-:Y:S01]  /*53c0*/  MUFU.EX2 R202, R202 ;  /* 0x000000ca00ca7308 */ /* 0x000fe20000000800 */
[----:B------:R-:W-:Y:S01]  /*53d0*/  FADD.FTZ R156, R156, R159 ;  /* 0x0000009f9c9c7221 */ /* 0x000fe20000010000 */
[----:B------:R-:W-:Y:S03]  /*53e0*/  HMMA.16816.F32 R92, R112, R96, RZ ;  /* 0x00000060705c723c */ /* 0x000fe600000018ff */
[----:B------:R-:W-:-:S03]  /*53f0*/  FADD.FTZ R156, R153, R156 ;  /* 0x0000009c999c7221 */ /* 0x000fc60000010000 */
[C---:B------:R-:W-:Y:S01]  /*5400*/  HMMA.16816.F32 R100, R112.reuse, R104, RZ ;  /* 0x000000687064723c */ /* 0x040fe200000018ff */
[----:B------:R-:W-:Y:S05]  /*5410*/  MUFU.EX2 R200, R200 ;  /* 0x000000c800c87308 */ /* 0x000fea0000000800 */
[C---:B------:R-:W-:Y:S03]  /*5420*/  HMMA.16816.F32 R120, R112.reuse, R116, RZ ;  /* 0x000000747078723c */ /* 0x040fe600000018ff */
[----:B------:R-:W-:Y:S03]  /*5430*/  MUFU.EX2 R201, R201 ;  /* 0x000000c900c97308 */ /* 0x000fe60000000800 */
[C---:B------:R-:W-:Y:S05]  /*5440*/  HMMA.16816.F32 R124, R112.reuse, R126, RZ ;  /* 0x0000007e707c723c */ /* 0x040fea00000018ff */
[----:B------:R-:W-:Y:S01]  /*5450*/  MUFU.EX2 R170, R148 ;  /* 0x0000009400aa7308 */ /* 0x000fe20000000800 */
[C---:B------:R-:W-:Y:S06]  /*5460*/  HMMA.16816.F32 R40, R112.reuse, R42, RZ ;  /* 0x0000002a7028723c */ /* 0x040fec00000018ff */
[C---:B------:R-:W-:Y:S01]  /*5470*/  HMMA.16816.F32 R48, R112.reuse, R50, RZ ;  /* 0x000000327030723c */ /* 0x040fe200000018ff */
[----:B------:R-:W1:Y:S05]  /*5480*/  MUFU.EX2 R173, R173 ;  /* 0x000000ad00ad7308 */ /* 0x000e6a0000000800 */
[C---:B------:R-:W-:Y:S06]  /*5490*/  HMMA.16816.F32 R64, R112.reuse, R66, RZ ;  /* 0x000000427040723c */ /* 0x040fec00000018ff */
[C---:B------:R-:W-:Y:S06]  /*54a0*/  HMMA.16816.F32 R72, R112.reuse, R74, RZ ;  /* 0x0000004a7048723c */ /* 0x040fec00000018ff */
[C---:B------:R-:W-:Y:S06]  /*54b0*/  HMMA.16816.F32 R80, R112.reuse, R82, RZ ;  /* 0x000000527050723c */ /* 0x040fec00000018ff */
[C---:B------:R-:W-:Y:S06]  /*54c0*/  HMMA.16816.F32 R88, R112.reuse, R90, RZ ;  /* 0x0000005a7058723c */ /* 0x040fec00000018ff */
[C---:B------:R-:W-:Y:S06]  /*54d0*/  HMMA.16816.F32 R96, R112.reuse, R98, RZ ;  /* 0x000000627060723c */ /* 0x040fec00000018ff */
[C---:B------:R-:W-:Y:S06]  /*54e0*/  HMMA.16816.F32 R104, R112.reuse, R106, RZ ;  /* 0x0000006a7068723c */ /* 0x040fec00000018ff */
[C---:B------:R-:W-:Y:S06]  /*54f0*/  HMMA.16816.F32 R116, R112.reuse, R118, RZ ;  /* 0x000000767074723c */ /* 0x040fec00000018ff */
[C---:B---3--:R-:W-:Y:S06]  /*5500*/  HMMA.16816.F32 R108, R112.reuse, R16, RZ ;  /* 0x00000010706c723c */ /* 0x048fec00000018ff */
[----:B------:R-:W-:Y:S01]  /*5510*/  HMMA.16816.F32 R112, R112, R18, RZ ;  /* 0x000000127070723c */ /* 0x000fe200000018ff */
[----:B------:R-:W2:Y:S05]  /*5520*/  LDSM.16.MT88.4 R16, [R189+0xe800] ;  /* 0x00e80000bd10783b */ /* 0x000eaa0000004200 */
[C---:B-----5:R-:W-:Y:S06]  /*5530*/  HMMA.16816.F32 R52, R144.reuse, R12, R52 ;  /* 0x0000000c9034723c */ /* 0x060fec0000001834 */
[C---:B------:R-:W-:Y:S01]  /*5540*/  HMMA.16816.F32 R56, R144.reuse, R14, R56 ;  /* 0x0000000e9038723c */ /* 0x040fe20000001838 */
[----:B------:R-:W3:Y:S05]  /*5550*/  LDSM.16.MT88.4 R12, [R188+0xe800] ;  /* 0x00e80000bc0c783b */ /* 0x000eea0000004200 */
[C---:B------:R-:W-:Y:S06]  /*5560*/  HMMA.16816.F32 R60, R144.reuse, R8, R60 ;  /* 0x00000008903c723c */ /* 0x040fec000000183c */
[C---:B------:R-:W-:Y:S01]  /*5570*/  HMMA.16816.F32 R64, R144.reuse, R10, R64 ;  /* 0x0000000a9040723c */ /* 0x040fe20000001840 */
[----:B------:R-:W5:Y:S05]  /*5580*/  LDSM.16.MT88.4 R8, [R192+0x10800] ;  /* 0x01080000c008783b */ /* 0x000f6a0000004200 */
[C---:B----4-:R-:W-:Y:S06]  /*5590*/  HMMA.16816.F32 R68, R144.reuse, R4, R68 ;  /* 0x000000049044723c */ /* 0x050fec0000001844 */
[C---:B------:R-:W-:Y:S01]  /*55a0*/  HMMA.16816.F32 R72, R144.reuse, R6, R72 ;  /* 0x000000069048723c */ /* 0x040fe20000001848 */
[----:B------:R-:W4:Y:S05]  /*55b0*/  LDSM.16.MT88.4 R4, [R190+0x10800] ;  /* 0x01080000be04783b */ /* 0x000f2a0000004200 */
[C---:B--2---:R-:W-:Y:S06]  /*55c0*/  HMMA.16816.F32 R76, R144.reuse, R16, R76 ;  /* 0x00000010904c723c */ /* 0x044fec000000184c */
[----:B------:R-:W-:Y:S01]  /*55d0*/  HMMA.16816.F32 R36, R144, R24, R36 ;  /* 0x000000189024723c */ /* 0x000fe20000001824 */
[----:B------:R-:W-:-:S04]  /*55e0*/  IMAD.WIDE.U32 R16, R171, -0x2daee0ad, RZ ;  /* 0xd2511f53ab107825 */ /* 0x000fc800078e00ff */
[----:B------:R-:W-:Y:S01]  /*55f0*/  FFMA.FTZ R171, R138, UR5, -R227 ;  /* 0x000000058aab7c23 */ /* 0x000fe200080108e3 */
[----:B---3--:R-:W-:Y:S01]  /*5600*/  HMMA.16816.F32 R84, R144, R12, R84 ;  /* 0x0000000c9054723c */ /* 0x008fe20000001854 */
[----:B------:R-:W-:-:S04]  /*5610*/  LOP3.LUT R234, R17, R234, R149, 0x96, !PT ;  /* 0x000000ea11ea7212 */ /* 0x000fc800078e9695 */
[----:B------:R-:W2:Y:S01]  /*5620*/  MUFU.EX2 R171, R171 ;  /* 0x000000ab00ab7308 */ /* 0x000ea20000000800 */
[C---:B-1----:R-:W-:Y:S01]  /*5630*/  F2FP.F16.F32.PACK_AB R17, R173.reuse, R170 ;  /* 0x000000aaad11723e */ /* 0x042fe200000000ff */
[----:B------:R-:W-:Y:S01]  /*5640*/  LDSM.16.MT88.4 R148, [R188+0x10800] ;  /* 0x01080000bc94783b */ /* 0x000fe20000004200 */
[----:B------:R-:W-:Y:S01]  /*5650*/  FADD.FTZ R170, R170, R157 ;  /* 0x0000009daaaa7221 */ /* 0x000fe20000010000 */
[C---:B------:R-:W-:Y:S01]  /*5660*/  HMMA.16816.F32 R88, R144.reuse, R14, R88 ;  /* 0x0000000e9058723c */ /* 0x040fe20000001858 */
[----:B------:R-:W-:Y:S01]  /*5670*/  IMAD.WIDE.U32 R234, R234, -0x326172a9, RZ ;  /* 0xcd9e8d57eaea7825 */ /* 0x000fe200078e00ff */
[----:B------:R-:W1:Y:S03]  /*5680*/  LDSM.16.MT88.4 R12, [R189+0x10800] ;  /* 0x01080000bd0c783b */ /* 0x000e660000004200 */
[----:B------:R-:W-:Y:S01]  /*5690*/  FADD.FTZ R170, R173, R170 ;  /* 0x000000aaadaa7221 */ /* 0x000fe20000010000 */
[----:B------:R-:W-:Y:S01]  /*56a0*/  LOP3.LUT R236, R235, R236, R143, 0x96, !PT ;  /* 0x000000ecebec7212 */ /* 0x000fe200078e968f */
[----:B------:R-:W-:Y:S01]  /*56b0*/  IMAD.WIDE.U32 R142, R142, -0x2daee0ad, RZ ;  /* 0xd2511f538e8e7825 */ /* 0x000fe200078e00ff */
[----:B-----5:R-:W-:Y:S03]  /*56c0*/  HMMA.16816.F32 R92, R144, R8, R92 ;  /* 0x00000008905c723c */ /* 0x020fe6000000185c */
[----:B------:R-:W-:Y:S01]  /*56d0*/  IMAD.WIDE.U32 R236, R236, -0x2daee0ad, RZ ;  /* 0xd2511f53ecec7825 */ /* 0x000fe200078e00ff */
[----:B------:R-:W-:-:S02]  /*56e0*/  LOP3.LUT R238, R143, R16, R136, 0x96, !PT ;  /* 0x000000108fee7212 */ /* 0x000fc400078e9688 */
[----:B------:R-:W-:Y:S01]  /*56f0*/  HMMA.16816.F32 R96, R144, R10, R96 ;  /* 0x0000000a9060723c */ /* 0x000fe20000001860 */
[----:B------:R-:W-:Y:S01]  /*5700*/  LDSM.16.MT88.4 R136, [R189+0xd000] ;  /* 0x00d00000bd88783b */ /* 0x000fe20000004200 */
[----:B------:R-:W-:Y:S01]  /*5710*/  LOP3.LUT R141, R237, R142, R141, 0x96, !PT ;  /* 0x0000008eed8d7212 */ /* 0x000fe200078e968d */
[----:B------:R-:W-:-:S03]  /*5720*/  IMAD.WIDE.U32 R238, R238, -0x326172a9, RZ ;  /* 0xcd9e8d57eeee7825 */ /* 0x000fc600078e00ff */
[C---:B----4-:R-:W-:Y:S01]  /*5730*/  HMMA.16816.F32 R100, R144.reuse, R4, R100 ;  /* 0x000000049064723c */ /* 0x050fe20000001864 */
[----:B------:R-:W-:Y:S02]  /*5740*/  IMAD.WIDE.U32 R8, R141, -0x326172a9, RZ ;  /* 0xcd9e8d578d087825 */ /* 0x000fe400078e00ff */
[----:B------:R-:W-:Y:S03]  /*5750*/  LDSM.16.MT88.4 R140, [R192+0xd000] ;  /* 0x00d00000c08c783b */ /* 0x000fe60000004200 */
[C---:B------:R-:W-:Y:S01]  /*5760*/  HMMA.16816.F32 R104, R144.reuse, R6, R104 ;  /* 0x000000069068723c */ /* 0x040fe20000001868 */
[----:B------:R-:W-:Y:S02]  /*5770*/  LOP3.LUT R4, R9, R238, R32, 0x96, !PT ;  /* 0x000000ee09047212 */ /* 0x000fe400078e9620 */
[----:B------:R-:W-:Y:S01]  /*5780*/  LOP3.LUT R10, R8, 0xffff, RZ, 0xc0, !PT ;  /* 0x0000ffff080a7812 */ /* 0x000fe200078ec0ff */
[----:B------:R-:W-:Y:S01]  /*5790*/  LDSM.16.MT88.4 R32, [R188+0xd000] ;  /* 0x00d00000bc20783b */ /* 0x000fe20000004200 */
[C---:B------:R-:W-:Y:S01]  /*57a0*/  LOP3.LUT R5, R4.reuse, 0xff, RZ, 0xc0, !PT ;  /* 0x000000ff04057812 */ /* 0x040fe200078ec0ff */
[----:B------:R-:W-:Y:S01]  /*57b0*/  HMMA.16816.F32 R40, R144, R26, R40 ;  /* 0x0000001a9028723c */ /* 0x000fe20000001828 */
[----:B------:R-:W-:-:S02]  /*57c0*/  LOP3.LUT R6, R4, 0xffff, RZ, 0xc0, !PT ;  /* 0x0000ffff04067812 */ /* 0x000fc400078ec0ff */
[----:B------:R-:W-:Y:S02]  /*57d0*/  SHF.R.U32.HI R10, RZ, 0x8, R10 ;  /* 0x00000008ff0a7819 */ /* 0x000fe4000001160a */
[----:B------:R-:W-:Y:S01]  /*57e0*/  SHF.R.U32.HI R6, RZ, 0x8, R6 ;  /* 0x00000008ff067819 */ /* 0x000fe20000011606 */
[C---:B------:R-:W-:Y:S01]  /*57f0*/  HMMA.16816.F32 R80, R144.reuse, R18, R80 ;  /* 0x000000129050723c */ /* 0x040fe20000001850 */
[----:B------:R-:W-:Y:S02]  /*5800*/  LOP3.LUT R25, R8, 0xff, RZ, 0xc0, !PT ;  /* 0x000000ff08197812 */ /* 0x000fe400078ec0ff */
[----:B------:R-:W-:Y:S02]  /*5810*/  PRMT R5, R5, 0x5410, R6 ;  /* 0x0000541005057816 */ /* 0x000fe40000000006 */
[--C-:B------:R-:W-:Y:S01]  /*5820*/  SHF.R.U32.HI R16, RZ, 0x10, R8.reuse ;  /* 0x00000010ff107819 */ /* 0x100fe20000011608 */
[----:B-1----:R-:W-:Y:S01]  /*5830*/  HMMA.16816.F32 R120, R144, R12, R120 ;  /* 0x0000000c9078723c */ /* 0x002fe20000001878 */
[----:B------:R-:W-:-:S02]  /*5840*/  SHF.R.U32.HI R27, RZ, 0x18, R8 ;  /* 0x00000018ff1b7819 */ /* 0x000fc40000011608 */
[----:B------:R-:W-:Y:S02]  /*5850*/  PRMT R25, R25, 0x5410, R10 ;  /* 0x0000541019197816 */ /* 0x000fe4000000000a */
[----:B------:R-:W-:Y:S01]  /*5860*/  HSET2.LE.AND R24, R5, R174, PT ;  /* 0x000000ae05187233 */ /* 0x000fe20003803000 */
[----:B------:R-:W1:Y:S01]  /*5870*/  LDSM.16.MT88.4 R8, [R190+0xd000] ;  /* 0x00d00000be08783b */ /* 0x000e620000004200 */
[--C-:B------:R-:W-:Y:S01]  /*5880*/  SHF.R.U32.HI R13, RZ, 0x10, R4.reuse ;  /* 0x00000010ff0d7819 */ /* 0x100fe20000011604 */
[C---:B------:R-:W-:Y:S01]  /*5890*/  HMMA.16816.F32 R116, R144.reuse, R14, R116 ;  /* 0x0000000e9074723c */ /* 0x040fe20000001874 */
[----:B------:R-:W-:Y:S02]  /*58a0*/  SHF.R.U32.HI R4, RZ, 0x18, R4 ;  /* 0x00000018ff047819 */ /* 0x000fe40000011604 */
[----:B------:R-:W-:Y:S02]  /*58b0*/  LOP3.LUT R13, R13, 0xff, RZ, 0xc0, !PT ;  /* 0x000000ff0d0d7812 */ /* 0x000fe400078ec0ff */
[----:B------:R-:W-:Y:S01]  /*58c0*/  LOP3.LUT R16, R16, 0xff, RZ, 0xc0, !PT ;  /* 0x000000ff10107812 */ /* 0x000fe200078ec0ff */
[----:B------:R-:W-:Y:S01]  /*58d0*/  HMMA.16816.F32 R128, R144, R28, R128 ;  /* 0x0000001c9080723c */ /* 0x000fe20000001880 */
[----:B------:R-:W-:-:S02]  /*58e0*/  PRMT R13, R13, 0x5410, R4 ;  /* 0x000054100d0d7816 */ /* 0x000fc40000000004 */
[----:B------:R-:W3:Y:S01]  /*58f0*/  LDSM.16.MT88.4 R4, [R189+0xf000] ;  /* 0x00f00000bd04783b */ /* 0x000ee20000004200 */
[----:B------:R-:W-:Y:S02]  /*5900*/  PRMT R27, R16, 0x5410, R27 ;  /* 0x00005410101b7816 */ /* 0x000fe4000000001b */
[--C-:B------:R-:W-:Y:S01]  /*5910*/  HSET2.LE.AND R26, R25, R174.reuse, PT ;  /* 0x000000ae191a7233 */ /* 0x100fe20003803000 */
[C---:B------:R-:W-:Y:S01]  /*5920*/  HMMA.16816.F32 R124, R144.reuse, R30, R124 ;  /* 0x0000001e907c723c */ /* 0x040fe2000000187c */
[--C-:B------:R-:W-:Y:S01]  /*5930*/  HSET2.LE.AND R25, R13, R174.reuse, PT ;  /* 0x000000ae0d197233 */ /* 0x100fe20003803000 */
[----:B------:R-:W-:Y:S01]  /*5940*/  LDSM.16.MT88.4 R28, [R192+0xf000] ;  /* 0x00f00000c01c783b */ /* 0x000fe20000004200 */
[----:B------:R-:W-:Y:S02]  /*5950*/  HSET2.LE.AND R27, R27, R174, PT ;  /* 0x000000ae1b1b7233 */ /* 0x000fe40003803000 */
[----:B------:R-:W-:Y:S01]  /*5960*/  F2FP.F16.F32.PACK_AB R14, R202, R175 ;  /* 0x000000afca0e723e */ /* 0x000fe200000000ff */
[C---:B------:R-:W-:Y:S01]  /*5970*/  HMMA.16816.F32 R44, R144.reuse, R20, R44 ;  /* 0x00000014902c723c */ /* 0x040fe2000000182c */
[----:B--2---:R-:W-:Y:S01]  /*5980*/  F2FP.F16.F32.PACK_AB R13, R172, R171 ;  /* 0x000000abac0d723e */ /* 0x004fe200000000ff */
[----:B------:R-:W-:Y:S01]  /*5990*/  FADD.FTZ R175, R175, R156 ;  /* 0x0000009cafaf7221 */ /* 0x000fe20000010000 */
[----:B------:R-:W-:Y:S01]  /*59a0*/  F2FP.F16.F32.PACK_AB R12, R201, R200 ;  /* 0x000000c8c90c723e */ /* 0x000fe200000000ff */
[----:B------:R-:W-:Y:S01]  /*59b0*/  FADD.FTZ R171, R171, R170 ;  /* 0x000000aaabab7221 */ /* 0x000fe20000010000 */
[----:B------:R-:W-:Y:S01]  /*59c0*/  LOP3.LUT R25, R25, R14, RZ, 0xc0, !PT ;  /* 0x0000000e19197212 */ /* 0x000fe200078ec0ff */
[C---:B------:R-:W-:Y:S01]  /*59d0*/  HMMA.16816.F32 R48, R144.reuse, R22, R48 ;  /* 0x000000169030723c */ /* 0x040fe20000001830 */
[----:B------:R-:W-:Y:S01]  /*59e0*/  LOP3.LUT R26, R26, R13, RZ, 0xc0, !PT ;  /* 0x0000000d1a1a7212 */ /* 0x000fe200078ec0ff */
[----:B------:R-:W-:Y:S01]  /*59f0*/  LDSM.16.MT88.4 R20, [R190+0xf000] ;  /* 0x00f00000be14783b */ /* 0x000fe20000004200 */
[----:B------:R-:W-:Y:S01]  /*5a00*/  LOP3.LUT R27, R27, R12, RZ, 0xc0, !PT ;  /* 0x0000000c1b1b7212 */ /* 0x000fe200078ec0ff */
[----:B------:R-:W-:Y:S01]  /*5a10*/  FADD.FTZ R175, R202, R175 ;  /* 0x000000afcaaf7221 */ /* 0x000fe20000010000 */
[----:B------:R-:W-:Y:S01]  /*5a20*/  LOP3.LUT R24, R24, R17, RZ, 0xc0, !PT ;  /* 0x0000001118187212 */ /* 0x000fe200078ec0ff */
[----:B------:R-:W2:Y:S01]  /*5a30*/  LDSM.16.MT88.4 R12, [R192+0x11000] ;  /* 0x01100000c00c783b */ /* 0x000ea20000004200 */
[----:B------:R-:W-:Y:S01]  /*5a40*/  HMMA.16816.F32 R108, R144, R148, R108 ;  /* 0x00000094906c723c */ /* 0x000fe2000000186c */
[----:B------:R-:W-:Y:S01]  /*5a50*/  FADD.FTZ R200, R200, R175 ;  /* 0x000000afc8c87221 */ /* 0x000fe20000010000 */
[----:B------:R-:W-:Y:S01]  /*5a60*/  FADD.FTZ R171, R172, R171 ;  /* 0x000000abacab7221 */ /* 0x000fe20000010000 */
[----:B------:R-:W-:Y:S02]  /*5a70*/  LDSM.16.MT88.4 R16, [R188+0xf000] ;  /* 0x00f00000bc10783b */ /* 0x000fe40000004200 */
[----:B------:R-:W-:Y:S01]  /*5a80*/  FADD.FTZ R200, R201, R200 ;  /* 0x000000c8c9c87221 */ /* 0x000fe20000010000 */
[C---:B-1----:R-:W-:Y:S06]  /*5a90*/  HMMA.16816.F32 R36, R24.reuse, R8, R36 ;  /* 0x000000081824723c */ /* 0x042fec0000001824 */
[C---:B------:R-:W-:Y:S01]  /*5aa0*/  HMMA.16816.F32 R40, R24.reuse, R10, R40 ;  /* 0x0000000a1828723c */ /* 0x040fe20000001828 */
[----:B------:R-:W1:Y:S05]  /*5ab0*/  LDSM.16.MT88.4 R8, [R190+0x11000] ;  /* 0x01100000be08783b */ /* 0x000e6a0000004200 */
[C---:B---3--:R-:W-:Y:S06]  /*5ac0*/  HMMA.16816.F32 R76, R24.reuse, R4, R76 ;  /* 0x00000004184c723c */ /* 0x048fec000000184c */
[C---:B------:R-:W-:Y:S01]  /*5ad0*/  HMMA.16816.F32 R80, R24.reuse, R6, R80 ;  /* 0x000000061850723c */ /* 0x040fe20000001850 */
[----:B------:R-:W3:Y:S05]  /*5ae0*/  LDSM.16.MT88.4 R4, [R189+0x11000] ;  /* 0x01100000bd04783b */ /* 0x000eea0000004200 */
[C---:B------:R-:W-:Y:S06]  /*5af0*/  HMMA.16816.F32 R128, R24.reuse, R140, R128 ;  /* 0x0000008c1880723c */ /* 0x040fec0000001880 */
[----:B------:R-:W-:Y:S01]  /*5b00*/  HMMA.16816.F32 R124, R24, R142, R124 ;  /* 0x0000008e187c723c */ /* 0x000fe2000000187c */
[--C-:B------:R-:W-:Y:S01]  /*5b10*/  FFMA.FTZ R140, R232, UR5, -R227.reuse ;  /* 0x00000005e88c7c23 */ /* 0x100fe200080108e3 */
[----:B------:R-:W-:-:S04]  /*5b20*/  FFMA.FTZ R141, R230, UR5, -R227 ;  /* 0x00000005e68d7c23 */ /* 0x000fc800080108e3 */
[----:B--2---:R-:W-:Y:S01]  /*5b30*/  HMMA.16816.F32 R92, R24, R12, R92 ;  /* 0x0000000c185c723c */ /* 0x004fe2000000185c */
[----:B------:R-:W-:Y:S01]  /*5b40*/  FFMA.FTZ R142, R228, UR5, -R227 ;  /* 0x00000005e48e7c23 */ /* 0x000fe200080108e3 */
[--C-:B------:R-:W-:Y:S01]  /*5b50*/  FFMA.FTZ R143, R207, UR5, -R206.reuse ;  /* 0x00000005cf8f7c23 */ /* 0x100fe200080108ce */
[----:B------:R-:W-:Y:S01]  /*5b60*/  FFMA.FTZ R227, R203, UR5, -R206 ;  /* 0x00000005cbe37c23 */ /* 0x000fe200080108ce */
[----:B------:R-:W-:Y:S02]  /*5b70*/  MUFU.EX2 R140, R140 ;  /* 0x0000008c008c7308 */ /* 0x000fe40000000800 */
[----:B------:R-:W-:Y:S01]  /*5b80*/  HMMA.16816.F32 R112, R144, R150, R112 ;  /* 0x000000969070723c */ /* 0x000fe20000001870 */
[----:B------:R-:W-:-:S05]  /*5b90*/  LOP3.LUT R12, R239, R234, R229, 0x96, !PT ;  /* 0x000000eaef0c7212 */ /* 0x000fca00078e96e5 */
[----:B------:R-:W-:-:S04]  /*5ba0*/  IMAD.WIDE.U32 R12, R12, -0x2daee0ad, RZ ;  /* 0xd2511f530c0c7825 */ /* 0x000fc800078e00ff */
[--C-:B------:R-:W-:Y:S01]  /*5bb0*/  FFMA.FTZ R144, R205, UR5, -R206.reuse ;  /* 0x00000005cd907c23 */ /* 0x100fe200080108ce */
[----:B------:R-:W-:Y:S01]  /*5bc0*/  FFMA.FTZ R146, R204, UR5, -R206 ;  /* 0x00000005cc927c23 */ /* 0x000fe200080108ce */
[----:B------:R-:W2:Y:S01]  /*5bd0*/  MUFU.EX2 R141, R141 ;  /* 0x0000008d008d7308 */ /* 0x000ea20000000800 */
[----:B------:R-:W-:Y:S01]  /*5be0*/  HMMA.16816.F32 R52, R24, R32, R52 ;  /* 0x000000201834723c */ /* 0x000fe20000001834 */
[----:B------:R-:W-:-:S05]  /*5bf0*/  LOP3.LUT R217, R13, R236, R217, 0x96, !PT ;  /* 0x000000ec0dd97212 */ /* 0x000fca00078e96d9 */
[----:B-1----:R-:W-:Y:S01]  /*5c00*/  HMMA.16816.F32 R100, R24, R8, R100 ;  /* 0x000000081864723c */ /* 0x002fe20000001864 */
[----:B------:R-:W-:Y:S01]  /*5c10*/  MUFU.EX2 R142, R142 ;  /* 0x0000008e008e7308 */ /* 0x000fe20000000800 */
[----:B------:R-:W-:-:S04]  /*5c20*/  LOP3.LUT R33, R12, 0xff, RZ, 0xc0, !PT ;  /* 0x000000ff0c217812 */ /* 0x000fc800078ec0ff */
[C---:B------:R-:W-:Y:S01]  /*5c30*/  HMMA.16816.F32 R104, R24.reuse, R10, R104 ;  /* 0x0000000a1868723c */ /* 0x040fe20000001868 */
[----:B------:R-:W-:Y:S02]  /*5c40*/  LOP3.LUT R8, R12, 0xffff, RZ, 0xc0, !PT ;  /* 0x0000ffff0c087812 */ /* 0x000fe400078ec0ff */
[----:B------:R-:W-:Y:S01]  /*5c50*/  MUFU.EX2 R229, R226 ;  /* 0x000000e200e57308 */ /* 0x000fe20000000800 */
[--C-:B------:R-:W-:Y:S02]  /*5c60*/  SHF.R.U32.HI R9, RZ, 0x18, R12.reuse ;  /* 0x00000018ff097819 */ /* 0x100fe4000001160c */
[C---:B---3--:R-:W-:Y:S01]  /*5c70*/  HMMA.16816.F32 R120, R24.reuse, R4, R120 ;  /* 0x000000041878723c */ /* 0x048fe20000001878 */
[----:B------:R-:W-:Y:S02]  /*5c80*/  SHF.R.U32.HI R10, RZ, 0x10, R12 ;  /* 0x00000010ff0a7819 */ /* 0x000fe4000001160c */
[----:B------:R-:W-:Y:S02]  /*5c90*/  SHF.R.U32.HI R12, RZ, 0x10, R217 ;  /* 0x00000010ff0c7819 */ /* 0x000fe400000116d9 */
[----:B------:R-:W-:Y:S01]  /*5ca0*/  MUFU.EX2 R143, R143 ;  /* 0x0000008f008f7308 */ /* 0x000fe20000000800 */
[----:B------:R-:W-:Y:S01]  /*5cb0*/  HMMA.16816.F32 R96, R24, R14, R96 ;  /* 0x0000000e1860723c */ /* 0x000fe20000001860 */
[----:B------:R-:W-:-:S02]  /*5cc0*/  LOP3.LUT R4, R217, 0xffff, RZ, 0xc0, !PT ;  /* 0x0000ffffd9047812 */ /* 0x000fc400078ec0ff */
[----:B------:R-:W-:Y:S02]  /*5cd0*/  LOP3.LUT R11, R217, 0xff, RZ, 0xc0, !PT ;  /* 0x000000ffd90b7812 */ /* 0x000fe400078ec0ff */
[----:B------:R-:W-:Y:S01]  /*5ce0*/  LOP3.LUT R10, R10, 0xff, RZ, 0xc0, !PT ;  /* 0x000000ff0a0a7812 */ /* 0x000fe200078ec0ff */
[C---:B------:R-:W-:Y:S01]  /*5cf0*/  HMMA.16816.F32 R116, R24.reuse, R6, R116 ;  /* 0x000000061874723c */ /* 0x040fe20000001874 */
[----:B------:R-:W1:Y:S01]  /*5d00*/  MUFU.EX2 R144, R144 ;  /* 0x0000009000907308 */ /* 0x000e620000000800 */
[----:B------:R-:W-:Y:S02]  /*5d10*/  SHF.R.U32.HI R14, RZ, 0x8, R4 ;  /* 0x00000008ff0e7819 */ /* 0x000fe40000011604 */
[----:B------:R-:W-:Y:S02]  /*5d20*/  SHF.R.U32.HI R5, RZ, 0x18, R217 ;  /* 0x00000018ff057819 */ /* 0x000fe400000116d9 */
[----:B------:R-:W-:Y:S01]  /*5d30*/  SHF.R.U32.HI R8, RZ, 0x8, R8 ;  /* 0x00000008ff087819 */ /* 0x000fe20000011608 */
[----:B------:R-:W-:Y:S01]  /*5d40*/  HMMA.16816.F32 R60, R24, R28, R60 ;  /* 0x0000001c183c723c */ /* 0x000fe2000000183c */
[----:B------:R-:W-:Y:S01]  /*5d50*/  LOP3.LUT R4, R12, 0xff, RZ, 0xc0, !PT ;  /* 0x000000ff0c047812 */ /* 0x000fe200078ec0ff */
[----:B------:R-:W-:Y:S01]  /*5d60*/  MUFU.EX2 R146, R146 ;  /* 0x0000009200927308 */ /* 0x000fe20000000800 */
[----:B------:R-:W-:-:S02]  /*5d70*/  PRMT R9, R10, 0x5410, R9 ;  /* 0x000054100a097816 */ /* 0x000fc40000000009 */
[----:B------:R-:W-:Y:S01]  /*5d80*/  PRMT R11, R11, 0x5410, R14 ;  /* 0x000054100b0b7816 */ /* 0x000fe2000000000e */
[C---:B------:R-:W-:Y:S01]  /*5d90*/  HMMA.16816.F32 R64, R24.reuse, R30, R64 ;  /* 0x0000001e1840723c */ /* 0x040fe20000001840 */
[----:B------:R-:W-:Y:S01]  /*5da0*/  PRMT R33, R33, 0x5410, R8 ;  /* 0x0000541021217816 */ /* 0x000fe20000000008 */
[----:B------:R-:W3:Y:S01]  /*5db0*/  LDSM.16.MT88.4 R28, [R188+0x11000] ;  /* 0x01100000bc1c783b */ /* 0x000ee20000004200 */
[----:B------:R-:W-:Y:S01]  /*5dc0*/  PRMT R5, R4, 0x5410, R5 ;  /* 0x0000541004057816 */ /* 0x000fe20000000005 */
[----:B------:R-:W4:Y:S01]  /*5dd0*/  MUFU.EX2 R227, R227 ;  /* 0x000000e300e37308 */ /* 0x000f220000000800 */
[--C-:B------:R-:W-:Y:S01]  /*5de0*/  HSET2.LE.AND R4, R11, R174.reuse, PT ;  /* 0x000000ae0b047233 */ /* 0x100fe20003803000 */
[----:B------:R-:W-:Y:S01]  /*5df0*/  HMMA.16816.F32 R68, R24, R20, R68 ;  /* 0x000000141844723c */ /* 0x000fe20000001844 */
[--C-:B------:R-:W-:Y:S01]  /*5e00*/  HSET2.LE.AND R7, R9, R174.reuse, PT ;  /* 0x000000ae09077233 */ /* 0x100fe20003803000 */
[----:B------:R-:W-:Y:S01]  /*5e10*/  LDSM.16.MT88.4 R12, [R189+0xd800] ;  /* 0x00d80000bd0c783b */ /* 0x000fe20000004200 */
[----:B------:R-:W-:-:S02]  /*5e20*/  HSET2.LE.AND R6, R33, R174, PT ;  /* 0x000000ae21067233 */ /* 0x000fc40003803000 */
[----:B--2---:R-:W-:Y:S01]  /*5e30*/  F2FP.F16.F32.PACK_AB R11, R141, R140 ;  /* 0x0000008c8d0b723e */ /* 0x004fe200000000ff */
[C---:B------:R-:W-:Y:S01]  /*5e40*/  HMMA.16816.F32 R72, R24.reuse, R22, R72 ;  /* 0x000000161848723c */ /* 0x040fe20000001848 */
[----:B------:R-:W-:Y:S01]  /*5e50*/  HSET2.LE.AND R5, R5, R174, PT ;  /* 0x000000ae05057233 */ /* 0x000fe20003803000 */
[----:B------:R-:W2:Y:S01]  /*5e60*/  LDSM.16.MT88.4 R20, [R192+0xd800] ;  /* 0x00d80000c014783b */ /* 0x000ea20000004200 */
[----:B-1----:R-:W-:Y:S01]  /*5e70*/  F2FP.F16.F32.PACK_AB R10, R144, R143 ;  /* 0x0000008f900a723e */ /* 0x002fe200000000ff */
[----:B------:R-:W-:Y:S01]  /*5e80*/  FADD.FTZ R140, R140, R171 ;  /* 0x000000ab8c8c7221 */ /* 0x000fe20000010000 */
[----:B------:R-:W-:Y:S01]  /*5e90*/  F2FP.F16.F32.PACK_AB R9, R229, R142 ;  /* 0x0000008ee509723e */ /* 0x000fe200000000ff */
[C---:B------:R-:W-:Y:S01]  /*5ea0*/  HMMA.16816.F32 R84, R24.reuse, R16, R84 ;  /* 0x000000101854723c */ /* 0x040fe20000001854 */
[----:B------:R-:W-:Y:S01]  /*5eb0*/  LOP3.LUT R4, R4, R11, RZ, 0xc0, !PT ;  /* 0x0000000b04047212 */ /* 0x000fe200078ec0ff */
[----:B------:R-:W-:Y:S01]  /*5ec0*/  FADD.FTZ R143, R143, R200 ;  /* 0x000000c88f8f7221 */ /* 0x000fe20000010000 */
[----:B----4-:R-:W-:Y:S01]  /*5ed0*/  F2FP.F16.F32.PACK_AB R8, R227, R146 ;  /* 0x00000092e308723e */ /* 0x010fe200000000ff */
[----:B------:R-:W-:Y:S01]  /*5ee0*/  FADD.FTZ R141, R141, R140 ;  /* 0x0000008c8d8d7221 */ /* 0x000fe20000010000 */
[----:B------:R-:W-:Y:S01]  /*5ef0*/  LOP3.LUT R5, R5, R10, RZ, 0xc0, !PT ;  /* 0x0000000a05057212 */ /* 0x000fe200078ec0ff */
[C---:B------:R-:W-:Y:S01]  /*5f00*/  HMMA.16816.F32 R88, R24.reuse, R18, R88 ;  /* 0x000000121858723c */ /* 0x040fe20000001858 */
[----:B------:R-:W-:Y:S01]  /*5f10*/  LOP3.LUT R6, R6, R9, RZ, 0xc0, !PT ;  /* 0x0000000906067212 */ /* 0x000fe200078ec0ff */
[----:B------:R-:W1:Y:S01]  /*5f20*/  LDSM.16.MT88.4 R16, [R190+0xd800] ;  /* 0x00d80000be10783b */ /* 0x000e620000004200 */
[----:B------:R-:W-:Y:S01]  /*5f30*/  LOP3.LUT R7, R7, R8, RZ, 0xc0, !PT ;  /* 0x0000000807077212 */ /* 0x000fe200078ec0ff */
[----:B------:R-:W-:Y:S01]  /*5f40*/  FADD.FTZ R143, R144, R143 ;  /* 0x0000008f908f7221 */ /* 0x000fe20000010000 */
[----:B------:R-:W-:Y:S01]  /*5f50*/  FADD.FTZ R142, R142, R141 ;  /* 0x0000008d8e8e7221 */ /* 0x000fe20000010000 */
[----:B------:R-:W4:Y:S01]  /*5f60*/  LDSM.16.MT88.4 R8, [R190+0xf800] ;  /* 0x00f80000be08783b */ /* 0x000f220000004200 */
[----:B------:R-:W-:Y:S01]  /*5f70*/  HMMA.16816.F32 R44, R24, R136, R44 ;  /* 0x00000088182c723c */ /* 0x000fe2000000182c */
[----:B------:R-:W-:Y:S01]  /*5f80*/  FADD.FTZ R146, R146, R143 ;  /* 0x0000008f92927221 */ /* 0x000fe20000010000 */
[----:B------:R-:W-:-:S03]  /*5f90*/  FADD.FTZ R229, R229, R142 ;  /* 0x0000008ee5e57221 */ /* 0x000fc60000010000 */
[----:B------:R-:W-:Y:S01]  /*5fa0*/  FADD.FTZ R227, R227, R146 ;  /* 0x00000092e3e37221 */ /* 0x000fe20000010000 */
[C---:B------:R-:W-:Y:S01]  /*5fb0*/  HMMA.16816.F32 R48, R24.reuse, R138, R48 ;  /* 0x0000008a1830723c */ /* 0x040fe20000001830 */
[----:B------:R-:W5:Y:S05]  /*5fc0*/  LDSM.16.MT88.4 R136, [R188+0xd800] ;  /* 0x00d80000bc88783b */ /* 0x000f6a0000004200 */
[C---:B------:R-:W-:Y:S01]  /*5fd0*/  HMMA.16816.F32 R56, R24.reuse, R34, R56 ;  /* 0x000000221838723c */ /* 0x040fe20000001838 */
[----:B------:R-:W5:Y:S05]  /*5fe0*/  LDSM.16.MT88.4 R32, [R192+0xf800] ;  /* 0x00f80000c020783b */ /* 0x000f6a0000004200 */
[C---:B---3--:R-:W-:Y:S06]  /*5ff0*/  HMMA.16816.F32 R108, R24.reuse, R28, R108 ;  /* 0x0000001c186c723c */ /* 0x048fec000000186c */
[----:B------:R-:W-:Y:S01]  /*6000*/  HMMA.16816.F32 R112, R24, R30, R112 ;  /* 0x0000001e1870723c */ /* 0x000fe20000001870 */
[----:B------:R-:W3:Y:S04]  /*6010*/  LDSM.16.MT88.4 R28, [R189+0xf800] ;  /* 0x00f80000bd1c783b */ /* 0x000ee80000004200 */
[----:B------:R-:W3:Y:S01]  /*6020*/  LDSM.16.MT88.4 R24, [R188+0xf800] ;  /* 0x00f80000bc18783b */ /* 0x000ee20000004200 */
        /* <DEDUP_REMOVED lines=9> */
[C---:B----4-:R-:W-:Y:S06]  /*60c0*/  HMMA.16816.F32 R68, R4.reuse, R8, R68 ;  /* 0x000000080444723c */ /* 0x050fec0000001844 */
[C---:B------:R-:W-:Y:S01]  /*60d0*/  HMMA.16816.F32 R72, R4.reuse, R10, R72 ;  /* 0x0000000a0448723c */ /* 0x040fe20000001848 */
[----:B------:R-:W4:Y:S05]  /*60e0*/  LDSM.16.MT88.4 R8, [R188+0x11800] ;  /* 0x01180000bc08783b */ /* 0x000f2a0000004200 */
        /* <DEDUP_REMOVED lines=8> */
[C---:B--2---:R-:W-:Y:S06]  /*6170*/  HMMA.16816.F32 R92, R4.reuse, R20, R92 ;  /* 0x00000014045c723c */ /* 0x044fec000000185c */
[C---:B------:R-:W-:Y:S06]  /*6180*/  HMMA.16816.F32 R96, R4.reuse, R22, R96 ;  /* 0x000000160460723c */ /* 0x040fec0000001860 */
[C---:B-1----:R-:W-:Y:S06]  /*6190*/  HMMA.16816.F32 R100, R4.reuse, R16, R100 ;  /* 0x000000100464723c */ /* 0x042fec0000001864 */
[C---:B------:R-:W-:Y:S06]  /*61a0*/  HMMA.16816.F32 R104, R4.reuse, R18, R104 ;  /* 0x000000120468723c */ /* 0x040fec0000001868 */
[C---:B------:R-:W-:Y:S06]  /*61b0*/  HMMA.16816.F32 R120, R4.reuse, R12, R120 ;  /* 0x0000000c0478723c */ /* 0x040fec0000001878 */
[C---:B------:R-:W-:Y:S06]  /*61c0*/  HMMA.16816.F32 R116, R4.reuse, R14, R116 ;  /* 0x0000000e0474723c */ /* 0x040fec0000001874 */
[C---:B----4-:R-:W-:Y:S06]  /*61d0*/  HMMA.16816.F32 R108, R4.reuse, R8, R108 ;  /* 0x00000008046c723c */ /* 0x050fec000000186c */
[----:B------:R-:W-:Y:S01]  /*61e0*/  HMMA.16816.F32 R112, R4, R10, R112 ;  /* 0x0000000a0470723c */ /* 0x000fe20000001870 */
[----:B------:R-:W-:-:S08]  /*61f0*/  NOP ;  /* 0x0000000000007918 */ /* 0x000fd00000000000 */
[----:B------:R-:W-:-:S15]  /*6200*/  @!P5 BRA `(.L_x_630) ;  /* 0x0000003c001cd947 */ /* 0x000fde0003800000 */
[----:B------:R-:W-:Y:S01]  /*6210*/  ULDC UR4, c[0x0][0x2d0] ;  /* 0x0000b40000047ab9 */ /* 0x000fe20000000800 */
[----:B------:R-:W-:Y:S01]  /*6220*/  IMAD.WIDE.U32 R232, R152, -0x326172a9, RZ ;  /* 0xcd9e8d5798e87825 */ /* 0x000fe200078e00ff */
[----:B------:R-:W-:Y:S01]  /*6230*/  ISETP.GE.AND P4, PT, R154, UR4, PT ;  /* 0x000000049a007c0c */ /* 0x000fe2000bf86270 */
[----:B------:R-:W-:Y:S01]  /*6240*/  ULDC.64 UR8, c[0x0][0x250] ;  /* 0x0000940000087ab9 */ /* 0x000fe20000000a00 */
[----:B------:R-:W-:Y:S01]  /*6250*/  LEA.HI.SX32 R226, R133, 0xfffffffe, 0x1a ;  /* 0xfffffffe85e27811 */ /* 0x000fe200078fd2ff */
[----:B------:R-:W-:Y:S01]  /*6260*/  IMAD.MOV.U32 R0, RZ, RZ, R3 ;  /* 0x000000ffff007224 */ /* 0x000fe200078e0003 */
[----:B------:R-:W-:Y:S01]  /*6270*/  LOP3.LUT R230, R233, R135, RZ, 0x3c, !PT ;  /* 0x00000087e9e67212 */ /* 0x000fe200078e3cff */
[----:B------:R-:W-:Y:S01]  /*6280*/  IMAD.WIDE.U32 R234, R134, -0x2daee0ad, RZ ;  /* 0xd2511f5386ea7825 */ /* 0x000fe200078e00ff */
[----:B------:R-:W-:Y:S01]  /*6290*/  MOV R133, R132 ;  /* 0x0000008400857202 */ /* 0x000fe20000000f00 */
[----:B------:R-:W-:Y:S01]  /*62a0*/  USHF.L.U64.HI UR12, UR8, 0x4, UR9 ;  /* 0x00000004080c7899 */ /* 0x000fe20008010209 */
[----:B------:R-:W-:Y:S01]  /*62b0*/  PRMT R217, R2, 0x7054, R2 ;  /* 0x0000705402d97816 */ /* 0x000fe20000000002 */
[----:B------:R-:W-:Y:S01]  /*62c0*/  IMAD.WIDE.U32 R230, R230, -0x2daee0ad, RZ ;  /* 0xd2511f53e6e67825 */ /* 0x000fe200078e00ff */
[----:B------:R-:W-:Y:S01]  /*62d0*/  USHF.L.U32 UR13, UR8, 0x4, URZ ;  /* 0x00000004080d7899 */ /* 0x000fe2000800063f */
[----:B------:R-:W-:-:S02]  /*62e0*/  ULDC UR5, c[0x0][0x2d0] ;  /* 0x0000b40000057ab9 */ /* 0x000fc40000000800 */
[----:B------:R-:W1:Y:S01]  /*62f0*/  @!P4 LDC.64 R206, c[0x0][0x220] ;  /* 0x00008800ffcecb82 */ /* 0x000e620000000a00 */
[----:B------:R-:W-:Y:S01]  /*6300*/  ULDC UR4, c[0x0][0x2ec] ;  /* 0x0000bb0000047ab9 */ /* 0x000fe20000000800 */
[----:B------:R-:W-:-:S06]  /*6310*/  ULDC.64 UR6, c[0x0][0x248] ;  /* 0x0000920000067ab9 */ /* 0x000fcc0000000a00 */
[----:B------:R-:W2:Y:S08]  /*6320*/  @!P4 LDC.64 R204, c[0x0][0x220] ;  /* 0x00008800ffcccb82 */ /* 0x000eb00000000a00 */
[----:B------:R-:W3:Y:S08]  /*6330*/  @!P4 LDC.64 R202, c[0x0][0x220] ;  /* 0x00008800ffcacb82 */ /* 0x000ef00000000a00 */
[----:B------:R-:W4:Y:S01]  /*6340*/  @!P4 LDC.64 R200, c[0x0][0x220] ;  /* 0x00008800ffc8cb82 */ /* 0x000f220000000a00 */
[----:B------:R-:W-:Y:S05]  /*6350*/  BRA `(.L_x_631) ;  /* 0x0000000400c07947 */ /* 0x000fea0003800000 */
.L_x_633:
[----:B------:R1:W-:Y:S01]  /*6360*/  @P4 STS.128 [R213+0x6000], RZ ;  /* 0x006000ffd5004388 */ /* 0x0003e20000000c00 */
[----:B------:R-:W2:Y:S01]  /*6370*/  @!P4 LDC.64 R142, c[0x0][0x218] ;  /* 0x00008600ff8ecb82 */ /* 0x000ea20000000a00 */
[----:B------:R-:W-:Y:S04]  /*6380*/  VIADD R2, R226, 0xffffffff ;  /* 0xffffffffe2027836 */ /* 0x000fe80000000000 */
[----:B------:R-:W-:Y:S01]  /*6390*/  IMAD.WIDE.U32 R146, R2, UR6, RZ ;  /* 0x0000000602927c25 */ /* 0x000fe2000f8e00ff */
[----:B------:R-:W-:Y:S02]  /*63a0*/  SHF.R.S32.HI R145, RZ, 0x1f, R2 ;  /* 0x0000001fff917819 */ /* 0x000fe40000011402 */
[----:B------:R-:W3:Y:S01]  /*63b0*/  @!P3 LDC.64 R140, c[0x0][0x218] ;  /* 0x00008600ff8cbb82 */ /* 0x000ee20000000a00 */
[----:B------:R-:W-:Y:S02]  /*63c0*/  LEA R151, P0, R146, R220, 0x6 ;  /* 0x000000dc92977211 */ /* 0x000fe400078030ff */
[----:B------:R-:W-:Y:S02]  /*63d0*/  IMAD R145, R145, UR6, RZ ;  /* 0x0000000691917c24 */ /* 0x000fe4000f8e02ff */
[----:B------:R-:W-:Y:S02]  /*63e0*/  IADD3 R149, P6, R210, R151, RZ ;  /* 0x00000097d2957210 */ /* 0x000fe40007fde0ff */
[----:B------:R-:W-:Y:S01]  /*63f0*/  IMAD R145, R2, UR7, R145 ;  /* 0x0000000702917c24 */ /* 0x000fe2000f8e0291 */
[----:B------:R-:W4:Y:S03]  /*6400*/  @!P2 LDC.64 R138, c[0x0][0x218] ;  /* 0x00008600ff8aab82 */ /* 0x000f260000000a00 */
[----:B------:R-:W-:Y:S05]  /*6410*/  IMAD.IADD R145, R147, 0x1, R145 ;  /* 0x0000000193917824 */ /* 0x000fea00078e0291 */
[----:B------:R-:W5:Y:S01]  /*6420*/  @!P4 LDC.64 R136, c[0x0][0x218] ;  /* 0x00008600ff88cb82 */ /* 0x000f620000000a00 */
[----:B------:R-:W-:Y:S07]  /*6430*/  LEA.HI.X R2, R146, R223, R145, 0x6, P0 ;  /* 0x000000df92027211 */ /* 0x000fee00000f3491 */
[----:B------:R-:W1:Y:S08]  /*6440*/  @!P3 LDC.64 R134, c[0x0][0x218] ;  /* 0x00008600ff86bb82 */ /* 0x000e700000000a00 */
[----:B------:R-:W1:Y:S08]  /*6450*/  @!P2 LDC.64 R146, c[0x0][0x218] ;  /* 0x00008600ff92ab82 */ /* 0x000e700000000a00 */
[----:B------:R-:W1:Y:S01]  /*6460*/  @!P4 LDC.64 R144, c[0x0][0x218] ;  /* 0x00008600ff90cb82 */ /* 0x000e620000000a00 */
[C---:B--2---:R-:W-:Y:S02]  /*6470*/  @!P4 LEA R160, P1, R151.reuse, R142, 0x1 ;  /* 0x0000008e97a0c211 */ /* 0x044fe400078208ff */
[C---:B---3--:R-:W-:Y:S02]  /*6480*/  @!P3 LEA R158, P0, R151.reuse, R140, 0x1 ;  /* 0x0000008c979eb211 */ /* 0x048fe400078008ff */
[C-C-:B------:R-:W-:Y:S02]  /*6490*/  @!P4 LEA.HI.X R161, R151.reuse, R143, R2.reuse, 0x1, P1 ;  /* 0x0000008f97a1c211 */ /* 0x140fe400008f0c02 */
[C-C-:B------:R-:W-:Y:S01]  /*64a0*/  @!P3 LEA.HI.X R159, R151.reuse, R141, R2.reuse, 0x1, P0 ;  /* 0x0000008d979fb211 */ /* 0x140fe200000f0c02 */
[----:B------:R-:W2:Y:S01]  /*64b0*/  @!P3 LDC.64 R142, c[0x0][0x218] ;  /* 0x00008600ff8ebb82 */ /* 0x000ea20000000a00 */
[----:B----4-:R-:W-:Y:S01]  /*64c0*/  @!P2 LEA R156, P0, R151, R138, 0x1 ;  /* 0x0000008a979ca211 */ /* 0x010fe200078008ff */
[----:B------:R-:W-:Y:S01]  /*64d0*/  @!PT LDS RZ, [RZ] ;  /* 0x00000000fffff984 */ /* 0x000fe20000000800 */
[----:B------:R-:W-:Y:S01]  /*64e0*/  @!PT LDS RZ, [RZ] ;  /* 0x00000000fffff984 */ /* 0x000fe20000000800 */
[----:B------:R-:W-:Y:S01]  /*64f0*/  @!PT LDS RZ, [RZ] ;  /* 0x00000000fffff984 */ /* 0x000fe20000000800 */
[----:B------:R3:W-:Y:S01]  /*6500*/  @!P4 LDGSTS.E.BYPASS.LTC128B.128 [R213+0x6000], desc[UR10][R160.64] ;  /* 0x06000000a0d5cfae */ /* 0x0007e2000b901d4a */
[----:B-----5:R-:W-:Y:S02]  /*6510*/  @!P4 LEA R152, P1, R149, R136, 0x1 ;  /* 0x000000889598c211 */ /* 0x020fe400078208ff */
[--C-:B------:R-:W-:Y:S01]  /*6520*/  @!P2 LEA.HI.X R157, R151, R139, R2.reuse, 0x1, P0 ;  /* 0x0000008b979da211 */ /* 0x100fe200000f0c02 */
[----:B------:R3:W-:Y:S01]  /*6530*/  @P3 STS.128 [R213+0x8000], RZ ;  /* 0x008000ffd5003388 */ /* 0x0007e20000000c00 */
[----:B-1----:R-:W-:Y:S01]  /*6540*/  @!P3 LEA R154, P0, R149, R134, 0x1 ;  /* 0x00000086959ab211 */ /* 0x002fe200078008ff */
[----:B------:R-:W1:Y:S01]  /*6550*/  @!P2 LDC.64 R140, c[0x0][0x218] ;  /* 0x00008600ff8cab82 */ /* 0x000e620000000a00 */
[----:B------:R-:W-:Y:S01]  /*6560*/  IMAD.X R2, R209, 0x1, R2, P6 ;  /* 0x00000001d1027824 */ /* 0x000fe200030e0602 */
[----:B------:R-:W-:Y:S01]  /*6570*/  @!PT LDS RZ, [RZ] ;  /* 0x00000000fffff984 */ /* 0x000fe20000000800 */
[----:B------:R-:W-:Y:S01]  /*6580*/  @!PT LDS RZ, [RZ] ;  /* 0x00000000fffff984 */ /* 0x000fe20000000800 */
[----:B------:R-:W-:Y:S01]  /*6590*/  @!PT LDS RZ, [RZ] ;  /* 0x00000000fffff984 */ /* 0x000fe20000000800 */
[----:B------:R3:W-:Y:S04]  /*65a0*/  @!P3 LDGSTS.E.BYPASS.LTC128B.128 [R213+0x8000], desc[UR10][R158.64+0x80] ;  /* 0x080000809ed5bfae */ /* 0x0007e8000b901d4a */
[----:B------:R3:W-:Y:S01]  /*65b0*/  @P2 STS.128 [R213+0xa000], RZ ;  /* 0x00a000ffd5002388 */ /* 0x0007e20000000c00 */
[C-C-:B------:R-:W-:Y:S01]  /*65c0*/  @!P4 LEA.HI.X R153, R149.reuse, R137, R2.reuse, 0x1, P1 ;  /* 0x000000899599c211 */ /* 0x140fe200008f0c02 */
[----:B------:R-:W4:Y:S01]  /*65d0*/  @!P4 LDC.64 R138, c[0x0][0x218] ;  /* 0x00008600ff8acb82 */ /* 0x000f220000000a00 */
[C-C-:B------:R-:W-:Y:S01]  /*65e0*/  @!P3 LEA.HI.X R155, R149.reuse, R135, R2.reuse, 0x1, P0 ;  /* 0x00000087959bb211 */ /* 0x140fe200000f0c02 */
[----:B------:R-:W-:Y:S01]  /*65f0*/  @!PT LDS RZ, [RZ] ;  /* 0x00000000fffff984 */ /* 0x000fe20000000800 */
[----:B------:R-:W-:Y:S01]  /*6600*/  @!PT LDS RZ, [RZ] ;  /* 0x00000000fffff984 */ /* 0x000fe20000000800 */
[----:B------:R-:W-:Y:S01]  /*6610*/  @!PT LDS RZ, [RZ] ;  /* 0x00000000fffff984 */ /* 0x000fe20000000800 */
[----:B------:R3:W-:Y:S01]  /*6620*/  @!P2 LDGSTS.E.BYPASS.LTC128B.128 [R213+0xa000], desc[UR10][R156.64+0x100] ;  /* 0x0a0001009cd5afae */ /* 0x0007e2000b901d4a */
[C---:B------:R-:W-:Y:S02]  /*6630*/  @!P2 LEA R146, P0, R149.reuse, R146, 0x1 ;  /* 0x000000929592a211 */ /* 0x040fe400078008ff */
[C---:B------:R-:W-:Y:S01]  /*6640*/  IADD3 R151, P1, R210.reuse, R149, RZ ;  /* 0x00000095d2977210 */ /* 0x040fe20007f3e0ff */
[----:B------:R3:W-:Y:S01]  /*6650*/  @P4 STS.128 [R213+0x6800], RZ ;  /* 0x006800ffd5004388 */ /* 0x0007e20000000c00 */
[--C-:B------:R-:W-:Y:S01]  /*6660*/  @!P2 LEA.HI.X R147, R149, R147, R2.reuse, 0x1, P0 ;  /* 0x000000939593a211 */ /* 0x100fe200000f0c02 */
[----:B------:R-:W5:Y:S01]  /*6670*/  @!P3 LDC.64 R136, c[0x0][0x218] ;  /* 0x00008600ff88bb82 */ /* 0x000f620000000a00 */
[C---:B------:R-:W-:Y:S01]  /*6680*/  @!P4 LEA R148, P0, R151.reuse, R144, 0x1 ;  /* 0x000000909794c211 */ /* 0x040fe200078008ff */
[----:B------:R-:W-:Y:S01]  /*6690*/  @!PT LDS RZ, [RZ] ;  /* 0x00000000fffff984 */ /* 0x000fe20000000800 */
[----:B------:R-:W-:Y:S01]  /*66a0*/  @!PT LDS RZ, [RZ] ;  /* 0x00000000fffff984 */ /* 0x000fe20000000800 */
[----:B------:R-:W-:Y:S01]  /*66b0*/  @!PT LDS RZ, [RZ] ;  /* 0x00000000fffff984 */ /* 0x000fe20000000800 */
[----:B------:R3:W-:Y:S01]  /*66c0*/  @!P4 LDGSTS.E.BYPASS.LTC128B.128 [R213+0x6800], desc[UR10][R152.64] ;  /* 0x0680000098d5cfae */ /* 0x0007e2000b901d4a */
[----:B--2---:R-:W-:Y:S01]  /*66d0*/  @!P3 LEA R142, P6, R151, R142, 0x1 ;  /* 0x0000008e978eb211 */ /* 0x004fe200078c08ff */
[----:B------:R-:W-:Y:S02]  /*66e0*/  IMAD.X R2, R209, 0x1, R2, P1 ;  /* 0x00000001d1027824 */ /* 0x000fe400008e0602 */
[----:B------:R3:W-:Y:S02]  /*66f0*/  @P3 STS.128 [R213+0x8800], RZ ;  /* 0x008800ffd5003388 */ /* 0x0007e40000000c00 */
[----:B------:R-:W2:Y:S01]  /*6700*/  @!P2 LDC.64 R134, c[0x0][0x218] ;  /* 0x00008600ff86ab82 */ /* 0x000ea20000000a00 */
[C-C-:B------:R-:W-:Y:S01]  /*6710*/  @!P4 LEA.HI.X R149, R151.reuse, R145, R2.reuse, 0x1, P0 ;  /* 0x000000919795c211 */ /* 0x140fe200000f0c02 */
[----:B------:R-:W-:Y:S01]  /*6720*/  @!PT LDS RZ, [RZ] ;  /* 0x00000000fffff984 */ /* 0x000fe20000000800 */
[----:B------:R-:W-:Y:S01]  /*6730*/  @!PT LDS RZ, [RZ] ;  /* 0x00000000fffff984 */ /* 0x000fe20000000800 */
[----:B------:R-:W-:Y:S01]  /*6740*/  @!PT LDS RZ, [RZ] ;  /* 0x00000000fffff984 */ /* 0x000fe20000000800 */
[----:B------:R3:W-:Y:S01]  /*6750*/  @!P3 LDGSTS.E.BYPASS.LTC128B.128 [R213+0x8800], desc[UR10][R154.64+0x80] ;  /* 0x088000809ad5bfae */ /* 0x0007e2000b901d4a */
[C-C-:B------:R-:W-:Y:S02]  /*6760*/  @!P3 LEA.HI.X R143, R151.reuse, R143, R2.reuse, 0x1, P6 ;  /* 0x0000008f978fb211 */ /* 0x140fe400030f0c02 */
[C---:B-1----:R-:W-:Y:S01]  /*6770*/  @!P2 LEA R140, P1, R151.reuse, R140, 0x1 ;  /* 0x0000008c978ca211 */ /* 0x042fe200078208ff */
[----:B------:R3:W-:Y:S01]  /*6780*/  @P2 STS.128 [R213+0xa800], RZ ;  /* 0x00a800ffd5002388 */ /* 0x0007e20000000c00 */
[----:B------:R-:W-:Y:S02]  /*6790*/  IADD3 R144, P0, R210, R151, RZ ;  /* 0x00000097d2907210 */ /* 0x000fe40007f1e0ff */
[--C-:B------:R-:W-:Y:S01]  /*67a0*/  @!P2 LEA.HI.X R141, R151, R141, R2.reuse, 0x1, P1 ;  /* 0x0000008d978da211 */ /* 0x100fe200008f0c02 */
[----:B------:R-:W-:Y:S01]  /*67b0*/  @!PT LDS RZ, [RZ] ;  /* 0x00000000fffff984 */ /* 0x000fe20000000800 */
[----:B------:R-:W-:Y:S01]  /*67c0*/  @!PT LDS RZ, [RZ] ;  /* 0x00000000fffff984 */ /* 0x000fe20000000800 */
[----:B------:R-:W-:Y:S01]  /*67d0*/  @!PT LDS RZ, [RZ] ;  /* 0x00000000fffff984 */ /* 0x000fe20000000800 */
[----:B------:R3:W-:Y:S01]  /*67e0*/  @!P2 LDGSTS.E.BYPASS.LTC128B.128 [R213+0xa800], desc[UR10][R146.64+0x100] ;  /* 0x0a80010092d5afae */ /* 0x0007e2000b901d4a */
[C---:B----4-:R-:W-:Y:S01]  /*67f0*/  @!P4 LEA R138, P6, R144.reuse, R138, 0x1 ;  /* 0x0000008a908ac211 */ /* 0x050fe200078c08ff */
[----:B------:R-:W-:Y:S02]  /*6800*/  IMAD.X R2, R209, 0x1, R2, P0 ;  /* 0x00000001d1027824 */ /* 0x000fe400000e0602 */
[----:B------:R3:W-:Y:S01]  /*6810*/  @P4 STS.128 [R213+0x7000], RZ ;  /* 0x007000ffd5004388 */ /* 0x0007e20000000c00 */
[C---:B-----5:R-:W-:Y:S03]  /*6820*/  @!P3 LEA R136, P1, R144.reuse, R136, 0x1 ;  /* 0x000000889088b211 */ /* 0x060fe600078208ff */
[----:B------:R-:W-:Y:S01]  /*6830*/  @!PT LDS RZ, [RZ] ;  /* 0x00000000fffff984 */ /* 0x000fe20000000800 */
[----:B------:R-:W-:Y:S01]  /*6840*/  @!PT LDS RZ, [RZ] ;  /* 0x00000000fffff984 */ /* 0x000fe20000000800 */
[----:B------:R-:W-:Y:S01]  /*6850*/  @!PT LDS RZ, [RZ] ;  /* 0x00000000fffff984 */ /* 0x000fe20000000800 */
[----:B------:R3:W-:Y:S01]  /*6860*/  @!P4 LDGSTS.E.BYPASS.LTC128B.128 [R213+0x7000], desc[UR10][R148.64] ;  /* 0x0700000094d5cfae */ /* 0x0007e2000b901d4a */
[C-C-:B------:R-:W-:Y:S02]  /*6870*/  @!P4 LEA.HI.X R139, R144.reuse, R139, R2.reuse, 0x1, P6 ;  /* 0x0000008b908bc211 */ /* 0x140fe400030f0c02 */
[C-C-:B------:R-:W-:Y:S01]  /*6880*/  @!P3 LEA.HI.X R137, R144.reuse, R137, R2.reuse, 0x1, P1 ;  /* 0x000000899089b211 */ /* 0x140fe200008f0c02 */
[----:B------:R3:W-:Y:S01]  /*6890*/  @P3 STS.128 [R213+0x9000], RZ ;  /* 0x009000ffd5003388 */ /* 0x0007e20000000c00 */
[C---:B--2---:R-:W-:Y:S03]  /*68a0*/  @!P2 LEA R134, P0, R144.reuse, R134, 0x1 ;  /* 0x000000869086a211 */ /* 0x044fe600078008ff */
[----:B------:R-:W-:Y:S01]  /*68b0*/  @!PT LDS RZ, [RZ] ;  /* 0x00000000fffff984 */ /* 0x000fe20000000800 */
[----:B------:R-:W-:Y:S01]  /*68c0*/  @!PT LDS RZ, [RZ] ;  /* 0x00000000fffff984 */ /* 0x000fe20000000800 */
[----:B------:R-:W-:Y:S01]  /*68d0*/  @!PT LDS RZ, [RZ] ;  /* 0x00000000fffff984 */ /* 0x000fe20000000800 */
[----:B------:R3:W-:Y:S01]  /*68e0*/  @!P3 LDGSTS.E.BYPASS.LTC128B.128 [R213+0x9000], desc[UR10][R142.64+0x80] ;  /* 0x090000808ed5bfae */ /* 0x0007e2000b901d4a */
[----:B------:R-:W-:Y:S03]  /*68f0*/  @!P2 LEA.HI.X R135, R144, R135, R2, 0x1, P0 ;  /* 0x000000879087a211 */ /* 0x000fe600000f0c02 */
        /* <DEDUP_REMOVED lines=22> */
.L_x_631:
[----:B------:R-:W-:Y:S01]  /*6a60*/  ISETP.GE.AND P3, PT, R215, UR5, PT ;  /* 0x00000005d7007c0c */ /* 0x000fe2000bf66270 */
[----:B------:R-:W-:Y:S04]  /*6a70*/  DEPBAR.LE SB0, 0x0 ;  /* 0x000080000000791a */ /* 0x000fe80000000000 */
[----:B------:R-:W-:Y:S01]  /*6a80*/  BAR.SYNC.DEFER_BLOCKING 0x0 ;  /* 0x0000000000007b1d */ /* 0x000fe20000010000 */
[----:B------:R-:W-:Y:S01]  /*6a90*/  ISETP.GE.AND P2, PT, R214, UR5, PT ;  /* 0x00000005d6007c0c */ /* 0x000fe2000bf46270 */
[----:B------:R-:W-:Y:S01]  /*6aa0*/  IMAD.WIDE.U32 R240, R226, UR8, RZ ;  /* 0x00000008e2f07c25 */ /* 0x000fe2000f8e00ff */
[----:B------:R-:W-:Y:S02]  /*6ab0*/  SHF.R.S32.HI R2, RZ, 0x1f, R226 ;  /* 0x0000001fff027819 */ /* 0x000fe400000114e2 */
[----:B------:R-:W-:Y:S03]  /*6ac0*/  LEA R239, P0, R240, R218, 0x6 ;  /* 0x000000daf0ef7211 */ /* 0x000fe600078030ff */
[----:B------:R-:W-:Y:S01]  /*6ad0*/  IMAD R2, R2, UR8, RZ ;  /* 0x0000000802027c24 */ /* 0x000fe2000f8e02ff */
[C---:B-1----:R-:W-:Y:S03]  /*6ae0*/  @!P4 LEA R250, P1, R239.reuse, R206, 0x1 ;  /* 0x000000ceeffac211 */ /* 0x042fe600078208ff */
[----:B------:R-:W-:Y:S01]  /*6af0*/  IMAD R2, R226, UR9, R2 ;  /* 0x00000009e2027c24 */ /* 0x000fe2000f8e0202 */
[----:B------:R-:W-:Y:S03]  /*6b00*/  IADD3 R132, P5, R239, UR13, RZ ;  /* 0x0000000def847c10 */ /* 0x000fe6000ffbe0ff */
[----:B------:R-:W-:Y:S05]  /*6b10*/  IMAD.IADD R3, R241, 0x1, R2 ;  /* 0x00000001f1037824 */ /* 0x000fea00078e0202 */
[----:B------:R-:W-:Y:S01]  /*6b20*/  LEA.HI.X R228, R240, R208, R3, 0x6, P0 ;  /* 0x000000d0f0e47211 */ /* 0x000fe200000f3403 */
[----:B------:R-:W-:Y:S01]  /*6b30*/  @P4 STS.128 [R213+0xc000], RZ ;  /* 0x00c000ffd5004388 */ /* 0x000fe20000000c00 */
[----:B------:R-:W1:Y:S02]  /*6b40*/  @!P3 LDC.64 R236, c[0x0][0x220] ;  /* 0x00008800ffecbb82 */ /* 0x000e640000000a00 */
[C-C-:B------:R-:W-:Y:S02]  /*6b50*/  @!P4 LEA.HI.X R251, R239.reuse, R207, R228.reuse, 0x1, P1 ;  /* 0x000000cfeffbc211 */ /* 0x140fe400008f0ce4 */
[----:B--2---:R-:W-:Y:S03]  /*6b60*/  @!P4 LEA R246, P1, R132, R204, 0x1 ;  /* 0x000000cc84f6c211 */ /* 0x004fe600078208ff */
[----:B------:R-:W-:Y:S01]  /*6b70*/  @!PT LDS RZ, [RZ] ;  /* 0x00000000fffff984 */ /* 0x000fe20000000800 */
[----:B------:R-:W-:Y:S01]  /*6b80*/  @!PT LDS RZ, [RZ] ;  /* 0x00000000fffff984 */ /* 0x000fe20000000800 */
[----:B------:R-:W-:Y:S01]  /*6b90*/  @!PT LDS RZ, [RZ] ;  /* 0x00000000fffff984 */ /* 0x000fe20000000800 */
[----:B------:R-:W-:Y:S01]  /*6ba0*/  @!P4 LDGSTS.E.BYPASS.LTC128B.128 [R213+0xc000], desc[UR10][R250.64] ;  /* 0x0c000000fad5cfae */ /* 0x000fe2000b901d4a */
[----:B------:R-:W2:Y:S03]  /*6bb0*/  @!P2 LDC.64 R134, c[0x0][0x220] ;  /* 0x00008800ff86ab82 */ /* 0x000ea60000000a00 */
[----:B------:R-:W-:Y:S05]  /*6bc0*/  @P3 STS.128 [R213+0xe000], RZ ;  /* 0x00e000ffd5003388 */ /* 0x000fea0000000c00 */
[----:B------:R-:W5:Y:S08]  /*6bd0*/  @!P3 LDC.64 R2, c[0x0][0x220] ;  /* 0x00008800ff02bb82 */ /* 0x000f700000000a00 */
[----:B------:R-:W3:Y:S01]  /*6be0*/  @!P2 LDC.64 R240, c[0x0][0x220] ;  /* 0x00008800fff0ab82 */ /* 0x000ee20000000a00 */
[C---:B-1----:R-:W-:Y:S04]  /*6bf0*/  @!P3 LEA R242, P0, R239.reuse, R236, 0x1 ;  /* 0x000000eceff2b211 */ /* 0x042fe800078008ff */
[C-C-:B------:R-:W-:Y:S02]  /*6c00*/  @!P3 LEA.HI.X R243, R239.reuse, R237, R228.reuse, 0x1, P0 ;  /* 0x000000edeff3b211 */ /* 0x140fe400000f0ce4 */
[C---:B--2---:R-:W-:Y:S01]  /*6c10*/  @!P2 LEA R248, P0, R239.reuse, R134, 0x1 ;  /* 0x00000086eff8a211 */ /* 0x044fe200078008ff */
[----:B------:R-:W1:Y:S02]  /*6c20*/  @!P2 LDC.64 R236, c[0x0][0x220] ;  /* 0x00008800ffecab82 */ /* 0x000e640000000a00 */
[----:B------:R-:W-:Y:S01]  /*6c30*/  @!PT LDS RZ, [RZ] ;  /* 0x00000000fffff984 */ /* 0x000fe20000000800 */
[----:B------:R-:W-:Y:S01]  /*6c40*/  @!PT LDS RZ, [RZ] ;  /* 0x00000000fffff984 */ /* 0x000fe20000000800 */
[----:B------:R-:W-:Y:S01]  /*6c50*/  @!PT LDS RZ, [RZ] ;  /* 0x00000000fffff984 */ /* 0x000fe20000000800 */
[----:B------:R2:W-:Y:S01]  /*6c60*/  @!P3 LDGSTS.E.BYPASS.LTC128B.128 [R213+0xe000], desc[UR10][R242.64+0x80] ;  /* 0x0e000080f2d5bfae */ /* 0x0005e2000b901d4a */
[----:B------:R-:W-:Y:S03]  /*6c70*/  @!P2 LEA.HI.X R249, R239, R135, R228, 0x1, P0 ;  /* 0x00000087eff9a211 */ /* 0x000fe600000f0ce4 */
[----:B------:R-:W-:Y:S01]  /*6c80*/  @P2 STS.128 [R213+0x10000], RZ ;  /* 0x010000ffd5002388 */ /* 0x000fe20000000c00 */
[----:B------:R-:W-:Y:S01]  /*6c90*/  IADD3.X R228, R228, UR12, RZ, P5, !PT ;  /* 0x0000000ce4e47c10 */ /* 0x000fe2000affe4ff */
[----:B------:R-:W4:Y:S02]  /*6ca0*/  @!P3 LDC.64 R238, c[0x0][0x220] ;  /* 0x00008800ffeebb82 */ /* 0x000f240000000a00 */
[----:B------:R-:W-:Y:S01]  /*6cb0*/  @!PT LDS RZ, [RZ] ;  /* 0x00000000fffff984 */ /* 0x000fe20000000800 */
[----:B------:R-:W-:Y:S01]  /*6cc0*/  @!PT LDS RZ, [RZ] ;  /* 0x00000000fffff984 */ /* 0x000fe20000000800 */
[----:B------:R-:W-:Y:S01]  /*6cd0*/  @!PT LDS RZ, [RZ] ;  /* 0x00000000fffff984 */ /* 0x000fe20000000800 */
[----:B------:R-:W-:Y:S01]  /*6ce0*/  @!P2 LDGSTS.E.BYPASS.LTC128B.128 [R213+0x10000], desc[UR10][R248.64+0x100] ;  /* 0x10000100f8d5afae */ /* 0x000fe2000b901d4a */
[C-C-:B------:R-:W-:Y:S02]  /*6cf0*/  @!P4 LEA.HI.X R247, R132.reuse, R205, R228.reuse, 0x1, P1 ;  /* 0x000000cd84f7c211 */ /* 0x140fe400008f0ce4 */
[C---:B-----5:R-:W-:Y:S01]  /*6d00*/  @!P3 LEA R244, P0, R132.reuse, R2, 0x1 ;  /* 0x0000000284f4b211 */ /* 0x060fe200078008ff */
[----:B------:R-:W-:Y:S03]  /*6d10*/  @P4 STS.128 [R213+0xc800], RZ ;  /* 0x00c800ffd5004388 */ /* 0x000fe60000000c00 */
[C-C-:B------:R-:W-:Y:S01]  /*6d20*/  @!P3 LEA.HI.X R245, R132.reuse, R3, R228.reuse, 0x1, P0 ;  /* 0x0000000384f5b211 */ /* 0x140fe200000f0ce4 */
[----:B------:R-:W-:Y:S01]  /*6d30*/  @!PT LDS RZ, [RZ] ;  /* 0x00000000fffff984 */ /* 0x000fe20000000800 */
[----:B------:R-:W-:Y:S01]  /*6d40*/  @!PT LDS RZ, [RZ] ;  /* 0x00000000fffff984 */ /* 0x000fe20000000800 */
[----:B------:R-:W-:Y:S01]  /*6d50*/  @!PT LDS RZ, [RZ] ;  /* 0x00000000fffff984 */ /* 0x000fe20000000800 */
[----:B------:R-:W-:Y:S01]  /*6d60*/  @!P4 LDGSTS.E.BYPASS.LTC128B.128 [R213+0xc800], desc[UR10][R246.64] ;  /* 0x0c800000f6d5cfae */ /* 0x000fe2000b901d4a */
[C---:B---3--:R-:W-:Y:S01]  /*6d70*/  @!P2 LEA R240, P0, R132.reuse, R240, 0x1 ;  /* 0x000000f084f0a211 */ /* 0x048fe200078008ff */
[----:B------:R-:W3:Y:S02]  /*6d80*/  @!P3 LDC.64 R134, c[0x0][0x220] ;  /* 0x00008800ff86bb82 */ /* 0x000ee40000000a00 */
[----:B------:R-:W-:Y:S01]  /*6d90*/  @P3 STS.128 [R213+0xe800], RZ ;  /* 0x00e800ffd5003388 */ /* 0x000fe20000000c00 */
[C---:B------:R-:W-:Y:S03]  /*6da0*/  @!P2 LEA.HI.X R241, R132.reuse, R241, R228, 0x1, P0 ;  /* 0x000000f184f1a211 */ /* 0x040fe600000f0ce4 */
[----:B------:R-:W-:Y:S01]  /*6db0*/  @!PT LDS RZ, [RZ] ;  /* 0x00000000fffff984 */ /* 0x000fe20000000800 */
[----:B------:R-:W-:Y:S01]  /*6dc0*/  @!PT LDS RZ, [RZ] ;  /* 0x00000000fffff984 */ /* 0x000fe20000000800 */
[----:B------:R-:W-:Y:S01]  /*6dd0*/  @!PT LDS RZ, [RZ] ;  /* 0x00000000fffff984 */ /* 0x000fe20000000800 */
[----:B------:R-:W-:Y:S02]  /*6de0*/  @!P3 LDGSTS.E.BYPASS.LTC128B.128 [R213+0xe800], desc[UR10][R244.64+0x80] ;  /* 0x0e800080f4d5bfae */ /* 0x000fe4000b901d4a */
[----:B------:R-:W5:Y:S01]  /*6df0*/  @!P2 LDC.64 R2, c[0x0][0x220] ;  /* 0x00008800ff02ab82 */ /* 0x000f620000000a00 */
[----:B--2---:R-:W-:Y:S01]  /*6e00*/  IADD3 R242, P1, R132, UR13, RZ ;  /* 0x0000000d84f27c10 */ /* 0x004fe2000ff3e0ff */
[----:B------:R-:W-:Y:S03]  /*6e10*/  @P2 STS.128 [R213+0x10800], RZ ;  /* 0x010800ffd5002388 */ /* 0x000fe60000000c00 */
[----:B------:R-:W-:Y:S01]  /*6e20*/  @!P4 LEA R250, P0, R242, R202, 0x1 ;  /* 0x000000caf2fac211 */ /* 0x000fe200078008ff */
[----:B------:R-:W-:Y:S01]  /*6e30*/  @!PT LDS RZ, [RZ] ;  /* 0x00000000fffff984 */ /* 0x000fe20000000800 */
[----:B------:R-:W-:Y:S01]  /*6e40*/  @!PT LDS RZ, [RZ] ;  /* 0x00000000fffff984 */ /* 0x000fe20000000800 */
[----:B------:R-:W-:Y:S01]  /*6e50*/  @!PT LDS RZ, [RZ] ;  /* 0x00000000fffff984 */ /* 0x000fe20000000800 */
[----:B------:R-:W-:Y:S01]  /*6e60*/  @!P2 LDGSTS.E.BYPASS.LTC128B.128 [R213+0x10800], desc[UR10][R240.64+0x100] ;  /* 0x10800100f0d5afae */ /* 0x000fe2000b901d4a */
[----:B------:R-:W-:Y:S02]  /*6e70*/  IADD3.X R228, R228, UR12, RZ, P1, !PT ;  /* 0x0000000ce4e47c10 */ /* 0x000fe40008ffe4ff */
[C---:B----4-:R-:W-:Y:S01]  /*6e80*/  @!P3 LEA R238, P1, R242.reuse, R238, 0x1 ;  /* 0x000000eef2eeb211 */ /* 0x050fe200078208ff */
[----:B------:R-:W-:Y:S01]  /*6e90*/  @P4 STS.128 [R213+0xd000], RZ ;  /* 0x00d000ffd5004388 */ /* 0x000fe20000000c00 */
[C-C-:B------:R-:W-:Y:S02]  /*6ea0*/  @!P4 LEA.HI.X R251, R242.reuse, R203, R228.reuse, 0x1, P0 ;  /* 0x000000cbf2fbc211 */ /* 0x140fe400000f0ce4 */
[C-C-:B------:R-:W-:Y:S02]  /*6eb0*/  @!P3 LEA.HI.X R239, R242.reuse, R239, R228.reuse, 0x1, P1 ;  /* 0x000000eff2efb211 */ /* 0x140fe400008f0ce4 */
[C---:B-1----:R-:W-:Y:S01]  /*6ec0*/  @!P2 LEA R236, P0, R242.reuse, R236, 0x1 ;  /* 0x000000ecf2eca211 */ /* 0x042fe200078008ff */
[----:B------:R-:W-:Y:S01]  /*6ed0*/  @!PT LDS RZ, [RZ] ;  /* 0x00000000fffff984 */ /* 0x000fe20000000800 */
[----:B------:R-:W-:Y:S01]  /*6ee0*/  @!PT LDS RZ, [RZ] ;  /* 0x00000000fffff984 */ /* 0x000fe20000000800 */
[----:B------:R-:W-:Y:S01]  /*6ef0*/  @!PT LDS RZ, [RZ] ;  /* 0x00000000fffff984 */ /* 0x000fe20000000800 */
[----:B------:R-:W-:Y:S01]  /*6f00*/  @!P4 LDGSTS.E.BYPASS.LTC128B.128 [R213+0xd000], desc[UR10][R250.64] ;  /* 0x0d000000fad5cfae */ /* 0x000fe2000b901d4a */
[C---:B------:R-:W-:Y:S02]  /*6f10*/  IADD3 R132, P6, R242.reuse, UR13, RZ ;  /* 0x0000000df2847c10 */ /* 0x040fe4000ffde0ff */
[----:B------:R-:W-:Y:S01]  /*6f20*/  @!P2 LEA.HI.X R237, R242, R237, R228, 0x1, P0 ;  /* 0x000000edf2eda211 */ /* 0x000fe200000f0ce4 */
[----:B------:R-:W-:Y:S01]  /*6f30*/  @P3 STS.128 [R213+0xf000], RZ ;  /* 0x00f000ffd5003388 */ /* 0x000fe20000000c00 */
[----:B------:R-:W-:Y:S02]  /*6f40*/  @!P4 LEA R242, P5, R132, R200, 0x1 ;  /* 0x000000c884f2c211 */ /* 0x000fe400078a08ff */
[----:B------:R-:W-:Y:S01]  /*6f50*/  IADD3.X R228, R228, UR12, RZ, P6, !PT ;  /* 0x0000000ce4e47c10 */ /* 0x000fe2000b7fe4ff */
[----:B------:R-:W-:Y:S01]  /*6f60*/  @!PT LDS RZ, [RZ] ;  /* 0x00000000fffff984 */ /* 0x000fe20000000800 */
[----:B------:R-:W-:Y:S01]  /*6f70*/  @!PT LDS RZ, [RZ] ;  /* 0x00000000fffff984 */ /* 0x000fe20000000800 */
[----:B------:R-:W-:Y:S01]  /*6f80*/  @!PT LDS RZ, [RZ] ;  /* 0x00000000fffff984 */ /* 0x000fe20000000800 */
[----:B------:R-:W-:Y:S01]  /*6f90*/  @!P3 LDGSTS.E.BYPASS.LTC128B.128 [R213+0xf000], desc[UR10][R238.64+0x80] ;  /* 0x0f000080eed5bfae */ /* 0x000fe2000b901d4a */
[C---:B---3--:R-:W-:Y:S02]  /*6fa0*/  @!P3 LEA R134, P1, R132.reuse, R134, 0x1 ;  /* 0x000000868486b211 */ /* 0x048fe400078208ff */
[C-C-:B------:R-:W-:Y:S01]  /*6fb0*/  @!P4 LEA.HI.X R243, R132.reuse, R201, R228.reuse, 0x1, P5 ;  /* 0x000000c984f3c211 */ /* 0x140fe200028f0ce4 */
[----:B------:R-:W-:Y:S01]  /*6fc0*/  @P2 STS.128 [R213+0x11000], RZ ;  /* 0x011000ffd5002388 */ /* 0x000fe20000000c00 */
[C-C-:B------:R-:W-:Y:S02]  /*6fd0*/  @!P3 LEA.HI.X R135, R132.reuse, R135, R228.reuse, 0x1, P1 ;  /* 0x000000878487b211 */ /* 0x140fe400008f0ce4 */
[----:B-----5:R-:W-:Y:S01]  /*6fe0*/  @!P2 LEA R2, P0, R132, R2, 0x1 ;  /* 0x000000028402a211 */ /* 0x020fe200078008ff */
[----:B------:R-:W-:Y:S01]  /*6ff0*/  @!PT LDS RZ, [RZ] ;  /* 0x00000000fffff984 */ /* 0x000fe20000000800 */
[----:B------:R-:W-:Y:S01]  /*7000*/  @!PT LDS RZ, [RZ] ;  /* 0x00000000fffff984 */ /* 0x000fe20000000800 */
[----:B------:R-:W-:Y:S01]  /*7010*/  @!PT LDS RZ, [RZ] ;  /* 0x00000000fffff984 */ /* 0x000fe20000000800 */
[----:B------:R-:W-:Y:S01]  /*7020*/  @!P2 LDGSTS.E.BYPASS.LTC128B.128 [R213+0x11000], desc[UR10][R236.64+0x100] ;  /* 0x11000100ecd5afae */ /* 0x000fe2000b901d4a */
[----:B------:R-:W-:Y:S02]  /*7030*/  ISETP.GT.AND P5, PT, R226, RZ, PT ;  /* 0x000000ffe200720c */ /* 0x000fe40003fa4270 */
        /* <DEDUP_REMOVED lines=25> */
[----:B------:R-:W-:Y:S04]  /*71d0*/  LDSM.16.M88.4 R168, [R185] ;  /* 0x00000000b9a8783b */ /* 0x000fe80000000200 */
[----:B------:R-:W-:Y:S01]  /*71e0*/  LDSM.16.M88.4 R172, [R191+0x6800] ;  /* 0x00680000bfac783b */ /* 0x000fe20000000200 */
[C---:B--2---:R-:W-:Y:S06]  /*71f0*/  HMMA.16816.F32 R4, R136.reuse, R140, RZ ;  /* 0x0000008c8804723c */ /* 0x044fec00000018ff */
[C---:B------:R-:W-:Y:S01]  /*7200*/  HMMA.16816.F32 R8, R136.reuse, R142, RZ ;  /* 0x0000008e8808723c */ /* 0x040fe200000018ff */
[----:B------:R-:W2:Y:S05]  /*7210*/  LDSM.16.M88.4 R140, [R186] ;  /* 0x00000000ba8c783b */ /* 0x000eaa0000000200 */
[C---:B---3--:R-:W-:Y:S06]  /*7220*/  HMMA.16816.F32 R12, R136.reuse, R144, RZ ;  /* 0x00000090880c723c */ /* 0x048fec00000018ff */
[C---:B------:R-:W-:Y:S01]  /*7230*/  HMMA.16816.F32 R16, R136.reuse, R146, RZ ;  /* 0x000000928810723c */ /* 0x040fe200000018ff */
[----:B------:R-:W-:Y:S05]  /*7240*/  LDSM.16.M88.4 R144, [R194] ;  /* 0x00000000c290783b */ /* 0x000fea0000000200 */
[C---:B----4-:R-:W-:Y:S06]  /*7250*/  HMMA.16816.F32 R20, R136.reuse, R148, RZ ;  /* 0x000000948814723c */ /* 0x050fec00000018ff */
[C---:B------:R-:W-:Y:S01]  /*7260*/  HMMA.16816.F32 R24, R136.reuse, R150, RZ ;  /* 0x000000968818723c */ /* 0x040fe200000018ff */
[----:B------:R-:W3:Y:S05]  /*7270*/  LDSM.16.M88.4 R148, [R191+0x6000] ;  /* 0x00600000bf94783b */ /* 0x000eea0000000200 */
[C---:B-----5:R-:W-:Y:S06]  /*7280*/  HMMA.16816.F32 R28, R136.reuse, R152, RZ ;  /* 0x00000098881c723c */ /* 0x060fec00000018ff */
[----:B------:R-:W-:Y:S01]  /*7290*/  HMMA.16816.F32 R32, R136, R154, RZ ;  /* 0x0000009a8820723c */ /* 0x000fe200000018ff */
[----:B------:R-:W4:Y:S04]  /*72a0*/  LDSM.16.M88.4 R136, [R191+0x7000] ;  /* 0x00700000bf88783b */ /* 0x000f280000000200 */
[----:B------:R-:W5:Y:S01]  /*72b0*/  LDSM.16.M88.4 R152, [R191+0x7800] ;  /* 0x00780000bf98783b */ /* 0x000f620000000200 */
[C---:B-1----:R-:W-:Y:S06]  /*72c0*/  HMMA.16816.F32 R4, R156.reuse, R160, R4 ;  /* 0x000000a09c04723c */ /* 0x042fec0000001804 */
[C---:B------:R-:W-:Y:S01]  /*72d0*/  HMMA.16816.F32 R8, R156.reuse, R162, R8 ;  /* 0x000000a29c08723c */ /* 0x040fe20000001808 */
[----:B------:R-:W-:Y:S05]  /*72e0*/  LDSM.16.M88.4 R160, [R184] ;  /* 0x00000000b8a0783b */ /* 0x000fea0000000200 */
[C---:B------:R-:W-:Y:S06]  /*72f0*/  HMMA.16816.F32 R12, R156.reuse, R164, R12 ;  /* 0x000000a49c0c723c */ /* 0x040fec000000180c */
[C---:B------:R-:W-:Y:S01]  /*7300*/  HMMA.16816.F32 R16, R156.reuse, R166, R16 ;  /* 0x000000a69c10723c */ /* 0x040fe20000001810 */
[----:B------:R-:W-:Y:S05]  /*7310*/  LDSM.16.M88.4 R164, [R184+0x800] ;  /* 0x00080000b8a4783b */ /* 0x000fea0000000200 */
[C---:B--2---:R-:W-:Y:S06]  /*7320*/  HMMA.16816.F32 R20, R156.reuse, R140, R20 ;  /* 0x0000008c9c14723c */ /* 0x044fec0000001814 */
[C---:B------:R-:W-:Y:S01]  /*7330*/  HMMA.16816.F32 R24, R156.reuse, R142, R24 ;  /* 0x0000008e9c18723c */ /* 0x040fe20000001818 */
[----:B------:R-:W1:Y:S05]  /*7340*/  LDSM.16.M88.4 R140, [R193] ;  /* 0x00000000c18c783b */ /* 0x000e6a0000000200 */
[C---:B------:R-:W-:Y:S06]  /*7350*/  HMMA.16816.F32 R28, R156.reuse, R168, R28 ;  /* 0x000000a89c1c723c */ /* 0x040fec000000181c */
        /* <DEDUP_REMOVED lines=18> */
[----:B------:R-:W-:Y:S05]  /*7480*/  LDSM.16.M88.4 R160, [R196+0x2000] ;  /* 0x00200000c4a0783b */ /* 0x000fea0000000200 */
[C---:B------:R-:W-:Y:S06]  /*7490*/  HMMA.16816.F32 R12, R140.reuse, R164, R12 ;  /* 0x000000a48c0c723c */ /* 0x040fec000000180c */
[C---:B------:R-:W-:Y:S01]  /*74a0*/  HMMA.16816.F32 R16, R140.reuse, R166, R16 ;  /* 0x000000a68c10723c */ /* 0x040fe20000001810 */
[----:B------:R-:W1:Y:S05]  /*74b0*/  LDSM.16.M88.4 R164, [R183] ;  /* 0x00000000b7a4783b */ /* 0x000e6a0000000200 */
[C---:B--2---:R-:W-:Y:S06]  /*74c0*/  HMMA.16816.F32 R20, R140.reuse, R156, R20 ;  /* 0x0000009c8c14723c */ /* 0x044fec0000001814 */
[C---:B------:R-:W-:Y:S01]  /*74d0*/  HMMA.16816.F32 R24, R140.reuse, R158, R24 ;  /* 0x0000009e8c18723c */ /* 0x040fe20000001818 */
[----:B------:R-:W2:Y:S05]  /*74e0*/  LDSM.16.M88.4 R156, [R182] ;  /* 0x00000000b69c783b */ /* 0x000eaa0000000200 */
[C---:B---3--:R-:W-:Y:S06]  /*74f0*/  HMMA.16816.F32 R28, R140.reuse, R148, R28 ;  /* 0x000000948c1c723c */ /* 0x048fec000000181c */
[----:B------:R-:W-:Y:S01]  /*7500*/  HMMA.16816.F32 R32, R140, R150, R32 ;  /* 0x000000968c20723c */ /* 0x000fe20000001820 */
[----:B------:R-:W3:Y:S04]  /*7510*/  LDSM.16.M88.4 R140, [R181] ;  /* 0x00000000b58c783b */ /* 0x000ee80000000200 */
[----:B------:R-:W-:Y:S01]  /*7520*/  LDSM.16.M88.4 R148, [R194+0x2000] ;  /* 0x00200000c294783b */ /* 0x000fe20000000200 */
[C---:B------:R-:W-:Y:S06]  /*7530*/  HMMA.16816.F32 R4, R168.reuse, R172, R4 ;  /* 0x000000aca804723c */ /* 0x040fec0000001804 */
[C---:B------:R-:W-:Y:S01]  /*7540*/  HMMA.16816.F32 R8, R168.reuse, R174, R8 ;  /* 0x000000aea808723c */ /* 0x040fe20000001808 */
[----:B------:R-:W-:Y:S05]  /*7550*/  LDSM.16.M88.4 R172, [R191+0x8000] ;  /* 0x00800000bfac783b */ /* 0x000fea0000000200 */
[C---:B----4-:R-:W-:Y:S06]  /*7560*/  HMMA.16816.F32 R12, R168.reuse, R136, R12 ;  /* 0x00000088a80c723c */ /* 0x050fec000000180c */
[C---:B------:R-:W-:Y:S01]  /*7570*/  HMMA.16816.F32 R16, R168.reuse, R138, R16 ;  /* 0x0000008aa810723c */ /* 0x040fe20000001810 */
[----:B------:R-:W4:Y:S05]  /*7580*/  LDSM.16.M88.4 R136, [R180] ;  /* 0x00000000b488783b */ /* 0x000f2a0000000200 */
[C---:B-----5:R-:W-:Y:S06]  /*7590*/  HMMA.16816.F32 R20, R168.reuse, R144, R20 ;  /* 0x00000090a814723c */ /* 0x060fec0000001814 */
[C---:B------:R-:W-:Y:S01]  /*75a0*/  HMMA.16816.F32 R24, R168.reuse, R146, R24 ;  /* 0x00000092a818723c */ /* 0x040fe20000001818 */
[----:B------:R-:W5:Y:S05]  /*75b0*/  LDSM.16.M88.4 R144, [R191+0x8800] ;  /* 0x00880000bf90783b */ /* 0x000f6a0000000200 */
[C---:B------:R-:W-:Y:S06]  /*75c0*/  HMMA.16816.F32 R28, R168.reuse, R152, R28 ;  /* 0x00000098a81c723c */ /* 0x040fec000000181c */
[----:B------:R-:W-:Y:S01]  /*75d0*/  HMMA.16816.F32 R32, R168, R154, R32 ;  /* 0x0000009aa820723c */ /* 0x000fe20000001820 */
[----:B------:R-:W5:Y:S04]  /*75e0*/  LDSM.16.M88.4 R152, [R191+0x9000] ;  /* 0x00900000bf98783b */ /* 0x000f680000000200 */
[----:B------:R-:W-:Y:S01]  /*75f0*/  LDSM.16.M88.4 R168, [R184+0x2000] ;  /* 0x00200000b8a8783b */ /* 0x000fe20000000200 */
[C---:B-1----:R-:W-:Y:S06]  /*7600*/  HMMA.16816.F32 R4, R160.reuse, R164, R4 ;  /* 0x000000a4a004723c */ /* 0x042fec0000001804 */
[C---:B------:R-:W-:Y:S01]  /*7610*/  HMMA.16816.F32 R8, R160.reuse, R166, R8 ;  /* 0x000000a6a008723c */ /* 0x040fe20000001808 */
[----:B------:R-:W-:Y:S05]  /*7620*/  LDSM.16.M88.4 R164, [R193+0x2000] ;  /* 0x00200000c1a4783b */ /* 0x000fea0000000200 */
[C---:B--2---:R-:W-:Y:S06]  /*7630*/  HMMA.16816.F32 R12, R160.reuse, R156, R12 ;  /* 0x0000009ca00c723c */ /* 0x044fec000000180c */
[C---:B------:R-:W-:Y:S01]  /*7640*/  HMMA.16816.F32 R16, R160.reuse, R158, R16 ;  /* 0x0000009ea010723c */ /* 0x040fe20000001810 */
[----:B------:R-:W1:Y:S05]  /*7650*/  LDSM.16.M88.4 R156, [R191+0x9800] ;  /* 0x00980000bf9c783b */ /* 0x000e6a0000000200 */
[C---:B---3--:R-:W-:Y:S06]  /*7660*/  HMMA.16816.F32 R20, R160.reuse, R140, R20 ;  /* 0x0000008ca014723c */ /* 0x048fec0000001814 */
[C---:B------:R-:W-:Y:S01]  /*7670*/  HMMA.16816.F32 R24, R160.reuse, R142, R24 ;  /* 0x0000008ea018723c */ /* 0x040fe20000001818 */
[----:B------:R-:W2:Y:S05]  /*7680*/  LDSM.16.M88.4 R140, [R184+0x2800] ;  /* 0x00280000b88c783b */ /* 0x000eaa0000000200 */
[C---:B----4-:R-:W-:Y:S06]  /*7690*/  HMMA.16816.F32 R28, R160.reuse, R136, R28 ;  /* 0x00000088a01c723c */ /* 0x050fec000000181c */
[----:B------:R-:W-:Y:S01]  /*76a0*/  HMMA.16816.F32 R32, R160, R138, R32 ;  /* 0x0000008aa020723c */ /* 0x000fe20000001820 */
[----:B------:R-:W3:Y:S04]  /*76b0*/  LDSM.16.M88.4 R136, [R184+0x3000] ;  /* 0x00300000b888783b */ /* 0x000ee80000000200 */
[----:B------:R-:W-:Y:S01]  /*76c0*/  LDSM.16.M88.4 R160, [R198+0x4000] ;  /* 0x00400000c6a0783b */ /* 0x000fe20000000200 */
[C---:B------:R-:W-:Y:S06]  /*76d0*/  HMMA.16816.F32 R4, R148.reuse, R172, R4 ;  /* 0x000000ac9404723c */ /* 0x040fec0000001804 */
[C---:B------:R-:W-:Y:S01]  /*76e0*/  HMMA.16816.F32 R8, R148.reuse, R174, R8 ;  /* 0x000000ae9408723c */ /* 0x040fe20000001808 */
[----:B------:R-:W-:Y:S05]  /*76f0*/  LDSM.16.M88.4 R172, [R197+0xa000] ;  /* 0x00a00000c5ac783b */ /* 0x000fea0000000200 */
[C---:B-----5:R-:W-:Y:S06]  /*7700*/  HMMA.16816.F32 R12, R148.reuse, R144, R12 ;  /* 0x00000090940c723c */ /* 0x060fec000000180c */
[C---:B------:R-:W-:Y:S01]  /*7710*/  HMMA.16816.F32 R16, R148.reuse, R146, R16 ;  /* 0x000000929410723c */ /* 0x040fe20000001810 */
[----:B------:R-:W4:Y:S05]  /*7720*/  LDSM.16.M88.4 R144, [R184+0x3800] ;  /* 0x00380000b890783b */ /* 0x000f2a0000000200 */
[C---:B------:R-:W-:Y:S06]  /*7730*/  HMMA.16816.F32 R20, R148.reuse, R152, R20 ;  /* 0x000000989414723c */ /* 0x040fec0000001814 */
[C---:B------:R-:W-:Y:S01]  /*7740*/  HMMA.16816.F32 R24, R148.reuse, R154, R24 ;  /* 0x0000009a9418723c */ /* 0x040fe20000001818 */
[----:B------:R-:W5:Y:S05]  /*7750*/  LDSM.16.M88.4 R152, [R197+0xa800] ;  /* 0x00a80000c598783b */ /* 0x000f6a0000000200 */
[C---:B-1----:R-:W-:Y:S06]  /*7760*/  HMMA.16816.F32 R28, R148.reuse, R156, R28 ;  /* 0x0000009c941c723c */ /* 0x042fec000000181c */
[----:B------:R-:W-:Y:S01]  /*7770*/  HMMA.16816.F32 R32, R148, R158, R32 ;  /* 0x0000009e9420723c */ /* 0x000fe20000001820 */
[----:B------:R-:W1:Y:S04]  /*7780*/  LDSM.16.M88.4 R148, [R197+0xb000] ;  /* 0x00b00000c594783b */ /* 0x000e680000000200 */
[----:B------:R-:W-:Y:S01]  /*7790*/  LDSM.16.M88.4 R156, [R196+0x4000] ;  /* 0x00400000c49c783b */ /* 0x000fe20000000200 */
[C---:B------:R-:W-:Y:S06]  /*77a0*/  HMMA.16816.F32 R4, R164.reuse, R168, R4 ;  /* 0x000000a8a404723c */ /* 0x040fec0000001804 */
[C---:B------:R-:W-:Y:S01]  /*77b0*/  HMMA.16816.F32 R8, R164.reuse, R170, R8 ;  /* 0x000000aaa408723c */ /* 0x040fe20000001808 */
[----:B------:R-:W-:Y:S05]  /*77c0*/  LDSM.16.M88.4 R168, [R179] ;  /* 0x00000000b3a8783b */ /* 0x000fea0000000200 */
[C---:B--2---:R-:W-:Y:S06]  /*77d0*/  HMMA.16816.F32 R12, R164.reuse, R140, R12 ;  /* 0x0000008ca40c723c */ /* 0x044fec000000180c */
[C---:B------:R-:W-:Y:S01]  /*77e0*/  HMMA.16816.F32 R16, R164.reuse, R142, R16 ;  /* 0x0000008ea410723c */ /* 0x040fe20000001810 */
[----:B------:R-:W2:Y:S05]  /*77f0*/  LDSM.16.M88.4 R140, [R197+0xb800] ;  /* 0x00b80000c58c783b */ /* 0x000eaa0000000200 */
[C---:B---3--:R-:W-:Y:S06]  /*7800*/  HMMA.16816.F32 R20, R164.reuse, R136, R20 ;  /* 0x00000088a414723c */ /* 0x048fec0000001814 */
[C---:B------:R-:W-:Y:S01]  /*7810*/  HMMA.16816.F32 R24, R164.reuse, R138, R24 ;  /* 0x0000008aa418723c */ /* 0x040fe20000001818 */
[----:B------:R-:W3:Y:S05]  /*7820*/  LDSM.16.M88.4 R136, [R178] ;  /* 0x00000000b288783b */ /* 0x000eea0000000200 */
[C---:B----4-:R-:W-:Y:S06]  /*7830*/  HMMA.16816.F32 R28, R164.reuse, R144, R28 ;  /* 0x00000090a41c723c */ /* 0x050fec000000181c */
[----:B------:R-:W-:Y:S01]  /*7840*/  HMMA.16816.F32 R32, R164, R146, R32 ;  /* 0x00000092a420723c */ /* 0x000fe20000001820 */
[----:B------:R-:W4:Y:S04]  /*7850*/  LDSM.16.M88.4 R144, [R177] ;  /* 0x00000000b190783b */ /* 0x000f280000000200 */
[----:B------:R-:W-:Y:S01]  /*7860*/  LDSM.16.M88.4 R164, [R194+0x4000] ;  /* 0x00400000c2a4783b */ /* 0x000fe20000000200 */
[C---:B------:R-:W-:Y:S06]  /*7870*/  HMMA.16816.F32 R4, R160.reuse, R172, R4 ;  /* 0x000000aca004723c */ /* 0x040fec0000001804 */
[C---:B------:R-:W-:Y:S01]  /*7880*/  HMMA.16816.F32 R8, R160.reuse, R174, R8 ;  /* 0x000000aea008723c */ /* 0x040fe20000001808 */
[----:B------:R-:W-:Y:S05]  /*7890*/  LDSM.16.M88.4 R172, [R191+0xa000] ;  /* 0x00a00000bfac783b */ /* 0x000fea0000000200 */
[C---:B-----5:R-:W-:Y:S06]  /*78a0*/  HMMA.16816.F32 R12, R160.reuse, R152, R12 ;  /* 0x00000098a00c723c */ /* 0x060fec000000180c */
[C---:B------:R-:W-:Y:S01]  /*78b0*/  HMMA.16816.F32 R16, R160.reuse, R154, R16 ;  /* 0x0000009aa010723c */ /* 0x040fe20000001810 */
[----:B------:R-:W5:Y:S05]  /*78c0*/  LDSM.16.M88.4 R152, [R176] ;  /* 0x00000000b098783b */ /* 0x000f6a0000000200 */
[C---:B-1----:R-:W-:Y:S06]  /*78d0*/  HMMA.16816.F32 R20, R160.reuse, R148, R20 ;  /* 0x00000094a014723c */ /* 0x042fec0000001814 */
[C---:B------:R-:W-:Y:S01]  /*78e0*/  HMMA.16816.F32 R24, R160.reuse, R150, R24 ;  /* 0x00000096a018723c */ /* 0x040fe20000001818 */
[----:B------:R-:W-:Y:S05]  /*78f0*/  LDSM.16.M88.4 R148, [R191+0xb000] ;  /* 0x00b00000bf94783b */ /* 0x000fea0000000200 */
[C---:B--2---:R-:W-:Y:S06]  /*7900*/  HMMA.16816.F32 R28, R160.reuse, R140, R28 ;  /* 0x0000008ca01c723c */ /* 0x044fec000000181c */
[----:B------:R-:W-:Y:S01]  /*7910*/  HMMA.16816.F32 R32, R160, R142, R32 ;  /* 0x0000008ea020723c */ /* 0x000fe20000001820 */
[----:B------:R-:W1:Y:S04]  /*7920*/  LDSM.16.M88.4 R140, [R191+0xa800] ;  /* 0x00a80000bf8c783b */ /* 0x000e680000000200 */
[----:B------:R-:W-:Y:S01]  /*7930*/  LDSM.16.M88.4 R160, [R193+0x4000] ;  /* 0x00400000c1a0783b */ /* 0x000fe20000000200 */
[C---:B------:R-:W-:Y:S06]  /*7940*/  HMMA.16816.F32 R4, R156.reuse, R168, R4 ;  /* 0x000000a89c04723c */ /* 0x040fec0000001804 */
[C---:B------:R-:W-:Y:S01]  /*7950*/  HMMA.16816.F32 R8, R156.reuse, R170, R8 ;  /* 0x000000aa9c08723c */ /* 0x040fe20000001808 */
[----:B------:R-:W-:Y:S05]  /*7960*/  LDSM.16.M88.4 R168, [R184+0x4000] ;  /* 0x00400000b8a8783b */ /* 0x000fea0000000200 */
[C---:B---3--:R-:W-:Y:S06]  /*7970*/  HMMA.16816.F32 R12, R156.reuse, R136, R12 ;  /* 0x000000889c0c723c */ /* 0x048fec000000180c */
[C---:B------:R-:W-:Y:S01]  /*7980*/  HMMA.16816.F32 R16, R156.reuse, R138, R16 ;  /* 0x0000008a9c10723c */ /* 0x040fe20000001810 */
[----:B------:R-:W2:Y:S05]  /*7990*/  LDSM.16.M88.4 R136, [R191+0xb800] ;  /* 0x00b80000bf88783b */ /* 0x000eaa0000000200 */
[C---:B----4-:R-:W-:Y:S06]  /*79a0*/  HMMA.16816.F32 R20, R156.reuse, R144, R20 ;  /* 0x000000909c14723c */ /* 0x050fec0000001814 */
[C---:B------:R-:W-:Y:S01]  /*79b0*/  HMMA.16816.F32 R24, R156.reuse, R146, R24 ;  /* 0x000000929c18723c */ /* 0x040fe20000001818 */
[----:B------:R-:W3:Y:S05]  /*79c0*/  LDSM.16.M88.4 R144, [R184+0x4800] ;  /* 0x00480000b890783b */ /* 0x000eea0000000200 */
[C---:B-----5:R-:W-:Y:S06]  /*79d0*/  HMMA.16816.F32 R28, R156.reuse, R152, R28 ;  /* 0x000000989c1c723c */ /* 0x060fec000000181c */
[----:B------:R-:W-:Y:S06]  /*79e0*/  HMMA.16816.F32 R32, R156, R154, R32 ;  /* 0x0000009a9c20723c */ /* 0x000fec0000001820 */
[C---:B------:R-:W-:Y:S06]  /*79f0*/  HMMA.16816.F32 R4, R164.reuse, R172, R4 ;  /* 0x000000aca404723c */ /* 0x040fec0000001804 */
[C---:B------:R-:W-:Y:S06]  /*7a00*/  HMMA.16816.F32 R8, R164.reuse, R174, R8 ;  /* 0x000000aea408723c */ /* 0x040fec0000001808 */
[C---:B-1----:R-:W-:Y:S06]  /*7a10*/  HMMA.16816.F32 R12, R164.reuse, R140, R12 ;  /* 0x0000008ca40c723c */ /* 0x042fec000000180c */
[C---:B------:R-:W-:Y:S01]  /*7a20*/  HMMA.16816.F32 R16, R164.reuse, R142, R16 ;  /* 0x0000008ea410723c */ /* 0x040fe20000001810 */
[----:B------:R-:W1:Y:S05]  /*7a30*/  LDSM.16.M88.4 R140, [R184+0x5000] ;  /* 0x00500000b88c783b */ /* 0x000e6a0000000200 */
[C---:B------:R-:W-:Y:S06]  /*7a40*/  HMMA.16816.F32 R20, R164.reuse, R148, R20 ;  /* 0x00000094a414723c */ /* 0x040fec0000001814 */
[C---:B------:R-:W-:Y:S06]  /*7a50*/  HMMA.16816.F32 R24, R164.reuse, R150, R24 ;  /* 0x00000096a418723c */ /* 0x040fec0000001818 */
[C---:B--2---:R-:W-:Y:S06]  /*7a60*/  HMMA.16816.F32 R28, R164.reuse, R136, R28 ;  /* 0x00000088a41c723c */ /* 0x044fec000000181c */
[----:B------:R-:W-:Y:S01]  /*7a70*/  HMMA.16816.F32 R32, R164, R138, R32 ;  /* 0x0000008aa420723c */ /* 0x000fe20000001820 */
[----:B------:R-:W2:Y:S01]  /*7a80*/  LDSM.16.M88.4 R136, [R184+0x5800] ;  /* 0x00580000b888783b */ /* 0x000ea20000000200 */
[----:B------:R-:W-:Y:S04]  /*7a90*/  DEPBAR.LE SB0, 0x0 ;  /* 0x000080000000791a */ /* 0x000fe80000000000 */
[C---:B------:R-:W-:Y:S01]  /*7aa0*/  HMMA.16816.F32 R4, R160.reuse, R168, R4 ;  /* 0x000000a8a004723c */ /* 0x040fe20000001804 */
[----:B------:R-:W-:Y:S05]  /*7ab0*/  BAR.SYNC.DEFER_BLOCKING 0x0 ;  /* 0x0000000000007b1d */ /* 0x000fea0000010000 */
[C---:B------:R-:W-:Y:S06]  /*7ac0*/  HMMA.16816.F32 R8, R160.reuse, R170, R8 ;  /* 0x000000aaa008723c */ /* 0x040fec0000001808 */
[C---:B---3--:R-:W-:Y:S06]  /*7ad0*/  HMMA.16816.F32 R12, R160.reuse, R144, R12 ;  /* 0x00000090a00c723c */ /* 0x048fec000000180c */
[C---:B------:R-:W-:Y:S06]  /*7ae0*/  HMMA.16816.F32 R16, R160.reuse, R146, R16 ;  /* 0x00000092a010723c */ /* 0x040fec0000001810 */
[----:B------:R-:W-:Y:S01]  /*7af0*/  FMNMX.FTZ R2, R4, R133, !PT ;  /* 0x0000008504027209 */ /* 0x000fe20007810000 */
[C---:B-1----:R-:W-:Y:S04]  /*7b00*/  HMMA.16816.F32 R20, R160.reuse, R140, R20 ;  /* 0x0000008ca014723c */ /* 0x042fe80000001814 */
[----:B------:R-:W-:Y:S02]  /*7b10*/  FMNMX.FTZ R3, R5, R2, !PT ;  /* 0x0000000205037209 */ /* 0x000fe40007810000 */
[----:B------:R-:W-:Y:S01]  /*7b20*/  FMNMX.FTZ R2, R6, R0, !PT ;  /* 0x0000000006027209 */ /* 0x000fe20007810000 */
[C---:B------:R-:W-:Y:S04]  /*7b30*/  HMMA.16816.F32 R24, R160.reuse, R142, R24 ;  /* 0x0000008ea018723c */ /* 0x040fe80000001818 */
[----:B------:R-:W-:Y:S02]  /*7b40*/  FMNMX.FTZ R132, R8, R3, !PT ;  /* 0x0000000308847209 */ /* 0x000fe40007810000 */
[----:B------:R-:W-:Y:S01]  /*7b50*/  FMNMX.FTZ R135, R7, R2, !PT ;  /* 0x0000000207877209 */ /* 0x000fe20007810000 */
[C---:B--2---:R-:W-:Y:S04]  /*7b60*/  HMMA.16816.F32 R28, R160.reuse, R136, R28 ;  /* 0x00000088a01c723c */ /* 0x044fe8000000181c */
        /* <DEDUP_REMOVED lines=27> */
.L_x_632:
[----:B---3--:R-:W1:Y:S01]  /*7d20*/  SHFL.BFLY PT, R139, R132, 0x2, 0x1f ;  /* 0x0c401f00848b7f89 */ /* 0x008e6200000e0000 */
[----:B------:R-:W-:Y:S02]  /*7d30*/  FMNMX.FTZ R2, R34, R3, !PT ;  /* 0x0000000322027209 */ /* 0x000fe40007810000 */
[----:B------:R-:W-:Y:S05]  /*7d40*/  SHF.L.U32 R247, R226, 0x1, RZ ;  /* 0x00000001e2f77819 */ /* 0x000fea00000006ff */
[----:B------:R-:W-:Y:S01]  /*7d50*/  LDSM.16.MT88.4 R140, [R192+0xc000] ;  /* 0x00c00000c08c783b */ /* 0x000fe20000004200 */
[----:B------:R-:W-:Y:S02]  /*7d60*/  FMNMX.FTZ R135, R35, R2, !PT ;  /* 0x0000000223877209 */ /* 0x000fe40007810000 */
[C---:B------:R-:W-:Y:S02]  /*7d70*/  IADD3 R243, R224.reuse, 0x3c6ef372, RZ ;  /* 0x3c6ef372e0f37810 */ /* 0x040fe40007ffe0ff */
[C---:B------:R-:W-:Y:S02]  /*7d80*/  IADD3 R245, R224.reuse, -0x61c88647, RZ ;  /* 0x9e3779b9e0f57810 */ /* 0x040fe40007ffe0ff */
[C---:B------:R-:W-:Y:S01]  /*7d90*/  IADD3 R239, R225.reuse, 0x76cf5d0a, RZ ;  /* 0x76cf5d0ae1ef7810 */ /* 0x040fe20007ffe0ff */
[----:B------:R-:W2:Y:S01]  /*7da0*/  SHFL.BFLY PT, R2, R135, 0x2, 0x1f ;  /* 0x0c401f0087027f89 */ /* 0x000ea200000e0000 */
[C---:B------:R-:W-:Y:S02]  /*7db0*/  IADD3 R242, R225.reuse, 0x32370b8f, RZ ;  /* 0x32370b8fe1f27810 */ /* 0x040fe40007ffe0ff */
[C---:B------:R-:W-:Y:S05]  /*7dc0*/  IADD3 R159, R224.reuse, 0x78dde6e4, RZ ;  /* 0x78dde6e4e09f7810 */ /* 0x040fea0007ffe0ff */
[----:B------:R-:W-:Y:S01]  /*7dd0*/  LDSM.16.MT88.4 R144, [R190+0xc000] ;  /* 0x00c00000be90783b */ /* 0x000fe20000004200 */
[C---:B------:R-:W-:Y:S02]  /*7de0*/  IADD3 R238, R224.reuse, -0x255992d5, RZ ;  /* 0xdaa66d2be0ee7810 */ /* 0x040fe40007ffe0ff */
[C---:B------:R-:W-:Y:S02]  /*7df0*/  IADD3 R158, R225.reuse, -0x56f99767, RZ ;  /* 0xa9066899e19e7810 */ /* 0x040fe40007ffe0ff */
[C---:B------:R-:W-:Y:S02]  /*7e00*/  IADD3 R157, R225.reuse, -0x126145ec, RZ ;  /* 0xed9eba14e19d7810 */ /* 0x040fe40007ffe0ff */
[----:B------:R-:W-:Y:S01]  /*7e10*/  IADD3 R156, R224, -0x4ab325aa, RZ ;  /* 0xb54cda56e09c7810 */ /* 0x000fe20007ffe0ff */
[----:B------:R-:W-:Y:S01]  /*7e20*/  LDSM.16.MT88.4 R148, [R189+0xc000] ;  /* 0x00c00000bd94783b */ /* 0x000fe20000004200 */
[----:B------:R-:W-:Y:S02]  /*7e30*/  IADD3 R226, R226, -0x1, RZ ;  /* 0xffffffffe2e27810 */ /* 0x000fe40007ffe0ff */
[----:B-1----:R-:W-:Y:S02]  /*7e40*/  FMNMX.FTZ R137, R132, R139, !PT ;  /* 0x0000008b84897209 */ /* 0x002fe40007810000 */
[----:B------:R-:W-:Y:S03]  /*7e50*/  IADD3 R139, R225, -0x4498517b, RZ ;  /* 0xbb67ae85e18b7810 */ /* 0x000fe60007ffe0ff */
[----:B------:R-:W1:Y:S01]  /*7e60*/  SHFL.BFLY PT, R136, R137, 0x1, 0x1f ;  /* 0x0c201f0089887f89 */ /* 0x000e6200000e0000 */
[----:B------:R-:W-:Y:S02]  /*7e70*/  LOP3.LUT R240, R231, R234, R139, 0x96, !PT ;  /* 0x000000eae7f07212 */ /* 0x000fe400078e968b */
[----:B--2---:R-:W-:Y:S02]  /*7e80*/  FMNMX.FTZ R134, R135, R2, !PT ;  /* 0x0000000287867209 */ /* 0x004fe40007810000 */
[--C-:B------:R-:W-:Y:S01]  /*7e90*/  LOP3.LUT R2, R235, R247, R225.reuse, 0x96, !PT ;  /* 0x000000f7eb027212 */ /* 0x100fe200078e96e1 */
[----:B------:R-:W-:Y:S01]  /*7ea0*/  IMAD.WIDE.U32 R240, R240, -0x326172a9, RZ ;  /* 0xcd9e8d57f0f07825 */ /* 0x000fe200078e00ff */
[----:B------:R-:W-:Y:S01]  /*7eb0*/  IADD3 R247, R247, 0x1, RZ ;  /* 0x00000001f7f77810 */ /* 0x000fe20007ffe0ff */
[----:B------:R-:W2:Y:S02]  /*7ec0*/  SHFL.BFLY PT, R3, R134, 0x1, 0x1f ;  /* 0x0c201f0086037f89 */ /* 0x000ea400000e0000 */
[----:B------:R-:W-:Y:S01]  /*7ed0*/  IMAD.WIDE.U32 R236, R2, -0x326172a9, RZ ;  /* 0xcd9e8d5702ec7825 */ /* 0x000fe200078e00ff */
[----:B------:R-:W-:Y:S04]  /*7ee0*/  LOP3.LUT R247, R235, R247, R225, 0x96, !PT ;  /* 0x000000f7ebf77212 */ /* 0x000fe800078e96e1 */
[----:B------:R-:W-:Y:S02]  /*7ef0*/  LOP3.LUT R135, R237, R232, R245, 0x96, !PT ;  /* 0x000000e8ed877212 */ /* 0x000fe400078e96f5 */
[----:B------:R-:W-:Y:S03]  /*7f00*/  LOP3.LUT R236, R241, R236, R243, 0x96, !PT ;  /* 0x000000ecf1ec7212 */ /* 0x000fe600078e96f3 */
[----:B------:R-:W-:Y:S01]  /*7f10*/  IMAD.WIDE.U32 R154, R135, -0x2daee0ad, RZ ;  /* 0xd2511f53879a7825 */ /* 0x000fe200078e00ff */
[----:B-1----:R-:W-:Y:S03]  /*7f20*/  FMNMX.FTZ R132, R137, R136, !PT ;  /* 0x0000008889847209 */ /* 0x002fe60007810000 */
[----:B------:R-:W-:Y:S01]  /*7f30*/  IMAD.WIDE.U32 R236, R236, -0x2daee0ad, RZ ;  /* 0xd2511f53ecec7825 */ /* 0x000fe200078e00ff */
[C---:B------:R-:W-:Y:S03]  /*7f40*/  FSETP.NEU.FTZ.AND P0, PT, R132.reuse, -INF , PT ;  /* 0xff8000008400780b */ /* 0x040fe60003f1d000 */
[C---:B------:R-:W-:Y:S01]  /*7f50*/  FMUL.FTZ R168, R132.reuse, UR4 ;  /* 0x0000000484a87c20 */ /* 0x040fe20008410000 */
[----:B------:R-:W-:Y:S01]  /*7f60*/  LOP3.LUT R154, R237, R154, R242, 0x96, !PT ;  /* 0x0000009aed9a7212 */ /* 0x000fe200078e96f2 */
[----:B------:R-:W-:Y:S01]  /*7f70*/  FADD.FTZ R133, -R132, R133 ;  /* 0x0000008584857221 */ /* 0x000fe20000010100 */
[----:B--2---:R-:W-:Y:S02]  /*7f80*/  FMNMX.FTZ R3, R134, R3, !PT ;  /* 0x0000000386037209 */ /* 0x004fe40007810000 */
[----:B------:R-:W-:Y:S01]  /*7f90*/  FSEL R168, R168, RZ, P0 ;  /* 0x000000ffa8a87208 */ /* 0x000fe20000000000 */
[----:B------:R-:W-:Y:S01]  /*7fa0*/  FMUL.FTZ R2, R133, UR4 ;  /* 0x0000000485027c20 */ /* 0x000fe20008410000 */
[C---:B------:R-:W-:Y:S01]  /*7fb0*/  FSETP.NEU.FTZ.AND P0, PT, R3.reuse, -INF , PT ;  /* 0xff8000000300780b */ /* 0x040fe20003f1d000 */
[----:B------:R-:W-:Y:S02]  /*7fc0*/  FMUL.FTZ R166, R3, UR4 ;  /* 0x0000000403a67c20 */ /* 0x000fe40008410000 */
[--C-:B------:R-:W-:Y:S01]  /*7fd0*/  FFMA.FTZ R135, R8, UR4, -R168.reuse ;  /* 0x0000000408877c23 */ /* 0x100fe200080108a8 */
[----:B------:R-:W-:Y:S01]  /*7fe0*/  LOP3.LUT R8, R155, R230, R239, 0x96, !PT ;  /* 0x000000e69b087212 */ /* 0x000fe200078e96ef */
[----:B------:R-:W-:Y:S04]  /*7ff0*/  IMAD.WIDE.U32 R154, R154, -0x326172a9, RZ ;  /* 0xcd9e8d579a9a7825 */ /* 0x000fe800078e00ff */
[--C-:B------:R-:W-:Y:S01]  /*8000*/  FFMA.FTZ R160, R9, UR4, -R168.reuse ;  /* 0x0000000409a07c23 */ /* 0x100fe200080108a8 */
[----:B------:R-:W1:Y:S01]  /*8010*/  MUFU.EX2 R2, R2 ;  /* 0x0000000200027308 */ /* 0x000e620000000800 */
[----:B------:R-:W-:Y:S01]  /*8020*/  FSEL R166, R166, RZ, P0 ;  /* 0x000000ffa6a67208 */ /* 0x000fe20000000000 */
[----:B------:R-:W-:Y:S04]  /*8030*/  IMAD.WIDE.U32 R152, R8, -0x326172a9, RZ ;  /* 0xcd9e8d5708987825 */ /* 0x000fe800078e00ff */
[--C-:B------:R-:W-:Y:S01]  /*8040*/  FFMA.FTZ R165, R4, UR4, -R168.reuse ;  /* 0x0000000404a57c23 */ /* 0x100fe200080108a8 */
[----:B------:R-:W-:Y:S01]  /*8050*/  FFMA.FTZ R163, R5, UR4, -R168 ;  /* 0x0000000405a37c23 */ /* 0x000fe200080108a8 */
[--C-:B------:R-:W-:Y:S01]  /*8060*/  FFMA.FTZ R164, R7, UR4, -R166.reuse ;  /* 0x0000000407a47c23 */ /* 0x100fe200080108a6 */
[----:B------:R-:W-:Y:S01]  /*8070*/  LOP3.LUT R152, R155, R152, R159, 0x96, !PT ;  /* 0x000000989b987212 */ /* 0x000fe200078e969f */
[----:B------:R-:W-:Y:S01]  /*8080*/  FFMA.FTZ R161, R10, UR4, -R166 ;  /* 0x000000040aa17c23 */ /* 0x000fe200080108a6 */
[----:B------:R-:W-:Y:S01]  /*8090*/  LOP3.LUT R8, R153, R240, R238, 0x96, !PT ;  /* 0x000000f099087212 */ /* 0x000fe200078e96ee */
[--C-:B------:R-:W-:Y:S01]  /*80a0*/  FFMA.FTZ R162, R11, UR4, -R166.reuse ;  /* 0x000000040ba27c23 */ /* 0x100fe200080108a6 */
[----:B------:R-:W-:Y:S01]  /*80b0*/  FFMA.FTZ R167, R6, UR4, -R166 ;  /* 0x0000000406a77c23 */ /* 0x000fe200080108a6 */
[----:B------:R-:W-:Y:S01]  /*80c0*/  IMAD.WIDE.U32 R152, R152, -0x2daee0ad, RZ ;  /* 0xd2511f5398987825 */ /* 0x000fe200078e00ff */
[----:B------:R-:W-:Y:S03]  /*80d0*/  MUFU.EX2 R135, R135 ;  /* 0x0000008700877308 */ /* 0x000fe60000000800 */
[----:B------:R-:W-:Y:S01]  /*80e0*/  FFMA.FTZ R169, R16, UR4, -R168 ;  /* 0x0000000410a97c23 */ /* 0x000fe200080108a8 */
[----:B------:R-:W-:Y:S04]  /*80f0*/  IMAD.WIDE.U32 R8, R8, -0x2daee0ad, RZ ;  /* 0xd2511f5308087825 */ /* 0x000fe800078e00ff */
[C---:B-1----:R-:W-:Y:S01]  /*8100*/  FMUL.FTZ R36, R2.reuse, R36 ;  /* 0x0000002402247220 */ /* 0x042fe20000410000 */
[C---:B------:R-:W-:Y:S01]  /*8110*/  FMUL.FTZ R37, R2.reuse, R37 ;  /* 0x0000002502257220 */ /* 0x040fe20000410000 */
[C---:B------:R-:W-:Y:S01]  /*8120*/  FMUL.FTZ R40, R2.reuse, R40 ;  /* 0x0000002802287220 */ /* 0x040fe20000410000 */
[----:B------:R-:W-:Y:S01]  /*8130*/  LOP3.LUT R8, R153, R8, R158, 0x96, !PT ;  /* 0x0000000899087212 */ /* 0x000fe200078e969e */
[----:B------:R-:W1:Y:S01]  /*8140*/  MUFU.EX2 R160, R160 ;  /* 0x000000a000a07308 */ /* 0x000e620000000800 */
[----:B------:R-:W-:Y:S01]  /*8150*/  LOP3.LUT R236, R9, R236, R157, 0x96, !PT ;  /* 0x000000ec09ec7212 */ /* 0x000fe200078e969d */
[C---:B------:R-:W-:Y:S01]  /*8160*/  FMUL.FTZ R41, R2.reuse, R41 ;  /* 0x0000002902297220 */ /* 0x040fe20000410000 */
[----:B------:R-:W-:Y:S01]  /*8170*/  FMUL.FTZ R44, R2, R44 ;  /* 0x0000002c022c7220 */ /* 0x000fe20000410000 */
[----:B------:R-:W-:Y:S04]  /*8180*/  IMAD.WIDE.U32 R8, R8, -0x326172a9, RZ ;  /* 0xcd9e8d5708087825 */ /* 0x000fe800078e00ff */
[C---:B------:R-:W-:Y:S01]  /*8190*/  FMUL.FTZ R45, R2.reuse, R45 ;  /* 0x0000002d022d7220 */ /* 0x040fe20000410000 */
[----:B------:R-:W-:Y:S01]  /*81a0*/  FMUL.FTZ R48, R2, R48 ;  /* 0x0000003002307220 */ /* 0x000fe20000410000 */
[----:B------:R-:W-:Y:S01]  /*81b0*/  IMAD.WIDE.U32 R236, R236, -0x326172a9, RZ ;  /* 0xcd9e8d57ecec7825 */ /* 0x000fe200078e00ff */
[----:B------:R-:W-:Y:S01]  /*81c0*/  SHF.R.U32.HI R4, RZ, 0x10, R8 ;  /* 0x00000010ff047819 */ /* 0x000fe20000011608 */
[----:B------:R-:W-:Y:S01]  /*81d0*/  MUFU.EX2 R161, R161 ;  /* 0x000000a100a17308 */ /* 0x000fe20000000800 */
[----:B------:R-:W-:Y:S01]  /*81e0*/  LOP3.LUT R11, R8, 0xffff, RZ, 0xc0, !PT ;  /* 0x0000ffff080b7812 */ /* 0x000fe200078ec0ff */
[----:B------:R-:W-:Y:S01]  /*81f0*/  FMUL.FTZ R49, R2, R49 ;  /* 0x0000003102317220 */ /* 0x000fe20000410000 */
[----:B------:R-:W-:Y:S01]  /*8200*/  LOP3.LUT R7, R4, 0xff, RZ, 0xc0, !PT ;  /* 0x000000ff04077812 */ /* 0x000fe200078ec0ff */
[----:B------:R-:W-:Y:S01]  /*8210*/  FADD.FTZ R4, -R3, R0 ;  /* 0x0000000003047221 */ /* 0x000fe20000010100 */
[----:B------:R-:W-:Y:S01]  /*8220*/  LOP3.LUT R5, R9, R236, R156, 0x96, !PT ;  /* 0x000000ec09057212 */ /* 0x000fe200078e969c */
[----:B------:R-:W-:Y:S01]  /*8230*/  FMUL.FTZ R52, R2, R52 ;  /* 0x0000003402347220 */ /* 0x000fe20000410000 */
[----:B------:R-:W-:Y:S01]  /*8240*/  LOP3.LUT R138, R8, 0xff, RZ, 0xc0, !PT ;  /* 0x000000ff088a7812 */ /* 0x000fe200078ec0ff */
[----:B------:R-:W-:Y:S02]  /*8250*/  FMUL.FTZ R0, R4, UR4 ;  /* 0x0000000404007c20 */ /* 0x000fe40008410000 */
[----:B------:R-:W2:Y:S01]  /*8260*/  MUFU.EX2 R162, R162 ;  /* 0x000000a200a27308 */ /* 0x000ea20000000800 */
[----:B------:R-:W-:Y:S01]  /*8270*/  SHF.R.U32.HI R6, RZ, 0x18, R8 ;  /* 0x00000018ff067819 */ /* 0x000fe20000011608 */
[C---:B------:R-:W-:Y:S01]  /*8280*/  FMUL.FTZ R53, R2.reuse, R53 ;  /* 0x0000003502357220 */ /* 0x040fe20000410000 */
[C---:B------:R-:W-:Y:S01]  /*8290*/  LOP3.LUT R9, R5.reuse, 0xffff, RZ, 0xc0, !PT ;  /* 0x0000ffff05097812 */ /* 0x040fe200078ec0ff */
[C---:B------:R-:W-:Y:S01]  /*82a0*/  FMUL.FTZ R56, R2.reuse, R56 ;  /* 0x0000003802387220 */ /* 0x040fe20000410000 */
[----:B------:R-:W-:Y:S01]  /*82b0*/  SHF.R.U32.HI R8, RZ, 0x10, R5 ;  /* 0x00000010ff087819 */ /* 0x000fe20000011605 */
[C---:B------:R-:W-:Y:S01]  /*82c0*/  FMUL.FTZ R57, R2.reuse, R57 ;  /* 0x0000003902397220 */ /* 0x040fe20000410000 */
[----:B------:R-:W-:Y:S03]  /*82d0*/  LOP3.LUT R136, R5, 0xff, RZ, 0xc0, !PT ;  /* 0x000000ff05887812 */ /* 0x000fe600078ec0ff */
[----:B------:R-:W-:Y:S01]  /*82e0*/  MUFU.EX2 R165, R165 ;  /* 0x000000a500a57308 */ /* 0x000fe20000000800 */
[----:B------:R-:W-:Y:S01]  /*82f0*/  SHF.R.U32.HI R11, RZ, 0x8, R11 ;  /* 0x00000008ff0b7819 */ /* 0x000fe2000001160b */
[C---:B------:R-:W-:Y:S01]  /*8300*/  FMUL.FTZ R60, R2.reuse, R60 ;  /* 0x0000003c023c7220 */ /* 0x040fe20000410000 */
[----:B------:R-:W-:Y:S01]  /*8310*/  SHF.R.U32.HI R9, RZ, 0x8, R9 ;  /* 0x00000008ff097819 */ /* 0x000fe20000011609 */
[----:B------:R-:W-:Y:S01]  /*8320*/  FMUL.FTZ R61, R2, R61 ;  /* 0x0000003d023d7220 */ /* 0x000fe20000410000 */
[----:B------:R-:W-:Y:S01]  /*8330*/  LOP3.LUT R8, R8, 0xff, RZ, 0xc0, !PT ;  /* 0x000000ff08087812 */ /* 0x000fe200078ec0ff */
[----:B------:R-:W-:Y:S01]  /*8340*/  FMUL.FTZ R64, R2, R64 ;  /* 0x0000004002407220 */ /* 0x000fe20000410000 */
[----:B------:R-:W-:Y:S03]  /*8350*/  SHF.R.U32.HI R5, RZ, 0x18, R5 ;  /* 0x00000018ff057819 */ /* 0x000fe60000011605 */
[----:B------:R-:W3:Y:S01]  /*8360*/  MUFU.EX2 R163, R163 ;  /* 0x000000a300a37308 */ /* 0x000ee20000000800 */
[----:B------:R-:W-:Y:S01]  /*8370*/  PRMT R138, R138, 0x5410, R11 ;  /* 0x000054108a8a7816 */ /* 0x000fe2000000000b */
[----:B------:R-:W-:Y:S01]  /*8380*/  FMUL.FTZ R65, R2, R65 ;  /* 0x0000004102417220 */ /* 0x000fe20000410000 */
[----:B------:R-:W-:Y:S01]  /*8390*/  PRMT R136, R136, 0x5410, R9 ;  /* 0x0000541088887816 */ /* 0x000fe20000000009 */
[----:B------:R-:W-:Y:S01]  /*83a0*/  FMUL.FTZ R9, R2, R125 ;  /* 0x0000007d02097220 */ /* 0x000fe20000410000 */
[----:B------:R-:W-:Y:S01]  /*83b0*/  PRMT R4, R8, 0x5410, R5 ;  /* 0x0000541008047816 */ /* 0x000fe20000000005 */
[C---:B------:R-:W-:Y:S01]  /*83c0*/  FMUL.FTZ R8, R2.reuse, R124 ;  /* 0x0000007c02087220 */ /* 0x040fe20000410000 */
[----:B------:R-:W-:Y:S03]  /*83d0*/  PRMT R6, R7, 0x5410, R6 ;  /* 0x0000541007067816 */ /* 0x000fe60000000006 */
[----:B------:R-:W-:Y:S01]  /*83e0*/  MUFU.EX2 R167, R167 ;  /* 0x000000a700a77308 */ /* 0x000fe20000000800 */
[--C-:B------:R-:W-:Y:S01]  /*83f0*/  HSET2.LE.AND R138, R138, R217.reuse, PT ;  /* 0x000000d98a8a7233 */ /* 0x100fe20003803000 */
[C---:B------:R-:W-:Y:S01]  /*8400*/  FMUL.FTZ R68, R2.reuse, R68 ;  /* 0x0000004402447220 */ /* 0x040fe20000410000 */
[--C-:B------:R-:W-:Y:S01]  /*8410*/  HSET2.LE.AND R136, R136, R217.reuse, PT ;  /* 0x000000d988887233 */ /* 0x100fe20003803000 */
[C---:B------:R-:W-:Y:S01]  /*8420*/  FMUL.FTZ R69, R2.reuse, R69 ;  /* 0x0000004502457220 */ /* 0x040fe20000410000 */
[--C-:B------:R-:W-:Y:S01]  /*8430*/  HSET2.LE.AND R139, R6, R217.reuse, PT ;  /* 0x000000d9068b7233 */ /* 0x100fe20003803000 */
[----:B------:R-:W-:Y:S01]  /*8440*/  FMUL.FTZ R72, R2, R72 ;  /* 0x0000004802487220 */ /* 0x000fe20000410000 */
[--C-:B------:R-:W-:Y:S03]  /*8450*/  HSET2.LE.AND R137, R4, R217.reuse, PT ;  /* 0x000000d904897233 */ /* 0x100fe60003803000 */
[----:B------:R-:W4:Y:S01]  /*8460*/  MUFU.EX2 R164, R164 ;  /* 0x000000a400a47308 */ /* 0x000f220000000800 */
[----:B-1----:R-:W-:Y:S01]  /*8470*/  F2FP.F16.F32.PACK_AB R7, R160, R135 ;  /* 0x00000087a007723e */ /* 0x002fe200000000ff */
[----:B------:R-:W-:Y:S01]  /*8480*/  FMUL.FTZ R73, R2, R73 ;  /* 0x0000004902497220 */ /* 0x000fe20000410000 */
[----:B--2---:R-:W-:Y:S01]  /*8490*/  F2FP.F16.F32.PACK_AB R6, R162, R161 ;  /* 0x000000a1a206723e */ /* 0x004fe200000000ff */
[C---:B------:R-:W-:Y:S01]  /*84a0*/  FMUL.FTZ R76, R2.reuse, R76 ;  /* 0x0000004c024c7220 */ /* 0x040fe20000410000 */
[----:B---3--:R-:W-:Y:S01]  /*84b0*/  F2FP.F16.F32.PACK_AB R5, R163, R165 ;  /* 0x000000a5a305723e */ /* 0x008fe200000000ff */
[----:B------:R-:W-:Y:S01]  /*84c0*/  FMUL.FTZ R77, R2, R77 ;  /* 0x0000004d024d7220 */ /* 0x000fe20000410000 */
[----:B------:R-:W-:Y:S03]  /*84d0*/  LOP3.LUT R138, R138, R7, RZ, 0xc0, !PT ;  /* 0x000000078a8a7212 */ /* 0x000fe600078ec0ff */
[----:B------:R-:W1:Y:S01]  /*84e0*/  MUFU.EX2 R0, R0 ;  /* 0x0000000000007308 */ /* 0x000e620000000800 */
[----:B------:R-:W-:Y:S01]  /*84f0*/  LOP3.LUT R139, R139, R6, RZ, 0xc0, !PT ;  /* 0x000000068b8b7212 */ /* 0x000fe200078ec0ff */
[----:B------:R-:W-:Y:S01]  /*8500*/  FMUL.FTZ R80, R2, R80 ;  /* 0x0000005002507220 */ /* 0x000fe20000410000 */
[----:B------:R-:W-:Y:S01]  /*8510*/  LOP3.LUT R136, R136, R5, RZ, 0xc0, !PT ;  /* 0x0000000588887212 */ /* 0x000fe200078ec0ff */
[C---:B------:R-:W-:Y:S01]  /*8520*/  FMUL.FTZ R5, R2.reuse, R129 ;  /* 0x0000008102057220 */ /* 0x040fe20000410000 */
[C---:B------:R-:W-:Y:S01]  /*8530*/  FMUL.FTZ R81, R2.reuse, R81 ;  /* 0x0000005102517220 */ /* 0x040fe20000410000 */
[C---:B------:R-:W-:Y:S01]  /*8540*/  FMUL.FTZ R84, R2.reuse, R84 ;  /* 0x0000005402547220 */ /* 0x040fe20000410000 */
[C---:B------:R-:W-:Y:S01]  /*8550*/  FMUL.FTZ R85, R2.reuse, R85 ;  /* 0x0000005502557220 */ /* 0x040fe20000410000 */
[----:B------:R-:W-:Y:S01]  /*8560*/  FMUL.FTZ R88, R2, R88 ;  /* 0x0000005802587220 */ /* 0x000fe20000410000 */
[----:B----4-:R-:W-:Y:S01]  /*8570*/  F2FP.F16.F32.PACK_AB R4, R164, R167 ;  /* 0x000000a7a404723e */ /* 0x010fe200000000ff */
[C---:B------:R-:W-:Y:S01]  /*8580*/  FMUL.FTZ R89, R2.reuse, R89 ;  /* 0x0000005902597220 */ /* 0x040fe20000410000 */
[C---:B------:R-:W-:Y:S01]  /*8590*/  FMUL.FTZ R92, R2.reuse, R92 ;  /* 0x0000005c025c7220 */ /* 0x040fe20000410000 */
[C---:B------:R-:W-:Y:S01]  /*85a0*/  FMUL.FTZ R93, R2.reuse, R93 ;  /* 0x0000005d025d7220 */ /* 0x040fe20000410000 */
[----:B------:R-:W-:Y:S01]  /*85b0*/  LOP3.LUT R137, R137, R4, RZ, 0xc0, !PT ;  /* 0x0000000489897212 */ /* 0x000fe200078ec0ff */
[----:B------:R-:W-:Y:S01]  /*85c0*/  FMUL.FTZ R4, R2, R128 ;  /* 0x0000008002047220 */ /* 0x000fe20000410000 */
[----:B------:R-:W-:Y:S01]  /*85d0*/  IADD3 R236, R224, 0x1715609d, RZ ;  /* 0x1715609de0ec7810 */ /* 0x000fe20007ffe0ff */
[----:B------:R-:W-:Y:S01]  /*85e0*/  FMUL.FTZ R96, R2, R96 ;  /* 0x0000006002607220 */ /* 0x000fe20000410000 */
[C---:B-1----:R-:W-:Y:S01]  /*85f0*/  FMUL.FTZ R6, R0.reuse, R130 ;  /* 0x0000008200067220 */ /* 0x042fe20000410000 */
[C---:B------:R-:W-:Y:S01]  /*8600*/  FMUL.FTZ R7, R0.reuse, R131 ;  /* 0x0000008300077220 */ /* 0x040fe20000410000 */
[C---:B------:R-:W-:Y:S01]  /*8610*/  FMUL.FTZ R10, R0.reuse, R126 ;  /* 0x0000007e000a7220 */ /* 0x040fe20000410000 */
[----:B------:R-:W1:Y:S01]  /*8620*/  LDSM.16.MT88.4 R128, [R188+0xc000] ;  /* 0x00c00000bc80783b */ /* 0x000e620000004200 */
[C---:B------:R-:W-:Y:S01]  /*8630*/  FMUL.FTZ R11, R0.reuse, R127 ;  /* 0x0000007f000b7220 */ /* 0x040fe20000410000 */
[C---:B------:R-:W-:Y:S01]  /*8640*/  FMUL.FTZ R38, R0.reuse, R38 ;  /* 0x0000002600267220 */ /* 0x040fe20000410000 */
[C---:B------:R-:W-:Y:S01]  /*8650*/  FMUL.FTZ R39, R0.reuse, R39 ;  /* 0x0000002700277220 */ /* 0x040fe20000410000 */
[C---:B------:R-:W-:Y:S01]  /*8660*/  FMUL.FTZ R42, R0.reuse, R42 ;  /* 0x0000002a002a7220 */ /* 0x040fe20000410000 */
[C---:B------:R-:W-:Y:S01]  /*8670*/  HMMA.16816.F32 R4, R136.reuse, R140, R4 ;  /* 0x0000008c8804723c */ /* 0x040fe20000001804 */
[----:B------:R-:W-:Y:S02]  /*8680*/  MUFU.EX2 R169, R169 ;  /* 0x000000a900a97308 */ /* 0x000fe40000000800 */
[----:B------:R-:W2:Y:S02]  /*8690*/  LDSM.16.MT88.4 R124, [R192+0xe000] ;  /* 0x00e00000c07c783b */ /* 0x000ea40000004200 */
[C---:B------:R-:W-:Y:S01]  /*86a0*/  FMUL.FTZ R43, R0.reuse, R43 ;  /* 0x0000002b002b7220 */ /* 0x040fe20000410000 */
[C---:B------:R-:W-:Y:S05]  /*86b0*/  HMMA.16816.F32 R8, R136.reuse, R142, R8 ;  /* 0x0000008e8808723c */ /* 0x040fea0000001808 */
[----:B------:R-:W3:Y:S01]  /*86c0*/  LDSM.16.MT88.4 R140, [R190+0xe000] ;  /* 0x00e00000be8c783b */ /* 0x000ee20000004200 */
[C---:B------:R-:W-:Y:S05]  /*86d0*/  HMMA.16816.F32 R36, R136.reuse, R144, R36 ;  /* 0x000000908824723c */ /* 0x040fea0000001824 */
[C---:B------:R-:W-:Y:S01]  /*86e0*/  FMUL.FTZ R46, R0.reuse, R46 ;  /* 0x0000002e002e7220 */ /* 0x040fe20000410000 */
[C---:B------:R-:W-:Y:S01]  /*86f0*/  HMMA.16816.F32 R40, R136.reuse, R146, R40 ;  /* 0x000000928828723c */ /* 0x040fe20000001828 */
[----:B------:R-:W4:Y:S04]  /*8700*/  LDSM.16.MT88.4 R144, [R189+0xe000] ;  /* 0x00e00000bd90783b */ /* 0x000f280000004200 */
[C---:B------:R-:W-:Y:S01]  /*8710*/  FMUL.FTZ R47, R0.reuse, R47 ;  /* 0x0000002f002f7220 */ /* 0x040fe20000410000 */
[C---:B------:R-:W-:Y:S01]  /*8720*/  FMUL.FTZ R50, R0.reuse, R50 ;  /* 0x0000003200327220 */ /* 0x040fe20000410000 */
[C---:B------:R-:W-:Y:S01]  /*8730*/  FMUL.FTZ R51, R0.reuse, R51 ;  /* 0x0000003300337220 */ /* 0x040fe20000410000 */
[C---:B------:R-:W-:Y:S03]  /*8740*/  FMUL.FTZ R54, R0.reuse, R54 ;  /* 0x0000003600367220 */ /* 0x040fe60000410000 */
[C---:B------:R-:W-:Y:S01]  /*8750*/  FMUL.FTZ R55, R0.reuse, R55 ;  /* 0x0000003700377220 */ /* 0x040fe20000410000 */
[C---:B------:R-:W-:Y:S03]  /*8760*/  HMMA.16816.F32 R44, R136.reuse, R148, R44 ;  /* 0x00000094882c723c */ /* 0x040fe6000000182c */
[C---:B------:R-:W-:Y:S01]  /*8770*/  FMUL.FTZ R58, R0.reuse, R58 ;  /* 0x0000003a003a7220 */ /* 0x040fe20000410000 */
[C---:B------:R-:W-:Y:S01]  /*8780*/  FMUL.FTZ R59, R0.reuse, R59 ;  /* 0x0000003b003b7220 */ /* 0x040fe20000410000 */
[C---:B------:R-:W-:Y:S01]  /*8790*/  FMUL.FTZ R62, R0.reuse, R62 ;  /* 0x0000003e003e7220 */ /* 0x040fe20000410000 */
[C---:B------:R-:W-:Y:S01]  /*87a0*/  HMMA.16816.F32 R48, R136.reuse, R150, R48 ;  /* 0x000000968830723c */ /* 0x040fe20000001830 */
[----:B------:R-:W-:Y:S04]  /*87b0*/  LDSM.16.MT88.4 R148, [R188+0xc800] ;  /* 0x00c80000bc94783b */ /* 0x000fe80000004200 */
[C---:B------:R-:W-:Y:S01]  /*87c0*/  FMUL.FTZ R63, R0.reuse, R63 ;  /* 0x0000003f003f7220 */ /* 0x040fe20000410000 */
[C---:B-1----:R-:W-:Y:S05]  /*87d0*/  HMMA.16816.F32 R52, R136.reuse, R128, R52 ;  /* 0x000000808834723c */ /* 0x042fea0000001834 */
[C---:B------:R-:W-:Y:S01]  /*87e0*/  FMUL.FTZ R66, R0.reuse, R66 ;  /* 0x0000004200427220 */ /* 0x040fe20000410000 */
[C---:B------:R-:W-:Y:S01]  /*87f0*/  HMMA.16816.F32 R56, R136.reuse, R130, R56 ;  /* 0x000000828838723c */ /* 0x040fe20000001838 */
[----:B------:R-:W1:Y:S04]  /*8800*/  LDSM.16.MT88.4 R128, [R188+0xe000] ;  /* 0x00e00000bc80783b */ /* 0x000e680000004200 */
[C---:B------:R-:W-:Y:S01]  /*8810*/  FMUL.FTZ R67, R0.reuse, R67 ;  /* 0x0000004300437220 */ /* 0x040fe20000410000 */
[C---:B--2---:R-:W-:Y:S05]  /*8820*/  HMMA.16816.F32 R60, R136.reuse, R124, R60 ;  /* 0x0000007c883c723c */ /* 0x044fea000000183c */
[C---:B------:R-:W-:Y:S01]  /*8830*/  FMUL.FTZ R70, R0.reuse, R70 ;  /* 0x0000004600467220 */ /* 0x040fe20000410000 */
[C---:B------:R-:W-:Y:S01]  /*8840*/  HMMA.16816.F32 R64, R136.reuse, R126, R64 ;  /* 0x0000007e8840723c */ /* 0x040fe20000001840 */
[----:B------:R-:W2:Y:S04]  /*8850*/  LDSM.16.MT88.4 R124, [R192+0x10000] ;  /* 0x01000000c07c783b */ /* 0x000ea80000004200 */
[C---:B------:R-:W-:Y:S01]  /*8860*/  FMUL.FTZ R71, R0.reuse, R71 ;  /* 0x0000004700477220 */ /* 0x040fe20000410000 */
[C---:B------:R-:W-:Y:S01]  /*8870*/  FMUL.FTZ R74, R0.reuse, R74 ;  /* 0x0000004a004a7220 */ /* 0x040fe20000410000 */
[C---:B------:R-:W-:Y:S01]  /*8880*/  FMUL.FTZ R75, R0.reuse, R75 ;  /* 0x0000004b004b7220 */ /* 0x040fe20000410000 */
[C---:B------:R-:W-:Y:S03]  /*8890*/  FMUL.FTZ R78, R0.reuse, R78 ;  /* 0x0000004e004e7220 */ /* 0x040fe60000410000 */
[C---:B------:R-:W-:Y:S01]  /*88a0*/  FMUL.FTZ R79, R0.reuse, R79 ;  /* 0x0000004f004f7220 */ /* 0x040fe20000410000 */
[C---:B---3--:R-:W-:Y:S03]  /*88b0*/  HMMA.16816.F32 R68, R136.reuse, R140, R68 ;  /* 0x0000008c8844723c */ /* 0x048fe60000001844 */
[C---:B------:R-:W-:Y:S01]  /*88c0*/  FMUL.FTZ R82, R0.reuse, R82 ;  /* 0x0000005200527220 */ /* 0x040fe20000410000 */
[C---:B------:R-:W-:Y:S01]  /*88d0*/  FMUL.FTZ R83, R0.reuse, R83 ;  /* 0x0000005300537220 */ /* 0x040fe20000410000 */
[C---:B------:R-:W-:Y:S01]  /*88e0*/  FMUL.FTZ R86, R0.reuse, R86 ;  /* 0x0000005600567220 */ /* 0x040fe20000410000 */
[C---:B------:R-:W-:Y:S01]  /*88f0*/  HMMA.16816.F32 R72, R136.reuse, R142, R72 ;  /* 0x0000008e8848723c */ /* 0x040fe20000001848 */
[----:B------:R-:W3:Y:S04]  /*8900*/  LDSM.16.MT88.4 R140, [R190+0x10000] ;  /* 0x01000000be8c783b */ /* 0x000ee80000004200 */
[C---:B------:R-:W-:Y:S01]  /*8910*/  FMUL.FTZ R87, R0.reuse, R87 ;  /* 0x0000005700577220 */ /* 0x040fe20000410000 */
[C---:B----4-:R-:W-:Y:S05]  /*8920*/  HMMA.16816.F32 R76, R136.reuse, R144, R76 ;  /* 0x00000090884c723c */ /* 0x050fea000000184c */
[C---:B------:R-:W-:Y:S01]  /*8930*/  FMUL.FTZ R90, R0.reuse, R90 ;  /* 0x0000005a005a7220 */ /* 0x040fe20000410000 */
[C---:B------:R-:W-:Y:S05]  /*8940*/  HMMA.16816.F32 R80, R136.reuse, R146, R80 ;  /* 0x000000928850723c */ /* 0x040fea0000001850 */
[C---:B------:R-:W-:Y:S01]  /*8950*/  FMUL.FTZ R91, R0.reuse, R91 ;  /* 0x0000005b005b7220 */ /* 0x040fe20000410000 */
[C---:B-1----:R-:W-:Y:S05]  /*8960*/  HMMA.16816.F32 R84, R136.reuse, R128, R84 ;  /* 0x000000808854723c */ /* 0x042fea0000001854 */
[C---:B------:R-:W-:Y:S01]  /*8970*/  FMUL.FTZ R94, R0.reuse, R94 ;  /* 0x0000005e005e7220 */ /* 0x040fe20000410000 */
[C---:B------:R-:W-:Y:S01]  /*8980*/  HMMA.16816.F32 R88, R136.reuse, R130, R88 ;  /* 0x000000828858723c */ /* 0x040fe20000001858 */
[----:B------:R-:W1:Y:S04]  /*8990*/  LDSM.16.MT88.4 R128, [R189+0x10000] ;  /* 0x01000000bd80783b */ /* 0x000e680000004200 */
[----:B------:R-:W-:Y:S01]  /*89a0*/  FMUL.FTZ R95, R0, R95 ;  /* 0x0000005f005f7220 */ /* 0x000fe20000410000 */
[----:B------:R-:W-:Y:S01]  /*89b0*/  FMUL.FTZ R97, R2, R97 ;  /* 0x0000006102617220 */ /* 0x000fe20000410000 */
[C---:B------:R-:W-:Y:S01]  /*89c0*/  FMUL.FTZ R98, R0.reuse, R98 ;  /* 0x0000006200627220 */ /* 0x040fe20000410000 */
[----:B------:R-:W-:Y:S03]  /*89d0*/  FMUL.FTZ R99, R0, R99 ;  /* 0x0000006300637220 */ /* 0x000fe60000410000 */
[----:B------:R-:W-:Y:S01]  /*89e0*/  LOP3.LUT R144, R237, R154, R236, 0x96, !PT ;  /* 0x0000009aed907212 */ /* 0x000fe200078e96ec */
[C---:B--2---:R-:W-:Y:S03]  /*89f0*/  HMMA.16816.F32 R92, R136.reuse, R124, R92 ;  /* 0x0000007c885c723c */ /* 0x044fe6000000185c */
[C---:B------:R-:W-:Y:S01]  /*8a00*/  FMUL.FTZ R100, R2.reuse, R100 ;  /* 0x0000006402647220 */ /* 0x040fe20000410000 */
[----:B------:R-:W-:Y:S01]  /*8a10*/  FMUL.FTZ R101, R2, R101 ;  /* 0x0000006502657220 */ /* 0x000fe20000410000 */
[C---:B------:R-:W-:Y:S01]  /*8a20*/  FMUL.FTZ R102, R0.reuse, R102 ;  /* 0x0000006600667220 */ /* 0x040fe20000410000 */
[C---:B------:R-:W-:Y:S05]  /*8a30*/  HMMA.16816.F32 R96, R136.reuse, R126, R96 ;  /* 0x0000007e8860723c */ /* 0x040fea0000001860 */
[----:B------:R-:W-:Y:S01]  /*8a40*/  FMUL.FTZ R103, R0, R103 ;  /* 0x0000006700677220 */ /* 0x000fe20000410000 */
[----:B------:R-:W-:Y:S05]  /*8a50*/  IMAD.WIDE.U32 R144, R144, -0x2daee0ad, RZ ;  /* 0xd2511f5390907825 */ /* 0x000fea00078e00ff */
[----:B------:R-:W-:Y:S01]  /*8a60*/  FFMA.FTZ R170, R17, UR4, -R168 ;  /* 0x0000000411aa7c23 */ /* 0x000fe200080108a8 */
[----:B------:R-:W-:Y:S01]  /*8a70*/  LOP3.LUT R124, R144, 0xffff, RZ, 0xc0, !PT ;  /* 0x0000ffff907c7812 */ /* 0x000fe200078ec0ff */
[C---:B---3--:R-:W-:Y:S04]  /*8a80*/  HMMA.16816.F32 R100, R136.reuse, R140, R100 ;  /* 0x0000008c8864723c */ /* 0x048fe80000001864 */
[----:B------:R-:W-:Y:S01]  /*8a90*/  MUFU.EX2 R170, R170 ;  /* 0x000000aa00aa7308 */ /* 0x000fe20000000800 */
[----:B------:R-:W-:Y:S01]  /*8aa0*/  FFMA.FTZ R171, R18, UR4, -R166 ;  /* 0x0000000412ab7c23 */ /* 0x000fe200080108a6 */
[----:B------:R-:W-:Y:S01]  /*8ab0*/  LOP3.LUT R16, R144, 0xff, RZ, 0xc0, !PT ;  /* 0x000000ff90107812 */ /* 0x000fe200078ec0ff */
[C---:B------:R-:W-:Y:S01]  /*8ac0*/  FMUL.FTZ R104, R2.reuse, R104 ;  /* 0x0000006802687220 */ /* 0x040fe20000410000 */
[----:B------:R-:W-:Y:S03]  /*8ad0*/  SHF.R.U32.HI R17, RZ, 0x8, R124 ;  /* 0x00000008ff117819 */ /* 0x000fe6000001167c */
[----:B------:R-:W-:Y:S01]  /*8ae0*/  FMUL.FTZ R105, R2, R105 ;  /* 0x0000006902697220 */ /* 0x000fe20000410000 */
[----:B------:R-:W-:Y:S02]  /*8af0*/  SHF.R.U32.HI R18, RZ, 0x10, R144 ;  /* 0x00000010ff127819 */ /* 0x000fe40000011690 */
[----:B------:R-:W-:Y:S01]  /*8b00*/  MUFU.EX2 R171, R171 ;  /* 0x000000ab00ab7308 */ /* 0x000fe20000000800 */
[----:B------:R-:W-:Y:S01]  /*8b10*/  IADD3 R237, R225, 0x646e171e, RZ ;  /* 0x646e171ee1ed7810 */ /* 0x000fe20007ffe0ff */
[C---:B------:R-:W-:Y:S01]  /*8b20*/  FMUL.FTZ R106, R0.reuse, R106 ;  /* 0x0000006a006a7220 */ /* 0x040fe20000410000 */
[----:B------:R-:W-:Y:S01]  /*8b30*/  FMUL.FTZ R107, R0, R107 ;  /* 0x0000006b006b7220 */ /* 0x000fe20000410000 */
[----:B------:R-:W-:Y:S01]  /*8b40*/  PRMT R140, R16, 0x5410, R17 ;  /* 0x00005410108c7816 */ /* 0x000fe20000000011 */
[----:B------:R-:W-:Y:S01]  /*8b50*/  FFMA.FTZ R172, R19, UR4, -R166 ;  /* 0x0000000413ac7c23 */ /* 0x000fe200080108a6 */
[----:B------:R-:W-:Y:S01]  /*8b60*/  LOP3.LUT R127, R18, 0xff, RZ, 0xc0, !PT ;  /* 0x000000ff127f7812 */ /* 0x000fe200078ec0ff */
[C---:B------:R-:W-:Y:S01]  /*8b70*/  FMUL.FTZ R16, R2.reuse, R120 ;  /* 0x0000007802107220 */ /* 0x040fe20000410000 */
[----:B------:R-:W-:Y:S01]  /*8b80*/  LOP3.LUT R152, R145, R152, R237, 0x96, !PT ;  /* 0x0000009891987212 */ /* 0x000fe200078e96ed */
[----:B------:R-:W-:Y:S01]  /*8b90*/  FMUL.FTZ R17, R2, R121 ;  /* 0x0000007902117220 */ /* 0x000fe20000410000 */
[C---:B------:R-:W-:Y:S01]  /*8ba0*/  HMMA.16816.F32 R104, R136.reuse, R142, R104 ;  /* 0x0000008e8868723c */ /* 0x040fe20000001868 */
[----:B------:R-:W2:Y:S02]  /*8bb0*/  MUFU.EX2 R172, R172 ;  /* 0x000000ac00ac7308 */ /* 0x000ea40000000800 */
[C---:B------:R-:W-:Y:S01]  /*8bc0*/  FMUL.FTZ R18, R0.reuse, R122 ;  /* 0x0000007a00127220 */ /* 0x040fe20000410000 */
[----:B------:R-:W-:Y:S01]  /*8bd0*/  FMUL.FTZ R19, R0, R123 ;  /* 0x0000007b00137220 */ /* 0x000fe20000410000 */
[----:B------:R-:W-:Y:S01]  /*8be0*/  LOP3.LUT R125, R152, 0xffff, RZ, 0xc0, !PT ;  /* 0x0000ffff987d7812 */ /* 0x000fe200078ec0ff */
[----:B------:R-:W3:Y:S01]  /*8bf0*/  LDSM.16.MT88.4 R120, [R188+0x10000] ;  /* 0x01000000bc78783b */ /* 0x000ee20000004200 */
[----:B------:R-:W-:Y:S01]  /*8c00*/  SHF.R.U32.HI R144, RZ, 0x18, R144 ;  /* 0x00000018ff907819 */ /* 0x000fe20000011690 */
[--C-:B------:R-:W-:Y:S03]  /*8c10*/  FFMA.FTZ R173, R12, UR4, -R168.reuse ;  /* 0x000000040cad7c23 */ /* 0x100fe600080108a8 */
[C---:B-1----:R-:W-:Y:S03]  /*8c20*/  HMMA.16816.F32 R16, R136.reuse, R128, R16 ;  /* 0x000000808810723c */ /* 0x042fe60000001810 */
[----:B------:R-:W-:Y:S01]  /*8c30*/  LOP3.LUT R124, R152, 0xff, RZ, 0xc0, !PT ;  /* 0x000000ff987c7812 */ /* 0x000fe200078ec0ff */
[----:B------:R-:W-:Y:S01]  /*8c40*/  FFMA.FTZ R174, R13, UR4, -R168 ;  /* 0x000000040dae7c23 */ /* 0x000fe200080108a8 */
[----:B------:R-:W-:Y:S01]  /*8c50*/  SHF.R.U32.HI R125, RZ, 0x8, R125 ;  /* 0x00000008ff7d7819 */ /* 0x000fe2000001167d */
[----:B------:R-:W-:Y:S01]  /*8c60*/  FFMA.FTZ R228, R14, UR4, -R166 ;  /* 0x000000040ee47c23 */ /* 0x000fe200080108a6 */
[----:B------:R-:W-:Y:S01]  /*8c70*/  PRMT R142, R127, 0x5410, R144 ;  /* 0x000054107f8e7816 */ /* 0x000fe20000000090 */
[----:B------:R-:W-:Y:S01]  /*8c80*/  FFMA.FTZ R175, R15, UR4, -R166 ;  /* 0x000000040faf7c23 */ /* 0x000fe200080108a6 */
[----:B------:R-:W-:Y:S01]  /*8c90*/  MUFU.EX2 R173, R173 ;  /* 0x000000ad00ad7308 */ /* 0x000fe20000000800 */
[----:B------:R-:W-:Y:S01]  /*8ca0*/  LDSM.16.MT88.4 R144, [R189+0xc800] ;  /* 0x00c80000bd90783b */ /* 0x000fe20000004200 */
[----:B------:R-:W-:Y:S01]  /*8cb0*/  PRMT R12, R124, 0x5410, R125 ;  /* 0x000054107c0c7816 */ /* 0x000fe2000000007d */
[----:B------:R-:W-:Y:S01]  /*8cc0*/  FMUL.FTZ R13, R2, R117 ;  /* 0x00000075020d7220 */ /* 0x000fe20000410000 */
[--C-:B------:R-:W-:Y:S01]  /*8cd0*/  HSET2.LE.AND R133, R140, R217.reuse, PT ;  /* 0x000000d98c857233 */ /* 0x100fe20003803000 */
[C---:B------:R-:W-:Y:S01]  /*8ce0*/  FMUL.FTZ R14, R0.reuse, R118 ;  /* 0x00000076000e7220 */ /* 0x040fe20000410000 */
[--C-:B------:R-:W-:Y:S01]  /*8cf0*/  HSET2.LE.AND R129, R142, R217.reuse, PT ;  /* 0x000000d98e817233 */ /* 0x100fe20003803000 */
[----:B------:R-:W-:Y:S03]  /*8d00*/  FMUL.FTZ R15, R0, R119 ;  /* 0x00000077000f7220 */ /* 0x000fe60000410000 */
[----:B------:R-:W1:Y:S01]  /*8d10*/  MUFU.EX2 R174, R174 ;  /* 0x000000ae00ae7308 */ /* 0x000e620000000800 */
[----:B------:R-:W4:Y:S01]  /*8d20*/  LDSM.16.MT88.4 R124, [R192+0xc800] ;  /* 0x00c80000c07c783b */ /* 0x000f220000004200 */
[--C-:B------:R-:W-:Y:S01]  /*8d30*/  HSET2.LE.AND R128, R12, R217.reuse, PT ;  /* 0x000000d90c807233 */ /* 0x100fe20003803000 */
[C---:B------:R-:W-:Y:S01]  /*8d40*/  FMUL.FTZ R12, R2.reuse, R116 ;  /* 0x00000074020c7220 */ /* 0x040fe20000410000 */
[--C-:B------:R-:W-:Y:S01]  /*8d50*/  SHF.R.U32.HI R134, RZ, 0x10, R152.reuse ;  /* 0x00000010ff867819 */ /* 0x100fe20000011698 */
[C---:B------:R-:W-:Y:S01]  /*8d60*/  FMUL.FTZ R108, R2.reuse, R108 ;  /* 0x0000006c026c7220 */ /* 0x040fe20000410000 */
[----:B------:R-:W-:Y:S01]  /*8d70*/  SHF.R.U32.HI R153, RZ, 0x18, R152 ;  /* 0x00000018ff997819 */ /* 0x000fe20000011698 */
[----:B------:R-:W-:Y:S03]  /*8d80*/  FMUL.FTZ R109, R2, R109 ;  /* 0x0000006d026d7220 */ /* 0x000fe60000410000 */
[----:B------:R-:W-:Y:S01]  /*8d90*/  MUFU.EX2 R228, R228 ;  /* 0x000000e400e47308 */ /* 0x000fe20000000800 */
[----:B------:R-:W5:Y:S01]  /*8da0*/  LDSM.16.MT88.4 R140, [R190+0xc800] ;  /* 0x00c80000be8c783b */ /* 0x000f620000004200 */
[C---:B------:R-:W-:Y:S03]  /*8db0*/  HMMA.16816.F32 R12, R136.reuse, R130, R12 ;  /* 0x00000082880c723c */ /* 0x040fe6000000180c */
[----:B------:R-:W-:Y:S01]  /*8dc0*/  LOP3.LUT R134, R134, 0xff, RZ, 0xc0, !PT ;  /* 0x000000ff86867812 */ /* 0x000fe200078ec0ff */
[C---:B------:R-:W-:Y:S01]  /*8dd0*/  FMUL.FTZ R110, R0.reuse, R110 ;  /* 0x0000006e006e7220 */ /* 0x040fe20000410000 */
[----:B------:R-:W-:Y:S03]  /*8de0*/  FMUL.FTZ R111, R0, R111 ;  /* 0x0000006f006f7220 */ /* 0x000fe60000410000 */
[----:B------:R-:W4:Y:S03]  /*8df0*/  MUFU.EX2 R175, R175 ;  /* 0x000000af00af7308 */ /* 0x000f260000000800 */
[----:B--2---:R-:W-:Y:S01]  /*8e00*/  F2FP.F16.F32.PACK_AB R116, R172, R171 ;  /* 0x000000abac74723e */ /* 0x004fe200000000ff */
[----:B------:R-:W-:Y:S01]  /*8e10*/  FMUL.FTZ R112, R2, R112 ;  /* 0x0000007002707220 */ /* 0x000fe20000410000 */
[----:B------:R-:W-:Y:S01]  /*8e20*/  PRMT R134, R134, 0x5410, R153 ;  /* 0x0000541086867816 */ /* 0x000fe20000000099 */
[C---:B---3--:R-:W-:Y:S01]  /*8e30*/  HMMA.16816.F32 R108, R136.reuse, R120, R108 ;  /* 0x00000078886c723c */ /* 0x048fe2000000186c */
[----:B------:R-:W-:Y:S02]  /*8e40*/  LDSM.16.MT88.4 R152, [R190+0xe800] ;  /* 0x00e80000be98783b */ /* 0x000fe40000004200 */
[----:B-1----:R-:W-:Y:S01]  /*8e50*/  F2FP.F16.F32.PACK_AB R117, R174, R173 ;  /* 0x000000adae75723e */ /* 0x002fe200000000ff */
[----:B------:R-:W-:Y:S01]  /*8e60*/  FMUL.FTZ R113, R2, R113 ;  /* 0x0000007102717220 */ /* 0x000fe20000410000 */
[----:B------:R-:W-:Y:S01]  /*8e70*/  LOP3.LUT R119, R129, R116, RZ, 0xc0, !PT ;  /* 0x0000007481777212 */ /* 0x000fe200078ec0ff */
[----:B------:R-:W-:Y:S01]  /*8e80*/  FMUL.FTZ R114, R0, R114 ;  /* 0x0000007200727220 */ /* 0x000fe20000410000 */
[----:B------:R-:W-:Y:S01]  /*8e90*/  LOP3.LUT R116, R128, R117, RZ, 0xc0, !PT ;  /* 0x0000007580747212 */ /* 0x000fe200078ec0ff */
[----:B------:R-:W-:Y:S01]  /*8ea0*/  FMUL.FTZ R115, R0, R115 ;  /* 0x0000007300737220 */ /* 0x000fe20000410000 */
[----:B------:R-:W1:Y:S02]  /*8eb0*/  LDSM.16.MT88.4 R128, [R192+0xe800] ;  /* 0x00e80000c080783b */ /* 0x000e640000004200 */
[--C-:B------:R-:W-:Y:S01]  /*8ec0*/  HSET2.LE.AND R117, R134, R217.reuse, PT ;  /* 0x000000d986757233 */ /* 0x100fe20003803000 */
[----:B------:R-:W-:Y:S01]  /*8ed0*/  FFMA.FTZ R165, R2, R229, R165 ;  /* 0x000000e502a57223 */ /* 0x000fe200000100a5 */
[----:B------:R-:W-:Y:S01]  /*8ee0*/  F2FP.F16.F32.PACK_AB R118, R170, R169 ;  /* 0x000000a9aa76723e */ /* 0x000fe200000000ff */
[----:B------:R-:W-:Y:S01]  /*8ef0*/  FFMA.FTZ R167, R0, R227, R167 ;  /* 0x000000e300a77223 */ /* 0x000fe200000100a7 */
[----:B------:R-:W-:Y:S02]  /*8f00*/  HMMA.16816.F32 R112, R136, R122, R112 ;  /* 0x0000007a8870723c */ /* 0x000fe40000001870 */
[----:B------:R-:W2:Y:S01]  /*8f10*/  LDSM.16.MT88.4 R120, [R189+0xe800] ;  /* 0x00e80000bd78783b */ /* 0x000ea20000004200 */
[----:B----4-:R-:W-:Y:S01]  /*8f20*/  F2FP.F16.F32.PACK_AB R134, R175, R228 ;  /* 0x000000e4af86723e */ /* 0x010fe200000000ff */
[----:B------:R-:W-:Y:S01]  /*8f30*/  FADD.FTZ R0, R163, R165 ;  /* 0x000000a5a3007221 */ /* 0x000fe20000010000 */
[----:B------:R-:W-:Y:S01]  /*8f40*/  LOP3.LUT R118, R133, R118, RZ, 0xc0, !PT ;  /* 0x0000007685767212 */ /* 0x000fe200078ec0ff */
[--C-:B------:R-:W-:Y:S01]  /*8f50*/  FFMA.FTZ R133, R20, UR4, -R168.reuse ;  /* 0x0000000414857c23 */ /* 0x100fe200080108a8 */
[----:B------:R-:W-:Y:S01]  /*8f60*/  LOP3.LUT R117, R117, R134, RZ, 0xc0, !PT ;  /* 0x0000008675757212 */ /* 0x000fe200078ec0ff */
[--C-:B------:R-:W-:Y:S03]  /*8f70*/  FFMA.FTZ R134, R21, UR4, -R168.reuse ;  /* 0x0000000415867c23 */ /* 0x100fe600080108a8 */
[----:B------:R-:W-:Y:S01]  /*8f80*/  IMAD.WIDE.U32 R136, R247, -0x326172a9, RZ ;  /* 0xcd9e8d57f7887825 */ /* 0x000fe200078e00ff */
[----:B------:R-:W-:Y:S02]  /*8f90*/  MUFU.EX2 R133, R133 ;  /* 0x0000008500857308 */ /* 0x000fe40000000800 */
[C---:B------:R-:W-:Y:S05]  /*8fa0*/  HMMA.16816.F32 R4, R116.reuse, R124, R4 ;  /* 0x0000007c7404723c */ /* 0x040fea0000001804 */
[----:B------:R-:W-:Y:S01]  /*8fb0*/  LOP3.LUT R245, R137, R232, R245, 0x96, !PT ;  /* 0x000000e889f57212 */ /* 0x000fe200078e96f5 */
[C---:B------:R-:W-:Y:S01]  /*8fc0*/  HMMA.16816.F32 R8, R116.reuse, R126, R8 ;  /* 0x0000007e7408723c */ /* 0x040fe20000001808 */
[----:B------:R-:W3:Y:S01]  /*8fd0*/  LDSM.16.MT88.4 R124, [R188+0xe800] ;  /* 0x00e80000bc7c783b */ /* 0x000ee20000004200 */
[----:B------:R-:W4:Y:S03]  /*8fe0*/  MUFU.EX2 R134, R134 ;  /* 0x0000008600867308 */ /* 0x000f260000000800 */
[----:B------:R-:W-:Y:S01]  /*8ff0*/  LOP3.LUT R136, R241, R136, R243, 0x96, !PT ;  /* 0x00000088f1887212 */ /* 0x000fe200078e96f3 */
[C---:B-----5:R-:W-:Y:S05]  /*9000*/  HMMA.16816.F32 R36, R116.reuse, R140, R36 ;  /* 0x0000008c7424723c */ /* 0x060fea0000001824 */
[----:B------:R-:W-:Y:S01]  /*9010*/  IMAD.WIDE.U32 R136, R136, -0x2daee0ad, RZ ;  /* 0xd2511f5388887825 */ /* 0x000fe200078e00ff */
[C---:B------:R-:W-:Y:S01]  /*9020*/  HMMA.16816.F32 R40, R116.reuse, R142, R40 ;  /* 0x0000008e7428723c */ /* 0x040fe20000001828 */
[----:B------:R-:W-:Y:S04]  /*9030*/  LDSM.16.MT88.4 R140, [R189+0xd000] ;  /* 0x00d00000bd8c783b */ /* 0x000fe80000004200 */
[----:B------:R-:W-:Y:S01]  /*9040*/  FFMA.FTZ R241, R25, UR4, -R168 ;  /* 0x0000000419f17c23 */ /* 0x000fe200080108a8 */
[C---:B------:R-:W-:Y:S05]  /*9050*/  HMMA.16816.F32 R44, R116.reuse, R144, R44 ;  /* 0x00000090742c723c */ /* 0x040fea000000182c */
[----:B------:R-:W-:Y:S01]  /*9060*/  FFMA.FTZ R243, R26, UR4, -R166 ;  /* 0x000000041af37c23 */ /* 0x000fe200080108a6 */
[C---:B------:R-:W-:Y:S01]  /*9070*/  HMMA.16816.F32 R48, R116.reuse, R146, R48 ;  /* 0x000000927430723c */ /* 0x040fe20000001830 */
[----:B------:R-:W-:Y:S01]  /*9080*/  LDSM.16.MT88.4 R144, [R188+0xd000] ;  /* 0x00d00000bc90783b */ /* 0x000fe20000004200 */
[----:B------:R-:W-:Y:S03]  /*9090*/  MUFU.EX2 R241, R241 ;  /* 0x000000f100f17308 */ /* 0x000fe60000000800 */
[----:B------:R-:W-:Y:S01]  /*90a0*/  IMAD.WIDE.U32 R244, R245, -0x2daee0ad, RZ ;  /* 0xd2511f53f5f47825 */ /* 0x000fe200078e00ff */
[C---:B------:R-:W-:Y:S06]  /*90b0*/  HMMA.16816.F32 R52, R116.reuse, R148, R52 ;  /* 0x000000947434723c */ /* 0x040fec0000001834 */
[----:B------:R-:W-:Y:S01]  /*90c0*/  MUFU.EX2 R243, R243 ;  /* 0x000000f300f37308 */ /* 0x000fe20000000800 */
[----:B------:R-:W-:Y:S01]  /*90d0*/  LOP3.LUT R239, R245, R230, R239, 0x96, !PT ;  /* 0x000000e6f5ef7212 */ /* 0x000fe200078e96ef */
[C---:B------:R-:W-:Y:S01]  /*90e0*/  HMMA.16816.F32 R56, R116.reuse, R150, R56 ;  /* 0x000000967438723c */ /* 0x040fe20000001838 */
[----:B------:R-:W-:Y:S02]  /*90f0*/  LDSM.16.MT88.4 R148, [R190+0xf000] ;  /* 0x00f00000be94783b */ /* 0x000fe40000004200 */
[----:B------:R-:W-:Y:S03]  /*9100*/  LOP3.LUT R244, R137, R244, R242, 0x96, !PT ;  /* 0x000000f489f47212 */ /* 0x000fe600078e96f2 */
[C---:B-1----:R-:W-:Y:S05]  /*9110*/  HMMA.16816.F32 R60, R116.reuse, R128, R60 ;  /* 0x00000080743c723c */ /* 0x042fea000000183c */
[----:B------:R-:W-:Y:S01]  /*9120*/  IMAD.WIDE.U32 R246, R239, -0x326172a9, RZ ;  /* 0xcd9e8d57eff67825 */ /* 0x000fe200078e00ff */
[C---:B------:R-:W-:Y:S01]  /*9130*/  HMMA.16816.F32 R64, R116.reuse, R130, R64 ;  /* 0x000000827440723c */ /* 0x040fe20000001840 */
[----:B------:R-:W1:Y:S04]  /*9140*/  LDSM.16.MT88.4 R128, [R192+0x10800] ;  /* 0x01080000c080783b */ /* 0x000e680000004200 */
[----:B------:R-:W-:Y:S01]  /*9150*/  FFMA.FTZ R239, R23, UR4, -R166 ;  /* 0x0000000417ef7c23 */ /* 0x000fe200080108a6 */
[C---:B------:R-:W-:Y:S05]  /*9160*/  HMMA.16816.F32 R68, R116.reuse, R152, R68 ;  /* 0x000000987444723c */ /* 0x040fea0000001844 */
[----:B------:R-:W-:Y:S01]  /*9170*/  IMAD.WIDE.U32 R244, R244, -0x326172a9, RZ ;  /* 0xcd9e8d57f4f47825 */ /* 0x000fe200078e00ff */
[C---:B------:R-:W-:Y:S01]  /*9180*/  HMMA.16816.F32 R72, R116.reuse, R154, R72 ;  /* 0x0000009a7448723c */ /* 0x040fe20000001848 */
[----:B------:R-:W-:Y:S01]  /*9190*/  LDSM.16.MT88.4 R152, [R189+0xf000] ;  /* 0x00f00000bd98783b */ /* 0x000fe20000004200 */
[----:B------:R-:W-:Y:S03]  /*91a0*/  MUFU.EX2 R239, R239 ;  /* 0x000000ef00ef7308 */ /* 0x000fe60000000800 */
[----:B------:R-:W-:Y:S01]  /*91b0*/  LOP3.LUT R246, R245, R246, R159, 0x96, !PT ;  /* 0x000000f6f5f67212 */ /* 0x000fe200078e969f */
[C---:B--2---:R-:W-:Y:S05]  /*91c0*/  HMMA.16816.F32 R76, R116.reuse, R120, R76 ;  /* 0x00000078744c723c */ /* 0x044fea000000184c */
[----:B------:R-:W-:Y:S01]  /*91d0*/  LOP3.LUT R238, R247, R240, R238, 0x96, !PT ;  /* 0x000000f0f7ee7212 */ /* 0x000fe200078e96ee */
[C---:B------:R-:W-:Y:S01]  /*91e0*/  HMMA.16816.F32 R80, R116.reuse, R122, R80 ;  /* 0x0000007a7450723c */ /* 0x040fe20000001850 */
[----:B------:R-:W2:Y:S04]  /*91f0*/  LDSM.16.MT88.4 R120, [R190+0x10800] ;  /* 0x01080000be78783b */ /* 0x000ea80000004200 */
[----:B------:R-:W-:Y:S01]  /*9200*/  IMAD.WIDE.U32 R248, R238, -0x2daee0ad, RZ ;  /* 0xd2511f53eef87825 */ /* 0x000fe200078e00ff */
[C---:B---3--:R-:W-:Y:S05]  /*9210*/  HMMA.16816.F32 R84, R116.reuse, R124, R84 ;  /* 0x0000007c7454723c */ /* 0x048fea0000001854 */
[----:B------:R-:W-:Y:S01]  /*9220*/  IMAD.WIDE.U32 R246, R246, -0x2daee0ad, RZ ;  /* 0xd2511f53f6f67825 */ /* 0x000fe200078e00ff */
[C---:B------:R-:W-:Y:S05]  /*9230*/  HMMA.16816.F32 R88, R116.reuse, R126, R88 ;  /* 0x0000007e7458723c */ /* 0x040fea0000001858 */
[----:B------:R-:W-:Y:S01]  /*9240*/  LOP3.LUT R158, R247, R248, R158, 0x96, !PT ;  /* 0x000000f8f79e7212 */ /* 0x000fe200078e969e */
[C---:B-1----:R-:W-:Y:S05]  /*9250*/  HMMA.16816.F32 R92, R116.reuse, R128, R92 ;  /* 0x00000080745c723c */ /* 0x042fea000000185c */
[----:B------:R-:W-:Y:S01]  /*9260*/  LOP3.LUT R248, R249, R136, R157, 0x96, !PT ;  /* 0x00000088f9f87212 */ /* 0x000fe200078e969d */
[C---:B------:R-:W-:Y:S01]  /*9270*/  HMMA.16816.F32 R96, R116.reuse, R130, R96 ;  /* 0x000000827460723c */ /* 0x040fe20000001860 */
[----:B------:R-:W-:Y:S04]  /*9280*/  LDSM.16.MT88.4 R128, [R192+0xd000] ;  /* 0x00d00000c080783b */ /* 0x000fe80000004200 */
[----:B------:R-:W-:Y:S06]  /*9290*/  IMAD.WIDE.U32 R136, R158, -0x326172a9, RZ ;  /* 0xcd9e8d579e887825 */ /* 0x000fec00078e00ff */
[----:B------:R-:W-:Y:S01]  /*92a0*/  FFMA.FTZ R238, R22, UR4, -R166 ;  /* 0x0000000416ee7c23 */ /* 0x000fe200080108a6 */
[----:B------:R-:W-:Y:S01]  /*92b0*/  FFMA.FTZ R240, R24, UR4, -R168 ;  /* 0x0000000418f07c23 */ /* 0x000fe200080108a8 */
[----:B------:R-:W1:Y:S01]  /*92c0*/  LDSM.16.MT88.4 R20, [R189+0x10800] ;  /* 0x01080000bd14783b */ /* 0x000e620000004200 */
[----:B------:R-:W-:Y:S01]  /*92d0*/  LOP3.LUT R127, R136, 0xffff, RZ, 0xc0, !PT ;  /* 0x0000ffff887f7812 */ /* 0x000fe200078ec0ff */
[----:B------:R-:W-:Y:S01]  /*92e0*/  IMAD.WIDE.U32 R248, R248, -0x326172a9, RZ ;  /* 0xcd9e8d57f8f87825 */ /* 0x000fe200078e00ff */
[--C-:B------:R-:W-:Y:S02]  /*92f0*/  SHF.R.U32.HI R124, RZ, 0x10, R136.reuse ;  /* 0x00000010ff7c7819 */ /* 0x100fe40000011688 */
[----:B------:R-:W-:Y:S01]  /*9300*/  MUFU.EX2 R240, R240 ;  /* 0x000000f000f07308 */ /* 0x000fe20000000800 */
[----:B------:R-:W-:Y:S01]  /*9310*/  SHF.R.U32.HI R125, RZ, 0x18, R136 ;  /* 0x00000018ff7d7819 */ /* 0x000fe20000011688 */
[----:B------:R-:W-:Y:S01]  /*9320*/  FFMA.FTZ R242, R27, UR4, -R166 ;  /* 0x000000041bf27c23 */ /* 0x000fe200080108a6 */
[C---:B--2---:R-:W-:Y:S03]  /*9330*/  HMMA.16816.F32 R100, R116.reuse, R120, R100 ;  /* 0x000000787464723c */ /* 0x044fe60000001864 */
[----:B------:R-:W-:Y:S01]  /*9340*/  SHF.R.U32.HI R127, RZ, 0x8, R127 ;  /* 0x00000008ff7f7819 */ /* 0x000fe2000001167f */
[----:B------:R-:W-:Y:S01]  /*9350*/  FADD.FTZ R164, R164, R167 ;  /* 0x000000a7a4a47221 */ /* 0x000fe20000010000 */
[----:B------:R-:W-:Y:S01]  /*9360*/  LOP3.LUT R24, R124, 0xff, RZ, 0xc0, !PT ;  /* 0x000000ff7c187812 */ /* 0x000fe200078ec0ff */
[C---:B------:R-:W-:Y:S01]  /*9370*/  HMMA.16816.F32 R104, R116.reuse, R122, R104 ;  /* 0x0000007a7468723c */ /* 0x040fe20000001868 */
[----:B------:R-:W2:Y:S01]  /*9380*/  MUFU.EX2 R238, R238 ;  /* 0x000000ee00ee7308 */ /* 0x000ea20000000800 */
[----:B------:R-:W-:Y:S03]  /*9390*/  LDSM.16.MT88.4 R120, [R192+0xf000] ;  /* 0x00f00000c078783b */ /* 0x000fe60000004200 */
[----:B------:R-:W-:Y:S01]  /*93a0*/  LOP3.LUT R158, R136, 0xff, RZ, 0xc0, !PT ;  /* 0x000000ff889e7812 */ /* 0x000fe200078ec0ff */
[----:B------:R-:W-:Y:S01]  /*93b0*/  FADD.FTZ R135, R135, R0 ;  /* 0x0000000087877221 */ /* 0x000fe20000010000 */
[----:B------:R-:W-:Y:S01]  /*93c0*/  LOP3.LUT R136, R137, R248, R156, 0x96, !PT ;  /* 0x000000f889887212 */ /* 0x000fe200078e969c */
[----:B------:R-:W-:Y:S03]  /*93d0*/  FADD.FTZ R161, R161, R164 ;  /* 0x000000a4a1a17221 */ /* 0x000fe60000010000 */
[----:B------:R-:W3:Y:S01]  /*93e0*/  MUFU.EX2 R242, R242 ;  /* 0x000000f200f27308 */ /* 0x000ee20000000800 */
[----:B------:R-:W-:Y:S01]  /*93f0*/  PRMT R158, R158, 0x5410, R127 ;  /* 0x000054109e9e7816 */ /* 0x000fe2000000007f */
[----:B------:R-:W-:Y:S01]  /*9400*/  FADD.FTZ R160, R160, R135 ;  /* 0x00000087a0a07221 */ /* 0x000fe20000010000 */
[----:B------:R-:W-:Y:S01]  /*9410*/  PRMT R156, R24, 0x5410, R125 ;  /* 0x00005410189c7816 */ /* 0x000fe2000000007d */
[----:B------:R-:W-:Y:S01]  /*9420*/  FADD.FTZ R161, R162, R161 ;  /* 0x000000a1a2a17221 */ /* 0x000fe20000010000 */
[----:B------:R-:W5:Y:S01]  /*9430*/  LDSM.16.MT88.4 R124, [R188+0x10800] ;  /* 0x01080000bc7c783b */ /* 0x000f620000004200 */
[----:B------:R-:W-:Y:S01]  /*9440*/  LOP3.LUT R27, R136, 0xffff, RZ, 0xc0, !PT ;  /* 0x0000ffff881b7812 */ /* 0x000fe200078ec0ff */
[----:B------:R-:W-:Y:S01]  /*9450*/  FADD.FTZ R173, R173, R160 ;  /* 0x000000a0adad7221 */ /* 0x000fe20000010000 */
[--C-:B------:R-:W-:Y:S01]  /*9460*/  SHF.R.U32.HI R26, RZ, 0x10, R136.reuse ;  /* 0x00000010ff1a7819 */ /* 0x100fe20000011688 */
[----:B------:R-:W-:Y:S01]  /*9470*/  FADD.FTZ R228, R228, R161 ;  /* 0x000000a1e4e47221 */ /* 0x000fe20000010000 */
[----:B------:R-:W-:Y:S01]  /*9480*/  LOP3.LUT R24, R136, 0xff, RZ, 0xc0, !PT ;  /* 0x000000ff88187812 */ /* 0x000fe200078ec0ff */
[----:B------:R-:W-:Y:S01]  /*9490*/  FADD.FTZ R174, R174, R173 ;  /* 0x000000adaeae7221 */ /* 0x000fe20000010000 */
[----:B------:R-:W-:Y:S01]  /*94a0*/  SHF.R.U32.HI R25, RZ, 0x18, R136 ;  /* 0x00000018ff197819 */ /* 0x000fe20000011688 */
[----:B------:R-:W-:Y:S01]  /*94b0*/  FADD.FTZ R228, R175, R228 ;  /* 0x000000e4afe47221 */ /* 0x000fe20000010000 */
[----:B------:R-:W3:Y:S01]  /*94c0*/  LDSM.16.MT88.4 R136, [R190+0xd000] ;  /* 0x00d00000be88783b */ /* 0x000ee20000004200 */
[----:B------:R-:W-:Y:S01]  /*94d0*/  SHF.R.U32.HI R27, RZ, 0x8, R27 ;  /* 0x00000008ff1b7819 */ /* 0x000fe2000001161b */
[C---:B-1----:R-:W-:Y:S03]  /*94e0*/  HMMA.16816.F32 R16, R116.reuse, R20, R16 ;  /* 0x000000147410723c */ /* 0x042fe60000001810 */
[----:B------:R-:W-:Y:S01]  /*94f0*/  LOP3.LUT R26, R26, 0xff, RZ, 0xc0, !PT ;  /* 0x000000ff1a1a7812 */ /* 0x000fe200078ec0ff */
[----:B------:R-:W-:Y:S01]  /*9500*/  FADD.FTZ R169, R169, R174 ;  /* 0x000000aea9a97221 */ /* 0x000fe20000010000 */
[----:B------:R-:W-:Y:S01]  /*9510*/  PRMT R24, R24, 0x5410, R27 ;  /* 0x0000541018187816 */ /* 0x000fe2000000001b */
[C---:B------:R-:W-:Y:S05]  /*9520*/  HMMA.16816.F32 R12, R116.reuse, R22, R12 ;  /* 0x00000016740c723c */ /* 0x040fea000000180c */
[----:B------:R-:W-:Y:S01]  /*9530*/  PRMT R26, R26, 0x5410, R25 ;  /* 0x000054101a1a7816 */ /* 0x000fe20000000019 */
[----:B------:R-:W-:Y:S01]  /*9540*/  FADD.FTZ R170, R170, R169 ;  /* 0x000000a9aaaa7221 */ /* 0x000fe20000010000 */
[--C-:B------:R-:W-:Y:S04]  /*9550*/  HSET2.LE.AND R24, R24, R217.reuse, PT ;  /* 0x000000d918187233 */ /* 0x100fe80003803000 */
[--C-:B------:R-:W-:Y:S02]  /*9560*/  HSET2.LE.AND R25, R26, R217.reuse, PT ;  /* 0x000000d91a197233 */ /* 0x100fe40003803000 */
[----:B----4-:R-:W-:Y:S01]  /*9570*/  F2FP.F16.F32.PACK_AB R27, R134, R133 ;  /* 0x00000085861b723e */ /* 0x010fe200000000ff */
[----:B------:R-:W-:Y:S01]  /*9580*/  FADD.FTZ R133, R133, R170 ;  /* 0x000000aa85857221 */ /* 0x000fe20000010000 */
[----:B--2---:R-:W-:Y:S02]  /*9590*/  F2FP.F16.F32.PACK_AB R26, R239, R238 ;  /* 0x000000eeef1a723e */ /* 0x004fe400000000ff */
[----:B------:R-:W-:Y:S02]  /*95a0*/  LOP3.LUT R24, R24, R27, RZ, 0xc0, !PT ;  /* 0x0000001b18187212 */ /* 0x000fe400078ec0ff */
[----:B------:R-:W-:Y:S02]  /*95b0*/  LOP3.LUT R25, R25, R26, RZ, 0xc0, !PT ;  /* 0x0000001a19197212 */ /* 0x000fe400078ec0ff */
[--C-:B------:R-:W-:Y:S01]  /*95c0*/  HSET2.LE.AND R26, R158, R217.reuse, PT ;  /* 0x000000d99e1a7233 */ /* 0x100fe20003803000 */
[C---:B-----5:R-:W-:Y:S03]  /*95d0*/  HMMA.16816.F32 R108, R116.reuse, R124, R108 ;  /* 0x0000007c746c723c */ /* 0x060fe6000000186c */
[--C-:B------:R-:W-:Y:S02]  /*95e0*/  HSET2.LE.AND R27, R156, R217.reuse, PT ;  /* 0x000000d99c1b7233 */ /* 0x100fe40003803000 */
[----:B------:R-:W-:Y:S01]  /*95f0*/  F2FP.F16.F32.PACK_AB R21, R241, R240 ;  /* 0x000000f0f115723e */ /* 0x000fe200000000ff */
[----:B------:R-:W-:Y:S01]  /*9600*/  HMMA.16816.F32 R112, R116, R126, R112 ;  /* 0x0000007e7470723c */ /* 0x000fe20000001870 */
[----:B------:R-:W1:Y:S04]  /*9610*/  LDSM.16.MT88.4 R156, [R188+0xf000] ;  /* 0x00f00000bc9c783b */ /* 0x000e680000004200 */
[----:B---3--:R-:W-:Y:S02]  /*9620*/  F2FP.F16.F32.PACK_AB R20, R242, R243 ;  /* 0x000000f3f214723e */ /* 0x008fe400000000ff */
[----:B------:R-:W-:Y:S02]  /*9630*/  LOP3.LUT R26, R26, R21, RZ, 0xc0, !PT ;  /* 0x000000151a1a7212 */ /* 0x000fe400078ec0ff */
[----:B------:R-:W-:Y:S02]  /*9640*/  LDSM.16.MT88.4 R116, [R190+0x11000] ;  /* 0x01100000be74783b */ /* 0x000fe40000004200 */
[----:B------:R-:W-:Y:S02]  /*9650*/  LOP3.LUT R27, R27, R20, RZ, 0xc0, !PT ;  /* 0x000000141b1b7212 */ /* 0x000fe400078ec0ff */
[----:B------:R-:W-:Y:S02]  /*9660*/  LOP3.LUT R236, R249, R244, R236, 0x96, !PT ;  /* 0x000000f4f9ec7212 */ /* 0x000fe400078e96ec */
[----:B------:R-:W-:Y:S02]  /*9670*/  MOV R0, R3 ;  /* 0x0000000300007202 */ /* 0x000fe40000000f00 */
[----:B------:R-:W2:Y:S01]  /*9680*/  LDSM.16.MT88.4 R20, [R192+0x11000] ;  /* 0x01100000c014783b */ /* 0x000ea20000004200 */
[C---:B------:R-:W-:Y:S06]  /*9690*/  HMMA.16816.F32 R4, R24.reuse, R128, R4 ;  /* 0x000000801804723c */ /* 0x040fec0000001804 */
[C---:B------:R-:W-:Y:S01]  /*96a0*/  HMMA.16816.F32 R8, R24.reuse, R130, R8 ;  /* 0x000000821808723c */ /* 0x040fe20000001808 */
[----:B------:R-:W-:Y:S05]  /*96b0*/  LDSM.16.MT88.4 R124, [R192+0xd800] ;  /* 0x00d80000c07c783b */ /* 0x000fea0000004200 */
[C---:B------:R-:W-:Y:S05]  /*96c0*/  HMMA.16816.F32 R36, R24.reuse, R136, R36 ;  /* 0x000000881824723c */ /* 0x040fea0000001824 */
[----:B------:R-:W-:Y:S01]  /*96d0*/  IMAD.WIDE.U32 R130, R236, -0x2daee0ad, RZ ;  /* 0xd2511f53ec827825 */ /* 0x000fe200078e00ff */
[C---:B------:R-:W-:Y:S01]  /*96e0*/  HMMA.16816.F32 R40, R24.reuse, R138, R40 ;  /* 0x0000008a1828723c */ /* 0x040fe20000001828 */
[----:B------:R-:W-:Y:S04]  /*96f0*/  LDSM.16.MT88.4 R136, [R192+0xf800] ;  /* 0x00f80000c088783b */ /* 0x000fe80000004200 */
[----:B------:R-:W-:Y:S01]  /*9700*/  LOP3.LUT R237, R131, R246, R237, 0x96, !PT ;  /* 0x000000f683ed7212 */ /* 0x000fe200078e96ed */
[C---:B------:R-:W-:Y:S05]  /*9710*/  HMMA.16816.F32 R44, R24.reuse, R140, R44 ;  /* 0x0000008c182c723c */ /* 0x040fea000000182c */
[----:B------:R-:W-:Y:S01]  /*9720*/  SHF.R.U32.HI R128, RZ, 0x10, R237 ;  /* 0x00000010ff807819 */ /* 0x000fe200000116ed */
[C---:B------:R-:W-:Y:S01]  /*9730*/  HMMA.16816.F32 R48, R24.reuse, R142, R48 ;  /* 0x0000008e1830723c */ /* 0x040fe20000001830 */
[----:B------:R-:W-:Y:S04]  /*9740*/  LDSM.16.MT88.4 R140, [R190+0xf800] ;  /* 0x00f80000be8c783b */ /* 0x000fe80000004200 */
[----:B------:R-:W-:Y:S01]  /*9750*/  LOP3.LUT R128, R128, 0xff, RZ, 0xc0, !PT ;  /* 0x000000ff80807812 */ /* 0x000fe200078ec0ff */
[C---:B------:R-:W-:Y:S06]  /*9760*/  HMMA.16816.F32 R52, R24.reuse, R144, R52 ;  /* 0x000000901834723c */ /* 0x040fec0000001834 */
[C---:B------:R-:W-:Y:S01]  /*9770*/  HMMA.16816.F32 R56, R24.reuse, R146, R56 ;  /* 0x000000921838723c */ /* 0x040fe20000001838 */
[----:B------:R-:W-:Y:S05]  /*9780*/  LDSM.16.MT88.4 R144, [R189+0xf800] ;  /* 0x00f80000bd90783b */ /* 0x000fea0000004200 */
[C---:B------:R-:W-:Y:S06]  /*9790*/  HMMA.16816.F32 R60, R24.reuse, R120, R60 ;  /* 0x00000078183c723c */ /* 0x040fec000000183c */
[C---:B------:R-:W-:Y:S01]  /*97a0*/  HMMA.16816.F32 R64, R24.reuse, R122, R64 ;  /* 0x0000007a1840723c */ /* 0x040fe20000001840 */
[----:B------:R-:W3:Y:S05]  /*97b0*/  LDSM.16.MT88.4 R120, [R189+0x11000] ;  /* 0x01100000bd78783b */ /* 0x000eea0000004200 */
[C---:B------:R-:W-:Y:S06]  /*97c0*/  HMMA.16816.F32 R68, R24.reuse, R148, R68 ;  /* 0x000000941844723c */ /* 0x040fec0000001844 */
[C---:B------:R-:W-:Y:S01]  /*97d0*/  HMMA.16816.F32 R72, R24.reuse, R150, R72 ;  /* 0x000000961848723c */ /* 0x040fe20000001848 */
[----:B------:R-:W-:Y:S05]  /*97e0*/  LDSM.16.MT88.4 R148, [R188+0xf800] ;  /* 0x00f80000bc94783b */ /* 0x000fea0000004200 */
[C---:B------:R-:W-:Y:S06]  /*97f0*/  HMMA.16816.F32 R76, R24.reuse, R152, R76 ;  /* 0x00000098184c723c */ /* 0x040fec000000184c */
[C---:B------:R-:W-:Y:S05]  /*9800*/  HMMA.16816.F32 R80, R24.reuse, R154, R80 ;  /* 0x0000009a1850723c */ /* 0x040fea0000001850 */
[----:B------:R-:W-:Y:S01]  /*9810*/  FFMA.FTZ R153, R29, UR4, -R168 ;  /* 0x000000041d997c23 */ /* 0x000fe200080108a8 */
[C---:B-1----:R-:W-:Y:S05]  /*9820*/  HMMA.16816.F32 R84, R24.reuse, R156, R84 ;  /* 0x0000009c1854723c */ /* 0x042fea0000001854 */
[----:B------:R-:W-:Y:S01]  /*9830*/  FFMA.FTZ R154, R30, UR4, -R166 ;  /* 0x000000041e9a7c23 */ /* 0x000fe200080108a6 */
[C---:B------:R-:W-:Y:S01]  /*9840*/  HMMA.16816.F32 R88, R24.reuse, R158, R88 ;  /* 0x0000009e1858723c */ /* 0x040fe20000001858 */
[----:B------:R-:W-:Y:S04]  /*9850*/  MUFU.EX2 R153, R153 ;  /* 0x0000009900997308 */ /* 0x000fe80000000800 */
[----:B------:R-:W-:Y:S01]  /*9860*/  FFMA.FTZ R156, R32, UR4, -R168 ;  /* 0x00000004209c7c23 */ /* 0x000fe200080108a8 */
[C---:B--2---:R-:W-:Y:S05]  /*9870*/  HMMA.16816.F32 R92, R24.reuse, R20, R92 ;  /* 0x00000014185c723c */ /* 0x044fea000000185c */
[----:B------:R-:W-:Y:S01]  /*9880*/  MUFU.EX2 R154, R154 ;  /* 0x0000009a009a7308 */ /* 0x000fe20000000800 */
[--C-:B------:R-:W-:Y:S01]  /*9890*/  FFMA.FTZ R159, R34, UR4, -R166.reuse ;  /* 0x00000004229f7c23 */ /* 0x100fe200080108a6 */
[C---:B------:R-:W-:Y:S01]  /*98a0*/  HMMA.16816.F32 R96, R24.reuse, R22, R96 ;  /* 0x000000161860723c */ /* 0x040fe20000001860 */
[----:B------:R-:W1:Y:S03]  /*98b0*/  LDSM.16.MT88.4 R20, [R188+0x11000] ;  /* 0x01100000bc14783b */ /* 0x000e660000004200 */
[--C-:B------:R-:W-:Y:S02]  /*98c0*/  FFMA.FTZ R155, R31, UR4, -R166.reuse ;  /* 0x000000041f9b7c23 */ /* 0x100fe400080108a6 */
[C---:B------:R-:W-:Y:S02]  /*98d0*/  HMMA.16816.F32 R100, R24.reuse, R116, R100 ;  /* 0x000000741864723c */ /* 0x040fe40000001864 */
[----:B------:R-:W-:Y:S03]  /*98e0*/  MUFU.EX2 R156, R156 ;  /* 0x0000009c009c7308 */ /* 0x000fe60000000800 */
[----:B------:R-:W-:Y:S01]  /*98f0*/  FFMA.FTZ R166, R35, UR4, -R166 ;  /* 0x0000000423a67c23 */ /* 0x000fe200080108a6 */
[C---:B------:R-:W-:Y:S01]  /*9900*/  HMMA.16816.F32 R104, R24.reuse, R118, R104 ;  /* 0x000000761868723c */ /* 0x040fe20000001868 */
[----:B------:R-:W-:Y:S05]  /*9910*/  LDSM.16.MT88.4 R116, [R189+0xd800] ;  /* 0x00d80000bd74783b */ /* 0x000fea0000004200 */
[----:B------:R-:W-:Y:S01]  /*9920*/  MUFU.EX2 R159, R159 ;  /* 0x0000009f009f7308 */ /* 0x000fe20000000800 */
[--C-:B------:R-:W-:Y:S01]  /*9930*/  FFMA.FTZ R152, R28, UR4, -R168.reuse ;  /* 0x000000041c987c23 */ /* 0x100fe200080108a8 */
[C---:B---3--:R-:W-:Y:S03]  /*9940*/  HMMA.16816.F32 R16, R24.reuse, R120, R16 ;  /* 0x000000781810723c */ /* 0x048fe60000001810 */
[C---:B------:R-:W-:Y:S03]  /*9950*/  LOP3.LUT R29, R130.reuse, 0xffff, RZ, 0xc0, !PT ;  /* 0x0000ffff821d7812 */ /* 0x040fe600078ec0ff */
[C---:B------:R-:W-:Y:S02]  /*9960*/  HMMA.16816.F32 R12, R24.reuse, R122, R12 ;  /* 0x0000007a180c723c */ /* 0x040fe4000000180c */
[----:B------:R-:W-:Y:S01]  /*9970*/  MUFU.EX2 R166, R166 ;  /* 0x000000a600a67308 */ /* 0x000fe20000000800 */
[----:B------:R-:W-:Y:S02]  /*9980*/  LDSM.16.MT88.4 R120, [R188+0xd800] ;  /* 0x00d80000bc78783b */ /* 0x000fe40000004200 */
[----:B------:R-:W-:Y:S01]  /*9990*/  FFMA.FTZ R168, R33, UR4, -R168 ;  /* 0x0000000421a87c23 */ /* 0x000fe200080108a8 */
[----:B------:R-:W-:Y:S02]  /*99a0*/  LOP3.LUT R30, R130, 0xff, RZ, 0xc0, !PT ;  /* 0x000000ff821e7812 */ /* 0x000fe400078ec0ff */
[----:B------:R-:W-:Y:S04]  /*99b0*/  SHF.R.U32.HI R29, RZ, 0x8, R29 ;  /* 0x00000008ff1d7819 */ /* 0x000fe8000001161d */
[----:B------:R-:W2:Y:S01]  /*99c0*/  MUFU.EX2 R157, R168 ;  /* 0x000000a8009d7308 */ /* 0x000ea20000000800 */
[----:B------:R-:W3:Y:S01]  /*99d0*/  LDSM.16.MT88.4 R32, [R190+0xd800] ;  /* 0x00d80000be20783b */ /* 0x000ee20000004200 */
[--C-:B------:R-:W-:Y:S02]  /*99e0*/  SHF.R.U32.HI R31, RZ, 0x10, R130.reuse ;  /* 0x00000010ff1f7819 */ /* 0x100fe40000011682 */
[----:B------:R-:W-:Y:S02]  /*99f0*/  PRMT R30, R30, 0x5410, R29 ;  /* 0x000054101e1e7816 */ /* 0x000fe4000000001d */
[C---:B------:R-:W-:Y:S01]  /*9a00*/  LOP3.LUT R29, R237.reuse, 0xffff, RZ, 0xc0, !PT ;  /* 0x0000ffffed1d7812 */ /* 0x040fe200078ec0ff */
[C---:B-1----:R-:W-:Y:S03]  /*9a10*/  HMMA.16816.F32 R108, R24.reuse, R20, R108 ;  /* 0x00000014186c723c */ /* 0x042fe6000000186c */
[----:B------:R-:W1:Y:S01]  /*9a20*/  MUFU.EX2 R152, R152 ;  /* 0x0000009800987308 */ /* 0x000e620000000800 */
[----:B------:R-:W-:Y:S02]  /*9a30*/  LOP3.LUT R28, R237, 0xff, RZ, 0xc0, !PT ;  /* 0x000000ffed1c7812 */ /* 0x000fe400078ec0ff */
[----:B------:R-:W-:Y:S01]  /*9a40*/  SHF.R.U32.HI R130, RZ, 0x18, R130 ;  /* 0x00000018ff827819 */ /* 0x000fe20000011682 */
[----:B------:R-:W-:Y:S06]  /*9a50*/  HMMA.16816.F32 R112, R24, R22, R112 ;  /* 0x000000161870723c */ /* 0x000fec0000001870 */
[----:B------:R-:W4:Y:S01]  /*9a60*/  MUFU.EX2 R155, R155 ;  /* 0x0000009b009b7308 */ /* 0x000f220000000800 */
[----:B------:R-:W-:Y:S04]  /*9a70*/  LOP3.LUT R31, R31, 0xff, RZ, 0xc0, !PT ;  /* 0x000000ff1f1f7812 */ /* 0x000fe800078ec0ff */
[----:B------:R-:W-:Y:S02]  /*9a80*/  SHF.R.U32.HI R237, RZ, 0x18, R237 ;  /* 0x00000018ffed7819 */ /* 0x000fe400000116ed */
[----:B------:R-:W-:Y:S02]  /*9a90*/  SHF.R.U32.HI R29, RZ, 0x8, R29 ;  /* 0x00000008ff1d7819 */ /* 0x000fe4000001161d */
[----:B------:R-:W-:Y:S02]  /*9aa0*/  PRMT R130, R31, 0x5410, R130 ;  /* 0x000054101f827816 */ /* 0x000fe40000000082 */
[----:B------:R-:W-:Y:S02]  /*9ab0*/  PRMT R128, R128, 0x5410, R237 ;  /* 0x0000541080807816 */ /* 0x000fe400000000ed */
[----:B------:R-:W-:Y:S02]  /*9ac0*/  PRMT R28, R28, 0x5410, R29 ;  /* 0x000054101c1c7816 */ /* 0x000fe4000000001d */
[--C-:B------:R-:W-:Y:S02]  /*9ad0*/  HSET2.LE.AND R30, R30, R217.reuse, PT ;  /* 0x000000d91e1e7233 */ /* 0x100fe40003803000 */
[--C-:B------:R-:W-:Y:S02]  /*9ae0*/  HSET2.LE.AND R31, R130, R217.reuse, PT ;  /* 0x000000d9821f7233 */ /* 0x100fe40003803000 */
[--C-:B------:R-:W-:Y:S02]  /*9af0*/  HSET2.LE.AND R28, R28, R217.reuse, PT ;  /* 0x000000d91c1c7233 */ /* 0x100fe40003803000 */
[----:B------:R-:W-:Y:S02]  /*9b00*/  HSET2.LE.AND R29, R128, R217, PT ;  /* 0x000000d9801d7233 */ /* 0x000fe40003803000 */
[----:B--2---:R-:W-:Y:S02]  /*9b10*/  F2FP.F16.F32.PACK_AB R21, R157, R156 ;  /* 0x0000009c9d15723e */ /* 0x004fe400000000ff */
[----:B------:R-:W-:Y:S02]  /*9b20*/  F2FP.F16.F32.PACK_AB R20, R166, R159 ;  /* 0x0000009fa614723e */ /* 0x000fe400000000ff */
[----:B-1----:R-:W-:Y:S02]  /*9b30*/  F2FP.F16.F32.PACK_AB R129, R153, R152 ;  /* 0x000000989981723e */ /* 0x002fe400000000ff */
[----:B----4-:R-:W-:Y:S02]  /*9b40*/  F2FP.F16.F32.PACK_AB R128, R155, R154 ;  /* 0x0000009a9b80723e */ /* 0x010fe400000000ff */
[----:B------:R-:W-:Y:S02]  /*9b50*/  LOP3.LUT R30, R30, R21, RZ, 0xc0, !PT ;  /* 0x000000151e1e7212 */ /* 0x000fe400078ec0ff */
[----:B------:R-:W-:Y:S02]  /*9b60*/  LOP3.LUT R31, R31, R20, RZ, 0xc0, !PT ;  /* 0x000000141f1f7212 */ /* 0x000fe400078ec0ff */
[----:B------:R-:W-:Y:S01]  /*9b70*/  LOP3.LUT R28, R28, R129, RZ, 0xc0, !PT ;  /* 0x000000811c1c7212 */ /* 0x000fe200078ec0ff */
[----:B------:R-:W1:Y:S01]  /*9b80*/  LDSM.16.MT88.4 R20, [R192+0x11800] ;  /* 0x01180000c014783b */ /* 0x000e620000004200 */
[----:B------:R-:W-:Y:S07]  /*9b90*/  LOP3.LUT R29, R29, R128, RZ, 0xc0, !PT ;  /* 0x000000801d1d7212 */ /* 0x000fee00078ec0ff */
[C---:B------:R-:W-:Y:S01]  /*9ba0*/  HMMA.16816.F32 R128, R28.reuse, R124, R4 ;  /* 0x0000007c1c80723c */ /* 0x040fe20000001804 */
[----:B------:R-:W2:Y:S05]  /*9bb0*/  LDSM.16.MT88.4 R4, [R190+0x11800] ;  /* 0x01180000be04783b */ /* 0x000eaa0000004200 */
[C---:B------:R-:W-:Y:S03]  /*9bc0*/  HMMA.16816.F32 R124, R28.reuse, R126, R8 ;  /* 0x0000007e1c7c723c */ /* 0x040fe60000001808 */
[----:B------:R-:W-:Y:S03]  /*9bd0*/  LDSM.16.MT88.4 R8, [R188+0x11800] ;  /* 0x01180000bc08783b */ /* 0x000fe60000004200 */
[C---:B---3--:R-:W-:Y:S06]  /*9be0*/  HMMA.16816.F32 R36, R28.reuse, R32, R36 ;  /* 0x000000201c24723c */ /* 0x048fec0000001824 */
[C---:B------:R-:W-:Y:S06]  /*9bf0*/  HMMA.16816.F32 R40, R28.reuse, R34, R40 ;  /* 0x000000221c28723c */ /* 0x040fec0000001828 */
[C---:B------:R-:W-:Y:S06]  /*9c00*/  HMMA.16816.F32 R44, R28.reuse, R116, R44 ;  /* 0x000000741c2c723c */ /* 0x040fec000000182c */
[C---:B------:R-:W-:Y:S01]  /*9c10*/  HMMA.16816.F32 R48, R28.reuse, R118, R48 ;  /* 0x000000761c30723c */ /* 0x040fe20000001830 */
[----:B------:R-:W3:Y:S05]  /*9c20*/  LDSM.16.MT88.4 R116, [R189+0x11800] ;  /* 0x01180000bd74783b */ /* 0x000eea0000004200 */
        /* <DEDUP_REMOVED lines=13> */
[C---:B------:R-:W-:Y:S05]  /*9d00*/  HMMA.16816.F32 R104, R28.reuse, R6, R104 ;  /* 0x000000061c68723c */ /* 0x040fea0000001868 */
[----:B------:R-:W-:Y:S01]  /*9d10*/  FADD.FTZ R5, R171, R228 ;  /* 0x000000e4ab057221 */ /* 0x000fe20000010000 */
[C---:B---3--:R-:W-:Y:S05]  /*9d20*/  HMMA.16816.F32 R120, R28.reuse, R116, R16 ;  /* 0x000000741c78723c */ /* 0x048fea0000001810 */
[----:B------:R-:W-:Y:S01]  /*9d30*/  FADD.FTZ R5, R172, R5 ;  /* 0x00000005ac057221 */ /* 0x000fe20000010000 */
[C---:B------:R-:W-:Y:S05]  /*9d40*/  HMMA.16816.F32 R116, R28.reuse, R118, R12 ;  /* 0x000000761c74723c */ /* 0x040fea000000180c */
[----:B------:R-:W-:Y:S01]  /*9d50*/  FADD.FTZ R238, R238, R5 ;  /* 0x00000005eeee7221 */ /* 0x000fe20000010000 */
[----:B------:R-:W-:Y:S01]  /*9d60*/  FADD.FTZ R5, R134, R133 ;  /* 0x0000008586057221 */ /* 0x000fe20000010000 */
[----:B------:R-:W-:Y:S01]  /*9d70*/  MOV R133, R132 ;  /* 0x0000008400857202 */ /* 0x000fe20000000f00 */
[C---:B------:R-:W-:Y:S03]  /*9d80*/  HMMA.16816.F32 R108, R28.reuse, R8, R108 ;  /* 0x000000081c6c723c */ /* 0x040fe6000000186c */
[----:B------:R-:W-:Y:S01]  /*9d90*/  FADD.FTZ R238, R239, R238 ;  /* 0x000000eeefee7221 */ /* 0x000fe20000010000 */
[----:B------:R-:W-:Y:S02]  /*9da0*/  FADD.FTZ R240, R240, R5 ;  /* 0x00000005f0f07221 */ /* 0x000fe40000010000 */
[----:B------:R-:W-:Y:S05]  /*9db0*/  HMMA.16816.F32 R112, R28, R10, R112 ;  /* 0x0000000a1c70723c */ /* 0x000fea0000001870 */
[----:B------:R-:W-:Y:S01]  /*9dc0*/  FADD.FTZ R243, R243, R238 ;  /* 0x000000eef3f37221 */ /* 0x000fe20000010000 */
[----:B------:R-:W-:Y:S05]  /*9dd0*/  FADD.FTZ R241, R241, R240 ;  /* 0x000000f0f1f17221 */ /* 0x000fea0000010000 */
[----:B------:R-:W-:Y:S01]  /*9de0*/  FADD.FTZ R243, R242, R243 ;  /* 0x000000f3f2f37221 */ /* 0x000fe20000010000 */
[----:B------:R-:W-:Y:S03]  /*9df0*/  FADD.FTZ R152, R152, R241 ;  /* 0x000000f198987221 */ /* 0x000fe60000010000 */
[----:B------:R-:W-:Y:S01]  /*9e00*/  FADD.FTZ R154, R154, R243 ;  /* 0x000000f39a9a7221 */ /* 0x000fe20000010000 */
[----:B------:R-:W-:Y:S03]  /*9e10*/  FADD.FTZ R153, R153, R152 ;  /* 0x0000009899997221 */ /* 0x000fe60000010000 */
[----:B------:R-:W-:Y:S01]  /*9e20*/  FADD.FTZ R154, R155, R154 ;  /* 0x0000009a9b9a7221 */ /* 0x000fe20000010000 */
[----:B------:R-:W-:Y:S03]  /*9e30*/  FADD.FTZ R156, R156, R153 ;  /* 0x000000999c9c7221 */ /* 0x000fe60000010000 */
[----:B------:R-:W-:Y:S01]  /*9e40*/  FADD.FTZ R159, R159, R154 ;  /* 0x0000009a9f9f7221 */ /* 0x000fe20000010000 */
[----:B------:R-:W-:Y:S03]  /*9e50*/  FADD.FTZ R229, R157, R156 ;  /* 0x0000009c9de57221 */ /* 0x000fe60000010000 */
[----:B------:R-:W-:Y:S01]  /*9e60*/  FADD.FTZ R227, R166, R159 ;  /* 0x0000009fa6e37221 */ /* 0x000fe20000010000 */
[----:B------:R-:W-:Y:S06]  /*9e70*/  @P5 BRA `(.L_x_631) ;  /* 0xffffffc800f85947 */ /* 0x000fec000383ffff */
.L_x_630:
[----:B------:R-:W1:Y:S01]  /*9e80*/  SHFL.BFLY PT, R6, R229, 0x2, 0x1f ;  /* 0x0c401f00e5067f89 */ /* 0x000e6200000e0000 */
[----:B------:R-:W-:Y:S01]  /*9e90*/  MOV R10, 0x3f800000 ;  /* 0x3f800000000a7802 */ /* 0x000fe20000000f00 */
[----:B------:R-:W-:Y:S01]  /*9ea0*/  ULDC UR4, c[0x0][0x38c] ;  /* 0x0000e30000047ab9 */ /* 0x000fe20000000800 */
[----:B------:R-:W-:Y:S01]  /*9eb0*/  UMOV UR5, 0x400 ;  /* 0x0000040000057882 */ /* 0x000fe20000000000 */
[----:B------:R-:W2:Y:S01]  /*9ec0*/  SHFL.BFLY PT, R0, R227, 0x2, 0x1f ;  /* 0x0c401f00e3007f89 */ /* 0x000ea200000e0000 */
[----:B------:R-:W3:Y:S01]  /*9ed0*/  S2R R5, SR_TID.X ;  /* 0x0000000000057919 */ /* 0x000ee20000002100 */
[----:B-1----:R-:W-:Y:S01]  /*9ee0*/  FADD.FTZ R6, R6, R229 ;  /* 0x000000e506067221 */ /* 0x002fe20000010000 */
[----:B--2---:R-:W-:-:S04]  /*9ef0*/  FADD.FTZ R7, R0, R227 ;  /* 0x000000e300077221 */ /* 0x004fc80000010000 */
[----:B------:R-:W1:Y:S04]  /*9f00*/  SHFL.BFLY PT, R9, R6, 0x1, 0x1f ;  /* 0x0c201f0006097f89 */ /* 0x000e6800000e0000 */
[----:B------:R-:W2:Y:S01]  /*9f10*/  SHFL.BFLY PT, R2, R7, 0x1, 0x1f ;  /* 0x0c201f0007027f89 */ /* 0x000ea200000e0000 */
[----:B---3--:R-:W-:-:S04]  /*9f20*/  SHF.R.S32.HI R0, RZ, 0x1f, R5 ;  /* 0x0000001fff007819 */ /* 0x008fc80000011405 */
[----:B------:R-:W-:Y:S01]  /*9f30*/  LEA.HI R8, R0, R5, RZ, 0x2 ;  /* 0x0000000500087211 */ /* 0x000fe200078f10ff */
[----:B-1----:R-:W-:Y:S01]  /*9f40*/  FADD.FTZ R4, R6, R9 ;  /* 0x0000000906047221 */ /* 0x002fe20000010000 */
[----:B------:R-:W-:Y:S02]  /*9f50*/  MOV R9, 0x3f800000 ;  /* 0x3f80000000097802 */ /* 0x000fe40000000f00 */
[----:B------:R-:W-:Y:S01]  /*9f60*/  SHF.R.S32.HI R6, RZ, 0x1f, R8 ;  /* 0x0000001fff067819 */ /* 0x000fe20000011408 */
[----:B--2---:R-:W-:Y:S01]  /*9f70*/  FADD.FTZ R2, R7, R2 ;  /* 0x0000000207027221 */ /* 0x004fe20000010000 */
[----:B------:R-:W-:Y:S02]  /*9f80*/  FSETP.NE.FTZ.AND P4, PT, R4, RZ, PT ;  /* 0x000000ff0400720b */ /* 0x000fe40003f95000 */
[----:B------:R-:W-:Y:S02]  /*9f90*/  SHF.R.S32.HI R7, RZ, 0x2, R8 ;  /* 0x00000002ff077819 */ /* 0x000fe40000011408 */
[----:B------:R-:W-:-:S02]  /*9fa0*/  FSETP.NE.FTZ.AND P0, PT, R2, RZ, PT ;  /* 0x000000ff0200720b */ /* 0x000fc40003f15000 */
[----:B------:R-:W-:Y:S02]  /*9fb0*/  LEA.HI R6, R6, R7, RZ, 0x3 ;  /* 0x0000000706067211 */ /* 0x000fe400078f18ff */
[----:B------:R-:W-:Y:S02]  /*9fc0*/  LOP3.LUT R8, R8, 0x3ffffffc, RZ, 0xc0, !PT ;  /* 0x3ffffffc08087812 */ /* 0x000fe400078ec0ff */
[----:B------:R-:W-:Y:S02]  /*9fd0*/  LOP3.LUT R6, R6, 0xfffffff8, RZ, 0xc0, !PT ;  /* 0xfffffff806067812 */ /* 0x000fe400078ec0ff */
[-C--:B------:R-:W-:Y:S01]  /*9fe0*/  IADD3 R8, -R8, R5.reuse, RZ ;  /* 0x0000000508087210 */ /* 0x080fe20007ffe1ff */
[----:B------:R-:W1:Y:S01]  /*9ff0*/  @P4 MUFU.RCP R9, R4 ;  /* 0x0000000400094308 */ /* 0x000e620000001000 */
[----:B------:R-:W-:Y:S02]  /*a000*/  IADD3 R6, R7, -R6, RZ ;  /* 0x8000000607067210 */ /* 0x000fe40007ffe0ff */
[----:B------:R-:W-:-:S02]  /*a010*/  LEA.HI R7, R0, R5, RZ, 0x5 ;  /* 0x0000000500077211 */ /* 0x000fc400078f28ff */
[C---:B------:R-:W-:Y:S02]  /*a020*/  SHF.L.U32 R12, R6.reuse, 0x6, RZ ;  /* 0x00000006060c7819 */ /* 0x040fe400000006ff */
[----:B------:R-:W-:Y:S01]  /*a030*/  R2P PR, R6, 0x6 ;  /* 0x0000000606007804 */ /* 0x000fe20000000000 */
[----:B------:R-:W2:Y:S01]  /*a040*/  @P0 MUFU.RCP R10, R2 ;  /* 0x00000002000a0308 */ /* 0x000ea20000001000 */
[----:B------:R-:W-:Y:S02]  /*a050*/  SHF.R.S32.HI R11, RZ, 0x5, R7 ;  /* 0x00000005ff0b7819 */ /* 0x000fe40000011407 */
[----:B------:R-:W-:Y:S02]  /*a060*/  LOP3.LUT R12, R12, 0x1c0, RZ, 0xc0, !PT ;  /* 0x000001c00c0c7812 */ /* 0x000fe400078ec0ff */
[----:B------:R-:W-:Y:S02]  /*a070*/  LOP3.LUT R6, R6, 0x1, RZ, 0xc0, !PT ;  /* 0x0000000106067812 */ /* 0x000fe400078ec0ff */
[----:B------:R-:W-:Y:S01]  /*a080*/  LEA R8, R11, R8, 0x9 ;  /* 0x000000080b087211 */ /* 0x000fe200078e48ff */
[----:B-1----:R-:W-:Y:S01]  /*a090*/  FMUL.FTZ R9, R9, UR4 ;  /* 0x0000000409097c20 */ /* 0x002fe20008410000 */
[----:B------:R-:W-:-:S02]  /*a0a0*/  LEA.HI R13, R12, R12, RZ, 0x1d ;  /* 0x0000000c0c0d7211 */ /* 0x000fc400078fe8ff */
[----:B------:R-:W-:Y:S01]  /*a0b0*/  ISETP.NE.U32.AND P3, PT, R6, 0x1, PT ;  /* 0x000000010600780c */ /* 0x000fe20003f65070 */
[C---:B------:R-:W-:Y:S01]  /*a0c0*/  FMUL.FTZ R128, R9.reuse, R128 ;  /* 0x0000008009807220 */ /* 0x040fe20000410000 */
[----:B------:R-:W-:Y:S01]  /*a0d0*/  LEA R8, R8, R13, 0x1 ;  /* 0x0000000d08087211 */ /* 0x000fe200078e08ff */
[C---:B------:R-:W-:Y:S01]  /*a0e0*/  FMUL.FTZ R129, R9.reuse, R129 ;  /* 0x0000008109817220 */ /* 0x040fe20000410000 */
[----:B------:R-:W-:Y:S01]  /*a0f0*/  MOV R6, 0x20 ;  /* 0x0000002000067802 */ /* 0x000fe20000000f00 */
[----:B--2---:R-:W-:Y:S01]  /*a100*/  FMUL.FTZ R10, R10, UR4 ;  /* 0x000000040a0a7c20 */ /* 0x004fe20008410000 */
[----:B------:R-:W1:Y:S01]  /*a110*/  S2UR UR4, SR_CgaCtaId ;  /* 0x00000000000479c3 */ /* 0x000e620000008800 */
        /* <DEDUP_REMOVED lines=14> */
[----:B------:R-:W-:Y:S01]  /*a200*/  SEL R6, R6, 0xffffffe0, !P1 ;  /* 0xffffffe006067807 */ /* 0x000fe20004800000 */
        /* <DEDUP_REMOVED lines=8> */
[----:B-1----:R-:W-:Y:S01]  /*a290*/  ULEA UR4, UR4, UR5, 0x18 ;  /* 0x0000000504047291 */ /* 0x002fe2000f8ec03f */
[----:B------:R-:W-:Y:S01]  /*a2a0*/  F2FP.F16.F32.PACK_AB R128, R129, R128 ;  /* 0x000000808180723e */ /* 0x000fe200000000ff */
[----:B------:R-:W-:Y:S01]  /*a2b0*/  FMUL.FTZ R52, R9, R52 ;  /* 0x0000003409347220 */ /* 0x000fe20000410000 */
[----:B------:R-:W-:Y:S01]  /*a2c0*/  F2FP.F16.F32.PACK_AB R130, R131, R130 ;  /* 0x000000828382723e */ /* 0x000fe200000000ff */
[C---:B------:R-:W-:Y:S01]  /*a2d0*/  FMUL.FTZ R53, R9.reuse, R53 ;  /* 0x0000003509357220 */ /* 0x040fe20000410000 */
        /* <DEDUP_REMOVED lines=9> */
[----:B------:R-:W-:Y:S01]  /*a370*/  SEL R8, R8, 0xffffffc0, !P2 ;  /* 0xffffffc008087807 */ /* 0x000fe20005000000 */
[C---:B------:R-:W-:Y:S01]  /*a380*/  FMUL.FTZ R59, R10.reuse, R59 ;  /* 0x0000003b0a3b7220 */ /* 0x040fe20000410000 */
[----:B------:R-:W-:Y:S01]  /*a390*/  F2FP.F16.F32.PACK_AB R124, R125, R124 ;  /* 0x0000007c7d7c723e */ /* 0x000fe200000000ff */
[----:B------:R-:W-:Y:S01]  /*a3a0*/  FMUL.FTZ R60, R9, R60 ;  /* 0x0000003c093c7220 */ /* 0x000fe20000410000 */
[----:B------:R-:W-:Y:S01]  /*a3b0*/  F2FP.F16.F32.PACK_AB R126, R127, R126 ;  /* 0x0000007e7f7e723e */ /* 0x000fe200000000ff */
[----:B------:R-:W-:Y:S01]  /*a3c0*/  FMUL.FTZ R61, R9, R61 ;  /* 0x0000003d093d7220 */ /* 0x000fe20000410000 */
[----:B------:R-:W-:Y:S01]  /*a3d0*/  F2FP.F16.F32.PACK_AB R36, R37, R36 ;  /* 0x000000242524723e */ /* 0x000fe200000000ff */
[C---:B------:R-:W-:Y:S01]  /*a3e0*/  FMUL.FTZ R62, R10.reuse, R62 ;  /* 0x0000003e0a3e7220 */ /* 0x040fe20000410000 */
[----:B------:R-:W-:Y:S01]  /*a3f0*/  F2FP.F16.F32.PACK_AB R38, R39, R38 ;  /* 0x000000262726723e */ /* 0x000fe200000000ff */
[C---:B------:R-:W-:Y:S01]  /*a400*/  FMUL.FTZ R63, R10.reuse, R63 ;  /* 0x0000003f0a3f7220 */ /* 0x040fe20000410000 */
[----:B------:R-:W-:Y:S01]  /*a410*/  IADD3 R19, R13, R6, RZ ;  /* 0x000000060d137210 */ /* 0x000fe20007ffe0ff */
[----:B------:R-:W-:Y:S01]  /*a420*/  FMUL.FTZ R64, R9, R64 ;  /* 0x0000004009407220 */ /* 0x000fe20000410000 */
[----:B------:R-:W-:Y:S01]  /*a430*/  F2FP.F16.F32.PACK_AB R40, R41, R40 ;  /* 0x000000282928723e */ /* 0x000fe200000000ff */
[----:B------:R-:W-:Y:S01]  /*a440*/  FMUL.FTZ R65, R9, R65 ;  /* 0x0000004109417220 */ /* 0x000fe20000410000 */
[----:B------:R-:W-:Y:S01]  /*a450*/  F2FP.F16.F32.PACK_AB R42, R43, R42 ;  /* 0x0000002a2b2a723e */ /* 0x000fe200000000ff */
[----:B------:R-:W-:Y:S01]  /*a460*/  FMUL.FTZ R66, R10, R66 ;  /* 0x000000420a427220 */ /* 0x000fe20000410000 */
[----:B------:R-:W-:Y:S01]  /*a470*/  IADD3 R21, R6, R15, RZ ;  /* 0x0000000f06157210 */ /* 0x000fe20007ffe0ff */
[C---:B------:R-:W-:Y:S01]  /*a480*/  FMUL.FTZ R67, R10.reuse, R67 ;  /* 0x000000430a437220 */ /* 0x040fe20000410000 */
[----:B------:R-:W-:Y:S01]  /*a490*/  ISETP.NE.AND P2, PT, R211, -0x1, PT ;  /* 0xffffffffd300780c */ /* 0x000fe20003f45270 */
[----:B------:R-:W-:Y:S01]  /*a4a0*/  FMUL.FTZ R68, R9, R68 ;  /* 0x0000004409447220 */ /* 0x000fe20000410000 */
[----:B------:R-:W-:Y:S01]  /*a4b0*/  F2FP.F16.F32.PACK_AB R44, R45, R44 ;  /* 0x0000002c2d2c723e */ /* 0x000fe200000000ff */
[----:B------:R-:W-:Y:S01]  /*a4c0*/  FMUL.FTZ R69, R9, R69 ;  /* 0x0000004509457220 */ /* 0x000fe20000410000 */
[----:B------:R-:W-:Y:S01]  /*a4d0*/  F2FP.F16.F32.PACK_AB R46, R47, R46 ;  /* 0x0000002e2f2e723e */ /* 0x000fe200000000ff */
[C---:B------:R-:W-:Y:S01]  /*a4e0*/  FMUL.FTZ R70, R10.reuse, R70 ;  /* 0x000000460a467220 */ /* 0x040fe20000410000 */
[----:B------:R-:W-:Y:S01]  /*a4f0*/  IADD3 R23, R13, R8, RZ ;  /* 0x000000080d177210 */ /* 0x000fe20007ffe0ff */
[----:B------:R-:W-:Y:S01]  /*a500*/  FMUL.FTZ R71, R10, R71 ;  /* 0x000000470a477220 */ /* 0x000fe20000410000 */
[----:B------:R-:W-:Y:S01]  /*a510*/  F2FP.F16.F32.PACK_AB R48, R49, R48 ;  /* 0x000000303130723e */ /* 0x000fe200000000ff */
[----:B------:R-:W-:Y:S01]  /*a520*/  STS [R13], R128 ;  /* 0x000000800d007388 */ /* 0x000fe20000000800 */
[----:B------:R-:W-:Y:S01]  /*a530*/  F2FP.F16.F32.PACK_AB R50, R51, R50 ;  /* 0x000000323332723e */ /* 0x000fe200000000ff */
[C---:B------:R-:W-:Y:S01]  /*a540*/  FMUL.FTZ R72, R9.reuse, R72 ;  /* 0x0000004809487220 */ /* 0x040fe20000410000 */
[----:B------:R-:W-:Y:S01]  /*a550*/  IADD3 R25, R8, R15, RZ ;  /* 0x0000000f08197210 */ /* 0x000fe20007ffe0ff */
[----:B------:R-:W-:Y:S01]  /*a560*/  STS [R13+0x400], R130 ;  /* 0x000400820d007388 */ /* 0x000fe20000000800 */
[----:B------:R-:W-:Y:S01]  /*a570*/  FMUL.FTZ R73, R9, R73 ;  /* 0x0000004909497220 */ /* 0x000fe20000410000 */
[C---:B------:R-:W-:Y:S01]  /*a580*/  FMUL.FTZ R74, R10.reuse, R74 ;  /* 0x0000004a0a4a7220 */ /* 0x040fe20000410000 */
[C---:B------:R-:W-:Y:S01]  /*a590*/  FMUL.FTZ R75, R10.reuse, R75 ;  /* 0x0000004b0a4b7220 */ /* 0x040fe20000410000 */
[----:B------:R-:W-:Y:S01]  /*a5a0*/  F2FP.F16.F32.PACK_AB R52, R53, R52 ;  /* 0x000000343534723e */ /* 0x000fe200000000ff */
[----:B------:R-:W-:Y:S01]  /*a5b0*/  STS [R15], R124 ;  /* 0x0000007c0f007388 */ /* 0x000fe20000000800 */
[----:B------:R-:W-:Y:S01]  /*a5c0*/  F2FP.F16.F32.PACK_AB R54, R55, R54 ;  /* 0x000000363736723e */ /* 0x000fe200000000ff */
[----:B------:R-:W-:Y:S01]  /*a5d0*/  FMUL.FTZ R76, R9, R76 ;  /* 0x0000004c094c7220 */ /* 0x000fe20000410000 */
        /* <DEDUP_REMOVED lines=17> */
[C---:B------:R-:W-:Y:S01]  /*a6f0*/  FMUL.FTZ R84, R9.reuse, R84 ;  /* 0x0000005409547220 */ /* 0x040fe20000410000 */
[----:B------:R-:W-:Y:S01]  /*a700*/  FMUL.FTZ R85, R9, R85 ;  /* 0x0000005509557220 */ /* 0x000fe20000410000 */
[----:B------:R-:W-:Y:S01]  /*a710*/  STS [R21+0x400], R42 ;  /* 0x0004002a15007388 */ /* 0x000fe20000000800 */
        /* <DEDUP_REMOVED lines=35> */
[----:B------:R-:W-:Y:S01]  /*a950*/  STS [R13+0x2000], R60 ;  /* 0x0020003c0d007388 */ /* 0x000fe20000000800 */
        /* <DEDUP_REMOVED lines=17> */
[----:B------:R-:W1:Y:S01]  /*aa70*/  @P2 LDC.64 R16, c[0x0][0x298] ;  /* 0x0000a600ff102b82 */ /* 0x000e620000000a00 */
[----:B------:R-:W-:Y:S01]  /*aa80*/  F2FP.F16.F32.PACK_AB R92, R93, R92 ;  /* 0x0000005c5d5c723e */ /* 0x000fe200000000ff */
[----:B------:R-:W-:Y:S01]  /*aa90*/  STS [R19+0x2400], R70 ;  /* 0x0024004613007388 */ /* 0x000fe20000000800 */
[----:B------:R-:W-:Y:S01]  /*aaa0*/  F2FP.F16.F32.PACK_AB R94, R95, R94 ;  /* 0x0000005e5f5e723e */ /* 0x000fe200000000ff */
[----:B------:R-:W-:Y:S01]  /*aab0*/  FMUL.FTZ R116, R9, R116 ;  /* 0x0000007409747220 */ /* 0x000fe20000410000 */
        /* <DEDUP_REMOVED lines=20> */
[C---:B------:R-:W-:Y:S01]  /*ac00*/  FMUL.FTZ R110, R10.reuse, R110 ;  /* 0x0000006e0a6e7220 */ /* 0x040fe20000410000 */
[----:B------:R-:W-:Y:S01]  /*ac10*/  STS [R25+0x2400], R82 ;  /* 0x0024005219007388 */ /* 0x000fe20000000800 */
[C---:B------:R-:W-:Y:S01]  /*ac20*/  FMUL.FTZ R111, R10.reuse, R111 ;  /* 0x0000006f0a6f7220 */ /* 0x040fe20000410000 */
[C---:B------:R-:W-:Y:S01]  /*ac30*/  FMUL.FTZ R114, R10.reuse, R114 ;  /* 0x000000720a727220 */ /* 0x040fe20000410000 */
[----:B------:R-:W-:Y:S01]  /*ac40*/  FMUL.FTZ R115, R10, R115 ;  /* 0x000000730a737220 */ /* 0x000fe20000410000 */
[----:B------:R-:W-:Y:S01]  /*ac50*/  STS [R27+0x2000], R84 ;  /* 0x002000541b007388 */ /* 0x000fe20000000800 */
[----:B------:R-:W-:-:S02]  /*ac60*/  F2FP.F16.F32.PACK_AB R116, R117, R116 ;  /* 0x000000747574723e */ /* 0x000fc400000000ff */
[----:B------:R-:W-:Y:S01]  /*ac70*/  F2FP.F16.F32.PACK_AB R118, R119, R118 ;  /* 0x000000767776723e */ /* 0x000fe200000000ff */
[----:B------:R-:W-:Y:S01]  /*ac80*/  STS [R27+0x2400], R86 ;  /* 0x002400561b007388 */ /* 0x000fe20000000800 */
[----:B------:R-:W-:Y:S02]  /*ac90*/  F2FP.F16.F32.PACK_AB R108, R109, R108 ;  /* 0x0000006c6d6c723e */ /* 0x000fe400000000ff */
[----:B------:R-:W-:Y:S01]  /*aca0*/  F2FP.F16.F32.PACK_AB R110, R111, R110 ;  /* 0x0000006e6f6e723e */ /* 0x000fe200000000ff */
[----:B------:R-:W-:Y:S01]  /*acb0*/  STS [R29+0x2000], R88 ;  /* 0x002000581d007388 */ /* 0x000fe20000000800 */
[----:B------:R-:W-:Y:S02]  /*acc0*/  F2FP.F16.F32.PACK_AB R112, R9, R112 ;  /* 0x000000700970723e */ /* 0x000fe400000000ff */
[----:B------:R-:W-:Y:S01]  /*acd0*/  F2FP.F16.F32.PACK_AB R114, R115, R114 ;  /* 0x000000727372723e */ /* 0x000fe200000000ff */
[----:B------:R-:W-:Y:S04]  /*ace0*/  STS [R29+0x2400], R90 ;  /* 0x0024005a1d007388 */ /* 0x000fe80000000800 */
[----:B------:R-:W-:Y:S04]  /*acf0*/  STS [R13+0x4000], R92 ;  /* 0x0040005c0d007388 */ /* 0x000fe80000000800 */
[----:B------:R1:W-:Y:S04]  /*ad00*/  STS [R13+0x4400], R94 ;  /* 0x0044005e0d007388 */ /* 0x0003e80000000800 */
[----:B------:R2:W-:Y:S04]  /*ad10*/  STS [R15+0x4000], R96 ;  /* 0x004000600f007388 */ /* 0x0005e80000000800 */
[----:B------:R2:W-:Y:S04]  /*ad20*/  STS [R15+0x4400], R98 ;  /* 0x004400620f007388 */ /* 0x0005e80000000800 */
[----:B------:R2:W-:Y:S04]  /*ad30*/  STS [R19+0x4000], R100 ;  /* 0x0040006413007388 */ /* 0x0005e80000000800 */
[----:B------:R2:W-:Y:S04]  /*ad40*/  STS [R19+0x4400], R102 ;  /* 0x0044006613007388 */ /* 0x0005e80000000800 */
[----:B------:R2:W-:Y:S04]  /*ad50*/  STS [R21+0x4000], R104 ;  /* 0x0040006815007388 */ /* 0x0005e80000000800 */
[----:B------:R2:W-:Y:S01]  /*ad60*/  STS [R21+0x4400], R106 ;  /* 0x0044006a15007388 */ /* 0x0005e20000000800 */
[----:B-1----:R-:W-:-:S03]  /*ad70*/  @P2 IMAD.WIDE.U32 R12, R211, R16, RZ ;  /* 0x00000010d30c2225 */ /* 0x002fc600078e00ff */
[----:B------:R2:W-:Y:S01]  /*ad80*/  STS [R23+0x4000], R120 ;  /* 0x0040007817007388 */ /* 0x0005e20000000800 */
[----:B------:R-:W-:Y:S01]  /*ad90*/  @P2 IMAD R6, R211, R17, R13 ;  /* 0x00000011d3062224 */ /* 0x000fe200078e020d */
[----:B------:R-:W-:Y:S02]  /*ada0*/  @P2 MOV R10, R12 ;  /* 0x0000000c000a2202 */ /* 0x000fe40000000f00 */
[----:B------:R2:W-:Y:S01]  /*adb0*/  STS [R23+0x4400], R122 ;  /* 0x0044007a17007388 */ /* 0x0005e20000000800 */
[----:B------:R-:W-:Y:S05]  /*adc0*/  @P2 BRA `(.L_x_634) ;  /* 0x0000000000202947 */ /* 0x000fea0003800000 */
[----:B------:R-:W1:Y:S01]  /*add0*/  S2R R6, SR_CTAID.Y ;  /* 0x0000000000067919 */ /* 0x000e620000002600 */
[----:B------:R-:W3:Y:S01]  /*ade0*/  LDC.64 R8, c[0x0][0x290] ;  /* 0x0000a400ff087b82 */ /* 0x000ee20000000a00 */
[----:B-1----:R-:W-:-:S05]  /*adf0*/  SHF.R.S32.HI R13, RZ, 0x1f, R6 ;  /* 0x0000001fff0d7819 */ /* 0x002fca0000011406 */
[-C--:B---3--:R-:W-:Y:S02]  /*ae00*/  IMAD R10, R13, R8.reuse, RZ ;  /* 0x000000080d0a7224 */ /* 0x088fe400078e02ff */
[----:B------:R-:W-:-:S04]  /*ae10*/  IMAD.WIDE.U32 R12, R6, R8, RZ ;  /* 0x00000008060c7225 */ /* 0x000fc800078e00ff */
[----:B------:R-:W-:Y:S01]  /*ae20*/  IMAD R9, R6, R9, R10 ;  /* 0x0000000906097224 */ /* 0x000fe200078e020a */
[----:B------:R-:W-:-:S04]  /*ae30*/  MOV R10, R12 ;  /* 0x0000000c000a7202 */ /* 0x000fc80000000f00 */
[----:B------:R-:W-:-:S07]  /*ae40*/  IADD3 R6, R13, R9, RZ ;  /* 0x000000090d067210 */ /* 0x000fce0007ffe0ff */
.L_x_634:
[----:B------:R-:W-:Y:S01]  /*ae50*/  ULDC.U8 UR4, c[0x0][0x3d9] ;  /* 0x0000f64000047ab9 */ /* 0x000fe20000000000 */
[----:B------:R1:W-:Y:S01]  /*ae60*/  STS [R25+0x4000], R116 ;  /* 0x0040007419007388 */ /* 0x0003e20000000800 */
[----:B------:R-:W-:Y:S01]  /*ae70*/  ISETP.NE.AND P3, PT, RZ, UR4, PT ;  /* 0x00000004ff007c0c */ /* 0x000fe2000bf65270 */
[----:B------:R-:W-:Y:S01]  /*ae80*/  ULDC.U8 UR5, c[0x0][0x3d8] ;  /* 0x0000f60000057ab9 */ /* 0x000fe20000000000 */
[----:B------:R-:W3:Y:S01]  /*ae90*/  @P4 LDC R31, c[0x0][0x2e8] ;  /* 0x0000ba00ff1f4b82 */ /* 0x000ee20000000800 */
[----:B------:R1:W-:Y:S01]  /*aea0*/  STS [R25+0x4400], R118 ;  /* 0x0044007619007388 */ /* 0x0003e20000000800 */
[----:B------:R-:W-:Y:S01]  /*aeb0*/  ISETP.NE.AND P5, PT, RZ, UR5, PT ;  /* 0x00000005ff007c0c */ /* 0x000fe2000bfa5270 */
[----:B------:R-:W4:Y:S02]  /*aec0*/  @P4 MUFU.LG2 R4, R4 ;  /* 0x0000000400044308 */ /* 0x000f240000000c00 */
[----:B------:R1:W-:Y:S01]  /*aed0*/  STS [R27+0x4000], R108 ;  /* 0x0040006c1b007388 */ /* 0x0003e20000000800 */
[----:B------:R-:W-:-:S03]  /*aee0*/  ISETP.EQ.AND P5, PT, RZ, UR4, P5 ;  /* 0x00000004ff007c0c */ /* 0x000fc6000afa2270 */
[----:B------:R1:W-:Y:S02]  /*aef0*/  STS [R27+0x4400], R110 ;  /* 0x0044006e1b007388 */ /* 0x0003e40000000800 */
[----:B------:R-:W1:Y:S01]  /*af00*/  @P3 LDC.64 R8, c[0x0][0x2c0] ;  /* 0x0000b000ff083b82 */ /* 0x000e620000000a00 */
[----:B------:R-:W1:Y:S01]  /*af10*/  S2R R22, SR_CTAID.Y ;  /* 0x0000000000167919 */ /* 0x000e620000002600 */
[----:B------:R-:W1:Y:S06]  /*af20*/  S2R R20, SR_CTAID.Z ;  /* 0x0000000000147919 */ /* 0x000e6c0000002700 */
[----:B------:R-:W-:-:S02]  /*af30*/  @!P5 PLOP3.LUT P1, PT, PT, PT, PT, 0x8, 0x0 ;  /* 0x000000000000d81c */ /* 0x000fc40003f2e170 */
[----:B------:R-:W-:Y:S01]  /*af40*/  @!P5 CS2R R32, SRZ ;  /* 0x000000000020d805 */ /* 0x000fe2000001ff00 */
[----:B--2---:R-:W2:Y:S01]  /*af50*/  S2R R23, SR_CTAID.X ;  /* 0x0000000000177919 */ /* 0x004ea20000002500 */
[----:B------:R-:W1:Y:S01]  /*af60*/  S2R R21, SR_TID.X ;  /* 0x0000000000157919 */ /* 0x000e620000002100 */
[----:B------:R1:W-:Y:S04]  /*af70*/  STS [R29+0x4000], R112 ;  /* 0x004000701d007388 */ /* 0x0003e80000000800 */
[----:B------:R1:W-:Y:S01]  /*af80*/  STS [R29+0x4400], R114 ;  /* 0x004400721d007388 */ /* 0x0003e20000000800 */
[----:B----4-:R-:W-:Y:S05]  /*af90*/  @!P5 BRA `(.L_x_635) ;  /* 0x000000000018d947 */ /* 0x010fea0003800000 */
[----:B------:R-:W4:Y:S01]  /*afa0*/  S2R R12, SR_CTAID.Y ;  /* 0x00000000000c7919 */ /* 0x000f220000002600 */
[----:B------:R-:W4:Y:S01]  /*afb0*/  LDC R13, c[0x0][0x2c4] ;  /* 0x0000b100ff0d7b82 */ /* 0x000f220000000800 */
[----:B------:R-:W-:Y:S01]  /*afc0*/  PLOP3.LUT P1, PT, PT, PT, PT, 0x80, 0x0 ;  /* 0x000000000000781c */ /* 0x000fe20003f2f070 */
[----:B----4-:R-:W-:-:S05]  /*afd0*/  IMAD R12, R12, R13, RZ ;  /* 0x0000000d0c0c7224 */ /* 0x010fca00078e02ff */
[----:B------:R-:W-:-:S04]  /*afe0*/  SEL R32, R12, R211, !P2 ;  /* 0x000000d30c207207 */ /* 0x000fc80005000000 */
[----:B------:R-:W-:Y:S02]  /*aff0*/  SHF.R.S32.HI R33, RZ, 0x1f, R32 ;  /* 0x0000001fff217819 */ /* 0x000fe40000011420 */
.L_x_635:
[----:B------:R-:W-:Y:S01]  /*b000*/  LEA.HI R0, R0, R5, RZ, 0x3 ;  /* 0x0000000500007211 */ /* 0x000fe200078f18ff */
[----:B-1----:R-:W-:Y:S01]  /*b010*/  @P3 IMAD R9, R9, R8, RZ ;  /* 0x0000000809093224 */ /* 0x002fe200078e02ff */
[----:B------:R-:W-:Y:S01]  /*b020*/  LOP3.LUT R26, R7, 0xffffffe0, RZ, 0xc0, !PT ;  /* 0xffffffe0071a7812 */ /* 0x000fe200078ec0ff */
[----:B--2---:R-:W-:Y:S01]  /*b030*/  IMAD R24, R23, -0x40, R216 ;  /* 0xffffffc017187824 */ /* 0x004fe200078e02d8 */
[----:B------:R-:W-:Y:S01]  /*b040*/  SHF.R.S32.HI R7, RZ, 0x3, R0 ;  /* 0x00000003ff077819 */ /* 0x000fe20000011400 */
[----:B------:R-:W-:Y:S01]  /*b050*/  @P3 IMAD.MOV.U32 R25, RZ, RZ, 0x1 ;  /* 0x00000001ff193424 */ /* 0x000fe200078e00ff */
[----:B------:R-:W1:Y:S01]  /*b060*/  @P3 LDC R0, c[0x0][0x2c0] ;  /* 0x0000b000ff003b82 */ /* 0x000e620000000800 */
[----:B------:R-:W-:Y:S01]  /*b070*/  SHF.R.S32.HI R8, RZ, 0x1f, R21 ;  /* 0x0000001fff087819 */ /* 0x000fe20000011415 */
[----:B------:R-:W-:Y:S06]  /*b080*/  @P3 BRA `(.L_x_636) ;  /* 0x0000000000183947 */ /* 0x000fec0003800000 */
[----:B------:R-:W2:Y:S01]  /*b090*/  LDC R9, c[0x0][0x2c4] ;  /* 0x0000b100ff097b82 */ /* 0x000ea20000000800 */
[----:B------:R-:W-:Y:S02]  /*b0a0*/  ISETP.NE.AND P2, PT, RZ, UR5, PT ;  /* 0x00000005ff007c0c */ /* 0x000fe4000bf45270 */
[----:B-1----:R-:W-:-:S05]  /*b0b0*/  MOV R0, 0x1 ;  /* 0x0000000100007802 */ /* 0x002fca0000000f00 */
[----:B------:R-:W1:Y:S08]  /*b0c0*/  LDC R12, c[0x0][0x270] ;  /* 0x00009c00ff0c7b82 */ /* 0x000e700000000800 */
[----:B--2---:R-:W1:Y:S02]  /*b0d0*/  @P2 LDC R9, c[0x0][0x2e4] ;  /* 0x0000b900ff092b82 */ /* 0x004e640000000800 */
[----:B-1----:R-:W-:-:S07]  /*b0e0*/  IMAD R25, R9, R12, RZ ;  /* 0x0000000c09197224 */ /* 0x002fce00078e02ff */
.L_x_636:
[----:B------:R-:W-:Y:S01]  /*b0f0*/  BAR.SYNC.DEFER_BLOCKING 0x0 ;  /* 0x0000000000007b1d */ /* 0x000fe20000010000 */
[----:B------:R-:W-:Y:S01]  /*b100*/  SHF.R.S32.HI R28, RZ, 0x1f, R11 ;  /* 0x0000001fff1c7819 */ /* 0x000fe2000001140b */
[----:B------:R-:W-:Y:S01]  /*b110*/  IMAD.IADD R26, R5, 0x1, -R26 ;  /* 0x00000001051a7824 */ /* 0x000fe200078e0a1a */
[----:B------:R-:W-:Y:S01]  /*b120*/  LEA.HI R8, R8, R21, RZ, 0x3 ;  /* 0x0000001508087211 */ /* 0x000fe200078f18ff */
[----:B------:R-:W-:Y:S01]  /*b130*/  IMAD R22, R22, R25, RZ ;  /* 0x0000001916167224 */ /* 0x000fe200078e02ff */
[----:B------:R-:W-:Y:S01]  /*b140*/  ISETP.GE.AND P3, PT, R7, R24, PT ;  /* 0x000000180700720c */ /* 0x000fe20003f66270 */
[----:B------:R-:W2:Y:S01]  /*b150*/  @P0 MUFU.LG2 R2, R2 ;  /* 0x0000000200020308 */ /* 0x000ea20000000c00 */
[----:B------:R-:W-:Y:S01]  /*b160*/  LEA.HI R5, R28, R11, RZ, 0x2 ;  /* 0x0000000b1c057211 */ /* 0x000fe200078f10ff */
[----:B------:R-:W-:Y:S01]  /*b170*/  BSSY B0, `(.L_x_637) ;  /* 0x0000031000007945 */ /* 0x000fe20003800000 */
[----:B------:R-:W4:Y:S01]  /*b180*/  @P0 LDC R28, c[0x0][0x2e8] ;  /* 0x0000ba00ff1c0b82 */ /* 0x000f220000000800 */
[----:B------:R-:W-:-:S02]  /*b190*/  SHF.R.S32.HI R7, RZ, 0x1f, R26 ;  /* 0x0000001fff077819 */ /* 0x000fc4000001141a */
[----:B------:R-:W-:Y:S02]  /*b1a0*/  LOP3.LUT R24, R8, 0xfffffff8, RZ, 0xc0, !PT ;  /* 0xfffffff808187812 */ /* 0x000fe400078ec0ff */
[----:B------:R-:W-:Y:S02]  /*b1b0*/  LOP3.LUT R30, R5, 0xffffffc, RZ, 0xc0, !PT ;  /* 0x0ffffffc051e7812 */ /* 0x000fe400078ec0ff */
[----:B------:R-:W-:Y:S01]  /*b1c0*/  LEA.HI R5, R7, R26, RZ, 0x2 ;  /* 0x0000001a07057211 */ /* 0x000fe200078f10ff */
[----:B------:R-:W-:Y:S02]  /*b1d0*/  IMAD.IADD R24, R21, 0x1, -R24 ;  /* 0x0000000115187824 */ /* 0x000fe400078e0a18 */
[----:B------:R-:W-:Y:S01]  /*b1e0*/  @P4 FMUL.FTZ R21, R4, 0.69314718246459960938 ;  /* 0x3f31721804154820 */ /* 0x000fe20000410000 */
[----:B------:R-:W-:Y:S01]  /*b1f0*/  SEL R22, R22, RZ, !P1 ;  /* 0x000000ff16167207 */ /* 0x000fe20004800000 */
[----:B------:R-:W-:Y:S01]  /*b200*/  IMAD.IADD R11, R11, 0x1, -R30 ;  /* 0x000000010b0b7824 */ /* 0x000fe200078e0a1e */
[----:B------:R-:W-:Y:S01]  /*b210*/  SHF.R.S32.HI R4, RZ, 0x2, R5 ;  /* 0x00000002ff047819 */ /* 0x000fe20000011405 */
[----:B-1----:R-:W-:Y:S01]  /*b220*/  IMAD R5, R23, R0, RZ ;  /* 0x0000000017057224 */ /* 0x002fe200078e02ff */
[----:B------:R-:W-:Y:S01]  /*b230*/  LOP3.LUT P1, RZ, R26, 0x3, RZ, 0xc0, !PT ;  /* 0x000000031aff7812 */ /* 0x000fe2000782c0ff */
[----:B------:R1:W1:Y:S01]  /*b240*/  LDS.128 R16, [R213+0x1800] ;  /* 0x00180000d5107984 */ /* 0x0002620000000c00 */
[----:B------:R-:W-:-:S02]  /*b250*/  IMAD.MOV.U32 R7, RZ, RZ, 0x7f800000 ;  /* 0x7f800000ff077424 */ /* 0x000fc400078e00ff */
[----:B---3--:R-:W-:Y:S01]  /*b260*/  @P4 FFMA.FTZ R7, R132, R31, R21 ;  /* 0x0000001f84074223 */ /* 0x008fe20000010015 */
[----:B------:R-:W-:Y:S01]  /*b270*/  IMAD R11, R11, 0x10, R4 ;  /* 0x000000100b0b7824 */ /* 0x000fe200078e0204 */
[----:B------:R3:W1:Y:S01]  /*b280*/  LDS.128 R12, [R213+0x3800] ;  /* 0x00380000d50c7984 */ /* 0x0006620000000c00 */
[----:B------:R-:W-:Y:S01]  /*b290*/  IMAD R21, R20, R9, R22 ;  /* 0x0000000914157224 */ /* 0x000fe200078e0216 */
[----:B------:R-:W-:Y:S01]  /*b2a0*/  SHF.R.S32.HI R26, RZ, 0x3, R8 ;  /* 0x00000003ff1a7819 */ /* 0x000fe20000011408 */
[----:B------:R-:W-:Y:S02]  /*b2b0*/  IMAD.SHL.U32 R4, R5, 0x40, RZ ;  /* 0x0000004005047824 */ /* 0x000fe400078e00ff */
[----:B--2---:R-:W-:Y:S01]  /*b2c0*/  @P0 FMUL.FTZ R2, R2, 0.69314718246459960938 ;  /* 0x3f31721802020820 */ /* 0x004fe20000410000 */
[----:B------:R-:W-:Y:S02]  /*b2d0*/  IMAD.MOV.U32 R9, RZ, RZ, 0x7f800000 ;  /* 0x7f800000ff097424 */ /* 0x000fe400078e00ff */
[----:B------:R-:W-:Y:S01]  /*b2e0*/  VIADD R22, R26, 0x10 ;  /* 0x000000101a167836 */ /* 0x000fe20000000000 */
[----:B------:R-:W-:Y:S01]  /*b2f0*/  IADD3 R8, P4, P2, R4, R32, R21 ;  /* 0x0000002004087210 */ /* 0x000fe20007a9e015 */
[----:B----4-:R-:W-:Y:S01]  /*b300*/  @P0 FFMA.FTZ R9, R3, R28, R2 ;  /* 0x0000001c03090223 */ /* 0x010fe20000010002 */
[----:B------:R-:W-:-:S02]  /*b310*/  SHF.R.S32.HI R5, RZ, 0x1f, R4 ;  /* 0x0000001fff057819 */ /* 0x000fc40000011404 */
[----:B------:R-:W-:Y:S01]  /*b320*/  SHF.R.S32.HI R32, RZ, 0x1f, R21 ;  /* 0x0000001fff207819 */ /* 0x000fe20000011415 */
[----:B------:R-:W-:-:S03]  /*b330*/  IMAD.SHL.U32 R21, R24, 0x8, RZ ;  /* 0x0000000818157824 */ /* 0x000fc600078e00ff */
[----:B------:R-:W-:Y:S01]  /*b340*/  IADD3.X R32, R5, R33, R32, P4, P2 ;  /* 0x0000002105207210 */ /* 0x000fe200027e4420 */
[----:B---3--:R-:W-:Y:S06]  /*b350*/  @P1 BRA `(.L_x_638) ;  /* 0x0000000000481947 */ /* 0x008fec0003800000 */
        /* <DEDUP_REMOVED lines=18> */
.L_x_638:
[----:B------:R-:W-:Y:S05]  /*b480*/  BSYNC B0 ;  /* 0x0000000000007941 */ /* 0x000fea0003800000 */
.L_x_637:
[----:B--2---:R-:W-:Y:S01]  /*b490*/  SHF.R.S32.HI R3, RZ, 0x1f, R21 ;  /* 0x0000001fff037819 */ /* 0x004fe20000011415 */
[C---:B------:R-:W-:Y:S01]  /*b4a0*/  VIADD R0, R26.reuse, 0x20 ;  /* 0x000000201a007836 */ /* 0x040fe20000000000 */
[----:B------:R-:W-:Y:S01]  /*b4b0*/  IADD3 R10, P0, R21, R10, RZ ;  /* 0x0000000a150a7210 */ /* 0x000fe20007f1e0ff */
[----:B------:R-:W-:Y:S01]  /*b4c0*/  ULDC.64 UR4, c[0x0][0x2a0] ;  /* 0x0000a80000047ab9 */ /* 0x000fe20000000a00 */
[----:B------:R-:W-:Y:S01]  /*b4d0*/  SHF.R.S32.HI R2, RZ, 0x1f, R20 ;  /* 0x0000001fff027819 */ /* 0x000fe20000011414 */
[----:B------:R-:W-:Y:S01]  /*b4e0*/  BSSY B0, `(.L_x_639) ;  /* 0x0000020000007945 */ /* 0x000fe20003800000 */
[----:B------:R-:W-:Y:S01]  /*b4f0*/  IADD3 R4, R26, 0x30, RZ ;  /* 0x000000301a047810 */ /* 0x000fe20007ffe0ff */
[----:B------:R-:W-:Y:S01]  /*b500*/  IMAD.X R11, R3, 0x1, R6, P0 ;  /* 0x00000001030b7824 */ /* 0x000fe200000e0606 */
[----:B------:R-:W-:Y:S01]  /*b510*/  SHF.R.S32.HI R27, RZ, 0x1f, R26 ;  /* 0x0000001fff1b7819 */ /* 0x000fe2000001141a */
[----:B------:R-:W-:Y:S01]  /*b520*/  IMAD R3, R2, UR4, RZ ;  /* 0x0000000402037c24 */ /* 0x000fe2000f8e02ff */
[----:B------:R-:W-:-:S02]  /*b530*/  ISETP.GE.AND P1, PT, R0, R199, PT ;  /* 0x000000c70000720c */ /* 0x000fc40003f26270 */
[-C--:B------:R-:W-:Y:S01]  /*b540*/  ISETP.GE.AND P2, PT, R22, R199.reuse, PT ;  /* 0x000000c71600720c */ /* 0x080fe20003f46270 */
[----:B------:R-:W-:Y:S01]  /*b550*/  IMAD R0, R20, UR5, R3 ;  /* 0x0000000514007c24 */ /* 0x000fe2000f8e0203 */
[----:B------:R-:W-:Y:S01]  /*b560*/  ISETP.GE.AND P0, PT, R4, R199, PT ;  /* 0x000000c70400720c */ /* 0x000fe20003f06270 */
[----:B------:R-:W-:Y:S01]  /*b570*/  IMAD.WIDE.U32 R2, R20, UR4, R10 ;  /* 0x0000000414027c25 */ /* 0x000fe2000f8e000a */
[----:B------:R2:W3:Y:S03]  /*b580*/  LDS.128 R4, [R213+0x4000] ;  /* 0x00400000d5047984 */ /* 0x0004e60000000c00 */
[----:B------:R-:W-:Y:S01]  /*b590*/  IMAD.WIDE R22, R212, 0x40, R26 ;  /* 0x00000040d4167825 */ /* 0x000fe200078e021a */
[----:B------:R2:W4:Y:S03]  /*b5a0*/  LDS.128 R8, [R213+0x2000] ;  /* 0x00200000d5087984 */ /* 0x0005260000000c00 */
[----:B------:R-:W-:Y:S01]  /*b5b0*/  IMAD.IADD R29, R3, 0x1, R0 ;  /* 0x00000001031d7824 */ /* 0x000fe200078e0200 */
[----:B------:R2:W1:Y:S01]  /*b5c0*/  LDS.128 R24, [R213] ;  /* 0x00000000d5187984 */ /* 0x0004620000000c00 */
        /* <DEDUP_REMOVED lines=14> */
[----:B-1----:R1:W-:Y:S04]  /*b6b0*/  @!P6 STG.E.128 desc[UR10][R30.64], R24 ;  /* 0x000000181e00e986 */ /* 0x0023e8000c101d0a */
[----:B----4-:R1:W-:Y:S04]  /*b6c0*/  @!P5 STG.E.128 desc[UR10][R30.64+0x80], R8 ;  /* 0x000080081e00d986 */ /* 0x0103e8000c101d0a */
[----:B---3--:R1:W-:Y:S02]  /*b6d0*/  @!P4 STG.E.128 desc[UR10][R30.64+0x100], R4 ;  /* 0x000100041e00c986 */ /* 0x0083e4000c101d0a */
.L_x_640:
[----:B------:R-:W-:Y:S05]  /*b6e0*/  BSYNC B0 ;  /* 0x0000000000007941 */ /* 0x000fea0003800000 */
.L_x_639:
[----:B-1----:R1:W1:Y:S01]  /*b6f0*/  LDS.128 R24, [R213+0x800] ;  /* 0x00080000d5187984 */ /* 0x0022620000000c00 */
[----:B------:R-:W-:Y:S03]  /*b700*/  BSSY B0, `(.L_x_641) ;  /* 0x0000017000007945 */ /* 0x000fe60003800000 */
[----:B----4-:R4:W1:Y:S04]  /*b710*/  LDS.128 R8, [R213+0x2800] ;  /* 0x00280000d5087984 */ /* 0x0108680000000c00 */
[----:B---3--:R4:W3:Y:S01]  /*b720*/  LDS.128 R4, [R213+0x4800] ;  /* 0x00480000d5047984 */ /* 0x0088e20000000c00 */
        /* <DEDUP_REMOVED lines=19> */
[----:B---3--:R1:W-:Y:S02]  /*b860*/  @!P2 STG.E.128 desc[UR10][R30.64+0x100], R4 ;  /* 0x000100041e00a986 */ /* 0x0083e4000c101d0a */
.L_x_642:
[----:B------:R-:W-:Y:S05]  /*b870*/  BSYNC B0 ;  /* 0x0000000000007941 */ /* 0x000fea0003800000 */
.L_x_641:
[----:B-1----:R1:W1:Y:S01]  /*b880*/  LDS.128 R24, [R213+0x1000] ;  /* 0x00100000d5187984 */ /* 0x0022620000000c00 */
[----:B------:R-:W-:Y:S03]  /*b890*/  BSSY B0, `(.L_x_643) ;  /* 0x0000017000007945 */ /* 0x000fe60003800000 */
[----:B------:R1:W1:Y:S04]  /*b8a0*/  LDS.128 R8, [R213+0x3000] ;  /* 0x00300000d5087984 */ /* 0x0002680000000c00 */
[----:B---3--:R3:W1:Y:S01]  /*b8b0*/  LDS.128 R4, [R213+0x5000] ;  /* 0x00500000d5047984 */ /* 0x0086620000000c00 */
        /* <DEDUP_REMOVED lines=19> */
[----:B------:R1:W-:Y:S02]  /*b9f0*/  @!P1 STG.E.128 desc[UR10][R30.64+0x100], R4 ;  /* 0x000100041e009986 */ /* 0x0003e4000c101d0a */
.L_x_644:
[----:B------:R-:W-:Y:S05]  /*ba00*/  BSYNC B0 ;  /* 0x0000000000007941 */ /* 0x000fea0003800000 */
.L_x_643:
[----:B-1----:R1:W1:Y:S01]  /*ba10*/  LDS.128 R4, [R213+0x5800] ;  /* 0x00580000d5047984 */ /* 0x0022620000000c00 */
        /* <DEDUP_REMOVED lines=20> */
[----:B-1----:R-:W-:Y:S01]  /*bb60*/  STG.E.128 desc[UR10][R2.64+0x100], R4 ;  /* 0x0001000402007986 */ /* 0x002fe2000c101d0a */
[----:B------:R-:W-:Y:S05]  /*bb70*/  EXIT ;  /* 0x000000000000794d */ /* 0x000fea0003800000 */
.L_x_600:
[----:B------:R-:W1:Y:S01]  /*bb80*/  LDC.U8 R9, c[0x0][0x3d9] ;  /* 0x0000f640ff097b82 */ /* 0x000e620000000000 */
[----:B------:R-:W-:Y:S01]  /*bb90*/  ISETP.NE.AND P3, PT, R211, -0x1, PT ;  /* 0xffffffffd300780c */ /* 0x000fe20003f65270 */
[----:B------:R-:W-:Y:S01]  /*bba0*/  IMAD.IADD R216, R216, 0x1, -R199 ;  /* 0x00000001d8d87824 */ /* 0x000fe200078e0ac7 */
[----:B------:R-:W-:Y:S01]  /*bbb0*/  ULDC.64 UR4, c[0x0][0x2a0] ;  /* 0x0000a80000047ab9 */ /* 0x000fe20000000a00 */
[----:B------:R-:W-:Y:S04]  /*bbc0*/  BSSY B0, `(.L_x_645) ;  /* 0x000003a000007945 */ /* 0x000fe80003800000 */
[----:B------:R-:W2:Y:S06]  /*bbd0*/  LDC.U8 R8, c[0x0][0x3d8] ;  /* 0x0000f600ff087b82 */ /* 0x000eac0000000000 */
[----:B------:R-:W-:-:S02]  /*bbe0*/  @!P3 SHF.R.S32.HI R11, RZ, 0x1f, R12 ;  /* 0x0000001fff0bb819 */ /* 0x000fc4000001140c */
[----:B------:R-:W3:Y:S08]  /*bbf0*/  @!P3 LDC.64 R2, c[0x0][0x290] ;  /* 0x0000a400ff02bb82 */ /* 0x000ef00000000a00 */
[----:B------:R-:W4:Y:S01]  /*bc00*/  @P3 LDC.64 R4, c[0x0][0x298] ;  /* 0x0000a600ff043b82 */ /* 0x000f220000000a00 */
[----:B-1----:R-:W-:Y:S02]  /*bc10*/  ISETP.NE.AND P0, PT, R9, RZ, PT ;  /* 0x000000ff0900720c */ /* 0x002fe40003f05270 */
[----:B--2---:R-:W-:-:S02]  /*bc20*/  ISETP.NE.AND P2, PT, R8, RZ, PT ;  /* 0x000000ff0800720c */ /* 0x004fc40003f45270 */
[----:B------:R-:W-:Y:S02]  /*bc30*/  ISETP.NE.AND P1, PT, R8, RZ, !P0 ;  /* 0x000000ff0800720c */ /* 0x000fe40004725270 */
[----:B------:R-:W-:-:S07]  /*bc40*/  ISETP.EQ.AND P2, PT, R9, RZ, P2 ;  /* 0x000000ff0900720c */ /* 0x000fce0001742270 */
[----:B------:R-:W1:Y:S01]  /*bc50*/  @!P0 LDC R7, c[0x0][0x2c4] ;  /* 0x0000b100ff078b82 */ /* 0x000e620000000800 */
[-C--:B---3--:R-:W-:Y:S02]  /*bc60*/  @!P3 IMAD R10, R11, R2.reuse, RZ ;  /* 0x000000020b0ab224 */ /* 0x088fe400078e02ff */
[----:B------:R-:W-:-:S04]  /*bc70*/  @!P3 IMAD.WIDE.U32 R8, R12, R2, RZ ;  /* 0x000000020c08b225 */ /* 0x000fc800078e00ff */
[----:B------:R-:W-:Y:S01]  /*bc80*/  @!P3 IMAD R3, R12, R3, R10 ;  /* 0x000000030c03b224 */ /* 0x000fe200078e020a */
[----:B------:R-:W-:Y:S01]  /*bc90*/  LEA.HI R10, R21, R6, RZ, 0x3 ;  /* 0x00000006150a7211 */ /* 0x000fe200078f18ff */
[----:B----4-:R-:W-:-:S04]  /*bca0*/  @P3 IMAD.WIDE.U32 R14, R211, R4, RZ ;  /* 0x00000004d30e3225 */ /* 0x010fc800078e00ff */
[----:B------:R-:W-:Y:S01]  /*bcb0*/  @P3 IMAD R11, R211, R5, R15 ;  /* 0x00000005d30b3224 */ /* 0x000fe200078e020f */
[----:B------:R-:W-:Y:S01]  /*bcc0*/  LOP3.LUT R5, R10, 0xfffffff8, RZ, 0xc0, !PT ;  /* 0xfffffff80a057812 */ /* 0x000fe200078ec0ff */
[----:B------:R-:W-:Y:S01]  /*bcd0*/  @P3 IMAD.MOV.U32 R20, RZ, RZ, R14 ;  /* 0x000000ffff143224 */ /* 0x000fe200078e000e */
[----:B------:R-:W-:Y:S01]  /*bce0*/  @!P3 MOV R20, R8 ;  /* 0x000000080014b202 */ /* 0x000fe20000000f00 */
[----:B------:R-:W-:Y:S01]  /*bcf0*/  @!P3 IMAD.IADD R11, R9, 0x1, R3 ;  /* 0x00000001090bb824 */ /* 0x000fe200078e0203 */
[----:B------:R-:W2:Y:S01]  /*bd00*/  @P0 LDC R8, c[0x0][0x2c0] ;  /* 0x0000b000ff080b82 */ /* 0x000ea20000000800 */
[----:B------:R-:W-:Y:S01]  /*bd10*/  IMAD.IADD R6, R6, 0x1, -R5 ;  /* 0x0000000106067824 */ /* 0x000fe200078e0a05 */
[----:B------:R-:W-:Y:S02]  /*bd20*/  SHF.R.S32.HI R10, RZ, 0x3, R10 ;  /* 0x00000003ff0a7819 */ /* 0x000fe4000001140a */
[----:B------:R-:W-:Y:S01]  /*bd30*/  SHF.R.S32.HI R14, RZ, 0x1f, R25 ;  /* 0x0000001fff0e7819 */ /* 0x000fe20000011419 */
[----:B------:R-:W-:Y:S01]  /*bd40*/  IMAD.SHL.U32 R4, R6, 0x8, RZ ;  /* 0x0000000806047824 */ /* 0x000fe200078e00ff */
[----:B------:R-:W-:-:S02]  /*bd50*/  IADD3 R9, R10, 0x10, RZ ;  /* 0x000000100a097810 */ /* 0x000fc40007ffe0ff */
[----:B-1----:R-:W1:Y:S01]  /*bd60*/  @P1 LDC R7, c[0x0][0x2e4] ;  /* 0x0000b900ff071b82 */ /* 0x002e620000000800 */
[----:B------:R-:W-:Y:S01]  /*bd70*/  IMAD R14, R14, UR4, RZ ;  /* 0x000000040e0e7c24 */ /* 0x000fe2000f8e02ff */
[C---:B------:R-:W-:Y:S01]  /*bd80*/  IADD3 R20, P1, R4.reuse, R20, RZ ;  /* 0x0000001404147210 */ /* 0x040fe20007f3e0ff */
[C---:B------:R-:W-:Y:S01]  /*bd90*/  VIADD R15, R4.reuse, 0x40 ;  /* 0x00000040040f7836 */ /* 0x040fe20000000000 */
[-C--:B------:R-:W-:Y:S01]  /*bda0*/  ISETP.GE.AND P3, PT, R9, R216.reuse, PT ;  /* 0x000000d80900720c */ /* 0x080fe20003f66270 */
[C---:B------:R-:W-:Y:S01]  /*bdb0*/  IMAD R23, R25.reuse, UR5, R14 ;  /* 0x0000000519177c24 */ /* 0x040fe2000f8e020e */
[C---:B------:R-:W-:Y:S01]  /*bdc0*/  LEA.HI.X.SX32 R21, R4.reuse, R11, 0x1, P1 ;  /* 0x0000000b04157211 */ /* 0x040fe200008f0eff */
[----:B------:R-:W-:Y:S01]  /*bdd0*/  VIADD R14, R4, 0x80 ;  /* 0x00000080040e7836 */ /* 0x000fe20000000000 */
[----:B------:R-:W3:Y:S01]  /*bde0*/  @P0 LDC.64 R2, c[0x0][0x2c0] ;  /* 0x0000b000ff020b82 */ /* 0x000ee20000000a00 */
[----:B------:R-:W-:Y:S02]  /*bdf0*/  ISETP.GE.AND P1, PT, R10, R216, PT ;  /* 0x000000d80a00720c */ /* 0x000fe40003f26270 */
[----:B------:R-:W-:Y:S01]  /*be00*/  SHF.R.S32.HI R11, RZ, 0x1f, R10 ;  /* 0x0000001fff0b7819 */ /* 0x000fe2000001140a */
[----:B------:R-:W-:-:S04]  /*be10*/  IMAD.WIDE.U32 R20, R25, UR4, R20 ;  /* 0x0000000419147c25 */ /* 0x000fc8000f8e0014 */
[----:B------:R-:W4:Y:S01]  /*be20*/  @P2 LDC R5, c[0x0][0x2c4] ;  /* 0x0000b100ff052b82 */ /* 0x000f220000000800 */
[----:B------:R-:W-:Y:S01]  /*be30*/  IMAD.WIDE R212, R212, 0x40, R10 ;  /* 0x00000040d4d47825 */ /* 0x000fe200078e020a */
[----:B------:R-:W-:-:S04]  /*be40*/  IADD3 R23, R23, R21, RZ ;  /* 0x0000001517177210 */ /* 0x000fc80007ffe0ff */
        /* <DEDUP_REMOVED lines=17> */
.L_x_646:
[----:B------:R-:W-:Y:S05]  /*bf60*/  BSYNC B0 ;  /* 0x0000000000007941 */ /* 0x000fea0003800000 */
.L_x_645:
[----:B------:R-:W-:Y:S01]  /*bf70*/  BSSY B0, `(.L_x_647) ;  /* 0x0000018000007945 */ /* 0x000fe20003800000 */
[----:B------:R-:W-:Y:S01]  /*bf80*/  ISETP.NE.OR P1, PT, R211, -0x1, !P2 ;  /* 0xffffffffd300780c */ /* 0x000fe20005725670 */
[----:B------:R-:W-:Y:S01]  /*bf90*/  VIADD R13, R10, 0x20 ;  /* 0x000000200a0d7836 */ /* 0x000fe20000000000 */
[----:B--2---:R-:W-:Y:S01]  /*bfa0*/  @P0 MOV R19, 0x1 ;  /* 0x0000000100130802 */ /* 0x004fe20000000f00 */
        /* <DEDUP_REMOVED lines=20> */
.L_x_648:
[----:B------:R-:W-:Y:S05]  /*c0f0*/  BSYNC B0 ;  /* 0x0000000000007941 */ /* 0x000fea0003800000 */
.L_x_647:
[----:B------:R-:W-:Y:S01]  /*c100*/  ISETP.GE.AND P4, PT, R13, R216, PT ;  /* 0x000000d80d00720c */ /* 0x000fe20003f86270 */
[----:B-1----:R-:W-:Y:S01]  /*c110*/  @!P0 IMAD R19, R7, R0, RZ ;  /* 0x0000000007138224 */ /* 0x002fe200078e02ff */
[----:B------:R-:W-:Y:S01]  /*c120*/  BSSY B0, `(.L_x_649) ;  /* 0x000001b000007945 */ /* 0x000fe20003800000 */
[----:B---3--:R-:W-:Y:S01]  /*c130*/  @P0 IMAD R2, R3, R2, RZ ;  /* 0x0000000203020224 */ /* 0x008fe200078e02ff */
[----:B------:R-:W-:Y:S01]  /*c140*/  ISETP.NE.AND P3, PT, R6, RZ, PT ;  /* 0x000000ff0600720c */ /* 0x000fe20003f65270 */
[C---:B----4-:R-:W-:Y:S01]  /*c150*/  @!P1 IMAD R211, R12.reuse, R5, RZ ;  /* 0x000000050cd39224 */ /* 0x050fe200078e02ff */
        /* <DEDUP_REMOVED lines=23> */
.L_x_650:
[----:B------:R-:W-:Y:S05]  /*c2d0*/  BSYNC B0 ;  /* 0x0000000000007941 */ /* 0x000fea0003800000 */
.L_x_649:
[-C--:B------:R-:W-:Y:S01]  /*c2e0*/  ISETP.GE.AND P1, PT, R3, R216.reuse, PT ;  /* 0x000000d80300720c */ /* 0x080fe20003f26270 */
[----:B------:R-:W-:Y:S01]  /*c2f0*/  @!P0 IMAD.MOV.U32 R8, RZ, RZ, 0x1 ;  /* 0x00000001ff088424 */ /* 0x000fe200078e00ff */
[----:B------:R-:W-:Y:S01]  /*c300*/  SEL R19, R19, RZ, !P2 ;  /* 0x000000ff13137207 */ /* 0x000fe20005000000 */
[----:B------:R-:W-:Y:S01]  /*c310*/  BSSY B0, `(.L_x_651) ;  /* 0x000001d000007945 */ /* 0x000fe20003800000 */
[-C--:B------:R-:W-:Y:S02]  /*c320*/  ISETP.GE.OR P6, PT, R10, R216.reuse, P3 ;  /* 0x000000d80a00720c */ /* 0x080fe40001fc6670 */
[----:B-1----:R-:W-:Y:S02]  /*c330*/  @!P2 CS2R R16, SRZ ;  /* 0x000000000010a805 */ /* 0x002fe4000001ff00 */
[----:B------:R-:W-:Y:S01]  /*c340*/  ISETP.GE.OR P5, PT, R9, R216, P3 ;  /* 0x000000d80900720c */ /* 0x000fe20001fa6670 */
[----:B------:R-:W-:Y:S01]  /*c350*/  IMAD R2, R25, R2, R19 ;  /* 0x0000000219027224 */ /* 0x000fe200078e0213 */
[----:B------:R-:W-:Y:S01]  /*c360*/  ISETP.GE.OR P4, PT, R13, R216, P3 ;  /* 0x000000d80d00720c */ /* 0x000fe20001f86670 */
[----:B------:R-:W-:Y:S01]  /*c370*/  IMAD R199, R199, R8, RZ ;  /* 0x00000008c7c77224 */ /* 0x000fe200078e02ff */
[----:B------:R-:W-:-:S02]  /*c380*/  ISETP.GE.OR P3, PT, R3, R216, P3 ;  /* 0x000000d80300720c */ /* 0x000fc40001f66670 */
[----:B------:R-:W-:Y:S01]  /*c390*/  @P2 SHF.R.S32.HI R6, RZ, 0x1f, R211 ;  /* 0x0000001fff062819 */ /* 0x000fe200000114d3 */
        /* <DEDUP_REMOVED lines=20> */
.L_x_652:
[----:B------:R-:W-:Y:S05]  /*c4e0*/  BSYNC B0 ;  /* 0x0000000000007941 */ /* 0x000fea0003800000 */
.L_x_651:
[----:B------:R-:W-:Y:S01]  /*c4f0*/  @P2 IMAD.MOV.U32 R16, RZ, RZ, R211 ;  /* 0x000000ffff102224 */ /* 0x000fe200078e00d3 */
[----:B-1----:R-:W-:Y:S01]  /*c500*/  SHF.R.S32.HI R5, RZ, 0x1f, R199 ;  /* 0x0000001fff057819 */ /* 0x002fe200000114c7 */
[----:B------:R-:W-:Y:S01]  /*c510*/  @P2 IMAD.MOV.U32 R17, RZ, RZ, R6 ;  /* 0x000000ffff112224 */ /* 0x000fe200078e0006 */
        /* <DEDUP_REMOVED lines=13> */
.L_x_654:
[----:B------:R-:W-:Y:S05]  /*c5f0*/  BSYNC B0 ;  /* 0x0000000000007941 */ /* 0x000fea0003800000 */
.L_x_653:
[----:B------:R-:W-:Y:S04]  /*c600*/  BSSY B0, `(.L_x_655) ;  /* 0x000000a000007945 */ /* 0x000fe80003800000 */
[----:B------:R-:W-:Y:S05]  /*c610*/  @P5 BRA `(.L_x_656) ;  /* 0x0000000000205947 */ /* 0x000fea0003800000 */
[----:B------:R-:W-:Y:S01]  /*c620*/  IMAD R0, R9, R8, RZ ;  /* 0x0000000809007224 */ /* 0x000fe200078e02ff */
[----:B------:R-:W-:Y:S01]  /*c630*/  ULDC.64 UR4, c[0x0][0x2b0] ;  /* 0x0000ac0000047ab9 */ /* 0x000fe20000000a00 */
[----:B-1----:R-:W-:-:S03]  /*c640*/  IMAD.MOV.U32 R7, RZ, RZ, 0x7f800000 ;  /* 0x7f800000ff077424 */ /* 0x002fc600078e00ff */
[----:B------:R-:W-:-:S04]  /*c650*/  IADD3 R5, P0, R0, R199, RZ ;  /* 0x000000c700057210 */ /* 0x000fc80007f1e0ff */
[----:B------:R-:W-:Y:S02]  /*c660*/  LEA.HI.X.SX32 R0, R0, R16, 0x1, P0 ;  /* 0x0000001000007211 */ /* 0x000fe400000f0eff */
[----:B------:R-:W-:-:S04]  /*c670*/  LEA R4, P0, R5, UR4, 0x2 ;  /* 0x0000000405047c11 */ /* 0x000fc8000f8010ff */
[----:B------:R-:W-:-:S05]  /*c680*/  LEA.HI.X R5, R5, UR5, R0, 0x2, P0 ;  /* 0x0000000505057c11 */ /* 0x000fca00080f1400 */
[----:B------:R3:W-:Y:S04]  /*c690*/  STG.E desc[UR10][R4.64], R7 ;  /* 0x0000000704007986 */ /* 0x0007e8000c10190a */
.L_x_656:
[----:B------:R-:W-:Y:S05]  /*c6a0*/  BSYNC B0 ;  /* 0x0000000000007941 */ /* 0x000fea0003800000 */
.L_x_655:
[----:B------:R-:W-:Y:S04]  /*c6b0*/  BSSY B0, `(.L_x_657) ;  /* 0x000000a000007945 */ /* 0x000fe80003800000 */
[----:B------:R-:W-:Y:S05]  /*c6c0*/  @P4 BRA `(.L_x_658) ;  /* 0x0000000000204947 */ /* 0x000fea0003800000 */
[----:B------:R-:W-:Y:S01]  /*c6d0*/  IMAD R0, R13, R8, RZ ;  /* 0x000000080d007224 */ /* 0x000fe200078e02ff */
[----:B------:R-:W-:Y:S01]  /*c6e0*/  ULDC.64 UR4, c[0x0][0x2b0] ;  /* 0x0000ac0000047ab9 */ /* 0x000fe20000000a00 */
[----:B-1-3--:R-:W-:-:S03]  /*c6f0*/  IMAD.MOV.U32 R7, RZ, RZ, 0x7f800000 ;  /* 0x7f800000ff077424 */ /* 0x00afc600078e00ff */
[----:B------:R-:W-:-:S04]  /*c700*/  IADD3 R5, P0, R0, R199, RZ ;  /* 0x000000c700057210 */ /* 0x000fc80007f1e0ff */
[----:B------:R-:W-:Y:S02]  /*c710*/  LEA.HI.X.SX32 R0, R0, R16, 0x1, P0 ;  /* 0x0000001000007211 */ /* 0x000fe400000f0eff */
[----:B------:R-:W-:-:S04]  /*c720*/  LEA R4, P0, R5, UR4, 0x2 ;  /* 0x0000000405047c11 */ /* 0x000fc8000f8010ff */
[----:B------:R-:W-:-:S05]  /*c730*/  LEA.HI.X R5, R5, UR5, R0, 0x2, P0 ;  /* 0x0000000505057c11 */ /* 0x000fca00080f1400 */
[----:B------:R4:W-:Y:S04]  /*c740*/  STG.E desc[UR10][R4.64], R7 ;  /* 0x0000000704007986 */ /* 0x0009e8000c10190a */
.L_x_658:
[----:B------:R-:W-:Y:S05]  /*c750*/  BSYNC B0 ;  /* 0x0000000000007941 */ /* 0x000fea0003800000 */
.L_x_657:
[----:B------:R-:W-:Y:S05]  /*c760*/  @P3 EXIT ;  /* 0x000000000000394d */ /* 0x000fea0003800000 */
[----:B------:R-:W-:Y:S01]  /*c770*/  IMAD R3, R3, R8, RZ ;  /* 0x0000000803037224 */ /* 0x000fe200078e02ff */
[----:B------:R-:W-:Y:S01]  /*c780*/  ULDC.64 UR4, c[0x0][0x2b0] ;  /* 0x0000ac0000047ab9 */ /* 0x000fe20000000a00 */
[----:B-1-34-:R-:W-:-:S03]  /*c790*/  IMAD.MOV.U32 R5, RZ, RZ, 0x7f800000 ;  /* 0x7f800000ff057424 */ /* 0x01afc600078e00ff */
[----:B------:R-:W-:-:S04]  /*c7a0*/  IADD3 R199, P0, R3, R199, RZ ;  /* 0x000000c703c77210 */ /* 0x000fc80007f1e0ff */
[----:B------:R-:W-:Y:S02]  /*c7b0*/  LEA.HI.X.SX32 R16, R3, R16, 0x1, P0 ;  /* 0x0000001003107211 */ /* 0x000fe400000f0eff */
[----:B------:R-:W-:-:S04]  /*c7c0*/  LEA R2, P0, R199, UR4, 0x2 ;  /* 0x00000004c7027c11 */ /* 0x000fc8000f8010ff */
[----:B------:R-:W-:-:S05]  /*c7d0*/  LEA.HI.X R3, R199, UR5, R16, 0x2, P0 ;  /* 0x00000005c7037c11 */ /* 0x000fca00080f1410 */
[----:B------:R-:W-:Y:S01]  /*c7e0*/  STG.E desc[UR10][R2.64], R5 ;  /* 0x0000000502007986 */ /* 0x000fe2000c10190a */
[----:B------:R-:W-:Y:S05]  /*c7f0*/  EXIT ;  /* 0x000000000000794d */ /* 0x000fea0003800000 */
.L_x_659:
        /* <DEDUP_REMOVED lines=16> */
.L_x_1520:


//--------------------- .text._ZN5flash16flash_fwd_kernelI23Flash_fwd_kernel_traitsILi192ELi64ELi64ELi4ELb0ELb0EN7cutlass6half_tE19Flash_kernel_traitsILi192ELi64ELi64ELi4ES3_EELb1ELb0ELb1ELb0ELb0ELb0ELb0ELb0EEEvNS_16Flash_fwd_paramsE --------------------------
	.section	.text._ZN5flash16flash_fwd_kernelI23Flash_fwd_kernel_traitsILi192ELi64ELi64ELi4ELb0ELb0EN7cutlass6half_tE19Flash_kernel_traitsILi192ELi64ELi64ELi4ES3_EELb1ELb0ELb1ELb0ELb0ELb0ELb0ELb0EEEvNS_16Flash_fwd_paramsE,"ax",@progbits
	.align	128
        .global         _ZN5flash16flash_fwd_kernelI23Flash_fwd_kernel_traitsILi192ELi64ELi64ELi4ELb0ELb0EN7cutlass6half_tE19Flash_kernel_traitsILi192ELi64ELi64ELi4ES3_EELb1ELb0ELb1ELb0ELb0ELb0ELb0ELb0EEEvNS_16Flash_fwd_paramsE
        .type           _ZN5flash16flash_fwd_kernelI23Flash_fwd_kernel_traitsILi192ELi64ELi64ELi4ELb0ELb0EN7cutlass6half_tE19Flash_kernel_traitsILi192ELi64ELi64ELi4ES3_EELb1ELb0ELb1ELb0ELb0ELb0ELb0ELb0EEEvNS_16Flash_fwd_paramsE,@function
        .size           _ZN5flash16flash_fwd_kernelI23Flash_fwd_kernel_traitsILi192ELi64ELi64ELi4ELb0ELb0EN7cutlass6half_tE19Flash_kernel_traitsILi192ELi64ELi64ELi4ES3_EELb1ELb0ELb1ELb0ELb0ELb0ELb0ELb0EEEvNS_16Flash_fwd_paramsE,(.L_x_1521 - _ZN5flash16flash_fwd_kernelI23Flash_fwd_kernel_traitsILi192ELi64ELi64ELi4ELb0ELb0EN7cutlass6half_tE19Flash_kernel_traitsILi192ELi64ELi64ELi4ES3_EELb1ELb0ELb1ELb0ELb0ELb0ELb0ELb0EEEvNS_16Flash_fwd_paramsE)
        .other          _ZN5flash16flash_fwd_kernelI23Flash_fwd_kernel_traitsILi192ELi64ELi64ELi4ELb0ELb0EN7cutlass6half_tE19Flash_kernel_traitsILi192ELi64ELi64ELi4ES3_EELb1ELb0ELb1ELb0ELb0ELb0ELb0ELb0EEEvNS_16Flash_fwd_paramsE,@"STO_CUDA_ENTRY STV_DEFAULT"
_ZN5flash16flash_fwd_kernelI23Flash_fwd_kernel_traitsILi192ELi64ELi64ELi4ELb0ELb0EN7cutlass6half_tE19Flash_kernel_traitsILi192ELi64ELi64ELi4ES3_EELb1ELb0ELb1ELb0ELb0ELb0ELb0ELb0EEEvNS_16Flash_fwd_paramsE:
.text._ZN5flash16flash_fwd_kernelI23Flash_fwd_kernel_traitsILi192ELi64ELi64ELi4ELb0ELb0EN7cutlass6half_tE19Flash_kernel_traitsILi192ELi64ELi64ELi4ES3_EELb1ELb0ELb1ELb0ELb0ELb0ELb0ELb0EEEvNS_16Flash_fwd_paramsE:
[----:B------:R-:W-:Y:S08]  /*0000*/  LDC R1, c[0x0][0x28] ;  /* 0x00000a00ff017b82 */ /* 0x000ff00000000800 */
[----:B------:R-:W1:Y:S01]  /*0010*/  LDC R84, c[0x0][0x3a8] ;  /* 0x0000ea00ff547b82 */ /* 0x000e620000000800 */
[----:B------:R-:W-:Y:S01]  /*0020*/  ULDC.U8 UR4, c[0x0][0x3b4] ;  /* 0x0000ed0000047ab9 */ /* 0x000fe20000000000 */
[----:B------:R-:W-:Y:S01]  /*0030*/  ULDC.64 UR22, c[0x0][0x208] ;  /* 0x0000820000167ab9 */ /* 0x000fe20000000a00 */
[----:B------:R-:W-:-:S05]  /*0040*/  ISETP.NE.AND P2, PT, RZ, UR4, PT ;  /* 0x00000004ff007c0c */ /* 0x000fca000bf45270 */
[----:B------:R-:W1:Y:S01]  /*0050*/  LDC R85, c[0x0][0x3ac] ;  /* 0x0000eb00ff557b82 */ /* 0x000e620000000800 */
[----:B------:R-:W-:Y:S01]  /*0060*/  ULDC.64 UR4, c[0x0][0x3a0] ;  /* 0x0000e80000047ab9 */ /* 0x000fe20000000a00 */
[----:B------:R-:W2:Y:S01]  /*0070*/  S2R R4, SR_TID.X ;  /* 0x0000000000047919 */ /* 0x000ea20000002100 */
[----:B------:R-:W-:Y:S01]  /*0080*/  IMAD.U32 R220, RZ, RZ, UR4 ;  /* 0x00000004ffdc7e24 */ /* 0x000fe2000f8e00ff */
[----:B------:R-:W-:Y:S01]  /*0090*/  ULDC.64 UR6, c[0x0][0x2f0] ;  /* 0x0000bc0000067ab9 */ /* 0x000fe20000000a00 */
[----:B------:R-:W-:Y:S01]  /*00a0*/  IMAD.U32 R221, RZ, RZ, UR5 ;  /* 0x00000005ffdd7e24 */ /* 0x000fe2000f8e00ff */
[----:B------:R-:W-:Y:S02]  /*00b0*/  ULDC.64 UR8, c[0x0][0x2f0] ;  /* 0x0000bc0000087ab9 */ /* 0x000fe40000000a00 */
[----:B------:R-:W-:Y:S03]  /*00c0*/  S2UR UR14, SR_CTAID.X ;  /* 0x00000000000e79c3 */ /* 0x000fe60000002500 */
[----:B------:R-:W3:Y:S05]  /*00d0*/  @P2 LDG.E.64 R220, desc[UR22][R220.64] ;  /* 0x00000016dcdc2981 */ /* 0x000eea000c1e1b00 */
[----:B------:R-:W-:Y:S01]  /*00e0*/  S2UR UR10, SR_CTAID.Y ;  /* 0x00000000000a79c3 */ /* 0x000fe20000002600 */
[----:B-1----:R-:W4:Y:S07]  /*00f0*/  @P2 LDG.E.64 R2, desc[UR22][R84.64] ;  /* 0x0000001654022981 */ /* 0x002f2e000c1e1b00 */
[----:B------:R-:W1:Y:S08]  /*0100*/  S2UR UR27, SR_CTAID.Z ;  /* 0x00000000001b79c3 */ /* 0x000e700000002700 */
[----:B------:R-:W4:Y:S01]  /*0110*/  @P2 LDC R0, c[0x0][0x3b0] ;  /* 0x0000ec00ff002b82 */ /* 0x000f220000000800 */
[----:B-1----:R-:W-:-:S06]  /*0120*/  ULOP3.LUT UR4, UR27, UR14, UR10, 0xfe, !UPT ;  /* 0x0000000e1b047292 */ /* 0x002fcc000f8efe0a */
[----:B--2---:R-:W-:Y:S01]  /*0130*/  LOP3.LUT P3, RZ, R4, UR4, RZ, 0xfc, !PT ;  /* 0x0000000404ff7c12 */ /* 0x004fe2000f86fcff */
[----:B------:R-:W-:Y:S01]  /*0140*/  ULDC.64 UR4, c[0x0][0x300] ;  /* 0x0000c00000047ab9 */ /* 0x000fe20000000a00 */
[----:B------:R-:W-:Y:S02]  /*0150*/  UISETP.NE.U32.AND UP2, UPT, UR6, URZ, UPT ;  /* 0x0000003f0600728c */ /* 0x000fe4000bf45070 */
[----:B------:R-:W-:Y:S02]  /*0160*/  UISETP.NE.U32.AND UP1, UPT, UR4, URZ, UPT ;  /* 0x0000003f0400728c */ /* 0x000fe4000bf25070 */
[----:B------:R-:W-:-:S07]  /*0170*/  UISETP.NE.AND.EX UP2, UPT, UR7, URZ, UPT, UP2 ;  /* 0x0000003f0700728c */ /* 0x000fce000bf45320 */
[----:B------:R-:W3:Y:S01]  /*0180*/  @!P3 LDC.64 R12, c[0x0][0x3b8] ;  /* 0x0000ee00ff0cbb82 */ /* 0x000ee20000000a00 */
[----:B------:R-:W-:Y:S01]  /*0190*/  UISETP.NE.AND.EX UP1, UPT, UR5, URZ, UPT, UP1 ;  /* 0x0000003f0500728c */ /* 0x000fe2000bf25310 */
[----:B------:R-:W-:Y:S02]  /*01a0*/  ULDC.U8 UR6, c[0x0][0x3c2] ;  /* 0x0000f08000067ab9 */ /* 0x000fe40000000000 */
[----:B------:R-:W-:Y:S01]  /*01b0*/  ULDC.64 UR4, c[0x0][0x2f8] ;  /* 0x0000be0000047ab9 */ /* 0x000fe20000000a00 */
[----:B------:R-:W-:Y:S02]  /*01c0*/  UISETP.NE.AND UP3, UPT, UR6, URZ, UPT ;  /* 0x0000003f0600728c */ /* 0x000fe4000bf65270 */
[----:B------:R-:W-:Y:S02]  /*01d0*/  UISETP.EQ.U32.AND UP0, UPT, UR4, URZ, UPT ;  /* 0x0000003f0400728c */ /* 0x000fe4000bf02070 */
[----:B------:R-:W-:Y:S01]  /*01e0*/  UIMAD.WIDE UR8, UR10, 0x4, UR8 ;  /* 0x000000040a0878a5 */ /* 0x000fe2000f8e0208 */
[----:B------:R-:W-:Y:S01]  /*01f0*/  PLOP3.LUT P0, PT, PT, PT, UP2, 0x80, 0x0 ;  /* 0x000000000000781c */ /* 0x000fe20003f0f028 */
[----:B------:R-:W-:Y:S01]  /*0200*/  UISETP.EQ.OR.EX UP0, UPT, UR5, URZ, !UP3, UP0 ;  /* 0x0000003f0500728c */ /* 0x000fe2000df02700 */
[----:B------:R-:W-:-:S03]  /*0210*/  ULDC.64 UR6, c[0x0][0x2f8] ;  /* 0x0000be0000067ab9 */ /* 0x000fc60000000a00 */
[----:B------:R-:W-:Y:S02]  /*0220*/  IMAD.U32 R10, RZ, RZ, UR8 ;  /* 0x00000008ff0a7e24 */ /* 0x000fe4000f8e00ff */
[----:B------:R-:W-:Y:S01]  /*0230*/  IMAD.U32 R11, RZ, RZ, UR9 ;  /* 0x00000009ff0b7e24 */ /* 0x000fe2000f8e00ff */
[----:B------:R-:W-:Y:S02]  /*0240*/  @UP1 ULDC.64 UR8, c[0x0][0x300] ;  /* 0x0000c00000081ab9 */ /* 0x000fe40000000a00 */
[----:B------:R-:W-:Y:S02]  /*0250*/  @UP1 UIMAD.WIDE UR8, UR10, 0x4, UR8 ;  /* 0x000000040a0818a5 */ /* 0x000fe4000f8e0208 */
[----:B------:R-:W-:-:S04]  /*0260*/  UIMAD.WIDE UR6, UR10, 0x4, UR6 ;  /* 0x000000040a0678a5 */ /* 0x000fc8000f8e0206 */
[----:B------:R-:W-:Y:S01]  /*0270*/  IMAD.U32 R8, RZ, RZ, UR8 ;  /* 0x00000008ff087e24 */ /* 0x000fe2000f8e00ff */
[----:B------:R-:W-:Y:S01]  /*0280*/  SHF.R.S32.HI R15, RZ, 0x1f, R4 ;  /* 0x0000001fff0f7819 */ /* 0x000fe20000011404 */
[----:B------:R-:W-:Y:S01]  /*0290*/  IMAD.U32 R9, RZ, RZ, UR9 ;  /* 0x00000009ff097e24 */ /* 0x000fe2000f8e00ff */
[----:B------:R-:W-:Y:S01]  /*02a0*/  UMOV UR13, 0xffffffff ;  /* 0xffffffff000d7882 */ /* 0x000fe20000000000 */
[----:B------:R-:W-:Y:S01]  /*02b0*/  ULDC UR8, c[0x0][0x270] ;  /* 0x00009c0000087ab9 */ /* 0x000fe20000000800 */
[----:B---3--:R-:W-:Y:S01]  /*02c0*/  @!P3 STG.E.64 desc[UR22][R12.64], R220 ;  /* 0x000000dc0c00b986 */ /* 0x008fe2000c101b16 */
[----:B----4-:R-:W-:-:S05]  /*02d0*/  @P2 IADD3 R84, P1, R2, R0, RZ ;  /* 0x0000000002542210 */ /* 0x010fca0007f3e0ff */
[----:B------:R-:W-:Y:S01]  /*02e0*/  @P2 IMAD.X R85, RZ, RZ, R3, P1 ;  /* 0x000000ffff552224 */ /* 0x000fe200008e0603 */
[----:B------:R-:W-:Y:S02]  /*02f0*/  PLOP3.LUT P1, PT, PT, PT, UP1, 0x80, 0x0 ;  /* 0x000000000000781c */ /* 0x000fe40003f2f018 */
[----:B------:R-:W-:Y:S02]  /*0300*/  PLOP3.LUT P2, PT, PT, PT, UP0, 0x80, 0x0 ;  /* 0x000000000000781c */ /* 0x000fe40003f4f008 */
[----:B------:R1:W-:Y:S01]  /*0310*/  @!P3 STG.E.64 desc[UR22][R12.64+0x8], R84 ;  /* 0x000008540c00b986 */ /* 0x0003e2000c101b16 */
[----:B------:R-:W-:-:S03]  /*0320*/  IMAD.U32 R2, RZ, RZ, UR6 ;  /* 0x00000006ff027e24 */ /* 0x000fc6000f8e00ff */
[----:B------:R-:W2:Y:S01]  /*0330*/  @P0 LDG.E R7, desc[UR22][R10.64] ;  /* 0x000000160a070981 */ /* 0x000ea2000c1e1900 */
[----:B------:R-:W-:-:S03]  /*0340*/  IMAD.U32 R3, RZ, RZ, UR7 ;  /* 0x00000007ff037e24 */ /* 0x000fc6000f8e00ff */
[----:B------:R-:W3:Y:S04]  /*0350*/  @P0 LDG.E R6, desc[UR22][R10.64+0x4] ;  /* 0x000004160a060981 */ /* 0x000ee8000c1e1900 */
[----:B------:R-:W4:Y:S04]  /*0360*/  @P1 LDG.E R5, desc[UR22][R8.64] ;  /* 0x0000001608051981 */ /* 0x000f28000c1e1900 */
[----:B------:R-:W5:Y:S01]  /*0370*/  @!P2 LDG.E R0, desc[UR22][R2.64] ;  /* 0x000000160200a981 */ /* 0x000f62000c1e1900 */
[----:B------:R-:W-:Y:S01]  /*0380*/  LEA.HI R87, R15, R4, RZ, 0x5 ;  /* 0x000000040f577211 */ /* 0x000fe200078f28ff */
[----:B------:R-:W-:Y:S01]  /*0390*/  UMOV UR11, URZ ;  /* 0x0000003f000b7c82 */ /* 0x000fe20008000000 */
[----:B------:R-:W-:Y:S01]  /*03a0*/  UIMAD UR7, UR10, UR8, UR27 ;  /* 0x000000080a0772a4 */ /* 0x000fe2000f8e021b */
[----:B------:R-:W-:Y:S01]  /*03b0*/  UMOV UR6, 0xffffffff ;  /* 0xffffffff00067882 */ /* 0x000fe20000000000 */
[----:B--2---:R-:W-:-:S02]  /*03c0*/  @P0 R2UR UR13, R7 ;  /* 0x00000000070d02ca */ /* 0x004fc400000e0000 */
[----:B---3--:R-:W-:Y:S02]  /*03d0*/  @P0 R2UR UR15, R6 ;  /* 0x00000000060f02ca */ /* 0x008fe400000e0000 */
[----:B------:R-:W-:Y:S02]  /*03e0*/  ISETP.NE.U32.AND P0, PT, RZ, UR4, PT ;  /* 0x00000004ff007c0c */ /* 0x000fe4000bf05070 */
[----:B----4-:R-:W-:Y:S02]  /*03f0*/  @P1 R2UR UR11, R5 ;  /* 0x00000000050b12ca */ /* 0x010fe400000e0000 */
[----:B------:R-:W-:Y:S02]  /*0400*/  LOP3.LUT R5, R87, 0xffffffe0, RZ, 0xc0, !PT ;  /* 0xffffffe057057812 */ /* 0x000fe400078ec0ff */
[----:B-----5:R-:W-:Y:S02]  /*0410*/  @!P2 R2UR UR6, R0 ;  /* 0x000000000006a2ca */ /* 0x020fe400000e0000 */
[----:B------:R-:W-:Y:S01]  /*0420*/  ISETP.NE.AND.EX P2, PT, RZ, UR5, PT, P0 ;  /* 0x00000005ff007c0c */ /* 0x000fe2000bf45300 */
[----:B------:R-:W-:Y:S01]  /*0430*/  USHF.L.U32 UR4, UR7, 0x5, URZ ;  /* 0x0000000507047899 */ /* 0x000fe2000800063f */
[----:B------:R-:W-:Y:S01]  /*0440*/  IMAD.IADD R6, R4, 0x1, -R5 ;  /* 0x0000000104067824 */ /* 0x000fe200078e0a05 */
[----:B------:R-:W-:-:S02]  /*0450*/  @UP2 UIADD3 UR15, UR15, -UR13, URZ ;  /* 0x8000000d0f0f2290 */ /* 0x000fc4000fffe03f */
[----:B------:R-:W-:Y:S02]  /*0460*/  USHF.R.S32.HI UR5, URZ, 0x1f, UR4 ;  /* 0x0000001f3f057899 */ /* 0x000fe40008011404 */
[--C-:B------:R-:W-:Y:S02]  /*0470*/  IADD3 R222, P1, P0, R84, UR4, R6.reuse ;  /* 0x0000000454de7c10 */ /* 0x100fe4000f83e006 */
[----:B------:R-:W-:Y:S01]  /*0480*/  SHF.R.S32.HI R0, RZ, 0x1f, R6 ;  /* 0x0000001fff007819 */ /* 0x000fe20000011406 */
[----:B------:R-:W-:-:S03]  /*0490*/  @!UP2 ULDC UR15, c[0x0][0x2c4] ;  /* 0x0000b100000faab9 */ /* 0x000fc60000000800 */
[----:B-1----:R-:W-:Y:S01]  /*04a0*/  IADD3.X R85, R85, UR5, R0, P1, P0 ;  /* 0x0000000555557c10 */ /* 0x002fe20008fe0400 */
[----:B------:R-:W-:Y:S06]  /*04b0*/  @!P2 BRA `(.L_x_660) ;  /* 0x00000000001ca947 */ /* 0x000fec0003800000 */
[----:B------:R-:W-:-:S13]  /*04c0*/  PLOP3.LUT P0, PT, PT, PT, UP3, 0x80, 0x0 ;  /* 0x000000000000781c */ /* 0x000fda0003f0f038 */
[----:B------:R-:W2:Y:S04]  /*04d0*/  @P0 LDG.E R0, desc[UR22][R2.64+0x4] ;  /* 0x0000041602000981 */ /* 0x000ea8000c1e1900 */
[----:B------:R-:W3:Y:S01]  /*04e0*/  @!P0 LDG.E R5, desc[UR22][R2.64] ;  /* 0x0000001602058981 */ /* 0x000ee2000c1e1900 */
[----:B--2---:R-:W-:-:S13]  /*04f0*/  @P0 R2UR UR7, R0 ;  /* 0x00000000000702ca */ /* 0x004fda00000e0000 */
[----:B------:R-:W-:-:S07]  /*0500*/  @UP3 UIADD3 UR7, UR7, -UR6, URZ ;  /* 0x8000000607073290 */ /* 0x000fce000fffe03f */
[----:B---3--:R-:W-:Y:S01]  /*0510*/  @!P0 R2UR UR7, R5 ;  /* 0x00000000050782ca */ /* 0x008fe200000e0000 */
[----:B------:R-:W-:-:S14]  /*0520*/  BRA `(.L_x_661) ;  /* 0x0000000000047947 */ /* 0x000fdc0003800000 */
.L_x_660:
[----:B------:R-:W-:Y:S01]  /*0530*/  ULDC UR7, c[0x0][0x2c8] ;  /* 0x0000b20000077ab9 */ /* 0x000fe20000000800 */
.L_x_661:
        /* <DEDUP_REMOVED lines=45> */
[----:B------:R-:W-:Y:S01]  /*0810*/  LEA.HI R15, R15, R4, RZ, 0x3 ;  /* 0x000000040f0f7211 */ /* 0x000fe200078f18ff */
[----:B------:R-:W-:Y:S01]  /*0820*/  ULDC.U8 UR9, c[0x0][0x3d9] ;  /* 0x0000f64000097ab9 */ /* 0x000fe20000000000 */
[----:B------:R-:W-:Y:S01]  /*0830*/  USHF.R.S32.HI UR12, URZ, 0x1f, UR27 ;  /* 0x0000001f3f0c7899 */ /* 0x000fe2000801141b */
[----:B------:R-:W-:Y:S01]  /*0840*/  BSSY B0, `(.L_x_663) ;  /* 0x0000052000007945 */ /* 0x000fe20003800000 */
[----:B------:R-:W-:Y:S01]  /*0850*/  UISETP.NE.AND UP2, UPT, UR9, URZ, UPT ;  /* 0x0000003f0900728c */ /* 0x000fe2000bf45270 */
[----:B------:R-:W-:Y:S01]  /*0860*/  LOP3.LUT R3, R15, 0xfffffff8, RZ, 0xc0, !PT ;  /* 0xfffffff80f037812 */ /* 0x000fe200078ec0ff */
[----:B------:R-:W-:Y:S01]  /*0870*/  UIADD3 UR15, -UR21, UR15, URZ ;  /* 0x0000000f150f7290 */ /* 0x000fe2000fffe13f */
[----:B------:R-:W-:Y:S01]  /*0880*/  SHF.R.S32.HI R16, RZ, 0x3, R15 ;  /* 0x00000003ff107819 */ /* 0x000fe2000001140f */
[----:B------:R-:W-:Y:S02]  /*0890*/  IMAD.U32 R15, RZ, RZ, UR14 ;  /* 0x0000000eff0f7e24 */ /* 0x000fe4000f8e00ff */
[----:B------:R-:W-:Y:S01]  /*08a0*/  @!UP1 USHF.R.S32.HI UR11, URZ, 0x1f, UR10 ;  /* 0x0000001f3f0b9899 */ /* 0x000fe2000801140a */
[----:B------:R-:W-:Y:S01]  /*08b0*/  IMAD.IADD R4, R4, 0x1, -R3 ;  /* 0x0000000104047824 */ /* 0x000fe200078e0a03 */
[----:B------:R-:W-:Y:S01]  /*08c0*/  @UP1 ULDC.64 UR6, c[0x0][0x298] ;  /* 0x0000a60000061ab9 */ /* 0x000fe20000000a00 */
[----:B------:R-:W-:Y:S01]  /*08d0*/  @!UP1 ULDC.64 UR4, c[0x0][0x290] ;  /* 0x0000a40000049ab9 */ /* 0x000fe20000000a00 */
[----:B------:R-:W-:Y:S01]  /*08e0*/  @UP1 UIMAD.WIDE.U32 UR16, UR13, UR6, URZ ;  /* 0x000000060d1012a5 */ /* 0x000fe2000f8e003f */
[C---:B------:R-:W-:Y:S01]  /*08f0*/  IMAD.SHL.U32 R8, R4.reuse, 0x8, RZ ;  /* 0x0000000804087824 */ /* 0x040fe200078e00ff */
[----:B------:R-:W-:Y:S01]  /*0900*/  @!UP1 UIMAD UR6, UR11, UR4, URZ ;  /* 0x000000040b0692a4 */ /* 0x000fe2000f8e023f */
[----:B------:R-:W-:Y:S01]  /*0910*/  ISETP.NE.AND P3, PT, R4, RZ, PT ;  /* 0x000000ff0400720c */ /* 0x000fe20003f65270 */
[----:B------:R-:W-:Y:S01]  /*0920*/  @!UP1 UIMAD.WIDE.U32 UR18, UR10, UR4, URZ ;  /* 0x000000040a1292a5 */ /* 0x000fe2000f8e003f */
[--C-:B------:R-:W-:Y:S01]  /*0930*/  SHF.R.S32.HI R17, RZ, 0x1f, R16.reuse ;  /* 0x0000001fff117819 */ /* 0x100fe20000011410 */
[----:B------:R-:W-:Y:S01]  /*0940*/  ULDC.U8 UR11, c[0x0][0x3d8] ;  /* 0x0000f600000b7ab9 */ /* 0x000fe20000000000 */
[----:B------:R-:W-:Y:S01]  /*0950*/  @!UP1 UIMAD UR6, UR10, UR5, UR6 ;  /* 0x000000050a0692a4 */ /* 0x000fe2000f8e0206 */
[C---:B------:R-:W-:Y:S01]  /*0960*/  VIADD R5, R16.reuse, 0x10 ;  /* 0x0000001010057836 */ /* 0x040fe20000000000 */
[----:B------:R-:W-:Y:S01]  /*0970*/  UISETP.NE.AND UP3, UPT, UR11, URZ, UPT ;  /* 0x0000003f0b00728c */ /* 0x000fe2000bf65270 */
[----:B------:R-:W-:Y:S01]  /*0980*/  IADD3 R4, R16, 0x20, RZ ;  /* 0x0000002010047810 */ /* 0x000fe20007ffe0ff */
[----:B------:R-:W-:Y:S01]  /*0990*/  UISETP.NE.AND UP0, UPT, UR11, URZ, !UP2 ;  /* 0x0000003f0b00728c */ /* 0x000fe2000d705270 */
[----:B------:R-:W-:Y:S01]  /*09a0*/  IMAD.WIDE R14, R15, 0x40, R16 ;  /* 0x000000400f0e7825 */ /* 0x000fe200078e0210 */
[----:B------:R-:W-:Y:S01]  /*09b0*/  @UP2 ULDC.64 UR4, c[0x0][0x2c0] ;  /* 0x0000b00000042ab9 */ /* 0x000fe20000000a00 */
[----:B------:R-:W-:Y:S01]  /*09c0*/  @UP1 UIMAD UR7, UR13, UR7, UR17 ;  /* 0x000000070d0712a4 */ /* 0x000fe2000f8e0211 */
[----:B------:R-:W-:Y:S01]  /*09d0*/  ISETP.GE.AND P2, PT, R5, UR15, PT ;  /* 0x0000000f05007c0c */ /* 0x000fe2000bf46270 */
[----:B------:R-:W-:Y:S01]  /*09e0*/  UISETP.EQ.AND UP3, UPT, UR9, URZ, UP3 ;  /* 0x0000003f0900728c */ /* 0x000fe20009f62270 */
[----:B------:R-:W-:Y:S01]  /*09f0*/  ISETP.GE.AND P1, PT, R4, UR15, PT ;  /* 0x0000000f04007c0c */ /* 0x000fe2000bf26270 */
[----:B------:R-:W-:Y:S01]  /*0a00*/  @UP2 UIMAD UR17, UR5, UR4, URZ ;  /* 0x00000004051122a4 */ /* 0x000fe2000f8e023f */
[C---:B------:R-:W-:Y:S01]  /*0a10*/  VIADD R7, R8.reuse, 0x40 ;  /* 0x0000004008077836 */ /* 0x040fe20000000000 */
[----:B------:R-:W-:Y:S01]  /*0a20*/  @UP2 UMOV UR9, 0x1 ;  /* 0x0000000100092882 */ /* 0x000fe20000000000 */
[----:B------:R-:W-:Y:S01]  /*0a30*/  ULDC.64 UR4, c[0x0][0x2a0] ;  /* 0x0000a80000047ab9 */ /* 0x000fe20000000a00 */
[----:B------:R-:W-:Y:S01]  /*0a40*/  @!UP1 UIADD3 UR7, UR19, UR6, URZ ;  /* 0x0000000613079290 */ /* 0x000fe2000fffe03f */
[----:B------:R-:W-:Y:S01]  /*0a50*/  IMAD.U32 R10, RZ, RZ, UR4 ;  /* 0x00000004ff0a7e24 */ /* 0x000fe2000f8e00ff */
[----:B------:R-:W-:Y:S01]  /*0a60*/  UIMAD UR12, UR12, UR4, URZ ;  /* 0x000000040c0c72a4 */ /* 0x000fe2000f8e023f */
[C---:B------:R-:W-:Y:S01]  /*0a70*/  IADD3 R6, R8.reuse, 0x80, RZ ;  /* 0x0000008008067810 */ /* 0x040fe20007ffe0ff */
[----:B------:R-:W-:Y:S01]  /*0a80*/  @!UP1 UMOV UR16, UR18 ;  /* 0x0000001200109c82 */ /* 0x000fe20008000000 */
[----:B------:R-:W-:Y:S01]  /*0a90*/  @!UP2 ULDC UR4, c[0x0][0x2c4] ;  /* 0x0000b1000004aab9 */ /* 0x000fe20000000800 */
[----:B------:R-:W-:Y:S01]  /*0aa0*/  @UP0 ULDC UR4, c[0x0][0x2e4] ;  /* 0x0000b90000040ab9 */ /* 0x000fe20000000800 */
[----:B------:R-:W-:Y:S01]  /*0ab0*/  UIMAD UR5, UR27, UR5, UR12 ;  /* 0x000000051b0572a4 */ /* 0x000fe2000f8e020c */
[----:B------:R-:W-:Y:S01]  /*0ac0*/  IADD3 R2, P0, R8, UR16, RZ ;  /* 0x0000001008027c10 */ /* 0x000fe2000ff1e0ff */
[----:B------:R-:W-:Y:S01]  /*0ad0*/  @!UP2 UIMAD UR9, UR4, UR8, URZ ;  /* 0x000000080409a2a4 */ /* 0x000fe2000f8e023f */
[----:B------:R-:W-:-:S02]  /*0ae0*/  @UP3 ULDC UR12, c[0x0][0x2c4] ;  /* 0x0000b100000c3ab9 */ /* 0x000fc40000000800 */
[----:B------:R-:W-:Y:S01]  /*0af0*/  LEA.HI.X.SX32 R3, R8, UR7, 0x1, P0 ;  /* 0x0000000708037c11 */ /* 0x000fe200080f0eff */
[----:B------:R-:W-:Y:S01]  /*0b00*/  @UP3 UIMAD UR12, UR10, UR12, URZ ;  /* 0x0000000c0a0c32a4 */ /* 0x000fe2000f8e023f */
[----:B------:R-:W-:Y:S01]  /*0b10*/  ISETP.GE.AND P0, PT, R16, UR15, PT ;  /* 0x0000000f10007c0c */ /* 0x000fe2000bf06270 */
[----:B------:R-:W-:Y:S02]  /*0b20*/  UIMAD UR9, UR10, UR9, URZ ;  /* 0x000000090a0972a4 */ /* 0x000fe4000f8e023f */
[----:B------:R-:W-:Y:S01]  /*0b30*/  @UP3 USEL UR12, UR12, UR13, !UP1 ;  /* 0x0000000d0c0c3287 */ /* 0x000fe2000c800000 */
[----:B------:R-:W-:Y:S01]  /*0b40*/  IMAD.WIDE.U32 R10, R10, UR27, R2 ;  /* 0x0000001b0a0a7c25 */ /* 0x000fe2000f8e0002 */
[----:B------:R-:W-:Y:S01]  /*0b50*/  @UP2 ULDC UR11, c[0x0][0x2c0] ;  /* 0x0000b000000b2ab9 */ /* 0x000fe20000000800 */
[----:B------:R-:W-:Y:S01]  /*0b60*/  USEL UR9, UR9, URZ, !UP3 ;  /* 0x0000003f09097287 */ /* 0x000fe2000d800000 */
[----:B------:R-:W-:Y:S01]  /*0b70*/  @!UP2 UMOV UR11, 0x1 ;  /* 0x00000001000ba882 */ /* 0x000fe20000000000 */
[----:B------:R-:W-:Y:S01]  /*0b80*/  @!UP2 UMOV UR17, UR4 ;  /* 0x000000040011ac82 */ /* 0x000fe20008000000 */
[----:B------:R-:W-:Y:S01]  /*0b90*/  UIMAD UR6, UR21, UR11, URZ ;  /* 0x0000000b150672a4 */ /* 0x000fe2000f8e023f */
[----:B------:R-:W-:Y:S01]  /*0ba0*/  VIADD R13, R11, UR5 ;  /* 0x000000050b0d7c36 */ /* 0x000fe20008000000 */
[----:B------:R-:W-:Y:S01]  /*0bb0*/  UIMAD UR17, UR27, UR17, UR9 ;  /* 0x000000111b1172a4 */ /* 0x000fe2000f8e0209 */
[----:B------:R-:W-:Y:S01]  /*0bc0*/  VIADD R2, R16, 0x30 ;  /* 0x0000003010027836 */ /* 0x000fe20000000000 */
[----:B------:R-:W-:Y:S01]  /*0bd0*/  @!UP3 UMOV UR24, URZ ;  /* 0x0000003f0018bc82 */ /* 0x000fe20008000000 */
[----:B------:R-:W-:Y:S01]  /*0be0*/  @UP3 UMOV UR24, UR12 ;  /* 0x0000000c00183c82 */ /* 0x000fe20008000000 */
[----:B------:R-:W-:Y:S01]  /*0bf0*/  @!UP3 UMOV UR25, URZ ;  /* 0x0000003f0019bc82 */ /* 0x000fe20008000000 */
[----:B------:R-:W-:-:S02]  /*0c00*/  USHF.R.S32.HI UR4, URZ, 0x1f, UR6 ;  /* 0x0000001f3f047899 */ /* 0x000fc40008011406 */
[----:B------:R-:W-:Y:S02]  /*0c10*/  @UP3 USHF.R.S32.HI UR25, URZ, 0x1f, UR12 ;  /* 0x0000001f3f193899 */ /* 0x000fe4000801140c */
        /* <DEDUP_REMOVED lines=20> */
.L_x_664:
[----:B------:R-:W-:Y:S05]  /*0d60*/  BSYNC B0 ;  /* 0x0000000000007941 */ /* 0x000fea0003800000 */
.L_x_663:
        /* <DEDUP_REMOVED lines=22> */
.L_x_666:
[----:B------:R-:W-:Y:S05]  /*0ed0*/  BSYNC B0 ;  /* 0x0000000000007941 */ /* 0x000fea0003800000 */
.L_x_665:
        /* <DEDUP_REMOVED lines=22> */
.L_x_668:
[----:B------:R-:W-:Y:S05]  /*1040*/  BSYNC B0 ;  /* 0x0000000000007941 */ /* 0x000fea0003800000 */
.L_x_667:
        /* <DEDUP_REMOVED lines=23> */
.L_x_670:
[----:B------:R-:W-:Y:S05]  /*11c0*/  BSYNC B0 ;  /* 0x0000000000007941 */ /* 0x000fea0003800000 */
.L_x_669:
        /* <DEDUP_REMOVED lines=10> */
.L_x_672:
[----:B------:R-:W-:Y:S05]  /*1270*/  BSYNC B0 ;  /* 0x0000000000007941 */ /* 0x000fea0003800000 */
.L_x_671:
        /* <DEDUP_REMOVED lines=10> */
.L_x_674:
[----:B------:R-:W-:Y:S05]  /*1320*/  BSYNC B0 ;  /* 0x0000000000007941 */ /* 0x000fea0003800000 */
.L_x_673:
        /* <DEDUP_REMOVED lines=10> */
.L_x_676:
[----:B------:R-:W-:Y:S05]  /*13d0*/  BSYNC B0 ;  /* 0x0000000000007941 */ /* 0x000fea0003800000 */
.L_x_675:
        /* <DEDUP_REMOVED lines=10> */
.L_x_662:
[----:B------:R-:W1:Y:S01]  /*1480*/  LDC R0, c[0x0][0x278] ;  /* 0x00009e00ff007b82 */ /* 0x000e620000000800 */
[----:B------:R-:W2:Y:S01]  /*1490*/  S2R R3, SR_CTAID.Z ;  /* 0x0000000000037919 */ /* 0x000ea20000002700 */
[----:B------:R-:W-:Y:S01]  /*14a0*/  UISETP.NE.AND UP0, UPT, UR13, -0x1, UPT ;  /* 0xffffffff0d00788c */ /* 0x000fe2000bf05270 */
[----:B------:R-:W-:Y:S01]  /*14b0*/  IMAD.MOV.U32 R8, RZ, RZ, RZ ;  /* 0x000000ffff087224 */ /* 0x000fe200078e00ff */
[----:B------:R-:W-:Y:S02]  /*14c0*/  UISETP.NE.AND UP1, UPT, UR6, -0x1, UPT ;  /* 0xffffffff0600788c */ /* 0x000fe4000bf25270 */
[----:B------:R-:W-:Y:S02]  /*14d0*/  UIADD3 UR17, UR18, -0x1, URZ ;  /* 0xffffffff12117890 */ /* 0x000fe4000fffe03f */
[----:B------:R-:W-:Y:S02]  /*14e0*/  UIADD3 UR25, -UR21, UR15, URZ ;  /* 0x0000000f15197290 */ /* 0x000fe4000fffe13f */
[----:B------:R-:W-:Y:S01]  /*14f0*/  PLOP3.LUT P0, PT, PT, PT, UP1, 0x80, 0x0 ;  /* 0x000000000000781c */ /* 0x000fe20003f0f018 */
[----:B------:R-:W-:-:S02]  /*1500*/  UIMAD UR16, UR17, -0x40, UR24 ;  /* 0xffffffc0111078a4 */ /* 0x000fc4000f8e0218 */
[----:B------:R-:W-:Y:S01]  /*1510*/  @UP0 ULDC.64 UR4, c[0x0][0x240] ;  /* 0x0000900000040ab9 */ /* 0x000fe20000000a00 */
[----:B------:R-:W-:Y:S02]  /*1520*/  @!UP0 USHF.R.S32.HI UR7, URZ, 0x1f, UR10 ;  /* 0x0000001f3f078899 */ /* 0x000fe4000801140a */
[----:B------:R-:W-:Y:S01]  /*1530*/  @UP0 UIMAD.WIDE.U32 UR30, UR13, UR4, URZ ;  /* 0x000000040d1e02a5 */ /* 0x000fe2000f8e003f */
[----:B------:R-:W-:-:S03]  /*1540*/  @UP1 ULDC.64 UR8, c[0x0][0x248] ;  /* 0x0000920000081ab9 */ /* 0x000fc60000000a00 */
[----:B------:R-:W-:Y:S02]  /*1550*/  @UP0 UIMAD UR26, UR13, UR5, UR31 ;  /* 0x000000050d1a02a4 */ /* 0x000fe4000f8e021f */
[----:B------:R-:W-:Y:S01]  /*1560*/  @UP1 UIADD3 UR31, UR11, UR6, URZ ;  /* 0x000000060b1f1290 */ /* 0x000fe2000fffe03f */
[----:B-1----:R-:W-:Y:S01]  /*1570*/  IABS R2, R0 ;  /* 0x0000000000027213 */ /* 0x002fe20000000000 */
[----:B------:R-:W-:Y:S02]  /*1580*/  @!UP0 ULDC.64 UR4, c[0x0][0x228] ;  /* 0x00008a0000048ab9 */ /* 0x000fe40000000a00 */
[----:B------:R-:W-:Y:S01]  /*1590*/  @UP1 UIMAD.WIDE.U32 UR34, UR31, UR8, URZ ;  /* 0x000000081f2212a5 */ /* 0x000fe2000f8e003f */
[----:B------:R-:W1:Y:S01]  /*15a0*/  I2F.RP R7, R2 ;  /* 0x0000000200077306 */ /* 0x000e620000209400 */
[----:B------:R-:W-:Y:S02]  /*15b0*/  @!UP0 UIMAD UR7, UR7, UR4, URZ ;  /* 0x00000004070782a4 */ /* 0x000fe4000f8e023f */
[----:B------:R-:W-:Y:S01]  /*15c0*/  @!UP0 UIMAD.WIDE.U32 UR28, UR10, UR4, URZ ;  /* 0x000000040a1c82a5 */ /* 0x000fe2000f8e003f */
[----:B--2---:R-:W-:Y:S01]  /*15d0*/  IABS R3, R3 ;  /* 0x0000000300037213 */ /* 0x004fe20000000000 */
[----:B------:R-:W-:-:S02]  /*15e0*/  @!UP0 UIMAD UR5, UR10, UR5, UR7 ;  /* 0x000000050a0582a4 */ /* 0x000fc4000f8e0207 */
[----:B------:R-:W-:Y:S02]  /*15f0*/  @UP1 UIMAD UR31, UR31, UR9, URZ ;  /* 0x000000091f1f12a4 */ /* 0x000fe4000f8e023f */
[----:B------:R-:W-:Y:S02]  /*1600*/  @!UP0 UIADD3 UR26, UR29, UR5, URZ ;  /* 0x000000051d1a8290 */ /* 0x000fe4000fffe03f */
[----:B------:R-:W-:Y:S01]  /*1610*/  @UP1 UIADD3 UR31, UR35, UR31, URZ ;  /* 0x0000001f231f1290 */ /* 0x000fe2000fffe03f */
[----:B------:R-:W-:Y:S01]  /*1620*/  @!UP0 UMOV UR30, UR28 ;  /* 0x0000001c001e8c82 */ /* 0x000fe20008000000 */
[----:B-1----:R-:W1:Y:S02]  /*1630*/  MUFU.RCP R9, R7 ;  /* 0x0000000700097308 */ /* 0x002e640000001000 */
[----:B-1----:R-:W-:-:S06]  /*1640*/  VIADD R9, R9, 0xffffffe ;  /* 0x0ffffffe09097836 */ /* 0x002fcc0000000000 */
[----:B------:R-:W1:Y:S02]  /*1650*/  F2I.FTZ.U32.TRUNC.NTZ R9, R9 ;  /* 0x0000000900097305 */ /* 0x000e64000021f000 */
[----:B-1----:R-:W-:-:S04]  /*1660*/  IMAD.MOV R5, RZ, RZ, -R9 ;  /* 0x000000ffff057224 */ /* 0x002fc800078e0a09 */
[----:B------:R-:W-:-:S04]  /*1670*/  IMAD R5, R5, R2, RZ ;  /* 0x0000000205057224 */ /* 0x000fc800078e02ff */
[----:B------:R-:W-:Y:S01]  /*1680*/  IMAD.HI.U32 R8, R9, R5, R8 ;  /* 0x0000000509087227 */ /* 0x000fe200078e0008 */
[----:B------:R-:W-:-:S04]  /*1690*/  LEA.HI R5, R15, R4, RZ, 0x3 ;  /* 0x000000040f057211 */ /* 0x000fc800078f18ff */
[----:B------:R-:W-:Y:S01]  /*16a0*/  SHF.R.S32.HI R10, RZ, 0x3, R5 ;  /* 0x00000003ff0a7819 */ /* 0x000fe20000011405 */
[----:B------:R-:W-:Y:S01]  /*16b0*/  IMAD.HI.U32 R235, R8, R3, RZ ;  /* 0x0000000308eb7227 */ /* 0x000fe200078e00ff */
[----:B------:R-:W-:-:S03]  /*16c0*/  LOP3.LUT R5, R5, 0xfffffff8, RZ, 0xc0, !PT ;  /* 0xfffffff805057812 */ /* 0x000fc600078ec0ff */
[----:B------:R-:W-:Y:S02]  /*16d0*/  IMAD.SHL.U32 R209, R10, 0x40, RZ ;  /* 0x000000400ad17824 */ /* 0x000fe400078e00ff */
[----:B------:R-:W-:Y:S02]  /*16e0*/  IMAD.IADD R5, R4, 0x1, -R5 ;  /* 0x0000000104057824 */ /* 0x000fe400078e0a05 */
[----:B------:R-:W-:Y:S01]  /*16f0*/  IMAD.MOV R7, RZ, RZ, -R235 ;  /* 0x000000ffff077224 */ /* 0x000fe200078e0aeb */
[----:B------:R-:W-:Y:S01]  /*1700*/  LOP3.LUT R209, R209, 0x1c0, RZ, 0xc0, !PT ;  /* 0x000001c0d1d17812 */ /* 0x000fe200078ec0ff */
[----:B------:R-:W-:Y:S02]  /*1710*/  IMAD.SHL.U32 R200, R5, 0x8, RZ ;  /* 0x0000000805c87824 */ /* 0x000fe400078e00ff */
[----:B------:R-:W-:Y:S02]  /*1720*/  IMAD R7, R2, R7, R3 ;  /* 0x0000000702077224 */ /* 0x000fe400078e0203 */
[----:B------:R-:W-:Y:S01]  /*1730*/  VIADD R8, R10, 0x10 ;  /* 0x000000100a087836 */ /* 0x000fe20000000000 */
[----:B------:R-:W-:-:S02]  /*1740*/  LOP3.LUT R12, R209, 0x38, R200, 0xf8, !PT ;  /* 0x00000038d10c7812 */ /* 0x000fc400078ef8c8 */
[----:B------:R-:W-:Y:S02]  /*1750*/  ISETP.GT.U32.AND P3, PT, R2, R7, PT ;  /* 0x000000070200720c */ /* 0x000fe40003f64070 */
[C---:B------:R-:W-:Y:S02]  /*1760*/  ISETP.GE.AND P1, PT, R8.reuse, UR25, PT ;  /* 0x0000001908007c0c */ /* 0x040fe4000bf26270 */
[----:B------:R-:W-:Y:S02]  /*1770*/  ISETP.GE.AND P5, PT, R8, UR16, PT ;  /* 0x0000001008007c0c */ /* 0x000fe4000bfa6270 */
[----:B------:R-:W-:Y:S01]  /*1780*/  SHF.R.U32.HI R209, RZ, 0x3, R209 ;  /* 0x00000003ffd17819 */ /* 0x000fe200000116d1 */
[----:B------:R-:W-:Y:S10]  /*1790*/  @P0 BRA `(.L_x_677) ;  /* 0x0000000000340947 */ /* 0x000ff40003800000 */
        /* <DEDUP_REMOVED lines=13> */
.L_x_677:
[----:B------:R-:W-:Y:S01]  /*1870*/  @UP1 UIADD3 UR29, UR11, UR6, URZ ;  /* 0x000000060b1d1290 */ /* 0x000fe2000fffe03f */
[----:B------:R-:W-:Y:S01]  /*1880*/  @!P3 IMAD.IADD R7, R7, 0x1, -R2 ;  /* 0x000000010707b824 */ /* 0x000fe200078e0a02 */
[----:B------:R-:W-:Y:S01]  /*1890*/  LOP3.LUT R3, R0, UR27, RZ, 0x3c, !PT ;  /* 0x0000001b00037c12 */ /* 0x000fe2000f8e3cff */
[----:B------:R-:W-:Y:S01]  /*18a0*/  @UP1 ULDC.64 UR6, c[0x0][0x250] ;  /* 0x0000940000061ab9 */ /* 0x000fe20000000a00 */
[----:B------:R-:W-:Y:S01]  /*18b0*/  USHF.R.S32.HI UR28, URZ, 0x1f, UR27 ;  /* 0x0000001f3f1c7899 */ /* 0x000fe2000801141b */
[----:B------:R-:W-:Y:S01]  /*18c0*/  ISETP.GE.AND P6, PT, R8, UR16, PT ;  /* 0x0000001008007c0c */ /* 0x000fe2000bfc6270 */
[----:B------:R-:W-:Y:S01]  /*18d0*/  @UP1 UIMAD.WIDE.U32 UR32, UR29, UR6, URZ ;  /* 0x000000061d2012a5 */ /* 0x000fe2000f8e003f */
[----:B------:R-:W-:Y:S01]  /*18e0*/  @!P3 VIADD R235, R235, 0x1 ;  /* 0x00000001ebebb836 */ /* 0x000fe20000000000 */
[----:B------:R-:W-:Y:S01]  /*18f0*/  @UP1 UIMAD UR29, UR29, UR7, URZ ;  /* 0x000000071d1d12a4 */ /* 0x000fe2000f8e023f */
[----:B------:R-:W-:Y:S01]  /*1900*/  LOP3.LUT R209, R12, R209, RZ, 0x3c, !PT ;  /* 0x000000d10cd17212 */ /* 0x000fe200078e3cff */
[----:B------:R-:W-:Y:S01]  /*1910*/  IMAD.U32 R21, RZ, RZ, UR14 ;  /* 0x0000000eff157e24 */ /* 0x000fe2000f8e00ff */
[----:B------:R-:W-:Y:S01]  /*1920*/  ISETP.GE.AND P2, PT, R3, RZ, PT ;  /* 0x000000ff0300720c */ /* 0x000fe20003f46270 */
[----:B------:R-:W-:Y:S01]  /*1930*/  @UP1 UIADD3 UR29, UR33, UR29, URZ ;  /* 0x0000001d211d1290 */ /* 0x000fe2000fffe03f */
[----:B------:R-:W-:-:S02]  /*1940*/  ISETP.GE.U32.AND P4, PT, R7, R2, PT ;  /* 0x000000020700720c */ /* 0x000fc40003f86070 */
[----:B------:R-:W-:Y:S02]  /*1950*/  LEA.HI R8, R15, R4, RZ, 0x6 ;  /* 0x000000040f087211 */ /* 0x000fe400078f30ff */
[----:B------:R-:W-:Y:S02]  /*1960*/  ISETP.NE.AND P3, PT, R0, RZ, PT ;  /* 0x000000ff0000720c */ /* 0x000fe40003f65270 */
[----:B------:R-:W-:Y:S02]  /*1970*/  SHF.R.S32.HI R201, RZ, 0x1f, R200 ;  /* 0x0000001fffc97819 */ /* 0x000fe400000114c8 */
[----:B------:R-:W-:Y:S01]  /*1980*/  SHF.R.S32.HI R11, RZ, 0x1f, R10 ;  /* 0x0000001fff0b7819 */ /* 0x000fe2000001140a */
[----:B------:R-:W-:Y:S08]  /*1990*/  @P0 BRA `(.L_x_678) ;  /* 0x0000000000300947 */ /* 0x000ff00003800000 */
        /* <DEDUP_REMOVED lines=12> */
.L_x_678:
[----:B------:R-:W-:Y:S01]  /*1a60*/  IMAD R3, R11, UR8, RZ ;  /* 0x000000080b037c24 */ /* 0x000fe2000f8e02ff */
[----:B------:R-:W-:Y:S01]  /*1a70*/  @P4 IADD3 R235, R235, 0x1, RZ ;  /* 0x00000001ebeb4810 */ /* 0x000fe20007ffe0ff */
[----:B------:R-:W-:Y:S01]  /*1a80*/  IMAD.WIDE.U32 R12, R10, UR8, R200 ;  /* 0x000000080a0c7c25 */ /* 0x000fe2000f8e00c8 */
[----:B------:R-:W-:Y:S01]  /*1a90*/  SHF.L.U32 R8, R8, 0x3, RZ ;  /* 0x0000000308087819 */ /* 0x000fe200000006ff */
[----:B------:R-:W-:Y:S01]  /*1aa0*/  ULDC.64 UR10, c[0x0][0x260] ;  /* 0x00009800000a7ab9 */ /* 0x000fe20000000a00 */
[----:B------:R-:W-:Y:S01]  /*1ab0*/  @!P2 IADD3 R235, -R235, RZ, RZ ;  /* 0x000000ffebeba210 */ /* 0x000fe20007ffe1ff */
[----:B------:R-:W-:Y:S01]  /*1ac0*/  IMAD R2, R10, UR9, R3 ;  /* 0x000000090a027c24 */ /* 0x000fe2000f8e0203 */
[----:B------:R-:W-:Y:S01]  /*1ad0*/  IADD3 R210, P0, R12, UR34, RZ ;  /* 0x000000220cd27c10 */ /* 0x000fe2000ff1e0ff */
[----:B------:R-:W-:Y:S01]  /*1ae0*/  IMAD R3, R11, UR6, RZ ;  /* 0x000000060b037c24 */ /* 0x000fe2000f8e02ff */
[----:B------:R-:W-:Y:S01]  /*1af0*/  @!P3 LOP3.LUT R235, RZ, R0, RZ, 0x33, !PT ;  /* 0x00000000ffebb212 */ /* 0x000fe200078e33ff */
[----:B------:R-:W-:Y:S01]  /*1b00*/  ULDC.64 UR4, c[0x0][0x258] ;  /* 0x0000960000047ab9 */ /* 0x000fe20000000a00 */
[----:B------:R-:W-:Y:S01]  /*1b10*/  IADD3.X R211, R13, UR31, R2, P0, !PT ;  /* 0x0000001f0dd37c10 */ /* 0x000fe200087fe402 */
[----:B------:R-:W1:Y:S01]  /*1b20*/  S2UR UR31, SR_CgaCtaId ;  /* 0x00000000001f79c3 */ /* 0x000e620000008800 */
[----:B------:R-:W-:Y:S01]  /*1b30*/  IMAD.WIDE.U32 R12, R10, UR6, R200 ;  /* 0x000000060a0c7c25 */ /* 0x000fe2000f8e00c8 */
[----:B------:R-:W-:Y:S01]  /*1b40*/  LOP3.LUT R209, R209, 0xfffffe00, R8, 0xf8, !PT ;  /* 0xfffffe00d1d17812 */ /* 0x000fe200078ef808 */
[----:B------:R-:W-:Y:S01]  /*1b50*/  UIMAD UR28, UR28, UR4, URZ ;  /* 0x000000041c1c72a4 */ /* 0x000fe2000f8e023f */
[----:B------:R-:W-:Y:S01]  /*1b60*/  IADD3 R8, P0, R200, UR30, RZ ;  /* 0x0000001ec8087c10 */ /* 0x000fe2000ff1e0ff */
[----:B------:R-:W-:Y:S01]  /*1b70*/  IMAD R2, R10, UR7, R3 ;  /* 0x000000070a027c24 */ /* 0x000fe2000f8e0203 */
[----:B------:R-:W-:Y:S01]  /*1b80*/  IADD3 R232, P2, R12, UR32, RZ ;  /* 0x000000200ce87c10 */ /* 0x000fe2000ff5e0ff */
[----:B------:R-:W-:Y:S01]  /*1b90*/  IMAD.U32 R16, RZ, RZ, UR4 ;  /* 0x00000004ff107e24 */ /* 0x000fe2000f8e00ff */
[----:B------:R-:W-:Y:S01]  /*1ba0*/  SHF.R.S32.HI R0, RZ, 0x1f, R235 ;  /* 0x0000001fff007819 */ /* 0x000fe200000114eb */
[----:B------:R-:W-:Y:S01]  /*1bb0*/  IMAD.WIDE.U32 R210, R235, UR10, R210 ;  /* 0x0000000aebd27c25 */ /* 0x000fe2000f8e00d2 */
[----:B------:R-:W-:Y:S01]  /*1bc0*/  IADD3.X R9, R201, UR26, RZ, P0, !PT ;  /* 0x0000001ac9097c10 */ /* 0x000fe200087fe4ff */
[----:B------:R-:W-:Y:S01]  /*1bd0*/  UIMAD UR5, UR27, UR5, UR28 ;  /* 0x000000051b0572a4 */ /* 0x000fe2000f8e021c */
[----:B------:R-:W-:Y:S01]  /*1be0*/  IADD3.X R233, R13, UR29, R2, P2, !PT ;  /* 0x0000001d0de97c10 */ /* 0x000fe200097fe402 */
[----:B------:R-:W-:Y:S01]  /*1bf0*/  IMAD R2, R0, UR10, RZ ;  /* 0x0000000a00027c24 */ /* 0x000fe2000f8e02ff */
[----:B------:R-:W-:Y:S01]  /*1c00*/  ISETP.GE.AND P0, PT, R10, UR25, PT ;  /* 0x000000190a007c0c */ /* 0x000fe2000bf06270 */
[----:B------:R-:W-:Y:S01]  /*1c10*/  IMAD.WIDE.U32 R16, R16, UR27, R8 ;  /* 0x0000001b10107c25 */ /* 0x000fe2000f8e0008 */
[----:B------:R-:W-:Y:S01]  /*1c20*/  UMOV UR4, 0x400 ;  /* 0x0000040000047882 */ /* 0x000fe20000000000 */
[----:B------:R-:W-:Y:S01]  /*1c30*/  BSSY B0, `(.L_x_679) ;  /* 0x0000031000007945 */ /* 0x000fe20003800000 */
[----:B------:R-:W-:Y:S01]  /*1c40*/  IADD3 R7, R10, 0x20, RZ ;  /* 0x000000200a077810 */ /* 0x000fe20007ffe0ff */
[----:B------:R-:W-:Y:S01]  /*1c50*/  IMAD R213, R235, UR11, R2 ;  /* 0x0000000bebd57c24 */ /* 0x000fe2000f8e0202 */
[----:B------:R-:W-:Y:S01]  /*1c60*/  ULDC.64 UR10, c[0x0][0x268] ;  /* 0x00009a00000a7ab9 */ /* 0x000fe20000000a00 */
[----:B------:R-:W-:Y:S01]  /*1c70*/  IADD3 R19, R17, UR5, RZ ;  /* 0x0000000511137c10 */ /* 0x000fe2000fffe0ff */
[----:B------:R-:W-:Y:S01]  /*1c80*/  IMAD R0, R0, UR10, RZ ;  /* 0x0000000a00007c24 */ /* 0x000fe2000f8e02ff */
[----:B------:R-:W-:Y:S01]  /*1c90*/  IADD3 R199, R200, 0x80, RZ ;  /* 0x00000080c8c77810 */ /* 0x000fe20007ffe0ff */
[----:B-1----:R-:W-:Y:S01]  /*1ca0*/  ULEA UR4, UR31, UR4, 0x18 ;  /* 0x000000041f047291 */ /* 0x002fe2000f8ec03f */
[----:B------:R-:W-:-:S04]  /*1cb0*/  IMAD.WIDE.U32 R232, R235, UR10, R232 ;  /* 0x0000000aebe87c25 */ /* 0x000fc8000f8e00e8 */
[----:B------:R-:W-:Y:S01]  /*1cc0*/  IMAD R235, R235, UR11, R0 ;  /* 0x0000000bebeb7c24 */ /* 0x000fe2000f8e0200 */
[----:B------:R-:W-:Y:S01]  /*1cd0*/  LEA R209, R209, UR4, 0x1 ;  /* 0x00000004d1d17c11 */ /* 0x000fe2000f8e08ff */
        /* <DEDUP_REMOVED lines=38> */
.L_x_680:
[----:B------:R-:W-:Y:S05]  /*1f40*/  BSYNC B0 ;  /* 0x0000000000007941 */ /* 0x000fea0003800000 */
.L_x_679:
[----:B------:R-:W-:Y:S01]  /*1f50*/  BSSY B0, `(.L_x_681) ;  /* 0x000002b000007945 */ /* 0x000fe20003800000 */
[----:B------:R-:W-:Y:S01]  /*1f60*/  ISETP.GE.AND P0, PT, R7, UR25, PT ;  /* 0x0000001907007c0c */ /* 0x000fe2000bf06270 */
[----:B------:R-:W-:Y:S01]  /*1f70*/  VIADD R0, R10, 0x30 ;  /* 0x000000300a007836 */ /* 0x000fe20000000000 */
[----:B------:R-:W-:Y:S01]  /*1f80*/  LEA.HI R15, R15, R4, RZ, 0x4 ;  /* 0x000000040f0f7211 */ /* 0x000fe200078f20ff */
        /* <DEDUP_REMOVED lines=39> */
.L_x_682:
[----:B------:R-:W-:Y:S05]  /*2200*/  BSYNC B0 ;  /* 0x0000000000007941 */ /* 0x000fea0003800000 */
.L_x_681:
[----:B------:R-:W-:Y:S01]  /*2210*/  LOP3.LUT R13, R15, 0xfffffff0, RZ, 0xc0, !PT ;  /* 0xfffffff00f0d7812 */ /* 0x000fe200078ec0ff */
[----:B------:R-:W-:Y:S01]  /*2220*/  BSSY B0, `(.L_x_683) ;  /* 0x000002a000007945 */ /* 0x000fe20003800000 */
[----:B------:R-:W-:-:S03]  /*2230*/  ISETP.GE.AND P4, PT, R0, UR25, PT ;  /* 0x0000001900007c0c */ /* 0x000fc6000bf86270 */
[----:B------:R-:W-:Y:S01]  /*2240*/  IMAD.IADD R13, R4, 0x1, -R13 ;  /* 0x00000001040d7824 */ /* 0x000fe200078e0a0d */
        /* <DEDUP_REMOVED lines=39> */
.L_x_684:
[----:B------:R-:W-:Y:S05]  /*24c0*/  BSYNC B0 ;  /* 0x0000000000007941 */ /* 0x000fea0003800000 */
.L_x_683:
        /* <DEDUP_REMOVED lines=39> */
.L_x_686:
[----:B------:R-:W-:Y:S05]  /*2740*/  BSYNC B0 ;  /* 0x0000000000007941 */ /* 0x000fea0003800000 */
.L_x_685:
[----:B------:R-:W-:Y:S01]  /*2750*/  USHF.L.U32 UR25, UR8, 0x6, URZ ;  /* 0x0000000608197899 */ /* 0x000fe2000800063f */
[----:B------:R-:W-:Y:S01]  /*2760*/  ISETP.GE.AND P1, PT, R10, UR16, PT ;  /* 0x000000100a007c0c */ /* 0x000fe2000bf26270 */
[----:B------:R-:W-:Y:S01]  /*2770*/  USHF.L.U64.HI UR5, UR8, 0x6, UR9 ;  /* 0x0000000608057899 */ /* 0x000fe20008010209 */
[----:B------:R-:W-:Y:S01]  /*2780*/  SHF.R.S32.HI R12, RZ, 0x1f, R13 ;  /* 0x0000001fff0c7819 */ /* 0x000fe2000001140d */
[----:B------:R-:W-:Y:S01]  /*2790*/  USHF.R.S32.HI UR30, URZ, 0x1f, UR17 ;  /* 0x0000001f3f1e7899 */ /* 0x000fe20008011411 */
[----:B------:R-:W-:Y:S01]  /*27a0*/  SHF.R.S32.HI R20, RZ, 0x4, R15 ;  /* 0x00000004ff147819 */ /* 0x000fe2000001140f */
[----:B------:R-:W-:Y:S01]  /*27b0*/  UIMAD UR10, UR5, UR17, URZ ;  /* 0x00000011050a72a4 */ /* 0x000fe2000f8e023f */
[----:B------:R-:W-:Y:S01]  /*27c0*/  IMAD.IADD R213, R211, 0x1, R213 ;  /* 0x00000001d3d57824 */ /* 0x000fe200078e02d5 */
[----:B------:R-:W-:Y:S01]  /*27d0*/  LEA.HI R12, R12, R13, RZ, 0x3 ;  /* 0x0000000d0c0c7211 */ /* 0x000fe200078f18ff */
[----:B-1234-:R-:W-:Y:S01]  /*27e0*/  IMAD.U32 R3, RZ, RZ, UR25 ;  /* 0x00000019ff037e24 */ /* 0x01efe2000f8e00ff */
[----:B------:R-:W-:Y:S01]  /*27f0*/  UIMAD UR10, UR30, UR25, UR10 ;  /* 0x000000191e0a72a4 */ /* 0x000fe2000f8e020a */
[----:B------:R-:W-:Y:S01]  /*2800*/  IMAD.MOV.U32 R212, RZ, RZ, R210 ;  /* 0x000000ffffd47224 */ /* 0x000fe200078e00d2 */
[----:B------:R-:W-:Y:S01]  /*2810*/  LEA.HI R19, R15, R20, RZ, 0x1 ;  /* 0x000000140f137211 */ /* 0x000fe200078f08ff */
[----:B------:R-:W-:Y:S01]  /*2820*/  BSSY B0, `(.L_x_687) ;  /* 0x0000027000007945 */ /* 0x000fe20003800000 */
[----:B------:R-:W-:Y:S01]  /*2830*/  LOP3.LUT R2, R12, 0xfffffff8, RZ, 0xc0, !PT ;  /* 0xfffffff80c027812 */ /* 0x000fe200078ec0ff */
[----:B------:R-:W-:Y:S01]  /*2840*/  IMAD.WIDE.U32 R14, R3, UR17, R212 ;  /* 0x00000011030e7c25 */ /* 0x000fe2000f8e00d4 */
[----:B------:R-:W-:-:S02]  /*2850*/  ISETP.GE.AND P0, PT, R10, UR16, PT ;  /* 0x000000100a007c0c */ /* 0x000fc4000bf06270 */
[----:B------:R-:W-:Y:S01]  /*2860*/  LOP3.LUT R19, R19, 0xfffffffe, RZ, 0xc0, !PT ;  /* 0xfffffffe13137812 */ /* 0x000fe200078ec0ff */
[----:B------:R-:W-:Y:S02]  /*2870*/  VIADD R17, R15, UR10 ;  /* 0x0000000a0f117c36 */ /* 0x000fe40008000000 */
[----:B------:R-:W-:Y:S02]  /*2880*/  IMAD.IADD R2, R13, 0x1, -R2 ;  /* 0x000000010d027824 */ /* 0x000fe400078e0a02 */
[----:B------:R-:W-:Y:S02]  /*2890*/  IMAD.SHL.U32 R13, R10, 0x8, RZ ;  /* 0x000000080a0d7824 */ /* 0x000fe400078e00ff */
[----:B------:R-:W-:Y:S01]  /*28a0*/  IMAD.SHL.U32 R22, R5, 0x40, RZ ;  /* 0x0000004005167824 */ /* 0x000fe200078e00ff */
        /* <DEDUP_REMOVED lines=30> */
.L_x_688:
[----:B------:R-:W-:Y:S05]  /*2a90*/  BSYNC B0 ;  /* 0x0000000000007941 */ /* 0x000fea0003800000 */
.L_x_687:
        /* <DEDUP_REMOVED lines=9> */
[----:B------:R-:W-:Y:S02]  /*2b30*/  ISETP.GE.AND P1, PT, R199, UR10, PT ;  /* 0x0000000ac7007c0c */ /* 0x000fe4000bf26270 */
[----:B------:R-:W-:-:S07]  /*2b40*/  IADD3.X R18, R17, UR26, RZ, P2, !PT ;  /* 0x0000001a11127c10 */ /* 0x000fce00097fe4ff */
        /* <DEDUP_REMOVED lines=25> */
.L_x_690:
[----:B------:R-:W-:Y:S05]  /*2ce0*/  BSYNC B0 ;  /* 0x0000000000007941 */ /* 0x000fea0003800000 */
.L_x_689:
[----:B------:R-:W-:Y:S01]  /*2cf0*/  ISETP.GE.AND P1, PT, R7, UR16, PT ;  /* 0x0000001007007c0c */ /* 0x000fe2000bf26270 */
[----:B------:R-:W-:Y:S01]  /*2d00*/  IMAD.SHL.U32 R18, R2, 0x40, RZ ;  /* 0x0000004002127824 */ /* 0x000fe200078e00ff */
[----:B------:R-:W-:Y:S01]  /*2d10*/  LOP3.LUT R13, R22, 0x8, R13, 0xf8, !PT ;  /* 0x00000008160d7812 */ /* 0x000fe200078ef80d */
[----:B------:R-:W-:Y:S01]  /*2d20*/  IMAD.IADD R20, R20, 0x1, -R19 ;  /* 0x0000000114147824 */ /* 0x000fe200078e0a13 */
[----:B------:R-:W-:Y:S01]  /*2d30*/  SHF.R.U32.HI R22, RZ, 0x3, R22 ;  /* 0x00000003ff167819 */ /* 0x000fe20000011616 */
[----:B------:R-:W-:Y:S01]  /*2d40*/  BSSY B0, `(.L_x_691) ;  /* 0x0000028000007945 */ /* 0x000fe20003800000 */
[----:B------:R-:W-:Y:S02]  /*2d50*/  ISETP.GE.AND P5, PT, R0, UR16, PT ;  /* 0x0000001000007c0c */ /* 0x000fe4000bfa6270 */
[----:B------:R-:W-:Y:S01]  /*2d60*/  LOP3.LUT R197, R13, R22, RZ, 0x3c, !PT ;  /* 0x000000160dc57212 */ /* 0x000fe200078e3cff */
[----:B------:R-:W-:Y:S01]  /*2d70*/  IMAD.SHL.U32 R13, R20, 0x8, RZ ;  /* 0x00000008140d7824 */ /* 0x000fe200078e00ff */
[----:B------:R-:W-:-:S03]  /*2d80*/  LOP3.LUT R18, R18, 0x1c0, RZ, 0xc0, !PT ;  /* 0x000001c012127812 */ /* 0x000fc600078ec0ff */
[----:B------:R-:W-:Y:S06]  /*2d90*/  @P1 BRA `(.L_x_692) ;  /* 0x0000000000881947 */ /* 0x000fec0003800000 */
[----:B------:R-:W-:Y:S01]  /*2da0*/  ULDC UR10, c[0x0][0x2d0] ;  /* 0x0000b400000a7ab9 */ /* 0x000fe20000000800 */
[----:B------:R-:W-:Y:S01]  /*2db0*/  IMAD.U32 R23, RZ, RZ, UR8 ;  /* 0x00000008ff177e24 */ /* 0x000fe2000f8e00ff */
[----:B------:R-:W-:Y:S01]  /*2dc0*/  ISETP.GE.AND P4, PT, R200, UR10, PT ;  /* 0x0000000ac8007c0c */ /* 0x000fe2000bf86270 */
[----:B------:R-:W-:Y:S01]  /*2dd0*/  IMAD.U32 R21, RZ, RZ, UR8 ;  /* 0x00000008ff157e24 */ /* 0x000fe2000f8e00ff */
[----:B------:R-:W-:Y:S01]  /*2de0*/  ISETP.GE.AND P3, PT, R208, UR10, PT ;  /* 0x0000000ad0007c0c */ /* 0x000fe2000bf66270 */
[----:B------:R-:W-:Y:S01]  /*2df0*/  IMAD.U32 R19, RZ, RZ, UR9 ;  /* 0x00000009ff137e24 */ /* 0x000fe2000f8e00ff */
[----:B------:R-:W-:-:S04]  /*2e00*/  LEA R23, P1, R23, R14, 0x5 ;  /* 0x0000000e17177211 */ /* 0x000fc800078228ff */
[----:B------:R-:W-:Y:S02]  /*2e10*/  LEA.HI.X R22, R21, R17, R19, 0x5, P1 ;  /* 0x0000001115167211 */ /* 0x000fe400008f2c13 */
[----:B------:R-:W-:-:S03]  /*2e20*/  ISETP.GE.AND P1, PT, R199, UR10, PT ;  /* 0x0000000ac7007c0c */ /* 0x000fc6000bf26270 */
[----:B--23--:R-:W2:Y:S01]  /*2e30*/  @!P4 LDC.64 R10, c[0x0][0x218] ;  /* 0x00008600ff0acb82 */ /* 0x00cea20000000a00 */
[----:B------:R3:W-:Y:S07]  /*2e40*/  @P4 STS.128 [R209+0x7000], RZ ;  /* 0x007000ffd1004388 */ /* 0x0007ee0000000c00 */
        /* <DEDUP_REMOVED lines=23> */
.L_x_692:
[----:B------:R-:W-:Y:S05]  /*2fc0*/  BSYNC B0 ;  /* 0x0000000000007941 */ /* 0x000fea0003800000 */
.L_x_691:
[----:B------:R-:W-:Y:S04]  /*2fd0*/  BSSY B0, `(.L_x_693) ;  /* 0x0000024000007945 */ /* 0x000fe80003800000 */
[----:B------:R-:W-:Y:S05]  /*2fe0*/  @P5 BRA `(.L_x_694) ;  /* 0x0000000000885947 */ /* 0x000fea0003800000 */
[----:B------:R-:W-:Y:S01]  /*2ff0*/  ULDC UR10, c[0x0][0x2d0] ;  /* 0x0000b400000a7ab9 */ /* 0x000fe20000000800 */
[----:B------:R-:W-:Y:S01]  /*3000*/  IMAD.U32 R15, RZ, RZ, UR8 ;  /* 0x00000008ff0f7e24 */ /* 0x000fe2000f8e00ff */
[----:B------:R-:W-:Y:S01]  /*3010*/  ISETP.GE.AND P4, PT, R200, UR10, PT ;  /* 0x0000000ac8007c0c */ /* 0x000fe2000bf86270 */
[----:B------:R-:W-:Y:S01]  /*3020*/  IMAD.MOV.U32 R16, RZ, RZ, R14 ;  /* 0x000000ffff107224 */ /* 0x000fe200078e000e */
[----:B------:R-:W-:Y:S01]  /*3030*/  ISETP.GE.AND P3, PT, R208, UR10, PT ;  /* 0x0000000ad0007c0c */ /* 0x000fe2000bf66270 */
[----:B------:R-:W-:Y:S01]  /*3040*/  UIMAD UR11, UR9, 0x30, URZ ;  /* 0x00000030090b78a4 */ /* 0x000fe2000f8e023f */
[----:B------:R-:W-:Y:S01]  /*3050*/  ISETP.GE.AND P1, PT, R199, UR10, PT ;  /* 0x0000000ac7007c0c */ /* 0x000fe2000bf26270 */
[----:B------:R-:W-:-:S04]  /*3060*/  IMAD.WIDE.U32 R16, R15, 0x30, R16 ;  /* 0x000000300f107825 */ /* 0x000fc800078e0010 */
[----:B------:R-:W-:-:S04]  /*3070*/  VIADD R14, R17, UR11 ;  /* 0x0000000b110e7c36 */ /* 0x000fc80008000000 */
        /* <DEDUP_REMOVED lines=25> */
.L_x_694:
[----:B------:R-:W-:Y:S05]  /*3210*/  BSYNC B0 ;  /* 0x0000000000007941 */ /* 0x000fea0003800000 */
.L_x_693:
[----:B------:R-:W0:Y:S01]  /*3220*/  LDGDEPBAR ;  /* 0x00000000000079af */ /* 0x000e220000000000 */
[----:B------:R-:W-:Y:S01]  /*3230*/  LOP3.LUT R13, R18, 0x8, R13, 0xf8, !PT ;  /* 0x00000008120d7812 */ /* 0x000fe200078ef80d */
[----:B------:R-:W-:Y:S01]  /*3240*/  USHF.L.U64.HI UR28, UR6, 0x6, UR7 ;  /* 0x00000006061c7899 */ /* 0x000fe20008010207 */
[----:B------:R-:W-:Y:S01]  /*3250*/  SHF.R.U32.HI R18, RZ, 0x3, R18 ;  /* 0x00000003ff127819 */ /* 0x000fe20000011612 */
[----:B------:R-:W-:Y:S01]  /*3260*/  USHF.L.U32 UR29, UR6, 0x6, URZ ;  /* 0x00000006061d7899 */ /* 0x000fe2000800063f */
[----:B------:R-:W-:Y:S01]  /*3270*/  ISETP.GE.AND P4, PT, R0, UR16, PT ;  /* 0x0000001000007c0c */ /* 0x000fe2000bf86270 */
[----:B------:R-:W-:Y:S01]  /*3280*/  UIMAD UR10, UR28, UR17, URZ ;  /* 0x000000111c0a72a4 */ /* 0x000fe2000f8e023f */
[----:B------:R-:W-:Y:S01]  /*3290*/  LOP3.LUT R0, R13, R18, RZ, 0x3c, !PT ;  /* 0x000000120d007212 */ /* 0x000fe200078e3cff */
[----:B------:R-:W-:Y:S01]  /*32a0*/  IMAD.IADD R235, R233, 0x1, R235 ;  /* 0x00000001e9eb7824 */ /* 0x000fe200078e02eb */
[----:B------:R-:W-:Y:S01]  /*32b0*/  ISETP.GE.AND P5, PT, R7, UR16, PT ;  /* 0x0000001007007c0c */ /* 0x000fe2000bfa6270 */
[----:B------:R-:W-:Y:S01]  /*32c0*/  IMAD.U32 R13, RZ, RZ, UR17 ;  /* 0x00000011ff0d7e24 */ /* 0x000fe2000f8e00ff */
[----:B------:R-:W-:Y:S01]  /*32d0*/  UIMAD UR10, UR30, UR29, UR10 ;  /* 0x0000001d1e0a72a4 */ /* 0x000fe2000f8e020a */
[----:B------:R-:W-:Y:S01]  /*32e0*/  IMAD.MOV.U32 R234, RZ, RZ, R232 ;  /* 0x000000ffffea7224 */ /* 0x000fe200078e00e8 */
[----:B------:R-:W-:Y:S01]  /*32f0*/  SHF.R.S32.HI R87, RZ, 0x5, R87 ;  /* 0x00000005ff577819 */ /* 0x000fe20000011457 */
[----:B------:R-:W-:Y:S01]  /*3300*/  IMAD.SHL.U32 R7, R12, 0x40, RZ ;  /* 0x000000400c077824 */ /* 0x000fe200078e00ff */
[----:B------:R-:W-:Y:S01]  /*3310*/  UIADD3 UR32, UR24, -UR20, -UR15 ;  /* 0x8000001418207290 */ /* 0x000fe2000fffe80f */
[----:B------:R-:W-:Y:S01]  /*3320*/  IMAD.WIDE.U32 R12, R13, UR29, R234 ;  /* 0x0000001d0d0c7c25 */ /* 0x000fe2000f8e00ea */
[----:B------:R-:W-:Y:S02]  /*3330*/  BSSY B0, `(.L_x_695) ;  /* 0x0000029000007945 */ /* 0x000fe40003800000 */
[----:B------:R-:W-:Y:S01]  /*3340*/  LOP3.LUT R0, R0, 0xfffffe00, R7, 0xf8, !PT ;  /* 0xfffffe0000007812 */ /* 0x000fe200078ef807 */
[----:B------:R-:W-:-:S02]  /*3350*/  IMAD R197, R20, 0x200, R197 ;  /* 0x0000020014c57824 */ /* 0x000fc400078e02c5 */
[----:B------:R-:W-:Y:S01]  /*3360*/  VIADD R15, R13, UR10 ;  /* 0x0000000a0d0f7c36 */ /* 0x000fe20008000000 */
[----:B------:R-:W-:-:S04]  /*3370*/  DEPBAR.LE SB0, 0x0 ;  /* 0x000080000000791a */ /* 0x000fc80000000000 */
[----:B------:R-:W-:Y:S01]  /*3380*/  BAR.SYNC.DEFER_BLOCKING 0x0 ;  /* 0x0000000000007b1d */ /* 0x000fe20000010000 */
[----:B------:R-:W-:Y:S01]  /*3390*/  IMAD R198, R87, 0x400, R0 ;  /* 0x0000040057c67824 */ /* 0x000fe200078e0200 */
[----:B------:R-:W-:-:S04]  /*33a0*/  LEA R197, R197, UR4, 0x1 ;  /* 0x00000004c5c57c11 */ /* 0x000fc8000f8e08ff */
        /* <DEDUP_REMOVED lines=33> */
.L_x_696:
[----:B------:R-:W-:Y:S05]  /*35c0*/  BSYNC B0 ;  /* 0x0000000000007941 */ /* 0x000fea0003800000 */
.L_x_695:
        /* <DEDUP_REMOVED lines=12> */
[----:B------:R-:W-:Y:S02]  /*3690*/  ISETP.GE.AND P0, PT, R199, UR10, PT ;  /* 0x0000000ac7007c0c */ /* 0x000fe4000bf06270 */
[----:B------:R-:W-:-:S07]  /*36a0*/  IADD3.X R16, R15, UR30, RZ, P1, !PT ;  /* 0x0000001e0f107c10 */ /* 0x000fce0008ffe4ff */
        /* <DEDUP_REMOVED lines=25> */
.L_x_698:
[----:B------:R-:W-:Y:S05]  /*3840*/  BSYNC B0 ;  /* 0x0000000000007941 */ /* 0x000fea0003800000 */
.L_x_697:
[----:B------:R1:W-:Y:S01]  /*3850*/  @P5 STS.128 [R209+0xd000], RZ ;  /* 0x00d000ffd1005388 */ /* 0x0003e20000000c00 */
[----:B------:R-:W-:Y:S03]  /*3860*/  BSSY B0, `(.L_x_699) ;  /* 0x0000025000007945 */ /* 0x000fe60003800000 */
[----:B------:R1:W-:Y:S04]  /*3870*/  @P5 STS.128 [R209+0xf000], RZ ;  /* 0x00f000ffd1005388 */ /* 0x0003e80000000c00 */
[----:B------:R1:W-:Y:S01]  /*3880*/  @P5 STS.128 [R209+0x11000], RZ ;  /* 0x011000ffd1005388 */ /* 0x0003e20000000c00 */
[----:B------:R-:W-:Y:S05]  /*3890*/  @P5 BRA `(.L_x_700) ;  /* 0x0000000000845947 */ /* 0x000fea0003800000 */
[----:B------:R-:W-:Y:S01]  /*38a0*/  ULDC UR10, c[0x0][0x2d0] ;  /* 0x0000b400000a7ab9 */ /* 0x000fe20000000800 */
[----:B------:R-:W-:Y:S01]  /*38b0*/  IMAD.U32 R17, RZ, RZ, UR6 ;  /* 0x00000006ff117e24 */ /* 0x000fe2000f8e00ff */
[----:B------:R-:W-:Y:S01]  /*38c0*/  ISETP.GE.AND P3, PT, R200, UR10, PT ;  /* 0x0000000ac8007c0c */ /* 0x000fe2000bf66270 */
[----:B------:R-:W-:Y:S01]  /*38d0*/  IMAD.U32 R7, RZ, RZ, UR7 ;  /* 0x00000007ff077e24 */ /* 0x000fe2000f8e00ff */
[----:B------:R-:W-:Y:S02]  /*38e0*/  ISETP.GE.AND P2, PT, R208, UR10, PT ;  /* 0x0000000ad0007c0c */ /* 0x000fe4000bf46270 */
        /* <DEDUP_REMOVED lines=28> */
.L_x_700:
[----:B------:R-:W-:Y:S05]  /*3ab0*/  BSYNC B0 ;  /* 0x0000000000007941 */ /* 0x000fea0003800000 */
.L_x_699:
[----:B------:R1:W-:Y:S01]  /*3ac0*/  @P4 STS.128 [R209+0xd800], RZ ;  /* 0x00d800ffd1004388 */ /* 0x0003e20000000c00 */
[----:B------:R-:W-:Y:S01]  /*3ad0*/  UIADD3 UR10, UR24, 0x1, -UR15 ;  /* 0x00000001180a7890 */ /* 0x000fe2000fffe80f */
[----:B------:R-:W-:Y:S02]  /*3ae0*/  BSSY B0, `(.L_x_701) ;  /* 0x0000027000007945 */ /* 0x000fe40003800000 */
[----:B------:R1:W-:Y:S01]  /*3af0*/  @P4 STS.128 [R209+0xf800], RZ ;  /* 0x00f800ffd1004388 */ /* 0x0003e20000000c00 */
[----:B------:R-:W-:-:S03]  /*3b00*/  UIADD3 UR19, UR10, UR19, URZ ;  /* 0x000000130a137290 */ /* 0x000fc6000fffe03f */
[----:B------:R1:W-:Y:S01]  /*3b10*/  @P4 STS.128 [R209+0x11800], RZ ;  /* 0x011800ffd1004388 */ /* 0x0003e20000000c00 */
[----:B------:R-:W-:Y:S08]  /*3b20*/  @P4 BRA `(.L_x_702) ;  /* 0x0000000000884947 */ /* 0x000ff00003800000 */
        /* <DEDUP_REMOVED lines=34> */
.L_x_702:
[----:B------:R-:W-:Y:S05]  /*3d50*/  BSYNC B0 ;  /* 0x0000000000007941 */ /* 0x000fea0003800000 */
.L_x_701:
        /* <DEDUP_REMOVED lines=8> */
[----:B------:R-:W5:Y:S01]  /*3de0*/  LDSM.16.M88.4 R36, [R197+0x6800] ;  /* 0x00680000c524783b */ /* 0x000f620000000200 */
[----:B------:R-:W-:Y:S01]  /*3df0*/  SEL R7, R7, 0xfffffff0, !P0 ;  /* 0xfffffff007077807 */ /* 0x000fe20004000000 */
[----:B------:R-:W-:Y:S01]  /*3e00*/  IMAD.SHL.U32 R218, R4, 0x2, RZ ;  /* 0x0000000204da7824 */ /* 0x000fe200078e00ff */
[----:B------:R-:W-:Y:S01]  /*3e10*/  LOP3.LUT P0, RZ, R2, 0x4, RZ, 0xc0, !PT ;  /* 0x0000000402ff7812 */ /* 0x000fe2000780c0ff */
[----:B------:R-:W5:Y:S01]  /*3e20*/  LDSM.16.M88.4 R28, [R197+0x7000] ;  /* 0x00700000c51c783b */ /* 0x000f620000000200 */
[----:B------:R-:W-:Y:S01]  /*3e30*/  IMAD.MOV.U32 R2, RZ, RZ, 0x40 ;  /* 0x00000040ff027424 */ /* 0x000fe200078e00ff */
[----:B------:R-:W-:Y:S01]  /*3e40*/  UISETP.GT.AND UP0, UPT, UR17, UR12, UPT ;  /* 0x0000000c1100728c */ /* 0x000fe2000bf04270 */
[----:B------:R-:W-:Y:S01]  /*3e50*/  IMAD R196, R7, 0x2, R198 ;  /* 0x0000000207c47824 */ /* 0x000fe200078e02c6 */
[----:B------:R-:W5:Y:S01]  /*3e60*/  LDSM.16.M88.4 R64, [R197+0x7800] ;  /* 0x00780000c540783b */ /* 0x000f620000000200 */
[----:B------:R-:W-:Y:S01]  /*3e70*/  @P1 VIADD R195, R5, 0xffffffe0 ;  /* 0xffffffe005c31836 */ /* 0x000fe20000000000 */
[----:B------:R-:W-:Y:S01]  /*3e80*/  SEL R2, R2, 0xffffffc0, !P2 ;  /* 0xffffffc002027807 */ /* 0x000fe20005000000 */
[----:B------:R-:W-:Y:S01]  /*3e90*/  IMAD.MOV.U32 R5, RZ, RZ, 0x20 ;  /* 0x00000020ff057424 */ /* 0x000fe200078e00ff */
[----:B------:R-:W-:Y:S01]  /*3ea0*/  LDSM.16.M88.4 R60, [R196] ;  /* 0x00000000c43c783b */ /* 0x000fe20000000200 */
[----:B------:R-:W-:Y:S01]  /*3eb0*/  LOP3.LUT R218, R218, 0x6, RZ, 0xc0, !PT ;  /* 0x00000006dada7812 */ /* 0x000fe200078ec0ff */
[----:B------:R-:W-:-:S02]  /*3ec0*/  IMAD.U32 R214, RZ, RZ, UR24 ;  /* 0x00000018ffd67e24 */ /* 0x000fc4000f8e00ff */
[----:B------:R-:W5:Y:S01]  /*3ed0*/  LDSM.16.M88.4 R16, [R195] ;  /* 0x00000000c310783b */ /* 0x000f620000000200 */
[----:B------:R-:W-:Y:S01]  /*3ee0*/  SEL R5, R5, 0xffffffe0, !P0 ;  /* 0xffffffe005057807 */ /* 0x000fe20004000000 */
[----:B------:R-:W-:Y:S02]  /*3ef0*/  IMAD.IADD R191, R197, 0x1, R2 ;  /* 0x00000001c5bf7824 */ /* 0x000fe400078e0202 */
[----:B------:R-:W5:Y:S01]  /*3f00*/  LDSM.16.M88.4 R12, [R195+0x800] ;  /* 0x00080000c30c783b */ /* 0x000f620000000200 */
[----:B------:R-:W-:Y:S02]  /*3f10*/  IMAD.IADD R184, R2, 0x1, R195 ;  /* 0x0000000102b87824 */ /* 0x000fe400078e02c3 */
[C---:B------:R-:W-:Y:S01]  /*3f20*/  IMAD R194, R5.reuse, 0x2, R198 ;  /* 0x0000000205c27824 */ /* 0x040fe200078e02c6 */
[----:B-1234-:R-:W1:Y:S01]  /*3f30*/  LDSM.16.M88.4 R8, [R195+0x1000] ;  /* 0x00100000c308783b */ /* 0x01ee620000000200 */
[----:B------:R-:W-:Y:S02]  /*3f40*/  IMAD R193, R5, 0x2, R196 ;  /* 0x0000000205c17824 */ /* 0x000fe400078e02c4 */
[----:B------:R-:W-:Y:S01]  /*3f50*/  VIADD R205, R221, 0x646e171e ;  /* 0x646e171eddcd7836 */ /* 0x000fe20000000000 */
[----:B------:R-:W2:Y:S01]  /*3f60*/  LDSM.16.M88.4 R80, [R195+0x1800] ;  /* 0x00180000c350783b */ /* 0x000ea20000000200 */
[----:B------:R-:W-:-:S02]  /*3f70*/  VIADD R187, R195, 0x800 ;  /* 0x00000800c3bb7836 */ /* 0x000fc40000000000 */
[C---:B------:R-:W-:Y:S01]  /*3f80*/  VIADD R186, R195.reuse, 0x1000 ;  /* 0x00001000c3ba7836 */ /* 0x040fe20000000000 */
[----:B------:R-:W-:Y:S01]  /*3f90*/  LDSM.16.M88.4 R72, [R194] ;  /* 0x00000000c248783b */ /* 0x000fe20000000200 */
[C---:B------:R-:W-:Y:S02]  /*3fa0*/  VIADD R185, R195.reuse, 0x1800 ;  /* 0x00001800c3b97836 */ /* 0x040fe40000000000 */
[C---:B------:R-:W-:Y:S01]  /*3fb0*/  VIADD R183, R195.reuse, 0x2000 ;  /* 0x00002000c3b77836 */ /* 0x040fe20000000000 */
[C---:B-----5:R-:W-:Y:S01]  /*3fc0*/  HMMA.16816.F32 R48, R68.reuse, R44, RZ ;  /* 0x0000002c4430723c */ /* 0x060fe200000018ff */
[----:B------:R-:W3:Y:S01]  /*3fd0*/  LDSM.16.M88.4 R56, [R191+0x6000] ;  /* 0x00600000bf38783b */ /* 0x000ee20000000200 */
[C---:B------:R-:W-:Y:S02]  /*3fe0*/  VIADD R182, R195.reuse, 0x2800 ;  /* 0x00002800c3b67836 */ /* 0x040fe40000000000 */
[C---:B------:R-:W-:Y:S01]  /*3ff0*/  VIADD R181, R195.reuse, 0x3000 ;  /* 0x00003000c3b57836 */ /* 0x040fe20000000000 */
[----:B------:R-:W4:Y:S01]  /*4000*/  LDSM.16.M88.4 R52, [R191+0x6800] ;  /* 0x00680000bf34783b */ /* 0x000f220000000200 */
[----:B------:R-:W-:Y:S01]  /*4010*/  HMMA.16816.F32 R44, R68, R46, RZ ;  /* 0x0000002e442c723c */ /* 0x000fe200000018ff */
[----:B------:R-:W-:-:S02]  /*4020*/  VIADD R180, R195, 0x3800 ;  /* 0x00003800c3b47836 */ /* 0x000fc40000000000 */
[----:B------:R-:W5:Y:S01]  /*4030*/  LDSM.16.M88.4 R20, [R191+0x7000] ;  /* 0x00700000bf14783b */ /* 0x000f620000000200 */
[C---:B------:R-:W-:Y:S02]  /*4040*/  VIADD R179, R195.reuse, 0x4000 ;  /* 0x00004000c3b37836 */ /* 0x040fe40000000000 */
[C---:B------:R-:W-:Y:S01]  /*4050*/  HMMA.16816.F32 R40, R68.reuse, R36, RZ ;  /* 0x000000244428723c */ /* 0x040fe200000018ff */
[----:B------:R-:W5:Y:S01]  /*4060*/  LDSM.16.M88.4 R76, [R191+0x7800] ;  /* 0x00780000bf4c783b */ /* 0x000f620000000200 */
[C---:B------:R-:W-:Y:S02]  /*4070*/  VIADD R178, R195.reuse, 0x4800 ;  /* 0x00004800c3b27836 */ /* 0x040fe40000000000 */
[C---:B------:R-:W-:Y:S01]  /*4080*/  VIADD R177, R195.reuse, 0x5000 ;  /* 0x00005000c3b17836 */ /* 0x040fe20000000000 */
[----:B------:R-:W0:Y:S01]  /*4090*/  LDGDEPBAR ;  /* 0x00000000000079af */ /* 0x000e220000000000 */
[----:B------:R-:W-:Y:S01]  /*40a0*/  HMMA.16816.F32 R32, R68, R28, RZ ;  /* 0x0000001c4420723c */ /* 0x000fe200000018ff */
[----:B------:R-:W-:-:S05]  /*40b0*/  VIADD R176, R195, 0x5800 ;  /* 0x00005800c3b07836 */ /* 0x000fca0000000000 */
[C---:B------:R-:W-:Y:S06]  /*40c0*/  HMMA.16816.F32 R36, R68.reuse, R38, RZ ;  /* 0x000000264424723c */ /* 0x040fec00000018ff */
[C---:B------:R-:W-:Y:S06]  /*40d0*/  HMMA.16816.F32 R28, R68.reuse, R30, RZ ;  /* 0x0000001e441c723c */ /* 0x040fec00000018ff */
[C---:B------:R-:W-:Y:S06]  /*40e0*/  HMMA.16816.F32 R24, R68.reuse, R64, RZ ;  /* 0x000000404418723c */ /* 0x040fec00000018ff */
[----:B------:R-:W-:Y:S01]  /*40f0*/  HMMA.16816.F32 R68, R68, R66, RZ ;  /* 0x000000424444723c */ /* 0x000fe200000018ff */
[----:B------:R-:W-:Y:S05]  /*4100*/  LDSM.16.M88.4 R64, [R193] ;  /* 0x00000000c140783b */ /* 0x000fea0000000200 */
[C---:B------:R-:W-:Y:S06]  /*4110*/  HMMA.16816.F32 R48, R60.reuse, R16, R48 ;  /* 0x000000103c30723c */ /* 0x040fec0000001830 */
[C---:B------:R-:W-:Y:S01]  /*4120*/  HMMA.16816.F32 R44, R60.reuse, R18, R44 ;  /* 0x000000123c2c723c */ /* 0x040fe2000000182c */
[----:B------:R-:W5:Y:S05]  /*4130*/  LDSM.16.M88.4 R16, [R184] ;  /* 0x00000000b810783b */ /* 0x000f6a0000000200 */
[C---:B------:R-:W-:Y:S06]  /*4140*/  HMMA.16816.F32 R40, R60.reuse, R12, R40 ;  /* 0x0000000c3c28723c */ /* 0x040fec0000001828 */
[C---:B------:R-:W-:Y:S01]  /*4150*/  HMMA.16816.F32 R36, R60.reuse, R14, R36 ;  /* 0x0000000e3c24723c */ /* 0x040fe20000001824 */
[----:B------:R-:W5:Y:S05]  /*4160*/  LDSM.16.M88.4 R12, [R184+0x800] ;  /* 0x00080000b80c783b */ /* 0x000f6a0000000200 */
[C---:B-1----:R-:W-:Y:S06]  /*4170*/  HMMA.16816.F32 R32, R60.reuse, R8, R32 ;  /* 0x000000083c20723c */ /* 0x042fec0000001820 */
        /* <DEDUP_REMOVED lines=9> */
[C---:B----4-:R-:W-:Y:S06]  /*4210*/  HMMA.16816.F32 R40, R72.reuse, R52, R40 ;  /* 0x000000344828723c */ /* 0x050fec0000001828 */
[C---:B------:R-:W-:Y:S01]  /*4220*/  HMMA.16816.F32 R36, R72.reuse, R54, R36 ;  /* 0x000000364824723c */ /* 0x040fe20000001824 */
[----:B------:R-:W3:Y:S05]  /*4230*/  LDSM.16.M88.4 R52, [R198+0x2000] ;  /* 0x00200000c634783b */ /* 0x000eea0000000200 */
[C---:B-----5:R-:W-:Y:S06]  /*4240*/  HMMA.16816.F32 R32, R72.reuse, R20, R32 ;  /* 0x000000144820723c */ /* 0x060fec0000001820 */
[C---:B------:R-:W-:Y:S01]  /*4250*/  HMMA.16816.F32 R28, R72.reuse, R22, R28 ;  /* 0x00000016481c723c */ /* 0x040fe2000000181c */
[----:B------:R-:W4:Y:S05]  /*4260*/  LDSM.16.M88.4 R20, [R197+0x9000] ;  /* 0x00900000c514783b */ /* 0x000f2a0000000200 */
[C---:B------:R-:W-:Y:S06]  /*4270*/  HMMA.16816.F32 R24, R72.reuse, R76, R24 ;  /* 0x0000004c4818723c */ /* 0x040fec0000001818 */
[----:B------:R-:W-:Y:S01]  /*4280*/  HMMA.16816.F32 R72, R72, R78, R68 ;  /* 0x0000004e4848723c */ /* 0x000fe20000001844 */
[----:B------:R-:W5:Y:S04]  /*4290*/  LDSM.16.M88.4 R76, [R197+0x9800] ;  /* 0x00980000c54c783b */ /* 0x000f680000000200 */
[----:B------:R-:W-:Y:S01]  /*42a0*/  LDSM.16.M88.4 R68, [R196+0x2000] ;  /* 0x00200000c444783b */ /* 0x000fe20000000200 */
[C---:B------:R-:W-:Y:S06]  /*42b0*/  HMMA.16816.F32 R48, R64.reuse, R16, R48 ;  /* 0x000000104030723c */ /* 0x040fec0000001830 */
[C---:B------:R-:W-:Y:S01]  /*42c0*/  HMMA.16816.F32 R44, R64.reuse, R18, R44 ;  /* 0x00000012402c723c */ /* 0x040fe2000000182c */
[----:B------:R-:W5:Y:S05]  /*42d0*/  LDSM.16.M88.4 R16, [R195+0x2000] ;  /* 0x00200000c310783b */ /* 0x000f6a0000000200 */
        /* <DEDUP_REMOVED lines=42> */
[C---:B------:R-:W-:Y:S06]  /*4580*/  HMMA.16816.F32 R32, R20.reuse, R56, R32 ;  /* 0x000000381420723c */ /* 0x040fec0000001820 */
[C---:B------:R-:W-:Y:S01]  /*4590*/  HMMA.16816.F32 R28, R20.reuse, R58, R28 ;  /* 0x0000003a141c723c */ /* 0x040fe2000000181c */
[----:B------:R-:W3:Y:S05]  /*45a0*/  LDSM.16.M88.4 R56, [R197+0xb000] ;  /* 0x00b00000c538783b */ /* 0x000eea0000000200 */
[C---:B----4-:R-:W-:Y:S06]  /*45b0*/  HMMA.16816.F32 R24, R20.reuse, R52, R24 ;  /* 0x000000341418723c */ /* 0x050fec0000001818 */
[----:B------:R-:W-:Y:S01]  /*45c0*/  HMMA.16816.F32 R72, R20, R54, R72 ;  /* 0x000000361448723c */ /* 0x000fe20000001848 */
[----:B------:R-:W4:Y:S04]  /*45d0*/  LDSM.16.M88.4 R52, [R197+0xb800] ;  /* 0x00b80000c534783b */ /* 0x000f280000000200 */
[----:B------:R-:W-:Y:S01]  /*45e0*/  LDSM.16.M88.4 R20, [R196+0x4000] ;  /* 0x00400000c414783b */ /* 0x000fe20000000200 */
[C---:B-----5:R-:W-:Y:S06]  /*45f0*/  HMMA.16816.F32 R48, R76.reuse, R16, R48 ;  /* 0x000000104c30723c */ /* 0x060fec0000001830 */
        /* <DEDUP_REMOVED lines=8> */
[----:B--2---:R-:W-:Y:S06]  /*4680*/  HMMA.16816.F32 R24, R76, R80, R24 ;  /* 0x000000504c18723c */ /* 0x004fec0000001818 */
[C---:B---3--:R-:W-:Y:S06]  /*4690*/  HMMA.16816.F32 R48, R68.reuse, R64, R48 ;  /* 0x000000404430723c */ /* 0x048fec0000001830 */
[C---:B------:R-:W-:Y:S06]  /*46a0*/  HMMA.16816.F32 R44, R68.reuse, R66, R44 ;  /* 0x00000042442c723c */ /* 0x040fec000000182c */
[C---:B------:R-:W-:Y:S06]  /*46b0*/  HMMA.16816.F32 R40, R68.reuse, R60, R40 ;  /* 0x0000003c4428723c */ /* 0x040fec0000001828 */
[C---:B------:R-:W-:Y:S01]  /*46c0*/  HMMA.16816.F32 R36, R68.reuse, R62, R36 ;  /* 0x0000003e4424723c */ /* 0x040fe20000001824 */
[----:B------:R-:W-:Y:S05]  /*46d0*/  LDSM.16.M88.4 R60, [R194+0x4000] ;  /* 0x00400000c23c783b */ /* 0x000fea0000000200 */
[C---:B------:R-:W-:Y:S06]  /*46e0*/  HMMA.16816.F32 R32, R68.reuse, R56, R32 ;  /* 0x000000384420723c */ /* 0x040fec0000001820 */
[C---:B------:R-:W-:Y:S01]  /*46f0*/  HMMA.16816.F32 R28, R68.reuse, R58, R28 ;  /* 0x0000003a441c723c */ /* 0x040fe2000000181c */
[----:B------:R-:W2:Y:S05]  /*4700*/  LDSM.16.M88.4 R56, [R191+0xa000] ;  /* 0x00a00000bf38783b */ /* 0x000eaa0000000200 */
[----:B----4-:R-:W-:Y:S01]  /*4710*/  HMMA.16816.F32 R64, R68, R52, R24 ;  /* 0x000000344440723c */ /* 0x010fe20000001818 */
[----:B------:R-:W3:Y:S05]  /*4720*/  LDSM.16.M88.4 R24, [R191+0xa800] ;  /* 0x00a80000bf18783b */ /* 0x000eea0000000200 */
[----:B------:R-:W-:Y:S01]  /*4730*/  HMMA.16816.F32 R76, R76, R82, R72 ;  /* 0x000000524c4c723c */ /* 0x000fe20000001848 */
[----:B------:R-:W4:Y:S05]  /*4740*/  LDSM.16.M88.4 R72, [R195+0x5800] ;  /* 0x00580000c348783b */ /* 0x000f2a0000000200 */
[C---:B-----5:R-:W-:Y:S06]  /*4750*/  HMMA.16816.F32 R48, R20.reuse, R16, R48 ;  /* 0x000000101430723c */ /* 0x060fec0000001830 */
[----:B------:R-:W-:Y:S01]  /*4760*/  HMMA.16816.F32 R44, R20, R18, R44 ;  /* 0x00000012142c723c */ /* 0x000fe2000000182c */
[----:B------:R-:W-:-:S04]  /*4770*/  SHF.R.S32.HI R17, RZ, 0x1f, R6 ;  /* 0x0000001fff117819 */ /* 0x000fc80000011406 */
[----:B------:R-:W-:Y:S01]  /*4780*/  LEA.HI R6, R17, R6, RZ, 0x2 ;  /* 0x0000000611067211 */ /* 0x000fe200078f10ff */
[----:B------:R-:W-:Y:S01]  /*4790*/  HMMA.16816.F32 R40, R20, R12, R40 ;  /* 0x0000000c1428723c */ /* 0x000fe20000001828 */
[----:B------:R-:W-:Y:S02]  /*47a0*/  LDSM.16.M88.4 R16, [R184+0x4800] ;  /* 0x00480000b810783b */ /* 0x000fe40000000200 */
[----:B------:R-:W-:-:S03]  /*47b0*/  SHF.R.S32.HI R6, RZ, 0x2, R6 ;  /* 0x00000002ff067819 */ /* 0x000fc60000011406 */
[C---:B------:R-:W-:Y:S01]  /*47c0*/  HMMA.16816.F32 R36, R20.reuse, R14, R36 ;  /* 0x0000000e1424723c */ /* 0x040fe20000001824 */
[----:B------:R-:W-:Y:S01]  /*47d0*/  LDSM.16.M88.4 R12, [R184+0x4000] ;  /* 0x00400000b80c783b */ /* 0x000fe20000000200 */
[----:B------:R-:W-:Y:S02]  /*47e0*/  IMAD.IADD R217, R6, 0x1, R217 ;  /* 0x0000000106d97824 */ /* 0x000fe400078e02d9 */
[----:B------:R-:W-:Y:S02]  /*47f0*/  IMAD.U32 R6, RZ, RZ, UR14 ;  /* 0x0000000eff067e24 */ /* 0x000fe4000f8e00ff */
[----:B-1----:R-:W-:Y:S01]  /*4800*/  HMMA.16816.F32 R32, R20, R8, R32 ;  /* 0x000000081420723c */ /* 0x002fe20000001820 */
[C---:B------:R-:W-:Y:S01]  /*4810*/  VIADD R215, R217.reuse, 0x8 ;  /* 0x00000008d9d77836 */ /* 0x040fe20000000000 */
[C---:B------:R-:W-:Y:S01]  /*4820*/  VIADDMNMX R216, R217.reuse, UR19, R214, PT ;  /* 0x00000013d9d87c46 */ /* 0x040fe2000b8001d6 */
[----:B------:R-:W-:Y:S01]  /*4830*/  IMAD R219, R6, 0x4, R87 ;  /* 0x0000000406db7824 */ /* 0x000fe200078e0257 */
[----:B------:R-:W-:-:S02]  /*4840*/  VIADDMNMX R217, R217, UR32, RZ, !PT ;  /* 0x00000020d9d97c46 */ /* 0x000fc4000f8001ff */
[----:B------:R-:W-:Y:S01]  /*4850*/  HMMA.16816.F32 R28, R20, R10, R28 ;  /* 0x0000000a141c723c */ /* 0x000fe2000000181c */
[----:B------:R-:W1:Y:S01]  /*4860*/  LDSM.16.M88.4 R8, [R193+0x4000] ;  /* 0x00400000c108783b */ /* 0x000e620000000200 */
[C---:B------:R-:W-:Y:S02]  /*4870*/  VIADDMNMX R214, R215.reuse, UR19, R214, PT ;  /* 0x00000013d7d67c46 */ /* 0x040fe4000b8001d6 */
[----:B------:R-:W-:Y:S02]  /*4880*/  VIADDMNMX R215, R215, UR32, RZ, !PT ;  /* 0x00000020d7d77c46 */ /* 0x000fe4000f8001ff */
[----:B------:R-:W-:Y:S01]  /*4890*/  HMMA.16816.F32 R76, R68, R54, R76 ;  /* 0x00000036444c723c */ /* 0x000fe2000000184c */
[----:B------:R-:W5:Y:S04]  /*48a0*/  LDSM.16.M88.4 R68, [R191+0xb000] ;  /* 0x00b00000bf44783b */ /* 0x000f680000000200 */
[----:B------:R-:W5:Y:S01]  /*48b0*/  LDSM.16.M88.4 R52, [R191+0xb800] ;  /* 0x00b80000bf34783b */ /* 0x000f620000000200 */
[C---:B--2---:R-:W-:Y:S06]  /*48c0*/  HMMA.16816.F32 R48, R60.reuse, R56, R48 ;  /* 0x000000383c30723c */ /* 0x044fec0000001830 */
[C---:B------:R-:W-:Y:S06]  /*48d0*/  HMMA.16816.F32 R44, R60.reuse, R58, R44 ;  /* 0x0000003a3c2c723c */ /* 0x040fec000000182c */
[C---:B---3--:R-:W-:Y:S06]  /*48e0*/  HMMA.16816.F32 R40, R60.reuse, R24, R40 ;  /* 0x000000183c28723c */ /* 0x048fec0000001828 */
[----:B------:R-:W-:Y:S06]  /*48f0*/  HMMA.16816.F32 R36, R60, R26, R36 ;  /* 0x0000001a3c24723c */ /* 0x000fec0000001824 */
[----:B----4-:R-:W-:Y:S06]  /*4900*/  HMMA.16816.F32 R64, R20, R72, R64 ;  /* 0x000000481440723c */ /* 0x010fec0000001840 */
[C---:B-1----:R-:W-:Y:S06]  /*4910*/  HMMA.16816.F32 R48, R8.reuse, R12, R48 ;  /* 0x0000000c0830723c */ /* 0x042fec0000001830 */
[----:B------:R-:W-:Y:S01]  /*4920*/  HMMA.16816.F32 R44, R8, R14, R44 ;  /* 0x0000000e082c723c */ /* 0x000fe2000000182c */
[----:B------:R-:W1:Y:S05]  /*4930*/  LDSM.16.M88.4 R12, [R184+0x5000] ;  /* 0x00500000b80c783b */ /* 0x000e6a0000000200 */
[----:B------:R-:W-:Y:S06]  /*4940*/  HMMA.16816.F32 R76, R20, R74, R76 ;  /* 0x0000004a144c723c */ /* 0x000fec000000184c */
[----:B------:R-:W-:Y:S01]  /*4950*/  HMMA.16816.F32 R40, R8, R16, R40 ;  /* 0x000000100828723c */ /* 0x000fe20000001828 */
[----:B------:R-:W-:-:S04]  /*4960*/  IMAD.U32 R21, RZ, RZ, UR17 ;  /* 0x00000011ff157e24 */ /* 0x000fc8000f8e00ff */
[----:B------:R-:W-:Y:S01]  /*4970*/  IMAD R2, R21, 0x40, R218 ;  /* 0x0000004015027824 */ /* 0x000fe200078e02da */
[----:B------:R-:W-:Y:S01]  /*4980*/  HMMA.16816.F32 R36, R8, R18, R36 ;  /* 0x000000120824723c */ /* 0x000fe20000001824 */
[----:B------:R-:W2:Y:S01]  /*4990*/  LDSM.16.M88.4 R16, [R184+0x5800] ;  /* 0x00580000b810783b */ /* 0x000ea20000000200 */
[----:B------:R-:W-:-:S04]  /*49a0*/  DEPBAR.LE SB0, 0x0 ;  /* 0x000080000000791a */ /* 0x000fc80000000000 */
[C---:B------:R-:W-:Y:S01]  /*49b0*/  VIADD R4, R2.reuse, 0x1 ;  /* 0x0000000102047836 */ /* 0x040fe20000000000 */
[C---:B-----5:R-:W-:Y:S01]  /*49c0*/  HMMA.16816.F32 R32, R60.reuse, R68, R32 ;  /* 0x000000443c20723c */ /* 0x060fe20000001820 */
[C---:B------:R-:W-:Y:S01]  /*49d0*/  ISETP.GE.AND P0, PT, R2.reuse, R216, PT ;  /* 0x000000d80200720c */ /* 0x040fe20003f06270 */
[C---:B------:R-:W-:Y:S01]  /*49e0*/  VIADD R6, R2.reuse, 0x8 ;  /* 0x0000000802067836 */ /* 0x040fe20000000000 */
[C---:B------:R-:W-:Y:S01]  /*49f0*/  ISETP.GE.AND P3, PT, R2.reuse, R214, PT ;  /* 0x000000d60200720c */ /* 0x040fe20003f66270 */
[----:B------:R-:W-:Y:S01]  /*4a00*/  VIADD R23, R2, 0x20 ;  /* 0x0000002002177836 */ /* 0x000fe20000000000 */
[C---:B------:R-:W-:Y:S01]  /*4a10*/  ISETP.GE.AND P6, PT, R4.reuse, R216, PT ;  /* 0x000000d80400720c */ /* 0x040fe20003fc6270 */
[----:B------:R-:W-:Y:S01]  /*4a20*/  HMMA.16816.F32 R64, R60, R52, R64 ;  /* 0x000000343c40723c */ /* 0x000fe20000001840 */
[----:B------:R-:W-:Y:S01]  /*4a30*/  ISETP.GE.AND P2, PT, R4, R214, PT ;  /* 0x000000d60400720c */ /* 0x000fe20003f46270 */
[----:B------:R-:W-:Y:S01]  /*4a40*/  VIADD R26, R2, 0x28 ;  /* 0x00000028021a7836 */ /* 0x000fe20000000000 */
[----:B------:R-:W-:-:S02]  /*4a50*/  ISETP.LT.OR P6, PT, R4, R217, P6 ;  /* 0x000000d90400720c */ /* 0x000fc400037c1670 */
[----:B------:R-:W-:Y:S01]  /*4a60*/  ISETP.LT.OR P2, PT, R4, R215, P2 ;  /* 0x000000d70400720c */ /* 0x000fe20001741670 */
[C---:B------:R-:W-:Y:S01]  /*4a70*/  VIADD R4, R2.reuse, 0x9 ;  /* 0x0000000902047836 */ /* 0x040fe20000000000 */
[----:B------:R-:W-:Y:S01]  /*4a80*/  ISETP.LT.OR P0, PT, R2, R217, P0 ;  /* 0x000000d90200720c */ /* 0x000fe20000701670 */
[C---:B------:R-:W-:Y:S01]  /*4a90*/  HMMA.16816.F32 R76, R60.reuse, R54, R76 ;  /* 0x000000363c4c723c */ /* 0x040fe2000000184c */
[-C--:B------:R-:W-:Y:S02]  /*4aa0*/  ISETP.GE.AND P1, PT, R6, R216.reuse, PT ;  /* 0x000000d80600720c */ /* 0x080fe40003f26270 */
[----:B------:R-:W-:Y:S02]  /*4ab0*/  FSEL R48, R48, -INF , !P0 ;  /* 0xff80000030307808 */ /* 0x000fe40004000000 */
[C---:B------:R-:W-:Y:S01]  /*4ac0*/  ISETP.GE.AND P5, PT, R4.reuse, R216, PT ;  /* 0x000000d80400720c */ /* 0x040fe20003fa6270 */
[----:B------:R-:W-:Y:S01]  /*4ad0*/  HMMA.16816.F32 R28, R60, R70, R28 ;  /* 0x000000463c1c723c */ /* 0x000fe2000000181c */
[----:B------:R-:W-:-:S02]  /*4ae0*/  ISETP.GE.AND P0, PT, R4, R214, PT ;  /* 0x000000d60400720c */ /* 0x000fc40003f06270 */
[----:B------:R-:W-:Y:S02]  /*4af0*/  ISETP.GE.AND P4, PT, R6, R214, PT ;  /* 0x000000d60600720c */ /* 0x000fe40003f86270 */
[C---:B------:R-:W-:Y:S01]  /*4b00*/  ISETP.LT.OR P5, PT, R4.reuse, R217, P5 ;  /* 0x000000d90400720c */ /* 0x040fe20002fa1670 */
[C---:B-1----:R-:W-:Y:S01]  /*4b10*/  HMMA.16816.F32 R32, R8.reuse, R12, R32 ;  /* 0x0000000c0820723c */ /* 0x042fe20000001820 */
[----:B------:R-:W-:Y:S01]  /*4b20*/  ISETP.LT.OR P0, PT, R4, R215, P0 ;  /* 0x000000d70400720c */ /* 0x000fe20000701670 */
[----:B------:R-:W-:Y:S01]  /*4b30*/  VIADD R4, R2, 0x11 ;  /* 0x0000001102047836 */ /* 0x000fe20000000000 */
[C---:B------:R-:W-:Y:S02]  /*4b40*/  ISETP.LT.OR P1, PT, R6.reuse, R217, P1 ;  /* 0x000000d90600720c */ /* 0x040fe40000f21670 */
[-C--:B------:R-:W-:Y:S01]  /*4b50*/  ISETP.LT.OR P4, PT, R6, R215.reuse, P4 ;  /* 0x000000d70600720c */ /* 0x080fe20002781670 */
[C---:B------:R-:W-:Y:S01]  /*4b60*/  VIADD R6, R2.reuse, 0x10 ;  /* 0x0000001002067836 */ /* 0x040fe20000000000 */
[----:B------:R-:W-:Y:S01]  /*4b70*/  ISETP.LT.OR P3, PT, R2, R215, P3 ;  /* 0x000000d70200720c */ /* 0x000fe20001f61670 */
[----:B--2---:R-:W-:Y:S01]  /*4b80*/  HMMA.16816.F32 R64, R8, R16, R64 ;  /* 0x000000100840723c */ /* 0x004fe20000001840 */
[----:B------:R-:W-:-:S02]  /*4b90*/  FSEL R22, R49, -INF , !P6 ;  /* 0xff80000031167808 */ /* 0x000fc40007000000 */
[----:B------:R-:W-:Y:S02]  /*4ba0*/  FSEL R44, R44, -INF , !P1 ;  /* 0xff8000002c2c7808 */ /* 0x000fe40004800000 */
[C---:B------:R-:W-:Y:S01]  /*4bb0*/  ISETP.GE.AND P6, PT, R4.reuse, R216, PT ;  /* 0x000000d80400720c */ /* 0x040fe20003fc6270 */
[C---:B------:R-:W-:Y:S01]  /*4bc0*/  HMMA.16816.F32 R76, R8.reuse, R18, R76 ;  /* 0x00000012084c723c */ /* 0x040fe2000000184c */
[----:B------:R-:W-:Y:S01]  /*4bd0*/  ISETP.GE.AND P1, PT, R4, R214, PT ;  /* 0x000000d60400720c */ /* 0x000fe20003f26270 */
[----:B------:R-:W-:Y:S01]  /*4be0*/  VIADD R16, R2, 0x30 ;  /* 0x0000003002107836 */ /* 0x000fe20000000000 */
        /* <DEDUP_REMOVED lines=12> */
[----:B------:R-:W-:Y:S01]  /*4cb0*/  FSEL R49, R46, -INF , !P4 ;  /* 0xff8000002e317808 */ /* 0x000fe20006000000 */
[C---:B------:R-:W-:Y:S01]  /*4cc0*/  VIADD R9, R2.reuse, 0x39 ;  /* 0x0000003902097836 */ /* 0x040fe20000000000 */
[----:B------:R-:W-:Y:S01]  /*4cd0*/  FSEL R47, R47, -INF , !P0 ;  /* 0xff8000002f2f7808 */ /* 0x000fe20004000000 */
[----:B------:R-:W-:Y:S01]  /*4ce0*/  VIADD R8, R2, 0x38 ;  /* 0x0000003802087836 */ /* 0x000fe20000000000 */
[----:B------:R-:W-:Y:S01]  /*4cf0*/  BAR.SYNC.DEFER_BLOCKING 0x0 ;  /* 0x0000000000007b1d */ /* 0x000fe20000010000 */
[----:B------:R-:W-:-:S02]  /*4d00*/  ISETP.GE.AND P0, PT, R4, R216, PT ;  /* 0x000000d80400720c */ /* 0x000fc40003f06270 */
[----:B------:R-:W-:Y:S02]  /*4d10*/  ISETP.GE.AND P4, PT, R4, R214, PT ;  /* 0x000000d60400720c */ /* 0x000fe40003f86270 */
[----:B------:R-:W-:Y:S02]  /*4d20*/  FSEL R24, R45, -INF , !P5 ;  /* 0xff8000002d187808 */ /* 0x000fe40006800000 */
[----:B------:R-:W-:Y:S02]  /*4d30*/  FSEL R20, R40, -INF , !P2 ;  /* 0xff80000028147808 */ /* 0x000fe40005000000 */
[C---:B------:R-:W-:Y:S02]  /*4d40*/  ISETP.GE.AND P5, PT, R6.reuse, R216, PT ;  /* 0x000000d80600720c */ /* 0x040fe40003fa6270 */
[----:B------:R-:W-:Y:S02]  /*4d50*/  ISETP.GE.AND P2, PT, R6, R214, PT ;  /* 0x000000d60600720c */ /* 0x000fe40003f46270 */
[----:B------:R-:W-:-:S02]  /*4d60*/  ISETP.LT.OR P0, PT, R4, R217, P0 ;  /* 0x000000d90400720c */ /* 0x000fc40000701670 */
[----:B------:R-:W-:Y:S01]  /*4d70*/  ISETP.LT.OR P4, PT, R4, R215, P4 ;  /* 0x000000d70400720c */ /* 0x000fe20002781670 */
[----:B------:R-:W-:Y:S01]  /*4d80*/  VIADD R4, R2, 0x21 ;  /* 0x0000002102047836 */ /* 0x000fe20000000000 */
[C---:B------:R-:W-:Y:S02]  /*4d90*/  ISETP.LT.OR P5, PT, R6.reuse, R217, P5 ;  /* 0x000000d90600720c */ /* 0x040fe40002fa1670 */
[----:B------:R-:W-:Y:S02]  /*4da0*/  ISETP.LT.OR P2, PT, R6, R215, P2 ;  /* 0x000000d70600720c */ /* 0x000fe40001741670 */
[----:B------:R-:W-:Y:S02]  /*4db0*/  FSEL R6, R36, -INF , !P0 ;  /* 0xff80000024067808 */ /* 0x000fe40004000000 */
[----:B------:R-:W-:Y:S02]  /*4dc0*/  ISETP.GE.AND P0, PT, R4, R214, PT ;  /* 0x000000d60400720c */ /* 0x000fe40003f06270 */
[----:B------:R-:W-:-:S02]  /*4dd0*/  FSEL R21, R43, -INF , !P1 ;  /* 0xff8000002b157808 */ /* 0x000fc40004800000 */
[-C--:B------:R-:W-:Y:S02]  /*4de0*/  ISETP.GE.AND P1, PT, R23, R216.reuse, PT ;  /* 0x000000d81700720c */ /* 0x080fe40003f26270 */
[C---:B------:R-:W-:Y:S02]  /*4df0*/  ISETP.LT.OR P0, PT, R4.reuse, R215, P0 ;  /* 0x000000d70400720c */ /* 0x040fe40000701670 */
[----:B------:R-:W-:Y:S02]  /*4e00*/  FSEL R12, R41, -INF , !P6 ;  /* 0xff800000290c7808 */ /* 0x000fe40007000000 */
[----:B------:R-:W-:Y:S02]  /*4e10*/  ISETP.GE.AND P6, PT, R4, R216, PT ;  /* 0x000000d80400720c */ /* 0x000fe40003fc6270 */
[----:B------:R-:W-:Y:S02]  /*4e20*/  ISETP.LT.OR P1, PT, R23, R217, P1 ;  /* 0x000000d91700720c */ /* 0x000fe40000f21670 */
[----:B------:R-:W-:-:S02]  /*4e30*/  FSEL R137, R35, -INF , !P0 ;  /* 0xff80000023897808 */ /* 0x000fc40004000000 */
[-C--:B------:R-:W-:Y:S02]  /*4e40*/  ISETP.GE.AND P0, PT, R16, R216.reuse, PT ;  /* 0x000000d81000720c */ /* 0x080fe40003f06270 */
[----:B------:R-:W-:Y:S02]  /*4e50*/  ISETP.LT.OR P6, PT, R4, R217, P6 ;  /* 0x000000d90400720c */ /* 0x000fe400037c1670 */
[----:B------:R-:W-:Y:S02]  /*4e60*/  FSEL R4, R37, -INF , !P5 ;  /* 0xff80000025047808 */ /* 0x000fe40006800000 */
[----:B------:R-:W-:Y:S01]  /*4e70*/  FSEL R148, R32, -INF , !P1 ;  /* 0xff80000020947808 */ /* 0x000fe20004800000 */
[----:B------:R-:W-:Y:S01]  /*4e80*/  VIADD R32, R220, 0xb54cda56 ;  /* 0xb54cda56dc207836 */ /* 0x000fe20000000000 */
[C---:B------:R-:W-:Y:S02]  /*4e90*/  ISETP.GE.AND P5, PT, R14.reuse, R216, PT ;  /* 0x000000d80e00720c */ /* 0x040fe40003fa6270 */
[----:B------:R-:W-:-:S02]  /*4ea0*/  ISETP.GE.AND P1, PT, R14, R214, PT ;  /* 0x000000d60e00720c */ /* 0x000fc40003f26270 */
[-C--:B------:R-:W-:Y:S02]  /*4eb0*/  ISETP.LT.OR P0, PT, R16, R217.reuse, P0 ;  /* 0x000000d91000720c */ /* 0x080fe40000701670 */
[C---:B------:R-:W-:Y:S02]  /*4ec0*/  ISETP.LT.OR P5, PT, R14.reuse, R217, P5 ;  /* 0x000000d90e00720c */ /* 0x040fe40002fa1670 */
[----:B------:R-:W-:Y:S01]  /*4ed0*/  ISETP.LT.OR P1, PT, R14, R215, P1 ;  /* 0x000000d70e00720c */ /* 0x000fe20000f21670 */
[----:B------:R-:W-:Y:S01]  /*4ee0*/  VIADD R14, R2, 0x31 ;  /* 0x00000031020e7836 */ /* 0x000fe20000000000 */
[----:B------:R-:W-:Y:S01]  /*4ef0*/  FSEL R228, R64, -INF , !P0 ;  /* 0xff80000040e47808 */ /* 0x000fe20004000000 */
[----:B------:R-:W1:Y:S01]  /*4f00*/  LDC.U8 R2, c[0x0][0x388] ;  /* 0x0000e200ff027b82 */ /* 0x000e620000000000 */
[----:B------:R-:W-:Y:S02]  /*4f10*/  FSEL R13, R42, -INF , !P3 ;  /* 0xff8000002a0d7808 */ /* 0x000fe40005800000 */
[----:B------:R-:W-:-:S02]  /*4f20*/  ISETP.GE.AND P0, PT, R9, R214, PT ;  /* 0x000000d60900720c */ /* 0x000fc40003f06270 */
[----:B------:R-:W-:Y:S02]  /*4f30*/  ISETP.GE.AND P3, PT, R23, R214, PT ;  /* 0x000000d61700720c */ /* 0x000fe40003f66270 */
[-C--:B------:R-:W-:Y:S02]  /*4f40*/  ISETP.LT.OR P0, PT, R9, R215.reuse, P0 ;  /* 0x000000d70900720c */ /* 0x080fe40000701670 */
[----:B------:R-:W-:Y:S02]  /*4f50*/  ISETP.LT.OR P3, PT, R23, R215, P3 ;  /* 0x000000d71700720c */ /* 0x000fe40001f61670 */
[----:B------:R-:W-:Y:S02]  /*4f60*/  FSEL R15, R38, -INF , !P4 ;  /* 0xff800000260f7808 */ /* 0x000fe40006000000 */
[----:B------:R-:W-:Y:S02]  /*4f70*/  FSEL R23, R39, -INF , !P2 ;  /* 0xff80000027177808 */ /* 0x000fe40005000000 */
[----:B------:R-:W-:-:S02]  /*4f80*/  ISETP.GE.AND P2, PT, R26, R216, PT ;  /* 0x000000d81a00720c */ /* 0x000fc40003f46270 */
[C---:B------:R-:W-:Y:S02]  /*4f90*/  ISETP.GE.AND P4, PT, R26.reuse, R214, PT ;  /* 0x000000d61a00720c */ /* 0x040fe40003f86270 */
[----:B------:R-:W-:Y:S02]  /*4fa0*/  FSEL R175, R79, -INF , !P0 ;  /* 0xff8000004faf7808 */ /* 0x000fe40004000000 */
[----:B------:R-:W-:Y:S02]  /*4fb0*/  PLOP3.LUT P0, PT, PT, PT, UP0, 0x80, 0x0 ;  /* 0x000000000000781c */ /* 0x000fe40003f0f008 */
[----:B------:R-:W-:Y:S01]  /*4fc0*/  ISETP.LT.OR P2, PT, R26, R217, P2 ;  /* 0x000000d91a00720c */ /* 0x000fe20001741670 */
[----:B-1----:R-:W-:Y:S01]  /*4fd0*/  IMAD R170, R2, 0x10000, R2 ;  /* 0x0001000002aa7824 */ /* 0x002fe200078e0202 */
[----:B------:R-:W-:Y:S02]  /*4fe0*/  ISETP.LT.OR P4, PT, R26, R215, P4 ;  /* 0x000000d71a00720c */ /* 0x000fe40002781670 */
[----:B------:R-:W-:-:S02]  /*4ff0*/  FSEL R140, R33, -INF , !P6 ;  /* 0xff800000218c7808 */ /* 0x000fc40007000000 */
[----:B------:R-:W-:Y:S02]  /*5000*/  FSEL R139, R34, -INF , !P3 ;  /* 0xff800000228b7808 */ /* 0x000fe40005800000 */
[----:B------:R-:W-:Y:S02]  /*5010*/  FSEL R138, R28, -INF , !P2 ;  /* 0xff8000001c8a7808 */ /* 0x000fe40005000000 */
[----:B------:R-:W-:Y:S02]  /*5020*/  FSEL R35, R30, -INF , !P4 ;  /* 0xff8000001e237808 */ /* 0x000fe40006000000 */
[----:B------:R-:W-:Y:S02]  /*5030*/  FSEL R136, R29, -INF , !P5 ;  /* 0xff8000001d887808 */ /* 0x000fe40006800000 */
[----:B------:R-:W-:Y:S02]  /*5040*/  FSEL R33, R31, -INF , !P1 ;  /* 0xff8000001f217808 */ /* 0x000fe40004800000 */
[----:B------:R-:W-:-:S02]  /*5050*/  ISETP.GE.AND P3, PT, R16, R214, PT ;  /* 0x000000d61000720c */ /* 0x000fc40003f66270 */
[C---:B------:R-:W-:Y:S02]  /*5060*/  ISETP.GE.AND P6, PT, R14.reuse, R216, PT ;  /* 0x000000d80e00720c */ /* 0x040fe40003fc6270 */
[----:B------:R-:W-:Y:S02]  /*5070*/  ISETP.GE.AND P2, PT, R14, R214, PT ;  /* 0x000000d60e00720c */ /* 0x000fe40003f46270 */
[C---:B------:R-:W-:Y:S02]  /*5080*/  ISETP.GE.AND P5, PT, R8.reuse, R216, PT ;  /* 0x000000d80800720c */ /* 0x040fe40003fa6270 */
[----:B------:R-:W-:Y:S02]  /*5090*/  ISETP.GE.AND P1, PT, R8, R214, PT ;  /* 0x000000d60800720c */ /* 0x000fe40003f26270 */
[----:B------:R-:W-:Y:S02]  /*50a0*/  ISETP.GE.AND P4, PT, R9, R216, PT ;  /* 0x000000d80900720c */ /* 0x000fe40003f86270 */
[----:B------:R-:W-:-:S02]  /*50b0*/  ISETP.LT.OR P3, PT, R16, R215, P3 ;  /* 0x000000d71000720c */ /* 0x000fc40001f61670 */
[C---:B------:R-:W-:Y:S02]  /*50c0*/  ISETP.LT.OR P6, PT, R14.reuse, R217, P6 ;  /* 0x000000d90e00720c */ /* 0x040fe400037c1670 */
[----:B------:R-:W-:Y:S02]  /*50d0*/  ISETP.LT.OR P2, PT, R14, R215, P2 ;  /* 0x000000d70e00720c */ /* 0x000fe40001741670 */
[C---:B------:R-:W-:Y:S02]  /*50e0*/  ISETP.LT.OR P5, PT, R8.reuse, R217, P5 ;  /* 0x000000d90800720c */ /* 0x040fe40002fa1670 */
[----:B------:R-:W-:Y:S02]  /*50f0*/  ISETP.LT.OR P1, PT, R8, R215, P1 ;  /* 0x000000d70800720c */ /* 0x000fe40000f21670 */
[----:B------:R-:W-:Y:S02]  /*5100*/  ISETP.LT.OR P4, PT, R9, R217, P4 ;  /* 0x000000d90900720c */ /* 0x000fe40002781670 */
        /* <DEDUP_REMOVED lines=16> */
[----:B------:R-:W-:Y:S01]  /*5210*/  UIMAD UR5, UR6, UR25, UR5 ;  /* 0x00000019060572a4 */ /* 0x000fe2000f8e0205 */
[----:B------:R-:W-:-:S03]  /*5220*/  IADD3 R3, P6, R36, UR27, RZ ;  /* 0x0000001b24037c10 */ /* 0x000fc6000ffde0ff */
[----:B------:R-:W1:Y:S01]  /*5230*/  @!P5 LDC.64 R18, c[0x0][0x218] ;  /* 0x00008600ff12db82 */ /* 0x000e620000000a00 */
[----:B------:R2:W-:Y:S01]  /*5240*/  @P5 STS.128 [R209+0x6000], RZ ;  /* 0x006000ffd1005388 */ /* 0x0005e20000000c00 */
[----:B------:R-:W-:-:S05]  /*5250*/  VIADD R14, R37, UR5 ;  /* 0x00000005250e7c36 */ /* 0x000fca0008000000 */
[----:B------:R-:W-:Y:S01]  /*5260*/  IADD3.X R34, R14, UR26, RZ, P6, !PT ;  /* 0x0000001a0e227c10 */ /* 0x000fe2000b7fe4ff */
        /* <DEDUP_REMOVED lines=20> */
[----:B------:R2:W-:Y:S01]  /*53b0*/  @P3 STS.128 [R209+0xa000], RZ ;  /* 0x00a000ffd1003388 */ /* 0x0005e20000000c00 */
[C---:B------:R-:W-:Y:S01]  /*53c0*/  IADD3 R14, P6, R3.reuse, UR27, RZ ;  /* 0x0000001b030e7c10 */ /* 0x040fe2000ffde0ff */
[----:B------:R-:W4:Y:S01]  /*53d0*/  @!P3 LDC.64 R28, c[0x0][0x218] ;  /* 0x00008600ff1cbb82 */ /* 0x000f220000000a00 */
[C---:B-----5:R-:W-:Y:S01]  /*53e0*/  @!P5 LEA R40, P2, R3.reuse, R8, 0x1 ;  /* 0x000000080328d211 */ /* 0x060fe200078408ff */
[----:B------:R-:W-:Y:S01]  /*53f0*/  @!PT LDS RZ, [RZ] ;  /* 0x00000000fffff984 */ /* 0x000fe20000000800 */
[----:B------:R-:W-:Y:S01]  /*5400*/  @!PT LDS RZ, [RZ] ;  /* 0x00000000fffff984 */ /* 0x000fe20000000800 */
[----:B------:R-:W-:Y:S01]  /*5410*/  @!PT LDS RZ, [RZ] ;  /* 0x00000000fffff984 */ /* 0x000fe20000000800 */
[----:B------:R2:W-:Y:S03]  /*5420*/  @!P3 LDGSTS.E.BYPASS.LTC128B.128 [R209+0xa000], desc[UR22][R38.64+0x100] ;  /* 0x0a00010026d1bfae */ /* 0x0005e6000b901d56 */
[C-C-:B------:R-:W-:Y:S01]  /*5430*/  @!P5 LEA.HI.X R41, R3.reuse, R9, R34.reuse, 0x1, P2 ;  /* 0x000000090329d211 */ /* 0x140fe200010f0c22 */
[----:B------:R2:W-:Y:S02]  /*5440*/  @P5 STS.128 [R209+0x6800], RZ ;  /* 0x006800ffd1005388 */ /* 0x0005e40000000c00 */
[----:B------:R-:W5:Y:S01]  /*5450*/  @!P4 LDC.64 R18, c[0x0][0x218] ;  /* 0x00008600ff12cb82 */ /* 0x000f620000000a00 */
[C---:B-1----:R-:W-:Y:S01]  /*5460*/  @!P4 LEA R30, P1, R3.reuse, R30, 0x1 ;  /* 0x0000001e031ec211 */ /* 0x042fe200078208ff */
[----:B------:R-:W-:Y:S01]  /*5470*/  @!PT LDS RZ, [RZ] ;  /* 0x00000000fffff984 */ /* 0x000fe20000000800 */
[----:B------:R-:W-:Y:S01]  /*5480*/  @!PT LDS RZ, [RZ] ;  /* 0x00000000fffff984 */ /* 0x000fe20000000800 */
[----:B------:R-:W-:Y:S01]  /*5490*/  @!PT LDS RZ, [RZ] ;  /* 0x00000000fffff984 */ /* 0x000fe20000000800 */
[----:B------:R2:W-:Y:S03]  /*54a0*/  @!P5 LDGSTS.E.BYPASS.LTC128B.128 [R209+0x6800], desc[UR22][R40.64] ;  /* 0x0680000028d1dfae */ /* 0x0005e6000b901d56 */
[----:B------:R-:W-:Y:S01]  /*54b0*/  @!P4 LEA.HI.X R31, R3, R31, R34, 0x1, P1 ;  /* 0x0000001f031fc211 */ /* 0x000fe200008f0c22 */
[----:B------:R2:W-:Y:S02]  /*54c0*/  @P4 STS.128 [R209+0x8800], RZ ;  /* 0x008800ffd1004388 */ /* 0x0005e40000000c00 */
[----:B------:R-:W1:Y:S01]  /*54d0*/  @!P3 LDC.64 R16, c[0x0][0x218] ;  /* 0x00008600ff10bb82 */ /* 0x000e620000000a00 */
[----:B---3--:R-:W-:Y:S01]  /*54e0*/  @!P5 LEA R36, P2, R14, R26, 0x1 ;  /* 0x0000001a0e24d211 */ /* 0x008fe200078408ff */
[----:B------:R-:W-:Y:S01]  /*54f0*/  @!PT LDS RZ, [RZ] ;  /* 0x00000000fffff984 */ /* 0x000fe20000000800 */
[----:B------:R-:W-:Y:S01]  /*5500*/  @!PT LDS RZ, [RZ] ;  /* 0x00000000fffff984 */ /* 0x000fe20000000800 */
[----:B------:R-:W-:Y:S01]  /*5510*/  @!PT LDS RZ, [RZ] ;  /* 0x00000000fffff984 */ /* 0x000fe20000000800 */
[----:B------:R2:W-:Y:S01]  /*5520*/  @!P4 LDGSTS.E.BYPASS.LTC128B.128 [R209+0x8800], desc[UR22][R30.64+0x80] ;  /* 0x088000801ed1cfae */ /* 0x0005e2000b901d56 */
[----:B------:R-:W-:-:S03]  /*5530*/  IADD3.X R26, R34, UR26, RZ, P6, !PT ;  /* 0x0000001a221a7c10 */ /* 0x000fc6000b7fe4ff */
[----:B------:R2:W-:Y:S01]  /*5540*/  @P3 STS.128 [R209+0xa800], RZ ;  /* 0x00a800ffd1003388 */ /* 0x0005e20000000c00 */
[----:B------:R-:W-:Y:S01]  /*5550*/  @!P5 LEA.HI.X R37, R14, R27, R26, 0x1, P2 ;  /* 0x0000001b0e25d211 */ /* 0x000fe200010f0c1a */
[----:B------:R-:W3:Y:S01]  /*5560*/  @!P5 LDC.64 R10, c[0x0][0x218] ;  /* 0x00008600ff0adb82 */ /* 0x000ee20000000a00 */
[----:B----4-:R-:W-:-:S04]  /*5570*/  @!P3 LEA R28, P1, R3, R28, 0x1 ;  /* 0x0000001c031cb211 */ /* 0x010fc800078208ff */
[----:B------:R-:W-:Y:S02]  /*5580*/  @!P3 LEA.HI.X R29, R3, R29, R34, 0x1, P1 ;  /* 0x0000001d031db211 */ /* 0x000fe400008f0c22 */
[C---:B------:R-:W-:Y:S01]  /*5590*/  IADD3 R3, P6, R14.reuse, UR27, RZ ;  /* 0x0000001b0e037c10 */ /* 0x040fe2000ffde0ff */
[----:B------:R-:W4:Y:S01]  /*55a0*/  @!P4 LDC.64 R8, c[0x0][0x218] ;  /* 0x00008600ff08cb82 */ /* 0x000f220000000a00 */
[C---:B-----5:R-:W-:Y:S01]  /*55b0*/  @!P4 LEA R18, P2, R14.reuse, R18, 0x1 ;  /* 0x000000120e12c211 */ /* 0x060fe200078408ff */
[----:B------:R-:W-:Y:S01]  /*55c0*/  @!PT LDS RZ, [RZ] ;  /* 0x00000000fffff984 */ /* 0x000fe20000000800 */
[----:B------:R-:W-:Y:S01]  /*55d0*/  @!PT LDS RZ, [RZ] ;  /* 0x00000000fffff984 */ /* 0x000fe20000000800 */
[----:B------:R-:W-:Y:S01]  /*55e0*/  @!PT LDS RZ, [RZ] ;  /* 0x00000000fffff984 */ /* 0x000fe20000000800 */
[----:B------:R2:W-:Y:S03]  /*55f0*/  @!P3 LDGSTS.E.BYPASS.LTC128B.128 [R209+0xa800], desc[UR22][R28.64+0x100] ;  /* 0x0a8001001cd1bfae */ /* 0x0005e6000b901d56 */
[C---:B------:R-:W-:Y:S01]  /*5600*/  @!P4 LEA.HI.X R19, R14.reuse, R19, R26, 0x1, P2 ;  /* 0x000000130e13c211 */ /* 0x040fe200010f0c1a */
[----:B------:R2:W-:Y:S01]  /*5610*/  @P5 STS.128 [R209+0x7000], RZ ;  /* 0x007000ffd1005388 */ /* 0x0005e20000000c00 */
[----:B-1----:R-:W-:-:S03]  /*5620*/  @!P3 LEA R16, P1, R14, R16, 0x1 ;  /* 0x000000100e10b211 */ /* 0x002fc600078208ff */
[----:B------:R-:W-:Y:S01]  /*5630*/  @!PT LDS RZ, [RZ] ;  /* 0x00000000fffff984 */ /* 0x000fe20000000800 */
[----:B------:R-:W-:Y:S01]  /*5640*/  @!PT LDS RZ, [RZ] ;  /* 0x00000000fffff984 */ /* 0x000fe20000000800 */
[----:B------:R-:W-:Y:S01]  /*5650*/  @!PT LDS RZ, [RZ] ;  /* 0x00000000fffff984 */ /* 0x000fe20000000800 */
[----:B------:R2:W-:Y:S01]  /*5660*/  @!P5 LDGSTS.E.BYPASS.LTC128B.128 [R209+0x7000], desc[UR22][R36.64] ;  /* 0x0700000024d1dfae */ /* 0x0005e2000b901d56 */
[----:B------:R-:W-:Y:S02]  /*5670*/  @!P3 LEA.HI.X R17, R14, R17, R26, 0x1, P1 ;  /* 0x000000110e11b211 */ /* 0x000fe400008f0c1a */
[----:B------:R-:W-:Y:S01]  /*5680*/  IADD3.X R26, R26, UR26, RZ, P6, !PT ;  /* 0x0000001a1a1a7c10 */ /* 0x000fe2000b7fe4ff */
[----:B------:R2:W-:Y:S01]  /*5690*/  @P4 STS.128 [R209+0x9000], RZ ;  /* 0x009000ffd1004388 */ /* 0x0005e20000000c00 */
[----:B---3--:R-:W-:-:S03]  /*56a0*/  @!P5 LEA R10, P2, R3, R10, 0x1 ;  /* 0x0000000a030ad211 */ /* 0x008fc600078408ff */
[----:B------:R-:W-:Y:S01]  /*56b0*/  @!PT LDS RZ, [RZ] ;  /* 0x00000000fffff984 */ /* 0x000fe20000000800 */
[----:B------:R-:W-:Y:S01]  /*56c0*/  @!PT LDS RZ, [RZ] ;  /* 0x00000000fffff984 */ /* 0x000fe20000000800 */
[----:B------:R-:W-:Y:S01]  /*56d0*/  @!PT LDS RZ, [RZ] ;  /* 0x00000000fffff984 */ /* 0x000fe20000000800 */
[----:B------:R2:W-:Y:S01]  /*56e0*/  @!P4 LDGSTS.E.BYPASS.LTC128B.128 [R209+0x9000], desc[UR22][R18.64+0x80] ;  /* 0x0900008012d1cfae */ /* 0x0005e2000b901d56 */
[----:B------:R-:W-:-:S03]  /*56f0*/  @!P5 LEA.HI.X R11, R3, R11, R26, 0x1, P2 ;  /* 0x0000000b030bd211 */ /* 0x000fc600010f0c1a */
[----:B------:R2:W-:Y:S01]  /*5700*/  @P3 STS.128 [R209+0xb000], RZ ;  /* 0x00b000ffd1003388 */ /* 0x0005e20000000c00 */
        /* <DEDUP_REMOVED lines=25> */
.L_x_705:
[----:B------:R-:W-:Y:S05]  /*58a0*/  BSYNC B0 ;  /* 0x0000000000007941 */ /* 0x000fea0003800000 */
.L_x_704:
[----:B------:R-:W0:Y:S02]  /*58b0*/  LDGDEPBAR ;  /* 0x00000000000079af */ /* 0x000e240000000000 */
.L_x_703:
[----:B------:R-:W-:Y:S01]  /*58c0*/  FMNMX.FTZ R3, R48, R22, !PT ;  /* 0x0000001630037209 */ /* 0x000fe20007810000 */
[----:B------:R-:W-:Y:S01]  /*58d0*/  IMAD.WIDE.U32 R172, R219, -0x326172a9, RZ ;  /* 0xcd9e8d57dbac7825 */ /* 0x000fe200078e00ff */
[----:B--2---:R-:W-:Y:S01]  /*58e0*/  FMNMX.FTZ R10, R25, R51, !PT ;  /* 0x00000033190a7209 */ /* 0x004fe20007810000 */
[----:B------:R-:W-:Y:S01]  /*58f0*/  USHF.L.U32 UR5, UR17, 0x1, URZ ;  /* 0x0000000111057899 */ /* 0x000fe2000800063f */
[----:B------:R-:W-:Y:S01]  /*5900*/  FMNMX.FTZ R3, R44, R3, !PT ;  /* 0x000000032c037209 */ /* 0x000fe20007810000 */
[----:B------:R-:W-:Y:S01]  /*5910*/  IMAD.WIDE.U32 R168, R222, -0x2daee0ad, RZ ;  /* 0xd2511f53dea87825 */ /* 0x000fe200078e00ff */
[----:B------:R-:W-:Y:S01]  /*5920*/  FMNMX.FTZ R10, R49, R10, !PT ;  /* 0x0000000a310a7209 */ /* 0x000fe20007810000 */
[----:B------:R-:W-:Y:S01]  /*5930*/  ULDC UR6, c[0x0][0x2ec] ;  /* 0x0000bb0000067ab9 */ /* 0x000fe20000000800 */
        /* <DEDUP_REMOVED lines=27> */
[----:B------:R-:W-:Y:S02]  /*5af0*/  LOP3.LUT R223, R85, R220, RZ, 0x3c, !PT ;  /* 0x000000dc55df7212 */ /* 0x000fe400078e3cff */
[----:B------:R-:W-:Y:S02]  /*5b00*/  FMNMX.FTZ R3, R224, R3, !PT ;  /* 0x00000003e0037209 */ /* 0x000fe40007810000 */
[----:B------:R-:W-:Y:S02]  /*5b10*/  LOP3.LUT R166, R173, R223, RZ, 0x3c, !PT ;  /* 0x000000dfada67212 */ /* 0x000fe400078e3cff */
[----:B-1----:R-:W-:-:S02]  /*5b20*/  FMNMX.FTZ R8, R206, R3, !PT ;  /* 0x00000003ce087209 */ /* 0x002fc40007810000 */
[----:B------:R-:W-:Y:S01]  /*5b30*/  FMNMX.FTZ R3, R203, R10, !PT ;  /* 0x0000000acb037209 */ /* 0x000fe20007810000 */
[----:B------:R-:W-:Y:S01]  /*5b40*/  IMAD.WIDE.U32 R166, R166, -0x2daee0ad, RZ ;  /* 0xd2511f53a6a67825 */ /* 0x000fe200078e00ff */
[----:B------:R-:W-:Y:S01]  /*5b50*/  LEA R192, R0, UR4, 0x1 ;  /* 0x0000000400c07c11 */ /* 0x000fe2000f8e08ff */
[----:B------:R-:W1:Y:S01]  /*5b60*/  SHFL.BFLY PT, R9, R8, 0x2, 0x1f ;  /* 0x0c401f0008097f89 */ /* 0x000e6200000e0000 */
[----:B------:R-:W-:Y:S01]  /*5b70*/  FMNMX.FTZ R10, R202, R3, !PT ;  /* 0x00000003ca0a7209 */ /* 0x000fe20007810000 */
[----:B------:R-:W-:Y:S02]  /*5b80*/  VIADD R3, R221, 0xbb67ae85 ;  /* 0xbb67ae85dd037836 */ /* 0x000fe40000000000 */
[--C-:B------:R-:W-:Y:S01]  /*5b90*/  IMAD R190, R7, 0x2, R192.reuse ;  /* 0x0000000207be7824 */ /* 0x100fe200078e02c0 */
[----:B------:R-:W-:Y:S01]  /*5ba0*/  FMNMX.FTZ R11, R175, R10, !PT ;  /* 0x0000000aaf0b7209 */ /* 0x000fe20007810000 */
[----:B------:R-:W-:Y:S01]  /*5bb0*/  IMAD R189, R5, 0x2, R192 ;  /* 0x0000000205bd7824 */ /* 0x000fe200078e02c0 */
[----:B------:R-:W-:Y:S01]  /*5bc0*/  LOP3.LUT R3, R167, R168, R3, 0x96, !PT ;  /* 0x000000a8a7037212 */ /* 0x000fe200078e9603 */
[C---:B------:R-:W-:Y:S01]  /*5bd0*/  VIADD R168, R220.reuse, 0x9e3779b9 ;  /* 0x9e3779b9dca87836 */ /* 0x040fe20000000000 */
[----:B------:R-:W-:Y:S01]  /*5be0*/  LDSM.16.MT88.4 R124, [R192+0xc000] ;  /* 0x00c00000c07c783b */ /* 0x000fe20000004200 */
[----:B------:R-:W-:-:S02]  /*5bf0*/  VIADD R167, R220, 0x3c6ef372 ;  /* 0x3c6ef372dca77836 */ /* 0x000fc40000000000 */
[----:B------:R-:W-:Y:S01]  /*5c00*/  IMAD.WIDE.U32 R150, R3, -0x326172a9, RZ ;  /* 0xcd9e8d5703967825 */ /* 0x000fe200078e00ff */
[----:B------:R-:W2:Y:S03]  /*5c10*/  SHFL.BFLY PT, R10, R11, 0x2, 0x1f ;  /* 0x0c401f000b0a7f89 */ /* 0x000ea600000e0000 */
[----:B------:R-:W-:Y:S01]  /*5c20*/  IMAD R188, R5, 0x2, R190 ;  /* 0x0000000205bc7824 */ /* 0x000fe200078e02be */
[----:B------:R-:W-:Y:S04]  /*5c30*/  LDSM.16.MT88.4 R108, [R189+0xc000] ;  /* 0x00c00000bd6c783b */ /* 0x000fe80000004200 */
[----:B------:R-:W-:Y:S01]  /*5c40*/  LDSM.16.MT88.4 R100, [R188+0xc000] ;  /* 0x00c00000bc64783b */ /* 0x000fe20000004200 */
[----:B-1----:R-:W-:-:S03]  /*5c50*/  FMNMX.FTZ R9, R8, R9, !PT ;  /* 0x0000000908097209 */ /* 0x002fc60007810000 */
[----:B------:R-:W-:Y:S01]  /*5c60*/  LDSM.16.MT88.4 R116, [R190+0xc000] ;  /* 0x00c00000be74783b */ /* 0x000fe20000004200 */
[C-C-:B------:R-:W-:Y:S01]  /*5c70*/  LOP3.LUT R8, R169.reuse, UR5, R221.reuse, 0x96, !PT ;  /* 0x00000005a9087c12 */ /* 0x140fe2000f8e96dd */
[----:B------:R-:W-:Y:S02]  /*5c80*/  UIADD3 UR5, UR5, 0x1, URZ ;  /* 0x0000000105057890 */ /* 0x000fe4000fffe03f */
[----:B------:R-:W1:Y:S02]  /*5c90*/  SHFL.BFLY PT, R132, R9, 0x1, 0x1f ;  /* 0x0c201f0009847f89 */ /* 0x000e6400000e0000 */
[----:B------:R-:W-:Y:S02]  /*5ca0*/  IMAD.WIDE.U32 R18, R8, -0x326172a9, RZ ;  /* 0xcd9e8d5708127825 */ /* 0x000fe400078e00ff */
[----:B------:R-:W-:Y:S01]  /*5cb0*/  LDSM.16.MT88.4 R40, [R192+0xe000] ;  /* 0x00e00000c028783b */ /* 0x000fe20000004200 */
[----:B------:R-:W-:Y:S02]  /*5cc0*/  LOP3.LUT R169, R169, UR5, R221, 0x96, !PT ;  /* 0x00000005a9a97c12 */ /* 0x000fe4000f8e96dd */
[----:B------:R-:W-:Y:S01]  /*5cd0*/  LOP3.LUT R8, R19, R172, R168, 0x96, !PT ;  /* 0x000000ac13087212 */ /* 0x000fe200078e96a8 */
[----:B------:R-:W-:Y:S01]  /*5ce0*/  LDSM.16.MT88.4 R64, [R188+0xe000] ;  /* 0x00e00000bc40783b */ /* 0x000fe20000004200 */
[----:B--2---:R-:W-:-:S02]  /*5cf0*/  FMNMX.FTZ R10, R11, R10, !PT ;  /* 0x0000000a0b0a7209 */ /* 0x004fc40007810000 */
[----:B------:R-:W-:Y:S01]  /*5d00*/  LOP3.LUT R18, R151, R18, R167, 0x96, !PT ;  /* 0x0000001297127212 */ /* 0x000fe200078e96a7 */
[----:B------:R-:W-:Y:S01]  /*5d10*/  IMAD.WIDE.U32 R16, R8, -0x2daee0ad, RZ ;  /* 0xd2511f5308107825 */ /* 0x000fe200078e00ff */
[----:B------:R-:W-:Y:S03]  /*5d20*/  LDSM.16.MT88.4 R72, [R192+0x10000] ;  /* 0x01000000c048783b */ /* 0x000fe60000004200 */
[----:B------:R-:W-:Y:S01]  /*5d30*/  IMAD.WIDE.U32 R18, R18, -0x2daee0ad, RZ ;  /* 0xd2511f5312127825 */ /* 0x000fe200078e00ff */
[----:B------:R-:W2:Y:S01]  /*5d40*/  SHFL.BFLY PT, R3, R10, 0x1, 0x1f ;  /* 0x0c201f000a037f89 */ /* 0x000ea200000e0000 */
[----:B------:R-:W-:-:S03]  /*5d50*/  LOP3.LUT R8, R17, R166, R149, 0x96, !PT ;  /* 0x000000a611087212 */ /* 0x000fc600078e9695 */
[----:B------:R-:W-:Y:S01]  /*5d60*/  LOP3.LUT R16, R19, R16, R143, 0x96, !PT ;  /* 0x0000001013107212 */ /* 0x000fe200078e968f */
[----:B------:R-:W-:Y:S01]  /*5d70*/  LDSM.16.MT88.4 R56, [R189+0xe000] ;  /* 0x00e00000bd38783b */ /* 0x000fe20000004200 */
[----:B-1----:R-:W-:Y:S01]  /*5d80*/  FMNMX.FTZ R132, R9, R132, !PT ;  /* 0x0000008409847209 */ /* 0x002fe20007810000 */
[----:B------:R-:W-:Y:S02]  /*5d90*/  IMAD.WIDE.U32 R8, R8, -0x326172a9, RZ ;  /* 0xcd9e8d5708087825 */ /* 0x000fe400078e00ff */
[----:B------:R-:W-:Y:S01]  /*5da0*/  LDSM.16.MT88.4 R80, [R190+0x10000] ;  /* 0x01000000be50783b */ /* 0x000fe20000004200 */
[----:B------:R-:W-:Y:S01]  /*5db0*/  FSETP.NEU.FTZ.AND P1, PT, R132, -INF , PT ;  /* 0xff8000008400780b */ /* 0x000fe20003f3d000 */
[----:B------:R-:W-:Y:S01]  /*5dc0*/  IMAD.WIDE.U32 R16, R16, -0x326172a9, RZ ;  /* 0xcd9e8d5710107825 */ /* 0x000fe200078e00ff */
[----:B------:R-:W-:-:S03]  /*5dd0*/  LOP3.LUT R9, R9, R150, R142, 0x96, !PT ;  /* 0x0000009609097212 */ /* 0x000fc600078e968e */
[----:B------:R-:W-:Y:S01]  /*5de0*/  FMUL.FTZ R225, R132, UR6 ;  /* 0x0000000684e17c20 */ /* 0x000fe20008410000 */
[----:B------:R-:W-:Y:S01]  /*5df0*/  LDSM.16.MT88.4 R88, [R189+0x10000] ;  /* 0x01000000bd58783b */ /* 0x000fe20000004200 */
[----:B------:R-:W-:Y:S01]  /*5e00*/  LOP3.LUT R8, R17, R8, R141, 0x96, !PT ;  /* 0x0000000811087212 */ /* 0x000fe200078e968d */
[----:B------:R-:W-:Y:S02]  /*5e10*/  IMAD.WIDE.U32 R26, R9, -0x2daee0ad, RZ ;  /* 0xd2511f53091a7825 */ /* 0x000fe400078e00ff */
[----:B------:R-:W-:Y:S01]  /*5e20*/  FSEL R225, R225, RZ, P1 ;  /* 0x000000ffe1e17208 */ /* 0x000fe20000800000 */
[----:B------:R-:W-:Y:S01]  /*5e30*/  LDSM.16.MT88.4 R28, [R188+0x10000] ;  /* 0x01000000bc1c783b */ /* 0x000fe20000004200 */
[----:B------:R-:W-:Y:S01]  /*5e40*/  IMAD.WIDE.U32 R8, R8, -0x2daee0ad, RZ ;  /* 0xd2511f5308087825 */ /* 0x000fe200078e00ff */
[----:B--2---:R-:W-:-:S03]  /*5e50*/  FMNMX.FTZ R3, R10, R3, !PT ;  /* 0x000000030a037209 */ /* 0x004fc60007810000 */
[--C-:B------:R-:W-:Y:S01]  /*5e60*/  FFMA.FTZ R161, R44, UR6, -R225.reuse ;  /* 0x000000062ca17c23 */ /* 0x100fe200080108e1 */
[----:B------:R-:W-:Y:S01]  /*5e70*/  LOP3.LUT R10, R27, R18, R34, 0x96, !PT ;  /* 0x000000121b0a7212 */ /* 0x000fe200078e9622 */
[----:B------:R-:W-:Y:S01]  /*5e80*/  FFMA.FTZ R158, R24, UR6, -R225 ;  /* 0x00000006189e7c23 */ /* 0x000fe200080108e1 */
[C---:B------:R-:W-:Y:S01]  /*5e90*/  FSETP.NEU.FTZ.AND P1, PT, R3.reuse, -INF , PT ;  /* 0xff8000000300780b */ /* 0x040fe20003f3d000 */
[----:B------:R-:W-:Y:S01]  /*5ea0*/  FMUL.FTZ R204, R3, UR6 ;  /* 0x0000000603cc7c20 */ /* 0x000fe20008410000 */
[----:B------:R-:W-:Y:S01]  /*5eb0*/  LOP3.LUT R9, R9, R26, R133, 0x96, !PT ;  /* 0x0000001a09097212 */ /* 0x000fe200078e9685 */
[----:B------:R-:W-:Y:S01]  /*5ec0*/  IMAD.WIDE.U32 R10, R10, -0x326172a9, RZ ;  /* 0xcd9e8d570a0a7825 */ /* 0x000fe200078e00ff */
[----:B------:R-:W-:Y:S03]  /*5ed0*/  MUFU.EX2 R161, R161 ;  /* 0x000000a100a17308 */ /* 0x000fe60000000800 */
[----:B------:R-:W-:Y:S01]  /*5ee0*/  FFMA.FTZ R163, R48, UR6, -R225 ;  /* 0x0000000630a37c23 */ /* 0x000fe200080108e1 */
[----:B------:R-:W-:Y:S01]  /*5ef0*/  FSEL R204, R204, RZ, P1 ;  /* 0x000000ffcccc7208 */ /* 0x000fe20000800000 */
[----:B------:R-:W-:-:S04]  /*5f00*/  IMAD.WIDE.U32 R18, R9, -0x326172a9, RZ ;  /* 0xcd9e8d5709127825 */ /* 0x000fc800078e00ff */
[--C-:B------:R-:W-:Y:S01]  /*5f10*/  FFMA.FTZ R162, R22, UR6, -R225.reuse ;  /* 0x0000000616a27c23 */ /* 0x100fe200080108e1 */
[--C-:B------:R-:W-:Y:S01]  /*5f20*/  FFMA.FTZ R153, R6, UR6, -R225.reuse ;  /* 0x0000000606997c23 */ /* 0x100fe200080108e1 */
[----:B------:R-:W-:Y:S01]  /*5f30*/  FFMA.FTZ R134, R4, UR6, -R225 ;  /* 0x0000000604867c23 */ /* 0x000fe200080108e1 */
[--C-:B------:R-:W-:Y:S01]  /*5f40*/  FFMA.FTZ R164, R25, UR6, -R204.reuse ;  /* 0x0000000619a47c23 */ /* 0x100fe200080108cc */
[----:B------:R-:W-:Y:S01]  /*5f50*/  FFMA.FTZ R165, R51, UR6, -R204 ;  /* 0x0000000633a57c23 */ /* 0x000fe200080108cc */
[----:B------:R-:W-:Y:S01]  /*5f60*/  LOP3.LUT R9, R19, R10, R32, 0x96, !PT ;  /* 0x0000000a13097212 */ /* 0x000fe200078e9620 */
[----:B------:R-:W1:Y:S01]  /*5f70*/  MUFU.EX2 R158, R158 ;  /* 0x0000009e009e7308 */ /* 0x000e620000000800 */
[----:B------:R-:W-:Y:S01]  /*5f80*/  LOP3.LUT R10, R18, 0xffff, RZ, 0xc0, !PT ;  /* 0x0000ffff120a7812 */ /* 0x000fe200078ec0ff */
[----:B------:R-:W-:Y:S01]  /*5f90*/  FFMA.FTZ R160, R49, UR6, -R204 ;  /* 0x0000000631a07c23 */ /* 0x000fe200080108cc */
[----:B------:R-:W-:Y:S01]  /*5fa0*/  SHF.R.U32.HI R14, RZ, 0x10, R18 ;  /* 0x00000010ff0e7819 */ /* 0x000fe20000011612 */
[----:B------:R-:W-:Y:S01]  /*5fb0*/  FFMA.FTZ R159, R47, UR6, -R204 ;  /* 0x000000062f9f7c23 */ /* 0x000fe200080108cc */
[----:B------:R-:W-:Y:S01]  /*5fc0*/  SHF.R.U32.HI R97, RZ, 0x10, R9 ;  /* 0x00000010ff617819 */ /* 0x000fe20000011609 */
[--C-:B------:R-:W-:Y:S01]  /*5fd0*/  FFMA.FTZ R157, R20, UR6, -R225.reuse ;  /* 0x00000006149d7c23 */ /* 0x100fe200080108e1 */
[----:B------:R-:W-:Y:S01]  /*5fe0*/  SHF.R.U32.HI R7, RZ, 0x8, R10 ;  /* 0x00000008ff077819 */ /* 0x000fe2000001160a */
[----:B------:R-:W-:Y:S01]  /*5ff0*/  MUFU.EX2 R164, R164 ;  /* 0x000000a400a47308 */ /* 0x000fe20000000800 */
[----:B------:R-:W-:Y:S01]  /*6000*/  LOP3.LUT R10, R14, 0xff, RZ, 0xc0, !PT ;  /* 0x000000ff0e0a7812 */ /* 0x000fe200078ec0ff */
[----:B------:R-:W-:Y:S01]  /*6010*/  FFMA.FTZ R154, R12, UR6, -R225 ;  /* 0x000000060c9a7c23 */ /* 0x000fe200080108e1 */
[----:B------:R-:W-:Y:S01]  /*6020*/  SHF.R.U32.HI R14, RZ, 0x18, R9 ;  /* 0x00000018ff0e7819 */ /* 0x000fe20000011609 */
[--C-:B------:R-:W-:Y:S01]  /*6030*/  FFMA.FTZ R152, R15, UR6, -R204.reuse ;  /* 0x000000060f987c23 */ /* 0x100fe200080108cc */
[----:B------:R-:W-:Y:S01]  /*6040*/  LOP3.LUT R97, R97, 0xff, RZ, 0xc0, !PT ;  /* 0x000000ff61617812 */ /* 0x000fe200078ec0ff */
[----:B------:R-:W-:Y:S01]  /*6050*/  FFMA.FTZ R135, R23, UR6, -R204 ;  /* 0x0000000617877c23 */ /* 0x000fe200080108cc */
[----:B------:R-:W-:Y:S01]  /*6060*/  LOP3.LUT R0, R18, 0xff, RZ, 0xc0, !PT ;  /* 0x000000ff12007812 */ /* 0x000fe200078ec0ff */
[----:B------:R-:W2:Y:S01]  /*6070*/  MUFU.EX2 R165, R165 ;  /* 0x000000a500a57308 */ /* 0x000ea20000000800 */
[----:B------:R-:W-:Y:S01]  /*6080*/  PRMT R97, R97, 0x5410, R14 ;  /* 0x0000541061617816 */ /* 0x000fe2000000000e */
[--C-:B------:R-:W-:Y:S01]  /*6090*/  FFMA.FTZ R156, R13, UR6, -R204.reuse ;  /* 0x000000060d9c7c23 */ /* 0x100fe200080108cc */
[----:B------:R-:W-:Y:S01]  /*60a0*/  PRMT R7, R0, 0x5410, R7 ;  /* 0x0000541000077816 */ /* 0x000fe20000000007 */
[----:B------:R-:W-:Y:S01]  /*60b0*/  FFMA.FTZ R155, R21, UR6, -R204 ;  /* 0x00000006159b7c23 */ /* 0x000fe200080108cc */
[----:B------:R-:W-:Y:S01]  /*60c0*/  SHF.R.U32.HI R99, RZ, 0x18, R18 ;  /* 0x00000018ff637819 */ /* 0x000fe20000011612 */
[----:B------:R-:W3:Y:S01]  /*60d0*/  LDSM.16.MT88.4 R48, [R190+0xe000] ;  /* 0x00e00000be30783b */ /* 0x000ee20000004200 */
[--C-:B------:R-:W-:Y:S01]  /*60e0*/  HSET2.LE.AND R97, R97, R170.reuse, PT ;  /* 0x000000aa61617233 */ /* 0x100fe20003803000 */
[----:B------:R-:W-:Y:S01]  /*60f0*/  MUFU.EX2 R163, R163 ;  /* 0x000000a300a37308 */ /* 0x000fe20000000800 */
[--C-:B------:R-:W-:Y:S01]  /*6100*/  HSET2.LE.AND R98, R7, R170.reuse, PT ;  /* 0x000000aa07627233 */ /* 0x100fe20003803000 */
[----:B------:R-:W-:Y:S01]  /*6110*/  LDSM.16.MT88.4 R12, [R188+0xc800] ;  /* 0x00c80000bc0c783b */ /* 0x000fe20000004200 */
[----:B------:R-:W-:Y:S01]  /*6120*/  LOP3.LUT R18, R9, 0xffff, RZ, 0xc0, !PT ;  /* 0x0000ffff09127812 */ /* 0x000fe200078ec0ff */
[--C-:B------:R-:W-:Y:S01]  /*6130*/  FFMA.FTZ R174, R139, UR6, -R204.reuse ;  /* 0x000000068bae7c23 */ /* 0x100fe200080108cc */
[----:B-1----:R-:W-:Y:S01]  /*6140*/  F2FP.F16.F32.PACK_AB R7, R158, R161 ;  /* 0x000000a19e07723e */ /* 0x002fe200000000ff */
[----:B------:R-:W-:Y:S01]  /*6150*/  LDSM.16.MT88.4 R24, [R190+0xc800] ;  /* 0x00c80000be18783b */ /* 0x000fe20000004200 */
[----:B------:R-:W-:Y:S01]  /*6160*/  LOP3.LUT R5, R9, 0xff, RZ, 0xc0, !PT ;  /* 0x000000ff09057812 */ /* 0x000fe200078ec0ff */
[----:B------:R-:W1:Y:S01]  /*6170*/  MUFU.EX2 R162, R162 ;  /* 0x000000a200a27308 */ /* 0x000e620000000800 */
[----:B--2---:R-:W-:Y:S01]  /*6180*/  F2FP.F16.F32.PACK_AB R0, R165, R164 ;  /* 0x000000a4a500723e */ /* 0x004fe200000000ff */
[----:B------:R-:W-:Y:S01]  /*6190*/  FFMA.FTZ R171, R137, UR6, -R204 ;  /* 0x0000000689ab7c23 */ /* 0x000fe200080108cc */
[----:B------:R-:W-:Y:S01]  /*61a0*/  SHF.R.U32.HI R18, RZ, 0x8, R18 ;  /* 0x00000008ff127819 */ /* 0x000fe20000011612 */
[----:B------:R-:W-:Y:S01]  /*61b0*/  FFMA.FTZ R173, R35, UR6, -R204 ;  /* 0x0000000623ad7c23 */ /* 0x000fe200080108cc */
[----:B------:R-:W-:Y:S01]  /*61c0*/  LOP3.LUT R97, R97, R0, RZ, 0xc0, !PT ;  /* 0x0000000061617212 */ /* 0x000fe200078ec0ff */
[----:B------:R-:W-:Y:S01]  /*61d0*/  VIADD R0, R220, 0x1715609d ;  /* 0x1715609ddc007836 */ /* 0x000fe20000000000 */
[----:B------:R-:W-:Y:S01]  /*61e0*/  LOP3.LUT R98, R98, R7, RZ, 0xc0, !PT ;  /* 0x0000000762627212 */ /* 0x000fe200078ec0ff */
[----:B------:R-:W-:Y:S01]  /*61f0*/  MUFU.EX2 R160, R160 ;  /* 0x000000a000a07308 */ /* 0x000fe20000000800 */
[----:B------:R-:W-:Y:S01]  /*6200*/  PRMT R5, R5, 0x5410, R18 ;  /* 0x0000541005057816 */ /* 0x000fe20000000012 */
[----:B------:R-:W-:Y:S01]  /*6210*/  FFMA.FTZ R227, R206, UR6, -R225 ;  /* 0x00000006cee37c23 */ /* 0x000fe200080108e1 */
[----:B------:R-:W-:Y:S01]  /*6220*/  LOP3.LUT R6, R11, R16, R0, 0x96, !PT ;  /* 0x000000100b067212 */ /* 0x000fe200078e9600 */
[----:B------:R-:W-:Y:S01]  /*6230*/  FADD.FTZ R165, R164, R165 ;  /* 0x000000a5a4a57221 */ /* 0x000fe20000010000 */
[----:B------:R-:W-:Y:S01]  /*6240*/  PRMT R99, R10, 0x5410, R99 ;  /* 0x000054100a637816 */ /* 0x000fe20000000063 */
[----:B------:R-:W-:Y:S01]  /*6250*/  LDSM.16.MT88.4 R16, [R192+0xc800] ;  /* 0x00c80000c010783b */ /* 0x000fe20000004200 */
[----:B------:R-:W-:Y:S01]  /*6260*/  HSET2.LE.AND R96, R5, R170, PT ;  /* 0x000000aa05607233 */ /* 0x000fe20003803000 */
[----:B------:R-:W-:Y:S01]  /*6270*/  IMAD.WIDE.U32 R6, R6, -0x2daee0ad, RZ ;  /* 0xd2511f5306067825 */ /* 0x000fe200078e00ff */
[----:B------:R-:W2:Y:S01]  /*6280*/  MUFU.EX2 R159, R159 ;  /* 0x0000009f009f7308 */ /* 0x000ea20000000800 */
[----:B-1----:R-:W-:-:S02]  /*6290*/  F2FP.F16.F32.PACK_AB R5, R162, R163 ;  /* 0x000000a3a205723e */ /* 0x002fc400000000ff */
[----:B------:R-:W-:Y:S01]  /*62a0*/  FADD.FTZ R162, R163, R162 ;  /* 0x000000a2a3a27221 */ /* 0x000fe20000010000 */
[----:B------:R-:W-:Y:S02]  /*62b0*/  HSET2.LE.AND R99, R99, R170, PT ;  /* 0x000000aa63637233 */ /* 0x000fe40003803000 */
[C---:B------:R-:W-:Y:S01]  /*62c0*/  LOP3.LUT R4, R6.reuse, 0xffff, RZ, 0xc0, !PT ;  /* 0x0000ffff06047812 */ /* 0x040fe200078ec0ff */
[----:B------:R-:W-:Y:S01]  /*62d0*/  FADD.FTZ R161, R161, R162 ;  /* 0x000000a2a1a17221 */ /* 0x000fe20000010000 */
[----:B------:R-:W-:Y:S01]  /*62e0*/  LOP3.LUT R11, R6, 0xff, RZ, 0xc0, !PT ;  /* 0x000000ff060b7812 */ /* 0x000fe200078ec0ff */
[----:B------:R-:W-:Y:S01]  /*62f0*/  MUFU.EX2 R157, R157 ;  /* 0x0000009d009d7308 */ /* 0x000fe20000000800 */
[----:B------:R-:W-:Y:S01]  /*6300*/  SHF.R.U32.HI R4, RZ, 0x8, R4 ;  /* 0x00000008ff047819 */ /* 0x000fe20000011604 */
[----:B------:R-:W-:Y:S01]  /*6310*/  FADD.FTZ R158, R158, R161 ;  /* 0x000000a19e9e7221 */ /* 0x000fe20000010000 */
[----:B------:R-:W-:Y:S02]  /*6320*/  LOP3.LUT R9, R7, R8, R205, 0x96, !PT ;  /* 0x0000000807097212 */ /* 0x000fe400078e96cd */
[----:B------:R-:W-:-:S02]  /*6330*/  LOP3.LUT R96, R96, R5, RZ, 0xc0, !PT ;  /* 0x0000000560607212 */ /* 0x000fc400078ec0ff */
[--C-:B------:R-:W-:Y:S01]  /*6340*/  SHF.R.U32.HI R147, RZ, 0x10, R6.reuse ;  /* 0x00000010ff937819 */ /* 0x100fe20000011606 */
[----:B------:R-:W-:Y:S01]  /*6350*/  MUFU.EX2 R154, R154 ;  /* 0x0000009a009a7308 */ /* 0x000fe20000000800 */
[----:B------:R-:W-:Y:S02]  /*6360*/  SHF.R.U32.HI R8, RZ, 0x18, R6 ;  /* 0x00000018ff087819 */ /* 0x000fe40000011606 */
[----:B------:R-:W-:Y:S02]  /*6370*/  PRMT R11, R11, 0x5410, R4 ;  /* 0x000054100b0b7816 */ /* 0x000fe40000000004 */
[----:B------:R-:W1:Y:S01]  /*6380*/  LDSM.16.MT88.4 R4, [R189+0xc800] ;  /* 0x00c80000bd04783b */ /* 0x000e620000004200 */
[----:B--2---:R-:W-:Y:S01]  /*6390*/  F2FP.F16.F32.PACK_AB R10, R159, R160 ;  /* 0x000000a09f0a723e */ /* 0x004fe200000000ff */
[----:B------:R-:W-:Y:S01]  /*63a0*/  FADD.FTZ R160, R160, R165 ;  /* 0x000000a5a0a07221 */ /* 0x000fe20000010000 */
[----:B------:R-:W-:Y:S01]  /*63b0*/  MUFU.EX2 R153, R153 ;  /* 0x0000009900997308 */ /* 0x000fe20000000800 */
[----:B------:R-:W-:-:S02]  /*63c0*/  LOP3.LUT R22, R9, 0xffff, RZ, 0xc0, !PT ;  /* 0x0000ffff09167812 */ /* 0x000fc400078ec0ff */
[----:B------:R-:W-:Y:S01]  /*63d0*/  LOP3.LUT R99, R99, R10, RZ, 0xc0, !PT ;  /* 0x0000000a63637212 */ /* 0x000fe200078ec0ff */
[----:B------:R-:W-:Y:S01]  /*63e0*/  FADD.FTZ R159, R159, R160 ;  /* 0x000000a09f9f7221 */ /* 0x000fe20000010000 */
[--C-:B------:R-:W-:Y:S02]  /*63f0*/  SHF.R.U32.HI R145, RZ, 0x10, R9.reuse ;  /* 0x00000010ff917819 */ /* 0x100fe40000011609 */
[----:B------:R-:W-:Y:S01]  /*6400*/  LOP3.LUT R10, R9, 0xff, RZ, 0xc0, !PT ;  /* 0x000000ff090a7812 */ /* 0x000fe200078ec0ff */
[----:B------:R-:W2:Y:S01]  /*6410*/  MUFU.EX2 R134, R134 ;  /* 0x0000008600867308 */ /* 0x000ea20000000800 */
[----:B------:R-:W-:Y:S01]  /*6420*/  SHF.R.U32.HI R21, RZ, 0x8, R22 ;  /* 0x00000008ff157819 */ /* 0x000fe20000011616 */
[----:B------:R-:W-:Y:S01]  /*6430*/  HMMA.16816.F32 R112, R96, R108, RZ ;  /* 0x0000006c6070723c */ /* 0x000fe200000018ff */
[----:B------:R-:W-:Y:S02]  /*6440*/  LOP3.LUT R147, R147, 0xff, RZ, 0xc0, !PT ;  /* 0x000000ff93937812 */ /* 0x000fe400078ec0ff */
[----:B------:R-:W-:-:S02]  /*6450*/  SHF.R.U32.HI R20, RZ, 0x18, R9 ;  /* 0x00000018ff147819 */ /* 0x000fc40000011609 */
[----:B------:R-:W-:Y:S01]  /*6460*/  LOP3.LUT R145, R145, 0xff, RZ, 0xc0, !PT ;  /* 0x000000ff91917812 */ /* 0x000fe200078ec0ff */
[----:B------:R-:W-:Y:S01]  /*6470*/  MUFU.EX2 R152, R152 ;  /* 0x0000009800987308 */ /* 0x000fe20000000800 */
[C---:B------:R-:W-:Y:S01]  /*6480*/  HMMA.16816.F32 R108, R96.reuse, R110, RZ ;  /* 0x0000006e606c723c */ /* 0x040fe200000018ff */
[----:B------:R-:W-:Y:S02]  /*6490*/  PRMT R21, R10, 0x5410, R21 ;  /* 0x000054100a157816 */ /* 0x000fe40000000015 */
[----:B------:R-:W-:Y:S02]  /*64a0*/  PRMT R147, R147, 0x5410, R8 ;  /* 0x0000541093937816 */ /* 0x000fe40000000008 */
[----:B------:R-:W-:Y:S01]  /*64b0*/  PRMT R145, R145, 0x5410, R20 ;  /* 0x0000541091917816 */ /* 0x000fe20000000014 */
[----:B------:R-:W-:Y:S01]  /*64c0*/  HMMA.16816.F32 R104, R96, R100, RZ ;  /* 0x000000646068723c */ /* 0x000fe200000018ff */
[----:B------:R-:W4:Y:S01]  /*64d0*/  MUFU.EX2 R135, R135 ;  /* 0x0000008700877308 */ /* 0x000f220000000800 */
[----:B------:R-:W-:-:S02]  /*64e0*/  HSET2.LE.AND R11, R11, R170, PT ;  /* 0x000000aa0b0b7233 */ /* 0x000fc40003803000 */
[--C-:B------:R-:W-:Y:S02]  /*64f0*/  HSET2.LE.AND R144, R21, R170.reuse, PT ;  /* 0x000000aa15907233 */ /* 0x100fe40003803000 */
[----:B--2---:R-:W-:Y:S01]  /*6500*/  F2FP.F16.F32.PACK_AB R146, R134, R153 ;  /* 0x000000998692723e */ /* 0x004fe200000000ff */
[C---:B------:R-:W-:Y:S01]  /*6510*/  HMMA.16816.F32 R100, R96.reuse, R102, RZ ;  /* 0x000000666064723c */ /* 0x040fe200000018ff */
[--C-:B------:R-:W-:Y:S01]  /*6520*/  HSET2.LE.AND R147, R147, R170.reuse, PT ;  /* 0x000000aa93937233 */ /* 0x100fe20003803000 */
[----:B------:R-:W-:Y:S01]  /*6530*/  MUFU.EX2 R156, R156 ;  /* 0x0000009c009c7308 */ /* 0x000fe20000000800 */
[C---:B------:R-:W-:Y:S01]  /*6540*/  F2FP.F16.F32.PACK_AB R21, R154.reuse, R157 ;  /* 0x0000009d9a15723e */ /* 0x040fe200000000ff */
[----:B------:R-:W-:Y:S01]  /*6550*/  FADD.FTZ R157, R157, R158 ;  /* 0x0000009e9d9d7221 */ /* 0x000fe20000010000 */
[----:B------:R-:W-:Y:S01]  /*6560*/  HSET2.LE.AND R145, R145, R170, PT ;  /* 0x000000aa91917233 */ /* 0x000fe20003803000 */
[C---:B------:R-:W-:Y:S01]  /*6570*/  HMMA.16816.F32 R128, R96.reuse, R124, RZ ;  /* 0x0000007c6080723c */ /* 0x040fe200000018ff */
[----:B------:R-:W-:Y:S01]  /*6580*/  LOP3.LUT R146, R11, R146, RZ, 0xc0, !PT ;  /* 0x000000920b927212 */ /* 0x000fe200078ec0ff */
[----:B------:R-:W-:Y:S01]  /*6590*/  FADD.FTZ R154, R154, R157 ;  /* 0x0000009d9a9a7221 */ /* 0x000fe20000010000 */
[----:B------:R-:W2:Y:S01]  /*65a0*/  LDSM.16.MT88.4 R8, [R192+0xe800] ;  /* 0x00e80000c008783b */ /* 0x000ea20000004200 */
[----:B------:R-:W5:Y:S01]  /*65b0*/  MUFU.EX2 R155, R155 ;  /* 0x0000009b009b7308 */ /* 0x000f620000000800 */
[----:B----4-:R-:W-:Y:S01]  /*65c0*/  F2FP.F16.F32.PACK_AB R20, R135, R152 ;  /* 0x000000988714723e */ /* 0x010fe200000000ff */
[----:B------:R-:W-:Y:S01]  /*65d0*/  HMMA.16816.F32 R124, R96, R126, RZ ;  /* 0x0000007e607c723c */ /* 0x000fe200000018ff */
[----:B------:R-:W-:Y:S01]  /*65e0*/  LOP3.LUT R144, R144, R21, RZ, 0xc0, !PT ;  /* 0x0000001590907212 */ /* 0x000fe200078ec0ff */
[----:B------:R-:W-:Y:S01]  /*65f0*/  FADD.FTZ R153, R153, R154 ;  /* 0x0000009a99997221 */ /* 0x000fe20000010000 */
[----:B------:R-:W-:-:S02]  /*6600*/  LOP3.LUT R147, R147, R20, RZ, 0xc0, !PT ;  /* 0x0000001493937212 */ /* 0x000fc400078ec0ff */
[----:B------:R-:W4:Y:S01]  /*6610*/  LDSM.16.MT88.4 R20, [R190+0xe800] ;  /* 0x00e80000be14783b */ /* 0x000f220000004200 */
[----:B------:R-:W-:Y:S01]  /*6620*/  HMMA.16816.F32 R120, R96, R116, RZ ;  /* 0x000000746078723c */ /* 0x000fe200000018ff */
[----:B------:R-:W-:Y:S01]  /*6630*/  MUFU.EX2 R174, R174 ;  /* 0x000000ae00ae7308 */ /* 0x000fe20000000800 */
[----:B------:R-:W-:-:S04]  /*6640*/  FADD.FTZ R153, R134, R153 ;  /* 0x0000009986997221 */ /* 0x000fc80000010000 */
[C---:B------:R-:W-:Y:S01]  /*6650*/  HMMA.16816.F32 R36, R96.reuse, R40, RZ ;  /* 0x000000286024723c */ /* 0x040fe200000018ff */
[----:B-----5:R-:W-:Y:S02]  /*6660*/  F2FP.F16.F32.PACK_AB R92, R155, R156 ;  /* 0x0000009c9b5c723e */ /* 0x020fe400000000ff */
[----:B------:R-:W5:Y:S01]  /*6670*/  MUFU.EX2 R171, R171 ;  /* 0x000000ab00ab7308 */ /* 0x000f620000000800 */
[----:B------:R-:W-:Y:S02]  /*6680*/  FADD.FTZ R156, R156, R159 ;  /* 0x0000009f9c9c7221 */ /* 0x000fe40000010000 */
[----:B------:R-:W-:Y:S01]  /*6690*/  HMMA.16816.F32 R40, R96, R42, RZ ;  /* 0x0000002a6028723c */ /* 0x000fe200000018ff */
[----:B------:R-:W-:Y:S01]  /*66a0*/  LOP3.LUT R145, R145, R92, RZ, 0xc0, !PT ;  /* 0x0000005c91917212 */ /* 0x000fe200078ec0ff */
[----:B------:R-:W-:-:S04]  /*66b0*/  FADD.FTZ R155, R155, R156 ;  /* 0x0000009c9b9b7221 */ /* 0x000fc80000010000 */
[----:B---3--:R-:W-:Y:S01]  /*66c0*/  HMMA.16816.F32 R44, R96, R48, RZ ;  /* 0x00000030602c723c */ /* 0x008fe200000018ff */
[----:B------:R-:W-:Y:S01]  /*66d0*/  MUFU.EX2 R173, R173 ;  /* 0x000000ad00ad7308 */ /* 0x000fe20000000800 */
[----:B------:R-:W-:-:S04]  /*66e0*/  FADD.FTZ R152, R152, R155 ;  /* 0x0000009b98987221 */ /* 0x000fc80000010000 */
[C---:B-1----:R-:W-:Y:S01]  /*66f0*/  HMMA.16816.F32 R112, R144.reuse, R4, R112 ;  /* 0x000000049070723c */ /* 0x042fe20000001870 */
[----:B------:R-:W-:Y:S02]  /*6700*/  FADD.FTZ R135, R135, R152 ;  /* 0x0000009887877221 */ /* 0x000fe40000010000 */
[----:B------:R-:W-:Y:S03]  /*6710*/  MUFU.EX2 R227, R227 ;  /* 0x000000e300e37308 */ /* 0x000fe60000000800 */
[----:B------:R-:W-:Y:S01]  /*6720*/  HMMA.16816.F32 R108, R144, R6, R108 ;  /* 0x00000006906c723c */ /* 0x000fe2000000186c */
[----:B------:R-:W1:Y:S05]  /*6730*/  LDSM.16.MT88.4 R4, [R188+0xe800] ;  /* 0x00e80000bc04783b */ /* 0x000e6a0000004200 */
[C---:B------:R-:W-:Y:S06]  /*6740*/  HMMA.16816.F32 R60, R96.reuse, R64, RZ ;  /* 0x00000040603c723c */ /* 0x040fec00000018ff */
[----:B------:R-:W-:Y:S06]  /*6750*/  HMMA.16816.F32 R64, R96, R66, RZ ;  /* 0x000000426040723c */ /* 0x000fec00000018ff */
[C---:B------:R-:W-:Y:S06]  /*6760*/  HMMA.16816.F32 R104, R144.reuse, R12, R104 ;  /* 0x0000000c9068723c */ /* 0x040fec0000001868 */
[C---:B------:R-:W-:Y:S01]  /*6770*/  HMMA.16816.F32 R100, R144.reuse, R14, R100 ;  /* 0x0000000e9064723c */ /* 0x040fe20000001864 */
[----:B------:R-:W3:Y:S05]  /*6780*/  LDSM.16.MT88.4 R12, [R192+0x10800] ;  /* 0x01080000c00c783b */ /* 0x000eea0000004200 */
[C---:B------:R-:W-:Y:S06]  /*6790*/  HMMA.16816.F32 R128, R144.reuse, R16, R128 ;  /* 0x000000109080723c */ /* 0x040fec0000001880 */
[C---:B------:R-:W-:Y:S01]  /*67a0*/  HMMA.16816.F32 R124, R144.reuse, R18, R124 ;  /* 0x00000012907c723c */ /* 0x040fe2000000187c */
[----:B------:R-:W5:Y:S05]  /*67b0*/  LDSM.16.MT88.4 R16, [R189+0xe800] ;  /* 0x00e80000bd10783b */ /* 0x000f6a0000004200 */
[C---:B------:R-:W-:Y:S06]  /*67c0*/  HMMA.16816.F32 R120, R144.reuse, R24, R120 ;  /* 0x000000189078723c */ /* 0x040fec0000001878 */
[----:B--2---:R-:W-:Y:S01]  /*67d0*/  HMMA.16816.F32 R36, R144, R8, R36 ;  /* 0x000000089024723c */ /* 0x004fe20000001824 */
[----:B------:R-:W-:-:S05]  /*67e0*/  IMAD.WIDE.U32 R24, R169, -0x326172a9, RZ ;  /* 0xcd9e8d57a9187825 */ /* 0x000fca00078e00ff */
[----:B------:R-:W-:Y:S01]  /*67f0*/  HMMA.16816.F32 R40, R144, R10, R40 ;  /* 0x0000000a9028723c */ /* 0x000fe20000001828 */
[----:B------:R-:W2:Y:S01]  /*6800*/  LDSM.16.MT88.4 R8, [R190+0x10800] ;  /* 0x01080000be08783b */ /* 0x000ea20000004200 */
[----:B------:R-:W-:Y:S01]  /*6810*/  LOP3.LUT R168, R25, R172, R168, 0x96, !PT ;  /* 0x000000ac19a87212 */ /* 0x000fe200078e96a8 */
[----:B------:R-:W-:-:S03]  /*6820*/  FFMA.FTZ R172, R33, UR6, -R204 ;  /* 0x0000000621ac7c23 */ /* 0x000fc600080108cc */
[----:B----4-:R-:W-:Y:S01]  /*6830*/  HMMA.16816.F32 R44, R144, R20, R44 ;  /* 0x00000014902c723c */ /* 0x010fe2000000182c */
[----:B------:R-:W-:Y:S02]  /*6840*/  IMAD.WIDE.U32 R168, R168, -0x2daee0ad, RZ ;  /* 0xd2511f53a8a87825 */ /* 0x000fe400078e00ff */
[----:B------:R-:W-:Y:S03]  /*6850*/  MUFU.EX2 R172, R172 ;  /* 0x000000ac00ac7308 */ /* 0x000fe60000000800 */
[----:B------:R-:W-:Y:S01]  /*6860*/  HMMA.16816.F32 R68, R96, R72, RZ ;  /* 0x000000486044723c */ /* 0x000fe200000018ff */
[----:B------:R-:W-:Y:S01]  /*6870*/  LOP3.LUT R20, R151, R24, R167, 0x96, !PT ;  /* 0x0000001897147212 */ /* 0x000fe200078e96a7 */
[----:B------:R-:W-:Y:S01]  /*6880*/  FFMA.FTZ R167, R140, UR6, -R225 ;  /* 0x000000068ca77c23 */ /* 0x000fe200080108e1 */
[----:B------:R-:W-:Y:S01]  /*6890*/  LOP3.LUT R149, R169, R166, R149, 0x96, !PT ;  /* 0x000000a6a9957212 */ /* 0x000fe200078e9695 */
[--C-:B------:R-:W-:Y:S01]  /*68a0*/  FFMA.FTZ R166, R148, UR6, -R225.reuse ;  /* 0x0000000694a67c23 */ /* 0x100fe200080108e1 */
[----:B------:R-:W-:Y:S01]  /*68b0*/  FFMA.FTZ R169, R136, UR6, -R225 ;  /* 0x0000000688a97c23 */ /* 0x000fe200080108e1 */
[----:B------:R-:W-:Y:S01]  /*68c0*/  IMAD.WIDE.U32 R20, R20, -0x2daee0ad, RZ ;  /* 0xd2511f5314147825 */ /* 0x000fe200078e00ff */
[----:B-1----:R-:W-:Y:S01]  /*68d0*/  HMMA.16816.F32 R60, R144, R4, R60 ;  /* 0x00000004903c723c */ /* 0x002fe2000000183c */
[----:B------:R-:W-:Y:S02]  /*68e0*/  MUFU.EX2 R167, R167 ;  /* 0x000000a700a77308 */ /* 0x000fe40000000800 */
[----:B------:R-:W-:Y:S01]  /*68f0*/  IMAD.WIDE.U32 R236, R149, -0x326172a9, RZ ;  /* 0xcd9e8d5795ec7825 */ /* 0x000fe200078e00ff */
[----:B------:R-:W-:-:S03]  /*6900*/  LOP3.LUT R230, R21, R168, R143, 0x96, !PT ;  /* 0x000000a815e67212 */ /* 0x000fc600078e968f */
[----:B------:R-:W-:Y:S01]  /*6910*/  FFMA.FTZ R168, R138, UR6, -R225 ;  /* 0x000000068aa87c23 */ /* 0x000fe200080108e1 */
[----:B------:R-:W-:Y:S01]  /*6920*/  HMMA.16816.F32 R64, R144, R6, R64 ;  /* 0x000000069040723c */ /* 0x000fe20000001840 */
[----:B------:R-:W1:Y:S01]  /*6930*/  LDSM.16.MT88.4 R4, [R189+0x10800] ;  /* 0x01080000bd04783b */ /* 0x000e620000004200 */
[----:B------:R-:W-:Y:S01]  /*6940*/  LOP3.LUT R142, R237, R150, R142, 0x96, !PT ;  /* 0x00000096ed8e7212 */ /* 0x000fe200078e968e */
[----:B------:R-:W-:Y:S01]  /*6950*/  IMAD.WIDE.U32 R230, R230, -0x326172a9, RZ ;  /* 0xcd9e8d57e6e67825 */ /* 0x000fe200078e00ff */
[----:B------:R-:W4:Y:S01]  /*6960*/  MUFU.EX2 R166, R166 ;  /* 0x000000a600a67308 */ /* 0x000f220000000800 */
[----:B------:R-:W-:Y:S01]  /*6970*/  LDSM.16.MT88.4 R148, [R188+0x10800] ;  /* 0x01080000bc94783b */ /* 0x000fe20000004200 */
[C---:B------:R-:W-:Y:S01]  /*6980*/  HMMA.16816.F32 R52, R96.reuse, R56, RZ ;  /* 0x000000386034723c */ /* 0x040fe200000018ff */
[----:B------:R-:W-:Y:S01]  /*6990*/  IMAD.WIDE.U32 R142, R142, -0x2daee0ad, RZ ;  /* 0xd2511f538e8e7825 */ /* 0x000fe200078e00ff */
[----:B------:R-:W-:Y:S01]  /*69a0*/  LOP3.LUT R236, R231, R236, R141, 0x96, !PT ;  /* 0x000000ece7ec7212 */ /* 0x000fe200078e968d */
[----:B------:R-:W-:Y:S03]  /*69b0*/  LDSM.16.MT88.4 R136, [R189+0xd000] ;  /* 0x00d00000bd88783b */ /* 0x000fe60000004200 */
[C---:B------:R-:W-:Y:S01]  /*69c0*/  HMMA.16816.F32 R76, R96.reuse, R80, RZ ;  /* 0x00000050604c723c */ /* 0x040fe200000018ff */
[----:B------:R-:W-:Y:S01]  /*69d0*/  IMAD.WIDE.U32 R236, R236, -0x2daee0ad, RZ ;  /* 0xd2511f53ecec7825 */ /* 0x000fe200078e00ff */
[----:B------:R-:W-:Y:S01]  /*69e0*/  LOP3.LUT R238, R143, R20, R34, 0x96, !PT ;  /* 0x000000148fee7212 */ /* 0x000fe200078e9622 */
[----:B------:R-:W-:Y:S03]  /*69f0*/  MUFU.EX2 R168, R168 ;  /* 0x000000a800a87308 */ /* 0x000fe60000000800 */
[----:B------:R-:W-:Y:S01]  /*6a00*/  HMMA.16816.F32 R72, R96, R74, RZ ;  /* 0x0000004a6048723c */ /* 0x000fe200000018ff */
[----:B------:R-:W-:-:S04]  /*6a10*/  IMAD.WIDE.U32 R238, R238, -0x326172a9, RZ ;  /* 0xcd9e8d57eeee7825 */ /* 0x000fc800078e00ff */
[----:B------:R-:W4:Y:S01]  /*6a20*/  MUFU.EX2 R169, R169 ;  /* 0x000000a900a97308 */ /* 0x000f220000000800 */
[C---:B------:R-:W-:Y:S06]  /*6a30*/  HMMA.16816.F32 R84, R96.reuse, R88, RZ ;  /* 0x000000586054723c */ /* 0x040fec00000018ff */
[C---:B------:R-:W-:Y:S06]  /*6a40*/  HMMA.16816.F32 R80, R96.reuse, R82, RZ ;  /* 0x000000526050723c */ /* 0x040fec00000018ff */
[----:B------:R-:W-:Y:S06]  /*6a50*/  HMMA.16816.F32 R88, R96, R90, RZ ;  /* 0x0000005a6058723c */ /* 0x000fec00000018ff */
[C---:B---3--:R-:W-:Y:S06]  /*6a60*/  HMMA.16816.F32 R68, R144.reuse, R12, R68 ;  /* 0x0000000c9044723c */ /* 0x048fec0000001844 */
[----:B-----5:R-:W-:Y:S01]  /*6a70*/  HMMA.16816.F32 R52, R144, R16, R52 ;  /* 0x000000109034723c */ /* 0x020fe20000001834 */
[----:B------:R-:W-:-:S02]  /*6a80*/  LOP3.LUT R12, R237, R142, R133, 0x96, !PT ;  /* 0x0000008eed0c7212 */ /* 0x000fc400078e9685 */
[----:B------:R-:W-:Y:S03]  /*6a90*/  LDSM.16.MT88.4 R140, [R192+0xd000] ;  /* 0x00d00000c08c783b */ /* 0x000fe60000004200 */
[----:B------:R-:W-:Y:S01]  /*6aa0*/  HMMA.16816.F32 R116, R96, R118, RZ ;  /* 0x000000766074723c */ /* 0x000fe200000018ff */
[----:B------:R-:W-:-:S05]  /*6ab0*/  IMAD.WIDE.U32 R16, R12, -0x326172a9, RZ ;  /* 0xcd9e8d570c107825 */ /* 0x000fca00078e00ff */
[----:B--2---:R-:W-:Y:S01]  /*6ac0*/  HMMA.16816.F32 R76, R144, R8, R76 ;  /* 0x00000008904c723c */ /* 0x004fe2000000184c */
[----:B------:R-:W-:Y:S02]  /*6ad0*/  SHF.R.U32.HI R13, RZ, 0x18, R16 ;  /* 0x00000018ff0d7819 */ /* 0x000fe40000011610 */
[----:B------:R-:W-:Y:S02]  /*6ae0*/  LOP3.LUT R12, R17, R238, R32, 0x96, !PT ;  /* 0x000000ee110c7212 */ /* 0x000fe400078e9620 */
[----:B------:R-:W-:Y:S01]  /*6af0*/  LDSM.16.MT88.4 R32, [R188+0xd000] ;  /* 0x00d00000bc20783b */ /* 0x000fe20000004200 */
[----:B------:R-:W-:Y:S01]  /*6b00*/  HMMA.16816.F32 R56, R96, R58, RZ ;  /* 0x0000003a6038723c */ /* 0x000fe200000018ff */
[----:B------:R-:W-:Y:S02]  /*6b10*/  SHF.R.U32.HI R8, RZ, 0x10, R16 ;  /* 0x00000010ff087819 */ /* 0x000fe40000011610 */
[----:B------:R-:W-:Y:S02]  /*6b20*/  SHF.R.U32.HI R25, RZ, 0x10, R12 ;  /* 0x00000010ff197819 */ /* 0x000fe4000001160c */
[----:B------:R-:W-:Y:S01]  /*6b30*/  LOP3.LUT R8, R8, 0xff, RZ, 0xc0, !PT ;  /* 0x000000ff08087812 */ /* 0x000fe200078ec0ff */
[----:B------:R-:W-:Y:S01]  /*6b40*/  HMMA.16816.F32 R72, R144, R14, R72 ;  /* 0x0000000e9048723c */ /* 0x000fe20000001848 */
[----:B------:R-:W-:-:S02]  /*6b50*/  LOP3.LUT R25, R25, 0xff, RZ, 0xc0, !PT ;  /* 0x000000ff19197812 */ /* 0x000fc400078ec0ff */
[----:B------:R-:W-:-:S03]  /*6b60*/  PRMT R13, R8, 0x5410, R13 ;  /* 0x00005410080d7816 */ /* 0x000fc6000000000d */
[C---:B------:R-:W-:Y:S01]  /*6b70*/  HMMA.16816.F32 R80, R144.reuse, R10, R80 ;  /* 0x0000000a9050723c */ /* 0x040fe20000001850 */
[C---:B------:R-:W-:Y:S01]  /*6b80*/  LOP3.LUT R14, R16.reuse, 0xffff, RZ, 0xc0, !PT ;  /* 0x0000ffff100e7812 */ /* 0x040fe200078ec0ff */
[----:B------:R-:W2:Y:S01]  /*6b90*/  LDSM.16.MT88.4 R8, [R190+0xd000] ;  /* 0x00d00000be08783b */ /* 0x000ea20000004200 */
[----:B------:R-:W-:Y:S02]  /*6ba0*/  LOP3.LUT R15, R16, 0xff, RZ, 0xc0, !PT ;  /* 0x000000ff100f7812 */ /* 0x000fe400078ec0ff */
[----:B------:R-:W-:Y:S01]  /*6bb0*/  SHF.R.U32.HI R14, RZ, 0x8, R14 ;  /* 0x00000008ff0e7819 */ /* 0x000fe2000001160e */
[C---:B-1----:R-:W-:Y:S01]  /*6bc0*/  HMMA.16816.F32 R84, R144.reuse, R4, R84 ;  /* 0x000000049054723c */ /* 0x042fe20000001854 */
[--C-:B------:R-:W-:Y:S02]  /*6bd0*/  HSET2.LE.AND R13, R13, R170.reuse, PT ;  /* 0x000000aa0d0d7233 */ /* 0x100fe40003803000 */
[----:B------:R-:W-:Y:S02]  /*6be0*/  PRMT R15, R15, 0x5410, R14 ;  /* 0x000054100f0f7816 */ /* 0x000fe4000000000e */
[----:B------:R-:W-:Y:S01]  /*6bf0*/  LOP3.LUT R14, R12, 0xffff, RZ, 0xc0, !PT ;  /* 0x0000ffff0c0e7812 */ /* 0x000fe200078ec0ff */
[----:B------:R-:W-:Y:S01]  /*6c00*/  HMMA.16816.F32 R88, R144, R6, R88 ;  /* 0x000000069058723c */ /* 0x000fe20000001858 */
[----:B------:R-:W1:Y:S01]  /*6c10*/  LDSM.16.MT88.4 R4, [R189+0xf000] ;  /* 0x00f00000bd04783b */ /* 0x000e620000004200 */
[----:B------:R-:W-:-:S02]  /*6c20*/  HSET2.LE.AND R15, R15, R170, PT ;  /* 0x000000aa0f0f7233 */ /* 0x000fc40003803000 */
[----:B------:R-:W-:Y:S02]  /*6c30*/  SHF.R.U32.HI R14, RZ, 0x8, R14 ;  /* 0x00000008ff0e7819 */ /* 0x000fe4000001160e */
[C---:B------:R-:W-:Y:S06]  /*6c40*/  HMMA.16816.F32 R116, R144.reuse, R26, R116 ;  /* 0x0000001a9074723c */ /* 0x040fec0000001874 */
[----:B------:R-:W-:Y:S01]  /*6c50*/  HMMA.16816.F32 R56, R144, R18, R56 ;  /* 0x000000129038723c */ /* 0x000fe20000001838 */
[----:B------:R-:W-:Y:S01]  /*6c60*/  LOP3.LUT R27, R12, 0xff, RZ, 0xc0, !PT ;  /* 0x000000ff0c1b7812 */ /* 0x000fe200078ec0ff */
[----:B------:R-:W-:Y:S01]  /*6c70*/  LDSM.16.MT88.4 R16, [R188+0xf000] ;  /* 0x00f00000bc10783b */ /* 0x000fe20000004200 */
[----:B------:R-:W-:-:S02]  /*6c80*/  SHF.R.U32.HI R12, RZ, 0x18, R12 ;  /* 0x00000018ff0c7819 */ /* 0x000fc4000001160c */
[----:B------:R-:W-:Y:S01]  /*6c90*/  PRMT R27, R27, 0x5410, R14 ;  /* 0x000054101b1b7816 */ /* 0x000fe2000000000e */
[C---:B------:R-:W-:Y:S01]  /*6ca0*/  HMMA.16816.F32 R48, R96.reuse, R50, RZ ;  /* 0x000000326030723c */ /* 0x040fe200000018ff */
[----:B------:R-:W-:Y:S02]  /*6cb0*/  PRMT R25, R25, 0x5410, R12 ;  /* 0x0000541019197816 */ /* 0x000fe4000000000c */
[C---:B------:R-:W-:Y:S01]  /*6cc0*/  F2FP.F16.F32.PACK_AB R14, R171.reuse, R174 ;  /* 0x000000aeab0e723e */ /* 0x040fe200000000ff */
[----:B------:R-:W-:Y:S01]  /*6cd0*/  FADD.FTZ R174, R174, R135 ;  /* 0x00000087aeae7221 */ /* 0x000fe20000010000 */
[--C-:B------:R-:W-:Y:S01]  /*6ce0*/  HSET2.LE.AND R24, R27, R170.reuse, PT ;  /* 0x000000aa1b187233 */ /* 0x100fe20003803000 */
[C---:B------:R-:W-:Y:S01]  /*6cf0*/  HMMA.16816.F32 R92, R96.reuse, R28, RZ ;  /* 0x0000001c605c723c */ /* 0x040fe200000018ff */
[----:B------:R-:W-:Y:S01]  /*6d00*/  HSET2.LE.AND R25, R25, R170, PT ;  /* 0x000000aa19197233 */ /* 0x000fe20003803000 */
[----:B------:R-:W-:Y:S01]  /*6d10*/  FADD.FTZ R174, R171, R174 ;  /* 0x000000aeabae7221 */ /* 0x000fe20000010000 */
[----:B----4-:R-:W-:Y:S01]  /*6d20*/  F2FP.F16.F32.PACK_AB R27, R167, R166 ;  /* 0x000000a6a71b723e */ /* 0x010fe200000000ff */
[----:B------:R-:W-:Y:S01]  /*6d30*/  FADD.FTZ R166, R166, R153 ;  /* 0x00000099a6a67221 */ /* 0x000fe20000010000 */
[----:B------:R-:W-:Y:S01]  /*6d40*/  F2FP.F16.F32.PACK_AB R12, R172, R173 ;  /* 0x000000adac0c723e */ /* 0x000fe200000000ff */
[----:B------:R-:W-:Y:S01]  /*6d50*/  HMMA.16816.F32 R96, R96, R30, RZ ;  /* 0x0000001e6060723c */ /* 0x000fe200000018ff */
[----:B------:R-:W-:Y:S01]  /*6d60*/  F2FP.F16.F32.PACK_AB R26, R169, R168 ;  /* 0x000000a8a91a723e */ /* 0x000fe200000000ff */
[----:B------:R-:W-:Y:S01]  /*6d70*/  LDSM.16.MT88.4 R28, [R192+0xf000] ;  /* 0x00f00000c01c783b */ /* 0x000fe20000004200 */
[----:B------:R-:W-:Y:S01]  /*6d80*/  LOP3.LUT R24, R24, R27, RZ, 0xc0, !PT ;  /* 0x0000001b18187212 */ /* 0x000fe200078ec0ff */
[----:B------:R-:W-:Y:S01]  /*6d90*/  FADD.FTZ R167, R167, R166 ;  /* 0x000000a6a7a77221 */ /* 0x000fe20000010000 */
[----:B------:R-:W-:Y:S01]  /*6da0*/  LOP3.LUT R25, R25, R14, RZ, 0xc0, !PT ;  /* 0x0000000e19197212 */ /* 0x000fe200078ec0ff */
[----:B------:R-:W-:Y:S01]  /*6db0*/  FADD.FTZ R173, R173, R174 ;  /* 0x000000aeadad7221 */ /* 0x000fe20000010000 */
[----:B------:R-:W-:Y:S01]  /*6dc0*/  LOP3.LUT R26, R15, R26, RZ, 0xc0, !PT ;  /* 0x0000001a0f1a7212 */ /* 0x000fe200078ec0ff */
[----:B------:R-:W-:Y:S01]  /*6dd0*/  FADD.FTZ R168, R168, R167 ;  /* 0x000000a7a8a87221 */ /* 0x000fe20000010000 */
[----:B------:R-:W-:Y:S01]  /*6de0*/  LOP3.LUT R27, R13, R12, RZ, 0xc0, !PT ;  /* 0x0000000c0d1b7212 */ /* 0x000fe200078ec0ff */
[----:B------:R-:W-:Y:S01]  /*6df0*/  FADD.FTZ R172, R172, R173 ;  /* 0x000000adacac7221 */ /* 0x000fe20000010000 */
[----:B------:R-:W3:Y:S01]  /*6e00*/  LDSM.16.MT88.4 R12, [R192+0x11000] ;  /* 0x01100000c00c783b */ /* 0x000ee20000004200 */
[----:B------:R-:W-:Y:S01]  /*6e10*/  HMMA.16816.F32 R48, R144, R22, R48 ;  /* 0x000000169030723c */ /* 0x000fe20000001830 */
[----:B------:R-:W-:-:S02]  /*6e20*/  FADD.FTZ R169, R169, R168 ;  /* 0x000000a8a9a97221 */ /* 0x000fc40000010000 */
[----:B------:R-:W-:Y:S03]  /*6e30*/  LDSM.16.MT88.4 R20, [R190+0xf000] ;  /* 0x00f00000be14783b */ /* 0x000fe60000004200 */
[C---:B--2---:R-:W-:Y:S06]  /*6e40*/  HMMA.16816.F32 R120, R24.reuse, R8, R120 ;  /* 0x000000081878723c */ /* 0x044fec0000001878 */
[C---:B------:R-:W-:Y:S01]  /*6e50*/  HMMA.16816.F32 R116, R24.reuse, R10, R116 ;  /* 0x0000000a1874723c */ /* 0x040fe20000001874 */
[----:B------:R-:W2:Y:S05]  /*6e60*/  LDSM.16.MT88.4 R8, [R190+0x11000] ;  /* 0x01100000be08783b */ /* 0x000eaa0000004200 */
[C---:B-1----:R-:W-:Y:S06]  /*6e70*/  HMMA.16816.F32 R52, R24.reuse, R4, R52 ;  /* 0x000000041834723c */ /* 0x042fec0000001834 */
[C---:B------:R-:W-:Y:S01]  /*6e80*/  HMMA.16816.F32 R56, R24.reuse, R6, R56 ;  /* 0x000000061838723c */ /* 0x040fe20000001838 */
[----:B------:R-:W1:Y:S05]  /*6e90*/  LDSM.16.MT88.4 R4, [R189+0x11000] ;  /* 0x01100000bd04783b */ /* 0x000e6a0000004200 */
[C---:B------:R-:W-:Y:S06]  /*6ea0*/  HMMA.16816.F32 R128, R24.reuse, R140, R128 ;  /* 0x0000008c1880723c */ /* 0x040fec0000001880 */
[----:B------:R-:W-:Y:S01]  /*6eb0*/  HMMA.16816.F32 R124, R24, R142, R124 ;  /* 0x0000008e187c723c */ /* 0x000fe2000000187c */
[--C-:B------:R-:W-:Y:S01]  /*6ec0*/  FFMA.FTZ R140, R228, UR6, -R225.reuse ;  /* 0x00000006e48c7c23 */ /* 0x100fe200080108e1 */
[----:B------:R-:W-:-:S04]  /*6ed0*/  FFMA.FTZ R141, R226, UR6, -R225 ;  /* 0x00000006e28d7c23 */ /* 0x000fc800080108e1 */
[----:B---3--:R-:W-:Y:S01]  /*6ee0*/  HMMA.16816.F32 R68, R24, R12, R68 ;  /* 0x0000000c1844723c */ /* 0x008fe20000001844 */
[----:B------:R-:W-:Y:S01]  /*6ef0*/  FFMA.FTZ R142, R224, UR6, -R225 ;  /* 0x00000006e08e7c23 */ /* 0x000fe200080108e1 */
[--C-:B------:R-:W-:Y:S01]  /*6f00*/  FFMA.FTZ R143, R207, UR6, -R204.reuse ;  /* 0x00000006cf8f7c23 */ /* 0x100fe200080108cc */
[----:B------:R-:W-:Y:S01]  /*6f10*/  FFMA.FTZ R225, R175, UR6, -R204 ;  /* 0x00000006afe17c23 */ /* 0x000fe200080108cc */
[----:B------:R-:W-:Y:S02]  /*6f20*/  MUFU.EX2 R140, R140 ;  /* 0x0000008c008c7308 */ /* 0x000fe40000000800 */
[----:B------:R-:W-:Y:S01]  /*6f30*/  HMMA.16816.F32 R92, R144, R148, R92 ;  /* 0x00000094905c723c */ /* 0x000fe2000000185c */
[----:B------:R-:W-:-:S05]  /*6f40*/  LOP3.LUT R12, R239, R230, R0, 0x96, !PT ;  /* 0x000000e6ef0c7212 */ /* 0x000fca00078e9600 */
[----:B------:R-:W-:Y:S01]  /*6f50*/  HMMA.16816.F32 R96, R144, R150, R96 ;  /* 0x000000969060723c */ /* 0x000fe20000001860 */
[----:B------:R-:W-:Y:S01]  /*6f60*/  IMAD.WIDE.U32 R12, R12, -0x2daee0ad, RZ ;  /* 0xd2511f530c0c7825 */ /* 0x000fe200078e00ff */
[----:B------:R-:W3:Y:S04]  /*6f70*/  MUFU.EX2 R141, R141 ;  /* 0x0000008d008d7308 */ /* 0x000ee80000000800 */
[----:B------:R-:W-:Y:S01]  /*6f80*/  LOP3.LUT R205, R13, R236, R205, 0x96, !PT ;  /* 0x000000ec0dcd7212 */ /* 0x000fe200078e96cd */
[--C-:B------:R-:W-:Y:S01]  /*6f90*/  FFMA.FTZ R144, R203, UR6, -R204.reuse ;  /* 0x00000006cb907c23 */ /* 0x100fe200080108cc */
[----:B------:R-:W-:Y:S01]  /*6fa0*/  FFMA.FTZ R146, R202, UR6, -R204 ;  /* 0x00000006ca927c23 */ /* 0x000fe200080108cc */
[C---:B------:R-:W-:Y:S01]  /*6fb0*/  HMMA.16816.F32 R104, R24.reuse, R32, R104 ;  /* 0x000000201868723c */ /* 0x040fe20000001868 */
[----:B------:R-:W-:Y:S05]  /*6fc0*/  MUFU.EX2 R142, R142 ;  /* 0x0000008e008e7308 */ /* 0x000fea0000000800 */
[----:B--2---:R-:W-:Y:S01]  /*6fd0*/  HMMA.16816.F32 R76, R24, R8, R76 ;  /* 0x00000008184c723c */ /* 0x004fe2000000184c */
[----:B------:R-:W-:-:S02]  /*6fe0*/  LOP3.LUT R33, R12, 0xff, RZ, 0xc0, !PT ;  /* 0x000000ff0c217812 */ /* 0x000fc400078ec0ff */
[----:B------:R-:W-:Y:S03]  /*6ff0*/  MUFU.EX2 R143, R143 ;  /* 0x0000008f008f7308 */ /* 0x000fe60000000800 */
[C---:B------:R-:W-:Y:S01]  /*7000*/  HMMA.16816.F32 R80, R24.reuse, R10, R80 ;  /* 0x0000000a1850723c */ /* 0x040fe20000001850 */
[----:B------:R-:W-:Y:S02]  /*7010*/  LOP3.LUT R8, R12, 0xffff, RZ, 0xc0, !PT ;  /* 0x0000ffff0c087812 */ /* 0x000fe400078ec0ff */
[--C-:B------:R-:W-:Y:S02]  /*7020*/  SHF.R.U32.HI R9, RZ, 0x18, R12.reuse ;  /* 0x00000018ff097819 */ /* 0x100fe4000001160c */
[----:B------:R-:W2:Y:S01]  /*7030*/  MUFU.EX2 R144, R144 ;  /* 0x0000009000907308 */ /* 0x000ea20000000800 */
[----:B-1----:R-:W-:Y:S01]  /*7040*/  HMMA.16816.F32 R84, R24, R4, R84 ;  /* 0x000000041854723c */ /* 0x002fe20000001854 */
[----:B------:R-:W-:-:S02]  /*7050*/  SHF.R.U32.HI R10, RZ, 0x10, R12 ;  /* 0x00000010ff0a7819 */ /* 0x000fc4000001160c */
[--C-:B------:R-:W-:Y:S02]  /*7060*/  SHF.R.U32.HI R12, RZ, 0x10, R205.reuse ;  /* 0x00000010ff0c7819 */ /* 0x100fe400000116cd */
[C---:B------:R-:W-:Y:S01]  /*7070*/  LOP3.LUT R11, R205.reuse, 0xff, RZ, 0xc0, !PT ;  /* 0x000000ffcd0b7812 */ /* 0x040fe200078ec0ff */
[C---:B------:R-:W-:Y:S01]  /*7080*/  HMMA.16816.F32 R72, R24.reuse, R14, R72 ;  /* 0x0000000e1848723c */ /* 0x040fe20000001848 */
[----:B------:R-:W-:Y:S01]  /*7090*/  MUFU.EX2 R146, R146 ;  /* 0x0000009200927308 */ /* 0x000fe20000000800 */
[----:B------:R-:W-:Y:S02]  /*70a0*/  LOP3.LUT R4, R205, 0xffff, RZ, 0xc0, !PT ;  /* 0x0000ffffcd047812 */ /* 0x000fe400078ec0ff */
[----:B------:R-:W-:Y:S02]  /*70b0*/  LOP3.LUT R10, R10, 0xff, RZ, 0xc0, !PT ;  /* 0x000000ff0a0a7812 */ /* 0x000fe400078ec0ff */
[----:B------:R-:W-:Y:S01]  /*70c0*/  SHF.R.U32.HI R5, RZ, 0x18, R205 ;  /* 0x00000018ff057819 */ /* 0x000fe200000116cd */
[----:B------:R-:W-:Y:S01]  /*70d0*/  HMMA.16816.F32 R88, R24, R6, R88 ;  /* 0x000000061858723c */ /* 0x000fe20000001858 */
[----:B------:R-:W-:Y:S01]  /*70e0*/  SHF.R.U32.HI R14, RZ, 0x8, R4 ;  /* 0x00000008ff0e7819 */ /* 0x000fe20000011604 */
[----:B------:R-:W1:Y:S01]  /*70f0*/  MUFU.EX2 R225, R225 ;  /* 0x000000e100e17308 */ /* 0x000e620000000800 */
[----:B------:R-:W-:-:S02]  /*7100*/  SHF.R.U32.HI R8, RZ, 0x8, R8 ;  /* 0x00000008ff087819 */ /* 0x000fc40000011608 */
[----:B------:R-:W-:Y:S01]  /*7110*/  LOP3.LUT R4, R12, 0xff, RZ, 0xc0, !PT ;  /* 0x000000ff0c047812 */ /* 0x000fe200078ec0ff */
[C---:B------:R-:W-:Y:S01]  /*7120*/  HMMA.16816.F32 R36, R24.reuse, R28, R36 ;  /* 0x0000001c1824723c */ /* 0x040fe20000001824 */
[----:B------:R-:W-:Y:S02]  /*7130*/  PRMT R9, R10, 0x5410, R9 ;  /* 0x000054100a097816 */ /* 0x000fe40000000009 */
[----:B------:R-:W-:Y:S02]  /*7140*/  PRMT R11, R11, 0x5410, R14 ;  /* 0x000054100b0b7816 */ /* 0x000fe4000000000e */
[----:B------:R-:W-:Y:S01]  /*7150*/  PRMT R33, R33, 0x5410, R8 ;  /* 0x0000541021217816 */ /* 0x000fe20000000008 */
[----:B------:R-:W-:Y:S01]  /*7160*/  HMMA.16816.F32 R40, R24, R30, R40 ;  /* 0x0000001e1828723c */ /* 0x000fe20000001828 */
[----:B------:R-:W-:Y:S01]  /*7170*/  PRMT R5, R4, 0x5410, R5 ;  /* 0x0000541004057816 */ /* 0x000fe20000000005 */
[----:B------:R-:W4:Y:S01]  /*7180*/  LDSM.16.MT88.4 R28, [R188+0x11000] ;  /* 0x01100000bc1c783b */ /* 0x000f220000004200 */
[----:B------:R-:W-:-:S02]  /*7190*/  HSET2.LE.AND R4, R11, R170, PT ;  /* 0x000000aa0b047233 */ /* 0x000fc40003803000 */
[--C-:B------:R-:W-:Y:S01]  /*71a0*/  HSET2.LE.AND R7, R9, R170.reuse, PT ;  /* 0x000000aa09077233 */ /* 0x100fe20003803000 */
[C---:B------:R-:W-:Y:S01]  /*71b0*/  HMMA.16816.F32 R44, R24.reuse, R20, R44 ;  /* 0x00000014182c723c */ /* 0x040fe2000000182c */
[--C-:B------:R-:W-:Y:S01]  /*71c0*/  HSET2.LE.AND R6, R33, R170.reuse, PT ;  /* 0x000000aa21067233 */ /* 0x100fe20003803000 */
[----:B------:R-:W-:Y:S01]  /*71d0*/  LDSM.16.MT88.4 R12, [R189+0xd800] ;  /* 0x00d80000bd0c783b */ /* 0x000fe20000004200 */
[----:B---3--:R-:W-:Y:S01]  /*71e0*/  F2FP.F16.F32.PACK_AB R11, R141, R140 ;  /* 0x0000008c8d0b723e */ /* 0x008fe200000000ff */
[----:B------:R-:W-:Y:S01]  /*71f0*/  FADD.FTZ R140, R140, R169 ;  /* 0x000000a98c8c7221 */ /* 0x000fe20000010000 */
[----:B------:R-:W-:Y:S01]  /*7200*/  HSET2.LE.AND R5, R5, R170, PT ;  /* 0x000000aa05057233 */ /* 0x000fe20003803000 */
[C---:B------:R-:W-:Y:S01]  /*7210*/  HMMA.16816.F32 R48, R24.reuse, R22, R48 ;  /* 0x000000161830723c */ /* 0x040fe20000001830 */
[----:B--2---:R-:W-:Y:S01]  /*7220*/  F2FP.F16.F32.PACK_AB R10, R144, R143 ;  /* 0x0000008f900a723e */ /* 0x004fe200000000ff */
[----:B------:R-:W2:Y:S01]  /*7230*/  LDSM.16.MT88.4 R20, [R192+0xd800] ;  /* 0x00d80000c014783b */ /* 0x000ea20000004200 */
[----:B------:R-:W-:Y:S01]  /*7240*/  F2FP.F16.F32.PACK_AB R9, R227, R142 ;  /* 0x0000008ee309723e */ /* 0x000fe200000000ff */
[----:B------:R-:W-:Y:S01]  /*7250*/  FADD.FTZ R143, R143, R172 ;  /* 0x000000ac8f8f7221 */ /* 0x000fe20000010000 */
[----:B-1----:R-:W-:Y:S01]  /*7260*/  F2FP.F16.F32.PACK_AB R8, R225, R146 ;  /* 0x00000092e108723e */ /* 0x002fe200000000ff */
[C---:B------:R-:W-:Y:S01]  /*7270*/  HMMA.16816.F32 R60, R24.reuse, R16, R60 ;  /* 0x00000010183c723c */ /* 0x040fe2000000183c */
[----:B------:R-:W-:Y:S01]  /*7280*/  LOP3.LUT R4, R4, R11, RZ, 0xc0, !PT ;  /* 0x0000000b04047212 */ /* 0x000fe200078ec0ff */
[----:B------:R-:W-:Y:S01]  /*7290*/  FADD.FTZ R141, R141, R140 ;  /* 0x0000008c8d8d7221 */ /* 0x000fe20000010000 */
[----:B------:R-:W-:Y:S01]  /*72a0*/  LOP3.LUT R5, R5, R10, RZ, 0xc0, !PT ;  /* 0x0000000a05057212 */ /* 0x000fe200078ec0ff */
[----:B------:R-:W-:Y:S01]  /*72b0*/  FADD.FTZ R143, R144, R143 ;  /* 0x0000008f908f7221 */ /* 0x000fe20000010000 */
[----:B------:R-:W-:Y:S01]  /*72c0*/  LOP3.LUT R6, R6, R9, RZ, 0xc0, !PT ;  /* 0x0000000906067212 */ /* 0x000fe200078ec0ff */
[----:B------:R-:W-:Y:S01]  /*72d0*/  HMMA.16816.F32 R64, R24, R18, R64 ;  /* 0x000000121840723c */ /* 0x000fe20000001840 */
[----:B------:R-:W-:Y:S01]  /*72e0*/  LOP3.LUT R7, R7, R8, RZ, 0xc0, !PT ;  /* 0x0000000807077212 */ /* 0x000fe200078ec0ff */
[----:B------:R-:W1:Y:S01]  /*72f0*/  LDSM.16.MT88.4 R16, [R190+0xd800] ;  /* 0x00d80000be10783b */ /* 0x000e620000004200 */
[----:B------:R-:W-:Y:S01]  /*7300*/  FADD.FTZ R142, R142, R141 ;  /* 0x0000008d8e8e7221 */ /* 0x000fe20000010000 */
[----:B------:R-:W-:-:S02]  /*7310*/  FADD.FTZ R146, R146, R143 ;  /* 0x0000008f92927221 */ /* 0x000fc40000010000 */
[----:B------:R-:W3:Y:S01]  /*7320*/  LDSM.16.MT88.4 R8, [R190+0xf800] ;  /* 0x00f80000be08783b */ /* 0x000ee20000004200 */
[----:B------:R-:W-:Y:S01]  /*7330*/  HMMA.16816.F32 R112, R24, R136, R112 ;  /* 0x000000881870723c */ /* 0x000fe20000001870 */
[----:B------:R-:W-:Y:S01]  /*7340*/  FADD.FTZ R227, R227, R142 ;  /* 0x0000008ee3e37221 */ /* 0x000fe20000010000 */
[----:B------:R-:W-:-:S04]  /*7350*/  FADD.FTZ R225, R225, R146 ;  /* 0x00000092e1e17221 */ /* 0x000fc80000010000 */
[C---:B------:R-:W-:Y:S01]  /*7360*/  HMMA.16816.F32 R108, R24.reuse, R138, R108 ;  /* 0x0000008a186c723c */ /* 0x040fe2000000186c */
[----:B------:R-:W5:Y:S05]  /*7370*/  LDSM.16.MT88.4 R136, [R188+0xd800] ;  /* 0x00d80000bc88783b */ /* 0x000f6a0000004200 */
[C---:B------:R-:W-:Y:S01]  /*7380*/  HMMA.16816.F32 R100, R24.reuse, R34, R100 ;  /* 0x000000221864723c */ /* 0x040fe20000001864 */
[----:B------:R-:W5:Y:S05]  /*7390*/  LDSM.16.MT88.4 R32, [R192+0xf800] ;  /* 0x00f80000c020783b */ /* 0x000f6a0000004200 */
[C---:B----4-:R-:W-:Y:S06]  /*73a0*/  HMMA.16816.F32 R92, R24.reuse, R28, R92 ;  /* 0x0000001c185c723c */ /* 0x050fec000000185c */
[----:B------:R-:W-:Y:S01]  /*73b0*/  HMMA.16816.F32 R96, R24, R30, R96 ;  /* 0x0000001e1860723c */ /* 0x000fe20000001860 */
[----:B------:R-:W4:Y:S04]  /*73c0*/  LDSM.16.MT88.4 R28, [R189+0xf800] ;  /* 0x00f80000bd1c783b */ /* 0x000f280000004200 */
[----:B------:R-:W4:Y:S01]  /*73d0*/  LDSM.16.MT88.4 R24, [R188+0xf800] ;  /* 0x00f80000bc18783b */ /* 0x000f220000004200 */
        /* <DEDUP_REMOVED lines=16> */
[C---:B----4-:R-:W-:Y:S06]  /*74e0*/  HMMA.16816.F32 R52, R4.reuse, R28, R52 ;  /* 0x0000001c0434723c */ /* 0x050fec0000001834 */
        /* <DEDUP_REMOVED lines=21> */
[----:B------:R-:W-:Y:S01]  /*7640*/  USHF.R.S32.HI UR5, URZ, 0x1f, UR17 ;  /* 0x0000001f3f057899 */ /* 0x000fe20008011411 */
[----:B------:R-:W-:-:S04]  /*7650*/  DEPBAR.LE SB0, 0x0 ;  /* 0x000080000000791a */ /* 0x000fc80000000000 */
[----:B------:R-:W-:Y:S01]  /*7660*/  IMAD.WIDE.U32 R22, R22, UR29, R4 ;  /* 0x0000001d16167c25 */ /* 0x000fe2000f8e0004 */
[----:B------:R-:W-:Y:S01]  /*7670*/  UIMAD UR4, UR28, UR17, URZ ;  /* 0x000000111c0472a4 */ /* 0x000fe2000f8e023f */
[----:B------:R-:W1:Y:S08]  /*7680*/  @!P4 LDC.64 R12, c[0x0][0x220] ;  /* 0x00008800ff0ccb82 */ /* 0x000e700000000a00 */
[----:B------:R-:W-:Y:S01]  /*7690*/  BAR.SYNC.DEFER_BLOCKING 0x0 ;  /* 0x0000000000007b1d */ /* 0x000fe20000010000 */
[----:B------:R-:W-:-:S02]  /*76a0*/  UISETP.GT.AND UP0, UPT, UR17, UR12, UPT ;  /* 0x0000000c1100728c */ /* 0x000fc4000bf04270 */
[----:B------:R-:W-:-:S05]  /*76b0*/  UIMAD UR4, UR5, UR29, UR4 ;  /* 0x0000001d050472a4 */ /* 0x000fca000f8e0204 */
[----:B------:R-:W2:Y:S01]  /*76c0*/  @!P3 LDC.64 R10, c[0x0][0x220] ;  /* 0x00008800ff0abb82 */ /* 0x000ea20000000a00 */
[----:B------:R-:W-:-:S07]  /*76d0*/  VIADD R20, R23, UR4 ;  /* 0x0000000417147c36 */ /* 0x000fce0008000000 */
[----:B------:R-:W3:Y:S08]  /*76e0*/  @!P2 LDC.64 R8, c[0x0][0x220] ;  /* 0x00008800ff08ab82 */ /* 0x000ef00000000a00 */
[----:B------:R-:W4:Y:S01]  /*76f0*/  @!P4 LDC.64 R6, c[0x0][0x220] ;  /* 0x00008800ff06cb82 */ /* 0x000f220000000a00 */
[C---:B-1----:R-:W-:Y:S01]  /*7700*/  @!P4 LEA R30, P1, R22.reuse, R12, 0x1 ;  /* 0x0000000c161ec211 */ /* 0x042fe200078208ff */
[----:B------:R-:W-:Y:S03]  /*7710*/  @P4 STS.128 [R209+0xc000], RZ ;  /* 0x00c000ffd1004388 */ /* 0x000fe60000000c00 */
[----:B------:R-:W-:-:S02]  /*7720*/  @!P4 LEA.HI.X R31, R22, R13, R20, 0x1, P1 ;  /* 0x0000000d161fc211 */ /* 0x000fc400008f0c14 */
[C---:B------:R-:W-:Y:S01]  /*7730*/  IADD3 R18, P1, R22.reuse, UR31, RZ ;  /* 0x0000001f16127c10 */ /* 0x040fe2000ff3e0ff */
[----:B------:R-:W1:Y:S01]  /*7740*/  @!P3 LDC.64 R4, c[0x0][0x220] ;  /* 0x00008800ff04bb82 */ /* 0x000e620000000a00 */
[----:B--2---:R-:W-:Y:S01]  /*7750*/  @!P3 LEA R28, P0, R22, R10, 0x1 ;  /* 0x0000000a161cb211 */ /* 0x004fe200078008ff */
[----:B------:R-:W-:Y:S01]  /*7760*/  @!PT LDS RZ, [RZ] ;  /* 0x00000000fffff984 */ /* 0x000fe20000000800 */
[----:B------:R-:W-:Y:S01]  /*7770*/  @!PT LDS RZ, [RZ] ;  /* 0x00000000fffff984 */ /* 0x000fe20000000800 */
[----:B------:R-:W-:Y:S01]  /*7780*/  @!PT LDS RZ, [RZ] ;  /* 0x00000000fffff984 */ /* 0x000fe20000000800 */
[----:B------:R-:W-:Y:S01]  /*7790*/  @!P4 LDGSTS.E.BYPASS.LTC128B.128 [R209+0xc000], desc[UR22][R30.64] ;  /* 0x0c0000001ed1cfae */ /* 0x000fe2000b901d56 */
[----:B------:R-:W-:Y:S02]  /*77a0*/  IADD3.X R19, R20, UR30, RZ, P1, !PT ;  /* 0x0000001e14137c10 */ /* 0x000fe40008ffe4ff */
        /* <DEDUP_REMOVED lines=9> */
[----:B------:R-:W-:Y:S02]  /*7840*/  @P2 STS.128 [R209+0x10000], RZ ;  /* 0x010000ffd1002388 */ /* 0x000fe40000000c00 */
[----:B------:R-:W3:Y:S01]  /*7850*/  @!P4 LDC.64 R14, c[0x0][0x220] ;  /* 0x00008800ff0ecb82 */ /* 0x000ee20000000a00 */
[C---:B----4-:R-:W-:Y:S01]  /*7860*/  @!P4 LEA R24, P1, R18.reuse, R6, 0x1 ;  /* 0x000000061218c211 */ /* 0x050fe200078208ff */
[----:B------:R-:W-:Y:S01]  /*7870*/  @!PT LDS RZ, [RZ] ;  /* 0x00000000fffff984 */ /* 0x000fe20000000800 */
[----:B------:R-:W-:Y:S01]  /*7880*/  @!PT LDS RZ, [RZ] ;  /* 0x00000000fffff984 */ /* 0x000fe20000000800 */
[----:B------:R-:W-:Y:S01]  /*7890*/  @!PT LDS RZ, [RZ] ;  /* 0x00000000fffff984 */ /* 0x000fe20000000800 */
[----:B------:R3:W-:Y:S03]  /*78a0*/  @!P2 LDGSTS.E.BYPASS.LTC128B.128 [R209+0x10000], desc[UR22][R26.64+0x100] ;  /* 0x100001001ad1afae */ /* 0x0007e6000b901d56 */
[C-C-:B------:R-:W-:Y:S01]  /*78b0*/  @!P4 LEA.HI.X R25, R18.reuse, R7, R19.reuse, 0x1, P1 ;  /* 0x000000071219c211 */ /* 0x140fe200008f0c13 */
[----:B------:R-:W-:Y:S01]  /*78c0*/  @P4 STS.128 [R209+0xc800], RZ ;  /* 0x00c800ffd1004388 */ /* 0x000fe20000000c00 */
[C---:B------:R-:W-:Y:S01]  /*78d0*/  IADD3 R20, P1, R18.reuse, UR31, RZ ;  /* 0x0000001f12147c10 */ /* 0x040fe2000ff3e0ff */
[----:B------:R-:W4:Y:S01]  /*78e0*/  @!P3 LDC.64 R12, c[0x0][0x220] ;  /* 0x00008800ff0cbb82 */ /* 0x000f220000000a00 */
[C---:B-1----:R-:W-:Y:S01]  /*78f0*/  @!P3 LEA R22, P0, R18.reuse, R4, 0x1 ;  /* 0x000000041216b211 */ /* 0x042fe200078008ff */
[----:B------:R-:W-:Y:S01]  /*7900*/  @!PT LDS RZ, [RZ] ;  /* 0x00000000fffff984 */ /* 0x000fe20000000800 */
[----:B------:R-:W-:Y:S01]  /*7910*/  @!PT LDS RZ, [RZ] ;  /* 0x00000000fffff984 */ /* 0x000fe20000000800 */
[----:B------:R-:W-:Y:S01]  /*7920*/  @!PT LDS RZ, [RZ] ;  /* 0x00000000fffff984 */ /* 0x000fe20000000800 */
[----:B------:R-:W-:Y:S03]  /*7930*/  @!P4 LDGSTS.E.BYPASS.LTC128B.128 [R209+0xc800], desc[UR22][R24.64] ;  /* 0x0c80000018d1cfae */ /* 0x000fe6000b901d56 */
[C-C-:B------:R-:W-:Y:S01]  /*7940*/  @!P3 LEA.HI.X R23, R18.reuse, R5, R19.reuse, 0x1, P0 ;  /* 0x000000051217b211 */ /* 0x140fe200000f0c13 */
[----:B------:R-:W-:Y:S02]  /*7950*/  @P3 STS.128 [R209+0xe800], RZ ;  /* 0x00e800ffd1003388 */ /* 0x000fe40000000c00 */
[----:B------:R-:W1:Y:S01]  /*7960*/  @!P2 LDC.64 R10, c[0x0][0x220] ;  /* 0x00008800ff0aab82 */ /* 0x000e620000000a00 */
[C---:B--2---:R-:W-:Y:S01]  /*7970*/  @!P2 LEA R16, P0, R18.reuse, R16, 0x1 ;  /* 0x000000101210a211 */ /* 0x044fe200078008ff */
[----:B------:R-:W-:Y:S01]  /*7980*/  @!PT LDS RZ, [RZ] ;  /* 0x00000000fffff984 */ /* 0x000fe20000000800 */
[----:B------:R-:W-:Y:S01]  /*7990*/  @!PT LDS RZ, [RZ] ;  /* 0x00000000fffff984 */ /* 0x000fe20000000800 */
[----:B------:R-:W-:Y:S01]  /*79a0*/  @!PT LDS RZ, [RZ] ;  /* 0x00000000fffff984 */ /* 0x000fe20000000800 */
[----:B------:R-:W-:Y:S03]  /*79b0*/  @!P3 LDGSTS.E.BYPASS.LTC128B.128 [R209+0xe800], desc[UR22][R22.64+0x80] ;  /* 0x0e80008016d1bfae */ /* 0x000fe6000b901d56 */
[----:B------:R-:W-:Y:S01]  /*79c0*/  @!P2 LEA.HI.X R17, R18, R17, R19, 0x1, P0 ;  /* 0x000000111211a211 */ /* 0x000fe200000f0c13 */
[----:B------:R-:W-:Y:S01]  /*79d0*/  @P2 STS.128 [R209+0x10800], RZ ;  /* 0x010800ffd1002388 */ /* 0x000fe20000000c00 */
[----:B------:R-:W-:Y:S01]  /*79e0*/  IADD3.X R19, R19, UR30, RZ, P1, !PT ;  /* 0x0000001e13137c10 */ /* 0x000fe20008ffe4ff */
[----:B------:R-:W2:Y:S02]  /*79f0*/  @!P4 LDC.64 R8, c[0x0][0x220] ;  /* 0x00008800ff08cb82 */ /* 0x000ea40000000a00 */
[----:B------:R-:W-:Y:S01]  /*7a00*/  @!PT LDS RZ, [RZ] ;  /* 0x00000000fffff984 */ /* 0x000fe20000000800 */
[----:B------:R-:W-:Y:S01]  /*7a10*/  @!PT LDS RZ, [RZ] ;  /* 0x00000000fffff984 */ /* 0x000fe20000000800 */
[----:B------:R-:W-:Y:S01]  /*7a20*/  @!PT LDS RZ, [RZ] ;  /* 0x00000000fffff984 */ /* 0x000fe20000000800 */
[----:B------:R-:W-:Y:S01]  /*7a30*/  @!P2 LDGSTS.E.BYPASS.LTC128B.128 [R209+0x10800], desc[UR22][R16.64+0x100] ;  /* 0x1080010010d1afae */ /* 0x000fe2000b901d56 */
[----:B---3--:R-:W-:-:S03]  /*7a40*/  @!P4 LEA R26, P0, R20, R14, 0x1 ;  /* 0x0000000e141ac211 */ /* 0x008fc600078008ff */
[----:B------:R-:W-:Y:S01]  /*7a50*/  @P4 STS.128 [R209+0xd000], RZ ;  /* 0x00d000ffd1004388 */ /* 0x000fe20000000c00 */
[C---:B------:R-:W-:Y:S01]  /*7a60*/  IADD3 R14, P5, R20.reuse, UR31, RZ ;  /* 0x0000001f140e7c10 */ /* 0x040fe2000ffbe0ff */
[----:B------:R-:W3:Y:S01]  /*7a70*/  @!P3 LDC.64 R6, c[0x0][0x220] ;  /* 0x00008800ff06bb82 */ /* 0x000ee20000000a00 */
[C---:B------:R-:W-:Y:S02]  /*7a80*/  @!P4 LEA.HI.X R27, R20.reuse, R15, R19, 0x1, P0 ;  /* 0x0000000f141bc211 */ /* 0x040fe400000f0c13 */
[----:B----4-:R-:W-:-:S03]  /*7a90*/  @!P3 LEA R12, P1, R20, R12, 0x1 ;  /* 0x0000000c140cb211 */ /* 0x010fc600078208ff */
[----:B------:R-:W-:Y:S01]  /*7aa0*/  @!PT LDS RZ, [RZ] ;  /* 0x00000000fffff984 */ /* 0x000fe20000000800 */
[----:B------:R-:W-:Y:S01]  /*7ab0*/  @!PT LDS RZ, [RZ] ;  /* 0x00000000fffff984 */ /* 0x000fe20000000800 */
[----:B------:R-:W-:Y:S01]  /*7ac0*/  @!PT LDS RZ, [RZ] ;  /* 0x00000000fffff984 */ /* 0x000fe20000000800 */
[----:B------:R4:W-:Y:S01]  /*7ad0*/  @!P4 LDGSTS.E.BYPASS.LTC128B.128 [R209+0xd000], desc[UR22][R26.64] ;  /* 0x0d0000001ad1cfae */ /* 0x0009e2000b901d56 */
[C-C-:B------:R-:W-:Y:S01]  /*7ae0*/  @!P3 LEA.HI.X R13, R20.reuse, R13, R19.reuse, 0x1, P1 ;  /* 0x0000000d140db211 */ /* 0x140fe200008f0c13 */
[----:B------:R-:W5:Y:S01]  /*7af0*/  @!P2 LDC.64 R4, c[0x0][0x220] ;  /* 0x00008800ff04ab82 */ /* 0x000f620000000a00 */
[C---:B-1----:R-:W-:Y:S01]  /*7b00*/  @!P2 LEA R10, P0, R20.reuse, R10, 0x1 ;  /* 0x0000000a140aa211 */ /* 0x042fe200078008ff */
[----:B------:R-:W-:Y:S03]  /*7b10*/  @P3 STS.128 [R209+0xf000], RZ ;  /* 0x00f000ffd1003388 */ /* 0x000fe60000000c00 */
[----:B------:R-:W-:Y:S01]  /*7b20*/  @!P2 LEA.HI.X R11, R20, R11, R19, 0x1, P0 ;  /* 0x0000000b140ba211 */ /* 0x000fe200000f0c13 */
[----:B------:R-:W-:Y:S01]  /*7b30*/  @!PT LDS RZ, [RZ] ;  /* 0x00000000fffff984 */ /* 0x000fe20000000800 */
[----:B------:R-:W-:Y:S01]  /*7b40*/  @!PT LDS RZ, [RZ] ;  /* 0x00000000fffff984 */ /* 0x000fe20000000800 */
[----:B------:R-:W-:Y:S01]  /*7b50*/  @!PT LDS RZ, [RZ] ;  /* 0x00000000fffff984 */ /* 0x000fe20000000800 */
[----:B------:R1:W-:Y:S01]  /*7b60*/  @!P3 LDGSTS.E.BYPASS.LTC128B.128 [R209+0xf000], desc[UR22][R12.64+0x80] ;  /* 0x0f0000800cd1bfae */ /* 0x0003e2000b901d56 */
[----:B------:R-:W-:Y:S02]  /*7b70*/  IADD3.X R19, R19, UR30, RZ, P5, !PT ;  /* 0x0000001e13137c10 */ /* 0x000fe4000affe4ff */
[C---:B--2---:R-:W-:Y:S01]  /*7b80*/  @!P4 LEA R8, P5, R14.reuse, R8, 0x1 ;  /* 0x000000080e08c211 */ /* 0x044fe200078a08ff */
[----:B------:R-:W-:Y:S03]  /*7b90*/  @P2 STS.128 [R209+0x11000], RZ ;  /* 0x011000ffd1002388 */ /* 0x000fe60000000c00 */
[C---:B------:R-:W-:Y:S01]  /*7ba0*/  @!P4 LEA.HI.X R9, R14.reuse, R9, R19, 0x1, P5 ;  /* 0x000000090e09c211 */ /* 0x040fe200028f0c13 */
[----:B------:R-:W-:Y:S01]  /*7bb0*/  @!PT LDS RZ, [RZ] ;  /* 0x00000000fffff984 */ /* 0x000fe20000000800 */
[----:B------:R-:W-:Y:S01]  /*7bc0*/  @!PT LDS RZ, [RZ] ;  /* 0x00000000fffff984 */ /* 0x000fe20000000800 */
[----:B------:R-:W-:Y:S01]  /*7bd0*/  @!PT LDS RZ, [RZ] ;  /* 0x00000000fffff984 */ /* 0x000fe20000000800 */
[----:B------:R-:W-:Y:S01]  /*7be0*/  @!P2 LDGSTS.E.BYPASS.LTC128B.128 [R209+0x11000], desc[UR22][R10.64+0x100] ;  /* 0x110001000ad1afae */ /* 0x000fe2000b901d56 */
[----:B---3--:R-:W-:-:S03]  /*7bf0*/  @!P3 LEA R28, P1, R14, R6, 0x1 ;  /* 0x000000060e1cb211 */ /* 0x008fc600078208ff */
        /* <DEDUP_REMOVED lines=19> */
[----:B----4-:R-:W-:Y:S04]  /*7d30*/  LDSM.16.M88.4 R24, [R198] ;  /* 0x00000000c618783b */ /* 0x010fe80000000200 */
[----:B------:R-:W4:Y:S04]  /*7d40*/  LDSM.16.M88.4 R148, [R197+0x6000] ;  /* 0x00600000c594783b */ /* 0x000f280000000200 */
[----:B------:R-:W5:Y:S04]  /*7d50*/  LDSM.16.M88.4 R140, [R197+0x6800] ;  /* 0x00680000c58c783b */ /* 0x000f680000000200 */
[----:B------:R-:W3:Y:S04]  /*7d60*/  LDSM.16.M88.4 R32, [R197+0x7000] ;  /* 0x00700000c520783b */ /* 0x000ee80000000200 */
[----:B------:R-:W3:Y:S04]  /*7d70*/  LDSM.16.M88.4 R156, [R197+0x7800] ;  /* 0x00780000c59c783b */ /* 0x000ee80000000200 */
[----:B------:R-:W-:Y:S04]  /*7d80*/  LDSM.16.M88.4 R4, [R196] ;  /* 0x00000000c404783b */ /* 0x000fe80000000200 */
[----:B------:R-:W3:Y:S04]  /*7d90*/  LDSM.16.M88.4 R20, [R195] ;  /* 0x00000000c314783b */ /* 0x000ee80000000200 */
[----:B------:R-:W3:Y:S04]  /*7da0*/  LDSM.16.M88.4 R16, [R187] ;  /* 0x00000000bb10783b */ /* 0x000ee80000000200 */
[----:B-1----:R-:W1:Y:S04]  /*7db0*/  LDSM.16.M88.4 R12, [R186] ;  /* 0x00000000ba0c783b */ /* 0x002e680000000200 */
[----:B--2---:R-:W2:Y:S04]  /*7dc0*/  LDSM.16.M88.4 R8, [R185] ;  /* 0x00000000b908783b */ /* 0x004ea80000000200 */
[----:B------:R-:W-:Y:S01]  /*7dd0*/  LDSM.16.M88.4 R172, [R191+0x6000] ;  /* 0x00600000bfac783b */ /* 0x000fe20000000200 */
[C---:B----4-:R-:W-:Y:S03]  /*7de0*/  HMMA.16816.F32 R152, R24.reuse, R148, RZ ;  /* 0x000000941898723c */ /* 0x050fe600000018ff */
[----:B------:R-:W-:Y:S04]  /*7df0*/  LDSM.16.M88.4 R168, [R191+0x6800] ;  /* 0x00680000bfa8783b */ /* 0x000fe80000000200 */
[----:B------:R-:W-:Y:S01]  /*7e00*/  LDSM.16.M88.4 R164, [R191+0x7000] ;  /* 0x00700000bfa4783b */ /* 0x000fe20000000200 */
[C---:B-----5:R-:W-:Y:S03]  /*7e10*/  HMMA.16816.F32 R144, R24.reuse, R140, RZ ;  /* 0x0000008c1890723c */ /* 0x060fe600000018ff */
[----:B------:R-:W-:Y:S03]  /*7e20*/  LDSM.16.M88.4 R160, [R191+0x7800] ;  /* 0x00780000bfa0783b */ /* 0x000fe60000000200 */
[C---:B---3--:R-:W-:Y:S01]  /*7e30*/  HMMA.16816.F32 R136, R24.reuse, R32, RZ ;  /* 0x000000201888723c */ /* 0x048fe200000018ff */
[----:B------:R-:W0:Y:S05]  /*7e40*/  LDGDEPBAR ;  /* 0x00000000000079af */ /* 0x000e2a0000000000 */
[C---:B------:R-:W-:Y:S06]  /*7e50*/  HMMA.16816.F32 R148, R24.reuse, R150, RZ ;  /* 0x000000961894723c */ /* 0x040fec00000018ff */
[C---:B------:R-:W-:Y:S06]  /*7e60*/  HMMA.16816.F32 R140, R24.reuse, R142, RZ ;  /* 0x0000008e188c723c */ /* 0x040fec00000018ff */
[C---:B------:R-:W-:Y:S06]  /*7e70*/  HMMA.16816.F32 R32, R24.reuse, R34, RZ ;  /* 0x000000221820723c */ /* 0x040fec00000018ff */
[C---:B------:R-:W-:Y:S06]  /*7e80*/  HMMA.16816.F32 R28, R24.reuse, R156, RZ ;  /* 0x0000009c181c723c */ /* 0x040fec00000018ff */
[----:B------:R-:W-:Y:S01]  /*7e90*/  HMMA.16816.F32 R24, R24, R158, RZ ;  /* 0x0000009e1818723c */ /* 0x000fe200000018ff */
[----:B------:R-:W3:Y:S05]  /*7ea0*/  LDSM.16.M88.4 R156, [R194] ;  /* 0x00000000c29c783b */ /* 0x000eea0000000200 */
[C---:B------:R-:W-:Y:S06]  /*7eb0*/  HMMA.16816.F32 R152, R4.reuse, R20, R152 ;  /* 0x000000140498723c */ /* 0x040fec0000001898 */
[C---:B------:R-:W-:Y:S01]  /*7ec0*/  HMMA.16816.F32 R148, R4.reuse, R22, R148 ;  /* 0x000000160494723c */ /* 0x040fe20000001894 */
[----:B------:R-:W-:Y:S05]  /*7ed0*/  LDSM.16.M88.4 R20, [R184] ;  /* 0x00000000b814783b */ /* 0x000fea0000000200 */
[C---:B------:R-:W-:Y:S06]  /*7ee0*/  HMMA.16816.F32 R144, R4.reuse, R16, R144 ;  /* 0x000000100490723c */ /* 0x040fec0000001890 */
[C---:B------:R-:W-:Y:S01]  /*7ef0*/  HMMA.16816.F32 R140, R4.reuse, R18, R140 ;  /* 0x00000012048c723c */ /* 0x040fe2000000188c */
[----:B------:R-:W-:Y:S05]  /*7f00*/  LDSM.16.M88.4 R16, [R184+0x800] ;  /* 0x00080000b810783b */ /* 0x000fea0000000200 */
[C---:B-1----:R-:W-:Y:S06]  /*7f10*/  HMMA.16816.F32 R136, R4.reuse, R12, R136 ;  /* 0x0000000c0488723c */ /* 0x042fec0000001888 */
[C---:B------:R-:W-:Y:S01]  /*7f20*/  HMMA.16816.F32 R32, R4.reuse, R14, R32 ;  /* 0x0000000e0420723c */ /* 0x040fe20000001820 */
[----:B------:R-:W-:Y:S05]  /*7f30*/  LDSM.16.M88.4 R12, [R184+0x1000] ;  /* 0x00100000b80c783b */ /* 0x000fea0000000200 */
[C---:B--2---:R-:W-:Y:S06]  /*7f40*/  HMMA.16816.F32 R28, R4.reuse, R8, R28 ;  /* 0x00000008041c723c */ /* 0x044fec000000181c */
[----:B------:R-:W-:Y:S01]  /*7f50*/  HMMA.16816.F32 R24, R4, R10, R24 ;  /* 0x0000000a0418723c */ /* 0x000fe20000001818 */
[----:B------:R-:W1:Y:S04]  /*7f60*/  LDSM.16.M88.4 R4, [R193] ;  /* 0x00000000c104783b */ /* 0x000e680000000200 */
        /* <DEDUP_REMOVED lines=139> */
[----:B------:R-:W-:Y:S01]  /*8820*/  IMAD.U32 R13, RZ, RZ, UR4 ;  /* 0x00000004ff0d7e24 */ /* 0x000fe2000f8e00ff */
[C---:B------:R-:W-:Y:S02]  /*8830*/  IADD3 R18, P5, R21.reuse, UR27, RZ ;  /* 0x0000001b15127c10 */ /* 0x040fe4000ffbe0ff */
[----:B------:R-:W5:Y:S02]  /*8840*/  @!P4 LDC.64 R4, c[0x0][0x218] ;  /* 0x00008600ff04cb82 */ /* 0x000f640000000a00 */
[----:B------:R-:W-:Y:S02]  /*8850*/  LEA.HI.X R20, R20, R213, R13, 0x6, P0 ;  /* 0x000000d514147211 */ /* 0x000fe400000f340d */
[C---:B-1----:R-:W-:Y:S02]  /*8860*/  @!P4 LEA R158, P0, R21.reuse, R10, 0x1 ;  /* 0x0000000a159ec211 */ /* 0x042fe400078008ff */
[----:B------:R-:W-:Y:S02]  /*8870*/  IADD3.X R19, R20, UR26, RZ, P5, !PT ;  /* 0x0000001a14137c10 */ /* 0x000fe4000affe4ff */
[----:B------:R-:W1:Y:S01]  /*8880*/  @!P3 LDC.64 R16, c[0x0][0x218] ;  /* 0x00008600ff10bb82 */ /* 0x000e620000000a00 */
[----:B------:R-:W-:-:S02]  /*8890*/  @!P4 LEA.HI.X R159, R21, R11, R20, 0x1, P0 ;  /* 0x0000000b159fc211 */ /* 0x000fc400000f0c14 */
[----:B---3--:R-:W-:-:S03]  /*88a0*/  @!P3 LEA R156, P0, R21, R8, 0x1 ;  /* 0x00000008159cb211 */ /* 0x008fc600078008ff */
[----:B------:R-:W-:Y:S01]  /*88b0*/  @!PT LDS RZ, [RZ] ;  /* 0x00000000fffff984 */ /* 0x000fe20000000800 */
[----:B------:R-:W-:Y:S01]  /*88c0*/  @!PT LDS RZ, [RZ] ;  /* 0x00000000fffff984 */ /* 0x000fe20000000800 */
[----:B------:R-:W-:Y:S01]  /*88d0*/  @!PT LDS RZ, [RZ] ;  /* 0x00000000fffff984 */ /* 0x000fe20000000800 */
[----:B------:R2:W-:Y:S01]  /*88e0*/  @!P4 LDGSTS.E.BYPASS.LTC128B.128 [R209+0x6000], desc[UR22][R158.64] ;  /* 0x060000009ed1cfae */ /* 0x0005e2000b901d56 */
[C-C-:B------:R-:W-:Y:S01]  /*88f0*/  @!P3 LEA.HI.X R157, R21.reuse, R9, R20.reuse, 0x1, P0 ;  /* 0x00000009159db211 */ /* 0x140fe200000f0c14 */
[----:B------:R-:W3:Y:S01]  /*8900*/  @!P2 LDC.64 R14, c[0x0][0x218] ;  /* 0x00008600ff0eab82 */ /* 0x000ee20000000a00 */
[C---:B----4-:R-:W-:Y:S01]  /*8910*/  @!P2 LEA R22, P0, R21.reuse, R6, 0x1 ;  /* 0x000000061516a211 */ /* 0x050fe200078008ff */
[----:B------:R2:W-:Y:S03]  /*8920*/  @P3 STS.128 [R209+0x8000], RZ ;  /* 0x008000ffd1003388 */ /* 0x0005e60000000c00 */
[----:B------:R-:W-:Y:S01]  /*8930*/  @!P2 LEA.HI.X R23, R21, R7, R20, 0x1, P0 ;  /* 0x000000071517a211 */ /* 0x000fe200000f0c14 */
[----:B------:R-:W-:Y:S01]  /*8940*/  @!PT LDS RZ, [RZ] ;  /* 0x00000000fffff984 */ /* 0x000fe20000000800 */
[----:B------:R-:W-:Y:S01]  /*8950*/  @!PT LDS RZ, [RZ] ;  /* 0x00000000fffff984 */ /* 0x000fe20000000800 */
[----:B------:R-:W-:Y:S01]  /*8960*/  @!PT LDS RZ, [RZ] ;  /* 0x00000000fffff984 */ /* 0x000fe20000000800 */
[----:B------:R2:W-:Y:S02]  /*8970*/  @!P3 LDGSTS.E.BYPASS.LTC128B.128 [R209+0x8000], desc[UR22][R156.64+0x80] ;  /* 0x080000809cd1bfae */ /* 0x0005e4000b901d56 */
[----:B------:R-:W4:Y:S01]  /*8980*/  @!P4 LDC.64 R12, c[0x0][0x218] ;  /* 0x00008600ff0ccb82 */ /* 0x000f220000000a00 */
[C---:B-----5:R-:W-:Y:S01]  /*8990*/  @!P4 LEA R134, P1, R18.reuse, R4, 0x1 ;  /* 0x000000041286c211 */ /* 0x060fe200078208ff */
[----:B------:R2:W-:Y:S03]  /*89a0*/  @P2 STS.128 [R209+0xa000], RZ ;  /* 0x00a000ffd1002388 */ /* 0x0005e60000000c00 */
[C-C-:B------:R-:W-:Y:S01]  /*89b0*/  @!P4 LEA.HI.X R135, R18.reuse, R5, R19.reuse, 0x1, P1 ;  /* 0x000000051287c211 */ /* 0x140fe200008f0c13 */
[----:B------:R-:W-:Y:S01]  /*89c0*/  @!PT LDS RZ, [RZ] ;  /* 0x00000000fffff984 */ /* 0x000fe20000000800 */
[----:B------:R-:W-:Y:S01]  /*89d0*/  @!PT LDS RZ, [RZ] ;  /* 0x00000000fffff984 */ /* 0x000fe20000000800 */
[----:B------:R-:W-:Y:S01]  /*89e0*/  @!PT LDS RZ, [RZ] ;  /* 0x00000000fffff984 */ /* 0x000fe20000000800 */
[----:B------:R2:W-:Y:S02]  /*89f0*/  @!P2 LDGSTS.E.BYPASS.LTC128B.128 [R209+0xa000], desc[UR22][R22.64+0x100] ;  /* 0x0a00010016d1afae */ /* 0x0005e4000b901d56 */
[----:B------:R-:W5:Y:S01]  /*8a00*/  @!P3 LDC.64 R10, c[0x0][0x218] ;  /* 0x00008600ff0abb82 */ /* 0x000f620000000a00 */
[C---:B-1----:R-:W-:Y:S01]  /*8a10*/  @!P3 LEA R16, P0, R18.reuse, R16, 0x1 ;  /* 0x000000101210b211 */ /* 0x042fe200078008ff */
[----:B------:R2:W-:Y:S03]  /*8a20*/  @P4 STS.128 [R209+0x6800], RZ ;  /* 0x006800ffd1004388 */ /* 0x0005e60000000c00 */
[C-C-:B------:R-:W-:Y:S01]  /*8a30*/  @!P3 LEA.HI.X R17, R18.reuse, R17, R19.reuse, 0x1, P0 ;  /* 0x000000111211b211 */ /* 0x140fe200000f0c13 */
[----:B------:R-:W-:Y:S01]  /*8a40*/  @!PT LDS RZ, [RZ] ;  /* 0x00000000fffff984 */ /* 0x000fe20000000800 */
[----:B------:R-:W-:Y:S01]  /*8a50*/  @!PT LDS RZ, [RZ] ;  /* 0x00000000fffff984 */ /* 0x000fe20000000800 */
[----:B------:R-:W-:Y:S01]  /*8a60*/  @!PT LDS RZ, [RZ] ;  /* 0x00000000fffff984 */ /* 0x000fe20000000800 */
[----:B------:R2:W-:Y:S02]  /*8a70*/  @!P4 LDGSTS.E.BYPASS.LTC128B.128 [R209+0x6800], desc[UR22][R134.64] ;  /* 0x0680000086d1cfae */ /* 0x0005e4000b901d56 */
[----:B------:R-:W1:Y:S01]  /*8a80*/  @!P2 LDC.64 R8, c[0x0][0x218] ;  /* 0x00008600ff08ab82 */ /* 0x000e620000000a00 */
[C---:B---3--:R-:W-:Y:S01]  /*8a90*/  @!P2 LEA R14, P0, R18.reuse, R14, 0x1 ;  /* 0x0000000e120ea211 */ /* 0x048fe200078008ff */
[----:B------:R2:W-:Y:S03]  /*8aa0*/  @P3 STS.128 [R209+0x8800], RZ ;  /* 0x008800ffd1003388 */ /* 0x0005e60000000c00 */
[C---:B------:R-:W-:Y:S01]  /*8ab0*/  @!P2 LEA.HI.X R15, R18.reuse, R15, R19, 0x1, P0 ;  /* 0x0000000f120fa211 */ /* 0x040fe200000f0c13 */
[----:B------:R-:W-:Y:S01]  /*8ac0*/  @!PT LDS RZ, [RZ] ;  /* 0x00000000fffff984 */ /* 0x000fe20000000800 */
[----:B------:R-:W-:Y:S01]  /*8ad0*/  @!PT LDS RZ, [RZ] ;  /* 0x00000000fffff984 */ /* 0x000fe20000000800 */
[----:B------:R-:W-:Y:S01]  /*8ae0*/  @!PT LDS RZ, [RZ] ;  /* 0x00000000fffff984 */ /* 0x000fe20000000800 */
[----:B------:R2:W-:Y:S01]  /*8af0*/  @!P3 LDGSTS.E.BYPASS.LTC128B.128 [R209+0x8800], desc[UR22][R16.64+0x80] ;  /* 0x0880008010d1bfae */ /* 0x0005e2000b901d56 */
[----:B------:R-:W-:Y:S01]  /*8b00*/  IADD3 R18, P5, R18, UR27, RZ ;  /* 0x0000001b12127c10 */ /* 0x000fe2000ffbe0ff */
[----:B------:R-:W3:Y:S02]  /*8b10*/  @!P4 LDC.64 R6, c[0x0][0x218] ;  /* 0x00008600ff06cb82 */ /* 0x000ee40000000a00 */
[----:B------:R2:W-:Y:S01]  /*8b20*/  @P2 STS.128 [R209+0xa800], RZ ;  /* 0x00a800ffd1002388 */ /* 0x0005e20000000c00 */
[----:B----4-:R-:W-:-:S02]  /*8b30*/  @!P4 LEA R12, P1, R18, R12, 0x1 ;  /* 0x0000000c120cc211 */ /* 0x010fc400078208ff */
[----:B------:R-:W-:Y:S01]  /*8b40*/  IADD3.X R19, R19, UR26, RZ, P5, !PT ;  /* 0x0000001a13137c10 */ /* 0x000fe2000affe4ff */
[----:B------:R-:W-:Y:S01]  /*8b50*/  @!PT LDS RZ, [RZ] ;  /* 0x00000000fffff984 */ /* 0x000fe20000000800 */
[----:B------:R-:W-:Y:S01]  /*8b60*/  @!PT LDS RZ, [RZ] ;  /* 0x00000000fffff984 */ /* 0x000fe20000000800 */
[----:B------:R-:W-:Y:S01]  /*8b70*/  @!PT LDS RZ, [RZ] ;  /* 0x00000000fffff984 */ /* 0x000fe20000000800 */
[----:B------:R2:W-:Y:S02]  /*8b80*/  @!P2 LDGSTS.E.BYPASS.LTC128B.128 [R209+0xa800], desc[UR22][R14.64+0x100] ;  /* 0x0a8001000ed1afae */ /* 0x0005e4000b901d56 */
[----:B------:R-:W4:Y:S01]  /*8b90*/  @!P3 LDC.64 R4, c[0x0][0x218] ;  /* 0x00008600ff04bb82 */ /* 0x000f220000000a00 */
[C---:B-----5:R-:W-:Y:S01]  /*8ba0*/  @!P3 LEA R20, P0, R18.reuse, R10, 0x1 ;  /* 0x0000000a1214b211 */ /* 0x060fe200078008ff */
[----:B------:R2:W-:Y:S01]  /*8bb0*/  @P4 STS.128 [R209+0x7000], RZ ;  /* 0x007000ffd1004388 */ /* 0x0005e20000000c00 */
[C---:B------:R-:W-:Y:S02]  /*8bc0*/  IADD3 R10, P6, R18.reuse, UR27, RZ ;  /* 0x0000001b120a7c10 */ /* 0x040fe4000ffde0ff */
[C-C-:B------:R-:W-:Y:S02]  /*8bd0*/  @!P4 LEA.HI.X R13, R18.reuse, R13, R19.reuse, 0x1, P1 ;  /* 0x0000000d120dc211 */ /* 0x140fe400008f0c13 */
[----:B------:R-:W-:-:S02]  /*8be0*/  @!P3 LEA.HI.X R21, R18, R11, R19, 0x1, P0 ;  /* 0x0000000b1215b211 */ /* 0x000fc400000f0c13 */
[C---:B-1----:R-:W-:Y:S01]  /*8bf0*/  @!P2 LEA R8, P1, R18.reuse, R8, 0x1 ;  /* 0x000000081208a211 */ /* 0x042fe200078208ff */
[----:B------:R-:W-:Y:S01]  /*8c00*/  @!PT LDS RZ, [RZ] ;  /* 0x00000000fffff984 */ /* 0x000fe20000000800 */
[----:B------:R-:W-:Y:S01]  /*8c10*/  @!PT LDS RZ, [RZ] ;  /* 0x00000000fffff984 */ /* 0x000fe20000000800 */
[----:B------:R-:W-:Y:S01]  /*8c20*/  @!PT LDS RZ, [RZ] ;  /* 0x00000000fffff984 */ /* 0x000fe20000000800 */
[----:B------:R2:W-:Y:S01]  /*8c30*/  @!P4 LDGSTS.E.BYPASS.LTC128B.128 [R209+0x7000], desc[UR22][R12.64] ;  /* 0x070000000cd1cfae */ /* 0x0005e2000b901d56 */
[----:B------:R-:W-:Y:S02]  /*8c40*/  IADD3.X R11, R19, UR26, RZ, P6, !PT ;  /* 0x0000001a130b7c10 */ /* 0x000fe4000b7fe4ff */
[----:B------:R-:W-:Y:S01]  /*8c50*/  @!P2 LEA.HI.X R9, R18, R9, R19, 0x1, P1 ;  /* 0x000000091209a211 */ /* 0x000fe200008f0c13 */
        /* <DEDUP_REMOVED lines=33> */
.L_x_709:
[----:B------:R-:W-:Y:S05]  /*8e70*/  BSYNC B0 ;  /* 0x0000000000007941 */ /* 0x000fea0003800000 */
.L_x_708:
[----:B------:R-:W0:Y:S02]  /*8e80*/  LDGDEPBAR ;  /* 0x00000000000079af */ /* 0x000e240000000000 */
.L_x_707:
[----:B-12---:R-:W-:Y:S01]  /*8e90*/  IMAD.U32 R5, RZ, RZ, UR17 ;  /* 0x00000011ff057e24 */ /* 0x006fe2000f8e00ff */
[----:B------:R-:W-:Y:S01]  /*8ea0*/  USHF.L.U32 UR4, UR17, 0x1, URZ ;  /* 0x0000000111047899 */ /* 0x000fe2000800063f */
[----:B------:R-:W-:Y:S01]  /*8eb0*/  IMAD.WIDE.U32 R206, R219, -0x326172a9, RZ ;  /* 0xcd9e8d57dbce7825 */ /* 0x000fe200078e00ff */
[----:B------:R-:W-:-:S03]  /*8ec0*/  PRMT R159, R2, 0x7054, R2 ;  /* 0x00007054029f7816 */ /* 0x000fc60000000002 */
[----:B------:R-:W-:Y:S01]  /*8ed0*/  IMAD R8, R5, 0x40, R218 ;  /* 0x0000004005087824 */ /* 0x000fe200078e02da */
[----:B------:R-:W-:Y:S01]  /*8ee0*/  LOP3.LUT R204, R207, R223, RZ, 0x3c, !PT ;  /* 0x000000dfcfcc7212 */ /* 0x000fe200078e3cff */
[----:B------:R-:W-:-:S03]  /*8ef0*/  IMAD.WIDE.U32 R228, R222, -0x2daee0ad, RZ ;  /* 0xd2511f53dee47825 */ /* 0x000fc600078e00ff */
[C---:B------:R-:W-:Y:S01]  /*8f00*/  ISETP.GE.AND P3, PT, R8.reuse, R216, PT ;  /* 0x000000d80800720c */ /* 0x040fe20003f66270 */
[C---:B------:R-:W-:Y:S01]  /*8f10*/  VIADD R5, R8.reuse, 0x1 ;  /* 0x0000000108057836 */ /* 0x040fe20000000000 */
[C---:B------:R-:W-:Y:S01]  /*8f20*/  ISETP.GE.AND P6, PT, R8.reuse, R214, PT ;  /* 0x000000d60800720c */ /* 0x040fe20003fc6270 */
[C---:B------:R-:W-:Y:S01]  /*8f30*/  VIADD R4, R8.reuse, 0x8 ;  /* 0x0000000808047836 */ /* 0x040fe20000000000 */
[C---:B------:R-:W-:Y:S01]  /*8f40*/  ISETP.LT.OR P3, PT, R8.reuse, R217, P3 ;  /* 0x000000d90800720c */ /* 0x040fe20001f61670 */
[C---:B------:R-:W-:Y:S01]  /*8f50*/  VIADD R10, R8.reuse, 0x11 ;  /* 0x00000011080a7836 */ /* 0x040fe20000000000 */
[C---:B------:R-:W-:Y:S01]  /*8f60*/  ISETP.GE.AND P2, PT, R5.reuse, R216, PT ;  /* 0x000000d80500720c */ /* 0x040fe20003f46270 */
[C---:B------:R-:W-:Y:S01]  /*8f70*/  VIADD R9, R8.reuse, 0x18 ;  /* 0x0000001808097836 */ /* 0x040fe20000000000 */
[----:B------:R-:W-:Y:S01]  /*8f80*/  ISETP.GE.AND P5, PT, R5, R214, PT ;  /* 0x000000d60500720c */ /* 0x000fe20003fa6270 */
[----:B------:R-:W-:Y:S01]  /*8f90*/  VIADD R12, R8, 0x20 ;  /* 0x00000020080c7836 */ /* 0x000fe20000000000 */
[----:B------:R-:W-:Y:S01]  /*8fa0*/  ISETP.GE.AND P1, PT, R4, R216, PT ;  /* 0x000000d80400720c */ /* 0x000fe20003f26270 */
[----:B------:R-:W-:Y:S01]  /*8fb0*/  IMAD.WIDE.U32 R204, R204, -0x2daee0ad, RZ ;  /* 0xd2511f53cccc7825 */ /* 0x000fe200078e00ff */
[----:B------:R-:W-:-:S02]  /*8fc0*/  ISETP.GE.AND P4, PT, R4, R214, PT ;  /* 0x000000d60400720c */ /* 0x000fc40003f86270 */
[----:B------:R-:W-:Y:S01]  /*8fd0*/  ISETP.LT.OR P2, PT, R5, R217, P2 ;  /* 0x000000d90500720c */ /* 0x000fe20001741670 */
[----:B------:R-:W-:Y:S01]  /*8fe0*/  VIADD R15, R221, 0xbb67ae85 ;  /* 0xbb67ae85dd0f7836 */ /* 0x000fe20000000000 */
[----:B------:R-:W-:Y:S01]  /*8ff0*/  ISETP.LT.OR P5, PT, R5, R215, P5 ;  /* 0x000000d70500720c */ /* 0x000fe20002fa1670 */
[----:B------:R-:W-:Y:S01]  /*9000*/  VIADD R5, R8, 0x9 ;  /* 0x0000000908057836 */ /* 0x000fe20000000000 */
[----:B------:R-:W-:Y:S01]  /*9010*/  ISETP.LT.OR P1, PT, R4, R217, P1 ;  /* 0x000000d90400720c */ /* 0x000fe20000f21670 */
[----:B------:R-:W-:Y:S01]  /*9020*/  VIADD R202, R220, 0x9e3779b9 ;  /* 0x9e3779b9dcca7836 */ /* 0x000fe20000000000 */
[-C--:B------:R-:W-:Y:S01]  /*9030*/  ISETP.LT.OR P4, PT, R4, R215.reuse, P4 ;  /* 0x000000d70400720c */ /* 0x080fe20002781670 */
[C---:B------:R-:W-:Y:S01]  /*9040*/  VIADD R4, R8.reuse, 0x10 ;  /* 0x0000001008047836 */ /* 0x040fe20000000000 */
[----:B------:R-:W-:Y:S01]  /*9050*/  ISETP.LT.OR P6, PT, R8, R215, P6 ;  /* 0x000000d70800720c */ /* 0x000fe200037c1670 */
[----:B------:R-:W-:Y:S01]  /*9060*/  VIADD R203, R220, 0x3c6ef372 ;  /* 0x3c6ef372dccb7836 */ /* 0x000fe20000000000 */
[----:B------:R-:W-:Y:S01]  /*9070*/  FSEL R152, R152, -INF , !P3 ;  /* 0xff80000098987808 */ /* 0x000fe20005800000 */
[----:B------:R-:W-:Y:S01]  /*9080*/  VIADD R174, R221, 0x76cf5d0a ;  /* 0x76cf5d0addae7836 */ /* 0x000fe20000000000 */
[----:B------:R-:W-:Y:S01]  /*9090*/  ISETP.GE.AND P0, PT, R5, R216, PT ;  /* 0x000000d80500720c */ /* 0x000fe20003f06270 */
[----:B------:R-:W-:Y:S01]  /*90a0*/  VIADD R207, R221, 0x646e171e ;  /* 0x646e171eddcf7836 */ /* 0x000fe20000000000 */
[----:B------:R-:W-:-:S02]  /*90b0*/  ISETP.GE.AND P3, PT, R5, R214, PT ;  /* 0x000000d60500720c */ /* 0x000fc40003f66270 */
[----:B------:R-:W-:Y:S02]  /*90c0*/  FSEL R11, R154, -INF , !P6 ;  /* 0xff8000009a0b7808 */ /* 0x000fe40007000000 */
[----:B------:R-:W-:Y:S02]  /*90d0*/  FSEL R6, R153, -INF , !P2 ;  /* 0xff80000099067808 */ /* 0x000fe40005000000 */
[C---:B------:R-:W-:Y:S02]  /*90e0*/  ISETP.GE.AND P6, PT, R4.reuse, R216, PT ;  /* 0x000000d80400720c */ /* 0x040fe40003fc6270 */
[----:B------:R-:W-:Y:S02]  /*90f0*/  ISETP.GE.AND P2, PT, R4, R214, PT ;  /* 0x000000d60400720c */ /* 0x000fe40003f46270 */
[C---:B------:R-:W-:Y:S02]  /*9100*/  ISETP.LT.OR P0, PT, R5.reuse, R217, P0 ;  /* 0x000000d90500720c */ /* 0x040fe40000701670 */
[----:B------:R-:W-:-:S02]  /*9110*/  ISETP.LT.OR P3, PT, R5, R215, P3 ;  /* 0x000000d70500720c */ /* 0x000fc40001f61670 */
        /* <DEDUP_REMOVED lines=9> */
[C---:B------:R-:W-:Y:S02]  /*91b0*/  ISETP.GE.AND P0, PT, R9.reuse, R214, PT ;  /* 0x000000d60900720c */ /* 0x040fe40003f06270 */
[C---:B------:R-:W-:Y:S02]  /*91c0*/  ISETP.LT.OR P5, PT, R10.reuse, R217, P5 ;  /* 0x000000d90a00720c */ /* 0x040fe40002fa1670 */
[----:B------:R-:W-:Y:S01]  /*91d0*/  ISETP.LT.OR P1, PT, R10, R215, P1 ;  /* 0x000000d70a00720c */ /* 0x000fe20000f21670 */
[----:B------:R-:W-:Y:S01]  /*91e0*/  VIADD R10, R8, 0x19 ;  /* 0x00000019080a7836 */ /* 0x000fe20000000000 */
[----:B------:R-:W-:-:S02]  /*91f0*/  ISETP.LT.OR P4, PT, R9, R217, P4 ;  /* 0x000000d90900720c */ /* 0x000fc40002781670 */
[----:B------:R-:W-:Y:S02]  /*9200*/  ISETP.LT.OR P0, PT, R9, R215, P0 ;  /* 0x000000d70900720c */ /* 0x000fe40000701670 */
[----:B------:R-:W-:Y:S02]  /*9210*/  FSEL R173, R146, -INF , !P2 ;  /* 0xff80000092ad7808 */ /* 0x000fe40005000000 */
[----:B------:R-:W-:Y:S02]  /*9220*/  FSEL R166, R145, -INF , !P5 ;  /* 0xff80000091a67808 */ /* 0x000fe40006800000 */
[----:B------:R-:W-:Y:S02]  /*9230*/  FSEL R9, R151, -INF , !P3 ;  /* 0xff80000097097808 */ /* 0x000fe40005800000 */
[----:B------:R-:W-:Y:S02]  /*9240*/  FSEL R168, R144, -INF , !P6 ;  /* 0xff80000090a87808 */ /* 0x000fe40007000000 */
[----:B------:R-:W-:-:S02]  /*9250*/  ISETP.GE.AND P2, PT, R12, R216, PT ;  /* 0x000000d80c00720c */ /* 0x000fc40003f46270 */
[----:B------:R-:W-:Y:S02]  /*9260*/  ISETP.GE.AND P5, PT, R12, R214, PT ;  /* 0x000000d60c00720c */ /* 0x000fe40003fa6270 */
[C---:B------:R-:W-:Y:S02]  /*9270*/  ISETP.GE.AND P3, PT, R10.reuse, R216, PT ;  /* 0x000000d80a00720c */ /* 0x040fe40003f66270 */
[----:B------:R-:W-:Y:S02]  /*9280*/  ISETP.GE.AND P6, PT, R10, R214, PT ;  /* 0x000000d60a00720c */ /* 0x000fe40003fc6270 */
[C---:B------:R-:W-:Y:S02]  /*9290*/  ISETP.LT.OR P2, PT, R12.reuse, R217, P2 ;  /* 0x000000d90c00720c */ /* 0x040fe40001741670 */
[----:B------:R-:W-:Y:S01]  /*92a0*/  ISETP.LT.OR P5, PT, R12, R215, P5 ;  /* 0x000000d70c00720c */ /* 0x000fe20002fa1670 */
[----:B------:R-:W-:Y:S01]  /*92b0*/  VIADD R12, R8, 0x28 ;  /* 0x00000028080c7836 */ /* 0x000fe20000000000 */
[----:B------:R-:W-:-:S02]  /*92c0*/  ISETP.LT.OR P3, PT, R10, R217, P3 ;  /* 0x000000d90a00720c */ /* 0x000fc40001f61670 */
[----:B------:R-:W-:Y:S01]  /*92d0*/  ISETP.LT.OR P6, PT, R10, R215, P6 ;  /* 0x000000d70a00720c */ /* 0x000fe200037c1670 */
[----:B------:R-:W-:Y:S01]  /*92e0*/  VIADD R10, R8, 0x21 ;  /* 0x00000021080a7836 */ /* 0x000fe20000000000 */
[----:B------:R-:W-:Y:S02]  /*92f0*/  FSEL R21, R142, -INF , !P0 ;  /* 0xff8000008e157808 */ /* 0x000fe40004000000 */
[----:B------:R-:W-:Y:S01]  /*9300*/  FSEL R20, R141, -INF , !P3 ;  /* 0xff8000008d147808 */ /* 0x000fe20005800000 */
[----:B------:R-:W-:Y:S01]  /*9310*/  VIADD R141, R220, 0xdaa66d2b ;  /* 0xdaa66d2bdc8d7836 */ /* 0x000fe20000000000 */
[----:B------:R-:W-:Y:S01]  /*9320*/  FSEL R23, R147, -INF , !P1 ;  /* 0xff80000093177808 */ /* 0x000fe20004800000 */
[----:B------:R-:W-:Y:S01]  /*9330*/  VIADD R147, R221, 0x32370b8f ;  /* 0x32370b8fdd937836 */ /* 0x000fe20000000000 */
[C---:B------:R-:W-:Y:S02]  /*9340*/  ISETP.GE.AND P0, PT, R12.reuse, R216, PT ;  /* 0x000000d80c00720c */ /* 0x040fe40003f06270 */
[----:B------:R-:W-:-:S02]  /*9350*/  ISETP.GE.AND P3, PT, R12, R214, PT ;  /* 0x000000d60c00720c */ /* 0x000fc40003f66270 */
[----:B------:R-:W-:Y:S02]  /*9360*/  FMNMX.FTZ R13, R132, R152, !PT ;  /* 0x00000098840d7209 */ /* 0x000fe40007810000 */
[----:B------:R-:W-:Y:S02]  /*9370*/  ISETP.GE.AND P1, PT, R10, R216, PT ;  /* 0x000000d80a00720c */ /* 0x000fe40003f26270 */
[C---:B------:R-:W-:Y:S02]  /*9380*/  ISETP.LT.OR P0, PT, R12.reuse, R217, P0 ;  /* 0x000000d90c00720c */ /* 0x040fe40000701670 */
[----:B------:R-:W-:Y:S01]  /*9390*/  ISETP.LT.OR P3, PT, R12, R215, P3 ;  /* 0x000000d70c00720c */ /* 0x000fe20001f61670 */
[----:B------:R-:W-:Y:S01]  /*93a0*/  VIADD R12, R8, 0x30 ;  /* 0x00000030080c7836 */ /* 0x000fe20000000000 */
[----:B------:R-:W-:Y:S02]  /*93b0*/  FMNMX.FTZ R13, R6, R13, !PT ;  /* 0x0000000d060d7209 */ /* 0x000fe40007810000 */
[----:B------:R-:W-:-:S02]  /*93c0*/  ISETP.LT.OR P1, PT, R10, R217, P1 ;  /* 0x000000d90a00720c */ /* 0x000fc40000f21670 */
[----:B------:R-:W-:Y:S02]  /*93d0*/  FSEL R22, R140, -INF , !P4 ;  /* 0xff8000008c167808 */ /* 0x000fe40006000000 */
[----:B------:R-:W-:Y:S02]  /*93e0*/  FSEL R140, R136, -INF , !P2 ;  /* 0xff800000888c7808 */ /* 0x000fe40005000000 */
[----:B------:R-:W-:Y:S02]  /*93f0*/  FMNMX.FTZ R13, R148, R13, !PT ;  /* 0x0000000d940d7209 */ /* 0x000fe40007810000 */
[----:B------:R-:W-:Y:S01]  /*9400*/  FSEL R135, R138, -INF , !P5 ;  /* 0xff8000008a877808 */ /* 0x000fe20006800000 */
[----:B------:R-:W-:Y:S01]  /*9410*/  VIADD R138, R220, 0x78dde6e4 ;  /* 0x78dde6e4dc8a7836 */ /* 0x000fe20000000000 */
[----:B------:R-:W-:Y:S01]  /*9420*/  FSEL R136, R137, -INF , !P1 ;  /* 0xff80000089887808 */ /* 0x000fe20004800000 */
[----:B------:R-:W-:Y:S01]  /*9430*/  VIADD R137, R221, 0xed9eba14 ;  /* 0xed9eba14dd897836 */ /* 0x000fe20000000000 */
[----:B------:R-:W-:-:S02]  /*9440*/  ISETP.GE.AND P5, PT, R12, R216, PT ;  /* 0x000000d80c00720c */ /* 0x000fc40003fa6270 */
[-C--:B------:R-:W-:Y:S02]  /*9450*/  ISETP.GE.AND P1, PT, R12, R214.reuse, PT ;  /* 0x000000d60c00720c */ /* 0x080fe40003f26270 */
[----:B------:R-:W-:Y:S02]  /*9460*/  FMNMX.FTZ R13, R4, R13, !PT ;  /* 0x0000000d040d7209 */ /* 0x000fe40007810000 */
[----:B------:R-:W-:Y:S02]  /*9470*/  ISETP.GE.AND P4, PT, R10, R214, PT ;  /* 0x000000d60a00720c */ /* 0x000fe40003f86270 */
[C---:B------:R-:W-:Y:S02]  /*9480*/  ISETP.LT.OR P5, PT, R12.reuse, R217, P5 ;  /* 0x000000d90c00720c */ /* 0x040fe40002fa1670 */
[----:B------:R-:W-:Y:S02]  /*9490*/  ISETP.LT.OR P1, PT, R12, R215, P1 ;  /* 0x000000d70c00720c */ /* 0x000fe40000f21670 */
[----:B------:R-:W-:-:S02]  /*94a0*/  FMNMX.FTZ R12, R3, R11, !PT ;  /* 0x0000000b030c7209 */ /* 0x000fc40007810000 */
[----:B------:R-:W-:Y:S02]  /*94b0*/  FMNMX.FTZ R13, R168, R13, !PT ;  /* 0x0000000da80d7209 */ /* 0x000fe40007810000 */
[----:B------:R-:W-:Y:S01]  /*94c0*/  ISETP.LT.OR P4, PT, R10, R215, P4 ;  /* 0x000000d70a00720c */ /* 0x000fe20002781670 */
[----:B------:R-:W-:Y:S01]  /*94d0*/  VIADD R10, R8, 0x29 ;  /* 0x00000029080a7836 */ /* 0x000fe20000000000 */
[----:B------:R-:W-:Y:S02]  /*94e0*/  FMNMX.FTZ R12, R5, R12, !PT ;  /* 0x0000000c050c7209 */ /* 0x000fe40007810000 */
[----:B------:R-:W-:Y:S02]  /*94f0*/  FMNMX.FTZ R13, R166, R13, !PT ;  /* 0x0000000da60d7209 */ /* 0x000fe40007810000 */
[----:B------:R-:W-:Y:S02]  /*9500*/  FSEL R231, R143, -INF , !P6 ;  /* 0xff8000008fe77808 */ /* 0x000fe40007000000 */
[----:B------:R-:W-:-:S02]  /*9510*/  FMNMX.FTZ R12, R7, R12, !PT ;  /* 0x0000000c070c7209 */ /* 0x000fc40007810000 */
[C---:B------:R-:W-:Y:S02]  /*9520*/  ISETP.GE.AND P6, PT, R10.reuse, R216, PT ;  /* 0x000000d80a00720c */ /* 0x040fe40003fc6270 */
[----:B------:R-:W-:Y:S02]  /*9530*/  ISETP.GE.AND P2, PT, R10, R214, PT ;  /* 0x000000d60a00720c */ /* 0x000fe40003f46270 */
[----:B------:R-:W-:Y:S02]  /*9540*/  FMNMX.FTZ R13, R22, R13, !PT ;  /* 0x0000000d160d7209 */ /* 0x000fe40007810000 */
[----:B------:R-:W-:Y:S02]  /*9550*/  FMNMX.FTZ R12, R9, R12, !PT ;  /* 0x0000000c090c7209 */ /* 0x000fe40007810000 */
[C---:B------:R-:W-:Y:S02]  /*9560*/  ISETP.LT.OR P6, PT, R10.reuse, R217, P6 ;  /* 0x000000d90a00720c */ /* 0x040fe400037c1670 */
[----:B------:R-:W-:Y:S01]  /*9570*/  ISETP.LT.OR P2, PT, R10, R215, P2 ;  /* 0x000000d70a00720c */ /* 0x000fe20001741670 */
[----:B------:R-:W-:Y:S01]  /*9580*/  VIADD R10, R8, 0x31 ;  /* 0x00000031080a7836 */ /* 0x000fe20000000000 */
[----:B------:R-:W-:-:S02]  /*9590*/  FMNMX.FTZ R13, R20, R13, !PT ;  /* 0x0000000d140d7209 */ /* 0x000fc40007810000 */
[----:B------:R-:W-:Y:S02]  /*95a0*/  FMNMX.FTZ R12, R173, R12, !PT ;  /* 0x0000000cad0c7209 */ /* 0x000fe40007810000 */
[----:B------:R-:W-:Y:S02]  /*95b0*/  FMNMX.FTZ R13, R140, R13, !PT ;  /* 0x0000000d8c0d7209 */ /* 0x000fe40007810000 */
[----:B------:R-:W-:Y:S02]  /*95c0*/  FSEL R139, R139, -INF , !P4 ;  /* 0xff8000008b8b7808 */ /* 0x000fe40006000000 */
[----:B------:R-:W-:Y:S02]  /*95d0*/  FSEL R134, R32, -INF , !P0 ;  /* 0xff80000020867808 */ /* 0x000fe40004000000 */
[C---:B------:R-:W-:Y:S02]  /*95e0*/  ISETP.GE.AND P4, PT, R10.reuse, R216, PT ;  /* 0x000000d80a00720c */ /* 0x040fe40003f86270 */
[----:B------:R-:W-:-:S02]  /*95f0*/  ISETP.GE.AND P0, PT, R10, R214, PT ;  /* 0x000000d60a00720c */ /* 0x000fc40003f06270 */
[----:B------:R-:W-:Y:S02]  /*9600*/  FMNMX.FTZ R12, R23, R12, !PT ;  /* 0x0000000c170c7209 */ /* 0x000fe40007810000 */
[----:B------:R-:W-:Y:S02]  /*9610*/  FMNMX.FTZ R13, R136, R13, !PT ;  /* 0x0000000d880d7209 */ /* 0x000fe40007810000 */
[C---:B------:R-:W-:Y:S02]  /*9620*/  ISETP.LT.OR P4, PT, R10.reuse, R217, P4 ;  /* 0x000000d90a00720c */ /* 0x040fe40002781670 */
[----:B------:R-:W-:Y:S01]  /*9630*/  ISETP.LT.OR P0, PT, R10, R215, P0 ;  /* 0x000000d70a00720c */ /* 0x000fe20000701670 */
[C---:B------:R-:W-:Y:S01]  /*9640*/  VIADD R10, R8.reuse, 0x38 ;  /* 0x00000038080a7836 */ /* 0x040fe20000000000 */
[----:B------:R-:W-:Y:S01]  /*9650*/  FMNMX.FTZ R12, R21, R12, !PT ;  /* 0x0000000c150c7209 */ /* 0x000fe20007810000 */
[----:B------:R-:W-:Y:S01]  /*9660*/  VIADD R8, R8, 0x39 ;  /* 0x0000003908087836 */ /* 0x000fe20000000000 */
[----:B------:R-:W-:-:S02]  /*9670*/  FSEL R32, R33, -INF , !P6 ;  /* 0xff80000021207808 */ /* 0x000fc40007000000 */
[----:B------:R-:W-:Y:S02]  /*9680*/  FMNMX.FTZ R13, R134, R13, !PT ;  /* 0x0000000d860d7209 */ /* 0x000fe40007810000 */
[----:B------:R-:W-:Y:S02]  /*9690*/  FMNMX.FTZ R12, R231, R12, !PT ;  /* 0x0000000ce70c7209 */ /* 0x000fe40007810000 */
[----:B------:R-:W-:Y:S02]  /*96a0*/  ISETP.GE.AND P6, PT, R10, R216, PT ;  /* 0x000000d80a00720c */ /* 0x000fe40003fc6270 */
[----:B------:R-:W-:Y:S02]  /*96b0*/  FSEL R164, R28, -INF , !P5 ;  /* 0xff8000001ca47808 */ /* 0x000fe40006800000 */
[----:B------:R-:W-:Y:S02]  /*96c0*/  FMNMX.FTZ R13, R32, R13, !PT ;  /* 0x0000000d200d7209 */ /* 0x000fe40007810000 */
[----:B------:R-:W-:-:S02]  /*96d0*/  FMNMX.FTZ R12, R135, R12, !PT ;  /* 0x0000000c870c7209 */ /* 0x000fc40007810000 */
[----:B------:R-:W-:Y:S02]  /*96e0*/  ISETP.GE.AND P5, PT, R8, R216, PT ;  /* 0x000000d80800720c */ /* 0x000fe40003fa6270 */
[----:B------:R-:W-:Y:S02]  /*96f0*/  ISETP.LT.OR P6, PT, R10, R217, P6 ;  /* 0x000000d90a00720c */ /* 0x000fe400037c1670 */
[----:B------:R-:W-:Y:S02]  /*9700*/  FSEL R146, R29, -INF , !P4 ;  /* 0xff8000001d927808 */ /* 0x000fe40006000000 */
[----:B------:R-:W-:Y:S02]  /*9710*/  FMNMX.FTZ R13, R164, R13, !PT ;  /* 0x0000000da40d7209 */ /* 0x000fe40007810000 */
[----:B------:R-:W-:Y:S01]  /*9720*/  FSEL R33, R34, -INF , !P3 ;  /* 0xff80000022217808 */ /* 0x000fe20005800000 */
[----:B------:R-:W-:Y:S01]  /*9730*/  VIADD R34, R220, 0xb54cda56 ;  /* 0xb54cda56dc227836 */ /* 0x000fe20000000000 */
[----:B------:R-:W-:-:S02]  /*9740*/  FMNMX.FTZ R12, R139, R12, !PT ;  /* 0x0000000c8b0c7209 */ /* 0x000fc40007810000 */
[----:B------:R-:W-:Y:S02]  /*9750*/  ISETP.LT.OR P5, PT, R8, R217, P5 ;  /* 0x000000d90800720c */ /* 0x000fe40002fa1670 */
[----:B------:R-:W-:Y:S02]  /*9760*/  FSEL R162, R24, -INF , !P6 ;  /* 0xff80000018a27808 */ /* 0x000fe40007000000 */
[----:B------:R-:W-:Y:S02]  /*9770*/  FMNMX.FTZ R13, R146, R13, !PT ;  /* 0x0000000d920d7209 */ /* 0x000fe40007810000 */
[----:B------:R-:W-:Y:S02]  /*9780*/  ISETP.GE.AND P3, PT, R10, R214, PT ;  /* 0x000000d60a00720c */ /* 0x000fe40003f66270 */
[----:B------:R-:W-:Y:S02]  /*9790*/  FSEL R35, R35, -INF , !P2 ;  /* 0xff80000023237808 */ /* 0x000fe40005000000 */
[----:B------:R-:W-:-:S02]  /*97a0*/  FMNMX.FTZ R14, R33, R12, !PT ;  /* 0x0000000c210e7209 */ /* 0x000fc40007810000 */
[----:B------:R-:W-:Y:S02]  /*97b0*/  FSEL R144, R25, -INF , !P5 ;  /* 0xff80000019907808 */ /* 0x000fe40006800000 */
[----:B------:R-:W-:Y:S02]  /*97c0*/  FMNMX.FTZ R13, R162, R13, !PT ;  /* 0x0000000da20d7209 */ /* 0x000fe40007810000 */
[----:B------:R-:W-:Y:S02]  /*97d0*/  ISETP.LT.OR P3, PT, R10, R215, P3 ;  /* 0x000000d70a00720c */ /* 0x000fe40001f61670 */
[----:B------:R-:W-:Y:S02]  /*97e0*/  FSEL R167, R30, -INF , !P1 ;  /* 0xff8000001ea77808 */ /* 0x000fe40004800000 */
[----:B------:R-:W-:Y:S02]  /*97f0*/  FMNMX.FTZ R10, R35, R14, !PT ;  /* 0x0000000e230a7209 */ /* 0x000fe40007810000 */
[----:B------:R-:W-:-:S02]  /*9800*/  FMNMX.FTZ R12, R144, R13, !PT ;  /* 0x0000000d900c7209 */ /* 0x000fc40007810000 */
[C---:B------:R-:W-:Y:S02]  /*9810*/  ISETP.GE.AND P1, PT, R8.reuse, R214, PT ;  /* 0x000000d60800720c */ /* 0x040fe40003f26270 */
[----:B------:R-:W-:Y:S01]  /*9820*/  FSEL R165, R31, -INF , !P0 ;  /* 0xff8000001fa57808 */ /* 0x000fe20004000000 */
[----:B------:R-:W1:Y:S01]  /*9830*/  SHFL.BFLY PT, R13, R12, 0x2, 0x1f ;  /* 0x0c401f000c0d7f89 */ /* 0x000e6200000e0000 */
[----:B------:R-:W-:Y:S02]  /*9840*/  FMNMX.FTZ R10, R167, R10, !PT ;  /* 0x0000000aa70a7209 */ /* 0x000fe40007810000 */
[----:B------:R-:W-:Y:S02]  /*9850*/  ISETP.LT.OR P1, PT, R8, R215, P1 ;  /* 0x000000d70800720c */ /* 0x000fe40000f21670 */
[----:B------:R-:W-:Y:S02]  /*9860*/  FSEL R163, R26, -INF , !P3 ;  /* 0xff8000001aa37808 */ /* 0x000fe40005800000 */
[----:B------:R-:W-:-:S02]  /*9870*/  FMNMX.FTZ R10, R165, R10, !PT ;  /* 0x0000000aa50a7209 */ /* 0x000fc40007810000 */
[----:B------:R-:W-:Y:S02]  /*9880*/  FSEL R161, R27, -INF , !P1 ;  /* 0xff8000001ba17808 */ /* 0x000fe40004800000 */
[----:B------:R-:W-:Y:S02]  /*9890*/  FMNMX.FTZ R10, R163, R10, !PT ;  /* 0x0000000aa30a7209 */ /* 0x000fe40007810000 */
[----:B------:R-:W-:Y:S01]  /*98a0*/  LOP3.LUT R8, R229, UR4, R221, 0x96, !PT ;  /* 0x00000004e5087c12 */ /* 0x000fe2000f8e96dd */
[----:B------:R-:W-:Y:S01]  /*98b0*/  UIADD3 UR4, UR4, 0x1, URZ ;  /* 0x0000000104047890 */ /* 0x000fe2000fffe03f */
[----:B------:R-:W-:Y:S02]  /*98c0*/  FMNMX.FTZ R17, R161, R10, !PT ;  /* 0x0000000aa1117209 */ /* 0x000fe40007810000 */
[----:B------:R-:W-:Y:S01]  /*98d0*/  LOP3.LUT R142, R205, R228, R15, 0x96, !PT ;  /* 0x000000e4cd8e7212 */ /* 0x000fe200078e960f */
[----:B------:R-:W-:Y:S02]  /*98e0*/  IMAD.WIDE.U32 R26, R8, -0x326172a9, RZ ;  /* 0xcd9e8d57081a7825 */ /* 0x000fe400078e00ff */
[----:B------:R-:W2:Y:S02]  /*98f0*/  SHFL.BFLY PT, R10, R17, 0x2, 0x1f ;  /* 0x0c401f00110a7f89 */ /* 0x000ea400000e0000 */
[----:B------:R-:W-:Y:S01]  /*9900*/  IMAD.WIDE.U32 R142, R142, -0x326172a9, RZ ;  /* 0xcd9e8d578e8e7825 */ /* 0x000fe200078e00ff */
[----:B------:R-:W-:-:S02]  /*9910*/  LOP3.LUT R8, R27, R206, R202, 0x96, !PT ;  /* 0x000000ce1b087212 */ /* 0x000fc400078e96ca */
[----:B-1----:R-:W-:Y:S02]  /*9920*/  FMNMX.FTZ R13, R12, R13, !PT ;  /* 0x0000000d0c0d7209 */ /* 0x002fe40007810000 */
[----:B------:R-:W-:Y:S01]  /*9930*/  LOP3.LUT R26, R143, R26, R203, 0x96, !PT ;  /* 0x0000001a8f1a7212 */ /* 0x000fe200078e96cb */
[----:B------:R-:W-:Y:S02]  /*9940*/  IMAD.WIDE.U32 R28, R8, -0x2daee0ad, RZ ;  /* 0xd2511f53081c7825 */ /* 0x000fe400078e00ff */
[----:B------:R-:W1:Y:S02]  /*9950*/  SHFL.BFLY PT, R156, R13, 0x1, 0x1f ;  /* 0x0c201f000d9c7f89 */ /* 0x000e6400000e0000 */
[----:B------:R-:W-:Y:S01]  /*9960*/  IMAD.WIDE.U32 R26, R26, -0x2daee0ad, RZ ;  /* 0xd2511f531a1a7825 */ /* 0x000fe200078e00ff */
[----:B------:R-:W-:-:S04]  /*9970*/  LOP3.LUT R8, R29, R204, R174, 0x96, !PT ;  /* 0x000000cc1d087212 */ /* 0x000fc800078e96ae */
[----:B------:R-:W-:Y:S01]  /*9980*/  LOP3.LUT R28, R27, R28, R147, 0x96, !PT ;  /* 0x0000001c1b1c7212 */ /* 0x000fe200078e9693 */
[----:B------:R-:W-:-:S04]  /*9990*/  IMAD.WIDE.U32 R24, R8, -0x326172a9, RZ ;  /* 0xcd9e8d5708187825 */ /* 0x000fc800078e00ff */
[----:B------:R-:W-:Y:S01]  /*99a0*/  IMAD.WIDE.U32 R28, R28, -0x326172a9, RZ ;  /* 0xcd9e8d571c1c7825 */ /* 0x000fe200078e00ff */
[----:B--2---:R-:W-:Y:S02]  /*99b0*/  FMNMX.FTZ R10, R17, R10, !PT ;  /* 0x0000000a110a7209 */ /* 0x004fe40007810000 */
[----:B------:R-:W-:Y:S02]  /*99c0*/  LDSM.16.MT88.4 R16, [R190+0xc000] ;  /* 0x00c00000be10783b */ /* 0x000fe40000004200 */
[----:B------:R-:W-:Y:S02]  /*99d0*/  LOP3.LUT R24, R29, R24, R138, 0x96, !PT ;  /* 0x000000181d187212 */ /* 0x000fe400078e968a */
[----:B------:R-:W2:Y:S01]  /*99e0*/  SHFL.BFLY PT, R155, R10, 0x1, 0x1f ;  /* 0x0c201f000a9b7f89 */ /* 0x000ea200000e0000 */
[----:B-1----:R-:W-:-:S04]  /*99f0*/  FMNMX.FTZ R156, R13, R156, !PT ;  /* 0x0000009c0d9c7209 */ /* 0x002fc80007810000 */
[C---:B------:R-:W-:Y:S01]  /*9a00*/  FSETP.NEU.FTZ.AND P1, PT, R156.reuse, -INF , PT ;  /* 0xff8000009c00780b */ /* 0x040fe20003f3d000 */
[----:B------:R-:W-:-:S05]  /*9a10*/  FMUL.FTZ R145, R156, UR6 ;  /* 0x000000069c917c20 */ /* 0x000fca0008410000 */
[----:B------:R-:W-:-:S05]  /*9a20*/  FSEL R145, R145, RZ, P1 ;  /* 0x000000ff91917208 */ /* 0x000fca0000800000 */
[----:B------:R-:W-:Y:S01]  /*9a30*/  FFMA.FTZ R153, R6, UR6, -R145 ;  /* 0x0000000606997c23 */ /* 0x000fe20008010891 */
[----:B------:R-:W-:Y:S01]  /*9a40*/  LOP3.LUT R6, R25, R142, R141, 0x96, !PT ;  /* 0x0000008e19067212 */ /* 0x000fe200078e968d */
[----:B------:R-:W-:-:S04]  /*9a50*/  IMAD.WIDE.U32 R24, R24, -0x2daee0ad, RZ ;  /* 0xd2511f5318187825 */ /* 0x000fc800078e00ff */
[--C-:B------:R-:W-:Y:S01]  /*9a60*/  FFMA.FTZ R151, R4, UR6, -R145.reuse ;  /* 0x0000000604977c23 */ /* 0x100fe20008010891 */
[----:B------:R-:W-:Y:S01]  /*9a70*/  FFMA.FTZ R154, R152, UR6, -R145 ;  /* 0x00000006989a7c23 */ /* 0x000fe20008010891 */
[----:B--2---:R-:W-:Y:S01]  /*9a80*/  FMNMX.FTZ R155, R10, R155, !PT ;  /* 0x0000009b0a9b7209 */ /* 0x004fe20007810000 */
[----:B------:R-:W-:-:S04]  /*9a90*/  IMAD.WIDE.U32 R12, R6, -0x2daee0ad, RZ ;  /* 0xd2511f53060c7825 */ /* 0x000fc800078e00ff */
[----:B------:R-:W-:Y:S01]  /*9aa0*/  FFMA.FTZ R152, R148, UR6, -R145 ;  /* 0x0000000694987c23 */ /* 0x000fe20008010891 */
[----:B------:R-:W-:Y:S01]  /*9ab0*/  MUFU.EX2 R153, R153 ;  /* 0x0000009900997308 */ /* 0x000fe20000000800 */
[C---:B------:R-:W-:Y:S01]  /*9ac0*/  FSETP.NEU.FTZ.AND P0, PT, R155.reuse, -INF , PT ;  /* 0xff8000009b00780b */ /* 0x040fe20003f1d000 */
[----:B------:R-:W-:Y:S01]  /*9ad0*/  FMUL.FTZ R160, R155, UR6 ;  /* 0x000000069ba07c20 */ /* 0x000fe20008410000 */
[----:B------:R-:W-:Y:S01]  /*9ae0*/  LOP3.LUT R26, R13, R26, R137, 0x96, !PT ;  /* 0x0000001a0d1a7212 */ /* 0x000fe200078e9689 */
[----:B------:R-:W-:Y:S01]  /*9af0*/  FFMA.FTZ R168, R168, UR6, -R145 ;  /* 0x00000006a8a87c23 */ /* 0x000fe20008010891 */
[----:B------:R-:W-:Y:S01]  /*9b00*/  LOP3.LUT R4, R25, R12, R133, 0x96, !PT ;  /* 0x0000000c19047212 */ /* 0x000fe200078e9685 */
[----:B------:R-:W-:Y:S01]  /*9b10*/  FFMA.FTZ R169, R166, UR6, -R145 ;  /* 0x00000006a6a97c23 */ /* 0x000fe20008010891 */
[----:B------:R-:W-:Y:S01]  /*9b20*/  FSEL R160, R160, RZ, P0 ;  /* 0x000000ffa0a07208 */ /* 0x000fe20000000000 */
[----:B------:R-:W-:Y:S01]  /*9b30*/  IMAD.WIDE.U32 R26, R26, -0x326172a9, RZ ;  /* 0xcd9e8d571a1a7825 */ /* 0x000fe200078e00ff */
[----:B------:R-:W-:Y:S01]  /*9b40*/  FSEL R8, R155, RZ, P0 ;  /* 0x000000ff9b087208 */ /* 0x000fe20000000000 */
[----:B------:R-:W1:Y:S01]  /*9b50*/  MUFU.EX2 R154, R154 ;  /* 0x0000009a009a7308 */ /* 0x000e620000000800 */
[----:B------:R-:W2:Y:S01]  /*9b60*/  LDSM.16.MT88.4 R12, [R192+0xc000] ;  /* 0x00c00000c00c783b */ /* 0x000ea20000004200 */
[----:B------:R-:W-:Y:S01]  /*9b70*/  FFMA.FTZ R150, R11, UR6, -R160 ;  /* 0x000000060b967c23 */ /* 0x000fe200080108a0 */
[----:B------:R-:W-:-:S04]  /*9b80*/  IMAD.WIDE.U32 R10, R4, -0x326172a9, RZ ;  /* 0xcd9e8d57040a7825 */ /* 0x000fc800078e00ff */
[--C-:B------:R-:W-:Y:S01]  /*9b90*/  FFMA.FTZ R149, R5, UR6, -R160.reuse ;  /* 0x0000000605957c23 */ /* 0x100fe200080108a0 */
[----:B------:R-:W-:Y:S01]  /*9ba0*/  FFMA.FTZ R148, R7, UR6, -R160 ;  /* 0x0000000607947c23 */ /* 0x000fe200080108a0 */
[----:B------:R-:W-:Y:S01]  /*9bb0*/  FSEL R7, R156, RZ, P1 ;  /* 0x000000ff9c077208 */ /* 0x000fe20000800000 */
[----:B------:R-:W-:Y:S01]  /*9bc0*/  FADD.FTZ R157, R3, -R8 ;  /* 0x80000008039d7221 */ /* 0x000fe20000010000 */
[----:B------:R-:W-:Y:S01]  /*9bd0*/  LOP3.LUT R5, R11, R26, R34, 0x96, !PT ;  /* 0x0000001a0b057212 */ /* 0x000fe200078e9622 */
[----:B------:R-:W-:Y:S01]  /*9be0*/  MUFU.EX2 R152, R152 ;  /* 0x0000009800987308 */ /* 0x000fe20000000800 */
[----:B------:R-:W-:Y:S01]  /*9bf0*/  LOP3.LUT R11, R10, 0xffff, RZ, 0xc0, !PT ;  /* 0x0000ffff0a0b7812 */ /* 0x000fe200078ec0ff */
[----:B------:R-:W-:Y:S01]  /*9c00*/  FADD.FTZ R158, R132, -R7 ;  /* 0x80000007849e7221 */ /* 0x000fe20000010000 */
[----:B------:R-:W-:Y:S01]  /*9c10*/  LOP3.LUT R6, R10, 0xff, RZ, 0xc0, !PT ;  /* 0x000000ff0a067812 */ /* 0x000fe200078ec0ff */
[----:B------:R-:W-:Y:S01]  /*9c20*/  FMUL.FTZ R157, R157, UR6 ;  /* 0x000000069d9d7c20 */ /* 0x000fe20008410000 */
[----:B------:R-:W-:Y:S01]  /*9c30*/  SHF.R.U32.HI R11, RZ, 0x8, R11 ;  /* 0x00000008ff0b7819 */ /* 0x000fe2000001160b */
[----:B------:R-:W-:Y:S01]  /*9c40*/  FMUL.FTZ R158, R158, UR6 ;  /* 0x000000069e9e7c20 */ /* 0x000fe20008410000 */
[----:B------:R-:W-:Y:S01]  /*9c50*/  SHF.R.U32.HI R4, RZ, 0x10, R10 ;  /* 0x00000010ff047819 */ /* 0x000fe2000001160a */
[----:B------:R-:W-:Y:S01]  /*9c60*/  MUFU.EX2 R151, R151 ;  /* 0x0000009700977308 */ /* 0x000fe20000000800 */
[----:B------:R-:W-:Y:S01]  /*9c70*/  PRMT R6, R6, 0x5410, R11 ;  /* 0x0000541006067816 */ /* 0x000fe2000000000b */
[--C-:B------:R-:W-:Y:S01]  /*9c80*/  FFMA.FTZ R11, R9, UR6, -R160.reuse ;  /* 0x00000006090b7c23 */ /* 0x100fe200080108a0 */
[----:B------:R-:W-:Y:S01]  /*9c90*/  SHF.R.U32.HI R8, RZ, 0x10, R5 ;  /* 0x00000010ff087819 */ /* 0x000fe20000011605 */
[--C-:B------:R-:W-:Y:S01]  /*9ca0*/  FFMA.FTZ R170, R173, UR6, -R160.reuse ;  /* 0x00000006adaa7c23 */ /* 0x100fe200080108a0 */
[C---:B------:R-:W-:Y:S01]  /*9cb0*/  LOP3.LUT R7, R5.reuse, 0xffff, RZ, 0xc0, !PT ;  /* 0x0000ffff05077812 */ /* 0x040fe200078ec0ff */
[----:B------:R-:W-:Y:S01]  /*9cc0*/  FFMA.FTZ R171, R20, UR6, -R145 ;  /* 0x0000000614ab7c23 */ /* 0x000fe20008010891 */
[----:B------:R-:W-:Y:S01]  /*9cd0*/  LOP3.LUT R9, R4, 0xff, RZ, 0xc0, !PT ;  /* 0x000000ff04097812 */ /* 0x000fe200078ec0ff */
[----:B------:R-:W-:Y:S01]  /*9ce0*/  MUFU.EX2 R150, R150 ;  /* 0x0000009600967308 */ /* 0x000fe20000000800 */
[----:B------:R-:W-:Y:S01]  /*9cf0*/  LOP3.LUT R4, R5, 0xff, RZ, 0xc0, !PT ;  /* 0x000000ff05047812 */ /* 0x000fe200078ec0ff */
[----:B------:R-:W-:Y:S01]  /*9d00*/  FFMA.FTZ R173, R23, UR6, -R160 ;  /* 0x0000000617ad7c23 */ /* 0x000fe200080108a0 */
[----:B------:R-:W-:Y:S01]  /*9d10*/  SHF.R.U32.HI R10, RZ, 0x18, R10 ;  /* 0x00000018ff0a7819 */ /* 0x000fe2000001160a */
[--C-:B------:R-:W-:Y:S01]  /*9d20*/  FFMA.FTZ R175, R21, UR6, -R160.reuse ;  /* 0x0000000615af7c23 */ /* 0x100fe200080108a0 */
[----:B------:R-:W-:Y:S01]  /*9d30*/  SHF.R.U32.HI R5, RZ, 0x18, R5 ;  /* 0x00000018ff057819 */ /* 0x000fe20000011605 */
[----:B------:R-:W-:Y:S01]  /*9d40*/  FFMA.FTZ R172, R231, UR6, -R160 ;  /* 0x00000006e7ac7c23 */ /* 0x000fe200080108a0 */
[----:B------:R-:W-:Y:S01]  /*9d50*/  LOP3.LUT R8, R8, 0xff, RZ, 0xc0, !PT ;  /* 0x000000ff08087812 */ /* 0x000fe200078ec0ff */
[----:B------:R-:W3:Y:S01]  /*9d60*/  MUFU.EX2 R149, R149 ;  /* 0x0000009500957308 */ /* 0x000ee20000000800 */
[----:B------:R-:W-:Y:S01]  /*9d70*/  SHF.R.U32.HI R7, RZ, 0x8, R7 ;  /* 0x00000008ff077819 */ /* 0x000fe20000011607 */
[--C-:B------:R-:W-:Y:S01]  /*9d80*/  FFMA.FTZ R164, R164, UR6, -R145.reuse ;  /* 0x00000006a4a47c23 */ /* 0x100fe20008010891 */
[----:B------:R-:W-:Y:S01]  /*9d90*/  PRMT R10, R9, 0x5410, R10 ;  /* 0x00005410090a7816 */ /* 0x000fe2000000000a */
[----:B------:R-:W-:Y:S01]  /*9da0*/  FFMA.FTZ R237, R146, UR6, -R145 ;  /* 0x0000000692ed7c23 */ /* 0x000fe20008010891 */
[----:B------:R-:W-:Y:S01]  /*9db0*/  PRMT R8, R8, 0x5410, R5 ;  /* 0x0000541008087816 */ /* 0x000fe20000000005 */
[----:B------:R-:W-:Y:S01]  /*9dc0*/  FFMA.FTZ R162, R162, UR6, -R145 ;  /* 0x00000006a2a27c23 */ /* 0x000fe20008010891 */
[----:B------:R-:W-:Y:S01]  /*9dd0*/  PRMT R4, R4, 0x5410, R7 ;  /* 0x0000541004047816 */ /* 0x000fe20000000007 */
[----:B------:R-:W-:Y:S01]  /*9de0*/  MUFU.EX2 R148, R148 ;  /* 0x0000009400947308 */ /* 0x000fe20000000800 */
[--C-:B------:R-:W-:Y:S01]  /*9df0*/  HSET2.LE.AND R7, R10, R159.reuse, PT ;  /* 0x0000009f0a077233 */ /* 0x100fe20003803000 */
[--C-:B------:R-:W-:Y:S01]  /*9e00*/  FFMA.FTZ R165, R165, UR6, -R160.reuse ;  /* 0x00000006a5a57c23 */ /* 0x100fe200080108a0 */
[--C-:B------:R-:W-:Y:S01]  /*9e10*/  HSET2.LE.AND R5, R8, R159.reuse, PT ;  /* 0x0000009f08057233 */ /* 0x100fe20003803000 */
[----:B------:R-:W-:Y:S01]  /*9e20*/  FFMA.FTZ R163, R163, UR6, -R160 ;  /* 0x00000006a3a37c23 */ /* 0x000fe200080108a0 */
[----:B------:R-:W-:-:S02]  /*9e30*/  HSET2.LE.AND R6, R6, R159, PT ;  /* 0x0000009f06067233 */ /* 0x000fc40003803000 */
[----:B------:R-:W-:Y:S01]  /*9e40*/  HSET2.LE.AND R4, R4, R159, PT ;  /* 0x0000009f04047233 */ /* 0x000fe20003803000 */
[----:B------:R4:W5:Y:S01]  /*9e50*/  MUFU.EX2 R3, R11 ;  /* 0x0000000b00037308 */ /* 0x0009620000000800 */
[----:B-1----:R-:W-:Y:S02]  /*9e60*/  F2FP.F16.F32.PACK_AB R9, R153, R154 ;  /* 0x0000009a9909723e */ /* 0x002fe400000000ff */
[----:B---3--:R-:W-:Y:S02]  /*9e70*/  F2FP.F16.F32.PACK_AB R8, R149, R150 ;  /* 0x000000969508723e */ /* 0x008fe400000000ff */
[----:B------:R-:W-:Y:S02]  /*9e80*/  LOP3.LUT R4, R4, R9, RZ, 0xc0, !PT ;  /* 0x0000000904047212 */ /* 0x000fe400078ec0ff */
[----:B------:R-:W-:Y:S01]  /*9e90*/  LOP3.LUT R5, R5, R8, RZ, 0xc0, !PT ;  /* 0x0000000805057212 */ /* 0x000fe200078ec0ff */
[----:B------:R-:W1:Y:S01]  /*9ea0*/  MUFU.EX2 R158, R158 ;  /* 0x0000009e009e7308 */ /* 0x000e620000000800 */
[----:B------:R-:W-:-:S02]  /*9eb0*/  LOP3.LUT R26, R27, R28, R0, 0x96, !PT ;  /* 0x0000001c1b1a7212 */ /* 0x000fc400078e9600 */
[----:B------:R-:W-:Y:S03]  /*9ec0*/  LDSM.16.MT88.4 R28, [R190+0xc800] ;  /* 0x00c80000be1c783b */ /* 0x000fe60000004200 */
[----:B------:R-:W-:Y:S02]  /*9ed0*/  IMAD.WIDE.U32 R26, R26, -0x2daee0ad, RZ ;  /* 0xd2511f531a1a7825 */ /* 0x000fe400078e00ff */
[----:B------:R-:W3:Y:S01]  /*9ee0*/  MUFU.EX2 R157, R157 ;  /* 0x0000009d009d7308 */ /* 0x000ee20000000800 */
[----:B----4-:R-:W-:Y:S02]  /*9ef0*/  F2FP.F16.F32.PACK_AB R11, R151, R152 ;  /* 0x00000098970b723e */ /* 0x010fe400000000ff */
[----:B-----5:R-:W-:Y:S02]  /*9f00*/  F2FP.F16.F32.PACK_AB R10, R3, R148 ;  /* 0x00000094030a723e */ /* 0x020fe400000000ff */
[----:B------:R-:W-:-:S02]  /*9f10*/  LOP3.LUT R6, R6, R11, RZ, 0xc0, !PT ;  /* 0x0000000b06067212 */ /* 0x000fc400078ec0ff */
[----:B------:R-:W-:Y:S01]  /*9f20*/  LOP3.LUT R7, R7, R10, RZ, 0xc0, !PT ;  /* 0x0000000a07077212 */ /* 0x000fe200078ec0ff */
[----:B------:R4:W-:Y:S01]  /*9f30*/  MUFU.EX2 R166, R168 ;  /* 0x000000a800a67308 */ /* 0x0009e20000000800 */
[----:B------:R-:W5:Y:S01]  /*9f40*/  LDSM.16.MT88.4 R8, [R189+0xc000] ;  /* 0x00c00000bd08783b */ /* 0x000f620000004200 */
[-C--:B-1----:R-:W-:Y:S01]  /*9f50*/  FMUL.FTZ R128, R128, R158.reuse ;  /* 0x0000009e80807220 */ /* 0x082fe20000410000 */
[-C--:B------:R-:W-:Y:S01]  /*9f60*/  FMUL.FTZ R129, R129, R158.reuse ;  /* 0x0000009e81817220 */ /* 0x080fe20000410000 */
[-C--:B------:R-:W-:Y:S01]  /*9f70*/  FMUL.FTZ R124, R124, R158.reuse ;  /* 0x0000009e7c7c7220 */ /* 0x080fe20000410000 */
[-C--:B------:R-:W-:Y:S01]  /*9f80*/  FMUL.FTZ R125, R125, R158.reuse ;  /* 0x0000009e7d7d7220 */ /* 0x080fe20000410000 */
[-C--:B------:R-:W-:Y:S01]  /*9f90*/  FMUL.FTZ R120, R120, R158.reuse ;  /* 0x0000009e78787220 */ /* 0x080fe20000410000 */
[-C--:B------:R-:W-:Y:S01]  /*9fa0*/  FMUL.FTZ R121, R121, R158.reuse ;  /* 0x0000009e79797220 */ /* 0x080fe20000410000 */
[-C--:B------:R-:W-:Y:S01]  /*9fb0*/  FMUL.FTZ R116, R116, R158.reuse ;  /* 0x0000009e74747220 */ /* 0x080fe20000410000 */
        /* <DEDUP_REMOVED lines=99> */
[----:B----4-:R-:W-:Y:S01]  /*a5f0*/  FFMA.FTZ R168, R22, UR6, -R145 ;  /* 0x0000000616a87c23 */ /* 0x010fe20008010891 */
[-C--:B------:R-:W-:Y:S01]  /*a600*/  FMUL.FTZ R92, R92, R158.reuse ;  /* 0x0000009e5c5c7220 */ /* 0x080fe20000410000 */
[-C--:B------:R-:W-:Y:S01]  /*a610*/  FMUL.FTZ R93, R93, R158.reuse ;  /* 0x0000009e5d5d7220 */ /* 0x080fe20000410000 */
[-C--:B------:R-:W-:Y:S01]  /*a620*/  FMUL.FTZ R94, R94, R157.reuse ;  /* 0x0000009d5e5e7220 */ /* 0x080fe20000410000 */
[C---:B-1----:R-:W-:Y:S01]  /*a630*/  HMMA.16816.F32 R52, R4.reuse, R12, R52 ;  /* 0x0000000c0434723c */ /* 0x042fe20000001834 */
[-C--:B------:R-:W-:Y:S01]  /*a640*/  FMUL.FTZ R95, R95, R157.reuse ;  /* 0x0000009d5f5f7220 */ /* 0x080fe20000410000 */
[----:B------:R-:W-:Y:S01]  /*a650*/  LDSM.16.MT88.4 R20, [R188+0xc800] ;  /* 0x00c80000bc14783b */ /* 0x000fe20000004200 */
[----:B------:R-:W-:Y:S01]  /*a660*/  MUFU.EX2 R169, R169 ;  /* 0x000000a900a97308 */ /* 0x000fe20000000800 */
[----:B------:R-:W-:Y:S01]  /*a670*/  LOP3.LUT R224, R26, 0xff, RZ, 0xc0, !PT ;  /* 0x000000ff1ae07812 */ /* 0x000fe200078ec0ff */
[-C--:B------:R-:W-:Y:S01]  /*a680*/  FMUL.FTZ R96, R96, R158.reuse ;  /* 0x0000009e60607220 */ /* 0x080fe20000410000 */
[C---:B------:R-:W-:Y:S01]  /*a690*/  HMMA.16816.F32 R56, R4.reuse, R14, R56 ;  /* 0x0000000e0438723c */ /* 0x040fe20000001838 */
[----:B------:R-:W1:Y:S01]  /*a6a0*/  LDSM.16.MT88.4 R12, [R190+0x10000] ;  /* 0x01000000be0c783b */ /* 0x000e620000004200 */
[----:B------:R-:W-:Y:S01]  /*a6b0*/  SHF.R.U32.HI R132, RZ, 0x18, R26 ;  /* 0x00000018ff847819 */ /* 0x000fe2000001161a */
[-C--:B------:R-:W-:Y:S01]  /*a6c0*/  FMUL.FTZ R97, R97, R158.reuse ;  /* 0x0000009e61617220 */ /* 0x080fe20000410000 */
[-C--:B------:R-:W-:Y:S01]  /*a6d0*/  FMUL.FTZ R98, R98, R157.reuse ;  /* 0x0000009d62627220 */ /* 0x080fe20000410000 */
[----:B------:R-:W-:Y:S01]  /*a6e0*/  MUFU.EX2 R168, R168 ;  /* 0x000000a800a87308 */ /* 0x000fe20000000800 */
[----:B--2---:R-:W-:Y:S01]  /*a6f0*/  HMMA.16816.F32 R60, R4, R16, R60 ;  /* 0x00000010043c723c */ /* 0x004fe2000000183c */
[-C--:B------:R-:W-:Y:S01]  /*a700*/  FMUL.FTZ R99, R99, R157.reuse ;  /* 0x0000009d63637220 */ /* 0x080fe20000410000 */
[----:B------:R-:W-:Y:S01]  /*a710*/  FFMA.FTZ R154, R227, R158, R154 ;  /* 0x0000009ee39a7223 */ /* 0x000fe2000001009a */
[----:B------:R-:W-:-:S03]  /*a720*/  FFMA.FTZ R150, R225, R157, R150 ;  /* 0x0000009de1967223 */ /* 0x000fc60000010096 */
[C---:B------:R-:W-:Y:S01]  /*a730*/  HMMA.16816.F32 R64, R4.reuse, R18, R64 ;  /* 0x000000120440723c */ /* 0x040fe20000001840 */
[----:B------:R-:W2:Y:S01]  /*a740*/  LDSM.16.MT88.4 R16, [R189+0x10000] ;  /* 0x01000000bd10783b */ /* 0x000ea20000004200 */
[----:B------:R-:W4:Y:S01]  /*a750*/  MUFU.EX2 R171, R171 ;  /* 0x000000ab00ab7308 */ /* 0x000f220000000800 */
[----:B------:R-:W-:Y:S01]  /*a760*/  FADD.FTZ R153, R153, R154 ;  /* 0x0000009a99997221 */ /* 0x000fe20000010000 */
[----:B------:R-:W-:Y:S02]  /*a770*/  FADD.FTZ R149, R149, R150 ;  /* 0x0000009695957221 */ /* 0x000fe40000010000 */
[C---:B---3--:R-:W-:Y:S01]  /*a780*/  HMMA.16816.F32 R68, R4.reuse, R8, R68 ;  /* 0x000000080444723c */ /* 0x048fe20000001844 */
[----:B------:R-:W-:Y:S01]  /*a790*/  FADD.FTZ R152, R152, R153 ;  /* 0x0000009998987221 */ /* 0x000fe20000010000 */
[----:B------:R-:W-:Y:S02]  /*a7a0*/  FADD.FTZ R148, R148, R149 ;  /* 0x0000009594947221 */ /* 0x000fe40000010000 */
[----:B------:R-:W-:Y:S01]  /*a7b0*/  MUFU.EX2 R170, R170 ;  /* 0x000000aa00aa7308 */ /* 0x000fe20000000800 */
[----:B------:R-:W-:Y:S01]  /*a7c0*/  FADD.FTZ R151, R151, R152 ;  /* 0x0000009897977221 */ /* 0x000fe20000010000 */
[----:B------:R-:W-:Y:S01]  /*a7d0*/  HMMA.16816.F32 R72, R4, R10, R72 ;  /* 0x0000000a0448723c */ /* 0x000fe20000001848 */
[----:B------:R-:W3:Y:S01]  /*a7e0*/  LDSM.16.MT88.4 R8, [R188+0x10000] ;  /* 0x01000000bc08783b */ /* 0x000ee20000004200 */
[----:B------:R-:W-:-:S04]  /*a7f0*/  FADD.FTZ R3, R3, R148 ;  /* 0x0000009403037221 */ /* 0x000fc80000010000 */
[----:B------:R-:W-:Y:S01]  /*a800*/  MUFU.EX2 R173, R173 ;  /* 0x000000ad00ad7308 */ /* 0x000fe20000000800 */
[----:B----4-:R-:W-:-:S07]  /*a810*/  F2FP.F16.F32.PACK_AB R231, R171, R168 ;  /* 0x000000a8abe7723e */ /* 0x010fce00000000ff */
[----:B------:R-:W-:Y:S01]  /*a820*/  MUFU.EX2 R175, R175 ;  /* 0x000000af00af7308 */ /* 0x000fe20000000800 */
[C---:B-1----:R-:W-:Y:S07]  /*a830*/  HMMA.16816.F32 R76, R4.reuse, R12, R76 ;  /* 0x0000000c044c723c */ /* 0x042fee000000184c */
[----:B------:R-:W1:Y:S01]  /*a840*/  MUFU.EX2 R172, R172 ;  /* 0x000000ac00ac7308 */ /* 0x000e620000000800 */
[C---:B------:R-:W-:Y:S01]  /*a850*/  HMMA.16816.F32 R80, R4.reuse, R14, R80 ;  /* 0x0000000e0450723c */ /* 0x040fe20000001850 */
[----:B------:R-:W4:Y:S05]  /*a860*/  LDSM.16.MT88.4 R12, [R192+0xc800] ;  /* 0x00c80000c00c783b */ /* 0x000f2a0000004200 */
[C---:B--2---:R-:W-:Y:S01]  /*a870*/  HMMA.16816.F32 R84, R4.reuse, R16, R84 ;  /* 0x000000100454723c */ /* 0x044fe20000001854 */
[----:B------:R-:W-:Y:S05]  /*a880*/  MUFU.EX2 R164, R164 ;  /* 0x000000a400a47308 */ /* 0x000fea0000000800 */
[----:B------:R-:W-:Y:S01]  /*a890*/  HMMA.16816.F32 R88, R4, R18, R88 ;  /* 0x000000120458723c */ /* 0x000fe20000001858 */
[----:B------:R-:W-:-:S02]  /*a8a0*/  LOP3.LUT R16, R27, R24, R207, 0x96, !PT ;  /* 0x000000181b107212 */ /* 0x000fc400078e96cf */
[----:B------:R-:W-:Y:S01]  /*a8b0*/  LOP3.LUT R17, R26, 0xffff, RZ, 0xc0, !PT ;  /* 0x0000ffff1a117812 */ /* 0x000fe200078ec0ff */
[----:B------:R-:W-:Y:S01]  /*a8c0*/  MUFU.EX2 R237, R237 ;  /* 0x000000ed00ed7308 */ /* 0x000fe20000000800 */
[C---:B------:R-:W-:Y:S01]  /*a8d0*/  LOP3.LUT R228, R16.reuse, 0xff, RZ, 0xc0, !PT ;  /* 0x000000ff10e47812 */ /* 0x040fe200078ec0ff */
[C---:B---3--:R-:W-:Y:S01]  /*a8e0*/  HMMA.16816.F32 R92, R4.reuse, R8, R92 ;  /* 0x00000008045c723c */ /* 0x048fe2000000185c */
[----:B------:R-:W-:Y:S02]  /*a8f0*/  LOP3.LUT R19, R16, 0xffff, RZ, 0xc0, !PT ;  /* 0x0000ffff10137812 */ /* 0x000fe400078ec0ff */
[----:B------:R-:W-:Y:S02]  /*a900*/  SHF.R.U32.HI R18, RZ, 0x10, R26 ;  /* 0x00000010ff127819 */ /* 0x000fe4000001161a */
[----:B------:R-:W-:Y:S01]  /*a910*/  SHF.R.U32.HI R17, RZ, 0x8, R17 ;  /* 0x00000008ff117819 */ /* 0x000fe20000011611 */
[----:B------:R-:W-:Y:S01]  /*a920*/  LDSM.16.MT88.4 R24, [R189+0xc800] ;  /* 0x00c80000bd18783b */ /* 0x000fe20000004200 */
[----:B------:R-:W-:Y:S01]  /*a930*/  SHF.R.U32.HI R19, RZ, 0x8, R19 ;  /* 0x00000008ff137819 */ /* 0x000fe20000011613 */
[----:B------:R-:W-:Y:S01]  /*a940*/  HMMA.16816.F32 R96, R4, R10, R96 ;  /* 0x0000000a0460723c */ /* 0x000fe20000001860 */
[----:B------:R-:W-:Y:S01]  /*a950*/  SHF.R.U32.HI R8, RZ, 0x10, R16 ;  /* 0x00000010ff087819 */ /* 0x000fe20000011610 */
[----:B------:R-:W-:Y:S01]  /*a960*/  MUFU.EX2 R162, R162 ;  /* 0x000000a200a27308 */ /* 0x000fe20000000800 */
[----:B------:R-:W-:-:S02]  /*a970*/  LOP3.LUT R9, R18, 0xff, RZ, 0xc0, !PT ;  /* 0x000000ff12097812 */ /* 0x000fc400078ec0ff */
[----:B------:R-:W-:Y:S02]  /*a980*/  SHF.R.U32.HI R226, RZ, 0x18, R16 ;  /* 0x00000018ffe27819 */ /* 0x000fe40000011610 */
[----:B------:R-:W-:Y:S02]  /*a990*/  PRMT R224, R224, 0x5410, R17 ;  /* 0x00005410e0e07816 */ /* 0x000fe40000000011 */
[----:B------:R-:W-:Y:S01]  /*a9a0*/  PRMT R228, R228, 0x5410, R19 ;  /* 0x00005410e4e47816 */ /* 0x000fe20000000013 */
[----:B------:R-:W-:Y:S01]  /*a9b0*/  MUFU.EX2 R165, R165 ;  /* 0x000000a500a57308 */ /* 0x000fe20000000800 */
[----:B------:R-:W-:Y:S01]  /*a9c0*/  LOP3.LUT R205, R8, 0xff, RZ, 0xc0, !PT ;  /* 0x000000ff08cd7812 */ /* 0x000fe200078ec0ff */
[----:B------:R-:W2:Y:S01]  /*a9d0*/  LDSM.16.MT88.4 R16, [R192+0xe800] ;  /* 0x00e80000c010783b */ /* 0x000ea20000004200 */
[----:B------:R-:W-:Y:S02]  /*a9e0*/  PRMT R132, R9, 0x5410, R132 ;  /* 0x0000541009847816 */ /* 0x000fe40000000084 */
[----:B------:R-:W-:Y:S01]  /*a9f0*/  PRMT R226, R205, 0x5410, R226 ;  /* 0x00005410cde27816 */ /* 0x000fe200000000e2 */
[----:B------:R-:W3:Y:S01]  /*aa00*/  LDSM.16.MT88.4 R8, [R190+0xe800] ;  /* 0x00e80000be08783b */ /* 0x000ee20000004200 */
[--C-:B------:R-:W-:Y:S01]  /*aa10*/  HSET2.LE.AND R6, R224, R159.reuse, PT ;  /* 0x0000009fe0067233 */ /* 0x100fe20003803000 */
[----:B------:R-:W-:Y:S01]  /*aa20*/  MUFU.EX2 R163, R163 ;  /* 0x000000a300a37308 */ /* 0x000fe20000000800 */
[----:B------:R-:W-:-:S02]  /*aa30*/  HSET2.LE.AND R7, R132, R159, PT ;  /* 0x0000009f84077233 */ /* 0x000fc40003803000 */
[--C-:B------:R-:W-:Y:S02]  /*aa40*/  HSET2.LE.AND R4, R228, R159.reuse, PT ;  /* 0x0000009fe4047233 */ /* 0x100fe40003803000 */
[----:B------:R-:W-:Y:S02]  /*aa50*/  HSET2.LE.AND R5, R226, R159, PT ;  /* 0x0000009fe2057233 */ /* 0x000fe40003803000 */
[----:B-1----:R-:W-:Y:S02]  /*aa60*/  F2FP.F16.F32.PACK_AB R224, R172, R175 ;  /* 0x000000aface0723e */ /* 0x002fe400000000ff */
[----:B------:R-:W-:Y:S01]  /*aa70*/  F2FP.F16.F32.PACK_AB R205, R169, R166 ;  /* 0x000000a6a9cd723e */ /* 0x000fe200000000ff */
[----:B------:R-:W-:Y:S01]  /*aa80*/  FADD.FTZ R166, R166, R151 ;  /* 0x00000097a6a67221 */ /* 0x000fe20000010000 */
[----:B------:R-:W-:Y:S02]  /*aa90*/  F2FP.F16.F32.PACK_AB R132, R173, R170 ;  /* 0x000000aaad84723e */ /* 0x000fe400000000ff */
[----:B------:R-:W-:Y:S01]  /*aaa0*/  LOP3.LUT R6, R6, R231, RZ, 0xc0, !PT ;  /* 0x000000e706067212 */ /* 0x000fe200078ec0ff */
[----:B------:R-:W-:Y:S01]  /*aab0*/  FADD.FTZ R169, R169, R166 ;  /* 0x000000a6a9a97221 */ /* 0x000fe20000010000 */
[----:B------:R-:W-:-:S02]  /*aac0*/  LOP3.LUT R7, R7, R224, RZ, 0xc0, !PT ;  /* 0x000000e007077212 */ /* 0x000fc400078ec0ff */
[----:B------:R-:W-:Y:S01]  /*aad0*/  LOP3.LUT R4, R4, R205, RZ, 0xc0, !PT ;  /* 0x000000cd04047212 */ /* 0x000fe200078ec0ff */
[----:B------:R-:W-:Y:S01]  /*aae0*/  FFMA.FTZ R205, R32, UR6, -R145 ;  /* 0x0000000620cd7c23 */ /* 0x000fe20008010891 */
[----:B------:R-:W-:Y:S01]  /*aaf0*/  LOP3.LUT R5, R5, R132, RZ, 0xc0, !PT ;  /* 0x0000008405057212 */ /* 0x000fe200078ec0ff */
[----:B------:R-:W-:Y:S01]  /*ab00*/  FADD.FTZ R168, R168, R169 ;  /* 0x000000a9a8a87221 */ /* 0x000fe20000010000 */
[----:B------:R-:W-:-:S03]  /*ab10*/  LOP3.LUT R228, R229, UR4, R221, 0x96, !PT ;  /* 0x00000004e5e47c12 */ /* 0x000fc6000f8e96dd */
[----:B------:R-:W-:Y:S01]  /*ab20*/  MUFU.EX2 R205, R205 ;  /* 0x000000cd00cd7308 */ /* 0x000fe20000000800 */
[----:B------:R-:W-:Y:S01]  /*ab30*/  FADD.FTZ R171, R171, R168 ;  /* 0x000000a8abab7221 */ /* 0x000fe20000010000 */
[----:B----4-:R-:W-:Y:S01]  /*ab40*/  HMMA.16816.F32 R128, R4, R12, R128 ;  /* 0x0000000c0480723c */ /* 0x010fe20000001880 */
[----:B------:R-:W-:-:S05]  /*ab50*/  IMAD.WIDE.U32 R228, R228, -0x326172a9, RZ ;  /* 0xcd9e8d57e4e47825 */ /* 0x000fca00078e00ff */
[----:B------:R-:W-:Y:S01]  /*ab60*/  HMMA.16816.F32 R124, R4, R14, R124 ;  /* 0x0000000e047c723c */ /* 0x000fe2000000187c */
[----:B------:R-:W1:Y:S01]  /*ab70*/  LDSM.16.MT88.4 R12, [R189+0xe800] ;  /* 0x00e80000bd0c783b */ /* 0x000e620000004200 */
[----:B------:R-:W-:Y:S01]  /*ab80*/  LOP3.LUT R202, R229, R206, R202, 0x96, !PT ;  /* 0x000000cee5ca7212 */ /* 0x000fe200078e96ca */
[----:B------:R-:W-:-:S03]  /*ab90*/  FFMA.FTZ R206, R33, UR6, -R160 ;  /* 0x0000000621ce7c23 */ /* 0x000fc600080108a0 */
[C---:B------:R-:W-:Y:S03]  /*aba0*/  HMMA.16816.F32 R104, R4.reuse, R20, R104 ;  /* 0x000000140468723c */ /* 0x040fe60000001868 */
[----:B------:R-:W-:Y:S03]  /*abb0*/  MUFU.EX2 R206, R206 ;  /* 0x000000ce00ce7308 */ /* 0x000fe60000000800 */
[C---:B------:R-:W-:Y:S01]  /*abc0*/  HMMA.16816.F32 R100, R4.reuse, R22, R100 ;  /* 0x000000160464723c */ /* 0x040fe20000001864 */
[----:B------:R-:W4:Y:S05]  /*abd0*/  LDSM.16.MT88.4 R20, [R188+0xe800] ;  /* 0x00e80000bc14783b */ /* 0x000f2a0000004200 */
[C---:B--2---:R-:W-:Y:S06]  /*abe0*/  HMMA.16816.F32 R36, R4.reuse, R16, R36 ;  /* 0x000000100424723c */ /* 0x044fec0000001824 */
[C---:B------:R-:W-:Y:S01]  /*abf0*/  HMMA.16816.F32 R40, R4.reuse, R18, R40 ;  /* 0x000000120428723c */ /* 0x040fe20000001828 */
[----:B------:R-:W2:Y:S05]  /*ac00*/  LDSM.16.MT88.4 R16, [R192+0x10800] ;  /* 0x01080000c010783b */ /* 0x000eaa0000004200 */
[C---:B------:R-:W-:Y:S06]  /*ac10*/  HMMA.16816.F32 R112, R4.reuse, R24, R112 ;  /* 0x000000180470723c */ /* 0x040fec0000001870 */
[----:B---3--:R-:W-:Y:S01]  /*ac20*/  HMMA.16816.F32 R44, R4, R8, R44 ;  /* 0x00000008042c723c */ /* 0x008fe2000000182c */
[----:B------:R-:W-:Y:S01]  /*ac30*/  LOP3.LUT R24, R143, R228, R203, 0x96, !PT ;  /* 0x000000e48f187212 */ /* 0x000fe200078e96cb */
[----:B------:R-:W-:-:S04]  /*ac40*/  IMAD.WIDE.U32 R202, R202, -0x2daee0ad, RZ ;  /* 0xd2511f53caca7825 */ /* 0x000fc800078e00ff */
[----:B------:R-:W-:Y:S01]  /*ac50*/  IMAD.WIDE.U32 R24, R24, -0x2daee0ad, RZ ;  /* 0xd2511f5318187825 */ /* 0x000fe200078e00ff */
[----:B------:R-:W-:Y:S01]  /*ac60*/  LOP3.LUT R174, R203, R204, R174, 0x96, !PT ;  /* 0x000000cccbae7212 */ /* 0x000fe200078e96ae */
[----:B------:R-:W-:Y:S01]  /*ac70*/  HMMA.16816.F32 R48, R4, R10, R48 ;  /* 0x0000000a0430723c */ /* 0x000fe20000001830 */
[----:B------:R-:W3:Y:S01]  /*ac80*/  LDSM.16.MT88.4 R8, [R190+0x10800] ;  /* 0x01080000be08783b */ /* 0x000ee20000004200 */
[----:B------:R-:W-:Y:S01]  /*ac90*/  FFMA.FTZ R203, R136, UR6, -R145 ;  /* 0x0000000688cb7c23 */ /* 0x000fe20008010891 */
[----:B------:R-:W-:Y:S01]  /*aca0*/  LOP3.LUT R228, R25, R202, R147, 0x96, !PT ;  /* 0x000000ca19e47212 */ /* 0x000fe200078e9693 */
[----:B------:R-:W-:-:S04]  /*acb0*/  IMAD.WIDE.U32 R230, R174, -0x326172a9, RZ ;  /* 0xcd9e8d57aee67825 */ /* 0x000fc800078e00ff */
[----:B------:R-:W-:Y:S01]  /*acc0*/  FFMA.FTZ R174, R140, UR6, -R145 ;  /* 0x000000068cae7c23 */ /* 0x000fe20008010891 */
[C---:B-1----:R-:W-:Y:S01]  /*acd0*/  HMMA.16816.F32 R52, R4.reuse, R12, R52 ;  /* 0x0000000c0434723c */ /* 0x042fe20000001834 */
[----:B------:R-:W-:Y:S01]  /*ace0*/  FFMA.FTZ R204, R135, UR6, -R160 ;  /* 0x0000000687cc7c23 */ /* 0x000fe200080108a0 */
[----:B------:R-:W-:Y:S01]  /*acf0*/  IMAD.WIDE.U32 R228, R228, -0x326172a9, RZ ;  /* 0xcd9e8d57e4e47825 */ /* 0x000fe200078e00ff */
[----:B------:R-:W-:Y:S01]  /*ad00*/  LOP3.LUT R141, R231, R142, R141, 0x96, !PT ;  /* 0x0000008ee78d7212 */ /* 0x000fe200078e968d */
[----:B------:R-:W-:Y:S02]  /*ad10*/  MUFU.EX2 R203, R203 ;  /* 0x000000cb00cb7308 */ /* 0x000fe40000000800 */
[----:B------:R-:W-:Y:S01]  /*ad20*/  FFMA.FTZ R202, R134, UR6, -R145 ;  /* 0x0000000686ca7c23 */ /* 0x000fe20008010891 */
[----:B------:R-:W-:Y:S01]  /*ad30*/  HMMA.16816.F32 R56, R4, R14, R56 ;  /* 0x0000000e0438723c */ /* 0x000fe20000001838 */
[----:B------:R-:W-:Y:S01]  /*ad40*/  LOP3.LUT R230, R229, R230, R138, 0x96, !PT ;  /* 0x000000e6e5e67212 */ /* 0x000fe200078e968a */
[----:B------:R-:W1:Y:S01]  /*ad50*/  LDSM.16.MT88.4 R12, [R189+0x10800] ;  /* 0x01080000bd0c783b */ /* 0x000e620000004200 */
[----:B------:R-:W-:-:S04]  /*ad60*/  IMAD.WIDE.U32 R238, R141, -0x2daee0ad, RZ ;  /* 0xd2511f538dee7825 */ /* 0x000fc800078e00ff */
[--C-:B------:R-:W-:Y:S01]  /*ad70*/  FFMA.FTZ R229, R139, UR6, -R160.reuse ;  /* 0x000000068be57c23 */ /* 0x100fe200080108a0 */
[C---:B----4-:R-:W-:Y:S01]  /*ad80*/  HMMA.16816.F32 R60, R4.reuse, R20, R60 ;  /* 0x00000014043c723c */ /* 0x050fe2000000183c */
[----:B------:R-:W-:Y:S01]  /*ad90*/  IMAD.WIDE.U32 R230, R230, -0x2daee0ad, RZ ;  /* 0xd2511f53e6e67825 */ /* 0x000fe200078e00ff */
[----:B------:R-:W4:Y:S01]  /*ada0*/  MUFU.EX2 R174, R174 ;  /* 0x000000ae00ae7308 */ /* 0x000f220000000800 */
[----:B------:R-:W5:Y:S03]  /*adb0*/  LDSM.16.MT88.4 R140, [R188+0x10800] ;  /* 0x01080000bc8c783b */ /* 0x000f660000004200 */
[C---:B--2---:R-:W-:Y:S01]  /*adc0*/  HMMA.16816.F32 R68, R4.reuse, R16, R68 ;  /* 0x000000100444723c */ /* 0x044fe20000001844 */
[----:B------:R-:W-:Y:S01]  /*add0*/  LOP3.LUT R20, R231, R238, R133, 0x96, !PT ;  /* 0x000000eee7147212 */ /* 0x000fe200078e9685 */
[----:B------:R-:W-:Y:S01]  /*ade0*/  FFMA.FTZ R231, R35, UR6, -R160 ;  /* 0x0000000623e77c23 */ /* 0x000fe200080108a0 */
[----:B------:R-:W-:Y:S01]  /*adf0*/  LOP3.LUT R238, R239, R24, R137, 0x96, !PT ;  /* 0x00000018efee7212 */ /* 0x000fe200078e9689 */
[----:B------:R-:W-:Y:S01]  /*ae00*/  MUFU.EX2 R204, R204 ;  /* 0x000000cc00cc7308 */ /* 0x000fe20000000800 */
[----:B------:R-:W2:Y:S01]  /*ae10*/  LDSM.16.MT88.4 R136, [R192+0xd000] ;  /* 0x00d00000c088783b */ /* 0x000ea20000004200 */
[----:B------:R-:W-:Y:S01]  /*ae20*/  IMAD.WIDE.U32 R20, R20, -0x326172a9, RZ ;  /* 0xcd9e8d5714147825 */ /* 0x000fe200078e00ff */
[C---:B------:R-:W-:Y:S02]  /*ae30*/  HMMA.16816.F32 R72, R4.reuse, R18, R72 ;  /* 0x000000120448723c */ /* 0x040fe40000001848 */
[----:B------:R-:W-:Y:S01]  /*ae40*/  LDSM.16.MT88.4 R132, [R190+0xd000] ;  /* 0x00d00000be84783b */ /* 0x000fe20000004200 */
[----:B------:R-:W-:Y:S01]  /*ae50*/  IMAD.WIDE.U32 R238, R238, -0x326172a9, RZ ;  /* 0xcd9e8d57eeee7825 */ /* 0x000fe200078e00ff */
[C---:B------:R-:W-:Y:S01]  /*ae60*/  LOP3.LUT R16, R20.reuse, 0xffff, RZ, 0xc0, !PT ;  /* 0x0000ffff14107812 */ /* 0x040fe200078ec0ff */
[----:B------:R-:W5:Y:S01]  /*ae70*/  MUFU.EX2 R229, R229 ;  /* 0x000000e500e57308 */ /* 0x000f620000000800 */
[----:B------:R-:W-:Y:S01]  /*ae80*/  LOP3.LUT R224, R20, 0xff, RZ, 0xc0, !PT ;  /* 0x000000ff14e07812 */ /* 0x000fe200078ec0ff */
[----:B------:R-:W-:Y:S01]  /*ae90*/  HMMA.16816.F32 R64, R4, R22, R64 ;  /* 0x000000160440723c */ /* 0x000fe20000001840 */
[----:B------:R-:W-:-:S02]  /*aea0*/  SHF.R.U32.HI R19, RZ, 0x8, R16 ;  /* 0x00000008ff137819 */ /* 0x000fc40000011610 */
[----:B------:R-:W-:Y:S02]  /*aeb0*/  LOP3.LUT R16, R21, R238, R34, 0x96, !PT ;  /* 0x000000ee15107212 */ /* 0x000fe400078e9622 */
[----:B------:R-:W-:Y:S01]  /*aec0*/  PRMT R224, R224, 0x5410, R19 ;  /* 0x00005410e0e07816 */ /* 0x000fe20000000013 */
[C---:B---3--:R-:W-:Y:S01]  /*aed0*/  HMMA.16816.F32 R76, R4.reuse, R8, R76 ;  /* 0x00000008044c723c */ /* 0x048fe2000000184c */
[C---:B------:R-:W-:Y:S01]  /*aee0*/  LOP3.LUT R19, R16.reuse, 0xffff, RZ, 0xc0, !PT ;  /* 0x0000ffff10137812 */ /* 0x040fe200078ec0ff */
[----:B------:R-:W3:Y:S01]  /*aef0*/  MUFU.EX2 R202, R202 ;  /* 0x000000ca00ca7308 */ /* 0x000ee20000000800 */
[----:B------:R-:W-:Y:S01]  /*af00*/  SHF.R.U32.HI R17, RZ, 0x10, R20 ;  /* 0x00000010ff117819 */ /* 0x000fe20000011614 */
[----:B------:R-:W-:Y:S01]  /*af10*/  LDSM.16.MT88.4 R32, [R189+0xd000] ;  /* 0x00d00000bd20783b */ /* 0x000fe20000004200 */
[----:B------:R-:W-:Y:S01]  /*af20*/  SHF.R.U32.HI R19, RZ, 0x8, R19 ;  /* 0x00000008ff137819 */ /* 0x000fe20000011613 */
[----:B------:R-:W-:Y:S01]  /*af30*/  HMMA.16816.F32 R80, R4, R10, R80 ;  /* 0x0000000a0450723c */ /* 0x000fe20000001850 */
[----:B------:R-:W-:-:S02]  /*af40*/  LOP3.LUT R8, R16, 0xff, RZ, 0xc0, !PT ;  /* 0x000000ff10087812 */ /* 0x000fc400078ec0ff */
[--C-:B------:R-:W-:Y:S01]  /*af50*/  SHF.R.U32.HI R9, RZ, 0x10, R16.reuse ;  /* 0x00000010ff097819 */ /* 0x100fe20000011610 */
[----:B------:R-:W2:Y:S01]  /*af60*/  MUFU.EX2 R231, R231 ;  /* 0x000000e700e77308 */ /* 0x000ea20000000800 */
[----:B------:R-:W-:Y:S01]  /*af70*/  PRMT R8, R8, 0x5410, R19 ;  /* 0x0000541008087816 */ /* 0x000fe20000000013 */
[C---:B-1----:R-:W-:Y:S01]  /*af80*/  HMMA.16816.F32 R84, R4.reuse, R12, R84 ;  /* 0x0000000c0454723c */ /* 0x042fe20000001854 */
[----:B------:R-:W-:Y:S02]  /*af90*/  LOP3.LUT R17, R17, 0xff, RZ, 0xc0, !PT ;  /* 0x000000ff11117812 */ /* 0x000fe400078ec0ff */
[----:B------:R-:W-:Y:S02]  /*afa0*/  SHF.R.U32.HI R16, RZ, 0x18, R16 ;  /* 0x00000018ff107819 */ /* 0x000fe40000011610 */
[----:B------:R-:W-:Y:S01]  /*afb0*/  HSET2.LE.AND R8, R8, R159, PT ;  /* 0x0000009f08087233 */ /* 0x000fe20003803000 */
[----:B------:R-:W-:Y:S01]  /*afc0*/  HMMA.16816.F32 R88, R4, R14, R88 ;  /* 0x0000000e0458723c */ /* 0x000fe20000001858 */
[----:B----4-:R-:W-:Y:S01]  /*afd0*/  F2FP.F16.F32.PACK_AB R13, R203, R174 ;  /* 0x000000aecb0d723e */ /* 0x010fe200000000ff */
[----:B------:R-:W-:Y:S01]  /*afe0*/  FADD.FTZ R174, R174, R171 ;  /* 0x000000abaeae7221 */ /* 0x000fe20000010000 */
[----:B------:R-:W-:-:S02]  /*aff0*/  SHF.R.U32.HI R226, RZ, 0x18, R20 ;  /* 0x00000018ffe27819 */ /* 0x000fc40000011614 */
[----:B------:R-:W-:Y:S01]  /*b000*/  LOP3.LUT R8, R8, R13, RZ, 0xc0, !PT ;  /* 0x0000000d08087212 */ /* 0x000fe200078ec0ff */
[----:B------:R-:W-:Y:S01]  /*b010*/  LDSM.16.MT88.4 R20, [R190+0xf000] ;  /* 0x00f00000be14783b */ /* 0x000fe20000004200 */
[----:B------:R-:W-:Y:S01]  /*b020*/  LOP3.LUT R9, R9, 0xff, RZ, 0xc0, !PT ;  /* 0x000000ff09097812 */ /* 0x000fe200078ec0ff */
[C---:B------:R-:W-:Y:S01]  /*b030*/  HMMA.16816.F32 R120, R4.reuse, R28, R120 ;  /* 0x0000001c0478723c */ /* 0x040fe20000001878 */
[----:B------:R-:W-:Y:S01]  /*b040*/  PRMT R226, R17, 0x5410, R226 ;  /* 0x0000541011e27816 */ /* 0x000fe200000000e2 */
[----:B------:R-:W1:Y:S01]  /*b050*/  LDSM.16.MT88.4 R12, [R188+0xf000] ;  /* 0x00f00000bc0c783b */ /* 0x000e620000004200 */
[----:B------:R-:W-:Y:S01]  /*b060*/  PRMT R10, R9, 0x5410, R16 ;  /* 0x00005410090a7816 */ /* 0x000fe20000000010 */
[----:B------:R-:W-:Y:S01]  /*b070*/  FADD.FTZ R203, R203, R174 ;  /* 0x000000aecbcb7221 */ /* 0x000fe20000010000 */
[--C-:B------:R-:W-:Y:S01]  /*b080*/  HSET2.LE.AND R224, R224, R159.reuse, PT ;  /* 0x0000009fe0e07233 */ /* 0x100fe20003803000 */
[----:B------:R-:W4:Y:S01]  /*b090*/  LDSM.16.MT88.4 R16, [R189+0xf000] ;  /* 0x00f00000bd10783b */ /* 0x000f220000004200 */
[----:B------:R-:W-:Y:S01]  /*b0a0*/  HMMA.16816.F32 R116, R4, R30, R116 ;  /* 0x0000001e0474723c */ /* 0x000fe20000001874 */
[----:B------:R-:W-:-:S02]  /*b0b0*/  HSET2.LE.AND R9, R10, R159, PT ;  /* 0x0000009f0a097233 */ /* 0x000fc40003803000 */
[----:B-----5:R-:W-:Y:S01]  /*b0c0*/  F2FP.F16.F32.PACK_AB R10, R229, R204 ;  /* 0x000000cce50a723e */ /* 0x020fe200000000ff */
[----:B------:R-:W-:Y:S01]  /*b0d0*/  LDSM.16.MT88.4 R28, [R188+0xd000] ;  /* 0x00d00000bc1c783b */ /* 0x000fe20000004200 */
[----:B---3--:R-:W-:Y:S01]  /*b0e0*/  F2FP.F16.F32.PACK_AB R11, R205, R202 ;  /* 0x000000cacd0b723e */ /* 0x008fe200000000ff */
[C---:B------:R-:W-:Y:S01]  /*b0f0*/  HMMA.16816.F32 R108, R4.reuse, R26, R108 ;  /* 0x0000001a046c723c */ /* 0x040fe2000000186c */
[----:B------:R-:W-:Y:S01]  /*b100*/  LOP3.LUT R9, R9, R10, RZ, 0xc0, !PT ;  /* 0x0000000a09097212 */ /* 0x000fe200078ec0ff */
[----:B------:R-:W-:Y:S01]  /*b110*/  LDSM.16.MT88.4 R24, [R192+0xf000] ;  /* 0x00f00000c018783b */ /* 0x000fe20000004200 */
[----:B------:R-:W-:Y:S01]  /*b120*/  LOP3.LUT R10, R224, R11, RZ, 0xc0, !PT ;  /* 0x0000000be00a7212 */ /* 0x000fe200078ec0ff */
[----:B------:R-:W-:Y:S01]  /*b130*/  FADD.FTZ R202, R202, R203 ;  /* 0x000000cbcaca7221 */ /* 0x000fe20000010000 */
[----:B------:R-:W-:Y:S01]  /*b140*/  HSET2.LE.AND R11, R226, R159, PT ;  /* 0x0000009fe20b7233 */ /* 0x000fe20003803000 */
[----:B------:R-:W-:Y:S01]  /*b150*/  HMMA.16816.F32 R92, R4, R140, R92 ;  /* 0x0000008c045c723c */ /* 0x000fe2000000185c */
[----:B--2---:R-:W-:Y:S01]  /*b160*/  F2FP.F16.F32.PACK_AB R224, R231, R206 ;  /* 0x000000cee7e0723e */ /* 0x004fe200000000ff */
[----:B------:R-:W-:-:S03]  /*b170*/  FADD.FTZ R205, R205, R202 ;  /* 0x000000cacdcd7221 */ /* 0x000fc60000010000 */
[----:B------:R-:W-:Y:S01]  /*b180*/  LOP3.LUT R11, R11, R224, RZ, 0xc0, !PT ;  /* 0x000000e00b0b7212 */ /* 0x000fe200078ec0ff */
[----:B------:R-:W-:Y:S01]  /*b190*/  HMMA.16816.F32 R96, R4, R142, R96 ;  /* 0x0000008e0460723c */ /* 0x000fe20000001860 */
[----:B------:R-:W2:Y:S04]  /*b1a0*/  LDSM.16.MT88.4 R4, [R192+0x11000] ;  /* 0x01100000c004783b */ /* 0x000ea80000004200 */
[----:B------:R-:W-:Y:S01]  /*b1b0*/  LDSM.16.MT88.4 R140, [R192+0xd800] ;  /* 0x00d80000c08c783b */ /* 0x000fe20000004200 */
[C---:B------:R-:W-:Y:S06]  /*b1c0*/  HMMA.16816.F32 R128, R8.reuse, R136, R128 ;  /* 0x000000880880723c */ /* 0x040fec0000001880 */
[C---:B------:R-:W-:Y:S01]  /*b1d0*/  HMMA.16816.F32 R124, R8.reuse, R138, R124 ;  /* 0x0000008a087c723c */ /* 0x040fe2000000187c */
[----:B------:R-:W-:Y:S05]  /*b1e0*/  LDSM.16.MT88.4 R136, [R190+0xd800] ;  /* 0x00d80000be88783b */ /* 0x000fea0000004200 */
[C---:B-1----:R-:W-:Y:S06]  /*b1f0*/  HMMA.16816.F32 R60, R8.reuse, R12, R60 ;  /* 0x0000000c083c723c */ /* 0x042fec000000183c */
[C---:B------:R-:W-:Y:S01]  /*b200*/  HMMA.16816.F32 R64, R8.reuse, R14, R64 ;  /* 0x0000000e0840723c */ /* 0x040fe20000001840 */
[----:B------:R-:W1:Y:S05]  /*b210*/  LDSM.16.MT88.4 R12, [R189+0x11000] ;  /* 0x01100000bd0c783b */ /* 0x000e6a0000004200 */
[C---:B----4-:R-:W-:Y:S06]  /*b220*/  HMMA.16816.F32 R52, R8.reuse, R16, R52 ;  /* 0x000000100834723c */ /* 0x050fec0000001834 */
[C---:B------:R-:W-:Y:S01]  /*b230*/  HMMA.16816.F32 R44, R8.reuse, R20, R44 ;  /* 0x00000014082c723c */ /* 0x040fe2000000182c */
[----:B------:R-:W-:Y:S01]  /*b240*/  LOP3.LUT R16, R239, R228, R0, 0x96, !PT ;  /* 0x000000e4ef107212 */ /* 0x000fe200078e9600 */
[----:B------:R-:W-:Y:S01]  /*b250*/  FFMA.FTZ R239, R144, UR6, -R145 ;  /* 0x0000000690ef7c23 */ /* 0x000fe20008010891 */
[--C-:B------:R-:W-:Y:S01]  /*b260*/  FFMA.FTZ R0, R167, UR6, -R160.reuse ;  /* 0x00000006a7007c23 */ /* 0x100fe200080108a0 */
[----:B------:R-:W-:Y:S01]  /*b270*/  LDSM.16.MT88.4 R144, [R188+0x11000] ;  /* 0x01100000bc90783b */ /* 0x000fe20000004200 */
[----:B------:R-:W-:Y:S01]  /*b280*/  FFMA.FTZ R160, R161, UR6, -R160 ;  /* 0x00000006a1a07c23 */ /* 0x000fe200080108a0 */
[C---:B------:R-:W-:Y:S01]  /*b290*/  HMMA.16816.F32 R48, R8.reuse, R22, R48 ;  /* 0x000000160830723c */ /* 0x040fe20000001830 */
[----:B------:R-:W-:Y:S01]  /*b2a0*/  IMAD.WIDE.U32 R16, R16, -0x2daee0ad, RZ ;  /* 0xd2511f5310107825 */ /* 0x000fe200078e00ff */
[----:B------:R-:W3:Y:S01]  /*b2b0*/  LDSM.16.MT88.4 R20, [R190+0x11000] ;  /* 0x01100000be14783b */ /* 0x000ee20000004200 */
[----:B------:R-:W-:Y:S03]  /*b2c0*/  MUFU.EX2 R239, R239 ;  /* 0x000000ef00ef7308 */ /* 0x000fe60000000800 */
[C---:B--2---:R-:W-:Y:S05]  /*b2d0*/  HMMA.16816.F32 R68, R8.reuse, R4, R68 ;  /* 0x000000040844723c */ /* 0x044fea0000001844 */
[----:B------:R-:W2:Y:S01]  /*b2e0*/  MUFU.EX2 R0, R0 ;  /* 0x0000000000007308 */ /* 0x000ea20000000800 */
[----:B------:R-:W-:Y:S01]  /*b2f0*/  HMMA.16816.F32 R72, R8, R6, R72 ;  /* 0x000000060848723c */ /* 0x000fe20000001848 */
[----:B------:R-:W-:-:S02]  /*b300*/  SHF.R.U32.HI R4, RZ, 0x10, R16 ;  /* 0x00000010ff047819 */ /* 0x000fc40000011610 */
[----:B------:R-:W-:Y:S02]  /*b310*/  SHF.R.U32.HI R5, RZ, 0x18, R16 ;  /* 0x00000018ff057819 */ /* 0x000fe40000011610 */
[----:B------:R-:W-:Y:S01]  /*b320*/  LOP3.LUT R4, R4, 0xff, RZ, 0xc0, !PT ;  /* 0x000000ff04047812 */ /* 0x000fe200078ec0ff */
[C---:B------:R-:W-:Y:S01]  /*b330*/  HMMA.16816.F32 R36, R8.reuse, R24, R36 ;  /* 0x000000180824723c */ /* 0x040fe20000001824 */
[C---:B------:R-:W-:Y:S01]  /*b340*/  LOP3.LUT R7, R16.reuse, 0xffff, RZ, 0xc0, !PT ;  /* 0x0000ffff10077812 */ /* 0x040fe200078ec0ff */
[----:B------:R-:W4:Y:S01]  /*b350*/  MUFU.EX2 R160, R160 ;  /* 0x000000a000a07308 */ /* 0x000f220000000800 */
[----:B------:R-:W-:Y:S02]  /*b360*/  LOP3.LUT R6, R16, 0xff, RZ, 0xc0, !PT ;  /* 0x000000ff10067812 */ /* 0x000fe400078ec0ff */
[----:B------:R-:W-:Y:S01]  /*b370*/  LOP3.LUT R16, R17, R230, R207, 0x96, !PT ;  /* 0x000000e611107212 */ /* 0x000fe200078e96cf */
[----:B-1----:R-:W-:Y:S01]  /*b380*/  HMMA.16816.F32 R84, R8, R12, R84 ;  /* 0x0000000c0854723c */ /* 0x002fe20000001854 */
[----:B------:R-:W-:-:S02]  /*b390*/  SHF.R.U32.HI R7, RZ, 0x8, R7 ;  /* 0x00000008ff077819 */ /* 0x000fc40000011607 */
[----:B------:R-:W-:Y:S02]  /*b3a0*/  PRMT R4, R4, 0x5410, R5 ;  /* 0x0000541004047816 */ /* 0x000fe40000000005 */
[--C-:B------:R-:W-:Y:S01]  /*b3b0*/  SHF.R.U32.HI R5, RZ, 0x10, R16.reuse ;  /* 0x00000010ff057819 */ /* 0x100fe20000011610 */
[C---:B------:R-:W-:Y:S01]  /*b3c0*/  HMMA.16816.F32 R40, R8.reuse, R26, R40 ;  /* 0x0000001a0828723c */ /* 0x040fe20000001828 */
[----:B------:R-:W-:Y:S01]  /*b3d0*/  PRMT R6, R6, 0x5410, R7 ;  /* 0x0000541006067816 */ /* 0x000fe20000000007 */
[----:B------:R-:W1:Y:S01]  /*b3e0*/  LDSM.16.MT88.4 R24, [R189+0xd800] ;  /* 0x00d80000bd18783b */ /* 0x000e620000004200 */
[C---:B------:R-:W-:Y:S02]  /*b3f0*/  LOP3.LUT R7, R16.reuse, 0xffff, RZ, 0xc0, !PT ;  /* 0x0000ffff10077812 */ /* 0x040fe400078ec0ff */
[----:B------:R-:W-:Y:S01]  /*b400*/  LOP3.LUT R224, R16, 0xff, RZ, 0xc0, !PT ;  /* 0x000000ff10e07812 */ /* 0x000fe200078ec0ff */
[----:B------:R-:W-:Y:S01]  /*b410*/  HMMA.16816.F32 R56, R8, R18, R56 ;  /* 0x000000120838723c */ /* 0x000fe20000001838 */
[----:B------:R-:W-:-:S02]  /*b420*/  SHF.R.U32.HI R16, RZ, 0x18, R16 ;  /* 0x00000018ff107819 */ /* 0x000fc40000011610 */
[----:B------:R-:W-:Y:S02]  /*b430*/  LOP3.LUT R5, R5, 0xff, RZ, 0xc0, !PT ;  /* 0x000000ff05057812 */ /* 0x000fe400078ec0ff */
[----:B------:R-:W-:Y:S01]  /*b440*/  SHF.R.U32.HI R7, RZ, 0x8, R7 ;  /* 0x00000008ff077819 */ /* 0x000fe20000011607 */
[C---:B------:R-:W-:Y:S01]  /*b450*/  HMMA.16816.F32 R120, R8.reuse, R132, R120 ;  /* 0x000000840878723c */ /* 0x040fe20000001878 */
[----:B------:R-:W-:Y:S02]  /*b460*/  PRMT R12, R5, 0x5410, R16 ;  /* 0x00005410050c7816 */ /* 0x000fe40000000010 */
[----:B------:R-:W5:Y:S01]  /*b470*/  LDSM.16.MT88.4 R16, [R188+0xf800] ;  /* 0x00f80000bc10783b */ /* 0x000f620000004200 */
[----:B------:R-:W-:Y:S02]  /*b480*/  PRMT R224, R224, 0x5410, R7 ;  /* 0x00005410e0e07816 */ /* 0x000fe40000000007 */
[----:B------:R-:W-:Y:S01]  /*b490*/  HMMA.16816.F32 R116, R8, R134, R116 ;  /* 0x000000860874723c */ /* 0x000fe20000001874 */
[--C-:B------:R-:W-:Y:S01]  /*b4a0*/  HSET2.LE.AND R7, R4, R159.reuse, PT ;  /* 0x0000009f04077233 */ /* 0x100fe20003803000 */
[----:B------:R-:W-:Y:S01]  /*b4b0*/  LDSM.16.MT88.4 R132, [R188+0xd800] ;  /* 0x00d80000bc84783b */ /* 0x000fe20000004200 */
[----:B------:R-:W-:-:S02]  /*b4c0*/  HSET2.LE.AND R6, R6, R159, PT ;  /* 0x0000009f06067233 */ /* 0x000fc40003803000 */
[--C-:B------:R-:W-:Y:S01]  /*b4d0*/  HSET2.LE.AND R4, R224, R159.reuse, PT ;  /* 0x0000009fe0047233 */ /* 0x100fe20003803000 */
[C---:B------:R-:W-:Y:S01]  /*b4e0*/  HMMA.16816.F32 R112, R8.reuse, R32, R112 ;  /* 0x000000200870723c */ /* 0x040fe20000001870 */
[----:B------:R-:W-:Y:S02]  /*b4f0*/  HSET2.LE.AND R5, R12, R159, PT ;  /* 0x0000009f0c057233 */ /* 0x000fe40003803000 */
[----:B------:R-:W-:Y:S01]  /*b500*/  F2FP.F16.F32.PACK_AB R159, R237, R164 ;  /* 0x000000a4ed9f723e */ /* 0x000fe200000000ff */
[----:B------:R-:W-:Y:S01]  /*b510*/  FADD.FTZ R164, R164, R205 ;  /* 0x000000cda4a47221 */ /* 0x000fe20000010000 */
[----:B--2---:R-:W-:Y:S01]  /*b520*/  F2FP.F16.F32.PACK_AB R224, R165, R0 ;  /* 0x00000000a5e0723e */ /* 0x004fe200000000ff */
[----:B------:R-:W-:Y:S01]  /*b530*/  HMMA.16816.F32 R108, R8, R34, R108 ;  /* 0x00000022086c723c */ /* 0x000fe2000000186c */
[----:B------:R-:W-:Y:S01]  /*b540*/  LOP3.LUT R4, R4, R159, RZ, 0xc0, !PT ;  /* 0x0000009f04047212 */ /* 0x000fe200078ec0ff */
[----:B------:R-:W-:Y:S01]  /*b550*/  LDSM.16.MT88.4 R32, [R192+0xf800] ;  /* 0x00f80000c020783b */ /* 0x000fe20000004200 */
[----:B------:R-:W-:Y:S01]  /*b560*/  LOP3.LUT R5, R5, R224, RZ, 0xc0, !PT ;  /* 0x000000e005057212 */ /* 0x000fe200078ec0ff */
[----:B------:R-:W-:-:S02]  /*b570*/  FADD.FTZ R237, R237, R164 ;  /* 0x000000a4eded7221 */ /* 0x000fc40000010000 */
[C---:B------:R-:W-:Y:S06]  /*b580*/  HMMA.16816.F32 R104, R8.reuse, R28, R104 ;  /* 0x0000001c0868723c */ /* 0x040fec0000001868 */
[C---:B------:R-:W-:Y:S01]  /*b590*/  HMMA.16816.F32 R100, R8.reuse, R30, R100 ;  /* 0x0000001e0864723c */ /* 0x040fe20000001864 */
[----:B------:R-:W-:Y:S05]  /*b5a0*/  LDSM.16.MT88.4 R28, [R190+0xf800] ;  /* 0x00f80000be1c783b */ /* 0x000fea0000004200 */
[C---:B---3--:R-:W-:Y:S06]  /*b5b0*/  HMMA.16816.F32 R76, R8.reuse, R20, R76 ;  /* 0x00000014084c723c */ /* 0x048fec000000184c */
[C---:B------:R-:W-:Y:S01]  /*b5c0*/  HMMA.16816.F32 R80, R8.reuse, R22, R80 ;  /* 0x000000160850723c */ /* 0x040fe20000001850 */
[----:B------:R-:W-:Y:S05]  /*b5d0*/  LDSM.16.MT88.4 R20, [R189+0xf800] ;  /* 0x00f80000bd14783b */ /* 0x000fea0000004200 */
[C---:B------:R-:W-:Y:S01]  /*b5e0*/  HMMA.16816.F32 R88, R8.reuse, R14, R88 ;  /* 0x0000000e0858723c */ /* 0x040fe20000001858 */
[----:B------:R-:W-:Y:S05]  /*b5f0*/  LDSM.16.MT88.4 R12, [R192+0x11800] ;  /* 0x01180000c00c783b */ /* 0x000fea0000004200 */
[C---:B------:R-:W-:Y:S06]  /*b600*/  HMMA.16816.F32 R92, R8.reuse, R144, R92 ;  /* 0x00000090085c723c */ /* 0x040fec000000185c */
[----:B------:R-:W-:Y:S01]  /*b610*/  HMMA.16816.F32 R96, R8, R146, R96 ;  /* 0x000000920860723c */ /* 0x000fe20000001860 */
[----:B------:R-:W2:Y:S01]  /*b620*/  LDSM.16.MT88.4 R8, [R190+0x11800] ;  /* 0x01180000be08783b */ /* 0x000ea20000004200 */
[----:B------:R-:W-:Y:S01]  /*b630*/  F2FP.F16.F32.PACK_AB R145, R239, R162 ;  /* 0x000000a2ef91723e */ /* 0x000fe200000000ff */
[----:B------:R-:W-:Y:S01]  /*b640*/  FADD.FTZ R162, R162, R237 ;  /* 0x000000eda2a27221 */ /* 0x000fe20000010000 */
[----:B----4-:R-:W-:-:S02]  /*b650*/  F2FP.F16.F32.PACK_AB R144, R160, R163 ;  /* 0x000000a3a090723e */ /* 0x010fc400000000ff */
[----:B------:R-:W-:Y:S01]  /*b660*/  LOP3.LUT R6, R6, R145, RZ, 0xc0, !PT ;  /* 0x0000009106067212 */ /* 0x000fe200078ec0ff */
[----:B------:R-:W-:Y:S01]  /*b670*/  FADD.FTZ R227, R239, R162 ;  /* 0x000000a2efe37221 */ /* 0x000fe20000010000 */
[----:B------:R-:W-:-:S07]  /*b680*/  LOP3.LUT R7, R7, R144, RZ, 0xc0, !PT ;  /* 0x0000009007077212 */ /* 0x000fce00078ec0ff */
[C---:B-1----:R-:W-:Y:S06]  /*b690*/  HMMA.16816.F32 R112, R4.reuse, R24, R112 ;  /* 0x000000180470723c */ /* 0x042fec0000001870 */
[C---:B------:R-:W-:Y:S01]  /*b6a0*/  HMMA.16816.F32 R108, R4.reuse, R26, R108 ;  /* 0x0000001a046c723c */ /* 0x040fe2000000186c */
[----:B------:R-:W1:Y:S05]  /*b6b0*/  LDSM.16.MT88.4 R24, [R189+0x11800] ;  /* 0x01180000bd18783b */ /* 0x000e6a0000004200 */
[C---:B-----5:R-:W-:Y:S06]  /*b6c0*/  HMMA.16816.F32 R60, R4.reuse, R16, R60 ;  /* 0x00000010043c723c */ /* 0x060fec000000183c */
[C---:B------:R-:W-:Y:S01]  /*b6d0*/  HMMA.16816.F32 R64, R4.reuse, R18, R64 ;  /* 0x000000120440723c */ /* 0x040fe20000001840 */
[----:B------:R-:W3:Y:S05]  /*b6e0*/  LDSM.16.MT88.4 R16, [R188+0x11800] ;  /* 0x01180000bc10783b */ /* 0x000eea0000004200 */
[C---:B------:R-:W-:Y:S06]  /*b6f0*/  HMMA.16816.F32 R128, R4.reuse, R140, R128 ;  /* 0x0000008c0480723c */ /* 0x040fec0000001880 */
[C---:B--2---:R-:W-:Y:S06]  /*b700*/  HMMA.16816.F32 R76, R4.reuse, R8, R76 ;  /* 0x00000008044c723c */ /* 0x044fec000000184c */
        /* <DEDUP_REMOVED lines=8> */
[----:B------:R-:W-:Y:S01]  /*b790*/  HMMA.16816.F32 R100, R4, R134, R100 ;  /* 0x000000860464723c */ /* 0x000fe20000001864 */
[----:B------:R-:W-:Y:S02]  /*b7a0*/  IMAD.MOV.U32 R3, RZ, RZ, R155 ;  /* 0x000000ffff037224 */ /* 0x000fe400078e009b */
[----:B------:R-:W-:-:S03]  /*b7b0*/  FADD.FTZ R229, R229, R204 ;  /* 0x000000cce5e57221 */ /* 0x000fc60000010000 */
        /* <DEDUP_REMOVED lines=8> */
[----:B------:R-:W-:Y:S03]  /*b840*/  HMMA.16816.F32 R48, R4, R30, R48 ;  /* 0x0000001e0430723c */ /* 0x000fe60000001830 */
[----:B------:R-:W-:-:S03]  /*b850*/  FADD.FTZ R225, R160, R163 ;  /* 0x000000a3a0e17221 */ /* 0x000fc60000010000 */
[C---:B------:R-:W-:Y:S06]  /*b860*/  HMMA.16816.F32 R52, R4.reuse, R20, R52 ;  /* 0x000000140434723c */ /* 0x040fec0000001834 */
[C---:B------:R-:W-:Y:S06]  /*b870*/  HMMA.16816.F32 R56, R4.reuse, R22, R56 ;  /* 0x000000160438723c */ /* 0x040fec0000001838 */
[C---:B------:R-:W-:Y:S06]  /*b880*/  HMMA.16816.F32 R68, R4.reuse, R12, R68 ;  /* 0x0000000c0444723c */ /* 0x040fec0000001844 */
[C---:B------:R-:W-:Y:S06]  /*b890*/  HMMA.16816.F32 R72, R4.reuse, R14, R72 ;  /* 0x0000000e0448723c */ /* 0x040fec0000001848 */
[C---:B------:R-:W-:Y:S06]  /*b8a0*/  HMMA.16816.F32 R80, R4.reuse, R10, R80 ;  /* 0x0000000a0450723c */ /* 0x040fec0000001850 */
[C---:B-1----:R-:W-:Y:S06]  /*b8b0*/  HMMA.16816.F32 R84, R4.reuse, R24, R84 ;  /* 0x000000180454723c */ /* 0x042fec0000001854 */
[C---:B------:R-:W-:Y:S06]  /*b8c0*/  HMMA.16816.F32 R88, R4.reuse, R26, R88 ;  /* 0x0000001a0458723c */ /* 0x040fec0000001858 */
[C---:B---3--:R-:W-:Y:S06]  /*b8d0*/  HMMA.16816.F32 R92, R4.reuse, R16, R92 ;  /* 0x00000010045c723c */ /* 0x048fec000000185c */
[C---:B------:R-:W-:Y:S06]  /*b8e0*/  HMMA.16816.F32 R96, R4.reuse, R18, R96 ;  /* 0x000000120460723c */ /* 0x040fec0000001860 */
[----:B------:R-:W-:Y:S07]  /*b8f0*/  HMMA.16816.F32 R104, R4, R132, R104 ;  /* 0x000000840468723c */ /* 0x000fee0000001868 */
[----:B------:R-:W-:-:S15]  /*b900*/  IMAD.MOV.U32 R132, RZ, RZ, R156 ;  /* 0x000000ffff847224 */ /* 0x000fde00078e009c */
[----:B------:R-:W-:-:S02]  /*b910*/  NOP ;  /* 0x0000000000007918 */ /* 0x000fc40000000000 */
.L_x_706:
[----:B------:R-:W-:-:S06]  /*b920*/  UISETP.GT.AND UP0, UPT, UR17, UR12, UPT ;  /* 0x0000000c1100728c */ /* 0x000fcc000bf04270 */
[----:B------:R-:W-:-:S13]  /*b930*/  PLOP3.LUT P0, PT, PT, PT, UP0, 0x80, 0x0 ;  /* 0x000000000000781c */ /* 0x000fda0003f0f008 */
[----:B------:R-:W-:Y:S05]  /*b940*/  @!P0 BRA `(.L_x_710) ;  /* 0x0000004000fc8947 */ /* 0x000fea0003800000 */
[----:B------:R-:W-:Y:S01]  /*b950*/  ULDC UR4, c[0x0][0x2d0] ;  /* 0x0000b40000047ab9 */ /* 0x000fe20000000800 */
[----:B------:R-:W-:Y:S01]  /*b960*/  IMAD.WIDE.U32 R228, R219, -0x326172a9, RZ ;  /* 0xcd9e8d57dbe47825 */ /* 0x000fe200078e00ff */
[----:B------:R-:W-:Y:S01]  /*b970*/  ISETP.GE.AND P2, PT, R200, UR4, PT ;  /* 0x00000004c8007c0c */ /* 0x000fe2000bf46270 */
[----:B------:R-:W-:Y:S01]  /*b980*/  ULDC UR5, c[0x0][0x2d0] ;  /* 0x0000b40000057ab9 */ /* 0x000fe20000000800 */
[----:B------:R-:W-:Y:S01]  /*b990*/  PRMT R219, R2, 0x7054, R2 ;  /* 0x0000705402db7816 */ /* 0x000fe20000000002 */
[----:B------:R-:W-:Y:S01]  /*b9a0*/  IMAD.WIDE.U32 R230, R222, -0x2daee0ad, RZ ;  /* 0xd2511f53dee67825 */ /* 0x000fe200078e00ff */
[----:B------:R-:W-:Y:S01]  /*b9b0*/  LOP3.LUT R223, R229, R223, RZ, 0x3c, !PT ;  /* 0x000000dfe5df7212 */ /* 0x000fe200078e3cff */
[----:B------:R-:W-:Y:S01]  /*b9c0*/  ULDC UR4, c[0x0][0x2ec] ;  /* 0x0000bb0000047ab9 */ /* 0x000fe20000000800 */
[----:B------:R-:W-:Y:S01]  /*b9d0*/  MOV R2, R3 ;  /* 0x0000000300027202 */ /* 0x000fe20000000f00 */
[----:B------:R-:W-:Y:S01]  /*b9e0*/  ULDC.64 UR6, c[0x0][0x248] ;  /* 0x0000920000067ab9 */ /* 0x000fe20000000a00 */
[----:B------:R-:W-:Y:S01]  /*b9f0*/  MOV R0, R132 ;  /* 0x0000008400007202 */ /* 0x000fe20000000f00 */
[----:B------:R-:W-:Y:S01]  /*ba00*/  IMAD.WIDE.U32 R222, R223, -0x2daee0ad, RZ ;  /* 0xd2511f53dfde7825 */ /* 0x000fe200078e00ff */
[----:B------:R-:W-:-:S03]  /*ba10*/  MOV R233, R235 ;  /* 0x000000eb00e97202 */ /* 0x000fc60000000f00 */
[----:B------:R-:W1:Y:S08]  /*ba20*/  @!P2 LDC.64 R206, c[0x0][0x220] ;  /* 0x00008800ffceab82 */ /* 0x000e700000000a00 */
[----:B------:R-:W2:Y:S08]  /*ba30*/  @!P2 LDC.64 R204, c[0x0][0x220] ;  /* 0x00008800ffccab82 */ /* 0x000eb00000000a00 */
[----:B------:R-:W3:Y:S08]  /*ba40*/  @!P2 LDC.64 R202, c[0x0][0x220] ;  /* 0x00008800ffcaab82 */ /* 0x000ef00000000a00 */
[----:B------:R-:W4:Y:S01]  /*ba50*/  @!P2 LDC.64 R200, c[0x0][0x220] ;  /* 0x00008800ffc8ab82 */ /* 0x000f220000000a00 */
[----:B------:R-:W-:Y:S05]  /*ba60*/  BRA `(.L_x_711) ;  /* 0x0000000400cc7947 */ /* 0x000fea0003800000 */
.L_x_713:
        /* <DEDUP_REMOVED lines=12> */
[----:B------:R-:W-:Y:S04]  /*bb30*/  LEA R21, P0, R21, R210, 0x6 ;  /* 0x000000d215157211 */ /* 0x000fe800078030ff */
[----:B------:R-:W-:Y:S01]  /*bb40*/  IMAD.U32 R5, RZ, RZ, UR9 ;  /* 0x00000009ff057e24 */ /* 0x000fe2000f8e00ff */
[----:B------:R-:W5:Y:S04]  /*bb50*/  @!P2 LDC.64 R6, c[0x0][0x218] ;  /* 0x00008600ff06ab82 */ /* 0x000f680000000a00 */
[----:B------:R-:W-:Y:S04]  /*bb60*/  LEA.HI.X R22, R22, R213, R5, 0x6, P0 ;  /* 0x000000d516167211 */ /* 0x000fe800000f3405 */
        /* <DEDUP_REMOVED lines=8> */
[C---:B----4-:R-:W-:Y:S01]  /*bbf0*/  @!P3 LEA R28, P0, R21.reuse, R8, 0x1 ;  /* 0x00000008151cb211 */ /* 0x050fe200078008ff */
[----:B------:R-:W-:Y:S01]  /*bc00*/  @!PT LDS RZ, [RZ] ;  /* 0x00000000fffff984 */ /* 0x000fe20000000800 */
[----:B------:R-:W-:Y:S01]  /*bc10*/  @!PT LDS RZ, [RZ] ;  /* 0x00000000fffff984 */ /* 0x000fe20000000800 */
[----:B------:R-:W-:Y:S01]  /*bc20*/  @!PT LDS RZ, [RZ] ;  /* 0x00000000fffff984 */ /* 0x000fe20000000800 */
[----:B------:R1:W-:Y:S03]  /*bc30*/  @!P2 LDGSTS.E.BYPASS.LTC128B.128 [R209+0x6000], desc[UR22][R26.64] ;  /* 0x060000001ad1afae */ /* 0x0003e6000b901d56 */
[C---:B------:R-:W-:Y:S01]  /*bc40*/  @!P3 LEA.HI.X R29, R21.reuse, R9, R22, 0x1, P0 ;  /* 0x00000009151db211 */ /* 0x040fe200000f0c16 */
[----:B------:R3:W-:Y:S01]  /*bc50*/  @P4 STS.128 [R209+0x8000], RZ ;  /* 0x008000ffd1004388 */ /* 0x0007e20000000c00 */
[----:B------:R-:W-:Y:S01]  /*bc60*/  IADD3 R20, P0, R21, UR27, RZ ;  /* 0x0000001b15147c10 */ /* 0x000fe2000ff1e0ff */
[----:B------:R-:W4:Y:S02]  /*bc70*/  @!P3 LDC.64 R10, c[0x0][0x218] ;  /* 0x00008600ff0abb82 */ /* 0x000f240000000a00 */
[----:B------:R-:W-:Y:S01]  /*bc80*/  @!PT LDS RZ, [RZ] ;  /* 0x00000000fffff984 */ /* 0x000fe20000000800 */
[----:B------:R-:W-:Y:S01]  /*bc90*/  @!PT LDS RZ, [RZ] ;  /* 0x00000000fffff984 */ /* 0x000fe20000000800 */
[----:B------:R-:W-:Y:S01]  /*bca0*/  @!PT LDS RZ, [RZ] ;  /* 0x00000000fffff984 */ /* 0x000fe20000000800 */
[----:B------:R-:W-:Y:S01]  /*bcb0*/  @!P4 LDGSTS.E.BYPASS.LTC128B.128 [R209+0x8000], desc[UR22][R30.64+0x80] ;  /* 0x080000801ed1cfae */ /* 0x000fe2000b901d56 */
[----:B-----5:R-:W-:Y:S02]  /*bcc0*/  @!P2 LEA R24, P1, R20, R6, 0x1 ;  /* 0x000000061418a211 */ /* 0x020fe400078208ff */
[----:B------:R-:W-:Y:S01]  /*bcd0*/  IADD3.X R21, R22, UR26, RZ, P0, !PT ;  /* 0x0000001a16157c10 */ /* 0x000fe200087fe4ff */
[----:B------:R3:W-:Y:S02]  /*bce0*/  @P3 STS.128 [R209+0xa000], RZ ;  /* 0x00a000ffd1003388 */ /* 0x0007e40000000c00 */
[----:B------:R-:W5:Y:S01]  /*bcf0*/  @!P2 LDC.64 R8, c[0x0][0x218] ;  /* 0x00008600ff08ab82 */ /* 0x000f620000000a00 */
[C-C-:B------:R-:W-:Y:S01]  /*bd00*/  @!P2 LEA.HI.X R25, R20.reuse, R7, R21.reuse, 0x1, P1 ;  /* 0x000000071419a211 */ /* 0x140fe200008f0c15 */
[----:B------:R-:W-:Y:S01]  /*bd10*/  @!PT LDS RZ, [RZ] ;  /* 0x00000000fffff984 */ /* 0x000fe20000000800 */
[----:B------:R-:W-:Y:S01]  /*bd20*/  @!PT LDS RZ, [RZ] ;  /* 0x00000000fffff984 */ /* 0x000fe20000000800 */
[----:B------:R-:W-:Y:S01]  /*bd30*/  @!PT LDS RZ, [RZ] ;  /* 0x00000000fffff984 */ /* 0x000fe20000000800 */
[----:B------:R3:W-:Y:S01]  /*bd40*/  @!P3 LDGSTS.E.BYPASS.LTC128B.128 [R209+0xa000], desc[UR22][R28.64+0x100] ;  /* 0x0a0001001cd1bfae */ /* 0x0007e2000b901d56 */
[C---:B------:R-:W-:Y:S03]  /*bd50*/  IADD3 R22, P1, R20.reuse, UR27, RZ ;  /* 0x0000001b14167c10 */ /* 0x040fe6000ff3e0ff */
[----:B------:R2:W-:Y:S02]  /*bd60*/  @P2 STS.128 [R209+0x6800], RZ ;  /* 0x006800ffd1002388 */ /* 0x0005e40000000c00 */
[----:B------:R-:W5:Y:S02]  /*bd70*/  @!P4 LDC.64 R6, c[0x0][0x218] ;  /* 0x00008600ff06cb82 */ /* 0x000f640000000a00 */
[----:B------:R-:W-:Y:S01]  /*bd80*/  @!PT LDS RZ, [RZ] ;  /* 0x00000000fffff984 */ /* 0x000fe20000000800 */
[----:B------:R-:W-:Y:S01]  /*bd90*/  @!PT LDS RZ, [RZ] ;  /* 0x00000000fffff984 */ /* 0x000fe20000000800 */
[----:B------:R-:W-:Y:S01]  /*bda0*/  @!PT LDS RZ, [RZ] ;  /* 0x00000000fffff984 */ /* 0x000fe20000000800 */
[----:B------:R2:W-:Y:S01]  /*bdb0*/  @!P2 LDGSTS.E.BYPASS.LTC128B.128 [R209+0x6800], desc[UR22][R24.64] ;  /* 0x0680000018d1afae */ /* 0x0005e2000b901d56 */
[C---:B-1----:R-:W-:Y:S03]  /*bdc0*/  @!P4 LEA R26, P0, R20.reuse, R4, 0x1 ;  /* 0x00000004141ac211 */ /* 0x042fe600078008ff */
[----:B------:R1:W-:Y:S01]  /*bdd0*/  @P4 STS.128 [R209+0x8800], RZ ;  /* 0x008800ffd1004388 */ /* 0x0003e20000000c00 */
[C-C-:B------:R-:W-:Y:S02]  /*bde0*/  @!P4 LEA.HI.X R27, R20.reuse, R5, R21.reuse, 0x1, P0 ;  /* 0x00000005141bc211 */ /* 0x140fe400000f0c15 */
[C---:B------:R-:W-:Y:S01]  /*bdf0*/  @!P3 LEA R16, P0, R20.reuse, R16, 0x1 ;  /* 0x000000101410b211 */ /* 0x040fe200078008ff */
[----:B------:R-:W1:Y:S02]  /*be00*/  @!P3 LDC.64 R4, c[0x0][0x218] ;  /* 0x00008600ff04bb82 */ /* 0x000e640000000a00 */
[----:B------:R-:W-:Y:S01]  /*be10*/  @!PT LDS RZ, [RZ] ;  /* 0x00000000fffff984 */ /* 0x000fe20000000800 */
[----:B------:R-:W-:Y:S01]  /*be20*/  @!PT LDS RZ, [RZ] ;  /* 0x00000000fffff984 */ /* 0x000fe20000000800 */
[----:B------:R-:W-:Y:S01]  /*be30*/  @!PT LDS RZ, [RZ] ;  /* 0x00000000fffff984 */ /* 0x000fe20000000800 */
[----:B------:R1:W-:Y:S01]  /*be40*/  @!P4 LDGSTS.E.BYPASS.LTC128B.128 [R209+0x8800], desc[UR22][R26.64+0x80] ;  /* 0x088000801ad1cfae */ /* 0x0003e2000b901d56 */
[----:B------:R-:W-:Y:S02]  /*be50*/  @!P3 LEA.HI.X R17, R20, R17, R21, 0x1, P0 ;  /* 0x000000111411b211 */ /* 0x000fe400000f0c15 */
[----:B------:R-:W-:Y:S01]  /*be60*/  IADD3.X R21, R21, UR26, RZ, P1, !PT ;  /* 0x0000001a15157c10 */ /* 0x000fe20008ffe4ff */
[----:B------:R1:W-:Y:S01]  /*be70*/  @P3 STS.128 [R209+0xa800], RZ ;  /* 0x00a800ffd1003388 */ /* 0x0003e20000000c00 */
[C---:B---3--:R-:W-:Y:S03]  /*be80*/  @!P2 LEA R28, P0, R22.reuse, R14, 0x1 ;  /* 0x0000000e161ca211 */ /* 0x048fe600078008ff */
[----:B------:R-:W-:Y:S01]  /*be90*/  @!PT LDS RZ, [RZ] ;  /* 0x00000000fffff984 */ /* 0x000fe20000000800 */
[----:B------:R-:W-:Y:S01]  /*bea0*/  @!PT LDS RZ, [RZ] ;  /* 0x00000000fffff984 */ /* 0x000fe20000000800 */
[----:B------:R-:W-:Y:S01]  /*beb0*/  @!PT LDS RZ, [RZ] ;  /* 0x00000000fffff984 */ /* 0x000fe20000000800 */
[----:B------:R3:W-:Y:S01]  /*bec0*/  @!P3 LDGSTS.E.BYPASS.LTC128B.128 [R209+0xa800], desc[UR22][R16.64+0x100] ;  /* 0x0a80010010d1bfae */ /* 0x0007e2000b901d56 */
[C---:B------:R-:W-:Y:S02]  /*bed0*/  IADD3 R14, P1, R22.reuse, UR27, RZ ;  /* 0x0000001b160e7c10 */ /* 0x040fe4000ff3e0ff */
[C-C-:B------:R-:W-:Y:S01]  /*bee0*/  @!P2 LEA.HI.X R29, R22.reuse, R15, R21.reuse, 0x1, P0 ;  /* 0x0000000f161da211 */ /* 0x140fe200000f0c15 */
[----:B------:R3:W-:Y:S01]  /*bef0*/  @P2 STS.128 [R209+0x7000], RZ ;  /* 0x007000ffd1002388 */ /* 0x0007e20000000c00 */
[C---:B--2---:R-:W-:Y:S03]  /*bf00*/  @!P4 LEA R12, P0, R22.reuse, R12, 0x1 ;  /* 0x0000000c160cc211 */ /* 0x044fe600078008ff */
[----:B------:R-:W-:Y:S01]  /*bf10*/  @!PT LDS RZ, [RZ] ;  /* 0x00000000fffff984 */ /* 0x000fe20000000800 */
[----:B------:R-:W-:Y:S01]  /*bf20*/  @!PT LDS RZ, [RZ] ;  /* 0x00000000fffff984 */ /* 0x000fe20000000800 */
[----:B------:R-:W-:Y:S01]  /*bf30*/  @!PT LDS RZ, [RZ] ;  /* 0x00000000fffff984 */ /* 0x000fe20000000800 */
[----:B------:R3:W-:Y:S01]  /*bf40*/  @!P2 LDGSTS.E.BYPASS.LTC128B.128 [R209+0x7000], desc[UR22][R28.64] ;  /* 0x070000001cd1afae */ /* 0x0007e2000b901d56 */
[C-C-:B------:R-:W-:Y:S02]  /*bf50*/  @!P4 LEA.HI.X R13, R22.reuse, R13, R21.reuse, 0x1, P0 ;  /* 0x0000000d160dc211 */ /* 0x140fe400000f0c15 */
[C---:B----4-:R-:W-:Y:S01]  /*bf60*/  @!P3 LEA R20, P0, R22.reuse, R10, 0x1 ;  /* 0x0000000a1614b211 */ /* 0x050fe200078008ff */
[----:B------:R3:W-:Y:S01]  /*bf70*/  @P4 STS.128 [R209+0x9000], RZ ;  /* 0x009000ffd1004388 */ /* 0x0007e20000000c00 */
[----:B------:R-:W-:Y:S02]  /*bf80*/  IADD3.X R10, R21, UR26, RZ, P1, !PT ;  /* 0x0000001a150a7c10 */ /* 0x000fe40008ffe4ff */
[----:B------:R-:W-:Y:S01]  /*bf90*/  @!P3 LEA.HI.X R21, R22, R11, R21, 0x1, P0 ;  /* 0x0000000b1615b211 */ /* 0x000fe200000f0c15 */
[----:B------:R-:W-:Y:S01]  /*bfa0*/  @!PT LDS RZ, [RZ] ;  /* 0x00000000fffff984 */ /* 0x000fe20000000800 */
[----:B------:R-:W-:Y:S01]  /*bfb0*/  @!PT LDS RZ, [RZ] ;  /* 0x00000000fffff984 */ /* 0x000fe20000000800 */
[----:B------:R-:W-:Y:S01]  /*bfc0*/  @!PT LDS RZ, [RZ] ;  /* 0x00000000fffff984 */ /* 0x000fe20000000800 */
[----:B------:R3:W-:Y:S01]  /*bfd0*/  @!P4 LDGSTS.E.BYPASS.LTC128B.128 [R209+0x9000], desc[UR22][R12.64+0x80] ;  /* 0x090000800cd1cfae */ /* 0x0007e2000b901d56 */
[C---:B-----5:R-:W-:Y:S02]  /*bfe0*/  @!P2 LEA R8, P1, R14.reuse, R8, 0x1 ;  /* 0x000000080e08a211 */ /* 0x060fe400078208ff */
[C---:B-1----:R-:W-:Y:S01]  /*bff0*/  @!P3 LEA R4, P0, R14.reuse, R4, 0x1 ;  /* 0x000000040e04b211 */ /* 0x042fe200078008ff */
[----:B------:R3:W-:Y:S01]  /*c000*/  @P3 STS.128 [R209+0xb000], RZ ;  /* 0x00b000ffd1003388 */ /* 0x0007e20000000c00 */
[C-C-:B------:R-:W-:Y:S02]  /*c010*/  @!P2 LEA.HI.X R9, R14.reuse, R9, R10.reuse, 0x1, P1 ;  /* 0x000000090e09a211 */ /* 0x140fe400008f0c0a */
        /* <DEDUP_REMOVED lines=24> */
.L_x_711:
        /* <DEDUP_REMOVED lines=12> */
[C---:B-1----:R-:W-:Y:S04]  /*c260*/  @!P2 LEA R244, P1, R240.reuse, R206, 0x1 ;  /* 0x000000cef0f4a211 */ /* 0x042fe800078208ff */
[C-C-:B------:R-:W-:Y:S01]  /*c270*/  @!P2 LEA.HI.X R245, R240.reuse, R207, R224.reuse, 0x1, P1 ;  /* 0x000000cff0f5a211 */ /* 0x140fe200008f0ce0 */
[----:B------:R-:W1:Y:S01]  /*c280*/  @!P4 LDC.64 R238, c[0x0][0x220] ;  /* 0x00008800ffeecb82 */ /* 0x000e620000000a00 */
[----:B------:R-:W-:Y:S01]  /*c290*/  @P2 STS.128 [R209+0xc000], RZ ;  /* 0x00c000ffd1002388 */ /* 0x000fe20000000c00 */
[C---:B------:R-:W-:Y:S04]  /*c2a0*/  IADD3 R3, P1, R240.reuse, UR31, RZ ;  /* 0x0000001ff0037c10 */ /* 0x040fe8000ff3e0ff */
[----:B------:R-:W-:Y:S01]  /*c2b0*/  @!PT LDS RZ, [RZ] ;  /* 0x00000000fffff984 */ /* 0x000fe20000000800 */
[----:B------:R-:W-:Y:S01]  /*c2c0*/  @!PT LDS RZ, [RZ] ;  /* 0x00000000fffff984 */ /* 0x000fe20000000800 */
[----:B------:R-:W-:Y:S01]  /*c2d0*/  @!PT LDS RZ, [RZ] ;  /* 0x00000000fffff984 */ /* 0x000fe20000000800 */
[----:B------:R5:W-:Y:S02]  /*c2e0*/  @!P2 LDGSTS.E.BYPASS.LTC128B.128 [R209+0xc000], desc[UR22][R244.64] ;  /* 0x0c000000f4d1afae */ /* 0x000be4000b901d56 */
        /* <DEDUP_REMOVED lines=11> */
[----:B------:R-:W-:Y:S01]  /*c3a0*/  @!P4 LDGSTS.E.BYPASS.LTC128B.128 [R209+0xe000], desc[UR22][R250.64+0x80] ;  /* 0x0e000080fad1cfae */ /* 0x000fe2000b901d56 */
[----:B------:R-:W-:Y:S04]  /*c3b0*/  @!P3 LEA.HI.X R249, R240, R237, R224, 0x1, P0 ;  /* 0x000000edf0f9b211 */ /* 0x000fe800000f0ce0 */
[----:B------:R-:W-:Y:S01]  /*c3c0*/  @P3 STS.128 [R209+0x10000], RZ ;  /* 0x010000ffd1003388 */ /* 0x000fe20000000c00 */
[----:B------:R-:W-:Y:S02]  /*c3d0*/  IADD3.X R224, R224, UR30, RZ, P1, !PT ;  /* 0x0000001ee0e07c10 */ /* 0x000fe40008ffe4ff */
[C---:B------:R-:W-:Y:S02]  /*c3e0*/  @!P2 LEA R246, P1, R3.reuse, R204, 0x1 ;  /* 0x000000cc03f6a211 */ /* 0x040fe400078208ff */
[----:B------:R-:W-:Y:S01]  /*c3f0*/  @!PT LDS RZ, [RZ] ;  /* 0x00000000fffff984 */ /* 0x000fe20000000800 */
[----:B------:R-:W-:Y:S01]  /*c400*/  @!PT LDS RZ, [RZ] ;  /* 0x00000000fffff984 */ /* 0x000fe20000000800 */
[----:B------:R-:W-:Y:S01]  /*c410*/  @!PT LDS RZ, [RZ] ;  /* 0x00000000fffff984 */ /* 0x000fe20000000800 */
[----:B------:R2:W-:Y:S01]  /*c420*/  @!P3 LDGSTS.E.BYPASS.LTC128B.128 [R209+0x10000], desc[UR22][R248.64+0x100] ;  /* 0x10000100f8d1bfae */ /* 0x0005e2000b901d56 */
[----:B------:R-:W4:Y:S01]  /*c430*/  @!P4 LDC.64 R240, c[0x0][0x220] ;  /* 0x00008800fff0cb82 */ /* 0x000f220000000a00 */
[C---:B-----5:R-:W-:Y:S02]  /*c440*/  @!P4 LEA R244, P0, R3.reuse, R234, 0x1 ;  /* 0x000000ea03f4c211 */ /* 0x060fe400078008ff */
[C-C-:B------:R-:W-:Y:S01]  /*c450*/  @!P2 LEA.HI.X R247, R3.reuse, R205, R224.reuse, 0x1, P1 ;  /* 0x000000cd03f7a211 */ /* 0x140fe200008f0ce0 */
[----:B------:R-:W-:Y:S01]  /*c460*/  @P2 STS.128 [R209+0xc800], RZ ;  /* 0x00c800ffd1002388 */ /* 0x000fe20000000c00 */
[C-C-:B------:R-:W-:Y:S02]  /*c470*/  @!P4 LEA.HI.X R245, R3.reuse, R235, R224.reuse, 0x1, P0 ;  /* 0x000000eb03f5c211 */ /* 0x140fe400000f0ce0 */
[C---:B---3--:R-:W-:Y:S02]  /*c480*/  @!P3 LEA R242, P0, R3.reuse, R242, 0x1 ;  /* 0x000000f203f2b211 */ /* 0x048fe400078008ff */
[----:B------:R-:W-:Y:S01]  /*c490*/  @!PT LDS RZ, [RZ] ;  /* 0x00000000fffff984 */ /* 0x000fe20000000800 */
[----:B------:R-:W-:Y:S01]  /*c4a0*/  @!PT LDS RZ, [RZ] ;  /* 0x00000000fffff984 */ /* 0x000fe20000000800 */
[----:B------:R-:W-:Y:S01]  /*c4b0*/  @!PT LDS RZ, [RZ] ;  /* 0x00000000fffff984 */ /* 0x000fe20000000800 */
[----:B------:R-:W-:Y:S01]  /*c4c0*/  @!P2 LDGSTS.E.BYPASS.LTC128B.128 [R209+0xc800], desc[UR22][R246.64] ;  /* 0x0c800000f6d1afae */ /* 0x000fe2000b901d56 */
[C---:B------:R-:W-:Y:S01]  /*c4d0*/  IADD3 R226, P1, R3.reuse, UR31, RZ ;  /* 0x0000001f03e27c10 */ /* 0x040fe2000ff3e0ff */
[----:B------:R-:W3:Y:S01]  /*c4e0*/  @!P4 LDC.64 R236, c[0x0][0x220] ;  /* 0x00008800ffeccb82 */ /* 0x000ee20000000a00 */
[----:B------:R-:W-:Y:S02]  /*c4f0*/  @!P3 LEA.HI.X R243, R3, R243, R224, 0x1, P0 ;  /* 0x000000f303f3b211 */ /* 0x000fe400000f0ce0 */
[----:B------:R-:W-:Y:S01]  /*c500*/  @P4 STS.128 [R209+0xe800], RZ ;  /* 0x00e800ffd1004388 */ /* 0x000fe20000000c00 */
[----:B------:R-:W-:Y:S02]  /*c510*/  IADD3.X R224, R224, UR30, RZ, P1, !PT ;  /* 0x0000001ee0e07c10 */ /* 0x000fe40008ffe4ff */
[C---:B------:R-:W-:Y:S02]  /*c520*/  IADD3 R3, P5, R226.reuse, UR31, RZ ;  /* 0x0000001fe2037c10 */ /* 0x040fe4000ffbe0ff */
[----:B------:R-:W-:Y:S01]  /*c530*/  @!PT LDS RZ, [RZ] ;  /* 0x00000000fffff984 */ /* 0x000fe20000000800 */
[----:B------:R-:W-:Y:S01]  /*c540*/  @!PT LDS RZ, [RZ] ;  /* 0x00000000fffff984 */ /* 0x000fe20000000800 */
[----:B------:R-:W-:Y:S01]  /*c550*/  @!PT LDS RZ, [RZ] ;  /* 0x00000000fffff984 */ /* 0x000fe20000000800 */
[----:B------:R5:W-:Y:S01]  /*c560*/  @!P4 LDGSTS.E.BYPASS.LTC128B.128 [R209+0xe800], desc[UR22][R244.64+0x80] ;  /* 0x0e800080f4d1cfae */ /* 0x000be2000b901d56 */
[----:B------:R-:W5:Y:S04]  /*c570*/  @!P3 LDC.64 R234, c[0x0][0x220] ;  /* 0x00008800ffeabb82 */ /* 0x000f680000000a00 */
[----:B------:R-:W-:Y:S05]  /*c580*/  @P3 STS.128 [R209+0x10800], RZ ;  /* 0x010800ffd1003388 */ /* 0x000fea0000000c00 */
[----:B------:R-:W-:Y:S01]  /*c590*/  @!PT LDS RZ, [RZ] ;  /* 0x00000000fffff984 */ /* 0x000fe20000000800 */
[----:B------:R-:W-:Y:S01]  /*c5a0*/  @!PT LDS RZ, [RZ] ;  /* 0x00000000fffff984 */ /* 0x000fe20000000800 */
[----:B------:R-:W-:Y:S01]  /*c5b0*/  @!PT LDS RZ, [RZ] ;  /* 0x00000000fffff984 */ /* 0x000fe20000000800 */
[----:B------:R-:W-:Y:S01]  /*c5c0*/  @!P3 LDGSTS.E.BYPASS.LTC128B.128 [R209+0x10800], desc[UR22][R242.64+0x100] ;  /* 0x10800100f2d1bfae */ /* 0x000fe2000b901d56 */
[C---:B----4-:R-:W-:Y:S02]  /*c5d0*/  @!P4 LEA R240, P1, R226.reuse, R240, 0x1 ;  /* 0x000000f0e2f0c211 */ /* 0x050fe400078208ff */
[C---:B--2---:R-:W-:Y:S02]  /*c5e0*/  @!P2 LEA R248, P0, R226.reuse, R202, 0x1 ;  /* 0x000000cae2f8a211 */ /* 0x044fe400078008ff */
[----:B------:R-:W-:Y:S01]  /*c5f0*/  @P2 STS.128 [R209+0xd000], RZ ;  /* 0x00d000ffd1002388 */ /* 0x000fe20000000c00 */
[C-C-:B------:R-:W-:Y:S02]  /*c600*/  @!P4 LEA.HI.X R241, R226.reuse, R241, R224.reuse, 0x1, P1 ;  /* 0x000000f1e2f1c211 */ /* 0x140fe400008f0ce0 */
[C-C-:B------:R-:W-:Y:S02]  /*c610*/  @!P2 LEA.HI.X R249, R226.reuse, R203, R224.reuse, 0x1, P0 ;  /* 0x000000cbe2f9a211 */ /* 0x140fe400000f0ce0 */
[C---:B-1----:R-:W-:Y:S02]  /*c620*/  @!P3 LEA R238, P0, R226.reuse, R238, 0x1 ;  /* 0x000000eee2eeb211 */ /* 0x042fe400078008ff */
[C---:B---3--:R-:W-:Y:S01]  /*c630*/  @!P4 LEA R236, P1, R3.reuse, R236, 0x1 ;  /* 0x000000ec03ecc211 */ /* 0x048fe200078208ff */
[----:B------:R-:W-:Y:S01]  /*c640*/  @!PT LDS RZ, [RZ] ;  /* 0x00000000fffff984 */ /* 0x000fe20000000800 */
[----:B------:R-:W-:Y:S01]  /*c650*/  @!PT LDS RZ, [RZ] ;  /* 0x00000000fffff984 */ /* 0x000fe20000000800 */
[----:B------:R-:W-:Y:S01]  /*c660*/  @!PT LDS RZ, [RZ] ;  /* 0x00000000fffff984 */ /* 0x000fe20000000800 */
[----:B------:R-:W-:Y:S01]  /*c670*/  @!P2 LDGSTS.E.BYPASS.LTC128B.128 [R209+0xd000], desc[UR22][R248.64] ;  /* 0x0d000000f8d1afae */ /* 0x000fe2000b901d56 */
[----:B------:R-:W-:Y:S02]  /*c680*/  @!P3 LEA.HI.X R239, R226, R239, R224, 0x1, P0 ;  /* 0x000000efe2efb211 */ /* 0x000fe400000f0ce0 */
[----:B------:R-:W-:Y:S02]  /*c690*/  IADD3.X R224, R224, UR30, RZ, P5, !PT ;  /* 0x0000001ee0e07c10 */ /* 0x000fe4000affe4ff */
[----:B------:R-:W-:Y:S01]  /*c6a0*/  @P4 STS.128 [R209+0xf000], RZ ;  /* 0x00f000ffd1004388 */ /* 0x000fe20000000c00 */
[C---:B-----5:R-:W-:Y:S04]  /*c6b0*/  @!P3 LEA R234, P0, R3.reuse, R234, 0x1 ;  /* 0x000000ea03eab211 */ /* 0x060fe800078008ff */
[----:B------:R-:W-:Y:S01]  /*c6c0*/  @!PT LDS RZ, [RZ] ;  /* 0x00000000fffff984 */ /* 0x000fe20000000800 */
[----:B------:R-:W-:Y:S01]  /*c6d0*/  @!PT LDS RZ, [RZ] ;  /* 0x00000000fffff984 */ /* 0x000fe20000000800 */
[----:B------:R-:W-:Y:S01]  /*c6e0*/  @!PT LDS RZ, [RZ] ;  /* 0x00000000fffff984 */ /* 0x000fe20000000800 */
[----:B------:R-:W-:Y:S01]  /*c6f0*/  @!P4 LDGSTS.E.BYPASS.LTC128B.128 [R209+0xf000], desc[UR22][R240.64+0x80] ;  /* 0x0f000080f0d1cfae */ /* 0x000fe2000b901d56 */
[C---:B------:R-:W-:Y:S02]  /*c700*/  @!P2 LEA R244, P5, R3.reuse, R200, 0x1 ;  /* 0x000000c803f4a211 */ /* 0x040fe400078a08ff */
[C-C-:B------:R-:W-:Y:S02]  /*c710*/  @!P4 LEA.HI.X R237, R3.reuse, R237, R224.reuse, 0x1, P1 ;  /* 0x000000ed03edc211 */ /* 0x140fe400008f0ce0 */
[----:B------:R-:W-:Y:S01]  /*c720*/  @P3 STS.128 [R209+0x11000], RZ ;  /* 0x011000ffd1003388 */ /* 0x000fe20000000c00 */
[C-C-:B------:R-:W-:Y:S02]  /*c730*/  @!P2 LEA.HI.X R245, R3.reuse, R201, R224.reuse, 0x1, P5 ;  /* 0x000000c903f5a211 */ /* 0x140fe400028f0ce0 */
[----:B------:R-:W-:Y:S02]  /*c740*/  @!P3 LEA.HI.X R235, R3, R235, R224, 0x1, P0 ;  /* 0x000000eb03ebb211 */ /* 0x000fe400000f0ce0 */
[----:B------:R-:W-:Y:S01]  /*c750*/  @!PT LDS RZ, [RZ] ;  /* 0x00000000fffff984 */ /* 0x000fe20000000800 */
[----:B------:R-:W-:Y:S01]  /*c760*/  @!PT LDS RZ, [RZ] ;  /* 0x00000000fffff984 */ /* 0x000fe20000000800 */
[----:B------:R-:W-:Y:S01]  /*c770*/  @!PT LDS RZ, [RZ] ;  /* 0x00000000fffff984 */ /* 0x000fe20000000800 */
[----:B------:R-:W-:Y:S01]  /*c780*/  @!P3 LDGSTS.E.BYPASS.LTC128B.128 [R209+0x11000], desc[UR22][R238.64+0x100] ;  /* 0x11000100eed1bfae */ /* 0x000fe2000b901d56 */
[----:B------:R-:W-:Y:S04]  /*c790*/  IMAD.U32 R3, RZ, RZ, UR8 ;  /* 0x00000008ff037e24 */ /* 0x000fe8000f8e00ff */
[----:B------:R-:W-:Y:S01]  /*c7a0*/  @P2 STS.128 [R209+0xd800], RZ ;  /* 0x00d800ffd1002388 */ /* 0x000fe20000000c00 */
[----:B------:R-:W-:Y:S04]  /*c7b0*/  IMAD R3, R3, 0x40, R218 ;  /* 0x0000004003037824 */ /* 0x000fe800078e02da */
[----:B------:R-:W-:Y:S01]  /*c7c0*/  @!PT LDS RZ, [RZ] ;  /* 0x00000000fffff984 */ /* 0x000fe20000000800 */
[----:B------:R-:W-:Y:S01]  /*c7d0*/  @!PT LDS RZ, [RZ] ;  /* 0x00000000fffff984 */ /* 0x000fe20000000800 */
[----:B------:R-:W-:Y:S01]  /*c7e0*/  @!PT LDS RZ, [RZ] ;  /* 0x00000000fffff984 */ /* 0x000fe20000000800 */
[----:B------:R-:W-:Y:S01]  /*c7f0*/  @!P2 LDGSTS.E.BYPASS.LTC128B.128 [R209+0xd800], desc[UR22][R244.64] ;  /* 0x0d800000f4d1afae */ /* 0x000fe2000b901d56 */
[C---:B------:R-:W-:Y:S01]  /*c800*/  VIADD R224, R3.reuse, 0x1 ;  /* 0x0000000103e07836 */ /* 0x040fe20000000000 */
[C---:B------:R-:W-:Y:S01]  /*c810*/  ISETP.GE.AND P6, PT, R3.reuse, R217, PT ;  /* 0x000000d90300720c */ /* 0x040fe20003fc6270 */
[C---:B------:R-:W-:Y:S02]  /*c820*/  VIADD R226, R3.reuse, 0x9 ;  /* 0x0000000903e27836 */ /* 0x040fe40000000000 */
[----:B------:R-:W-:Y:S01]  /*c830*/  @P4 STS.128 [R209+0xf800], RZ ;  /* 0x00f800ffd1004388 */ /* 0x000fe20000000c00 */
[C---:B------:R-:W-:Y:S02]  /*c840*/  ISETP.GE.AND P1, PT, R3.reuse, R215, PT ;  /* 0x000000d70300720c */ /* 0x040fe40003f26270 */
[C---:B------:R-:W-:Y:S02]  /*c850*/  ISETP.GE.AND P5, PT, R224.reuse, R217, PT ;  /* 0x000000d9e000720c */ /* 0x040fe40003fa6270 */
[----:B------:R-:W-:Y:S01]  /*c860*/  @!PT LDS RZ, [RZ] ;  /* 0x00000000fffff984 */ /* 0x000fe20000000800 */
[----:B------:R-:W-:Y:S01]  /*c870*/  @!PT LDS RZ, [RZ] ;  /* 0x00000000fffff984 */ /* 0x000fe20000000800 */
[----:B------:R-:W-:Y:S01]  /*c880*/  @!PT LDS RZ, [RZ] ;  /* 0x00000000fffff984 */ /* 0x000fe20000000800 */
[----:B------:R-:W-:Y:S01]  /*c890*/  @!P4 LDGSTS.E.BYPASS.LTC128B.128 [R209+0xf800], desc[UR22][R236.64+0x80] ;  /* 0x0f800080ecd1cfae */ /* 0x000fe2000b901d56 */
[C---:B------:R-:W-:Y:S02]  /*c8a0*/  ISETP.GE.AND P0, PT, R224.reuse, R215, PT ;  /* 0x000000d7e000720c */ /* 0x040fe40003f06270 */
[C---:B------:R-:W-:Y:S02]  /*c8b0*/  ISETP.GE.OR P5, PT, R224.reuse, R216, !P5 ;  /* 0x000000d8e000720c */ /* 0x040fe40006fa6670 */
[----:B------:R-:W-:Y:S01]  /*c8c0*/  @P3 STS.128 [R209+0x11800], RZ ;  /* 0x011800ffd1003388 */ /* 0x000fe20000000c00 */
[----:B------:R-:W-:Y:S01]  /*c8d0*/  ISETP.GE.OR P0, PT, R224, R214, !P0 ;  /* 0x000000d6e000720c */ /* 0x000fe20004706670 */
[C---:B------:R-:W-:Y:S01]  /*c8e0*/  VIADD R224, R3.reuse, 0x8 ;  /* 0x0000000803e07836 */ /* 0x040fe20000000000 */
[C---:B------:R-:W-:Y:S02]  /*c8f0*/  ISETP.GE.OR P6, PT, R3.reuse, R216, !P6 ;  /* 0x000000d80300720c */ /* 0x040fe400077c6670 */
[----:B------:R-:W-:Y:S01]  /*c900*/  @!PT LDS RZ, [RZ] ;  /* 0x00000000fffff984 */ /* 0x000fe20000000800 */
[----:B------:R-:W-:Y:S01]  /*c910*/  @!PT LDS RZ, [RZ] ;  /* 0x00000000fffff984 */ /* 0x000fe20000000800 */
[----:B------:R-:W-:Y:S01]  /*c920*/  @!PT LDS RZ, [RZ] ;  /* 0x00000000fffff984 */ /* 0x000fe20000000800 */
[----:B------:R1:W-:Y:S01]  /*c930*/  @!P3 LDGSTS.E.BYPASS.LTC128B.128 [R209+0x11800], desc[UR22][R234.64+0x100] ;  /* 0x11800100ead1bfae */ /* 0x0003e2000b901d56 */
[C---:B------:R-:W-:Y:S04]  /*c940*/  ISETP.GE.OR P1, PT, R3.reuse, R214, !P1 ;  /* 0x000000d60300720c */ /* 0x040fe80004f26670 */
[----:B------:R-:W-:Y:S05]  /*c950*/  LDSM.16.M88.4 R132, [R198] ;  /* 0x00000000c684783b */ /* 0x000fea0000000200 */
[----:B------:R-:W2:Y:S05]  /*c960*/  LDSM.16.M88.4 R136, [R197+0x6000] ;  /* 0x00600000c588783b */ /* 0x000eaa0000000200 */
[----:B------:R-:W3:Y:S05]  /*c970*/  LDSM.16.M88.4 R140, [R197+0x6800] ;  /* 0x00680000c58c783b */ /* 0x000eea0000000200 */
[----:B------:R-:W4:Y:S05]  /*c980*/  LDSM.16.M88.4 R144, [R197+0x7000] ;  /* 0x00700000c590783b */ /* 0x000f2a0000000200 */
[----:B------:R-:W5:Y:S01]  /*c990*/  LDSM.16.M88.4 R148, [R197+0x7800] ;  /* 0x00780000c594783b */ /* 0x000f620000000200 */
[----:B-1----:R-:W-:Y:S04]  /*c9a0*/  VIADD R234, R3, 0x28 ;  /* 0x0000002803ea7836 */ /* 0x002fe80000000000 */
        /* <DEDUP_REMOVED lines=13> */
[C---:B----4-:R-:W-:Y:S06]  /*ca80*/  HMMA.16816.F32 R20, R132.reuse, R144, RZ ;  /* 0x000000908414723c */ /* 0x050fec00000018ff */
[C---:B------:R-:W-:Y:S01]  /*ca90*/  HMMA.16816.F32 R24, R132.reuse, R146, RZ ;  /* 0x000000928418723c */ /* 0x040fe200000018ff */
[----:B------:R-:W-:Y:S05]  /*caa0*/  LDSM.16.M88.4 R144, [R191+0x7800] ;  /* 0x00780000bf90783b */ /* 0x000fea0000000200 */
[C---:B-----5:R-:W-:Y:S06]  /*cab0*/  HMMA.16816.F32 R28, R132.reuse, R148, RZ ;  /* 0x00000094841c723c */ /* 0x060fec00000018ff */
[----:B------:R-:W-:Y:S01]  /*cac0*/  HMMA.16816.F32 R32, R132, R150, RZ ;  /* 0x000000968420723c */ /* 0x000fe200000018ff */
[----:B------:R-:W4:Y:S05]  /*cad0*/  LDSM.16.M88.4 R132, [R191+0x6800] ;  /* 0x00680000bf84783b */ /* 0x000f2a0000000200 */
[C---:B-1----:R-:W-:Y:S01]  /*cae0*/  HMMA.16816.F32 R4, R152.reuse, R156, R4 ;  /* 0x0000009c9804723c */ /* 0x042fe20000001804 */
[----:B------:R-:W-:Y:S05]  /*caf0*/  LDSM.16.M88.4 R148, [R193] ;  /* 0x00000000c194783b */ /* 0x000fea0000000200 */
[C---:B------:R-:W-:Y:S01]  /*cb00*/  HMMA.16816.F32 R8, R152.reuse, R158, R8 ;  /* 0x0000009e9808723c */ /* 0x040fe20000001808 */
[----:B------:R-:W1:Y:S05]  /*cb10*/  LDSM.16.M88.4 R156, [R184] ;  /* 0x00000000b89c783b */ /* 0x000e6a0000000200 */
        /* <DEDUP_REMOVED lines=10> */
[----:B------:R-:W-:Y:S05]  /*cbc0*/  LDSM.16.M88.4 R168, [R198+0x2000] ;  /* 0x00200000c6a8783b */ /* 0x000fea0000000200 */
[C---:B------:R-:W-:Y:S01]  /*cbd0*/  HMMA.16816.F32 R8, R136.reuse, R174, R8 ;  /* 0x000000ae8808723c */ /* 0x040fe20000001808 */
[----:B------:R-:W3:Y:S05]  /*cbe0*/  LDSM.16.M88.4 R172, [R197+0x8000] ;  /* 0x00800000c5ac783b */ /* 0x000eea0000000200 */
[C---:B----4-:R-:W-:Y:S06]  /*cbf0*/  HMMA.16816.F32 R12, R136.reuse, R132, R12 ;  /* 0x00000084880c723c */ /* 0x050fec000000180c */
        /* <DEDUP_REMOVED lines=8> */
[C---:B-1----:R-:W-:Y:S01]  /*cc80*/  HMMA.16816.F32 R4, R148.reuse, R156, R4 ;  /* 0x0000009c9404723c */ /* 0x042fe20000001804 */
[----:B------:R-:W-:Y:S05]  /*cc90*/  LDSM.16.M88.4 R144, [R196+0x2000] ;  /* 0x00200000c490783b */ /* 0x000fea0000000200 */
[C---:B------:R-:W-:Y:S01]  /*cca0*/  HMMA.16816.F32 R8, R148.reuse, R158, R8 ;  /* 0x0000009e9408723c */ /* 0x040fe20000001808 */
[----:B------:R-:W1:Y:S05]  /*ccb0*/  LDSM.16.M88.4 R156, [R183] ;  /* 0x00000000b79c783b */ /* 0x000e6a0000000200 */
[C---:B--2---:R-:W-:Y:S06]  /*ccc0*/  HMMA.16816.F32 R12, R148.reuse, R152, R12 ;  /* 0x00000098940c723c */ /* 0x044fec000000180c */
[C---:B------:R-:W-:Y:S01]  /*ccd0*/  HMMA.16816.F32 R16, R148.reuse, R154, R16 ;  /* 0x0000009a9410723c */ /* 0x040fe20000001810 */
[----:B------:R-:W-:Y:S05]  /*cce0*/  LDSM.16.M88.4 R152, [R181] ;  /* 0x00000000b598783b */ /* 0x000fea0000000200 */
[C---:B------:R-:W-:Y:S06]  /*ccf0*/  HMMA.16816.F32 R20, R148.reuse, R160, R20 ;  /* 0x000000a09414723c */ /* 0x040fec0000001814 */
[C---:B------:R-:W-:Y:S01]  /*cd00*/  HMMA.16816.F32 R24, R148.reuse, R162, R24 ;  /* 0x000000a29418723c */ /* 0x040fe20000001818 */
[----:B------:R-:W-:Y:S05]  /*cd10*/  LDSM.16.M88.4 R160, [R180] ;  /* 0x00000000b4a0783b */ /* 0x000fea0000000200 */
[C---:B------:R-:W-:Y:S06]  /*cd20*/  HMMA.16816.F32 R28, R148.reuse, R164, R28 ;  /* 0x000000a4941c723c */ /* 0x040fec000000181c */
[----:B------:R-:W-:Y:S01]  /*cd30*/  HMMA.16816.F32 R32, R148, R166, R32 ;  /* 0x000000a69420723c */ /* 0x000fe20000001820 */
[----:B------:R-:W2:Y:S05]  /*cd40*/  LDSM.16.M88.4 R148, [R182] ;  /* 0x00000000b694783b */ /* 0x000eaa0000000200 */
[C---:B---3--:R-:W-:Y:S01]  /*cd50*/  HMMA.16816.F32 R4, R168.reuse, R172, R4 ;  /* 0x000000aca804723c */ /* 0x048fe20000001804 */
[----:B------:R-:W-:Y:S05]  /*cd60*/  LDSM.16.M88.4 R164, [R194+0x2000] ;  /* 0x00200000c2a4783b */ /* 0x000fea0000000200 */
[C---:B------:R-:W-:Y:S01]  /*cd70*/  HMMA.16816.F32 R8, R168.reuse, R174, R8 ;  /* 0x000000aea808723c */ /* 0x040fe20000001808 */
[----:B------:R-:W3:Y:S05]  /*cd80*/  LDSM.16.M88.4 R172, [R191+0x8000] ;  /* 0x00800000bfac783b */ /* 0x000eea0000000200 */
        /* <DEDUP_REMOVED lines=10> */
[----:B------:R-:W-:Y:S05]  /*ce30*/  LDSM.16.M88.4 R168, [R184+0x2000] ;  /* 0x00200000b8a8783b */ /* 0x000fea0000000200 */
[C---:B------:R-:W-:Y:S01]  /*ce40*/  HMMA.16816.F32 R8, R144.reuse, R158, R8 ;  /* 0x0000009e9008723c */ /* 0x040fe20000001808 */
[----:B------:R-:W1:Y:S05]  /*ce50*/  LDSM.16.M88.4 R156, [R193+0x2000] ;  /* 0x00200000c19c783b */ /* 0x000e6a0000000200 */
[C---:B--2---:R-:W-:Y:S06]  /*ce60*/  HMMA.16816.F32 R12, R144.reuse, R148, R12 ;  /* 0x00000094900c723c */ /* 0x044fec000000180c */
[C---:B------:R-:W-:Y:S01]  /*ce70*/  HMMA.16816.F32 R16, R144.reuse, R150, R16 ;  /* 0x000000969010723c */ /* 0x040fe20000001810 */
[----:B------:R-:W-:Y:S05]  /*ce80*/  LDSM.16.M88.4 R148, [R184+0x3000] ;  /* 0x00300000b894783b */ /* 0x000fea0000000200 */
[C---:B------:R-:W-:Y:S06]  /*ce90*/  HMMA.16816.F32 R20, R144.reuse, R152, R20 ;  /* 0x000000989014723c */ /* 0x040fec0000001814 */
[C---:B------:R-:W-:Y:S01]  /*cea0*/  HMMA.16816.F32 R24, R144.reuse, R154, R24 ;  /* 0x0000009a9018723c */ /* 0x040fe20000001818 */
[----:B------:R-:W-:Y:S05]  /*ceb0*/  LDSM.16.M88.4 R152, [R184+0x3800] ;  /* 0x00380000b898783b */ /* 0x000fea0000000200 */
[C---:B------:R-:W-:Y:S06]  /*cec0*/  HMMA.16816.F32 R28, R144.reuse, R160, R28 ;  /* 0x000000a0901c723c */ /* 0x040fec000000181c */
        /* <DEDUP_REMOVED lines=47> */
[----:B------:R-:W2:Y:S05]  /*d1c0*/  LDSM.16.M88.4 R144, [R184+0x4800] ;  /* 0x00480000b890783b */ /* 0x000eaa0000000200 */
        /* <DEDUP_REMOVED lines=13> */
[----:B------:R-:W-:Y:S01]  /*d2a0*/  BAR.SYNC.DEFER_BLOCKING 0x0 ;  /* 0x0000000000007b1d */ /* 0x000fe20000010000 */
[C---:B------:R-:W-:Y:S06]  /*d2b0*/  HMMA.16816.F32 R28, R156.reuse, R140, R28 ;  /* 0x0000008c9c1c723c */ /* 0x040fec000000181c */
[----:B------:R-:W-:Y:S06]  /*d2c0*/  HMMA.16816.F32 R32, R156, R142, R32 ;  /* 0x0000008e9c20723c */ /* 0x000fec0000001820 */
[C---:B-1----:R-:W-:Y:S06]  /*d2d0*/  HMMA.16816.F32 R4, R160.reuse, R168, R4 ;  /* 0x000000a8a004723c */ /* 0x042fec0000001804 */
[C---:B------:R-:W-:Y:S06]  /*d2e0*/  HMMA.16816.F32 R8, R160.reuse, R170, R8 ;  /* 0x000000aaa008723c */ /* 0x040fec0000001808 */
[C---:B--2---:R-:W-:Y:S06]  /*d2f0*/  HMMA.16816.F32 R12, R160.reuse, R144, R12 ;  /* 0x00000090a00c723c */ /* 0x044fec000000180c */
[C---:B------:R-:W-:Y:S06]  /*d300*/  HMMA.16816.F32 R16, R160.reuse, R146, R16 ;  /* 0x00000092a010723c */ /* 0x040fec0000001810 */
[----:B------:R-:W-:Y:S01]  /*d310*/  FSEL R169, R4, -INF , !P6 ;  /* 0xff80000004a97808 */ /* 0x000fe20007000000 */
[C---:B---3--:R-:W-:Y:S03]  /*d320*/  HMMA.16816.F32 R20, R160.reuse, R132, R20 ;  /* 0x00000084a014723c */ /* 0x048fe60000001814 */
[----:B------:R-:W-:Y:S02]  /*d330*/  ISETP.GE.AND P6, PT, R224, R217, PT ;  /* 0x000000d9e000720c */ /* 0x000fe40003fc6270 */
[----:B------:R-:W-:Y:S01]  /*d340*/  FSEL R167, R6, -INF , !P1 ;  /* 0xff80000006a77808 */ /* 0x000fe20004800000 */
[C---:B------:R-:W-:Y:S03]  /*d350*/  HMMA.16816.F32 R24, R160.reuse, R134, R24 ;  /* 0x00000086a018723c */ /* 0x040fe60000001818 */
[----:B------:R-:W-:Y:S02]  /*d360*/  ISETP.GE.AND P1, PT, R224, R215, PT ;  /* 0x000000d7e000720c */ /* 0x000fe40003f26270 */
[----:B------:R-:W-:Y:S01]  /*d370*/  FSEL R166, R5, -INF , !P5 ;  /* 0xff80000005a67808 */ /* 0x000fe20006800000 */
[C---:B----4-:R-:W-:Y:S03]  /*d380*/  HMMA.16816.F32 R28, R160.reuse, R136, R28 ;  /* 0x00000088a01c723c */ /* 0x050fe6000000181c */
[C---:B------:R-:W-:Y:S02]  /*d390*/  ISETP.GE.AND P5, PT, R226.reuse, R217, PT ;  /* 0x000000d9e200720c */ /* 0x040fe40003fa6270 */
        /* <DEDUP_REMOVED lines=28> */
[----:B------:R-:W-:Y:S02]  /*d560*/  FSEL R237, R15, -INF , !P0 ;  /* 0xff8000000fed7808 */ /* 0x000fe40004000000 */
        /* <DEDUP_REMOVED lines=10> */
[C---:B------:R-:W-:Y:S02]  /*d610*/  ISETP.GE.AND P5, PT, R224.reuse, R217, PT ;  /* 0x000000d9e000720c */ /* 0x040fe40003fa6270 */
[----:B------:R-:W-:Y:S02]  /*d620*/  ISETP.GE.AND P1, PT, R224, R215, PT ;  /* 0x000000d7e000720c */ /* 0x000fe40003f26270 */
[----:B------:R-:W-:Y:S02]  /*d630*/  FSEL R249, R18, -INF , !P6 ;  /* 0xff80000012f97808 */ /* 0x000fe40007000000 */
[----:B------:R-:W-:Y:S02]  /*d640*/  ISETP.GE.AND P6, PT, R226, R217, PT ;  /* 0x000000d9e200720c */ /* 0x000fe40003fc6270 */
[C---:B------:R-:W-:Y:S02]  /*d650*/  ISETP.GE.OR P5, PT, R224.reuse, R216, !P5 ;  /* 0x000000d8e000720c */ /* 0x040fe40006fa6670 */
[----:B------:R-:W-:Y:S01]  /*d660*/  ISETP.GE.OR P1, PT, R224, R214, !P1 ;  /* 0x000000d6e000720c */ /* 0x000fe20004f26670 */
[----:B------:R-:W-:Y:S01]  /*d670*/  VIADD R224, R3, 0x29 ;  /* 0x0000002903e07836 */ /* 0x000fe20000000000 */
[C---:B------:R-:W-:Y:S02]  /*d680*/  ISETP.GE.OR P6, PT, R226.reuse, R216, !P6 ;  /* 0x000000d8e200720c */ /* 0x040fe400077c6670 */
[----:B------:R-:W-:Y:S02]  /*d690*/  FSEL R247, R19, -INF , !P0 ;  /* 0xff80000013f77808 */ /* 0x000fe40004000000 */
[----:B------:R-:W-:Y:S02]  /*d6a0*/  ISETP.GE.AND P0, PT, R226, R215, PT ;  /* 0x000000d7e200720c */ /* 0x000fe40003f06270 */
[----:B------:R-:W-:Y:S02]  /*d6b0*/  FSEL R241, R20, -INF , !P5 ;  /* 0xff80000014f17808 */ /* 0x000fe40006800000 */
[----:B------:R-:W-:Y:S02]  /*d6c0*/  FSEL R250, R22, -INF , !P1 ;  /* 0xff80000016fa7808 */ /* 0x000fe40004800000 */
[-C--:B------:R-:W-:Y:S02]  /*d6d0*/  ISETP.GE.AND P5, PT, R234, R217.reuse, PT ;  /* 0x000000d9ea00720c */ /* 0x080fe40003fa6270 */
[----:B------:R-:W-:Y:S02]  /*d6e0*/  FSEL R239, R21, -INF , !P6 ;  /* 0xff80000015ef7808 */ /* 0x000fe40007000000 */
[----:B------:R-:W-:Y:S02]  /*d6f0*/  ISETP.GE.AND P1, PT, R224, R217, PT ;  /* 0x000000d9e000720c */ /* 0x000fe40003f26270 */
[----:B------:R-:W-:Y:S02]  /*d700*/  ISETP.GE.AND P6, PT, R234, R215, PT ;  /* 0x000000d7ea00720c */ /* 0x000fe40003fc6270 */
[----:B------:R-:W-:Y:S01]  /*d710*/  ISETP.GE.OR P0, PT, R226, R214, !P0 ;  /* 0x000000d6e200720c */ /* 0x000fe20004706670 */
[----:B------:R-:W-:Y:S01]  /*d720*/  VIADD R226, R3, 0x30 ;  /* 0x0000003003e27836 */ /* 0x000fe20000000000 */
[-C--:B------:R-:W-:Y:S02]  /*d730*/  ISETP.GE.OR P5, PT, R234, R216.reuse, !P5 ;  /* 0x000000d8ea00720c */ /* 0x080fe40006fa6670 */
[----:B------:R-:W-:Y:S02]  /*d740*/  ISETP.GE.OR P1, PT, R224, R216, !P1 ;  /* 0x000000d8e000720c */ /* 0x000fe40004f26670 */
[----:B------:R-:W-:Y:S02]  /*d750*/  ISETP.GE.OR P6, PT, R234, R214, !P6 ;  /* 0x000000d6ea00720c */ /* 0x000fe400077c6670 */
[----:B------:R-:W-:Y:S02]  /*d760*/  FMNMX.FTZ R234, R169, R0, !PT ;  /* 0x00000000a9ea7209 */ /* 0x000fe40007810000 */
[----:B------:R-:W-:Y:S02]  /*d770*/  FSEL R252, R24, -INF , !P5 ;  /* 0xff80000018fc7808 */ /* 0x000fe40006800000 */
[----:B------:R-:W-:Y:S02]  /*d780*/  FSEL R246, R25, -INF , !P1 ;  /* 0xff80000019f67808 */ /* 0x000fe40004800000 */
[----:B------:R-:W-:Y:S02]  /*d790*/  FSEL R248, R23, -INF , !P0 ;  /* 0xff80000017f87808 */ /* 0x000fe40004000000 */
[C---:B------:R-:W-:Y:S02]  /*d7a0*/  ISETP.GE.AND P5, PT, R226.reuse, R217, PT ;  /* 0x000000d9e200720c */ /* 0x040fe40003fa6270 */
[-C--:B------:R-:W-:Y:S02]  /*d7b0*/  ISETP.GE.AND P1, PT, R226, R215.reuse, PT ;  /* 0x000000d7e200720c */ /* 0x080fe40003f26270 */
[----:B------:R-:W-:Y:S02]  /*d7c0*/  ISETP.GE.AND P0, PT, R224, R215, PT ;  /* 0x000000d7e000720c */ /* 0x000fe40003f06270 */
[----:B------:R-:W-:Y:S02]  /*d7d0*/  FMNMX.FTZ R234, R166, R234, !PT ;  /* 0x000000eaa6ea7209 */ /* 0x000fe40007810000 */
[C---:B------:R-:W-:Y:S02]  /*d7e0*/  ISETP.GE.OR P5, PT, R226.reuse, R216, !P5 ;  /* 0x000000d8e200720c */ /* 0x040fe40006fa6670 */
[-C--:B------:R-:W-:Y:S02]  /*d7f0*/  ISETP.GE.OR P1, PT, R226, R214.reuse, !P1 ;  /* 0x000000d6e200720c */ /* 0x080fe40004f26670 */
[----:B------:R-:W-:Y:S01]  /*d800*/  ISETP.GE.OR P0, PT, R224, R214, !P0 ;  /* 0x000000d6e000720c */ /* 0x000fe20004706670 */
[----:B------:R-:W-:Y:S01]  /*d810*/  VIADD R224, R3, 0x31 ;  /* 0x0000003103e07836 */ /* 0x000fe20000000000 */
[----:B------:R-:W-:Y:S02]  /*d820*/  FMNMX.FTZ R226, R165, R234, !PT ;  /* 0x000000eaa5e27209 */ /* 0x000fe40007810000 */
[----:B------:R-:W-:Y:S02]  /*d830*/  FSEL R244, R26, -INF , !P6 ;  /* 0xff8000001af47808 */ /* 0x000fe40007000000 */
[----:B------:R-:W-:Y:S02]  /*d840*/  FMNMX.FTZ R226, R175, R226, !PT ;  /* 0x000000e2afe27209 */ /* 0x000fe40007810000 */
[----:B------:R-:W-:Y:S02]  /*d850*/  FSEL R242, R27, -INF , !P0 ;  /* 0xff8000001bf27808 */ /* 0x000fe40004000000 */
[C---:B------:R-:W-:Y:S02]  /*d860*/  ISETP.GE.AND P6, PT, R224.reuse, R217, PT ;  /* 0x000000d9e000720c */ /* 0x040fe40003fc6270 */
[C---:B------:R-:W-:Y:S02]  /*d870*/  ISETP.GE.AND P0, PT, R224.reuse, R215, PT ;  /* 0x000000d7e000720c */ /* 0x040fe40003f06270 */
[----:B------:R-:W-:Y:S02]  /*d880*/  FMNMX.FTZ R234, R167, R2, !PT ;  /* 0x00000002a7ea7209 */ /* 0x000fe40007810000 */
[----:B------:R-:W-:Y:S02]  /*d890*/  FMNMX.FTZ R226, R235, R226, !PT ;  /* 0x000000e2ebe27209 */ /* 0x000fe40007810000 */
[C---:B------:R-:W-:Y:S02]  /*d8a0*/  ISETP.GE.OR P6, PT, R224.reuse, R216, !P6 ;  /* 0x000000d8e000720c */ /* 0x040fe400077c6670 */
[----:B------:R-:W-:Y:S02]  /*d8b0*/  ISETP.GE.OR P0, PT, R224, R214, !P0 ;  /* 0x000000d6e000720c */ /* 0x000fe40004706670 */
[----:B------:R-:W-:Y:S02]  /*d8c0*/  FMNMX.FTZ R224, R174, R234, !PT ;  /* 0x000000eaaee07209 */ /* 0x000fe40007810000 */
[----:B------:R-:W-:Y:S01]  /*d8d0*/  FMNMX.FTZ R234, R243, R226, !PT ;  /* 0x000000e2f3ea7209 */ /* 0x000fe20007810000 */
[----:B------:R-:W-:Y:S01]  /*d8e0*/  VIADD R226, R3, 0x38 ;  /* 0x0000003803e27836 */ /* 0x000fe20000000000 */
[----:B------:R-:W-:Y:S01]  /*d8f0*/  FMNMX.FTZ R224, R173, R224, !PT ;  /* 0x000000e0ade07209 */ /* 0x000fe20007810000 */
[----:B------:R-:W-:Y:S01]  /*d900*/  VIADD R3, R3, 0x39 ;  /* 0x0000003903037836 */ /* 0x000fe20000000000 */
[----:B------:R-:W-:Y:S02]  /*d910*/  FMNMX.FTZ R234, R170, R234, !PT ;  /* 0x000000eaaaea7209 */ /* 0x000fe40007810000 */
        /* <DEDUP_REMOVED lines=11> */
[----:B------:R-:W-:Y:S02]  /*d9d0*/  FMNMX.FTZ R226, R239, R234, !PT ;  /* 0x000000eaefe27209 */ /* 0x000fe40007810000 */
[----:B------:R-:W-:Y:S02]  /*d9e0*/  FMNMX.FTZ R224, R249, R224, !PT ;  /* 0x000000e0f9e07209 */ /* 0x000fe40007810000 */
[----:B------:R-:W-:Y:S02]  /*d9f0*/  FMNMX.FTZ R226, R252, R226, !PT ;  /* 0x000000e2fce27209 */ /* 0x000fe40007810000 */
[----:B------:R-:W-:Y:S02]  /*da00*/  FMNMX.FTZ R224, R247, R224, !PT ;  /* 0x000000e0f7e07209 */ /* 0x000fe40007810000 */
[----:B------:R-:W-:Y:S02]  /*da10*/  FSEL R234, R31, -INF , !P0 ;  /* 0xff8000001fea7808 */ /* 0x000fe40004000000 */
[----:B------:R-:W-:Y:S02]  /*da20*/  FMNMX.FTZ R226, R246, R226, !PT ;  /* 0x000000e2f6e27209 */ /* 0x000fe40007810000 */
[----:B------:R-:W-:Y:S02]  /*da30*/  PLOP3.LUT P0, PT, PT, PT, UP0, 0x80, 0x0 ;  /* 0x000000000000781c */ /* 0x000fe40003f0f008 */
[----:B------:R-:W-:Y:S02]  /*da40*/  FSEL R236, R30, -INF , !P1 ;  /* 0xff8000001eec7808 */ /* 0x000fe40004800000 */
[----:B------:R-:W-:Y:S02]  /*da50*/  FMNMX.FTZ R13, R250, R224, !PT ;  /* 0x000000e0fa0d7209 */ /* 0x000fe40007810000 */
[C---:B------:R-:W-:Y:S02]  /*da60*/  ISETP.GE.AND P1, PT, R3.reuse, R217, PT ;  /* 0x000000d90300720c */ /* 0x040fe40003f26270 */
[----:B------:R-:W-:Y:S02]  /*da70*/  FMNMX.FTZ R224, R240, R226, !PT ;  /* 0x000000e2f0e07209 */ /* 0x000fe40007810000 */
[----:B------:R-:W-:Y:S02]  /*da80*/  ISETP.GE.OR P1, PT, R3, R216, !P1 ;  /* 0x000000d80300720c */ /* 0x000fe40004f26670 */
[----:B------:R-:W-:Y:S02]  /*da90*/  FSEL R226, R32, -INF , !P5 ;  /* 0xff80000020e27808 */ /* 0x000fe40006800000 */
[----:B------:R-:W-:Y:S02]  /*daa0*/  FMNMX.FTZ R13, R248, R13, !PT ;  /* 0x0000000df80d7209 */ /* 0x000fe40007810000 */
[----:B------:R-:W-:Y:S02]  /*dab0*/  FMNMX.FTZ R15, R238, R224, !PT ;  /* 0x000000e0ee0f7209 */ /* 0x000fe40007810000 */
[----:B------:R-:W-:Y:S02]  /*dac0*/  FSEL R224, R33, -INF , !P1 ;  /* 0xff80000021e07808 */ /* 0x000fe40004800000 */
[----:B------:R-:W-:Y:S02]  /*dad0*/  FMNMX.FTZ R13, R244, R13, !PT ;  /* 0x0000000df40d7209 */ /* 0x000fe40007810000 */
[----:B------:R-:W-:Y:S02]  /*dae0*/  FMNMX.FTZ R15, R226, R15, !PT ;  /* 0x0000000fe20f7209 */ /* 0x000fe40007810000 */
[----:B------:R-:W-:Y:S02]  /*daf0*/  ISETP.GE.AND P5, PT, R3, R215, PT ;  /* 0x000000d70300720c */ /* 0x000fe40003fa6270 */
[----:B------:R-:W-:Y:S02]  /*db00*/  FMNMX.FTZ R19, R242, R13, !PT ;  /* 0x0000000df2137209 */ /* 0x000fe40007810000 */
[----:B------:R-:W-:Y:S01]  /*db10*/  FMNMX.FTZ R18, R224, R15, !PT ;  /* 0x0000000fe0127209 */ /* 0x000fe20007810000 */
[----:B------:R-:W-:Y:S08]  /*db20*/  @P0 BRA `(.L_x_713) ;  /* 0xffffffdc00d00947 */ /* 0x000ff0000383ffff */
.L_x_712:
[----:B------:R-:W-:Y:S01]  /*db30*/  FMNMX.FTZ R19, R236, R19, !PT ;  /* 0x00000013ec137209 */ /* 0x000fe20007810000 */
[----:B---3--:R-:W1:Y:S01]  /*db40*/  SHFL.BFLY PT, R5, R18, 0x2, 0x1f ;  /* 0x0c401f0012057f89 */ /* 0x008e6200000e0000 */
[----:B------:R-:W-:Y:S01]  /*db50*/  FSEL R152, R34, -INF , !P6 ;  /* 0xff80000022987808 */ /* 0x000fe20007000000 */
[----:B------:R-:W-:Y:S01]  /*db60*/  USHF.L.U32 UR9, UR8, 0x1, URZ ;  /* 0x0000000108097899 */ /* 0x000fe2000800063f */
[----:B------:R-:W-:Y:S05]  /*db70*/  FMNMX.FTZ R19, R234, R19, !PT ;  /* 0x00000013ea137209 */ /* 0x000fea0007810000 */
[----:B------:R-:W-:Y:S01]  /*db80*/  LDSM.16.MT88.4 R24, [R190+0xc000] ;  /* 0x00c00000be18783b */ /* 0x000fe20000004200 */
[----:B------:R-:W-:Y:S01]  /*db90*/  ISETP.GE.OR P5, PT, R3, R214, !P5 ;  /* 0x000000d60300720c */ /* 0x000fe20006fa6670 */
[----:B------:R-:W-:Y:S01]  /*dba0*/  UISETP.GT.AND UP0, UPT, UR8, UR12, UPT ;  /* 0x0000000c0800728c */ /* 0x000fe2000bf04270 */
[----:B------:R-:W-:Y:S01]  /*dbb0*/  FMNMX.FTZ R8, R152, R19, !PT ;  /* 0x0000001398087209 */ /* 0x000fe20007810000 */
[----:B------:R-:W-:Y:S01]  /*dbc0*/  UMOV UR17, UR8 ;  /* 0x0000000800117c82 */ /* 0x000fe20008000000 */
[----:B------:R-:W-:Y:S02]  /*dbd0*/  FSEL R133, R35, -INF , !P5 ;  /* 0xff80000023857808 */ /* 0x000fe40006800000 */
[----:B------:R-:W-:Y:S01]  /*dbe0*/  IADD3 R7, R221, -0x4498517b, RZ ;  /* 0xbb67ae85dd077810 */ /* 0x000fe20007ffe0ff */
[----:B------:R-:W-:Y:S01]  /*dbf0*/  LDSM.16.MT88.4 R32, [R189+0xc000] ;  /* 0x00c00000bd20783b */ /* 0x000fe20000004200 */
[----:B------:R-:W-:Y:S02]  /*dc00*/  FMNMX.FTZ R6, R133, R8, !PT ;  /* 0x0000000885067209 */ /* 0x000fe40007810000 */
[----:B------:R-:W-:Y:S02]  /*dc10*/  LOP3.LUT R146, R223, R230, R7, 0x96, !PT ;  /* 0x000000e6df927212 */ /* 0x000fe400078e9607 */
[C---:B------:R-:W-:Y:S02]  /*dc20*/  IADD3 R151, R220.reuse, 0x3c6ef372, RZ ;  /* 0x3c6ef372dc977810 */ /* 0x040fe40007ffe0ff */
[----:B------:R-:W-:Y:S01]  /*dc30*/  IADD3 R157, R220, -0x61c88647, RZ ;  /* 0x9e3779b9dc9d7810 */ /* 0x000fe20007ffe0ff */
[----:B------:R-:W2:Y:S01]  /*dc40*/  SHFL.BFLY PT, R3, R6, 0x2, 0x1f ;  /* 0x0c401f0006037f89 */ /* 0x000ea200000e0000 */
[----:B------:R-:W-:Y:S01]  /*dc50*/  IMAD.WIDE.U32 R146, R146, -0x326172a9, RZ ;  /* 0xcd9e8d5792927825 */ /* 0x000fe200078e00ff */
[C---:B------:R-:W-:Y:S02]  /*dc60*/  IADD3 R149, R221.reuse, 0x76cf5d0a, RZ ;  /* 0x76cf5d0add957810 */ /* 0x040fe40007ffe0ff */
[C---:B------:R-:W-:Y:S02]  /*dc70*/  IADD3 R145, R221.reuse, 0x32370b8f, RZ ;  /* 0x32370b8fdd917810 */ /* 0x040fe40007ffe0ff */
[C---:B------:R-:W-:Y:S02]  /*dc80*/  IADD3 R143, R220.reuse, 0x78dde6e4, RZ ;  /* 0x78dde6e4dc8f7810 */ /* 0x040fe40007ffe0ff */
[C---:B------:R-:W-:Y:S02]  /*dc90*/  IADD3 R144, R220.reuse, -0x255992d5, RZ ;  /* 0xdaa66d2bdc907810 */ /* 0x040fe40007ffe0ff */
[C---:B------:R-:W-:Y:S02]  /*dca0*/  IADD3 R142, R221.reuse, -0x56f99767, RZ ;  /* 0xa9066899dd8e7810 */ /* 0x040fe40007ffe0ff */
[C---:B------:R-:W-:Y:S02]  /*dcb0*/  IADD3 R141, R221.reuse, -0x126145ec, RZ ;  /* 0xed9eba14dd8d7810 */ /* 0x040fe40007ffe0ff */
[C---:B------:R-:W-:Y:S02]  /*dcc0*/  IADD3 R140, R220.reuse, -0x4ab325aa, RZ ;  /* 0xb54cda56dc8c7810 */ /* 0x040fe40007ffe0ff */
[----:B------:R-:W-:Y:S02]  /*dcd0*/  IADD3 R154, R220, 0x1715609d, RZ ;  /* 0x1715609ddc9a7810 */ /* 0x000fe40007ffe0ff */
[----:B------:R-:W-:Y:S02]  /*dce0*/  IADD3 R156, R221, 0x646e171e, RZ ;  /* 0x646e171edd9c7810 */ /* 0x000fe40007ffe0ff */
[----:B-1----:R-:W-:Y:S02]  /*dcf0*/  FMNMX.FTZ R9, R18, R5, !PT ;  /* 0x0000000512097209 */ /* 0x002fe40007810000 */
[----:B------:R-:W-:Y:S01]  /*dd00*/  LOP3.LUT R5, R231, UR9, R221, 0x96, !PT ;  /* 0x00000009e7057c12 */ /* 0x000fe2000f8e96dd */
[----:B------:R-:W-:Y:S01]  /*dd10*/  LDSM.16.MT88.4 R16, [R192+0xc000] ;  /* 0x00c00000c010783b */ /* 0x000fe20000004200 */
[----:B--2---:R-:W-:Y:S01]  /*dd20*/  FMNMX.FTZ R4, R6, R3, !PT ;  /* 0x0000000306047209 */ /* 0x004fe20007810000 */
[----:B------:R-:W-:Y:S02]  /*dd30*/  UIADD3 UR9, UR9, 0x1, URZ ;  /* 0x0000000109097890 */ /* 0x000fe4000fffe03f */
[----:B------:R-:W-:Y:S04]  /*dd40*/  IMAD.WIDE.U32 R160, R5, -0x326172a9, RZ ;  /* 0xcd9e8d5705a07825 */ /* 0x000fe800078e00ff */
[----:B------:R-:W1:Y:S01]  /*dd50*/  SHFL.BFLY PT, R3, R4, 0x1, 0x1f ;  /* 0x0c201f0004037f89 */ /* 0x000e6200000e0000 */
[----:B------:R-:W-:Y:S02]  /*dd60*/  LOP3.LUT R160, R147, R160, R151, 0x96, !PT ;  /* 0x000000a093a07212 */ /* 0x000fe400078e9697 */
[----:B------:R-:W-:Y:S05]  /*dd70*/  LOP3.LUT R5, R161, R228, R157, 0x96, !PT ;  /* 0x000000e4a1057212 */ /* 0x000fea00078e969d */
[----:B------:R-:W2:Y:S01]  /*dd80*/  SHFL.BFLY PT, R132, R9, 0x1, 0x1f ;  /* 0x0c201f0009847f89 */ /* 0x000ea200000e0000 */
[----:B------:R-:W-:Y:S04]  /*dd90*/  IMAD.WIDE.U32 R160, R160, -0x2daee0ad, RZ ;  /* 0xd2511f53a0a07825 */ /* 0x000fe800078e00ff */
[----:B------:R-:W-:Y:S03]  /*dda0*/  IMAD.WIDE.U32 R162, R5, -0x2daee0ad, RZ ;  /* 0xd2511f5305a27825 */ /* 0x000fe600078e00ff */
[----:B------:R-:W-:Y:S02]  /*ddb0*/  LOP3.LUT R162, R161, R162, R145, 0x96, !PT ;  /* 0x000000a2a1a27212 */ /* 0x000fe400078e9691 */
[----:B-1----:R-:W-:Y:S02]  /*ddc0*/  FMNMX.FTZ R3, R4, R3, !PT ;  /* 0x0000000304037209 */ /* 0x002fe40007810000 */
[----:B------:R-:W-:Y:S01]  /*ddd0*/  LOP3.LUT R4, R163, R222, R149, 0x96, !PT ;  /* 0x000000dea3047212 */ /* 0x000fe200078e9695 */
[----:B------:R-:W-:Y:S01]  /*dde0*/  IMAD.WIDE.U32 R162, R162, -0x326172a9, RZ ;  /* 0xcd9e8d57a2a27825 */ /* 0x000fe200078e00ff */
[----:B--2---:R-:W-:Y:S03]  /*ddf0*/  FMNMX.FTZ R132, R9, R132, !PT ;  /* 0x0000008409847209 */ /* 0x004fe60007810000 */
[C---:B------:R-:W-:Y:S01]  /*de00*/  FMUL.FTZ R153, R3.reuse, UR4 ;  /* 0x0000000403997c20 */ /* 0x040fe20008410000 */
[----:B------:R-:W-:Y:S01]  /*de10*/  IMAD.WIDE.U32 R158, R4, -0x326172a9, RZ ;  /* 0xcd9e8d57049e7825 */ /* 0x000fe200078e00ff */
[----:B------:R-:W-:Y:S03]  /*de20*/  FSETP.NEU.FTZ.AND P0, PT, R3, -INF , PT ;  /* 0xff8000000300780b */ /* 0x000fe60003f1d000 */
[C---:B------:R-:W-:Y:S01]  /*de30*/  FMUL.FTZ R155, R132.reuse, UR4 ;  /* 0x00000004849b7c20 */ /* 0x040fe20008410000 */
[----:B------:R-:W-:Y:S02]  /*de40*/  FSETP.NEU.FTZ.AND P1, PT, R132, -INF , PT ;  /* 0xff8000008400780b */ /* 0x000fe40003f3d000 */
[----:B------:R-:W-:Y:S02]  /*de50*/  LOP3.LUT R4, R159, R146, R144, 0x96, !PT ;  /* 0x000000929f047212 */ /* 0x000fe400078e9690 */
[----:B------:R-:W-:Y:S02]  /*de60*/  LOP3.LUT R158, R163, R158, R143, 0x96, !PT ;  /* 0x0000009ea39e7212 */ /* 0x000fe400078e968f */
[----:B------:R-:W-:Y:S01]  /*de70*/  FSEL R153, R153, RZ, P0 ;  /* 0x000000ff99997208 */ /* 0x000fe20000000000 */
[----:B------:R-:W-:Y:S01]  /*de80*/  IMAD.WIDE.U32 R4, R4, -0x2daee0ad, RZ ;  /* 0xd2511f5304047825 */ /* 0x000fe200078e00ff */
[----:B------:R-:W-:Y:S03]  /*de90*/  FSEL R155, R155, RZ, P1 ;  /* 0x000000ff9b9b7208 */ /* 0x000fe60000800000 */
[----:B------:R-:W-:Y:S01]  /*dea0*/  IMAD.WIDE.U32 R158, R158, -0x2daee0ad, RZ ;  /* 0xd2511f539e9e7825 */ /* 0x000fe200078e00ff */
[----:B------:R-:W-:Y:S02]  /*deb0*/  LOP3.LUT R160, R5, R160, R141, 0x96, !PT ;  /* 0x000000a005a07212 */ /* 0x000fe400078e968d */
[----:B------:R-:W-:Y:S01]  /*dec0*/  FSEL R5, R3, RZ, P0 ;  /* 0x000000ff03057208 */ /* 0x000fe20000000000 */
[----:B------:R-:W-:Y:S01]  /*ded0*/  FFMA.FTZ R134, R171, UR4, -R153 ;  /* 0x00000004ab867c23 */ /* 0x000fe20008010899 */
[----:B------:R-:W-:Y:S01]  /*dee0*/  LOP3.LUT R6, R159, R4, R142, 0x96, !PT ;  /* 0x000000049f067212 */ /* 0x000fe200078e968e */
[----:B------:R-:W-:Y:S04]  /*def0*/  IMAD.WIDE.U32 R160, R160, -0x326172a9, RZ ;  /* 0xcd9e8d57a0a07825 */ /* 0x000fe800078e00ff */
[----:B------:R-:W-:Y:S01]  /*df00*/  FFMA.FTZ R171, R169, UR4, -R155 ;  /* 0x00000004a9ab7c23 */ /* 0x000fe2000801089b */
[----:B------:R-:W-:Y:S01]  /*df10*/  PLOP3.LUT P0, PT, PT, PT, UP0, 0x80, 0x0 ;  /* 0x000000000000781c */ /* 0x000fe20003f0f008 */
[----:B------:R-:W-:Y:S01]  /*df20*/  FFMA.FTZ R169, R167, UR4, -R153 ;  /* 0x00000004a7a97c23 */ /* 0x000fe20008010899 */
[----:B------:R-:W-:Y:S04]  /*df30*/  IMAD.WIDE.U32 R6, R6, -0x326172a9, RZ ;  /* 0xcd9e8d5706067825 */ /* 0x000fe800078e00ff */
[--C-:B------:R-:W-:Y:S01]  /*df40*/  FFMA.FTZ R165, R165, UR4, -R155.reuse ;  /* 0x00000004a5a57c23 */ /* 0x100fe2000801089b */
[----:B------:R-:W-:Y:S01]  /*df50*/  MUFU.EX2 R134, R134 ;  /* 0x0000008600867308 */ /* 0x000fe20000000800 */
[----:B------:R-:W-:Y:S01]  /*df60*/  FFMA.FTZ R164, R175, UR4, -R155 ;  /* 0x00000004afa47c23 */ /* 0x000fe2000801089b */
[----:B------:R-:W-:Y:S01]  /*df70*/  FFMA.FTZ R135, R173, UR4, -R153 ;  /* 0x00000004ad877c23 */ /* 0x000fe20008010899 */
[----:B------:R-:W-:Y:S01]  /*df80*/  LOP3.LUT R4, R7, R160, R140, 0x96, !PT ;  /* 0x000000a007047212 */ /* 0x000fe200078e968c */
[----:B------:R-:W-:Y:S01]  /*df90*/  FFMA.FTZ R166, R166, UR4, -R155 ;  /* 0x00000004a6a67c23 */ /* 0x000fe2000801089b */
[----:B------:R-:W-:Y:S01]  /*dfa0*/  LOP3.LUT R11, R6, 0xffff, RZ, 0xc0, !PT ;  /* 0x0000ffff060b7812 */ /* 0x000fe200078ec0ff */
[----:B------:R-:W-:Y:S01]  /*dfb0*/  FFMA.FTZ R167, R174, UR4, -R153 ;  /* 0x00000004aea77c23 */ /* 0x000fe20008010899 */
[----:B------:R-:W-:Y:S01]  /*dfc0*/  FSEL R7, R132, RZ, P1 ;  /* 0x000000ff84077208 */ /* 0x000fe20000800000 */
[----:B------:R-:W-:Y:S02]  /*dfd0*/  FADD.FTZ R5, -R5, R2 ;  /* 0x0000000205057221 */ /* 0x000fe40000010100 */
[----:B------:R-:W-:Y:S01]  /*dfe0*/  MUFU.EX2 R165, R165 ;  /* 0x000000a500a57308 */ /* 0x000fe20000000800 */
[----:B------:R-:W-:Y:S01]  /*dff0*/  SHF.R.U32.HI R8, RZ, 0x10, R6 ;  /* 0x00000010ff087819 */ /* 0x000fe20000011606 */
[--C-:B------:R-:W-:Y:S01]  /*e000*/  FFMA.FTZ R168, R170, UR4, -R155.reuse ;  /* 0x00000004aaa87c23 */ /* 0x100fe2000801089b */
[----:B------:R-:W-:Y:S01]  /*e010*/  FADD.FTZ R0, -R7, R0 ;  /* 0x0000000007007221 */ /* 0x000fe20000010100 */
[----:B------:R-:W-:Y:S01]  /*e020*/  LOP3.LUT R13, R4, 0xffff, RZ, 0xc0, !PT ;  /* 0x0000ffff040d7812 */ /* 0x000fe200078ec0ff */
[----:B------:R-:W-:Y:S01]  /*e030*/  FFMA.FTZ R173, R251, UR4, -R155 ;  /* 0x00000004fbad7c23 */ /* 0x000fe2000801089b */
[--C-:B------:R-:W-:Y:S01]  /*e040*/  SHF.R.U32.HI R9, RZ, 0x10, R4.reuse ;  /* 0x00000010ff097819 */ /* 0x100fe20000011604 */
[----:B------:R-:W-:Y:S01]  /*e050*/  FMUL.FTZ R2, R0, UR4 ;  /* 0x0000000400027c20 */ /* 0x000fe20008410000 */
[----:B------:R-:W-:Y:S02]  /*e060*/  FMUL.FTZ R0, R5, UR4 ;  /* 0x0000000405007c20 */ /* 0x000fe40008410000 */
[----:B------:R-:W1:Y:S01]  /*e070*/  MUFU.EX2 R164, R164 ;  /* 0x000000a400a47308 */ /* 0x000e620000000800 */
[----:B------:R-:W-:Y:S01]  /*e080*/  LOP3.LUT R138, R6, 0xff, RZ, 0xc0, !PT ;  /* 0x000000ff068a7812 */ /* 0x000fe200078ec0ff */
[--C-:B------:R-:W-:Y:S01]  /*e090*/  FFMA.FTZ R175, R249, UR4, -R153.reuse ;  /* 0x00000004f9af7c23 */ /* 0x100fe20008010899 */
[----:B------:R-:W-:Y:S01]  /*e0a0*/  LOP3.LUT R136, R4, 0xff, RZ, 0xc0, !PT ;  /* 0x000000ff04887812 */ /* 0x000fe200078ec0ff */
[----:B------:R-:W-:Y:S01]  /*e0b0*/  FFMA.FTZ R170, R247, UR4, -R153 ;  /* 0x00000004f7aa7c23 */ /* 0x000fe20008010899 */
[----:B------:R-:W-:Y:S01]  /*e0c0*/  SHF.R.U32.HI R11, RZ, 0x8, R11 ;  /* 0x00000008ff0b7819 */ /* 0x000fe2000001160b */
[----:B------:R-:W-:Y:S01]  /*e0d0*/  FFMA.FTZ R235, R235, UR4, -R155 ;  /* 0x00000004ebeb7c23 */ /* 0x000fe2000801089b */
[----:B------:R-:W-:Y:S03]  /*e0e0*/  LOP3.LUT R7, R8, 0xff, RZ, 0xc0, !PT ;  /* 0x000000ff08077812 */ /* 0x000fe600078ec0ff */
[----:B------:R-:W2:Y:S01]  /*e0f0*/  MUFU.EX2 R135, R135 ;  /* 0x0000008700877308 */ /* 0x000ea20000000800 */
[----:B------:R-:W-:Y:S01]  /*e100*/  SHF.R.U32.HI R13, RZ, 0x8, R13 ;  /* 0x00000008ff0d7819 */ /* 0x000fe2000001160d */
[----:B------:R-:W-:Y:S01]  /*e110*/  FFMA.FTZ R172, R243, UR4, -R155 ;  /* 0x00000004f3ac7c23 */ /* 0x000fe2000801089b */
[----:B------:R-:W-:Y:S01]  /*e120*/  LOP3.LUT R9, R9, 0xff, RZ, 0xc0, !PT ;  /* 0x000000ff09097812 */ /* 0x000fe200078ec0ff */
[--C-:B------:R-:W-:Y:S01]  /*e130*/  FFMA.FTZ R174, R245, UR4, -R153.reuse ;  /* 0x00000004f5ae7c23 */ /* 0x100fe20008010899 */
[----:B------:R-:W-:Y:S01]  /*e140*/  SHF.R.U32.HI R4, RZ, 0x18, R4 ;  /* 0x00000018ff047819 */ /* 0x000fe20000011604 */
[----:B------:R-:W-:Y:S01]  /*e150*/  FFMA.FTZ R237, R237, UR4, -R153 ;  /* 0x00000004eded7c23 */ /* 0x000fe20008010899 */
[----:B------:R-:W-:Y:S03]  /*e160*/  SHF.R.U32.HI R6, RZ, 0x18, R6 ;  /* 0x00000018ff067819 */ /* 0x000fe60000011606 */
[----:B------:R-:W-:Y:S01]  /*e170*/  MUFU.EX2 R171, R171 ;  /* 0x000000ab00ab7308 */ /* 0x000fe20000000800 */
[----:B------:R-:W-:Y:S01]  /*e180*/  PRMT R138, R138, 0x5410, R11 ;  /* 0x000054108a8a7816 */ /* 0x000fe2000000000b */
[----:B------:R-:W-:Y:S01]  /*e190*/  FFMA.FTZ R241, R241, UR4, -R155 ;  /* 0x00000004f1f17c23 */ /* 0x000fe2000801089b */
[----:B------:R-:W-:Y:S01]  /*e1a0*/  PRMT R136, R136, 0x5410, R13 ;  /* 0x0000541088887816 */ /* 0x000fe2000000000d */
[----:B------:R-:W-:Y:S01]  /*e1b0*/  FFMA.FTZ R239, R239, UR4, -R155 ;  /* 0x00000004efef7c23 */ /* 0x000fe2000801089b */
[----:B------:R-:W-:Y:S01]  /*e1c0*/  PRMT R4, R9, 0x5410, R4 ;  /* 0x0000541009047816 */ /* 0x000fe20000000004 */
[--C-:B------:R-:W-:Y:S01]  /*e1d0*/  FFMA.FTZ R243, R250, UR4, -R153.reuse ;  /* 0x00000004faf37c23 */ /* 0x100fe20008010899 */
[----:B------:R-:W-:Y:S03]  /*e1e0*/  PRMT R6, R7, 0x5410, R6 ;  /* 0x0000541007067816 */ /* 0x000fe60000000006 */
[----:B------:R-:W3:Y:S01]  /*e1f0*/  MUFU.EX2 R166, R166 ;  /* 0x000000a600a67308 */ /* 0x000ee20000000800 */
[--C-:B------:R-:W-:Y:S01]  /*e200*/  HSET2.LE.AND R138, R138, R219.reuse, PT ;  /* 0x000000db8a8a7233 */ /* 0x100fe20003803000 */
[----:B------:R-:W-:Y:S01]  /*e210*/  FFMA.FTZ R248, R248, UR4, -R153 ;  /* 0x00000004f8f87c23 */ /* 0x000fe20008010899 */
[--C-:B------:R-:W-:Y:S01]  /*e220*/  HSET2.LE.AND R136, R136, R219.reuse, PT ;  /* 0x000000db88887233 */ /* 0x100fe20003803000 */
[--C-:B------:R-:W-:Y:S01]  /*e230*/  FFMA.FTZ R245, R252, UR4, -R155.reuse ;  /* 0x00000004fcf57c23 */ /* 0x100fe2000801089b */
[--C-:B------:R-:W-:Y:S01]  /*e240*/  HSET2.LE.AND R139, R6, R219.reuse, PT ;  /* 0x000000db068b7233 */ /* 0x100fe20003803000 */
[----:B------:R-:W-:Y:S01]  /*e250*/  FFMA.FTZ R246, R246, UR4, -R155 ;  /* 0x00000004f6f67c23 */ /* 0x000fe2000801089b */
[--C-:B------:R-:W-:Y:S03]  /*e260*/  HSET2.LE.AND R137, R4, R219.reuse, PT ;  /* 0x000000db04897233 */ /* 0x100fe60003803000 */
[----:B------:R-:W-:Y:S01]  /*e270*/  MUFU.EX2 R169, R169 ;  /* 0x000000a900a97308 */ /* 0x000fe20000000800 */
[----:B-1----:R-:W-:Y:S01]  /*e280*/  F2FP.F16.F32.PACK_AB R7, R164, R165 ;  /* 0x000000a5a407723e */ /* 0x002fe200000000ff */
[--C-:B------:R-:W-:Y:S01]  /*e290*/  FFMA.FTZ R247, R244, UR4, -R153.reuse ;  /* 0x00000004f4f77c23 */ /* 0x100fe20008010899 */
[----:B--2---:R-:W-:Y:S01]  /*e2a0*/  F2FP.F16.F32.PACK_AB R6, R134, R135 ;  /* 0x000000878606723e */ /* 0x004fe200000000ff */
[--C-:B------:R-:W-:Y:S01]  /*e2b0*/  FFMA.FTZ R242, R242, UR4, -R153.reuse ;  /* 0x00000004f2f27c23 */ /* 0x100fe20008010899 */
[----:B------:R-:W-:Y:S01]  /*e2c0*/  LOP3.LUT R138, R138, R7, RZ, 0xc0, !PT ;  /* 0x000000078a8a7212 */ /* 0x000fe200078ec0ff */
[--C-:B------:R-:W-:Y:S01]  /*e2d0*/  FFMA.FTZ R251, R234, UR4, -R153.reuse ;  /* 0x00000004eafb7c23 */ /* 0x100fe20008010899 */
[----:B------:R-:W-:Y:S03]  /*e2e0*/  LOP3.LUT R139, R139, R6, RZ, 0xc0, !PT ;  /* 0x000000068b8b7212 */ /* 0x000fe600078ec0ff */
[----:B------:R-:W1:Y:S01]  /*e2f0*/  MUFU.EX2 R167, R167 ;  /* 0x000000a700a77308 */ /* 0x000e620000000800 */
[----:B---3--:R-:W-:Y:S01]  /*e300*/  F2FP.F16.F32.PACK_AB R5, R166, R171 ;  /* 0x000000aba605723e */ /* 0x008fe200000000ff */
[----:B------:R-:W-:Y:S01]  /*e310*/  FFMA.FTZ R234, R152, UR4, -R153 ;  /* 0x0000000498ea7c23 */ /* 0x000fe20008010899 */
[--C-:B------:R-:W-:Y:S01]  /*e320*/  FFMA.FTZ R240, R240, UR4, -R155.reuse ;  /* 0x00000004f0f07c23 */ /* 0x100fe2000801089b */
[----:B------:R-:W-:Y:S01]  /*e330*/  FFMA.FTZ R249, R238, UR4, -R155 ;  /* 0x00000004eef97c23 */ /* 0x000fe2000801089b */
[----:B------:R-:W-:Y:S01]  /*e340*/  LOP3.LUT R136, R136, R5, RZ, 0xc0, !PT ;  /* 0x0000000588887212 */ /* 0x000fe200078ec0ff */
[--C-:B------:R-:W-:Y:S01]  /*e350*/  FFMA.FTZ R236, R236, UR4, -R153.reuse ;  /* 0x00000004ecec7c23 */ /* 0x100fe20008010899 */
[----:B------:R-:W-:Y:S03]  /*e360*/  FFMA.FTZ R153, R133, UR4, -R153 ;  /* 0x0000000485997c23 */ /* 0x000fe60008010899 */
[----:B------:R-:W2:Y:S01]  /*e370*/  MUFU.EX2 R2, R2 ;  /* 0x0000000200027308 */ /* 0x000ea20000000800 */
[--C-:B------:R-:W-:Y:S01]  /*e380*/  FFMA.FTZ R226, R226, UR4, -R155.reuse ;  /* 0x00000004e2e27c23 */ /* 0x100fe2000801089b */
[----:B------:R-:W-:Y:S08]  /*e390*/  FFMA.FTZ R155, R224, UR4, -R155 ;  /* 0x00000004e09b7c23 */ /* 0x000ff0000801089b */
[----:B------:R-:W3:Y:S01]  /*e3a0*/  MUFU.EX2 R0, R0 ;  /* 0x0000000000007308 */ /* 0x000ee20000000800 */
[----:B-1----:R-:W-:Y:S04]  /*e3b0*/  F2FP.F16.F32.PACK_AB R4, R167, R169 ;  /* 0x000000a9a704723e */ /* 0x002fe800000000ff */
[----:B------:R-:W-:Y:S05]  /*e3c0*/  LOP3.LUT R137, R137, R4, RZ, 0xc0, !PT ;  /* 0x0000000489897212 */ /* 0x000fea00078ec0ff */
[----:B------:R-:W-:Y:S01]  /*e3d0*/  MUFU.EX2 R224, R155 ;  /* 0x0000009b00e07308 */ /* 0x000fe20000000800 */
        /* <DEDUP_REMOVED lines=9> */
[C---:B------:R-:W-:Y:S01]  /*e470*/  FMUL.FTZ R7, R0.reuse, R131 ;  /* 0x0000008300077220 */ /* 0x040fe20000410000 */
[C---:B------:R-:W-:Y:S01]  /*e480*/  FMUL.FTZ R10, R0.reuse, R126 ;  /* 0x0000007e000a7220 */ /* 0x040fe20000410000 */
[C---:B------:R-:W-:Y:S01]  /*e490*/  FMUL.FTZ R11, R0.reuse, R127 ;  /* 0x0000007f000b7220 */ /* 0x040fe20000410000 */
[----:B------:R-:W1:Y:S01]  /*e4a0*/  LDSM.16.MT88.4 R128, [R188+0xc000] ;  /* 0x00c00000bc80783b */ /* 0x000e620000004200 */
[C---:B------:R-:W-:Y:S01]  /*e4b0*/  FMUL.FTZ R14, R0.reuse, R122 ;  /* 0x0000007a000e7220 */ /* 0x040fe20000410000 */
[C---:B------:R-:W-:Y:S01]  /*e4c0*/  FMUL.FTZ R15, R0.reuse, R123 ;  /* 0x0000007b000f7220 */ /* 0x040fe20000410000 */
[C---:B------:R-:W-:Y:S01]  /*e4d0*/  FMUL.FTZ R22, R0.reuse, R114 ;  /* 0x0000007200167220 */ /* 0x040fe20000410000 */
[C---:B------:R-:W-:Y:S01]  /*e4e0*/  HMMA.16816.F32 R4, R136.reuse, R16, R4 ;  /* 0x000000108804723c */ /* 0x040fe20000001804 */
[----:B------:R-:W-:Y:S03]  /*e4f0*/  MUFU.EX2 R133, R153 ;  /* 0x0000009900857308 */ /* 0x000fe60000000800 */
[----:B------:R-:W2:Y:S01]  /*e500*/  LDSM.16.MT88.4 R120, [R192+0xe000] ;  /* 0x00e00000c078783b */ /* 0x000ea20000004200 */
[----:B------:R-:W-:Y:S01]  /*e510*/  FMUL.FTZ R23, R0, R115 ;  /* 0x0000007300177220 */ /* 0x000fe20000410000 */
[C---:B------:R-:W-:Y:S05]  /*e520*/  HMMA.16816.F32 R8, R136.reuse, R18, R8 ;  /* 0x000000128808723c */ /* 0x040fea0000001808 */
[----:B------:R-:W-:Y:S01]  /*e530*/  MUFU.EX2 R175, R175 ;  /* 0x000000af00af7308 */ /* 0x000fe20000000800 */
[----:B------:R-:W-:Y:S01]  /*e540*/  FMUL.FTZ R17, R2, R117 ;  /* 0x0000007502117220 */ /* 0x000fe20000410000 */
[C---:B------:R-:W-:Y:S01]  /*e550*/  HMMA.16816.F32 R12, R136.reuse, R24, R12 ;  /* 0x00000018880c723c */ /* 0x040fe2000000180c */
[----:B------:R-:W3:Y:S03]  /*e560*/  LDSM.16.MT88.4 R112, [R190+0xe000] ;  /* 0x00e00000be70783b */ /* 0x000ee60000004200 */
[C---:B------:R-:W-:Y:S01]  /*e570*/  FMUL.FTZ R18, R0.reuse, R118 ;  /* 0x0000007600127220 */ /* 0x040fe20000410000 */
[----:B------:R-:W-:Y:S01]  /*e580*/  FMUL.FTZ R19, R0, R119 ;  /* 0x0000007700137220 */ /* 0x000fe20000410000 */
[C---:B------:R-:W-:Y:S01]  /*e590*/  FMUL.FTZ R16, R2.reuse, R116 ;  /* 0x0000007402107220 */ /* 0x040fe20000410000 */
[C---:B------:R-:W-:Y:S02]  /*e5a0*/  FMUL.FTZ R24, R2.reuse, R108 ;  /* 0x0000006c02187220 */ /* 0x040fe40000410000 */
[----:B------:R-:W-:Y:S01]  /*e5b0*/  LDSM.16.MT88.4 R124, [R188+0xc800] ;  /* 0x00c80000bc7c783b */ /* 0x000fe20000004200 */
[----:B------:R-:W-:Y:S01]  /*e5c0*/  MUFU.EX2 R170, R170 ;  /* 0x000000aa00aa7308 */ /* 0x000fe20000000800 */
[C---:B------:R-:W-:Y:S01]  /*e5d0*/  FMUL.FTZ R25, R2.reuse, R109 ;  /* 0x0000006d02197220 */ /* 0x040fe20000410000 */
[C---:B------:R-:W-:Y:S01]  /*e5e0*/  FMUL.FTZ R28, R2.reuse, R104 ;  /* 0x00000068021c7220 */ /* 0x040fe20000410000 */
[----:B------:R-:W-:Y:S01]  /*e5f0*/  FMUL.FTZ R29, R2, R105 ;  /* 0x00000069021d7220 */ /* 0x000fe20000410000 */
[C---:B------:R-:W-:Y:S03]  /*e600*/  HMMA.16816.F32 R16, R136.reuse, R26, R16 ;  /* 0x0000001a8810723c */ /* 0x040fe60000001810 */
[C---:B------:R-:W-:Y:S01]  /*e610*/  FMUL.FTZ R30, R0.reuse, R106 ;  /* 0x0000006a001e7220 */ /* 0x040fe20000410000 */
[----:B------:R-:W-:Y:S01]  /*e620*/  FMUL.FTZ R31, R0, R107 ;  /* 0x0000006b001f7220 */ /* 0x000fe20000410000 */
[----:B------:R-:W-:Y:S01]  /*e630*/  FMUL.FTZ R36, R2, R36 ;  /* 0x0000002402247220 */ /* 0x000fe20000410000 */
[C---:B------:R-:W-:Y:S01]  /*e640*/  HMMA.16816.F32 R20, R136.reuse, R32, R20 ;  /* 0x000000208814723c */ /* 0x040fe20000001814 */
[----:B------:R-:W4:Y:S01]  /*e650*/  LDSM.16.MT88.4 R104, [R189+0xe000] ;  /* 0x00e00000bd68783b */ /* 0x000f220000004200 */
[----:B------:R-:W-:Y:S03]  /*e660*/  MUFU.EX2 R235, R235 ;  /* 0x000000eb00eb7308 */ /* 0x000fe60000000800 */
[C---:B------:R-:W-:Y:S01]  /*e670*/  FMUL.FTZ R26, R0.reuse, R110 ;  /* 0x0000006e001a7220 */ /* 0x040fe20000410000 */
[----:B------:R-:W-:Y:S01]  /*e680*/  FMUL.FTZ R27, R0, R111 ;  /* 0x0000006f001b7220 */ /* 0x000fe20000410000 */
[C---:B------:R-:W-:Y:S01]  /*e690*/  FMUL.FTZ R32, R2.reuse, R100 ;  /* 0x0000006402207220 */ /* 0x040fe20000410000 */
[C---:B------:R-:W-:Y:S01]  /*e6a0*/  FMUL.FTZ R33, R2.reuse, R101 ;  /* 0x0000006502217220 */ /* 0x040fe20000410000 */
[----:B------:R-:W-:Y:S03]  /*e6b0*/  LDSM.16.MT88.4 R108, [R192+0x10000] ;  /* 0x01000000c06c783b */ /* 0x000fe60000004200 */
[----:B------:R-:W-:Y:S01]  /*e6c0*/  MUFU.EX2 R172, R172 ;  /* 0x000000ac00ac7308 */ /* 0x000fe20000000800 */
[----:B------:R-:W-:Y:S01]  /*e6d0*/  FMUL.FTZ R37, R2, R37 ;  /* 0x0000002502257220 */ /* 0x000fe20000410000 */
[C---:B------:R-:W-:Y:S01]  /*e6e0*/  FMUL.FTZ R38, R0.reuse, R38 ;  /* 0x0000002600267220 */ /* 0x040fe20000410000 */
[C---:B------:R-:W-:Y:S03]  /*e6f0*/  HMMA.16816.F32 R24, R136.reuse, R34, R24 ;  /* 0x000000228818723c */ /* 0x040fe60000001818 */
[----:B------:R-:W-:Y:S01]  /*e700*/  FMUL.FTZ R39, R0, R39 ;  /* 0x0000002700277220 */ /* 0x000fe20000410000 */
[C---:B------:R-:W-:Y:S01]  /*e710*/  FMUL.FTZ R40, R2.reuse, R40 ;  /* 0x0000002802287220 */ /* 0x040fe20000410000 */
[----:B------:R-:W-:Y:S01]  /*e720*/  FMUL.FTZ R41, R2, R41 ;  /* 0x0000002902297220 */ /* 0x000fe20000410000 */
[C---:B-1----:R-:W-:Y:S01]  /*e730*/  HMMA.16816.F32 R28, R136.reuse, R128, R28 ;  /* 0x00000080881c723c */ /* 0x042fe2000000181c */
[----:B------:R-:W-:Y:S04]  /*e740*/  MUFU.EX2 R174, R174 ;  /* 0x000000ae00ae7308 */ /* 0x000fe80000000800 */
[C---:B------:R-:W-:Y:S01]  /*e750*/  FMUL.FTZ R34, R0.reuse, R102 ;  /* 0x0000006600227220 */ /* 0x040fe20000410000 */
[C---:B------:R-:W-:Y:S01]  /*e760*/  FMUL.FTZ R35, R0.reuse, R103 ;  /* 0x0000006700237220 */ /* 0x040fe20000410000 */
[C---:B------:R-:W-:Y:S01]  /*e770*/  FMUL.FTZ R42, R0.reuse, R42 ;  /* 0x0000002a002a7220 */ /* 0x040fe20000410000 */
[----:B------:R-:W1:Y:S03]  /*e780*/  LDSM.16.MT88.4 R100, [R188+0xe000] ;  /* 0x00e00000bc64783b */ /* 0x000e660000004200 */
[----:B------:R-:W-:Y:S01]  /*e790*/  MUFU.EX2 R237, R237 ;  /* 0x000000ed00ed7308 */ /* 0x000fe20000000800 */
[----:B------:R-:W-:Y:S01]  /*e7a0*/  FMUL.FTZ R43, R0, R43 ;  /* 0x0000002b002b7220 */ /* 0x000fe20000410000 */
[C---:B------:R-:W-:Y:S01]  /*e7b0*/  FMUL.FTZ R44, R2.reuse, R44 ;  /* 0x0000002c022c7220 */ /* 0x040fe20000410000 */
[C---:B------:R-:W-:Y:S03]  /*e7c0*/  HMMA.16816.F32 R32, R136.reuse, R130, R32 ;  /* 0x000000828820723c */ /* 0x040fe60000001820 */
[----:B------:R-:W-:Y:S01]  /*e7d0*/  FMUL.FTZ R45, R2, R45 ;  /* 0x0000002d022d7220 */ /* 0x000fe20000410000 */
[C---:B------:R-:W-:Y:S01]  /*e7e0*/  FMUL.FTZ R46, R0.reuse, R46 ;  /* 0x0000002e002e7220 */ /* 0x040fe20000410000 */
[----:B------:R-:W-:Y:S01]  /*e7f0*/  FMUL.FTZ R47, R0, R47 ;  /* 0x0000002f002f7220 */ /* 0x000fe20000410000 */
[C---:B--2---:R-:W-:Y:S01]  /*e800*/  HMMA.16816.F32 R36, R136.reuse, R120, R36 ;  /* 0x000000788824723c */ /* 0x044fe20000001824 */
[----:B------:R-:W-:Y:S04]  /*e810*/  MUFU.EX2 R245, R245 ;  /* 0x000000f500f57308 */ /* 0x000fe80000000800 */
[C---:B------:R-:W-:Y:S01]  /*e820*/  FMUL.FTZ R48, R2.reuse, R48 ;  /* 0x0000003002307220 */ /* 0x040fe20000410000 */
[C---:B------:R-:W-:Y:S01]  /*e830*/  HMMA.16816.F32 R40, R136.reuse, R122, R40 ;  /* 0x0000007a8828723c */ /* 0x040fe20000001828 */
[----:B------:R-:W-:Y:S04]  /*e840*/  LDSM.16.MT88.4 R120, [R189+0xc800] ;  /* 0x00c80000bd78783b */ /* 0x000fe80000004200 */
[----:B------:R-:W-:Y:S01]  /*e850*/  MUFU.EX2 R246, R246 ;  /* 0x000000f600f67308 */ /* 0x000fe20000000800 */
[----:B------:R-:W-:Y:S01]  /*e860*/  FMUL.FTZ R49, R2, R49 ;  /* 0x0000003102317220 */ /* 0x000fe20000410000 */
[C---:B---3--:R-:W-:Y:S04]  /*e870*/  HMMA.16816.F32 R44, R136.reuse, R112, R44 ;  /* 0x00000070882c723c */ /* 0x048fe8000000182c */
[C---:B------:R-:W-:Y:S01]  /*e880*/  FMUL.FTZ R50, R0.reuse, R50 ;  /* 0x0000003200327220 */ /* 0x040fe20000410000 */
[----:B------:R-:W-:Y:S01]  /*e890*/  FMUL.FTZ R51, R0, R51 ;  /* 0x0000003300337220 */ /* 0x000fe20000410000 */
[C---:B------:R-:W-:Y:S01]  /*e8a0*/  FMUL.FTZ R52, R2.reuse, R52 ;  /* 0x0000003402347220 */ /* 0x040fe20000410000 */
[----:B------:R-:W-:Y:S01]  /*e8b0*/  FMUL.FTZ R53, R2, R53 ;  /* 0x0000003502357220 */ /* 0x000fe20000410000 */
[----:B------:R-:W-:Y:S03]  /*e8c0*/  MUFU.EX2 R247, R247 ;  /* 0x000000f700f77308 */ /* 0x000fe60000000800 */
[C---:B------:R-:W-:Y:S01]  /*e8d0*/  FMUL.FTZ R54, R0.reuse, R54 ;  /* 0x0000003600367220 */ /* 0x040fe20000410000 */
[----:B------:R-:W-:Y:S01]  /*e8e0*/  FMUL.FTZ R55, R0, R55 ;  /* 0x0000003700377220 */ /* 0x000fe20000410000 */
[C---:B------:R-:W-:Y:S01]  /*e8f0*/  HMMA.16816.F32 R48, R136.reuse, R114, R48 ;  /* 0x000000728830723c */ /* 0x040fe20000001830 */
[----:B------:R-:W2:Y:S02]  /*e900*/  LDSM.16.MT88.4 R112, [R190+0x10000] ;  /* 0x01000000be70783b */ /* 0x000ea40000004200 */
[C---:B------:R-:W-:Y:S01]  /*e910*/  FMUL.FTZ R56, R2.reuse, R56 ;  /* 0x0000003802387220 */ /* 0x040fe20000410000 */
[----:B------:R-:W-:Y:S01]  /*e920*/  FMUL.FTZ R57, R2, R57 ;  /* 0x0000003902397220 */ /* 0x000fe20000410000 */
[C---:B------:R-:W-:Y:S01]  /*e930*/  FMUL.FTZ R58, R0.reuse, R58 ;  /* 0x0000003a003a7220 */ /* 0x040fe20000410000 */
[C---:B----4-:R-:W-:Y:S01]  /*e940*/  HMMA.16816.F32 R52, R136.reuse, R104, R52 ;  /* 0x000000688834723c */ /* 0x050fe20000001834 */
[----:B------:R-:W-:Y:S04]  /*e950*/  MUFU.EX2 R168, R168 ;  /* 0x000000a800a87308 */ /* 0x000fe80000000800 */
[----:B------:R-:W-:Y:S01]  /*e960*/  FMUL.FTZ R59, R0, R59 ;  /* 0x0000003b003b7220 */ /* 0x000fe20000410000 */
[C---:B------:R-:W-:Y:S01]  /*e970*/  FMUL.FTZ R60, R2.reuse, R60 ;  /* 0x0000003c023c7220 */ /* 0x040fe20000410000 */
[----:B------:R-:W-:Y:S01]  /*e980*/  FMUL.FTZ R61, R2, R61 ;  /* 0x0000003d023d7220 */ /* 0x000fe20000410000 */
[C---:B------:R-:W-:Y:S03]  /*e990*/  FMUL.FTZ R62, R0.reuse, R62 ;  /* 0x0000003e003e7220 */ /* 0x040fe60000410000 */
[----:B------:R-:W-:Y:S01]  /*e9a0*/  MUFU.EX2 R242, R242 ;  /* 0x000000f200f27308 */ /* 0x000fe20000000800 */
[----:B------:R-:W-:Y:S01]  /*e9b0*/  FMUL.FTZ R63, R0, R63 ;  /* 0x0000003f003f7220 */ /* 0x000fe20000410000 */
[C---:B------:R-:W-:Y:S03]  /*e9c0*/  HMMA.16816.F32 R56, R136.reuse, R106, R56 ;  /* 0x0000006a8838723c */ /* 0x040fe60000001838 */
[C---:B------:R-:W-:Y:S01]  /*e9d0*/  FMUL.FTZ R64, R2.reuse, R64 ;  /* 0x0000004002407220 */ /* 0x040fe20000410000 */
[----:B------:R-:W-:Y:S01]  /*e9e0*/  FMUL.FTZ R65, R2, R65 ;  /* 0x0000004102417220 */ /* 0x000fe20000410000 */
[C---:B------:R-:W-:Y:S01]  /*e9f0*/  FMUL.FTZ R66, R0.reuse, R66 ;  /* 0x0000004200427220 */ /* 0x040fe20000410000 */
[C---:B-1----:R-:W-:Y:S02]  /*ea00*/  HMMA.16816.F32 R60, R136.reuse, R100, R60 ;  /* 0x00000064883c723c */ /* 0x042fe4000000183c */
[----:B------:R-:W1:Y:S03]  /*ea10*/  MUFU.EX2 R173, R173 ;  /* 0x000000ad00ad7308 */ /* 0x000e660000000800 */
[----:B------:R-:W-:Y:S01]  /*ea20*/  FMUL.FTZ R67, R0, R67 ;  /* 0x0000004300437220 */ /* 0x000fe20000410000 */
[C---:B------:R-:W-:Y:S01]  /*ea30*/  FMUL.FTZ R68, R2.reuse, R68 ;  /* 0x0000004402447220 */ /* 0x040fe20000410000 */
[----:B------:R-:W-:Y:S01]  /*ea40*/  FMUL.FTZ R69, R2, R69 ;  /* 0x0000004502457220 */ /* 0x000fe20000410000 */
[C---:B------:R-:W-:Y:S04]  /*ea50*/  FMUL.FTZ R70, R0.reuse, R70 ;  /* 0x0000004600467220 */ /* 0x040fe80000410000 */
[----:B------:R-:W-:Y:S01]  /*ea60*/  MUFU.EX2 R241, R241 ;  /* 0x000000f100f17308 */ /* 0x000fe20000000800 */
[----:B------:R-:W-:Y:S01]  /*ea70*/  FMUL.FTZ R71, R0, R71 ;  /* 0x0000004700477220 */ /* 0x000fe20000410000 */
[C---:B------:R-:W-:Y:S01]  /*ea80*/  HMMA.16816.F32 R64, R136.reuse, R102, R64 ;  /* 0x000000668840723c */ /* 0x040fe20000001840 */
[----:B------:R-:W3:Y:S02]  /*ea90*/  LDSM.16.MT88.4 R100, [R189+0x10000] ;  /* 0x01000000bd64783b */ /* 0x000ee40000004200 */
[C---:B------:R-:W-:Y:S01]  /*eaa0*/  FMUL.FTZ R72, R2.reuse, R72 ;  /* 0x0000004802487220 */ /* 0x040fe20000410000 */
[----:B------:R-:W-:Y:S01]  /*eab0*/  FMUL.FTZ R73, R2, R73 ;  /* 0x0000004902497220 */ /* 0x000fe20000410000 */
[C---:B------:R-:W-:Y:S01]  /*eac0*/  FMUL.FTZ R74, R0.reuse, R74 ;  /* 0x0000004a004a7220 */ /* 0x040fe20000410000 */
[C---:B------:R-:W-:Y:S02]  /*ead0*/  HMMA.16816.F32 R68, R136.reuse, R108, R68 ;  /* 0x0000006c8844723c */ /* 0x040fe40000001844 */
[----:B------:R-:W4:Y:S03]  /*eae0*/  MUFU.EX2 R239, R239 ;  /* 0x000000ef00ef7308 */ /* 0x000f260000000800 */
[----:B------:R-:W-:Y:S01]  /*eaf0*/  FMUL.FTZ R75, R0, R75 ;  /* 0x0000004b004b7220 */ /* 0x000fe20000410000 */
[----:B------:R-:W-:Y:S01]  /*eb00*/  LOP3.LUT R128, R161, R162, R154, 0x96, !PT ;  /* 0x000000a2a1807212 */ /* 0x000fe200078e969a */
[C---:B------:R-:W-:Y:S01]  /*eb10*/  FMUL.FTZ R76, R2.reuse, R76 ;  /* 0x0000004c024c7220 */ /* 0x040fe20000410000 */
[----:B------:R-:W-:Y:S04]  /*eb20*/  FMUL.FTZ R77, R2, R77 ;  /* 0x0000004d024d7220 */ /* 0x000fe80000410000 */
[----:B------:R-:W-:Y:S01]  /*eb30*/  MUFU.EX2 R243, R243 ;  /* 0x000000f300f37308 */ /* 0x000fe20000000800 */
[----:B------:R-:W-:Y:S01]  /*eb40*/  IMAD.WIDE.U32 R128, R128, -0x2daee0ad, RZ ;  /* 0xd2511f5380807825 */ /* 0x000fe200078e00ff */
[C---:B------:R-:W-:Y:S03]  /*eb50*/  HMMA.16816.F32 R72, R136.reuse, R110, R72 ;  /* 0x0000006e8848723c */ /* 0x040fe60000001848 */
[----:B------:R-:W-:Y:S01]  /*eb60*/  FMUL.FTZ R78, R0, R78 ;  /* 0x0000004e004e7220 */ /* 0x000fe20000410000 */
[----:B------:R-:W-:Y:S01]  /*eb70*/  LOP3.LUT R105, R128, 0xffff, RZ, 0xc0, !PT ;  /* 0x0000ffff80697812 */ /* 0x000fe200078ec0ff */
[----:B------:R-:W-:Y:S01]  /*eb80*/  FMUL.FTZ R79, R0, R79 ;  /* 0x0000004f004f7220 */ /* 0x000fe20000410000 */
[--C-:B------:R-:W-:Y:S01]  /*eb90*/  SHF.R.U32.HI R104, RZ, 0x10, R128.reuse ;  /* 0x00000010ff687819 */ /* 0x100fe20000011680 */
[----:B------:R-:W-:Y:S01]  /*eba0*/  FMUL.FTZ R80, R2, R80 ;  /* 0x0000005002507220 */ /* 0x000fe20000410000 */
[----:B------:R-:W-:Y:S01]  /*ebb0*/  LOP3.LUT R110, R128, 0xff, RZ, 0xc0, !PT ;  /* 0x000000ff806e7812 */ /* 0x000fe200078ec0ff */
[----:B------:R-:W5:Y:S02]  /*ebc0*/  MUFU.EX2 R248, R248 ;  /* 0x000000f800f87308 */ /* 0x000f640000000800 */
[----:B------:R-:W-:Y:S01]  /*ebd0*/  SHF.R.U32.HI R116, RZ, 0x18, R128 ;  /* 0x00000018ff747819 */ /* 0x000fe20000011680 */
[C---:B--2---:R-:W-:Y:S03]  /*ebe0*/  HMMA.16816.F32 R76, R136.reuse, R112, R76 ;  /* 0x00000070884c723c */ /* 0x044fe6000000184c */
[----:B------:R-:W-:Y:S01]  /*ebf0*/  SHF.R.U32.HI R105, RZ, 0x8, R105 ;  /* 0x00000008ff697819 */ /* 0x000fe20000011669 */
[----:B------:R-:W-:Y:S01]  /*ec00*/  FMUL.FTZ R81, R2, R81 ;  /* 0x0000005102517220 */ /* 0x000fe20000410000 */
[----:B------:R-:W-:Y:S01]  /*ec10*/  LOP3.LUT R128, R129, R158, R156, 0x96, !PT ;  /* 0x0000009e81807212 */ /* 0x000fe200078e969c */
[----:B------:R-:W-:Y:S01]  /*ec20*/  FMUL.FTZ R82, R0, R82 ;  /* 0x0000005200527220 */ /* 0x000fe20000410000 */
[----:B------:R-:W-:Y:S01]  /*ec30*/  PRMT R110, R110, 0x5410, R105 ;  /* 0x000054106e6e7816 */ /* 0x000fe20000000069 */
[----:B------:R-:W-:Y:S01]  /*ec40*/  FMUL.FTZ R83, R0, R83 ;  /* 0x0000005300537220 */ /* 0x000fe20000410000 */
[----:B------:R-:W-:Y:S02]  /*ec50*/  MUFU.EX2 R240, R240 ;  /* 0x000000f000f07308 */ /* 0x000fe40000000800 */
[----:B------:R-:W-:Y:S01]  /*ec60*/  LOP3.LUT R105, R128, 0xffff, RZ, 0xc0, !PT ;  /* 0x0000ffff80697812 */ /* 0x000fe200078ec0ff */
[----:B------:R-:W-:Y:S01]  /*ec70*/  FMUL.FTZ R84, R2, R84 ;  /* 0x0000005402547220 */ /* 0x000fe20000410000 */
[----:B------:R-:W-:Y:S01]  /*ec80*/  LOP3.LUT R107, R104, 0xff, RZ, 0xc0, !PT ;  /* 0x000000ff686b7812 */ /* 0x000fe200078ec0ff */
[----:B------:R-:W-:Y:S01]  /*ec90*/  FMUL.FTZ R85, R2, R85 ;  /* 0x0000005502557220 */ /* 0x000fe20000410000 */
[C---:B------:R-:W-:Y:S01]  /*eca0*/  HMMA.16816.F32 R80, R136.reuse, R114, R80 ;  /* 0x000000728850723c */ /* 0x040fe20000001850 */
[----:B------:R-:W-:Y:S03]  /*ecb0*/  LDSM.16.MT88.4 R112, [R192+0xc800] ;  /* 0x00c80000c070783b */ /* 0x000fe60000004200 */
[----:B------:R-:W2:Y:S01]  /*ecc0*/  MUFU.EX2 R249, R249 ;  /* 0x000000f900f97308 */ /* 0x000ea20000000800 */
[----:B------:R-:W-:Y:S01]  /*ecd0*/  SHF.R.U32.HI R105, RZ, 0x8, R105 ;  /* 0x00000008ff697819 */ /* 0x000fe20000011669 */
[----:B------:R-:W-:Y:S01]  /*ece0*/  FMUL.FTZ R86, R0, R86 ;  /* 0x0000005600567220 */ /* 0x000fe20000410000 */
[----:B------:R-:W-:Y:S01]  /*ecf0*/  LOP3.LUT R108, R128, 0xff, RZ, 0xc0, !PT ;  /* 0x000000ff806c7812 */ /* 0x000fe200078ec0ff */
[----:B------:R-:W-:Y:S03]  /*ed00*/  FMUL.FTZ R87, R0, R87 ;  /* 0x0000005700577220 */ /* 0x000fe60000410000 */
[----:B------:R-:W-:Y:S01]  /*ed10*/  PRMT R116, R107, 0x5410, R116 ;  /* 0x000054106b747816 */ /* 0x000fe20000000074 */
[----:B------:R-:W-:Y:S02]  /*ed20*/  FMUL.FTZ R88, R2, R88 ;  /* 0x0000005802587220 */ /* 0x000fe40000410000 */
[----:B------:R-:W-:Y:S01]  /*ed30*/  MUFU.EX2 R236, R236 ;  /* 0x000000ec00ec7308 */ /* 0x000fe20000000800 */
[----:B------:R-:W-:Y:S01]  /*ed40*/  PRMT R108, R108, 0x5410, R105 ;  /* 0x000054106c6c7816 */ /* 0x000fe20000000069 */
[----:B------:R-:W-:Y:S01]  /*ed50*/  FMUL.FTZ R89, R2, R89 ;  /* 0x0000005902597220 */ /* 0x000fe20000410000 */
[C---:B---3--:R-:W-:Y:S01]  /*ed60*/  HMMA.16816.F32 R84, R136.reuse, R100, R84 ;  /* 0x000000648854723c */ /* 0x048fe20000001854 */
[----:B------:R-:W3:Y:S02]  /*ed70*/  LDSM.16.MT88.4 R104, [R188+0x10000] ;  /* 0x01000000bc68783b */ /* 0x000ee40000004200 */
[--C-:B------:R-:W-:Y:S01]  /*ed80*/  HSET2.LE.AND R111, R116, R219.reuse, PT ;  /* 0x000000db746f7233 */ /* 0x100fe20003803000 */
[C---:B------:R-:W-:Y:S01]  /*ed90*/  FMUL.FTZ R90, R0.reuse, R90 ;  /* 0x0000005a005a7220 */ /* 0x040fe20000410000 */
[--C-:B------:R-:W-:Y:S01]  /*eda0*/  SHF.R.U32.HI R109, RZ, 0x10, R128.reuse ;  /* 0x00000010ff6d7819 */ /* 0x100fe20000011680 */
[----:B------:R-:W-:Y:S01]  /*edb0*/  FMUL.FTZ R91, R0, R91 ;  /* 0x0000005b005b7220 */ /* 0x000fe20000410000 */
[----:B------:R-:W-:Y:S01]  /*edc0*/  SHF.R.U32.HI R128, RZ, 0x18, R128 ;  /* 0x00000018ff807819 */ /* 0x000fe20000011680 */
[C---:B------:R-:W-:Y:S01]  /*edd0*/  FMUL.FTZ R92, R2.reuse, R92 ;  /* 0x0000005c025c7220 */ /* 0x040fe20000410000 */
[----:B------:R-:W4:Y:S01]  /*ede0*/  LDSM.16.MT88.4 R116, [R190+0xc800] ;  /* 0x00c80000be74783b */ /* 0x000f220000004200 */
[----:B------:R-:W2:Y:S01]  /*edf0*/  MUFU.EX2 R251, R251 ;  /* 0x000000fb00fb7308 */ /* 0x000ea20000000800 */
[----:B------:R-:W-:Y:S01]  /*ee00*/  LOP3.LUT R109, R109, 0xff, RZ, 0xc0, !PT ;  /* 0x000000ff6d6d7812 */ /* 0x000fe200078ec0ff */
[----:B------:R-:W-:Y:S01]  /*ee10*/  FMUL.FTZ R93, R2, R93 ;  /* 0x0000005d025d7220 */ /* 0x000fe20000410000 */
[C---:B------:R-:W-:Y:S03]  /*ee20*/  HMMA.16816.F32 R88, R136.reuse, R102, R88 ;  /* 0x000000668858723c */ /* 0x040fe60000001858 */
[C---:B------:R-:W-:Y:S01]  /*ee30*/  FMUL.FTZ R94, R0.reuse, R94 ;  /* 0x0000005e005e7220 */ /* 0x040fe20000410000 */
[----:B------:R-:W-:Y:S01]  /*ee40*/  FMUL.FTZ R95, R0, R95 ;  /* 0x0000005f005f7220 */ /* 0x000fe20000410000 */
[----:B------:R-:W-:Y:S01]  /*ee50*/  PRMT R128, R109, 0x5410, R128 ;  /* 0x000054106d807816 */ /* 0x000fe20000000080 */
[C---:B------:R-:W-:Y:S01]  /*ee60*/  FMUL.FTZ R96, R2.reuse, R96 ;  /* 0x0000006002607220 */ /* 0x040fe20000410000 */
[--C-:B------:R-:W-:Y:S01]  /*ee70*/  HSET2.LE.AND R110, R110, R219.reuse, PT ;  /* 0x000000db6e6e7233 */ /* 0x100fe20003803000 */
[----:B------:R-:W-:Y:S01]  /*ee80*/  FMUL.FTZ R97, R2, R97 ;  /* 0x0000006102617220 */ /* 0x000fe20000410000 */
[----:B------:R-:W2:Y:S02]  /*ee90*/  MUFU.EX2 R226, R226 ;  /* 0x000000e200e27308 */ /* 0x000ea40000000800 */
[----:B-1----:R-:W-:Y:S01]  /*eea0*/  F2FP.F16.F32.PACK_AB R109, R173, R168 ;  /* 0x000000a8ad6d723e */ /* 0x002fe200000000ff */
[C---:B------:R-:W-:Y:S01]  /*eeb0*/  FMUL.FTZ R98, R0.reuse, R98 ;  /* 0x0000006200627220 */ /* 0x040fe20000410000 */
[----:B------:R-:W-:Y:S01]  /*eec0*/  FMUL.FTZ R99, R0, R99 ;  /* 0x0000006300637220 */ /* 0x000fe20000410000 */
[----:B------:R-:W-:Y:S01]  /*eed0*/  F2FP.F16.F32.PACK_AB R100, R170, R175 ;  /* 0x000000afaa64723e */ /* 0x000fe200000000ff */
[----:B------:R-:W-:Y:S01]  /*eee0*/  FFMA.FTZ R171, R2, R227, R171 ;  /* 0x000000e302ab7223 */ /* 0x000fe200000100ab */
[----:B------:R-:W-:Y:S03]  /*eef0*/  LOP3.LUT R110, R110, R109, RZ, 0xc0, !PT ;  /* 0x0000006d6e6e7212 */ /* 0x000fe600078ec0ff */
[----:B------:R-:W1:Y:S01]  /*ef00*/  MUFU.EX2 R234, R234 ;  /* 0x000000ea00ea7308 */ /* 0x000e620000000800 */
[----:B------:R-:W-:Y:S01]  /*ef10*/  F2FP.F16.F32.PACK_AB R101, R172, R235 ;  /* 0x000000ebac65723e */ /* 0x000fe200000000ff */
[----:B------:R-:W-:Y:S01]  /*ef20*/  FFMA.FTZ R169, R0, R225, R169 ;  /* 0x000000e100a97223 */ /* 0x000fe200000100a9 */
[----:B------:R-:W-:Y:S01]  /*ef30*/  LOP3.LUT R111, R111, R100, RZ, 0xc0, !PT ;  /* 0x000000646f6f7212 */ /* 0x000fe200078ec0ff */
[----:B------:R-:W-:Y:S01]  /*ef40*/  FADD.FTZ R166, R166, R171 ;  /* 0x000000aba6a67221 */ /* 0x000fe20000010000 */
[--C-:B------:R-:W-:Y:S01]  /*ef50*/  HSET2.LE.AND R108, R108, R219.reuse, PT ;  /* 0x000000db6c6c7233 */ /* 0x100fe20003803000 */
[----:B------:R-:W-:Y:S01]  /*ef60*/  FADD.FTZ R0, R167, R169 ;  /* 0x000000a9a7007221 */ /* 0x000fe20000010000 */
[--C-:B------:R-:W-:Y:S01]  /*ef70*/  HSET2.LE.AND R109, R128, R219.reuse, PT ;  /* 0x000000db806d7233 */ /* 0x100fe20003803000 */
[----:B------:R-:W-:Y:S01]  /*ef80*/  FADD.FTZ R165, R165, R166 ;  /* 0x000000a6a5a57221 */ /* 0x000fe20000010000 */
[----:B------:R-:W-:Y:S01]  /*ef90*/  F2FP.F16.F32.PACK_AB R128, R237, R174 ;  /* 0x000000aeed80723e */ /* 0x000fe200000000ff */
[----:B------:R-:W-:Y:S01]  /*efa0*/  FADD.FTZ R135, R135, R0 ;  /* 0x0000000087877221 */ /* 0x000fe20000010000 */
[C---:B---3--:R-:W-:Y:S03]  /*efb0*/  HMMA.16816.F32 R92, R136.reuse, R104, R92 ;  /* 0x00000068885c723c */ /* 0x048fe6000000185c */
[----:B------:R-:W-:Y:S01]  /*efc0*/  LOP3.LUT R108, R108, R101, RZ, 0xc0, !PT ;  /* 0x000000656c6c7212 */ /* 0x000fe200078ec0ff */
[----:B------:R-:W-:Y:S01]  /*efd0*/  FADD.FTZ R164, R164, R165 ;  /* 0x000000a5a4a47221 */ /* 0x000fe20000010000 */
[----:B------:R-:W-:Y:S01]  /*efe0*/  LOP3.LUT R109, R109, R128, RZ, 0xc0, !PT ;  /* 0x000000806d6d7212 */ /* 0x000fe200078ec0ff */
[----:B------:R-:W-:Y:S01]  /*eff0*/  HMMA.16816.F32 R96, R136, R106, R96 ;  /* 0x0000006a8860723c */ /* 0x000fe20000001860 */
[----:B------:R-:W3:Y:S04]  /*f000*/  LDSM.16.MT88.4 R100, [R192+0xe800] ;  /* 0x00e80000c064783b */ /* 0x000ee80000004200 */
[----:B------:R-:W-:Y:S01]  /*f010*/  MOV R2, R3 ;  /* 0x0000000300027202 */ /* 0x000fe20000000f00 */
[C---:B------:R-:W-:Y:S03]  /*f020*/  HMMA.16816.F32 R4, R108.reuse, R112, R4 ;  /* 0x000000706c04723c */ /* 0x040fe60000001804 */
[----:B------:R-:W5:Y:S02]  /*f030*/  LDSM.16.MT88.4 R104, [R190+0xe800] ;  /* 0x00e80000be68783b */ /* 0x000f640000004200 */
[----:B------:R-:W-:Y:S01]  /*f040*/  FADD.FTZ R135, R134, R135 ;  /* 0x0000008786877221 */ /* 0x000fe20000010000 */
[C---:B------:R-:W-:Y:S05]  /*f050*/  HMMA.16816.F32 R8, R108.reuse, R114, R8 ;  /* 0x000000726c08723c */ /* 0x040fea0000001808 */
[----:B------:R-:W2:Y:S01]  /*f060*/  LDSM.16.MT88.4 R112, [R189+0xe800] ;  /* 0x00e80000bd70783b */ /* 0x000ea20000004200 */
[C---:B----4-:R-:W-:Y:S05]  /*f070*/  HMMA.16816.F32 R12, R108.reuse, R116, R12 ;  /* 0x000000746c0c723c */ /* 0x050fea000000180c */
[----:B------:R-:W-:Y:S01]  /*f080*/  FADD.FTZ R235, R235, R164 ;  /* 0x000000a4ebeb7221 */ /* 0x000fe20000010000 */
[C---:B------:R-:W-:Y:S01]  /*f090*/  HMMA.16816.F32 R16, R108.reuse, R118, R16 ;  /* 0x000000766c10723c */ /* 0x040fe20000001810 */
[----:B------:R-:W4:Y:S04]  /*f0a0*/  LDSM.16.MT88.4 R116, [R188+0xe800] ;  /* 0x00e80000bc74783b */ /* 0x000f280000004200 */
[----:B------:R-:W-:Y:S01]  /*f0b0*/  FADD.FTZ R174, R174, R135 ;  /* 0x00000087aeae7221 */ /* 0x000fe20000010000 */
[C---:B------:R-:W-:Y:S03]  /*f0c0*/  HMMA.16816.F32 R20, R108.reuse, R120, R20 ;  /* 0x000000786c14723c */ /* 0x040fe60000001814 */
[----:B------:R-:W-:Y:S02]  /*f0d0*/  LDSM.16.MT88.4 R128, [R188+0xd000] ;  /* 0x00d00000bc80783b */ /* 0x000fe40000004200 */
[----:B------:R-:W-:Y:S01]  /*f0e0*/  FADD.FTZ R235, R172, R235 ;  /* 0x000000ebaceb7221 */ /* 0x000fe20000010000 */
[C---:B------:R-:W-:Y:S05]  /*f0f0*/  HMMA.16816.F32 R24, R108.reuse, R122, R24 ;  /* 0x0000007a6c18723c */ /* 0x040fea0000001818 */
[----:B------:R-:W-:Y:S01]  /*f100*/  LOP3.LUT R120, R231, UR9, R221, 0x96, !PT ;  /* 0x00000009e7787c12 */ /* 0x000fe2000f8e96dd */
[C---:B------:R-:W-:Y:S05]  /*f110*/  HMMA.16816.F32 R28, R108.reuse, R124, R28 ;  /* 0x0000007c6c1c723c */ /* 0x040fea000000181c */
[----:B------:R-:W-:Y:S01]  /*f120*/  FADD.FTZ R174, R237, R174 ;  /* 0x000000aeedae7221 */ /* 0x000fe20000010000 */
[C---:B------:R-:W-:Y:S05]  /*f130*/  HMMA.16816.F32 R32, R108.reuse, R126, R32 ;  /* 0x0000007e6c20723c */ /* 0x040fea0000001820 */
[----:B------:R-:W-:Y:S01]  /*f140*/  IMAD.WIDE.U32 R124, R120, -0x326172a9, RZ ;  /* 0xcd9e8d57787c7825 */ /* 0x000fe200078e00ff */
[C---:B---3--:R-:W-:Y:S01]  /*f150*/  HMMA.16816.F32 R36, R108.reuse, R100, R36 ;  /* 0x000000646c24723c */ /* 0x048fe20000001824 */
[----:B------:R-:W3:Y:S04]  /*f160*/  LDSM.16.MT88.4 R120, [R192+0x10800] ;  /* 0x01080000c078783b */ /* 0x000ee80000004200 */
[----:B------:R-:W-:Y:S01]  /*f170*/  LOP3.LUT R157, R125, R228, R157, 0x96, !PT ;  /* 0x000000e47d9d7212 */ /* 0x000fe200078e969d */
[C---:B------:R-:W-:Y:S03]  /*f180*/  HMMA.16816.F32 R40, R108.reuse, R102, R40 ;  /* 0x000000666c28723c */ /* 0x040fe60000001828 */
[----:B------:R-:W1:Y:S02]  /*f190*/  LDSM.16.MT88.4 R100, [R190+0x10800] ;  /* 0x01080000be64783b */ /* 0x000e640000004200 */
[----:B------:R-:W-:Y:S01]  /*f1a0*/  LOP3.LUT R124, R147, R124, R151, 0x96, !PT ;  /* 0x0000007c937c7212 */ /* 0x000fe200078e9697 */
[C---:B-----5:R-:W-:Y:S05]  /*f1b0*/  HMMA.16816.F32 R44, R108.reuse, R104, R44 ;  /* 0x000000686c2c723c */ /* 0x060fea000000182c */
[----:B------:R-:W-:Y:S01]  /*f1c0*/  IMAD.WIDE.U32 R158, R157, -0x2daee0ad, RZ ;  /* 0xd2511f539d9e7825 */ /* 0x000fe200078e00ff */
[C---:B------:R-:W-:Y:S01]  /*f1d0*/  HMMA.16816.F32 R48, R108.reuse, R106, R48 ;  /* 0x0000006a6c30723c */ /* 0x040fe20000001830 */
[----:B------:R-:W5:Y:S04]  /*f1e0*/  LDSM.16.MT88.4 R104, [R189+0x10800] ;  /* 0x01080000bd68783b */ /* 0x000f680000004200 */
[----:B------:R-:W-:Y:S01]  /*f1f0*/  IMAD.WIDE.U32 R124, R124, -0x2daee0ad, RZ ;  /* 0xd2511f537c7c7825 */ /* 0x000fe200078e00ff */
[C---:B--2---:R-:W-:Y:S05]  /*f200*/  HMMA.16816.F32 R52, R108.reuse, R112, R52 ;  /* 0x000000706c34723c */ /* 0x044fea0000001834 */
[----:B------:R-:W-:Y:S01]  /*f210*/  LOP3.LUT R149, R159, R222, R149, 0x96, !PT ;  /* 0x000000de9f957212 */ /* 0x000fe200078e9695 */
[C---:B------:R-:W-:Y:S05]  /*f220*/  HMMA.16816.F32 R56, R108.reuse, R114, R56 ;  /* 0x000000726c38723c */ /* 0x040fea0000001838 */
[----:B------:R-:W-:Y:S01]  /*f230*/  LOP3.LUT R158, R125, R158, R145, 0x96, !PT ;  /* 0x0000009e7d9e7212 */ /* 0x000fe200078e9691 */
[C---:B----4-:R-:W-:Y:S05]  /*f240*/  HMMA.16816.F32 R60, R108.reuse, R116, R60 ;  /* 0x000000746c3c723c */ /* 0x050fea000000183c */
[----:B------:R-:W-:Y:S01]  /*f250*/  IMAD.WIDE.U32 R160, R149, -0x326172a9, RZ ;  /* 0xcd9e8d5795a07825 */ /* 0x000fe200078e00ff */
[C---:B------:R-:W-:Y:S01]  /*f260*/  HMMA.16816.F32 R64, R108.reuse, R118, R64 ;  /* 0x000000766c40723c */ /* 0x040fe20000001840 */
[----:B------:R-:W-:Y:S04]  /*f270*/  LDSM.16.MT88.4 R116, [R192+0xd000] ;  /* 0x00d00000c074783b */ /* 0x000fe80000004200 */
[----:B------:R-:W-:Y:S01]  /*f280*/  IMAD.WIDE.U32 R158, R158, -0x326172a9, RZ ;  /* 0xcd9e8d579e9e7825 */ /* 0x000fe200078e00ff */
[C---:B---3--:R-:W-:Y:S05]  /*f290*/  HMMA.16816.F32 R68, R108.reuse, R120, R68 ;  /* 0x000000786c44723c */ /* 0x048fea0000001844 */
[----:B------:R-:W-:Y:S01]  /*f2a0*/  LOP3.LUT R144, R161, R146, R144, 0x96, !PT ;  /* 0x00000092a1907212 */ /* 0x000fe200078e9690 */
[C---:B------:R-:W-:Y:S01]  /*f2b0*/  HMMA.16816.F32 R72, R108.reuse, R122, R72 ;  /* 0x0000007a6c48723c */ /* 0x040fe20000001848 */
[----:B------:R-:W-:Y:S04]  /*f2c0*/  LDSM.16.MT88.4 R120, [R190+0xd000] ;  /* 0x00d00000be78783b */ /* 0x000fe80000004200 */
[----:B------:R-:W-:Y:S01]  /*f2d0*/  LOP3.LUT R160, R159, R160, R143, 0x96, !PT ;  /* 0x000000a09fa07212 */ /* 0x000fe200078e968f */
[C---:B-1----:R-:W-:Y:S05]  /*f2e0*/  HMMA.16816.F32 R76, R108.reuse, R100, R76 ;  /* 0x000000646c4c723c */ /* 0x042fea000000184c */
[----:B------:R-:W-:Y:S01]  /*f2f0*/  IMAD.WIDE.U32 R144, R144, -0x2daee0ad, RZ ;  /* 0xd2511f5390907825 */ /* 0x000fe200078e00ff */
[C---:B------:R-:W-:Y:S05]  /*f300*/  HMMA.16816.F32 R80, R108.reuse, R102, R80 ;  /* 0x000000666c50723c */ /* 0x040fea0000001850 */
[----:B------:R-:W-:Y:S01]  /*f310*/  IMAD.WIDE.U32 R160, R160, -0x2daee0ad, RZ ;  /* 0xd2511f53a0a07825 */ /* 0x000fe200078e00ff */
[C---:B-----5:R-:W-:Y:S05]  /*f320*/  HMMA.16816.F32 R84, R108.reuse, R104, R84 ;  /* 0x000000686c54723c */ /* 0x060fea0000001854 */
[----:B------:R-:W-:Y:S01]  /*f330*/  LOP3.LUT R136, R161, R144, R142, 0x96, !PT ;  /* 0x00000090a1887212 */ /* 0x000fe200078e968e */
[C---:B------:R-:W-:Y:S05]  /*f340*/  HMMA.16816.F32 R88, R108.reuse, R106, R88 ;  /* 0x0000006a6c58723c */ /* 0x040fea0000001858 */
[----:B------:R-:W-:Y:S01]  /*f350*/  IMAD.WIDE.U32 R136, R136, -0x326172a9, RZ ;  /* 0xcd9e8d5788887825 */ /* 0x000fe200078e00ff */
[----:B------:R-:W-:Y:S02]  /*f360*/  LOP3.LUT R162, R145, R124, R141, 0x96, !PT ;  /* 0x0000007c91a27212 */ /* 0x000fe400078e968d */
[----:B------:R-:W-:Y:S01]  /*f370*/  F2FP.F16.F32.PACK_AB R103, R239, R241 ;  /* 0x000000f1ef67723e */ /* 0x000fe200000000ff */
[----:B------:R-:W-:Y:S02]  /*f380*/  LDSM.16.MT88.4 R124, [R189+0xd000] ;  /* 0x00d00000bd7c783b */ /* 0x000fe40000004200 */
[----:B------:R-:W-:Y:S01]  /*f390*/  LOP3.LUT R115, R136, 0xffff, RZ, 0xc0, !PT ;  /* 0x0000ffff88737812 */ /* 0x000fe200078ec0ff */
[----:B------:R-:W-:Y:S01]  /*f3a0*/  IMAD.WIDE.U32 R162, R162, -0x326172a9, RZ ;  /* 0xcd9e8d57a2a27825 */ /* 0x000fe200078e00ff */
[--C-:B------:R-:W-:Y:S02]  /*f3b0*/  SHF.R.U32.HI R148, RZ, 0x10, R136.reuse ;  /* 0x00000010ff947819 */ /* 0x100fe40000011688 */
[----:B------:R-:W-:Y:S01]  /*f3c0*/  SHF.R.U32.HI R113, RZ, 0x18, R136 ;  /* 0x00000018ff717819 */ /* 0x000fe20000011688 */
[----:B------:R-:W-:Y:S01]  /*f3d0*/  FADD.FTZ R168, R168, R235 ;  /* 0x000000eba8a87221 */ /* 0x000fe20000010000 */
[----:B------:R-:W-:Y:S01]  /*f3e0*/  SHF.R.U32.HI R115, RZ, 0x8, R115 ;  /* 0x00000008ff737819 */ /* 0x000fe20000011673 */
[----:B------:R-:W-:Y:S01]  /*f3f0*/  LDSM.16.MT88.4 R144, [R189+0xf000] ;  /* 0x00f00000bd90783b */ /* 0x000fe20000004200 */
[----:B------:R-:W-:Y:S01]  /*f400*/  LOP3.LUT R150, R136, 0xff, RZ, 0xc0, !PT ;  /* 0x000000ff88967812 */ /* 0x000fe200078ec0ff */
[----:B------:R-:W-:Y:S01]  /*f410*/  FADD.FTZ R175, R175, R174 ;  /* 0x000000aeafaf7221 */ /* 0x000fe20000010000 */
[----:B------:R-:W-:Y:S01]  /*f420*/  LOP3.LUT R148, R148, 0xff, RZ, 0xc0, !PT ;  /* 0x000000ff94947812 */ /* 0x000fe200078ec0ff */
[----:B------:R-:W-:Y:S01]  /*f430*/  FADD.FTZ R168, R173, R168 ;  /* 0x000000a8ada87221 */ /* 0x000fe20000010000 */
[----:B------:R-:W-:Y:S01]  /*f440*/  PRMT R150, R150, 0x5410, R115 ;  /* 0x0000541096967816 */ /* 0x000fe20000000073 */
[----:B------:R-:W-:Y:S01]  /*f450*/  FADD.FTZ R170, R170, R175 ;  /* 0x000000afaaaa7221 */ /* 0x000fe20000010000 */
[----:B------:R-:W-:Y:S01]  /*f460*/  PRMT R148, R148, 0x5410, R113 ;  /* 0x0000541094947816 */ /* 0x000fe20000000071 */
[----:B------:R-:W-:Y:S01]  /*f470*/  FADD.FTZ R0, R241, R168 ;  /* 0x000000a8f1007221 */ /* 0x000fe20000010000 */
[----:B------:R-:W1:Y:S01]  /*f480*/  LDSM.16.MT88.4 R112, [R188+0x10800] ;  /* 0x01080000bc70783b */ /* 0x000e620000004200 */
[----:B------:R-:W-:Y:S02]  /*f490*/  LOP3.LUT R136, R137, R162, R140, 0x96, !PT ;  /* 0x000000a289887212 */ /* 0x000fe400078e968c */
[----:B------:R-:W-:Y:S01]  /*f4a0*/  F2FP.F16.F32.PACK_AB R102, R248, R243 ;  /* 0x000000f3f866723e */ /* 0x000fe200000000ff */
[----:B------:R-:W-:Y:S01]  /*f4b0*/  FADD.FTZ R243, R243, R170 ;  /* 0x000000aaf3f37221 */ /* 0x000fe20000010000 */
[C---:B------:R-:W-:Y:S01]  /*f4c0*/  LOP3.LUT R137, R136.reuse, 0xffff, RZ, 0xc0, !PT ;  /* 0x0000ffff88897812 */ /* 0x040fe200078ec0ff */
[----:B------:R-:W-:Y:S01]  /*f4d0*/  FADD.FTZ R0, R239, R0 ;  /* 0x00000000ef007221 */ /* 0x000fe20000010000 */
[--C-:B------:R-:W-:Y:S01]  /*f4e0*/  SHF.R.U32.HI R101, RZ, 0x10, R136.reuse ;  /* 0x00000010ff657819 */ /* 0x100fe20000011688 */
[----:B------:R-:W-:Y:S01]  /*f4f0*/  LDSM.16.MT88.4 R140, [R190+0xf000] ;  /* 0x00f00000be8c783b */ /* 0x000fe20000004200 */
[----:B------:R-:W-:Y:S01]  /*f500*/  LOP3.LUT R100, R136, 0xff, RZ, 0xc0, !PT ;  /* 0x000000ff88647812 */ /* 0x000fe200078ec0ff */
[----:B------:R-:W-:Y:S01]  /*f510*/  FADD.FTZ R248, R248, R243 ;  /* 0x000000f3f8f87221 */ /* 0x000fe20000010000 */
[----:B------:R-:W-:Y:S02]  /*f520*/  SHF.R.U32.HI R137, RZ, 0x8, R137 ;  /* 0x00000008ff897819 */ /* 0x000fe40000011689 */
[----:B------:R-:W-:Y:S02]  /*f530*/  SHF.R.U32.HI R136, RZ, 0x18, R136 ;  /* 0x00000018ff887819 */ /* 0x000fe40000011688 */
[----:B------:R-:W-:Y:S02]  /*f540*/  LOP3.LUT R101, R101, 0xff, RZ, 0xc0, !PT ;  /* 0x000000ff65657812 */ /* 0x000fe400078ec0ff */
[----:B------:R-:W-:Y:S02]  /*f550*/  PRMT R100, R100, 0x5410, R137 ;  /* 0x0000541064647816 */ /* 0x000fe40000000089 */
[----:B------:R-:W-:Y:S02]  /*f560*/  PRMT R136, R101, 0x5410, R136 ;  /* 0x0000541065887816 */ /* 0x000fe40000000088 */
[C---:B------:R-:W-:Y:S01]  /*f570*/  F2FP.F16.F32.PACK_AB R105, R246.reuse, R245 ;  /* 0x000000f5f669723e */ /* 0x040fe200000000ff */
[----:B------:R-:W-:Y:S01]  /*f580*/  FADD.FTZ R245, R245, R0 ;  /* 0x00000000f5f57221 */ /* 0x000fe20000010000 */
[--C-:B------:R-:W-:Y:S02]  /*f590*/  HSET2.LE.AND R100, R100, R219.reuse, PT ;  /* 0x000000db64647233 */ /* 0x100fe40003803000 */
[--C-:B------:R-:W-:Y:S01]  /*f5a0*/  HSET2.LE.AND R101, R136, R219.reuse, PT ;  /* 0x000000db88657233 */ /* 0x100fe20003803000 */
[----:B------:R-:W-:Y:S01]  /*f5b0*/  FADD.FTZ R245, R246, R245 ;  /* 0x000000f5f6f57221 */ /* 0x000fe20000010000 */
[----:B------:R-:W2:Y:S01]  /*f5c0*/  LDSM.16.MT88.4 R136, [R192+0xf000] ;  /* 0x00f00000c088783b */ /* 0x000ea20000004200 */
[----:B------:R-:W-:Y:S02]  /*f5d0*/  LOP3.LUT R100, R100, R103, RZ, 0xc0, !PT ;  /* 0x0000006764647212 */ /* 0x000fe400078ec0ff */
[----:B------:R-:W-:Y:S02]  /*f5e0*/  LOP3.LUT R101, R101, R102, RZ, 0xc0, !PT ;  /* 0x0000006665657212 */ /* 0x000fe400078ec0ff */
[--C-:B------:R-:W-:Y:S02]  /*f5f0*/  HSET2.LE.AND R102, R150, R219.reuse, PT ;  /* 0x000000db96667233 */ /* 0x100fe40003803000 */
[--C-:B------:R-:W-:Y:S02]  /*f600*/  HSET2.LE.AND R103, R148, R219.reuse, PT ;  /* 0x000000db94677233 */ /* 0x100fe40003803000 */
[----:B------:R-:W3:Y:S01]  /*f610*/  LDSM.16.MT88.4 R148, [R188+0xf000] ;  /* 0x00f00000bc94783b */ /* 0x000ee20000004200 */
[----:B------:R-:W-:Y:S01]  /*f620*/  F2FP.F16.F32.PACK_AB R104, R242, R247 ;  /* 0x000000f7f268723e */ /* 0x000fe200000000ff */
[----:B------:R-:W-:Y:S01]  /*f630*/  FADD.FTZ R247, R247, R248 ;  /* 0x000000f8f7f77221 */ /* 0x000fe20000010000 */
[----:B------:R-:W-:Y:S01]  /*f640*/  LOP3.LUT R102, R102, R105, RZ, 0xc0, !PT ;  /* 0x0000006966667212 */ /* 0x000fe200078ec0ff */
[C---:B-1----:R-:W-:Y:S03]  /*f650*/  HMMA.16816.F32 R92, R108.reuse, R112, R92 ;  /* 0x000000706c5c723c */ /* 0x042fe6000000185c */
[----:B------:R-:W-:Y:S01]  /*f660*/  LOP3.LUT R103, R103, R104, RZ, 0xc0, !PT ;  /* 0x0000006867677212 */ /* 0x000fe200078ec0ff */
[----:B------:R-:W-:Y:S01]  /*f670*/  FADD.FTZ R247, R242, R247 ;  /* 0x000000f7f2f77221 */ /* 0x000fe20000010000 */
[----:B------:R-:W1:Y:S01]  /*f680*/  LDSM.16.MT88.4 R104, [R192+0x11000] ;  /* 0x01100000c068783b */ /* 0x000e620000004200 */
[----:B------:R-:W-:Y:S05]  /*f690*/  HMMA.16816.F32 R96, R108, R114, R96 ;  /* 0x000000726c60723c */ /* 0x000fea0000001860 */
[----:B------:R-:W-:Y:S01]  /*f6a0*/  LOP3.LUT R154, R163, R158, R154, 0x96, !PT ;  /* 0x0000009ea39a7212 */ /* 0x000fe200078e969a */
[C---:B------:R-:W-:Y:S01]  /*f6b0*/  HMMA.16816.F32 R4, R100.reuse, R116, R4 ;  /* 0x000000746404723c */ /* 0x040fe20000001804 */
[----:B------:R-:W4:Y:S04]  /*f6c0*/  LDSM.16.MT88.4 R108, [R190+0x11000] ;  /* 0x01100000be6c783b */ /* 0x000f280000004200 */
[----:B------:R-:W-:Y:S01]  /*f6d0*/  MOV R0, R132 ;  /* 0x0000008400007202 */ /* 0x000fe20000000f00 */
[C---:B------:R-:W-:Y:S03]  /*f6e0*/  HMMA.16816.F32 R8, R100.reuse, R118, R8 ;  /* 0x000000766408723c */ /* 0x040fe60000001808 */
[----:B------:R-:W5:Y:S03]  /*f6f0*/  LDSM.16.MT88.4 R112, [R189+0x11000] ;  /* 0x01100000bd70783b */ /* 0x000f660000004200 */
[C---:B------:R-:W-:Y:S05]  /*f700*/  HMMA.16816.F32 R12, R100.reuse, R120, R12 ;  /* 0x00000078640c723c */ /* 0x040fea000000180c */
[----:B------:R-:W-:Y:S01]  /*f710*/  LDSM.16.MT88.4 R116, [R190+0xd800] ;  /* 0x00d80000be74783b */ /* 0x000fe20000004200 */
[C---:B------:R-:W-:Y:S06]  /*f720*/  HMMA.16816.F32 R16, R100.reuse, R122, R16 ;  /* 0x0000007a6410723c */ /* 0x040fec0000001810 */
[C---:B------:R-:W-:Y:S06]  /*f730*/  HMMA.16816.F32 R20, R100.reuse, R124, R20 ;  /* 0x0000007c6414723c */ /* 0x040fec0000001814 */
[C---:B------:R-:W-:Y:S01]  /*f740*/  HMMA.16816.F32 R24, R100.reuse, R126, R24 ;  /* 0x0000007e6418723c */ /* 0x040fe20000001818 */
[----:B------:R-:W-:Y:S05]  /*f750*/  LDSM.16.MT88.4 R124, [R192+0xd800] ;  /* 0x00d80000c07c783b */ /* 0x000fea0000004200 */
[C---:B------:R-:W-:Y:S06]  /*f760*/  HMMA.16816.F32 R28, R100.reuse, R128, R28 ;  /* 0x00000080641c723c */ /* 0x040fec000000181c */
[C---:B------:R-:W-:Y:S06]  /*f770*/  HMMA.16816.F32 R32, R100.reuse, R130, R32 ;  /* 0x000000826420723c */ /* 0x040fec0000001820 */
[C---:B--2---:R-:W-:Y:S06]  /*f780*/  HMMA.16816.F32 R36, R100.reuse, R136, R36 ;  /* 0x000000886424723c */ /* 0x044fec0000001824 */
[C---:B------:R-:W-:Y:S06]  /*f790*/  HMMA.16816.F32 R40, R100.reuse, R138, R40 ;  /* 0x0000008a6428723c */ /* 0x040fec0000001828 */
        /* <DEDUP_REMOVED lines=8> */
[----:B------:R-:W-:Y:S05]  /*f820*/  LDSM.16.MT88.4 R148, [R190+0xf800] ;  /* 0x00f80000be94783b */ /* 0x000fea0000004200 */
[C---:B-1----:R-:W-:Y:S06]  /*f830*/  HMMA.16816.F32 R68, R100.reuse, R104, R68 ;  /* 0x000000686444723c */ /* 0x042fec0000001844 */
[C---:B------:R-:W-:Y:S01]  /*f840*/  HMMA.16816.F32 R72, R100.reuse, R106, R72 ;  /* 0x0000006a6448723c */ /* 0x040fe20000001848 */
[----:B------:R-:W1:Y:S05]  /*f850*/  LDSM.16.MT88.4 R104, [R188+0x11000] ;  /* 0x01100000bc68783b */ /* 0x000e6a0000004200 */
[C---:B----4-:R-:W-:Y:S06]  /*f860*/  HMMA.16816.F32 R76, R100.reuse, R108, R76 ;  /* 0x0000006c644c723c */ /* 0x050fec000000184c */
[C---:B------:R-:W-:Y:S05]  /*f870*/  HMMA.16816.F32 R80, R100.reuse, R110, R80 ;  /* 0x0000006e6450723c */ /* 0x040fea0000001850 */
[----:B------:R-:W-:Y:S01]  /*f880*/  IMAD.WIDE.U32 R108, R154, -0x2daee0ad, RZ ;  /* 0xd2511f539a6c7825 */ /* 0x000fe200078e00ff */
[C---:B-----5:R-:W-:Y:S01]  /*f890*/  HMMA.16816.F32 R84, R100.reuse, R112, R84 ;  /* 0x000000706454723c */ /* 0x060fe20000001854 */
[----:B------:R-:W-:Y:S04]  /*f8a0*/  LDSM.16.MT88.4 R152, [R189+0xf800] ;  /* 0x00f80000bd98783b */ /* 0x000fe80000004200 */
[----:B------:R-:W-:Y:S01]  /*f8b0*/  LOP3.LUT R156, R109, R160, R156, 0x96, !PT ;  /* 0x000000a06d9c7212 */ /* 0x000fe200078e969c */
[C---:B------:R-:W-:Y:S03]  /*f8c0*/  HMMA.16816.F32 R88, R100.reuse, R114, R88 ;  /* 0x000000726458723c */ /* 0x040fe60000001858 */
[----:B------:R-:W-:Y:S02]  /*f8d0*/  LDSM.16.MT88.4 R160, [R192+0x11800] ;  /* 0x01180000c0a0783b */ /* 0x000fe40000004200 */
[----:B------:R-:W-:Y:S02]  /*f8e0*/  LOP3.LUT R110, R108, 0xffff, RZ, 0xc0, !PT ;  /* 0x0000ffff6c6e7812 */ /* 0x000fe400078ec0ff */
[----:B------:R-:W-:Y:S04]  /*f8f0*/  SHF.R.U32.HI R121, RZ, 0x10, R108 ;  /* 0x00000010ff797819 */ /* 0x000fe8000001166c */
[----:B------:R-:W-:Y:S02]  /*f900*/  LOP3.LUT R115, R156, 0xffff, RZ, 0xc0, !PT ;  /* 0x0000ffff9c737812 */ /* 0x000fe400078ec0ff */
[----:B------:R-:W-:Y:S02]  /*f910*/  SHF.R.U32.HI R113, RZ, 0x10, R156 ;  /* 0x00000010ff717819 */ /* 0x000fe4000001169c */
[----:B------:R-:W-:Y:S01]  /*f920*/  LOP3.LUT R138, R108, 0xff, RZ, 0xc0, !PT ;  /* 0x000000ff6c8a7812 */ /* 0x000fe200078ec0ff */
[C---:B-1----:R-:W-:Y:S03]  /*f930*/  HMMA.16816.F32 R92, R100.reuse, R104, R92 ;  /* 0x00000068645c723c */ /* 0x042fe6000000185c */
[----:B------:R-:W-:Y:S02]  /*f940*/  SHF.R.U32.HI R109, RZ, 0x8, R110 ;  /* 0x00000008ff6d7819 */ /* 0x000fe4000001166e */
[----:B------:R-:W-:Y:S01]  /*f950*/  SHF.R.U32.HI R112, RZ, 0x18, R108 ;  /* 0x00000018ff707819 */ /* 0x000fe2000001166c */
[----:B------:R-:W-:Y:S05]  /*f960*/  HMMA.16816.F32 R96, R100, R106, R96 ;  /* 0x0000006a6460723c */ /* 0x000fea0000001860 */
[----:B------:R-:W-:Y:S02]  /*f970*/  LOP3.LUT R121, R121, 0xff, RZ, 0xc0, !PT ;  /* 0x000000ff79797812 */ /* 0x000fe400078ec0ff */
[----:B------:R-:W-:Y:S04]  /*f980*/  LOP3.LUT R136, R156, 0xff, RZ, 0xc0, !PT ;  /* 0x000000ff9c887812 */ /* 0x000fe800078ec0ff */
[----:B------:R-:W-:Y:S02]  /*f990*/  SHF.R.U32.HI R156, RZ, 0x18, R156 ;  /* 0x00000018ff9c7819 */ /* 0x000fe4000001169c */
[----:B------:R-:W-:Y:S02]  /*f9a0*/  LOP3.LUT R113, R113, 0xff, RZ, 0xc0, !PT ;  /* 0x000000ff71717812 */ /* 0x000fe400078ec0ff */
[----:B------:R-:W-:Y:S02]  /*f9b0*/  SHF.R.U32.HI R115, RZ, 0x8, R115 ;  /* 0x00000008ff737819 */ /* 0x000fe40000011673 */
[----:B------:R-:W-:Y:S02]  /*f9c0*/  PRMT R138, R138, 0x5410, R109 ;  /* 0x000054108a8a7816 */ /* 0x000fe4000000006d */
[----:B------:R-:W-:Y:S01]  /*f9d0*/  PRMT R114, R121, 0x5410, R112 ;  /* 0x0000541079727816 */ /* 0x000fe20000000070 */
[----:B------:R-:W1:Y:S01]  /*f9e0*/  LDSM.16.MT88.4 R108, [R189+0xd800] ;  /* 0x00d80000bd6c783b */ /* 0x000e620000004200 */
[----:B------:R-:W-:Y:S02]  /*f9f0*/  PRMT R112, R113, 0x5410, R156 ;  /* 0x0000541071707816 */ /* 0x000fe4000000009c */
[----:B------:R-:W-:Y:S02]  /*fa00*/  PRMT R136, R136, 0x5410, R115 ;  /* 0x0000541088887816 */ /* 0x000fe40000000073 */
[--C-:B------:R-:W-:Y:S02]  /*fa10*/  HSET2.LE.AND R138, R138, R219.reuse, PT ;  /* 0x000000db8a8a7233 */ /* 0x100fe40003803000 */
[--C-:B------:R-:W-:Y:S01]  /*fa20*/  HSET2.LE.AND R139, R114, R219.reuse, PT ;  /* 0x000000db728b7233 */ /* 0x100fe20003803000 */
[----:B------:R-:W2:Y:S01]  /*fa30*/  LDSM.16.MT88.4 R156, [R188+0xf800] ;  /* 0x00f80000bc9c783b */ /* 0x000ea20000004200 */
[--C-:B------:R-:W-:Y:S02]  /*fa40*/  HSET2.LE.AND R136, R136, R219.reuse, PT ;  /* 0x000000db88887233 */ /* 0x100fe40003803000 */
[----:B------:R-:W-:Y:S02]  /*fa50*/  HSET2.LE.AND R137, R112, R219, PT ;  /* 0x000000db70897233 */ /* 0x000fe40003803000 */
[----:B------:R-:W-:Y:S01]  /*fa60*/  F2FP.F16.F32.PACK_AB R113, R249, R240 ;  /* 0x000000f0f971723e */ /* 0x000fe200000000ff */
[----:B------:R-:W-:Y:S01]  /*fa70*/  FADD.FTZ R240, R240, R245 ;  /* 0x000000f5f0f07221 */ /* 0x000fe20000010000 */
[----:B------:R-:W-:Y:S01]  /*fa80*/  F2FP.F16.F32.PACK_AB R112, R251, R236 ;  /* 0x000000ecfb70723e */ /* 0x000fe200000000ff */
[----:B------:R-:W-:Y:S01]  /*fa90*/  FADD.FTZ R236, R236, R247 ;  /* 0x000000f7ecec7221 */ /* 0x000fe20000010000 */
[----:B------:R-:W-:Y:S01]  /*faa0*/  F2FP.F16.F32.PACK_AB R105, R224, R226 ;  /* 0x000000e2e069723e */ /* 0x000fe200000000ff */
[----:B------:R-:W-:Y:S01]  /*fab0*/  FADD.FTZ R249, R249, R240 ;  /* 0x000000f0f9f97221 */ /* 0x000fe20000010000 */
[----:B------:R-:W-:Y:S01]  /*fac0*/  F2FP.F16.F32.PACK_AB R104, R133, R234 ;  /* 0x000000ea8568723e */ /* 0x000fe200000000ff */
[----:B------:R-:W-:Y:S01]  /*fad0*/  FADD.FTZ R251, R251, R236 ;  /* 0x000000ecfbfb7221 */ /* 0x000fe20000010000 */
[----:B------:R-:W-:Y:S01]  /*fae0*/  LOP3.LUT R136, R136, R113, RZ, 0xc0, !PT ;  /* 0x0000007188887212 */ /* 0x000fe200078ec0ff */
[----:B------:R-:W-:Y:S01]  /*faf0*/  FADD.FTZ R249, R226, R249 ;  /* 0x000000f9e2f97221 */ /* 0x000fe20000010000 */
[----:B------:R-:W-:Y:S01]  /*fb00*/  LOP3.LUT R137, R137, R112, RZ, 0xc0, !PT ;  /* 0x0000007089897212 */ /* 0x000fe200078ec0ff */
[----:B------:R-:W-:Y:S01]  /*fb10*/  FADD.FTZ R234, R234, R251 ;  /* 0x000000fbeaea7221 */ /* 0x000fe20000010000 */
[----:B------:R-:W-:Y:S01]  /*fb20*/  LOP3.LUT R138, R138, R105, RZ, 0xc0, !PT ;  /* 0x000000698a8a7212 */ /* 0x000fe200078ec0ff */
[----:B------:R-:W-:Y:S01]  /*fb30*/  FADD.FTZ R227, R224, R249 ;  /* 0x000000f9e0e37221 */ /* 0x000fe20000010000 */
[----:B------:R-:W-:Y:S01]  /*fb40*/  LOP3.LUT R139, R139, R104, RZ, 0xc0, !PT ;  /* 0x000000688b8b7212 */ /* 0x000fe200078ec0ff */
[----:B------:R-:W-:Y:S06]  /*fb50*/  FADD.FTZ R225, R133, R234 ;  /* 0x000000ea85e17221 */ /* 0x000fec0000010000 */
[C---:B------:R-:W-:Y:S01]  /*fb60*/  HMMA.16816.F32 R128, R136.reuse, R124, R4 ;  /* 0x0000007c8880723c */ /* 0x040fe20000001804 */
[----:B------:R-:W3:Y:S05]  /*fb70*/  LDSM.16.MT88.4 R4, [R190+0x11800] ;  /* 0x01180000be04783b */ /* 0x000eea0000004200 */
[C---:B------:R-:W-:Y:S03]  /*fb80*/  HMMA.16816.F32 R124, R136.reuse, R126, R8 ;  /* 0x0000007e887c723c */ /* 0x040fe60000001808 */
[----:B------:R-:W4:Y:S03]  /*fb90*/  LDSM.16.MT88.4 R8, [R189+0x11800] ;  /* 0x01180000bd08783b */ /* 0x000f260000004200 */
[C---:B------:R-:W-:Y:S05]  /*fba0*/  HMMA.16816.F32 R120, R136.reuse, R116, R12 ;  /* 0x000000748878723c */ /* 0x040fea000000180c */
[----:B------:R-:W5:Y:S01]  /*fbb0*/  LDSM.16.MT88.4 R12, [R188+0x11800] ;  /* 0x01180000bc0c783b */ /* 0x000f620000004200 */
        /* <DEDUP_REMOVED lines=13> */
[C---:B------:R-:W-:Y:S06]  /*fc90*/  HMMA.16816.F32 R68, R136.reuse, R160, R68 ;  /* 0x000000a08844723c */ /* 0x040fec0000001844 */
[C---:B------:R-:W-:Y:S06]  /*fca0*/  HMMA.16816.F32 R72, R136.reuse, R162, R72 ;  /* 0x000000a28848723c */ /* 0x040fec0000001848 */
[C---:B---3--:R-:W-:Y:S06]  /*fcb0*/  HMMA.16816.F32 R76, R136.reuse, R4, R76 ;  /* 0x00000004884c723c */ /* 0x048fec000000184c */
[C---:B------:R-:W-:Y:S06]  /*fcc0*/  HMMA.16816.F32 R80, R136.reuse, R6, R80 ;  /* 0x000000068850723c */ /* 0x040fec0000001850 */
[C---:B----4-:R-:W-:Y:S06]  /*fcd0*/  HMMA.16816.F32 R84, R136.reuse, R8, R84 ;  /* 0x000000088854723c */ /* 0x050fec0000001854 */
[C---:B------:R-:W-:Y:S06]  /*fce0*/  HMMA.16816.F32 R88, R136.reuse, R10, R88 ;  /* 0x0000000a8858723c */ /* 0x040fec0000001858 */
[C---:B-----5:R-:W-:Y:S06]  /*fcf0*/  HMMA.16816.F32 R92, R136.reuse, R12, R92 ;  /* 0x0000000c885c723c */ /* 0x060fec000000185c */
[----:B------:R-:W-:Y:S01]  /*fd00*/  HMMA.16816.F32 R96, R136, R14, R96 ;  /* 0x0000000e8860723c */ /* 0x000fe20000001860 */
[----:B------:R-:W-:Y:S11]  /*fd10*/  @!UPT UIADD3 URZ, URZ, URZ, URZ ;  /* 0x0000003f3f3ff290 */ /* 0x000ff6000fffe03f */
[----:B------:R-:W-:Y:S01]  /*fd20*/  @!UPT UIADD3 URZ, URZ, URZ, URZ ;  /* 0x0000003f3f3ff290 */ /* 0x000fe2000fffe03f */
[----:B------:R-:W-:Y:S11]  /*fd30*/  @P0 BRA `(.L_x_711) ;  /* 0xffffffc400180947 */ /* 0x000ff6000383ffff */
.L_x_710:
[----:B------:R-:W1:Y:S01]  /*fd40*/  SHFL.BFLY PT, R2, R227, 0x2, 0x1f ;  /* 0x0c401f00e3027f89 */ /* 0x000e6200000e0000 */
[----:B------:R-:W-:Y:S01]  /*fd50*/  MOV R9, 0x3f800000 ;  /* 0x3f80000000097802 */ /* 0x000fe20000000f00 */
[----:B------:R-:W-:Y:S01]  /*fd60*/  ULDC UR4, c[0x0][0x38c] ;  /* 0x0000e30000047ab9 */ /* 0x000fe20000000800 */
[----:B------:R-:W-:Y:S01]  /*fd70*/  MOV R10, 0x3f800000 ;  /* 0x3f800000000a7802 */ /* 0x000fe20000000f00 */
[----:B------:R-:W2:Y:S01]  /*fd80*/  SHFL.BFLY PT, R0, R225, 0x2, 0x1f ;  /* 0x0c401f00e1007f89 */ /* 0x000ea200000e0000 */
[----:B------:R-:W-:Y:S01]  /*fd90*/  UMOV UR5, 0x400 ;  /* 0x0000040000057882 */ /* 0x000fe20000000000 */
[----:B------:R-:W-:Y:S01]  /*fda0*/  UISETP.NE.AND UP0, UPT, UR13, -0x1, UPT ;  /* 0xffffffff0d00788c */ /* 0x000fe2000bf05270 */
[----:B------:R-:W3:Y:S01]  /*fdb0*/  S2R R5, SR_TID.X ;  /* 0x0000000000057919 */ /* 0x000ee20000002100 */
[----:B-1----:R-:W-:Y:S01]  /*fdc0*/  FADD.FTZ R11, R2, R227 ;  /* 0x000000e3020b7221 */ /* 0x002fe20000010000 */
[----:B--2---:R-:W-:-:S04]  /*fdd0*/  FADD.FTZ R7, R0, R225 ;  /* 0x000000e100077221 */ /* 0x004fc80000010000 */
[----:B------:R-:W1:Y:S04]  /*fde0*/  SHFL.BFLY PT, R4, R11, 0x1, 0x1f ;  /* 0x0c201f000b047f89 */ /* 0x000e6800000e0000 */
[----:B------:R-:W2:Y:S01]  /*fdf0*/  SHFL.BFLY PT, R2, R7, 0x1, 0x1f ;  /* 0x0c201f0007027f89 */ /* 0x000ea200000e0000 */
[----:B---3--:R-:W-:-:S04]  /*fe00*/  SHF.R.S32.HI R0, RZ, 0x1f, R5 ;  /* 0x0000001fff007819 */ /* 0x008fc80000011405 */
[----:B------:R-:W-:-:S04]  /*fe10*/  LEA.HI R8, R0, R5, RZ, 0x2 ;  /* 0x0000000500087211 */ /* 0x000fc800078f10ff */
[----:B------:R-:W-:Y:S01]  /*fe20*/  SHF.R.S32.HI R6, RZ, 0x1f, R8 ;  /* 0x0000001fff067819 */ /* 0x000fe20000011408 */
[----:B-1----:R-:W-:Y:S01]  /*fe30*/  FADD.FTZ R4, R11, R4 ;  /* 0x000000040b047221 */ /* 0x002fe20000010000 */
[----:B--2---:R-:W-:-:S04]  /*fe40*/  FADD.FTZ R2, R7, R2 ;  /* 0x0000000207027221 */ /* 0x004fc80000010000 */
[----:B------:R-:W-:Y:S02]  /*fe50*/  FSETP.NE.FTZ.AND P4, PT, R4, RZ, PT ;  /* 0x000000ff0400720b */ /* 0x000fe40003f95000 */
[----:B------:R-:W-:Y:S02]  /*fe60*/  SHF.R.S32.HI R7, RZ, 0x2, R8 ;  /* 0x00000002ff077819 */ /* 0x000fe40000011408 */
[----:B------:R-:W-:Y:S02]  /*fe70*/  FSETP.NE.FTZ.AND P3, PT, R2, RZ, PT ;  /* 0x000000ff0200720b */ /* 0x000fe40003f75000 */
[----:B------:R-:W-:Y:S02]  /*fe80*/  LEA.HI R6, R6, R7, RZ, 0x3 ;  /* 0x0000000706067211 */ /* 0x000fe400078f18ff */
[----:B------:R-:W-:Y:S02]  /*fe90*/  LOP3.LUT R8, R8, 0x3ffffffc, RZ, 0xc0, !PT ;  /* 0x3ffffffc08087812 */ /* 0x000fe400078ec0ff */
[----:B------:R-:W-:-:S02]  /*fea0*/  LOP3.LUT R6, R6, 0xfffffff8, RZ, 0xc0, !PT ;  /* 0xfffffff806067812 */ /* 0x000fc400078ec0ff */
[-C--:B------:R-:W-:Y:S01]  /*feb0*/  IADD3 R13, -R8, R5.reuse, RZ ;  /* 0x00000005080d7210 */ /* 0x080fe20007ffe1ff */
[----:B------:R-:W1:Y:S01]  /*fec0*/  @P4 MUFU.RCP R9, R4 ;  /* 0x0000000400094308 */ /* 0x000e620000001000 */
[----:B------:R-:W-:Y:S02]  /*fed0*/  IADD3 R6, R7, -R6, RZ ;  /* 0x8000000607067210 */ /* 0x000fe40007ffe0ff */
[----:B------:R-:W-:Y:S02]  /*fee0*/  LEA.HI R7, R0, R5, RZ, 0x5 ;  /* 0x0000000500077211 */ /* 0x000fe400078f28ff */
[C---:B------:R-:W-:Y:S02]  /*fef0*/  SHF.L.U32 R11, R6.reuse, 0x6, RZ ;  /* 0x00000006060b7819 */ /* 0x040fe400000006ff */
[----:B------:R-:W-:Y:S01]  /*ff00*/  R2P PR, R6, 0x6 ;  /* 0x0000000606007804 */ /* 0x000fe20000000000 */
[----:B------:R-:W2:Y:S01]  /*ff10*/  @P3 MUFU.RCP R10, R2 ;  /* 0x00000002000a3308 */ /* 0x000ea20000001000 */
[----:B------:R-:W-:-:S02]  /*ff20*/  LOP3.LUT R11, R11, 0x1c0, RZ, 0xc0, !PT ;  /* 0x000001c00b0b7812 */ /* 0x000fc400078ec0ff */
[----:B------:R-:W-:Y:S02]  /*ff30*/  LOP3.LUT R6, R6, 0x1, RZ, 0xc0, !PT ;  /* 0x0000000106067812 */ /* 0x000fe400078ec0ff */
[----:B------:R-:W-:Y:S02]  /*ff40*/  LEA.HI R8, R11, R11, RZ, 0x1d ;  /* 0x0000000b0b087211 */ /* 0x000fe400078fe8ff */
[----:B------:R-:W-:Y:S01]  /*ff50*/  ISETP.NE.U32.AND P0, PT, R6, 0x1, PT ;  /* 0x000000010600780c */ /* 0x000fe20003f05070 */
[----:B-1----:R-:W-:Y:S01]  /*ff60*/  FMUL.FTZ R9, R9, UR4 ;  /* 0x0000000409097c20 */ /* 0x002fe20008410000 */
[----:B------:R-:W-:-:S03]  /*ff70*/  MOV R6, 0x20 ;  /* 0x0000002000067802 */ /* 0x000fc60000000f00 */
[C---:B------:R-:W-:Y:S01]  /*ff80*/  FMUL.FTZ R128, R9.reuse, R128 ;  /* 0x0000008009807220 */ /* 0x040fe20000410000 */
[C---:B------:R-:W-:Y:S01]  /*ff90*/  FMUL.FTZ R129, R9.reuse, R129 ;  /* 0x0000008109817220 */ /* 0x040fe20000410000 */
[C---:B------:R-:W-:Y:S01]  /*ffa0*/  FMUL.FTZ R124, R9.reuse, R124 ;  /* 0x0000007c097c7220 */ /* 0x040fe20000410000 */
[C---:B------:R-:W-:Y:S01]  /*ffb0*/  FMUL.FTZ R125, R9.reuse, R125 ;  /* 0x0000007d097d7220 */ /* 0x040fe20000410000 */
        /* <DEDUP_REMOVED lines=52> */
[----:B------:R-:W-:Y:S01]  /*10300*/  SHF.R.S32.HI R10, RZ, 0x5, R7 ;  /* 0x00000005ff0a7819 */ /* 0x000fe20000011407 */
[----:B-1----:R-:W-:Y:S01]  /*10310*/  ULEA UR4, UR4, UR5, 0x18 ;  /* 0x0000000504047291 */ /* 0x002fe2000f8ec03f */
[C---:B------:R-:W-:Y:S01]  /*10320*/  FMUL.FTZ R116, R9.reuse, R116 ;  /* 0x0000007409747220 */ /* 0x040fe20000410000 */
[C---:B------:R-:W-:Y:S01]  /*10330*/  FMUL.FTZ R117, R9.reuse, R117 ;  /* 0x0000007509757220 */ /* 0x040fe20000410000 */
[----:B------:R-:W-:Y:S01]  /*10340*/  LEA R13, R10, R13, 0x9 ;  /* 0x0000000d0a0d7211 */ /* 0x000fe200078e48ff */
[C---:B------:R-:W-:Y:S01]  /*10350*/  FMUL.FTZ R112, R9.reuse, R112 ;  /* 0x0000007009707220 */ /* 0x040fe20000410000 */
[----:B------:R-:W-:Y:S01]  /*10360*/  SEL R6, R6, 0xffffffe0, !P1 ;  /* 0xffffffe006067807 */ /* 0x000fe20004800000 */
[----:B------:R-:W-:Y:S01]  /*10370*/  FMUL.FTZ R113, R9, R113 ;  /* 0x0000007109717220 */ /* 0x000fe20000410000 */
[----:B------:R-:W-:Y:S01]  /*10380*/  LEA R8, R13, R8, 0x1 ;  /* 0x000000080d087211 */ /* 0x000fe200078e08ff */
[C---:B------:R-:W-:Y:S01]  /*10390*/  FMUL.FTZ R108, R9.reuse, R108 ;  /* 0x0000006c096c7220 */ /* 0x040fe20000410000 */
[----:B------:R-:W-:Y:S01]  /*103a0*/  FMUL.FTZ R109, R9, R109 ;  /* 0x0000006d096d7220 */ /* 0x000fe20000410000 */
[----:B------:R-:W-:Y:S01]  /*103b0*/  F2FP.F16.F32.PACK_AB R128, R129, R128 ;  /* 0x000000808180723e */ /* 0x000fe200000000ff */
[C---:B------:R-:W-:Y:S01]  /*103c0*/  FMUL.FTZ R104, R9.reuse, R104 ;  /* 0x0000006809687220 */ /* 0x040fe20000410000 */
        /* <DEDUP_REMOVED lines=9> */
[C---:B------:R-:W-:Y:S01]  /*10460*/  FMUL.FTZ R37, R9.reuse, R37 ;  /* 0x0000002509257220 */ /* 0x040fe20000410000 */
[----:B------:R-:W-:Y:S01]  /*10470*/  SEL R8, R8, 0xffffffc0, !P2 ;  /* 0xffffffc008087807 */ /* 0x000fe20005000000 */
[----:B------:R-:W-:Y:S01]  /*10480*/  FMUL.FTZ R40, R9, R40 ;  /* 0x0000002809287220 */ /* 0x000fe20000410000 */
[----:B------:R-:W-:Y:S01]  /*10490*/  F2FP.F16.F32.PACK_AB R124, R125, R124 ;  /* 0x0000007c7d7c723e */ /* 0x000fe200000000ff */
[----:B------:R-:W-:Y:S01]  /*104a0*/  FMUL.FTZ R41, R9, R41 ;  /* 0x0000002909297220 */ /* 0x000fe20000410000 */
[----:B------:R-:W-:Y:S01]  /*104b0*/  F2FP.F16.F32.PACK_AB R126, R127, R126 ;  /* 0x0000007e7f7e723e */ /* 0x000fe200000000ff */
[----:B------:R-:W-:Y:S01]  /*104c0*/  FMUL.FTZ R44, R9, R44 ;  /* 0x0000002c092c7220 */ /* 0x000fe20000410000 */
        /* <DEDUP_REMOVED lines=37> */
[----:B------:R-:W-:Y:S01]  /*10720*/  @UP0 ULDC.64 UR4, c[0x0][0x298] ;  /* 0x0000a60000040ab9 */ /* 0x000fe20000000a00 */
[----:B------:R-:W-:Y:S01]  /*10730*/  F2FP.F16.F32.PACK_AB R38, R39, R38 ;  /* 0x000000262726723e */ /* 0x000fe200000000ff */
[----:B------:R1:W-:Y:S01]  /*10740*/  STS [R19+0x400], R114 ;  /* 0x0004007213007388 */ /* 0x0003e20000000800 */
[----:B------:R-:W-:Y:S01]  /*10750*/  F2FP.F16.F32.PACK_AB R40, R41, R40 ;  /* 0x000000282928723e */ /* 0x000fe200000000ff */
[----:B------:R-:W-:Y:S01]  /*10760*/  @UP0 UIMAD.WIDE.U32 UR10, UR13, UR4, URZ ;  /* 0x000000040d0a02a5 */ /* 0x000fe2000f8e003f */
[----:B------:R-:W-:Y:S01]  /*10770*/  F2FP.F16.F32.PACK_AB R42, R43, R42 ;  /* 0x0000002a2b2a723e */ /* 0x000fe200000000ff */
        /* <DEDUP_REMOVED lines=21> */
[----:B------:R-:W-:Y:S01]  /*108d0*/  PLOP3.LUT P0, PT, PT, PT, UP0, 0x80, 0x0 ;  /* 0x000000000000781c */ /* 0x000fe20003f0f008 */
[C---:B------:R-:W-:Y:S01]  /*108e0*/  FMUL.FTZ R73, R9.reuse, R73 ;  /* 0x0000004909497220 */ /* 0x040fe20000410000 */
[C---:B------:R-:W-:Y:S01]  /*108f0*/  FMUL.FTZ R76, R9.reuse, R76 ;  /* 0x0000004c094c7220 */ /* 0x040fe20000410000 */
[----:B------:R1:W-:Y:S01]  /*10900*/  STS [R11+0x2000], R36 ;  /* 0x002000240b007388 */ /* 0x0003e20000000800 */
[C---:B------:R-:W-:Y:S01]  /*10910*/  FMUL.FTZ R77, R9.reuse, R77 ;  /* 0x0000004d094d7220 */ /* 0x040fe20000410000 */
        /* <DEDUP_REMOVED lines=12> */
[----:B------:R-:W-:Y:S01]  /*109e0*/  FMUL.FTZ R9, R9, R97 ;  /* 0x0000006109097220 */ /* 0x000fe20000410000 */
[----:B------:R-:W-:Y:S01]  /*109f0*/  @UP0 UIMAD UR7, UR13, UR5, UR11 ;  /* 0x000000050d0702a4 */ /* 0x000fe2000f8e020b */
[----:B------:R1:W-:Y:S01]  /*10a00*/  STS [R15+0x2000], R44 ;  /* 0x0020002c0f007388 */ /* 0x0003e20000000800 */
[----:B------:R-:W-:-:S02]  /*10a10*/  F2FP.F16.F32.PACK_AB R64, R65, R64 ;  /* 0x000000404140723e */ /* 0x000fc400000000ff */
[----:B------:R-:W-:Y:S01]  /*10a20*/  F2FP.F16.F32.PACK_AB R66, R67, R66 ;  /* 0x000000424342723e */ /* 0x000fe200000000ff */
[----:B------:R1:W-:Y:S01]  /*10a30*/  STS [R15+0x2400], R46 ;  /* 0x0024002e0f007388 */ /* 0x0003e20000000800 */
[----:B------:R-:W-:Y:S02]  /*10a40*/  F2FP.F16.F32.PACK_AB R68, R69, R68 ;  /* 0x000000444544723e */ /* 0x000fe400000000ff */
[----:B------:R-:W-:Y:S01]  /*10a50*/  F2FP.F16.F32.PACK_AB R70, R71, R70 ;  /* 0x000000464746723e */ /* 0x000fe200000000ff */
[----:B------:R1:W-:Y:S01]  /*10a60*/  STS [R17+0x2000], R48 ;  /* 0x0020003011007388 */ /* 0x0003e20000000800 */
[----:B------:R-:W-:Y:S02]  /*10a70*/  F2FP.F16.F32.PACK_AB R72, R73, R72 ;  /* 0x000000484948723e */ /* 0x000fe400000000ff */
[----:B------:R-:W-:Y:S01]  /*10a80*/  F2FP.F16.F32.PACK_AB R74, R75, R74 ;  /* 0x0000004a4b4a723e */ /* 0x000fe200000000ff */
        /* <DEDUP_REMOVED lines=19> */
[----:B------:R-:W-:Y:S05]  /*10bc0*/  @P0 BRA `(.L_x_714) ;  /* 0x00000000001c0947 */ /* 0x000fea0003800000 */
[----:B------:R-:W2:Y:S01]  /*10bd0*/  S2UR UR7, SR_CTAID.Y ;  /* 0x00000000000779c3 */ /* 0x000ea20000002600 */
[----:B------:R-:W-:Y:S01]  /*10be0*/  ULDC.64 UR4, c[0x0][0x290] ;  /* 0x0000a40000047ab9 */ /* 0x000fe20000000a00 */
[----:B--2---:R-:W-:Y:S02]  /*10bf0*/  USHF.R.S32.HI UR6, URZ, 0x1f, UR7 ;  /* 0x0000001f3f067899 */ /* 0x004fe40008011407 */
[----:B------:R-:W-:Y:S02]  /*10c00*/  UIMAD.WIDE.U32 UR10, UR7, UR4, URZ ;  /* 0x00000004070a72a5 */ /* 0x000fe4000f8e003f */
[----:B------:R-:W-:-:S04]  /*10c10*/  UIMAD UR6, UR6, UR4, URZ ;  /* 0x00000004060672a4 */ /* 0x000fc8000f8e023f */
[----:B------:R-:W-:-:S04]  /*10c20*/  UIMAD UR5, UR7, UR5, UR6 ;  /* 0x00000005070572a4 */ /* 0x000fc8000f8e0206 */
[----:B------:R-:W-:-:S12]  /*10c30*/  UIADD3 UR7, UR11, UR5, URZ ;  /* 0x000000050b077290 */ /* 0x000fd8000fffe03f */
.L_x_714:
[----:B------:R-:W2:Y:S01]  /*10c40*/  S2R R6, SR_TID.X ;  /* 0x0000000000067919 */ /* 0x000ea20000002100 */
[----:B------:R-:W-:Y:S01]  /*10c50*/  ULDC.U8 UR5, c[0x0][0x3d9] ;  /* 0x0000f64000057ab9 */ /* 0x000fe20000000000 */
[----:B------:R-:W3:Y:S01]  /*10c60*/  S2UR UR4, SR_CTAID.X ;  /* 0x00000000000479c3 */ /* 0x000ee20000002500 */
[----:B------:R-:W-:Y:S01]  /*10c70*/  ISETP.NE.AND P1, PT, RZ, UR5, PT ;  /* 0x00000005ff007c0c */ /* 0x000fe2000bf25270 */
[----:B------:R-:W-:Y:S01]  /*10c80*/  STS [R25+0x2000], R64 ;  /* 0x0020004019007388 */ /* 0x000fe20000000800 */
[----:B------:R-:W-:Y:S01]  /*10c90*/  ULDC.U8 UR9, c[0x0][0x3d8] ;  /* 0x0000f60000097ab9 */ /* 0x000fe20000000000 */
[----:B------:R-:W4:Y:S01]  /*10ca0*/  @P4 MUFU.LG2 R4, R4 ;  /* 0x0000000400044308 */ /* 0x000f220000000c00 */
[----:B------:R-:W-:Y:S01]  /*10cb0*/  ISETP.NE.AND P0, PT, RZ, UR9, PT ;  /* 0x00000009ff007c0c */ /* 0x000fe2000bf05270 */
[----:B------:R-:W-:Y:S01]  /*10cc0*/  STS [R25+0x2400], R66 ;  /* 0x0024004219007388 */ /* 0x000fe20000000800 */
[----:B------:R-:W-:Y:S01]  /*10cd0*/  LOP3.LUT R12, R7, 0xffffffe0, RZ, 0xc0, !PT ;  /* 0xffffffe0070c7812 */ /* 0x000fe200078ec0ff */
[----:B------:R-:W4:Y:S01]  /*10ce0*/  @P4 LDC R27, c[0x0][0x2e8] ;  /* 0x0000ba00ff1b4b82 */ /* 0x000f220000000800 */
[----:B------:R-:W-:Y:S01]  /*10cf0*/  ISETP.EQ.AND P0, PT, RZ, UR5, P0 ;  /* 0x00000005ff007c0c */ /* 0x000fe20008702270 */
[----:B------:R-:W-:Y:S01]  /*10d00*/  STS [R11+0x4000], R68 ;  /* 0x004000440b007388 */ /* 0x000fe20000000800 */
[----:B------:R-:W-:Y:S01]  /*10d10*/  LEA.HI R0, R0, R5, RZ, 0x3 ;  /* 0x0000000500007211 */ /* 0x000fe200078f18ff */
[----:B------:R-:W-:-:S02]  /*10d20*/  IMAD.IADD R5, R5, 0x1, -R12 ;  /* 0x0000000105057824 */ /* 0x000fc400078e0a0c */
[----:B------:R1:W-:Y:S02]  /*10d30*/  STS [R11+0x4400], R70 ;  /* 0x004400460b007388 */ /* 0x0003e40000000800 */
[----:B------:R-:W5:Y:S01]  /*10d40*/  @P1 LDC.64 R8, c[0x0][0x2c0] ;  /* 0x0000b000ff081b82 */ /* 0x000f620000000a00 */
[----:B------:R-:W4:Y:S01]  /*10d50*/  S2R R20, SR_CTAID.Y ;  /* 0x0000000000147919 */ /* 0x000f220000002600 */
[----:B------:R-:W-:Y:S04]  /*10d60*/  STS [R13+0x4000], R72 ;  /* 0x004000480d007388 */ /* 0x000fe80000000800 */
[----:B------:R-:W-:Y:S02]  /*10d70*/  @!P0 PLOP3.LUT P2, PT, PT, PT, PT, 0x8, 0x0 ;  /* 0x000000000000881c */ /* 0x000fe40003f4e170 */
[----:B------:R-:W4:Y:S01]  /*10d80*/  @P1 LDC R22, c[0x0][0x2c0] ;  /* 0x0000b000ff161b82 */ /* 0x000f220000000800 */
[----:B---3--:R-:W-:Y:S01]  /*10d90*/  UIMAD UR6, UR4, -0x40, UR15 ;  /* 0xffffffc0040678a4 */ /* 0x008fe2000f8e020f */
[----:B------:R-:W-:Y:S01]  /*10da0*/  STS [R13+0x4400], R74 ;  /* 0x0044004a0d007388 */ /* 0x000fe20000000800 */
[----:B------:R-:W-:-:S02]  /*10db0*/  @!P0 CS2R R30, SRZ ;  /* 0x00000000001e8805 */ /* 0x000fc4000001ff00 */
[----:B--2---:R-:W-:Y:S01]  /*10dc0*/  SHF.R.S32.HI R7, RZ, 0x1f, R6 ;  /* 0x0000001fff077819 */ /* 0x004fe20000011406 */
[----:B------:R-:W-:Y:S03]  /*10dd0*/  STS [R15+0x4000], R76 ;  /* 0x0040004c0f007388 */ /* 0x000fe60000000800 */
[CC--:B------:R-:W-:Y:S01]  /*10de0*/  LEA.HI R29, R7.reuse, R6.reuse, RZ, 0x5 ;  /* 0x00000006071d7211 */ /* 0x0c0fe200078f28ff */
[----:B------:R-:W-:Y:S01]  /*10df0*/  STS [R15+0x4400], R78 ;  /* 0x0044004e0f007388 */ /* 0x000fe20000000800 */
[----:B------:R-:W-:Y:S02]  /*10e00*/  LEA.HI R7, R7, R6, RZ, 0x3 ;  /* 0x0000000607077211 */ /* 0x000fe400078f18ff */
[----:B------:R-:W-:Y:S01]  /*10e10*/  LOP3.LUT R29, R29, 0xffffffe0, RZ, 0xc0, !PT ;  /* 0xffffffe01d1d7812 */ /* 0x000fe200078ec0ff */
[----:B-1----:R-:W1:Y:S01]  /*10e20*/  S2R R11, SR_CTAID.Z ;  /* 0x00000000000b7919 */ /* 0x002e620000002700 */
[----:B-----5:R-:W-:Y:S01]  /*10e30*/  @P1 IMAD R24, R9, R8, RZ ;  /* 0x0000000809181224 */ /* 0x020fe200078e02ff */
[----:B------:R-:W-:Y:S01]  /*10e40*/  LOP3.LUT R9, R7, 0xfffffff8, RZ, 0xc0, !PT ;  /* 0xfffffff807097812 */ /* 0x000fe200078ec0ff */
[----:B------:R-:W-:Y:S04]  /*10e50*/  STS [R17+0x4000], R80 ;  /* 0x0040005011007388 */ /* 0x000fe80000000800 */
        /* <DEDUP_REMOVED lines=8> */
[----:B------:R3:W-:Y:S01]  /*10ee0*/  STS [R25+0x4400], R98 ;  /* 0x0044006219007388 */ /* 0x0007e20000000800 */
[----:B--2---:R-:W-:Y:S01]  /*10ef0*/  SHF.R.S32.HI R21, RZ, 0x3, R0 ;  /* 0x00000003ff157819 */ /* 0x004fe20000011400 */
[----:B---3--:R-:W-:Y:S01]  /*10f00*/  @P1 IMAD.MOV.U32 R25, RZ, RZ, 0x1 ;  /* 0x00000001ff191424 */ /* 0x008fe200078e00ff */
[----:B-1--4-:R-:W-:Y:S06]  /*10f10*/  @!P0 BRA `(.L_x_715) ;  /* 0x00000000001c8947 */ /* 0x012fec0003800000 */
[----:B------:R-:W1:Y:S01]  /*10f20*/  S2UR UR8, SR_CTAID.Y ;  /* 0x00000000000879c3 */ /* 0x000e620000002600 */
[----:B------:R-:W-:Y:S01]  /*10f30*/  ULDC UR5, c[0x0][0x2c4] ;  /* 0x0000b10000057ab9 */ /* 0x000fe20000000800 */
[----:B------:R-:W-:Y:S01]  /*10f40*/  PLOP3.LUT P2, PT, PT, PT, PT, 0x80, 0x0 ;  /* 0x000000000000781c */ /* 0x000fe20003f4f070 */
[----:B-1----:R-:W-:-:S04]  /*10f50*/  @!UP0 UIMAD UR13, UR8, UR5, URZ ;  /* 0x00000005080d82a4 */ /* 0x002fc8000f8e023f */
[----:B------:R-:W-:Y:S02]  /*10f60*/  USHF.R.S32.HI UR5, URZ, 0x1f, UR13 ;  /* 0x0000001f3f057899 */ /* 0x000fe4000801140d */
[----:B------:R-:W-:-:S04]  /*10f70*/  IMAD.U32 R30, RZ, RZ, UR13 ;  /* 0x0000000dff1e7e24 */ /* 0x000fc8000f8e00ff */
[----:B------:R-:W-:Y:S02]  /*10f80*/  MOV R31, UR5 ;  /* 0x00000005001f7c02 */ /* 0x000fe40008000f00 */
.L_x_715:
[----:B------:R-:W-:Y:S05]  /*10f90*/  @P1 BRA `(.L_x_716) ;  /* 0x0000000000181947 */ /* 0x000fea0003800000 */
[----:B------:R-:W1:Y:S01]  /*10fa0*/  LDC R24, c[0x0][0x2c4] ;  /* 0x0000b100ff187b82 */ /* 0x000e620000000800 */
[----:B------:R-:W-:Y:S02]  /*10fb0*/  ISETP.NE.AND P0, PT, RZ, UR9, PT ;  /* 0x00000009ff007c0c */ /* 0x000fe4000bf05270 */
[----:B------:R-:W-:-:S05]  /*10fc0*/  MOV R22, 0x1 ;  /* 0x0000000100167802 */ /* 0x000fca0000000f00 */
[----:B------:R-:W2:Y:S08]  /*10fd0*/  LDC R25, c[0x0][0x270] ;  /* 0x00009c00ff197b82 */ /* 0x000eb00000000800 */
[----:B-1----:R-:W2:Y:S02]  /*10fe0*/  @P0 LDC R24, c[0x0][0x2e4] ;  /* 0x0000b900ff180b82 */ /* 0x002ea40000000800 */
[----:B--2---:R-:W-:-:S07]  /*10ff0*/  IMAD R25, R24, R25, RZ ;  /* 0x0000001918197224 */ /* 0x004fce00078e02ff */
.L_x_716:
[----:B------:R-:W-:Y:S01]  /*11000*/  BAR.SYNC.DEFER_BLOCKING 0x0 ;  /* 0x0000000000007b1d */ /* 0x000fe20000010000 */
[----:B------:R-:W-:Y:S01]  /*11010*/  LEA.HI.SX32 R23, R0, 0x10, 0x1d ;  /* 0x0000001000177811 */ /* 0x000fe200078feaff */
[C---:B------:R-:W-:Y:S01]  /*11020*/  IMAD.IADD R8, R6.reuse, 0x1, -R29 ;  /* 0x0000000106087824 */ /* 0x040fe200078e0a1d */
[----:B------:R-:W-:Y:S01]  /*11030*/  ISETP.GE.AND P0, PT, R21, UR6, PT ;  /* 0x0000000615007c0c */ /* 0x000fe2000bf06270 */
[----:B------:R-:W-:Y:S01]  /*11040*/  IMAD.IADD R9, R6, 0x1, -R9 ;  /* 0x0000000106097824 */ /* 0x000fe200078e0a09 */
[----:B------:R-:W-:-:S03]  /*11050*/  ISETP.GE.AND P6, PT, R23, UR6, PT ;  /* 0x0000000617007c0c */ /* 0x000fc6000bfc6270 */
[----:B------:R-:W1:Y:S01]  /*11060*/  @P3 LDC R6, c[0x0][0x2e8] ;  /* 0x0000ba00ff063b82 */ /* 0x000e620000000800 */
[----:B------:R-:W-:Y:S01]  /*11070*/  SHF.R.S32.HI R23, RZ, 0x1f, R10 ;  /* 0x0000001fff177819 */ /* 0x000fe2000001140a */
[----:B------:R-:W2:Y:S01]  /*11080*/  @P3 MUFU.LG2 R2, R2 ;  /* 0x0000000200023308 */ /* 0x000ea20000000c00 */
[----:B------:R-:W-:Y:S01]  /*11090*/  LEA.HI.SX32 R21, R0, 0x20, 0x1d ;  /* 0x0000002000157811 */ /* 0x000fe200078feaff */
[----:B------:R-:W-:Y:S01]  /*110a0*/  IMAD R25, R20, R25, RZ ;  /* 0x0000001914197224 */ /* 0x000fe200078e02ff */
[----:B------:R-:W-:Y:S01]  /*110b0*/  LEA.HI R23, R23, R10, RZ, 0x2 ;  /* 0x0000000a17177211 */ /* 0x000fe200078f10ff */
[----:B------:R-:W-:Y:S01]  /*110c0*/  IMAD.MOV.U32 R20, RZ, RZ, 0x7f800000 ;  /* 0x7f800000ff147424 */ /* 0x000fe200078e00ff */
[----:B------:R-:W-:Y:S01]  /*110d0*/  ISETP.GE.AND P5, PT, R21, UR6, PT ;  /* 0x0000000615007c0c */ /* 0x000fe2000bfa6270 */
[----:B------:R-:W-:Y:S01]  /*110e0*/  @P4 FMUL.FTZ R21, R4, 0.69314718246459960938 ;  /* 0x3f31721804154820 */ /* 0x000fe20000410000 */
[----:B------:R-:W-:Y:S01]  /*110f0*/  LOP3.LUT R23, R23, 0xffffffc, RZ, 0xc0, !PT ;  /* 0x0ffffffc17177812 */ /* 0x000fe200078ec0ff */
[----:B------:R-:W-:Y:S01]  /*11100*/  IMAD R4, R22, UR4, RZ ;  /* 0x0000000416047c24 */ /* 0x000fe2000f8e02ff */
[----:B------:R-:W-:Y:S01]  /*11110*/  LOP3.LUT P1, RZ, R5, 0x3, RZ, 0xc0, !PT ;  /* 0x0000000305ff7812 */ /* 0x000fe2000782c0ff */
[----:B------:R-:W-:Y:S01]  /*11120*/  @P4 FFMA.FTZ R20, R132, R27, R21 ;  /* 0x0000001b84144223 */ /* 0x000fe20000010015 */
[----:B------:R-:W-:Y:S01]  /*11130*/  SHF.R.S32.HI R5, RZ, 0x1f, R8 ;  /* 0x0000001fff057819 */ /* 0x000fe20000011408 */
[----:B------:R-:W-:Y:S01]  /*11140*/  IMAD.IADD R23, R10, 0x1, -R23 ;  /* 0x000000010a177824 */ /* 0x000fe200078e0a17 */
[----:B------:R-:W-:Y:S01]  /*11150*/  SEL R25, R25, RZ, !P2 ;  /* 0x000000ff19197207 */ /* 0x000fe20005000000 */
[----:B------:R-:W-:Y:S01]  /*11160*/  IMAD.SHL.U32 R10, R4, 0x40, RZ ;  /* 0x00000040040a7824 */ /* 0x000fe200078e00ff */
[----:B------:R-:W-:Y:S01]  /*11170*/  LEA.HI R5, R5, R8, RZ, 0x2 ;  /* 0x0000000805057211 */ /* 0x000fe200078f10ff */
[----:B------:R3:W4:Y:S01]  /*11180*/  LDS.128 R16, [R209+0x1800] ;  /* 0x00180000d1107984 */ /* 0x0007220000000c00 */
[----:B--2---:R-:W-:Y:S01]  /*11190*/  @P3 FMUL.FTZ R2, R2, 0.69314718246459960938 ;  /* 0x3f31721802023820 */ /* 0x004fe20000410000 */
[----:B------:R-:W-:Y:S01]  /*111a0*/  IMAD R25, R11, R24, R25 ;  /* 0x000000180b197224 */ /* 0x000fe200078e0219 */
[----:B------:R-:W-:Y:S01]  /*111b0*/  SHF.R.S32.HI R4, RZ, 0x2, R5 ;  /* 0x00000002ff047819 */ /* 0x000fe20000011405 */
[----:B------:R3:W2:Y:S01]  /*111c0*/  LDS.128 R12, [R209+0x3800] ;  /* 0x00380000d10c7984 */ /* 0x0006a20000000c00 */
[----:B------:R-:W-:Y:S01]  /*111d0*/  SHF.R.S32.HI R5, RZ, 0x1f, R10 ;  /* 0x0000001fff057819 */ /* 0x000fe2000001140a */
[----:B------:R-:W-:Y:S01]  /*111e0*/  BSSY B0, `(.L_x_717) ;  /* 0x000001b000007945 */ /* 0x000fe20003800000 */
[--C-:B------:R-:W-:Y:S01]  /*111f0*/  IADD3 R10, P4, P2, R10, R30, R25.reuse ;  /* 0x0000001e0a0a7210 */ /* 0x100fe20007a9e019 */
[----:B------:R-:W-:Y:S01]  /*11200*/  IMAD.MOV.U32 R8, RZ, RZ, 0x7f800000 ;  /* 0x7f800000ff087424 */ /* 0x000fe200078e00ff */
[----:B------:R-:W-:Y:S01]  /*11210*/  SHF.R.S32.HI R30, RZ, 0x1f, R25 ;  /* 0x0000001fff1e7819 */ /* 0x000fe20000011419 */
[----:B-1----:R-:W-:Y:S01]  /*11220*/  @P3 FFMA.FTZ R8, R3, R6, R2 ;  /* 0x0000000603083223 */ /* 0x002fe20000010002 */
[----:B------:R-:W-:-:S02]  /*11230*/  IMAD R23, R23, 0x10, R4 ;  /* 0x0000001017177824 */ /* 0x000fc400078e0204 */
[----:B------:R-:W-:Y:S01]  /*11240*/  IMAD.SHL.U32 R6, R9, 0x8, RZ ;  /* 0x0000000809067824 */ /* 0x000fe200078e00ff */
[----:B------:R-:W-:Y:S01]  /*11250*/  IADD3.X R30, R5, R31, R30, P4, P2 ;  /* 0x0000001f051e7210 */ /* 0x000fe200027e441e */
[----:B---3--:R-:W-:Y:S06]  /*11260*/  @P1 BRA `(.L_x_718) ;  /* 0x0000000000481947 */ /* 0x008fec0003800000 */
[----:B------:R-:W-:Y:S01]  /*11270*/  UIMAD UR5, UR4, -0x40, UR15 ;  /* 0xffffffc0040578a4 */ /* 0x000fe2000f8e020f */
[----:B------:R-:W-:-:S05]  /*11280*/  VIADD R9, R23, 0x8 ;  /* 0x0000000817097836 */ /* 0x000fca0000000000 */
[----:B------:R-:W-:Y:S02]  /*11290*/  ISETP.GE.AND P4, PT, R23, UR5, PT ;  /* 0x0000000517007c0c */ /* 0x000fe4000bf86270 */
[----:B------:R-:W-:-:S11]  /*112a0*/  ISETP.GE.AND P3, PT, R9, UR5, PT ;  /* 0x0000000509007c0c */ /* 0x000fd6000bf66270 */
[----:B------:R-:W1:Y:S01]  /*112b0*/  @!P4 LDC.64 R4, c[0x0][0x2b0] ;  /* 0x0000ac00ff04cb82 */ /* 0x000e620000000a00 */
[-C--:B------:R-:W-:Y:S02]  /*112c0*/  @!P4 IMAD R23, R23, R22.reuse, RZ ;  /* 0x000000161717c224 */ /* 0x080fe400078e02ff */
[----:B------:R-:W-:-:S03]  /*112d0*/  @!P3 IMAD R21, R9, R22, RZ ;  /* 0x000000160915b224 */ /* 0x000fc600078e02ff */
[-C--:B------:R-:W-:Y:S02]  /*112e0*/  @!P4 IADD3 R9, P2, R23, R10.reuse, RZ ;  /* 0x0000000a1709c210 */ /* 0x080fe40007f5e0ff */
[----:B------:R-:W3:Y:S01]  /*112f0*/  @!P3 LDC.64 R2, c[0x0][0x2b0] ;  /* 0x0000ac00ff02bb82 */ /* 0x000ee20000000a00 */
[----:B------:R-:W-:Y:S02]  /*11300*/  @!P3 IADD3 R10, P1, R21, R10, RZ ;  /* 0x0000000a150ab210 */ /* 0x000fe40007f3e0ff */
        /* <DEDUP_REMOVED lines=8> */
.L_x_718:
[----:B------:R-:W-:Y:S05]  /*11390*/  BSYNC B0 ;  /* 0x0000000000007941 */ /* 0x000fea0003800000 */
.L_x_717:
[----:B-1----:R-:W-:Y:S01]  /*113a0*/  SHF.R.S32.HI R3, RZ, 0x1f, R11 ;  /* 0x0000001fff037819 */ /* 0x002fe2000001140b */
[----:B------:R-:W-:Y:S01]  /*113b0*/  ULDC.64 UR4, c[0x0][0x2a0] ;  /* 0x0000a80000047ab9 */ /* 0x000fe20000000a00 */
[----:B------:R-:W-:Y:S01]  /*113c0*/  SHF.R.S32.HI R2, RZ, 0x1f, R6 ;  /* 0x0000001fff027819 */ /* 0x000fe20000011406 */
[----:B------:R1:W3:Y:S01]  /*113d0*/  LDS.128 R24, [R209] ;  /* 0x00000000d1187984 */ /* 0x0002e20000000c00 */
[----:B------:R-:W-:Y:S01]  /*113e0*/  IADD3 R28, P1, R6, UR10, RZ ;  /* 0x0000000a061c7c10 */ /* 0x000fe2000ff3e0ff */
[----:B------:R-:W-:Y:S01]  /*113f0*/  BSSY B0, `(.L_x_719) ;  /* 0x000001f000007945 */ /* 0x000fe20003800000 */
[----:B------:R-:W-:Y:S01]  /*11400*/  LEA.HI.SX32 R0, R0, 0x30, 0x1d ;  /* 0x0000003000007811 */ /* 0x000fe200078feaff */
[----:B------:R1:W1:Y:S01]  /*11410*/  LDS.128 R20, [R209+0x2000] ;  /* 0x00200000d1147984 */ /* 0x0002620000000c00 */
[----:B------:R-:W-:Y:S01]  /*11420*/  IADD3.X R29, R2, UR7, RZ, P1, !PT ;  /* 0x00000007021d7c10 */ /* 0x000fe20008ffe4ff */
[----:B------:R-:W-:Y:S01]  /*11430*/  IMAD.U32 R2, RZ, RZ, UR14 ;  /* 0x0000000eff027e24 */ /* 0x000fe2000f8e00ff */
[----:B------:R-:W-:Y:S01]  /*11440*/  ISETP.GE.AND P4, PT, R0, UR6, PT ;  /* 0x0000000600007c0c */ /* 0x000fe2000bf86270 */
[----:B------:R-:W-:Y:S01]  /*11450*/  IMAD R0, R3, UR4, RZ ;  /* 0x0000000403007c24 */ /* 0x000fe2000f8e02ff */
[----:B------:R-:W-:Y:S01]  /*11460*/  SHF.R.S32.HI R4, RZ, 0x3, R7 ;  /* 0x00000003ff047819 */ /* 0x000fe20000011407 */
[----:B------:R-:W-:-:S03]  /*11470*/  IMAD.WIDE.U32 R28, R11, UR4, R28 ;  /* 0x000000040b1c7c25 */ /* 0x000fc6000f8e001c */
[----:B------:R-:W-:Y:S01]  /*11480*/  SHF.R.S32.HI R5, RZ, 0x1f, R4 ;  /* 0x0000001fff057819 */ /* 0x000fe20000011404 */
[----:B------:R-:W-:Y:S02]  /*11490*/  IMAD R31, R11, UR5, R0 ;  /* 0x000000050b1f7c24 */ /* 0x000fe4000f8e0200 */
[----:B------:R1:W1:Y:S01]  /*114a0*/  LDS.128 R8, [R209+0x4000] ;  /* 0x00400000d1087984 */ /* 0x0002620000000c00 */
[----:B------:R-:W-:-:S04]  /*114b0*/  IMAD.WIDE R2, R2, 0x40, R4 ;  /* 0x0000004002027825 */ /* 0x000fc800078e0204 */
[----:B------:R-:W-:Y:S01]  /*114c0*/  IMAD.IADD R31, R31, 0x1, R29 ;  /* 0x000000011f1f7824 */ /* 0x000fe200078e021d */
[----:B------:R-:W-:Y:S06]  /*114d0*/  @P0 BRA `(.L_x_720) ;  /* 0x0000000000400947 */ /* 0x000fec0003800000 */
        /* <DEDUP_REMOVED lines=14> */
[----:B-1----:R3:W-:Y:S04]  /*115c0*/  @!P1 STG.E.128 desc[UR22][R4.64+0x80], R20 ;  /* 0x0000801404009986 */ /* 0x0027e8000c101d16 */
[----:B------:R3:W-:Y:S02]  /*115d0*/  @!P0 STG.E.128 desc[UR22][R4.64+0x100], R8 ;  /* 0x0001000804008986 */ /* 0x0007e4000c101d16 */
.L_x_720:
[----:B------:R-:W-:Y:S05]  /*115e0*/  BSYNC B0 ;  /* 0x0000000000007941 */ /* 0x000fea0003800000 */
.L_x_719:
[----:B---3--:R3:W2:Y:S01]  /*115f0*/  LDS.128 R24, [R209+0x800] ;  /* 0x00080000d1187984 */ /* 0x0086a20000000c00 */
[----:B------:R-:W-:Y:S03]  /*11600*/  BSSY B0, `(.L_x_721) ;  /* 0x0000017000007945 */ /* 0x000fe60003800000 */
[----:B-1----:R3:W1:Y:S04]  /*11610*/  LDS.128 R20, [R209+0x2800] ;  /* 0x00280000d1147984 */ /* 0x0026680000000c00 */
[----:B------:R3:W1:Y:S01]  /*11620*/  LDS.128 R8, [R209+0x4800] ;  /* 0x00480000d1087984 */ /* 0x0006620000000c00 */
        /* <DEDUP_REMOVED lines=17> */
[----:B--2---:R2:W-:Y:S04]  /*11740*/  @!P2 STG.E.128 desc[UR22][R4.64], R24 ;  /* 0x000000180400a986 */ /* 0x0045e8000c101d16 */
[----:B-1----:R2:W-:Y:S04]  /*11750*/  @!P1 STG.E.128 desc[UR22][R4.64+0x80], R20 ;  /* 0x0000801404009986 */ /* 0x0025e8000c101d16 */
[----:B------:R2:W-:Y:S02]  /*11760*/  @!P0 STG.E.128 desc[UR22][R4.64+0x100], R8 ;  /* 0x0001000804008986 */ /* 0x0005e4000c101d16 */
.L_x_722:
[----:B------:R-:W-:Y:S05]  /*11770*/  BSYNC B0 ;  /* 0x0000000000007941 */ /* 0x000fea0003800000 */
.L_x_721:
[----:B--2---:R2:W2:Y:S01]  /*11780*/  LDS.128 R24, [R209+0x1000] ;  /* 0x00100000d1187984 */ /* 0x0044a20000000c00 */
        /* <DEDUP_REMOVED lines=23> */
.L_x_724:
[----:B------:R-:W-:Y:S05]  /*11900*/  BSYNC B0 ;  /* 0x0000000000007941 */ /* 0x000fea0003800000 */
.L_x_723:
        /* <DEDUP_REMOVED lines=18> */
[----:B----4-:R4:W-:Y:S04]  /*11a30*/  @!P2 STG.E.128 desc[UR22][R2.64], R16 ;  /* 0x000000100200a986 */ /* 0x0109e8000c101d16 */
[----:B------:R4:W-:Y:S01]  /*11a40*/  @!P1 STG.E.128 desc[UR22][R2.64+0x80], R12 ;  /* 0x0000800c02009986 */ /* 0x0009e2000c101d16 */
[----:B------:R-:W-:Y:S05]  /*11a50*/  @P0 EXIT ;  /* 0x000000000000094d */ /* 0x000fea0003800000 */
[----:B--2---:R-:W-:Y:S01]  /*11a60*/  STG.E.128 desc[UR22][R2.64+0x100], R8 ;  /* 0x0001000802007986 */ /* 0x004fe2000c101d16 */
[----:B------:R-:W-:Y:S05]  /*11a70*/  EXIT ;  /* 0x000000000000794d */ /* 0x000fea0003800000 */
.L_x_725:
        /* <DEDUP_REMOVED lines=16> */
.L_x_1521:


//--------------------- .text._ZN5flash16flash_fwd_kernelI23Flash_fwd_kernel_traitsILi192ELi64ELi64ELi4ELb0ELb0EN7cutlass6half_tE19Flash_kernel_traitsILi192ELi64ELi64ELi4ES3_EELb1ELb0ELb0ELb0ELb0ELb1ELb0ELb0EEEvNS_16Flash_fwd_paramsE --------------------------
	.section	.text._ZN5flash16flash_fwd_kernelI23Flash_fwd_kernel_traitsILi192ELi64ELi64ELi4ELb0ELb0EN7cutlass6half_tE19Flash_kernel_traitsILi192ELi64ELi64ELi4ES3_EELb1ELb0ELb0ELb0ELb0ELb1ELb0ELb0EEEvNS_16Flash_fwd_paramsE,"ax",@progbits
	.align	128
        .global         _ZN5flash16flash_fwd_kernelI23Flash_fwd_kernel_traitsILi192ELi64ELi64ELi4ELb0ELb0EN7cutlass6half_tE19Flash_kernel_traitsILi192ELi64ELi64ELi4ES3_EELb1ELb0ELb0ELb0ELb0ELb1ELb0ELb0EEEvNS_16Flash_fwd_paramsE
        .type           _ZN5flash16flash_fwd_kernelI23Flash_fwd_kernel_traitsILi192ELi64ELi64ELi4ELb0ELb0EN7cutlass6half_tE19Flash_kernel_traitsILi192ELi64ELi64ELi4ES3_EELb1ELb0ELb0ELb0ELb0ELb1ELb0ELb0EEEvNS_16Flash_fwd_paramsE,@function
        .size           _ZN5flash16flash_fwd_kernelI23Flash_fwd_kernel_traitsILi192ELi64ELi64ELi4ELb0ELb0EN7cutlass6half_tE19Flash_kernel_traitsILi192ELi64ELi64ELi4ES3_EELb1ELb0ELb0ELb0ELb0ELb1ELb0ELb0EEEvNS_16Flash_fwd_paramsE,(.L_x_1522 - _ZN5flash16flash_fwd_kernelI23Flash_fwd_kernel_traitsILi192ELi64ELi64ELi4ELb0ELb0EN7cutlass6half_tE19Flash_kernel_traitsILi192ELi64ELi64ELi4ES3_EELb1ELb0ELb0ELb0ELb0ELb1ELb0ELb0EEEvNS_16Flash_fwd_paramsE)
        .other          _ZN5flash16flash_fwd_kernelI23Flash_fwd_kernel_traitsILi192ELi64ELi64ELi4ELb0ELb0EN7cutlass6half_tE19Flash_kernel_traitsILi192ELi64ELi64ELi4ES3_EELb1ELb0ELb0ELb0ELb0ELb1ELb0ELb0EEEvNS_16Flash_fwd_paramsE,@"STO_CUDA_ENTRY STV_DEFAULT"
_ZN5flash16flash_fwd_kernelI23Flash_fwd_kernel_traitsILi192ELi64ELi64ELi4ELb0ELb0EN7cutlass6half_tE19Flash_kernel_traitsILi192ELi64ELi64ELi4ES3_EELb1ELb0ELb0ELb0ELb0ELb1ELb0ELb0EEEvNS_16Flash_fwd_paramsE:
.text._ZN5flash16flash_fwd_kernelI23Flash_fwd_kernel_traitsILi192ELi64ELi64ELi4ELb0ELb0EN7cutlass6half_tE19Flash_kernel_traitsILi192ELi64ELi64ELi4ES3_EELb1ELb0ELb0ELb0ELb0ELb1ELb0ELb0EEEvNS_16Flash_fwd_paramsE:
[----:B------:R-:W-:Y:S08]  /*0000*/  LDC R1, c[0x0][0x28] ;  /* 0x00000a00ff017b82 */ /* 0x000ff00000000800 */
[----:B------:R-:W1:Y:S01]  /*0010*/  LDC R2, c[0x0][0x3a8] ;  /* 0x0000ea00ff027b82 */ /* 0x000e620000000800 */
[----:B------:R-:W-:Y:S01]  /*0020*/  ULDC.U8 UR4, c[0x0][0x3b4] ;  /* 0x0000ed0000047ab9 */ /* 0x000fe20000000000 */
[----:B------:R-:W-:Y:S01]  /*0030*/  ULDC.64 UR32, c[0x0][0x3a0] ;  /* 0x0000e80000207ab9 */ /* 0x000fe20000000a00 */
[----:B------:R-:W-:Y:S01]  /*0040*/  ISETP.NE.AND P2, PT, RZ, UR4, PT ;  /* 0x00000004ff007c0c */ /* 0x000fe2000bf45270 */
[----:B------:R-:W-:Y:S01]  /*0050*/  IMAD.U32 R6, RZ, RZ, UR32 ;  /* 0x00000020ff067e24 */ /* 0x000fe2000f8e00ff */
[----:B------:R-:W-:Y:S01]  /*0060*/  ULDC.64 UR28, c[0x0][0x208] ;  /* 0x00008200001c7ab9 */ /* 0x000fe20000000a00 */
[----:B------:R-:W-:-:S02]  /*0070*/  IMAD.U32 R7, RZ, RZ, UR33 ;  /* 0x00000021ff077e24 */ /* 0x000fc4000f8e00ff */
[----:B------:R-:W1:Y:S01]  /*0080*/  LDC R3, c[0x0][0x3ac] ;  /* 0x0000eb00ff037b82 */ /* 0x000e620000000800 */
[----:B------:R-:W2:Y:S01]  /*0090*/  S2R R80, SR_TID.X ;  /* 0x0000000000507919 */ /* 0x000ea20000002100 */
[----:B------:R-:W-:Y:S01]  /*00a0*/  ULDC.64 UR6, c[0x0][0x2f0] ;  /* 0x0000bc0000067ab9 */ /* 0x000fe20000000a00 */
[----:B------:R-:W-:-:S05]  /*00b0*/  ULDC.64 UR10, c[0x0][0x2f0] ;  /* 0x0000bc00000a7ab9 */ /* 0x000fca0000000a00 */
[----:B------:R-:W3:Y:S01]  /*00c0*/  @P2 LDG.E.64 R6, desc[UR28][R6.64] ;  /* 0x0000001c06062981 */ /* 0x000ee2000c1e1b00 */
[----:B------:R-:W-:Y:S08]  /*00d0*/  S2UR UR24, SR_CTAID.X ;  /* 0x00000000001879c3 */ /* 0x000ff00000002500 */
[----:B------:R-:W4:Y:S01]  /*00e0*/  S2UR UR13, SR_CTAID.Y ;  /* 0x00000000000d79c3 */ /* 0x000f220000002600 */
[----:B-1----:R-:W5:Y:S07]  /*00f0*/  @P2 LDG.E.64 R4, desc[UR28][R2.64] ;  /* 0x0000001c02042981 */ /* 0x002f6e000c1e1b00 */
[----:B------:R-:W1:Y:S01]  /*0100*/  S2UR UR9, SR_CTAID.Z ;  /* 0x00000000000979c3 */ /* 0x000e620000002700 */
[----:B------:R-:W-:-:S03]  /*0110*/  UISETP.NE.U32.AND UP2, UPT, UR6, URZ, UPT ;  /* 0x0000003f0600728c */ /* 0x000fc6000bf45070 */
[----:B------:R-:W-:Y:S01]  /*0120*/  ULDC.U8 UR6, c[0x0][0x3c2] ;  /* 0x0000f08000067ab9 */ /* 0x000fe20000000000 */
[----:B------:R-:W-:Y:S02]  /*0130*/  UISETP.NE.AND.EX UP2, UPT, UR7, URZ, UPT, UP2 ;  /* 0x0000003f0700728c */ /* 0x000fe4000bf45320 */
[----:B------:R-:W-:Y:S01]  /*0140*/  UISETP.NE.AND UP3, UPT, UR6, URZ, UPT ;  /* 0x0000003f0600728c */ /* 0x000fe2000bf65270 */
[----:B------:R-:W5:Y:S02]  /*0150*/  @P2 LDC R0, c[0x0][0x3b0] ;  /* 0x0000ec00ff002b82 */ /* 0x000f640000000800 */
[----:B------:R-:W-:Y:S01]  /*0160*/  ULDC.64 UR6, c[0x0][0x2f8] ;  /* 0x0000be0000067ab9 */ /* 0x000fe20000000a00 */
[----:B------:R-:W-:Y:S01]  /*0170*/  PLOP3.LUT P0, PT, PT, PT, UP2, 0x80, 0x0 ;  /* 0x000000000000781c */ /* 0x000fe20003f0f028 */
[----:B----4-:R-:W-:Y:S02]  /*0180*/  UIMAD.WIDE UR10, UR13, 0x4, UR10 ;  /* 0x000000040d0a78a5 */ /* 0x010fe4000f8e020a */
[----:B-1----:R-:W-:-:S04]  /*0190*/  ULOP3.LUT UR4, UR9, UR24, UR13, 0xfe, !UPT ;  /* 0x0000001809047292 */ /* 0x002fc8000f8efe0d */
[----:B------:R-:W-:Y:S01]  /*01a0*/  IMAD.U32 R14, RZ, RZ, UR10 ;  /* 0x0000000aff0e7e24 */ /* 0x000fe2000f8e00ff */
[----:B------:R-:W-:Y:S01]  /*01b0*/  UIMAD.WIDE UR6, UR13, 0x4, UR6 ;  /* 0x000000040d0678a5 */ /* 0x000fe2000f8e0206 */
[----:B------:R-:W-:Y:S01]  /*01c0*/  IMAD.U32 R15, RZ, RZ, UR11 ;  /* 0x0000000bff0f7e24 */ /* 0x000fe2000f8e00ff */
[----:B--2---:R-:W-:Y:S01]  /*01d0*/  LOP3.LUT P3, RZ, R80, UR4, RZ, 0xfc, !PT ;  /* 0x0000000450ff7c12 */ /* 0x004fe2000f86fcff */
[----:B------:R-:W-:Y:S02]  /*01e0*/  ULDC.64 UR4, c[0x0][0x300] ;  /* 0x0000c00000047ab9 */ /* 0x000fe40000000a00 */
[----:B------:R-:W-:-:S04]  /*01f0*/  UISETP.NE.U32.AND UP1, UPT, UR4, URZ, UPT ;  /* 0x0000003f0400728c */ /* 0x000fc8000bf25070 */
[----:B------:R-:W-:-:S03]  /*0200*/  UISETP.NE.AND.EX UP1, UPT, UR5, URZ, UPT, UP1 ;  /* 0x0000003f0500728c */ /* 0x000fc6000bf25310 */
[----:B------:R-:W-:Y:S02]  /*0210*/  ULDC.64 UR4, c[0x0][0x2f8] ;  /* 0x0000be0000047ab9 */ /* 0x000fe40000000a00 */
[----:B------:R-:W-:Y:S01]  /*0220*/  UISETP.EQ.U32.AND UP0, UPT, UR4, URZ, UPT ;  /* 0x0000003f0400728c */ /* 0x000fe2000bf02070 */
[----:B------:R-:W1:Y:S03]  /*0230*/  @!P3 LDC.64 R10, c[0x0][0x3b8] ;  /* 0x0000ee00ff0abb82 */ /* 0x000e660000000a00 */
[----:B------:R-:W-:Y:S02]  /*0240*/  UISETP.EQ.OR.EX UP0, UPT, UR5, URZ, !UP3, UP0 ;  /* 0x0000003f0500728c */ /* 0x000fe4000df02700 */
[----:B------:R-:W-:Y:S02]  /*0250*/  @UP1 ULDC.64 UR10, c[0x0][0x300] ;  /* 0x0000c000000a1ab9 */ /* 0x000fe40000000a00 */
[----:B------:R-:W-:Y:S01]  /*0260*/  @UP1 UIMAD.WIDE UR10, UR13, 0x4, UR10 ;  /* 0x000000040d0a18a5 */ /* 0x000fe2000f8e020a */
[----:B---3--:R-:W-:-:S02]  /*0270*/  @P2 R2UR UR32, R6 ;  /* 0x00000000062022ca */ /* 0x008fc400000e0000 */
[----:B------:R-:W-:-:S11]  /*0280*/  @P2 R2UR UR33, R7 ;  /* 0x00000000072122ca */ /* 0x000fd600000e0000 */
[----:B------:R-:W-:Y:S02]  /*0290*/  IMAD.U32 R12, RZ, RZ, UR32 ;  /* 0x00000020ff0c7e24 */ /* 0x000fe4000f8e00ff */
[----:B------:R-:W-:Y:S01]  /*02a0*/  IMAD.U32 R13, RZ, RZ, UR33 ;  /* 0x00000021ff0d7e24 */ /* 0x000fe2000f8e00ff */
[----:B-----5:R-:W-:-:S04]  /*02b0*/  @P2 IADD3 R2, P1, R4, R0, RZ ;  /* 0x0000000004022210 */ /* 0x020fc80007f3e0ff */
[----:B-1----:R1:W-:Y:S01]  /*02c0*/  @!P3 STG.E.64 desc[UR28][R10.64], R12 ;  /* 0x0000000c0a00b986 */ /* 0x0023e2000c101b1c */
[----:B------:R-:W-:Y:S01]  /*02d0*/  @P2 IMAD.X R3, RZ, RZ, R5, P1 ;  /* 0x000000ffff032224 */ /* 0x000fe200008e0605 */
[----:B------:R-:W-:Y:S02]  /*02e0*/  PLOP3.LUT P2, PT, PT, PT, UP0, 0x80, 0x0 ;  /* 0x000000000000781c */ /* 0x000fe40003f4f008 */
[----:B------:R-:W-:Y:S02]  /*02f0*/  PLOP3.LUT P1, PT, PT, PT, UP1, 0x80, 0x0 ;  /* 0x000000000000781c */ /* 0x000fe40003f2f018 */
[----:B------:R2:W-:Y:S01]  /*0300*/  @!P3 STG.E.64 desc[UR28][R10.64+0x8], R2 ;  /* 0x000008020a00b986 */ /* 0x0005e2000c101b1c */
[----:B------:R-:W-:Y:S01]  /*0310*/  IMAD.U32 R4, RZ, RZ, UR6 ;  /* 0x00000006ff047e24 */ /* 0x000fe2000f8e00ff */
[----:B------:R-:W-:Y:S01]  /*0320*/  SHF.R.S32.HI R23, RZ, 0x1f, R80 ;  /* 0x0000001fff177819 */ /* 0x000fe20000011450 */
[----:B------:R-:W-:Y:S01]  /*0330*/  IMAD.U32 R5, RZ, RZ, UR7 ;  /* 0x00000007ff057e24 */ /* 0x000fe2000f8e00ff */
[----:B------:R-:W3:Y:S01]  /*0340*/  @P0 LDG.E R8, desc[UR28][R14.64] ;  /* 0x0000001c0e080981 */ /* 0x000ee2000c1e1900 */
[----:B------:R-:W-:Y:S01]  /*0350*/  UMOV UR23, 0xffffffff ;  /* 0xffffffff00177882 */ /* 0x000fe20000000000 */
[----:B------:R-:W-:-:S02]  /*0360*/  ULDC UR6, c[0x0][0x270] ;  /* 0x00009c0000067ab9 */ /* 0x000fc40000000800 */
[----:B------:R4:W5:Y:S04]  /*0370*/  @P0 LDG.E R7, desc[UR28][R14.64+0x4] ;  /* 0x0000041c0e070981 */ /* 0x000968000c1e1900 */
[----:B------:R-:W2:Y:S01]  /*0380*/  @!P2 LDG.E R6, desc[UR28][R4.64] ;  /* 0x0000001c0406a981 */ /* 0x000ea2000c1e1900 */
[----:B-1----:R-:W-:Y:S02]  /*0390*/  IMAD.U32 R12, RZ, RZ, UR10 ;  /* 0x0000000aff0c7e24 */ /* 0x002fe4000f8e00ff */
[----:B------:R-:W-:-:S05]  /*03a0*/  IMAD.U32 R13, RZ, RZ, UR11 ;  /* 0x0000000bff0d7e24 */ /* 0x000fca000f8e00ff */
[----:B------:R-:W2:Y:S01]  /*03b0*/  @P1 LDG.E R0, desc[UR28][R12.64] ;  /* 0x0000001c0c001981 */ /* 0x000ea2000c1e1900 */
[----:B----4-:R-:W-:Y:S01]  /*03c0*/  LEA.HI R14, R23, R80, RZ, 0x5 ;  /* 0x00000050170e7211 */ /* 0x010fe200078f28ff */
[----:B------:R-:W-:Y:S01]  /*03d0*/  UIMAD UR7, UR13, UR6, UR9 ;  /* 0x000000060d0772a4 */ /* 0x000fe2000f8e0209 */
[----:B------:R-:W-:Y:S01]  /*03e0*/  UMOV UR8, 0xffffffff ;  /* 0xffffffff00087882 */ /* 0x000fe20000000000 */
[----:B------:R-:W-:Y:S01]  /*03f0*/  UMOV UR14, URZ ;  /* 0x0000003f000e7c82 */ /* 0x000fe20008000000 */
[----:B---3--:R-:W-:Y:S02]  /*0400*/  @P0 R2UR UR23, R8 ;  /* 0x00000000081702ca */ /* 0x008fe400000e0000 */
[----:B-----5:R-:W-:Y:S02]  /*0410*/  @P0 R2UR UR25, R7 ;  /* 0x00000000071902ca */ /* 0x020fe400000e0000 */
[----:B------:R-:W-:Y:S02]  /*0420*/  ISETP.NE.U32.AND P0, PT, RZ, UR4, PT ;  /* 0x00000004ff007c0c */ /* 0x000fe4000bf05070 */
[----:B------:R-:W-:-:S02]  /*0430*/  LOP3.LUT R7, R14, 0xffffffe0, RZ, 0xc0, !PT ;  /* 0xffffffe00e077812 */ /* 0x000fc400078ec0ff */
[----:B--2---:R-:W-:Y:S01]  /*0440*/  @!P2 R2UR UR8, R6 ;  /* 0x000000000608a2ca */ /* 0x004fe200000e0000 */
[----:B------:R-:W-:Y:S01]  /*0450*/  USHF.L.U32 UR4, UR7, 0x5, URZ ;  /* 0x0000000507047899 */ /* 0x000fe2000800063f */
[----:B------:R-:W-:-:S03]  /*0460*/  ISETP.NE.AND.EX P2, PT, RZ, UR5, PT, P0 ;  /* 0x00000005ff007c0c */ /* 0x000fc6000bf45300 */
[----:B------:R-:W-:Y:S02]  /*0470*/  USHF.R.S32.HI UR5, URZ, 0x1f, UR4 ;  /* 0x0000001f3f057899 */ /* 0x000fe40008011404 */
[----:B------:R-:W-:Y:S01]  /*0480*/  @UP2 UIADD3 UR25, UR25, -UR23, URZ ;  /* 0x8000001719192290 */ /* 0x000fe2000fffe03f */
[----:B------:R-:W-:Y:S01]  /*0490*/  @P1 R2UR UR14, R0 ;  /* 0x00000000000e12ca */ /* 0x000fe200000e0000 */
[----:B------:R-:W-:-:S05]  /*04a0*/  IMAD.IADD R0, R80, 0x1, -R7 ;  /* 0x0000000150007824 */ /* 0x000fca00078e0a07 */
[--C-:B------:R-:W-:Y:S02]  /*04b0*/  IADD3 R2, P1, P0, R2, UR4, R0.reuse ;  /* 0x0000000402027c10 */ /* 0x100fe4000f83e000 */
[----:B------:R-:W-:Y:S01]  /*04c0*/  SHF.R.S32.HI R0, RZ, 0x1f, R0 ;  /* 0x0000001fff007819 */ /* 0x000fe20000011400 */
[----:B------:R-:W-:-:S03]  /*04d0*/  @!UP2 ULDC UR25, c[0x0][0x2c4] ;  /* 0x0000b1000019aab9 */ /* 0x000fc60000000800 */
[----:B------:R-:W-:Y:S01]  /*04e0*/  IADD3.X R3, R3, UR5, R0, P1, P0 ;  /* 0x0000000503037c10 */ /* 0x000fe20008fe0400 */
        /* <DEDUP_REMOVED lines=8> */
.L_x_726:
[----:B------:R-:W-:-:S05]  /*0570*/  ULDC UR7, c[0x0][0x2c8] ;  /* 0x0000b20000077ab9 */ /* 0x000fca0000000800 */
.L_x_727:
        /* <DEDUP_REMOVED lines=19> */
[----:B------:R-:W-:Y:S01]  /*06b0*/  @!UP2 UIADD3 UR12, UR4, UR7, -UR14 ;  /* 0x00000007040ca290 */ /* 0x000fe2000fffe80e */
[----:B------:R-:W-:Y:S11]  /*06c0*/  @!P0 EXIT ;  /* 0x000000000000894d */ /* 0x000ff60003800000 */
[----:B------:R-:W-:Y:S02]  /*06d0*/  UISETP.GE.AND UP0, UPT, UR12, 0x1, UPT ;  /* 0x000000010c00788c */ /* 0x000fe4000bf06270 */
[----:B------:R-:W-:-:S04]  /*06e0*/  UIADD3 UR4, UR12, 0x3f, URZ ;  /* 0x0000003f0c047890 */ /* 0x000fc8000fffe03f */
[----:B------:R-:W-:Y:S01]  /*06f0*/  PLOP3.LUT P0, PT, PT, PT, UP0, 0x80, 0x0 ;  /* 0x000000000000781c */ /* 0x000fe20003f0f008 */
[----:B------:R-:W-:-:S04]  /*0700*/  USHF.R.S32.HI UR38, URZ, 0x1f, UR4 ;  /* 0x0000001f3f267899 */ /* 0x000fc80008011404 */
[----:B------:R-:W-:-:S08]  /*0710*/  ULEA.HI UR38, UR38, UR4, URZ, 0x6 ;  /* 0x0000000426267291 */ /* 0x000fd0000f8f303f */
[----:B------:R-:W-:Y:S05]  /*0720*/  @!P0 BRA `(.L_x_728) ;  /* 0x00000094008c8947 */ /* 0x000fea0003800000 */
[----:B------:R-:W1:Y:S01]  /*0730*/  LDC R27, c[0x0][0x278] ;  /* 0x00009e00ff1b7b82 */ /* 0x000e620000000800 */
[----:B------:R-:W2:Y:S01]  /*0740*/  S2R R4, SR_CTAID.Z ;  /* 0x0000000000047919 */ /* 0x000ea20000002700 */
[----:B------:R-:W-:Y:S01]  /*0750*/  UISETP.NE.AND UP0, UPT, UR23, -0x1, UPT ;  /* 0xffffffff1700788c */ /* 0x000fe2000bf05270 */
[----:B------:R-:W-:Y:S01]  /*0760*/  LEA.HI R7, R23, R80, RZ, 0x3 ;  /* 0x0000005017077211 */ /* 0x000fe200078f18ff */
[----:B------:R-:W-:-:S03]  /*0770*/  UIADD3 UR22, -UR22, UR25, URZ ;  /* 0x0000001916167290 */ /* 0x000fc6000fffe13f */
[----:B------:R-:W-:Y:S02]  /*0780*/  SHF.R.S32.HI R24, RZ, 0x3, R7 ;  /* 0x00000003ff187819 */ /* 0x000fe40000011407 */
[----:B------:R-:W-:Y:S02]  /*0790*/  LOP3.LUT R7, R7, 0xfffffff8, RZ, 0xc0, !PT ;  /* 0xfffffff807077812 */ /* 0x000fe400078ec0ff */
[C---:B------:R-:W-:Y:S01]  /*07a0*/  ISETP.GE.AND P4, PT, R24.reuse, UR22, PT ;  /* 0x0000001618007c0c */ /* 0x040fe2000bf86270 */
[C---:B------:R-:W-:Y:S01]  /*07b0*/  VIADD R12, R24.reuse, 0x10 ;  /* 0x00000010180c7836 */ /* 0x040fe20000000000 */
[----:B------:R-:W-:Y:S01]  /*07c0*/  @!UP0 USHF.R.S32.HI UR10, URZ, 0x1f, UR13 ;  /* 0x0000001f3f0a8899 */ /* 0x000fe2000801140d */
[----:B------:R-:W-:Y:S01]  /*07d0*/  VIADD R22, R24, 0x20 ;  /* 0x0000002018167836 */ /* 0x000fe20000000000 */
[----:B------:R-:W-:Y:S01]  /*07e0*/  @UP0 ULDC.64 UR6, c[0x0][0x240] ;  /* 0x0000900000060ab9 */ /* 0x000fe20000000a00 */
[----:B------:R-:W-:Y:S01]  /*07f0*/  @!UP0 ULDC.64 UR4, c[0x0][0x228] ;  /* 0x00008a0000048ab9 */ /* 0x000fe20000000a00 */
[----:B------:R-:W-:Y:S01]  /*0800*/  @UP0 UIMAD.WIDE.U32 UR16, UR23, UR6, URZ ;  /* 0x00000006171002a5 */ /* 0x000fe2000f8e003f */
[----:B------:R-:W-:Y:S01]  /*0810*/  ISETP.GE.AND P3, PT, R12, UR22, PT ;  /* 0x000000160c007c0c */ /* 0x000fe2000bf66270 */
[----:B------:R-:W-:Y:S01]  /*0820*/  @!UP0 UIMAD UR6, UR10, UR4, URZ ;  /* 0x000000040a0682a4 */ /* 0x000fe2000f8e023f */
[----:B------:R-:W-:Y:S01]  /*0830*/  IMAD.SHL.U32 R15, R24, 0x40, RZ ;  /* 0x00000040180f7824 */ /* 0x000fe200078e00ff */
[----:B------:R-:W-:Y:S01]  /*0840*/  @!UP0 UIMAD.WIDE.U32 UR18, UR13, UR4, URZ ;  /* 0x000000040d1282a5 */ /* 0x000fe2000f8e003f */
[----:B------:R-:W-:Y:S01]  /*0850*/  ISETP.GE.AND P1, PT, R22, UR22, PT ;  /* 0x0000001616007c0c */ /* 0x000fe2000bf26270 */
[----:B------:R-:W-:Y:S01]  /*0860*/  USHF.R.S32.HI UR4, URZ, 0x1f, UR9 ;  /* 0x0000001f3f047899 */ /* 0x000fe20008011409 */
[----:B-1----:R-:W-:Y:S01]  /*0870*/  IABS R10, R27 ;  /* 0x0000001b000a7213 */ /* 0x002fe20000000000 */
[----:B------:R-:W-:Y:S01]  /*0880*/  @UP0 UIMAD UR10, UR23, UR7, UR17 ;  /* 0x00000007170a02a4 */ /* 0x000fe2000f8e0211 */
[----:B------:R-:W-:Y:S01]  /*0890*/  SHF.R.S32.HI R25, RZ, 0x1f, R24 ;  /* 0x0000001fff197819 */ /* 0x000fe20000011418 */
[----:B------:R-:W-:Y:S01]  /*08a0*/  @!UP0 UIMAD UR5, UR13, UR5, UR6 ;  /* 0x000000050d0582a4 */ /* 0x000fe2000f8e0206 */
[----:B------:R-:W1:Y:S01]  /*08b0*/  I2F.RP R5, R10 ;  /* 0x0000000a00057306 */ /* 0x000e620000209400 */
[----:B------:R-:W-:Y:S01]  /*08c0*/  @!UP0 UMOV UR16, UR18 ;  /* 0x0000001200108c82 */ /* 0x000fe20008000000 */
[----:B------:R-:W-:Y:S01]  /*08d0*/  ULDC.64 UR6, c[0x0][0x258] ;  /* 0x0000960000067ab9 */ /* 0x000fe20000000a00 */
[----:B------:R-:W-:Y:S01]  /*08e0*/  @!UP0 UIADD3 UR10, UR19, UR5, URZ ;  /* 0x00000005130a8290 */ /* 0x000fe2000fffe03f */
[----:B------:R-:W-:Y:S01]  /*08f0*/  IMAD.U32 R38, RZ, RZ, UR6 ;  /* 0x00000006ff267e24 */ /* 0x000fe2000f8e00ff */
[----:B--2---:R-:W-:Y:S01]  /*0900*/  IABS R4, R4 ;  /* 0x0000000400047213 */ /* 0x004fe20000000000 */
[----:B------:R-:W-:Y:S01]  /*0910*/  UIMAD UR4, UR4, UR6, URZ ;  /* 0x00000006040472a4 */ /* 0x000fe2000f8e023f */
[----:B------:R-:W-:Y:S01]  /*0920*/  LOP3.LUT R15, R15, 0x1c0, RZ, 0xc0, !PT ;  /* 0x000001c00f0f7812 */ /* 0x000fe200078ec0ff */
[----:B------:R-:W-:Y:S01]  /*0930*/  ULEA.HI.SX32 UR5, UR38, 0xffffffff, 0x1a ;  /* 0xffffffff26057891 */ /* 0x000fe2000f8fd23f */
[----:B------:R-:W2:Y:S01]  /*0940*/  @!P3 S2R R30, SR_CgaCtaId ;  /* 0x00000000001eb919 */ /* 0x000ea20000008800 */
[----:B------:R-:W-:Y:S01]  /*0950*/  UIMAD UR7, UR9, UR7, UR4 ;  /* 0x00000007090772a4 */ /* 0x000fe2000f8e0204 */
[----:B------:R-:W-:Y:S01]  /*0960*/  VIADD R19, R24, 0x30 ;  /* 0x0000003018137836 */ /* 0x000fe20000000000 */
[----:B------:R-:W-:Y:S01]  /*0970*/  UIMAD UR15, UR5, -0x40, UR12 ;  /* 0xffffffc0050f78a4 */ /* 0x000fe2000f8e020c */
[----:B------:R-:W3:Y:S01]  /*0980*/  @!P1 S2R R28, SR_CgaCtaId ;  /* 0x00000000001c9919 */ /* 0x000ee20000008800 */
[----:B------:R-:W-:Y:S01]  /*0990*/  UMOV UR6, 0x400 ;  /* 0x0000040000067882 */ /* 0x000fe20000000000 */
[----:B-1----:R-:W1:Y:S01]  /*09a0*/  MUFU.RCP R8, R5 ;  /* 0x0000000500087308 */ /* 0x002e620000001000 */
[----:B------:R-:W-:Y:S01]  /*09b0*/  UISETP.NE.AND UP0, UPT, UR8, -0x1, UPT ;  /* 0xffffffff0800788c */ /* 0x000fe2000bf05270 */
[----:B------:R-:W4:Y:S01]  /*09c0*/  S2UR UR4, SR_CgaCtaId ;  /* 0x00000000000479c3 */ /* 0x000f220000008800 */
[----:B------:R-:W-:-:S02]  /*09d0*/  ISETP.GE.AND P5, PT, R12, UR15, PT ;  /* 0x0000000f0c007c0c */ /* 0x000fc4000bfa6270 */
[----:B------:R-:W-:-:S07]  /*09e0*/  ISETP.GE.AND P2, PT, R12, UR15, PT ;  /* 0x0000000f0c007c0c */ /* 0x000fce000bf46270 */
[----:B------:R-:W-:Y:S02]  /*09f0*/  @UP0 UIADD3 UR17, UR14, UR8, URZ ;  /* 0x000000080e110290 */ /* 0x000fe4000fffe03f */
[----:B------:R-:W-:Y:S01]  /*0a00*/  @UP0 UIADD3 UR8, UR14, UR8, URZ ;  /* 0x000000080e080290 */ /* 0x000fe2000fffe03f */
[----:B-1----:R-:W-:-:S04]  /*0a10*/  VIADD R8, R8, 0xffffffe ;  /* 0x0ffffffe08087836 */ /* 0x002fc80000000000 */
[----:B------:R-:W1:Y:S01]  /*0a20*/  F2I.FTZ.U32.TRUNC.NTZ R9, R8 ;  /* 0x0000000800097305 */ /* 0x000e62000021f000 */
[----:B----4-:R-:W-:Y:S01]  /*0a30*/  ULEA UR4, UR4, UR6, 0x18 ;  /* 0x0000000604047291 */ /* 0x010fe2000f8ec03f */
[----:B-1----:R-:W-:Y:S02]  /*0a40*/  IMAD.MOV R0, RZ, RZ, -R9 ;  /* 0x000000ffff007224 */ /* 0x002fe400078e0a09 */
[----:B------:R-:W-:Y:S02]  /*0a50*/  IMAD.MOV.U32 R8, RZ, RZ, RZ ;  /* 0x000000ffff087224 */ /* 0x000fe400078e00ff */
[----:B------:R-:W-:Y:S02]  /*0a60*/  IMAD R5, R0, R10, RZ ;  /* 0x0000000a00057224 */ /* 0x000fe400078e02ff */
[----:B------:R-:W-:Y:S02]  /*0a70*/  IMAD.IADD R0, R80, 0x1, -R7 ;  /* 0x0000000150007824 */ /* 0x000fe400078e0a07 */
[----:B------:R-:W-:Y:S01]  /*0a80*/  IMAD.HI.U32 R5, R9, R5, R8 ;  /* 0x0000000509057227 */ /* 0x000fe200078e0008 */
[----:B------:R-:W1:Y:S03]  /*0a90*/  @!P4 LDC.64 R6, c[0x0][0x240] ;  /* 0x00009000ff06cb82 */ /* 0x000e660000000a00 */
[----:B------:R-:W-:-:S02]  /*0aa0*/  IMAD.SHL.U32 R20, R0, 0x8, RZ ;  /* 0x0000000800147824 */ /* 0x000fc400078e00ff */
[----:B------:R-:W-:-:S03]  /*0ab0*/  IMAD.HI.U32 R18, R5, R4, RZ ;  /* 0x0000000405127227 */ /* 0x000fc600078e00ff */
[----:B------:R-:W-:Y:S01]  /*0ac0*/  SHF.R.S32.HI R21, RZ, 0x1f, R20 ;  /* 0x0000001fff157819 */ /* 0x000fe20000011414 */
[----:B------:R-:W-:Y:S01]  /*0ad0*/  IMAD.MOV R13, RZ, RZ, -R18 ;  /* 0x000000ffff0d7224 */ /* 0x000fe200078e0a12 */
[----:B------:R-:W-:Y:S01]  /*0ae0*/  IADD3 R16, P0, R20, UR16, RZ ;  /* 0x0000001014107c10 */ /* 0x000fe2000ff1e0ff */
[----:B------:R-:W-:Y:S02]  /*0af0*/  IMAD.U32 R9, RZ, RZ, UR24 ;  /* 0x00000018ff097e24 */ /* 0x000fe4000f8e00ff */
[C---:B------:R-:W-:Y:S01]  /*0b00*/  IMAD R13, R10.reuse, R13, R4 ;  /* 0x0000000d0a0d7224 */ /* 0x040fe200078e0204 */
[----:B------:R-:W-:Y:S01]  /*0b10*/  IADD3.X R17, R21, UR10, RZ, P0, !PT ;  /* 0x0000000a15117c10 */ /* 0x000fe200087fe4ff */
[----:B------:R-:W4:Y:S01]  /*0b20*/  @!P4 LDC.64 R4, c[0x0][0x210] ;  /* 0x00008400ff04cb82 */ /* 0x000f220000000a00 */
[----:B------:R-:W-:Y:S01]  /*0b30*/  IMAD.WIDE R8, R9, 0x40, R24 ;  /* 0x0000004009087825 */ /* 0x000fe200078e0218 */
[----:B------:R-:W-:Y:S01]  /*0b40*/  @UP0 ULDC.64 UR10, c[0x0][0x248] ;  /* 0x00009200000a0ab9 */ /* 0x000fe20000000a00 */
[----:B------:R-:W-:Y:S01]  /*0b50*/  ISETP.GT.U32.AND P6, PT, R10, R13, PT ;  /* 0x0000000d0a00720c */ /* 0x000fe20003fc4070 */
[----:B------:R-:W-:Y:S01]  /*0b60*/  @UP0 UIMAD.WIDE.U32 UR20, UR17, UR10, URZ ;  /* 0x0000000a111402a5 */ /* 0x000fe2000f8e003f */
[----:B------:R-:W-:Y:S01]  /*0b70*/  IMAD.WIDE.U32 R38, R38, UR9, R16 ;  /* 0x0000000926267c25 */ /* 0x000fe2000f8e0010 */
[----:B------:R-:W-:Y:S01]  /*0b80*/  LOP3.LUT R16, R15, 0x38, R20, 0xf8, !PT ;  /* 0x000000380f107812 */ /* 0x000fe200078ef814 */
[----:B------:R-:W-:Y:S01]  /*0b90*/  @UP0 UIMAD UR17, UR17, UR11, URZ ;  /* 0x0000000b111102a4 */ /* 0x000fe2000f8e023f */
[----:B------:R-:W-:Y:S01]  /*0ba0*/  SHF.R.U32.HI R15, RZ, 0x3, R15 ;  /* 0x00000003ff0f7819 */ /* 0x000fe2000001160f */
[--C-:B------:R-:W-:Y:S01]  /*0bb0*/  @!P4 IMAD.MOV.U32 R40, RZ, RZ, R38.reuse ;  /* 0x000000ffff28c224 */ /* 0x100fe200078e0026 */
[----:B------:R-:W-:Y:S01]  /*0bc0*/  IADD3 R41, R39, UR7, RZ ;  /* 0x0000000727297c10 */ /* 0x000fe2000fffe0ff */
[-C--:B-1----:R-:W-:Y:S01]  /*0bd0*/  @!P4 IMAD R11, R9, R6.reuse, RZ ;  /* 0x00000006090bc224 */ /* 0x082fe200078e02ff */
[----:B------:R-:W-:Y:S01]  /*0be0*/  LOP3.LUT R15, R16, R15, RZ, 0x3c, !PT ;  /* 0x0000000f100f7212 */ /* 0x000fe200078e3cff */
[----:B------:R-:W-:Y:S01]  /*0bf0*/  @UP0 ULDC.64 UR6, c[0x0][0x250] ;  /* 0x0000940000060ab9 */ /* 0x000fe20000000a00 */
[----:B------:R-:W-:Y:S01]  /*0c00*/  @!P3 IMAD.MOV.U32 R36, RZ, RZ, R38 ;  /* 0x000000ffff24b224 */ /* 0x000fe200078e0026 */
[----:B------:R-:W-:Y:S01]  /*0c10*/  @UP0 UIMAD.WIDE.U32 UR18, UR8, UR6, URZ ;  /* 0x00000006081202a5 */ /* 0x000fe2000f8e003f */
[----:B------:R-:W-:Y:S01]  /*0c20*/  @!P6 IMAD.IADD R13, R13, 0x1, -R10 ;  /* 0x000000010d0de824 */ /* 0x000fe200078e0a0a */
[----:B------:R-:W-:Y:S01]  /*0c30*/  @UP0 UIMAD UR16, UR8, UR7, URZ ;  /* 0x00000007081002a4 */ /* 0x000fe2000f8e023f */
[C---:B------:R-:W-:Y:S01]  /*0c40*/  @!P4 IMAD.WIDE.U32 R16, R8.reuse, R6, R40 ;  /* 0x000000060810c225 */ /* 0x040fe200078e0028 */
[----:B------:R-:W-:Y:S01]  /*0c50*/  LOP3.LUT R6, R27, UR9, RZ, 0x3c, !PT ;  /* 0x000000091b067c12 */ /* 0x000fe2000f8e3cff */
[----:B------:R-:W-:Y:S01]  /*0c60*/  @UP0 UIADD3 UR17, UR21, UR17, URZ ;  /* 0x0000001115110290 */ /* 0x000fe2000fffe03f */
[----:B------:R-:W-:Y:S01]  /*0c70*/  ISETP.GE.U32.AND P0, PT, R13, R10, PT ;  /* 0x0000000a0d00720c */ /* 0x000fe20003f06070 */
[----:B------:R-:W-:Y:S01]  /*0c80*/  @!P4 IMAD R11, R8, R7, R11 ;  /* 0x00000007080bc224 */ /* 0x000fe200078e020b */
[----:B------:R-:W-:Y:S01]  /*0c90*/  LEA.HI R10, R23, R80, RZ, 0x6 ;  /* 0x00000050170a7211 */ /* 0x000fe200078f30ff */
[----:B------:R-:W-:Y:S01]  /*0ca0*/  @!P6 VIADD R18, R18, 0x1 ;  /* 0x000000011212e836 */ /* 0x000fe20000000000 */
[----:B------:R-:W-:Y:S01]  /*0cb0*/  ISETP.GE.AND P6, PT, R6, RZ, PT ;  /* 0x000000ff0600720c */ /* 0x000fe20003fc6270 */
[----:B------:R-:W-:Y:S01]  /*0cc0*/  @!P4 IMAD.IADD R6, R17, 0x1, R11 ;  /* 0x000000011106c824 */ /* 0x000fe200078e020b */
[----:B------:R-:W-:Y:S01]  /*0cd0*/  @!P3 MOV R7, 0x400 ;  /* 0x000004000007b802 */ /* 0x000fe20000000f00 */
[----:B------:R-:W-:Y:S01]  /*0ce0*/  IMAD.SHL.U32 R10, R10, 0x8, RZ ;  /* 0x000000080a0a7824 */ /* 0x000fe200078e00ff */
[----:B------:R-:W-:-:S02]  /*0cf0*/  @UP0 UIADD3 UR16, UR19, UR16, URZ ;  /* 0x0000001013100290 */ /* 0x000fc4000fffe03f */
[----:B--2---:R-:W-:Y:S02]  /*0d00*/  @!P3 LEA R30, R30, R7, 0x18 ;  /* 0x000000071e1eb211 */ /* 0x004fe400078ec0ff */
[----:B------:R-:W-:Y:S01]  /*0d10*/  LOP3.LUT R15, R15, 0xfffffe00, R10, 0xf8, !PT ;  /* 0xfffffe000f0f7812 */ /* 0x000fe200078ef80a */
[----:B------:R-:W-:Y:S01]  /*0d20*/  @P0 VIADD R18, R18, 0x1 ;  /* 0x0000000112120836 */ /* 0x000fe20000000000 */
[C---:B----4-:R-:W-:Y:S01]  /*0d30*/  @!P4 LEA R12, P0, R16.reuse, R4, 0x1 ;  /* 0x00000004100cc211 */ /* 0x050fe200078008ff */
[----:B------:R-:W1:Y:S01]  /*0d40*/  @!P1 LDC.64 R10, c[0x0][0x240] ;  /* 0x00009000ff0a9b82 */ /* 0x000e620000000a00 */
[----:B------:R-:W-:Y:S02]  /*0d50*/  LEA R204, R15, UR4, 0x1 ;  /* 0x000000040fcc7c11 */ /* 0x000fe4000f8e08ff */
[----:B------:R-:W-:Y:S02]  /*0d60*/  @!P4 LEA.HI.X R13, R16, R5, R6, 0x1, P0 ;  /* 0x00000005100dc211 */ /* 0x000fe400000f0c06 */
[----:B------:R-:W-:-:S02]  /*0d70*/  ISETP.GE.AND P0, PT, R19, UR22, PT ;  /* 0x0000001613007c0c */ /* 0x000fc4000bf06270 */
[----:B------:R-:W-:Y:S01]  /*0d80*/  @!P6 IADD3 R18, -R18, RZ, RZ ;  /* 0x000000ff1212e210 */ /* 0x000fe20007ffe1ff */
[----:B------:R-:W-:Y:S01]  /*0d90*/  @!PT LDS RZ, [RZ] ;  /* 0x00000000fffff984 */ /* 0x000fe20000000800 */
[----:B------:R-:W-:Y:S01]  /*0da0*/  @!PT LDS RZ, [RZ] ;  /* 0x00000000fffff984 */ /* 0x000fe20000000800 */
[----:B------:R-:W-:Y:S01]  /*0db0*/  @!PT LDS RZ, [RZ] ;  /* 0x00000000fffff984 */ /* 0x000fe20000000800 */
[----:B------:R-:W-:Y:S01]  /*0dc0*/  @!P4 LDGSTS.E.BYPASS.LTC128B.128 [R204], desc[UR28][R12.64] ;  /* 0x000000000ccccfae */ /* 0x000fe2000b901d5c */
[----:B------:R-:W2:Y:S01]  /*0dd0*/  @!P3 LDC.64 R16, c[0x0][0x240] ;  /* 0x00009000ff10bb82 */ /* 0x000ea20000000a00 */
[C---:B------:R-:W-:Y:S02]  /*0de0*/  @!P3 IADD3 R29, P6, R8.reuse, 0x10, RZ ;  /* 0x00000010081db810 */ /* 0x040fe40007fde0ff */
[----:B------:R-:W-:Y:S01]  /*0df0*/  @!P4 LDGSTS.E.BYPASS.LTC128B.128 [R204+0x2000], desc[UR28][R12.64+0x80] ;  /* 0x020000800ccccfae */ /* 0x000fe2000b901d5c */
[----:B------:R-:W-:Y:S02]  /*0e00*/  @!P1 MOV R5, 0x400 ;  /* 0x0000040000059802 */ /* 0x000fe40000000f00 */
[--C-:B------:R-:W-:Y:S01]  /*0e10*/  @!P3 IMAD.X R37, RZ, RZ, R9.reuse, P6 ;  /* 0x000000ffff25b224 */ /* 0x100fe200030e0609 */
[----:B------:R4:W-:Y:S01]  /*0e20*/  @!P4 LDGSTS.E.BYPASS.LTC128B.128 [R204+0x4000], desc[UR28][R12.64+0x100] ;  /* 0x040001000ccccfae */ /* 0x0009e2000b901d5c */
[----:B------:R-:W-:Y:S01]  /*0e30*/  @!P1 IADD3 R33, P4, R8, 0x20, RZ ;  /* 0x0000002008219810 */ /* 0x000fe20007f9e0ff */
[----:B------:R-:W1:Y:S01]  /*0e40*/  @!P0 LDC.64 R6, c[0x0][0x240] ;  /* 0x00009000ff068b82 */ /* 0x000e620000000a00 */
[----:B---3--:R-:W-:Y:S01]  /*0e50*/  @!P1 LEA R28, R28, R5, 0x18 ;  /* 0x000000051c1c9211 */ /* 0x008fe200078ec0ff */
[----:B------:R-:W3:Y:S01]  /*0e60*/  @!P0 S2R R26, SR_CgaCtaId ;  /* 0x00000000001a8919 */ /* 0x000ee20000008800 */
[----:B------:R-:W-:Y:S01]  /*0e70*/  ISETP.NE.AND P6, PT, R27, RZ, PT ;  /* 0x000000ff1b00720c */ /* 0x000fe20003fc5270 */
[----:B------:R-:W-:Y:S01]  /*0e80*/  @!P1 IMAD.X R31, RZ, RZ, R9, P4 ;  /* 0x000000ffff1f9224 */ /* 0x000fe200020e0609 */
[----:B------:R-:W-:-:S03]  /*0e90*/  @!P0 IADD3 R34, P4, R8, 0x30, RZ ;  /* 0x0000003008228810 */ /* 0x000fc60007f9e0ff */
[----:B------:R-:W3:Y:S02]  /*0ea0*/  @!P0 LDC.64 R4, c[0x0][0x210] ;  /* 0x00008400ff048b82 */ /* 0x000ee40000000a00 */
[----:B------:R-:W-:Y:S01]  /*0eb0*/  @!P0 IMAD.X R35, RZ, RZ, R9, P4 ;  /* 0x000000ffff238224 */ /* 0x000fe200020e0609 */
[----:B------:R-:W-:Y:S01]  /*0ec0*/  PLOP3.LUT P4, PT, PT, PT, UP0, 0x80, 0x0 ;  /* 0x000000000000781c */ /* 0x000fe20003f8f008 */
[----:B--2---:R-:W-:-:S04]  /*0ed0*/  @!P3 IMAD R32, R37, R16, RZ ;  /* 0x000000102520b224 */ /* 0x004fc800078e02ff */
[----:B------:R-:W2:Y:S01]  /*0ee0*/  @!P1 LDC.64 R8, c[0x0][0x210] ;  /* 0x00008400ff089b82 */ /* 0x000ea20000000a00 */
[----:B------:R-:W-:Y:S01]  /*0ef0*/  @!P3 IMAD.MOV.U32 R37, RZ, RZ, R41 ;  /* 0x000000ffff25b224 */ /* 0x000fe200078e0029 */
[----:B------:R-:W-:Y:S01]  /*0f00*/  @!P6 LOP3.LUT R18, RZ, R27, RZ, 0x33, !PT ;  /* 0x0000001bff12e212 */ /* 0x000fe200078e33ff */
[----:B------:R-:W-:Y:S02]  /*0f10*/  @!P3 IMAD R17, R29, R17, R32 ;  /* 0x000000111d11b224 */ /* 0x000fe400078e0220 */
[----:B-1----:R-:W-:Y:S02]  /*0f20*/  @!P1 IMAD R32, R31, R10, RZ ;  /* 0x0000000a1f209224 */ /* 0x002fe400078e02ff */
[----:B------:R-:W-:Y:S01]  /*0f30*/  @!P3 IMAD.WIDE.U32 R36, R29, R16, R36 ;  /* 0x000000101d24b225 */ /* 0x000fe200078e0024 */
[----:B----4-:R-:W1:Y:S03]  /*0f40*/  @!P3 LDC.64 R12, c[0x0][0x210] ;  /* 0x00008400ff0cbb82 */ /* 0x010e660000000a00 */
[----:B------:R-:W-:Y:S01]  /*0f50*/  @!P1 IMAD R11, R33, R11, R32 ;  /* 0x0000000b210b9224 */ /* 0x000fe200078e0220 */
        /* <DEDUP_REMOVED lines=13> */
.L_x_729:
[----:B------:R-:W-:Y:S05]  /*1030*/  @P4 BRA `(.L_x_730) ;  /* 0x0000000000304947 */ /* 0x000fea0003800000 */
        /* <DEDUP_REMOVED lines=12> */
.L_x_730:
[----:B------:R-:W-:Y:S01]  /*1100*/  @!P1 IMAD.MOV.U32 R39, RZ, RZ, R41 ;  /* 0x000000ffff279224 */ /* 0x000fe200078e0029 */
[C---:B-1----:R-:W-:Y:S01]  /*1110*/  @!P3 LEA R12, P4, R36.reuse, R12, 0x1 ;  /* 0x0000000c240cb211 */ /* 0x042fe200078808ff */
[----:B------:R-:W-:Y:S01]  /*1120*/  @!P3 IMAD.IADD R16, R37, 0x1, R17 ;  /* 0x000000012510b824 */ /* 0x000fe200078e0211 */
[----:B------:R-:W-:Y:S01]  /*1130*/  @!P0 MOV R17, 0x400 ;  /* 0x0000040000118802 */ /* 0x000fe20000000f00 */
[----:B------:R-:W-:Y:S01]  /*1140*/  @!P1 IMAD.WIDE.U32 R32, R33, R10, R38 ;  /* 0x0000000a21209225 */ /* 0x000fe200078e0026 */
[----:B------:R-:W-:Y:S01]  /*1150*/  SHF.R.S32.HI R10, RZ, 0x1f, R18 ;  /* 0x0000001fff0a7819 */ /* 0x000fe20000011412 */
[----:B------:R-:W-:Y:S01]  /*1160*/  ULDC.64 UR8, c[0x0][0x260] ;  /* 0x0000980000087ab9 */ /* 0x000fe20000000a00 */
[----:B------:R-:W-:Y:S01]  /*1170*/  @!P3 LEA.HI.X R13, R36, R13, R16, 0x1, P4 ;  /* 0x0000000d240db211 */ /* 0x000fe200020f0c10 */
[----:B------:R-:W-:Y:S01]  /*1180*/  @!P1 IMAD.IADD R11, R33, 0x1, R11 ;  /* 0x00000001210b9824 */ /* 0x000fe200078e020b */
[----:B--2---:R-:W-:Y:S01]  /*1190*/  @!P1 LEA R16, P6, R32, R8, 0x1 ;  /* 0x0000000820109211 */ /* 0x004fe200078c08ff */
[-C--:B------:R-:W-:Y:S01]  /*11a0*/  @!P0 IMAD R35, R35, R6.reuse, RZ ;  /* 0x0000000623238224 */ /* 0x080fe200078e02ff */
[----:B---3--:R-:W-:Y:S01]  /*11b0*/  @!P0 LEA R26, R26, R17, 0x18 ;  /* 0x000000111a1a8211 */ /* 0x008fe200078ec0ff */
[----:B------:R-:W-:Y:S01]  /*11c0*/  @!P0 IMAD.MOV.U32 R39, RZ, RZ, R41 ;  /* 0x000000ffff278224 */ /* 0x000fe200078e0029 */
[----:B------:R-:W-:Y:S01]  /*11d0*/  @!P1 LEA.HI.X R17, R32, R9, R11, 0x1, P6 ;  /* 0x0000000920119211 */ /* 0x000fe200030f0c0b */
[----:B------:R-:W-:Y:S01]  /*11e0*/  @!P3 IMAD R9, R15, 0x2, R30 ;  /* 0x000000020f09b824 */ /* 0x000fe200078e021e */
[----:B------:R-:W-:Y:S01]  /*11f0*/  ISETP.GE.AND P6, PT, R24, UR15, PT ;  /* 0x0000000f18007c0c */ /* 0x000fe2000bfc6270 */
[C---:B------:R-:W-:Y:S01]  /*1200*/  @!P0 IMAD R7, R34.reuse, R7, R35 ;  /* 0x0000000722078224 */ /* 0x040fe200078e0223 */
[----:B------:R-:W-:Y:S01]  /*1210*/  USHF.L.U64.HI UR14, UR10, 0x6, UR11 ;  /* 0x000000060a0e7899 */ /* 0x000fe2000801020b */
[----:B------:R-:W-:Y:S01]  /*1220*/  @!P0 IMAD.WIDE.U32 R38, R34, R6, R38 ;  /* 0x0000000622268225 */ /* 0x000fe200078e0026 */
[----:B------:R-:W-:Y:S01]  /*1230*/  @!PT LDS RZ, [RZ] ;  /* 0x00000000fffff984 */ /* 0x000fe20000000800 */
[----:B------:R-:W-:Y:S01]  /*1240*/  @!PT LDS RZ, [RZ] ;  /* 0x00000000fffff984 */ /* 0x000fe20000000800 */
[----:B------:R-:W-:Y:S01]  /*1250*/  @!PT LDS RZ, [RZ] ;  /* 0x00000000fffff984 */ /* 0x000fe20000000800 */
[----:B------:R-:W-:Y:S01]  /*1260*/  @!P3 LDGSTS.E.BYPASS.LTC128B.128 [R9+0x800], desc[UR28][R12.64] ;  /* 0x008000000c09bfae */ /* 0x000fe2000b901d5c */
[----:B------:R-:W-:-:S02]  /*1270*/  USHF.R.S32.HI UR13, URZ, 0x1f, UR5 ;  /* 0x0000001f3f0d7899 */ /* 0x000fc40008011405 */
[----:B------:R-:W-:Y:S01]  /*1280*/  IMAD R27, R25, UR10, RZ ;  /* 0x0000000a191b7c24 */ /* 0x000fe2000f8e02ff */
[----:B------:R-:W-:Y:S01]  /*1290*/  @!P3 LDGSTS.E.BYPASS.LTC128B.128 [R9+0x2800], desc[UR28][R12.64+0x80] ;  /* 0x028000800c09bfae */ /* 0x000fe2000b901d5c */
[----:B------:R-:W-:-:S03]  /*12a0*/  IMAD.WIDE.U32 R42, R24, UR10, R20 ;  /* 0x0000000a182a7c25 */ /* 0x000fc6000f8e0014 */
[----:B------:R1:W-:Y:S01]  /*12b0*/  @!P3 LDGSTS.E.BYPASS.LTC128B.128 [R9+0x4800], desc[UR28][R12.64+0x100] ;  /* 0x048001000c09bfae */ /* 0x0003e2000b901d5c */
[----:B------:R-:W-:Y:S01]  /*12c0*/  @!P0 IMAD.IADD R6, R39, 0x1, R7 ;  /* 0x0000000127068824 */ /* 0x000fe200078e0207 */
[----:B------:R-:W-:Y:S01]  /*12d0*/  @!P0 LEA R30, P3, R38, R4, 0x1 ;  /* 0x00000004261e8211 */ /* 0x000fe200078608ff */
[----:B------:R-:W-:Y:S01]  /*12e0*/  IMAD R27, R24, UR11, R27 ;  /* 0x0000000b181b7c24 */ /* 0x000fe2000f8e021b */
[----:B------:R-:W-:Y:S01]  /*12f0*/  IADD3 R208, P4, R42, UR20, RZ ;  /* 0x000000142ad07c10 */ /* 0x000fe2000ff9e0ff */
[----:B------:R-:W-:Y:S01]  /*1300*/  IMAD R211, R10, UR8, RZ ;  /* 0x000000080ad37c24 */ /* 0x000fe2000f8e02ff */
[----:B------:R-:W-:Y:S01]  /*1310*/  @!P0 LEA.HI.X R31, R38, R5, R6, 0x1, P3 ;  /* 0x00000005261f8211 */ /* 0x000fe200018f0c06 */
[----:B------:R-:W-:Y:S01]  /*1320*/  @!P1 IMAD R11, R15, 0x2, R28 ;  /* 0x000000020f0b9824 */ /* 0x000fe200078e021c */
[----:B------:R-:W2:Y:S01]  /*1330*/  @!P6 LDC.64 R4, c[0x0][0x218] ;  /* 0x00008600ff04eb82 */ /* 0x000ea20000000a00 */
[----:B------:R-:W-:Y:S01]  /*1340*/  IADD3.X R209, R43, UR17, R27, P4, !PT ;  /* 0x000000112bd17c10 */ /* 0x000fe2000a7fe41b */
[----:B------:R-:W-:Y:S01]  /*1350*/  USHF.L.U32 UR17, UR10, 0x6, URZ ;  /* 0x000000060a117899 */ /* 0x000fe2000800063f */
[----:B------:R-:W-:Y:S01]  /*1360*/  ISETP.GE.AND P4, PT, R22, UR15, PT ;  /* 0x0000000f16007c0c */ /* 0x000fe2000bf86270 */
[C---:B------:R-:W-:Y:S01]  /*1370*/  IMAD R211, R18.reuse, UR9, R211 ;  /* 0x0000000912d37c24 */ /* 0x040fe2000f8e02d3 */
[----:B------:R-:W-:Y:S01]  /*1380*/  ISETP.GE.AND P3, PT, R19, UR15, PT ;  /* 0x0000000f13007c0c */ /* 0x000fe2000bf66270 */
[----:B------:R-:W-:Y:S01]  /*1390*/  IMAD.WIDE.U32 R208, R18, UR8, R208 ;  /* 0x0000000812d07c25 */ /* 0x000fe2000f8e00d0 */
[----:B------:R-:W-:Y:S01]  /*13a0*/  UIMAD UR8, UR14, UR5, URZ ;  /* 0x000000050e0872a4 */ /* 0x000fe2000f8e023f */
[----:B------:R-:W3:Y:S01]  /*13b0*/  @!P5 S2R R28, SR_CgaCtaId ;  /* 0x00000000001cd919 */ /* 0x000ee20000008800 */
[----:B------:R-:W4:Y:S01]  /*13c0*/  @!P5 LDC.64 R6, c[0x0][0x218] ;  /* 0x00008600ff06db82 */ /* 0x000f220000000a00 */
[----:B------:R-:W-:Y:S01]  /*13d0*/  IMAD.IADD R211, R209, 0x1, R211 ;  /* 0x00000001d1d37824 */ /* 0x000fe200078e02d3 */
[----:B------:R-:W-:Y:S01]  /*13e0*/  UIMAD UR8, UR13, UR17, UR8 ;  /* 0x000000110d0872a4 */ /* 0x000fe2000f8e0208 */
[----:B------:R-:W-:Y:S01]  /*13f0*/  IMAD.U32 R83, RZ, RZ, UR17 ;  /* 0x00000011ff537e24 */ /* 0x000fe2000f8e00ff */
[----:B------:R-:W-:Y:S01]  /*1400*/  @!P1 LDGSTS.E.BYPASS.LTC128B.128 [R11+0x1000], desc[UR28][R16.64] ;  /* 0x01000000100b9fae */ /* 0x000fe2000b901d5c */
[----:B------:R-:W-:-:S02]  /*1410*/  IMAD.MOV.U32 R210, RZ, RZ, R208 ;  /* 0x000000ffffd27224 */ /* 0x000fc400078e00d0 */
[----:B------:R-:W-:Y:S01]  /*1420*/  IMAD.WIDE.U32 R20, R24, UR6, R20 ;  /* 0x0000000618147c25 */ /* 0x000fe2000f8e0014 */
[----:B------:R-:W5:Y:S01]  /*1430*/  @!P4 S2R R8, SR_CgaCtaId ;  /* 0x000000000008c919 */ /* 0x000f620000008800 */
[----:B------:R-:W-:Y:S02]  /*1440*/  VOTEU.ALL UP0, P3 ;  /* 0x00000000003f7886 */ /* 0x000fe40001800000 */
[----:B-1----:R-:W-:Y:S01]  /*1450*/  @!P0 IMAD R13, R15, 0x2, R26 ;  /* 0x000000020f0d8824 */ /* 0x002fe200078e021a */
[----:B------:R-:W1:Y:S01]  /*1460*/  @!P6 S2R R9, SR_CgaCtaId ;  /* 0x000000000009e919 */ /* 0x000e620000008800 */
[----:B------:R-:W-:Y:S01]  /*1470*/  IMAD.WIDE.U32 R26, R83, UR5, R210 ;  /* 0x00000005531a7c25 */ /* 0x000fe2000f8e00d2 */
[----:B------:R-:W-:Y:S03]  /*1480*/  @!P1 LDGSTS.E.BYPASS.LTC128B.128 [R11+0x3000], desc[UR28][R16.64+0x80] ;  /* 0x03000080100b9fae */ /* 0x000fe6000b901d5c */
[----:B------:R-:W-:Y:S01]  /*1490*/  VIADD R27, R27, UR8 ;  /* 0x000000081b1b7c36 */ /* 0x000fe20008000000 */
[----:B------:R-:W-:Y:S01]  /*14a0*/  ULDC.64 UR8, c[0x0][0x268] ;  /* 0x00009a0000087ab9 */ /* 0x000fe20000000a00 */
[----:B------:R3:W-:Y:S01]  /*14b0*/  @!P1 LDGSTS.E.BYPASS.LTC128B.128 [R11+0x5000], desc[UR28][R16.64+0x100] ;  /* 0x05000100100b9fae */ /* 0x0007e2000b901d5c */
[----:B--2---:R-:W-:Y:S01]  /*14c0*/  @!P6 LEA R34, P1, R26, R4, 0x1 ;  /* 0x000000041a22e211 */ /* 0x004fe200078208ff */
[----:B------:R-:W-:Y:S01]  /*14d0*/  IMAD R203, R10, UR8, RZ ;  /* 0x000000080acb7c24 */ /* 0x000fe2000f8e02ff */
[----:B------:R-:W-:Y:S01]  /*14e0*/  @!P6 MOV R4, 0x400 ;  /* 0x000004000004e802 */ /* 0x000fe20000000f00 */
[----:B------:R-:W2:Y:S01]  /*14f0*/  @!P3 S2R R12, SR_CgaCtaId ;  /* 0x00000000000cb919 */ /* 0x000ea20000008800 */
[----:B------:R-:W-:Y:S01]  /*1500*/  @!P6 LEA.HI.X R35, R26, R5, R27, 0x1, P1 ;  /* 0x000000051a23e211 */ /* 0x000fe200008f0c1b */
[----:B------:R-:W-:Y:S01]  /*1510*/  IMAD R203, R18, UR9, R203 ;  /* 0x0000000912cb7c24 */ /* 0x000fe2000f8e02cb */
[----:B------:R-:W-:Y:S01]  /*1520*/  ISETP.GE.AND P1, PT, R19, UR15, PT ;  /* 0x0000000f13007c0c */ /* 0x000fe2000bf26270 */
[----:B------:R-:W-:Y:S01]  /*1530*/  @!P0 LDGSTS.E.BYPASS.LTC128B.128 [R13+0x1800], desc[UR28][R30.64] ;  /* 0x018000001e0d8fae */ /* 0x000fe2000b901d5c */
[----:B------:R-:W-:-:S03]  /*1540*/  UIMAD UR9, UR13, UR6, URZ ;  /* 0x000000060d0972a4 */ /* 0x000fc6000f8e023f */
[----:B------:R-:W-:Y:S01]  /*1550*/  @!P0 LDGSTS.E.BYPASS.LTC128B.128 [R13+0x3800], desc[UR28][R30.64+0x80] ;  /* 0x038000801e0d8fae */ /* 0x000fe2000b901d5c */
[----:B------:R-:W-:-:S03]  /*1560*/  UIMAD UR9, UR5, UR7, UR9 ;  /* 0x00000007050972a4 */ /* 0x000fc6000f8e0209 */
[----:B------:R5:W-:Y:S01]  /*1570*/  @!P0 LDGSTS.E.BYPASS.LTC128B.128 [R13+0x5800], desc[UR28][R30.64+0x100] ;  /* 0x058001001e0d8fae */ /* 0x000be2000b901d5c */
[----:B------:R-:W-:Y:S02]  /*1580*/  ISETP.GE.AND P0, PT, R22, UR15, PT ;  /* 0x0000000f16007c0c */ /* 0x000fe4000bf06270 */
[----:B-1----:R-:W-:Y:S02]  /*1590*/  @!P6 LEA R4, R9, R4, 0x18 ;  /* 0x000000040904e211 */ /* 0x002fe400078ec0ff */
[----:B---3--:R-:W-:Y:S01]  /*15a0*/  LEA.HI R16, R23, R80, RZ, 0x4 ;  /* 0x0000005017107211 */ /* 0x008fe200078f20ff */
[----:B------:R-:W-:Y:S02]  /*15b0*/  IMAD.U32 R17, RZ, RZ, UR11 ;  /* 0x0000000bff117e24 */ /* 0x000fe4000f8e00ff */
[----:B------:R-:W-:Y:S01]  /*15c0*/  @!P6 IMAD R19, R15, 0x2, R4 ;  /* 0x000000020f13e824 */ /* 0x000fe200078e0204 */
[----:B------:R-:W-:Y:S01]  /*15d0*/  SHF.R.S32.HI R201, RZ, 0x4, R16 ;  /* 0x00000004ffc97819 */ /* 0x000fe20000011410 */
[----:B------:R-:W-:Y:S01]  /*15e0*/  IMAD.U32 R4, RZ, RZ, UR10 ;  /* 0x0000000aff047e24 */ /* 0x000fe2000f8e00ff */
[C---:B------:R-:W-:Y:S01]  /*15f0*/  LOP3.LUT R11, R16.reuse, 0xfffffff0, RZ, 0xc0, !PT ;  /* 0xfffffff0100b7812 */ /* 0x040fe200078ec0ff */
[----:B------:R-:W-:Y:S01]  /*1600*/  IMAD.U32 R23, RZ, RZ, UR6 ;  /* 0x00000006ff177e24 */ /* 0x000fe2000f8e00ff */
[----:B------:R-:W-:Y:S01]  /*1610*/  @!P6 LDGSTS.E.BYPASS.LTC128B.128 [R19+0x6000], desc[UR28][R34.64] ;  /* 0x060000002213efae */ /* 0x000fe2000b901d5c */
[----:B------:R-:W-:-:S02]  /*1620*/  LEA.HI R5, R16, R201, RZ, 0x1 ;  /* 0x000000c910057211 */ /* 0x000fc400078f08ff */
[----:B------:R-:W-:Y:S01]  /*1630*/  IMAD.IADD R32, R80, 0x1, -R11 ;  /* 0x0000000150207824 */ /* 0x000fe200078e0a0b */
[----:B------:R-:W-:Y:S01]  /*1640*/  @!P6 LDGSTS.E.BYPASS.LTC128B.128 [R19+0x8000], desc[UR28][R34.64+0x80] ;  /* 0x080000802213efae */ /* 0x000fe2000b901d5c */
[----:B------:R-:W-:Y:S02]  /*1650*/  LOP3.LUT R16, R5, 0xfffffffe, RZ, 0xc0, !PT ;  /* 0xfffffffe05107812 */ /* 0x000fe400078ec0ff */
[----:B------:R-:W-:Y:S01]  /*1660*/  @!P5 MOV R5, 0x400 ;  /* 0x000004000005d802 */ /* 0x000fe20000000f00 */
[----:B------:R-:W-:Y:S01]  /*1670*/  @!P6 LDGSTS.E.BYPASS.LTC128B.128 [R19+0xa000], desc[UR28][R34.64+0x100] ;  /* 0x0a0001002213efae */ /* 0x000fe2000b901d5c */
[C---:B------:R-:W-:Y:S01]  /*1680*/  @!P5 LEA R9, P6, R4.reuse, R26, 0x4 ;  /* 0x0000001a0409d211 */ /* 0x040fe200078c20ff */
[----:B------:R-:W-:Y:S01]  /*1690*/  IMAD.IADD R201, R201, 0x1, -R16 ;  /* 0x00000001c9c97824 */ /* 0x000fe200078e0a10 */
[----:B-----5:R-:W-:Y:S02]  /*16a0*/  @!P4 MOV R13, 0x400 ;  /* 0x00000400000dc802 */ /* 0x020fe40000000f00 */
[----:B------:R-:W-:-:S02]  /*16b0*/  @!P5 LEA.HI.X R30, R4, R27, R17, 0x4, P6 ;  /* 0x0000001b041ed211 */ /* 0x000fc400030f2411 */
[----:B----4-:R-:W-:Y:S01]  /*16c0*/  @!P5 LEA R36, P6, R9, R6, 0x1 ;  /* 0x000000060924d211 */ /* 0x010fe200078c08ff */
[----:B------:R-:W-:Y:S01]  /*16d0*/  IMAD.SHL.U32 R6, R0, 0x40, RZ ;  /* 0x0000004000067824 */ /* 0x000fe200078e00ff */
[----:B------:R-:W-:Y:S01]  /*16e0*/  @!P4 LEA R22, R8, R13, 0x18 ;  /* 0x0000000d0816c211 */ /* 0x000fe200078ec0ff */
[----:B------:R-:W-:Y:S01]  /*16f0*/  IMAD R13, R25, UR6, RZ ;  /* 0x00000006190d7c24 */ /* 0x000fe2000f8e02ff */
[----:B------:R-:W-:Y:S02]  /*1700*/  @!P5 LEA.HI.X R37, R9, R7, R30, 0x1, P6 ;  /* 0x000000070925d211 */ /* 0x000fe400030f0c1e */
[----:B------:R-:W-:Y:S01]  /*1710*/  @!P5 LEA R28, R28, R5, 0x18 ;  /* 0x000000051c1cd211 */ /* 0x000fe200078ec0ff */
[C---:B------:R-:W-:Y:S01]  /*1720*/  IMAD R13, R24.reuse, UR7, R13 ;  /* 0x00000007180d7c24 */ /* 0x040fe2000f8e020d */
[----:B------:R-:W-:Y:S01]  /*1730*/  @!P3 MOV R11, 0x400 ;  /* 0x00000400000bb802 */ /* 0x000fe20000000f00 */
[----:B------:R-:W1:Y:S01]  /*1740*/  @!P4 LDC.64 R8, c[0x0][0x218] ;  /* 0x00008600ff08cb82 */ /* 0x000e620000000a00 */
[C---:B------:R-:W-:Y:S01]  /*1750*/  ISETP.GE.AND P6, PT, R24.reuse, UR15, PT ;  /* 0x0000000f18007c0c */ /* 0x040fe2000bfc6270 */
[----:B------:R-:W-:Y:S01]  /*1760*/  IMAD.SHL.U32 R24, R24, 0x8, RZ ;  /* 0x0000000818187824 */ /* 0x000fe200078e00ff */
[----:B------:R-:W-:Y:S01]  /*1770*/  LOP3.LUT R7, R6, 0x1c0, RZ, 0xc0, !PT ;  /* 0x000001c006077812 */ /* 0x000fe200078ec0ff */
[----:B------:R-:W-:Y:S01]  /*1780*/  USHF.L.U32 UR15, UR11, 0x5, URZ ;  /* 0x000000050b0f7899 */ /* 0x000fe2000800063f */
[----:B--2---:R-:W-:Y:S01]  /*1790*/  @!P3 LEA R12, R12, R11, 0x18 ;  /* 0x0000000b0c0cb211 */ /* 0x004fe200078ec0ff */
[----:B------:R-:W-:Y:S01]  /*17a0*/  @!P5 IMAD R11, R15, 0x2, R28 ;  /* 0x000000020f0bd824 */ /* 0x000fe200078e021c */
[----:B------:R-:W-:-:S02]  /*17b0*/  LOP3.LUT R24, R7, 0x8, R24, 0xf8, !PT ;  /* 0x0000000807187812 */ /* 0x000fc400078ef818 */
[----:B------:R-:W-:Y:S02]  /*17c0*/  SHF.R.U32.HI R17, RZ, 0x3, R7 ;  /* 0x00000003ff117819 */ /* 0x000fe40000011607 */
[----:B------:R-:W2:Y:S01]  /*17d0*/  @!P3 LDC.64 R6, c[0x0][0x218] ;  /* 0x00008600ff06bb82 */ /* 0x000ea20000000a00 */
[----:B------:R-:W-:Y:S01]  /*17e0*/  @!P5 LDGSTS.E.BYPASS.LTC128B.128 [R11+0x6800], desc[UR28][R36.64] ;  /* 0x06800000240bdfae */ /* 0x000fe2000b901d5c */
[----:B------:R-:W-:-:S03]  /*17f0*/  SHF.R.S32.HI R5, RZ, 0x1f, R32 ;  /* 0x0000001fff057819 */ /* 0x000fc60000011420 */
[----:B------:R-:W-:Y:S01]  /*1800*/  @!P5 LDGSTS.E.BYPASS.LTC128B.128 [R11+0x8800], desc[UR28][R36.64+0x80] ;  /* 0x08800080240bdfae */ /* 0x000fe2000b901d5c */
[----:B------:R-:W-:-:S03]  /*1810*/  LEA.HI R16, R5, R32, RZ, 0x3 ;  /* 0x0000002005107211 */ /* 0x000fc600078f18ff */
[----:B------:R3:W-:Y:S01]  /*1820*/  @!P5 LDGSTS.E.BYPASS.LTC128B.128 [R11+0xa800], desc[UR28][R36.64+0x100] ;  /* 0x0a800100240bdfae */ /* 0x0007e2000b901d5c */
[----:B------:R-:W-:Y:S01]  /*1830*/  IADD3 R206, P5, R20, UR18, RZ ;  /* 0x0000001214ce7c10 */ /* 0x000fe2000ffbe0ff */
[----:B------:R-:W-:Y:S01]  /*1840*/  UIMAD.WIDE.U32 UR18, UR10, 0x20, URZ ;  /* 0x000000200a1278a5 */ /* 0x000fe2000f8e003f */
[----:B------:R-:W-:Y:S01]  /*1850*/  LOP3.LUT R20, R24, R17, RZ, 0x3c, !PT ;  /* 0x0000001118147212 */ /* 0x000fe200078e3cff */
[----:B------:R-:W-:Y:S01]  /*1860*/  IMAD.U32 R17, RZ, RZ, UR6 ;  /* 0x00000006ff117e24 */ /* 0x000fe2000f8e00ff */
[----:B------:R-:W-:Y:S01]  /*1870*/  IADD3.X R207, R21, UR16, R13, P5, !PT ;  /* 0x0000001015cf7c10 */ /* 0x000fe2000affe40d */
[C---:B------:R-:W-:Y:S01]  /*1880*/  @!P4 IMAD R21, R15.reuse, 0x2, R22 ;  /* 0x000000020f15c824 */ /* 0x040fe200078e0216 */
[----:B------:R-:W-:Y:S01]  /*1890*/  LOP3.LUT R5, R16, 0xfffffff8, RZ, 0xc0, !PT ;  /* 0xfffffff810057812 */ /* 0x000fe200078ec0ff */
[----:B------:R-:W-:Y:S01]  /*18a0*/  @!P3 IMAD R15, R15, 0x2, R12 ;  /* 0x000000020f0fb824 */ /* 0x000fe200078e020c */
[----:B------:R-:W-:Y:S01]  /*18b0*/  @!P4 IADD3 R10, P5, R26, UR18, RZ ;  /* 0x000000121a0acc10 */ /* 0x000fe2000ffbe0ff */
[----:B------:R-:W-:Y:S01]  /*18c0*/  IMAD.WIDE.U32 R206, R18, UR8, R206 ;  /* 0x0000000812ce7c25 */ /* 0x000fe2000f8e00ce */
[----:B------:R-:W-:Y:S01]  /*18d0*/  @!UP0 UIMAD UR8, UR11, 0x30, URZ ;  /* 0x000000300b0888a4 */ /* 0x000fe2000f8e023f */
[----:B------:R-:W-:-:S02]  /*18e0*/  VOTEU.ALL UP0, P1 ;  /* 0x00000000003f7886 */ /* 0x000fc40000800000 */
[----:B------:R-:W-:Y:S02]  /*18f0*/  IMAD.IADD R5, R32, 0x1, -R5 ;  /* 0x0000000120057824 */ /* 0x000fe400078e0a05 */
[----:B------:R-:W-:Y:S02]  /*1900*/  IMAD.SHL.U32 R13, R201, 0x8, RZ ;  /* 0x00000008c90d7824 */ /* 0x000fe400078e00ff */
[----:B------:R-:W-:Y:S02]  /*1910*/  IMAD.IADD R203, R207, 0x1, R203 ;  /* 0x00000001cfcb7824 */ /* 0x000fe400078e02cb */
[----:B------:R-:W-:Y:S02]  /*1920*/  IMAD R201, R201, 0x200, R20 ;  /* 0x00000200c9c97824 */ /* 0x000fe400078e0214 */
[----:B------:R-:W-:Y:S02]  /*1930*/  IMAD.U32 R20, RZ, RZ, UR6 ;  /* 0x00000006ff147e24 */ /* 0x000fe4000f8e00ff */
[----:B------:R-:W-:Y:S01]  /*1940*/  IMAD.SHL.U32 R81, R16, 0x40, RZ ;  /* 0x0000004010517824 */ /* 0x000fe200078e00ff */
[----:B------:R-:W-:Y:S01]  /*1950*/  LEA R201, R201, UR4, 0x1 ;  /* 0x00000004c9c97c11 */ /* 0x000fe2000f8e08ff */
[----:B---3--:R-:W-:-:S03]  /*1960*/  IMAD.U32 R11, RZ, RZ, UR15 ;  /* 0x0000000fff0b7e24 */ /* 0x008fc6000f8e00ff */
[----:B------:R-:W-:Y:S01]  /*1970*/  LOP3.LUT R81, R81, 0xfffffe00, RZ, 0xc0, !PT ;  /* 0xfffffe0051517812 */ /* 0x000fe200078ec0ff */
[----:B------:R-:W-:Y:S01]  /*1980*/  VIADD R199, R201, 0x6020 ;  /* 0x00006020c9c77836 */ /* 0x000fe20000000000 */
[----:B------:R-:W-:Y:S01]  /*1990*/  @!P4 IADD3.X R11, R27, UR19, R11, P5, !PT ;  /* 0x000000131b0bcc10 */ /* 0x000fe2000affe40b */
[----:B------:R-:W-:Y:S01]  /*19a0*/  @!P3 IMAD.WIDE.U32 R26, R4, 0x30, R26 ;  /* 0x00000030041ab825 */ /* 0x000fe200078e001a */
[C---:B-1----:R-:W-:Y:S01]  /*19b0*/  @!P4 LEA R8, P5, R10.reuse, R8, 0x1 ;  /* 0x000000080a08c211 */ /* 0x042fe200078a08ff */
[----:B------:R-:W-:Y:S02]  /*19c0*/  UIMAD.WIDE.U32 UR18, UR5, UR6, URZ ;  /* 0x00000006051272a5 */ /* 0x000fe4000f8e003f */
[----:B------:R-:W-:Y:S01]  /*19d0*/  IMAD.SHL.U32 R4, R5, 0x40, RZ ;  /* 0x0000004005047824 */ /* 0x000fe200078e00ff */
[----:B------:R-:W-:Y:S01]  /*19e0*/  @!P4 LEA.HI.X R9, R10, R9, R11, 0x1, P5 ;  /* 0x000000090a09c211 */ /* 0x000fe200028f0c0b */
[----:B------:R-:W-:Y:S01]  /*19f0*/  @!P3 VIADD R10, R27, UR8 ;  /* 0x000000081b0abc36 */ /* 0x000fe20008000000 */
[----:B--2---:R-:W-:Y:S01]  /*1a00*/  @!P3 LEA R24, P5, R26, R6, 0x1 ;  /* 0x000000061a18b211 */ /* 0x004fe200078a08ff */
[----:B------:R-:W-:Y:S01]  /*1a10*/  UIADD3 UR9, UR19, UR9, URZ ;  /* 0x0000000913097290 */ /* 0x000fe2000fffe03f */
[----:B------:R-:W-:Y:S01]  /*1a20*/  LOP3.LUT R4, R4, 0x1c0, RZ, 0xc0, !PT ;  /* 0x000001c004047812 */ /* 0x000fe200078ec0ff */
[----:B------:R-:W-:Y:S01]  /*1a30*/  @!P4 LDGSTS.E.BYPASS.LTC128B.128 [R21+0x7000], desc[UR28][R8.64] ;  /* 0x070000000815cfae */ /* 0x000fe2000b901d5c */
[----:B------:R-:W-:Y:S01]  /*1a40*/  @!P3 LEA.HI.X R25, R26, R7, R10, 0x1, P5 ;  /* 0x000000071a19b211 */ /* 0x000fe200028f0c0a */
[----:B------:R-:W-:Y:S01]  /*1a50*/  IMAD.U32 R10, RZ, RZ, UR18 ;  /* 0x00000012ff0a7e24 */ /* 0x000fe2000f8e00ff */
[----:B------:R-:W-:Y:S01]  /*1a60*/  LOP3.LUT R7, R4, 0x8, R13, 0xf8, !PT ;  /* 0x0000000804077812 */ /* 0x000fe200078ef80d */
[----:B------:R-:W-:Y:S01]  /*1a70*/  @!P4 LDGSTS.E.BYPASS.LTC128B.128 [R21+0x9000], desc[UR28][R8.64+0x80] ;  /* 0x090000800815cfae */ /* 0x000fe2000b901d5c */
[----:B------:R-:W-:Y:S01]  /*1a80*/  IMAD.U32 R6, RZ, RZ, UR9 ;  /* 0x00000009ff067e24 */ /* 0x000fe2000f8e00ff */
[----:B------:R-:W-:Y:S01]  /*1a90*/  SHF.R.U32.HI R4, RZ, 0x3, R4 ;  /* 0x00000003ff047819 */ /* 0x000fe20000011604 */
[----:B------:R-:W-:Y:S01]  /*1aa0*/  IMAD.U32 R11, RZ, RZ, UR19 ;  /* 0x00000013ff0b7e24 */ /* 0x000fe2000f8e00ff */
[----:B------:R1:W-:Y:S01]  /*1ab0*/  @!P4 LDGSTS.E.BYPASS.LTC128B.128 [R21+0xb000], desc[UR28][R8.64+0x100] ;  /* 0x0b0001000815cfae */ /* 0x0003e2000b901d5c */
[C---:B------:R-:W-:Y:S01]  /*1ac0*/  LEA R18, P5, R10.reuse, R206, 0x6 ;  /* 0x000000ce0a127211 */ /* 0x040fe200078a30ff */
[----:B------:R-:W2:Y:S01]  /*1ad0*/  @!P6 LDC.64 R12, c[0x0][0x220] ;  /* 0x00008800ff0ceb82 */ /* 0x000ea20000000a00 */
[----:B------:R-:W-:Y:S01]  /*1ae0*/  LOP3.LUT R4, R7, R4, RZ, 0x3c, !PT ;  /* 0x0000000407047212 */ /* 0x000fe200078e3cff */
[----:B------:R-:W-:Y:S01]  /*1af0*/  @!P3 LDGSTS.E.BYPASS.LTC128B.128 [R15+0x7800], desc[UR28][R24.64] ;  /* 0x07800000180fbfae */ /* 0x000fe2000b901d5c */
[----:B------:R-:W-:Y:S01]  /*1b00*/  LEA.HI.X R19, R10, R203, R6, 0x6, P5 ;  /* 0x000000cb0a137211 */ /* 0x000fe200028f3406 */
[----:B------:R-:W-:Y:S01]  /*1b10*/  USHF.L.U32 UR8, UR7, 0x5, URZ ;  /* 0x0000000507087899 */ /* 0x000fe2000800063f */
[----:B------:R-:W-:Y:S01]  /*1b20*/  IMAD.U32 R27, RZ, RZ, UR7 ;  /* 0x00000007ff1b7e24 */ /* 0x000fe2000f8e00ff */
[----:B------:R-:W-:Y:S01]  /*1b30*/  @!P3 LDGSTS.E.BYPASS.LTC128B.128 [R15+0x9800], desc[UR28][R24.64+0x80] ;  /* 0x09800080180fbfae */ /* 0x000fe2000b901d5c */
[----:B------:R-:W-:Y:S01]  /*1b40*/  UIMAD.WIDE.U32 UR18, UR6, 0x20, URZ ;  /* 0x00000020061278a5 */ /* 0x000fe2000f8e003f */
[----:B------:R-:W3:Y:S01]  /*1b50*/  @!P2 LDC.64 R6, c[0x0][0x220] ;  /* 0x00008800ff06ab82 */ /* 0x000ee20000000a00 */
[----:B------:R-:W-:Y:S01]  /*1b60*/  @!P1 IMAD.WIDE.U32 R22, R23, 0x30, R18 ;  /* 0x0000003017169825 */ /* 0x000fe200078e0012 */
[----:B------:R4:W-:Y:S01]  /*1b70*/  @!P3 LDGSTS.E.BYPASS.LTC128B.128 [R15+0xb800], desc[UR28][R24.64+0x100] ;  /* 0x0b800100180fbfae */ /* 0x0009e2000b901d5c */
[----:B------:R-:W-:-:S03]  /*1b80*/  @!P2 LEA R17, P3, R17, R18, 0x4 ;  /* 0x000000121111a211 */ /* 0x000fc600078620ff */
[----:B------:R-:W0:Y:S01]  /*1b90*/  LDGDEPBAR ;  /* 0x00000000000079af */ /* 0x000e220000000000 */
[----:B------:R-:W-:Y:S01]  /*1ba0*/  @!P2 LEA.HI.X R20, R20, R19, R27, 0x4, P3 ;  /* 0x000000131414a211 */ /* 0x000fe200018f241b */
[----:B------:R-:W5:Y:S08]  /*1bb0*/  @!P0 LDC.64 R10, c[0x0][0x220] ;  /* 0x00008800ff0a8b82 */ /* 0x000f700000000a00 */
[----:B-1----:R-:W1:Y:S01]  /*1bc0*/  @!P1 LDC.64 R8, c[0x0][0x220] ;  /* 0x00008800ff089b82 */ /* 0x002e620000000a00 */
[----:B------:R-:W-:Y:S01]  /*1bd0*/  IMAD.U32 R21, RZ, RZ, UR8 ;  /* 0x00000008ff157e24 */ /* 0x000fe2000f8e00ff */
[----:B------:R-:W-:-:S02]  /*1be0*/  @!UP0 UIMAD UR8, UR7, 0x30, URZ ;  /* 0x00000030070888a4 */ /* 0x000fc4000f8e023f */
[----:B------:R-:W-:Y:S01]  /*1bf0*/  UISETP.GE.AND UP0, UPT, UR12, 0x41, UPT ;  /* 0x000000410c00788c */ /* 0x000fe2000bf06270 */
[C---:B---3--:R-:W-:Y:S02]  /*1c00*/  @!P2 LEA R16, P4, R17.reuse, R6, 0x1 ;  /* 0x000000061110a211 */ /* 0x048fe400078808ff */
[----:B------:R-:W-:Y:S02]  /*1c10*/  SHF.R.S32.HI R6, RZ, 0x5, R14 ;  /* 0x00000005ff067819 */ /* 0x000fe4000001140e */
[----:B------:R-:W-:Y:S01]  /*1c20*/  @!P2 LEA.HI.X R17, R17, R7, R20, 0x1, P4 ;  /* 0x000000071111a211 */ /* 0x000fe200020f0c14 */
[----:B------:R-:W-:Y:S01]  /*1c30*/  @!P1 VIADD R7, R23, UR8 ;  /* 0x0000000817079c36 */ /* 0x000fe20008000000 */
[----:B------:R-:W-:-:S04]  /*1c40*/  DEPBAR.LE SB0, 0x0 ;  /* 0x000080000000791a */ /* 0x000fc80000000000 */
[----:B------:R-:W-:Y:S01]  /*1c50*/  BAR.SYNC.DEFER_BLOCKING 0x0 ;  /* 0x0000000000007b1d */ /* 0x000fe20000010000 */
[C---:B----4-:R-:W-:Y:S02]  /*1c60*/  @!P0 IADD3 R15, P3, R18.reuse, UR18, RZ ;  /* 0x00000012120f8c10 */ /* 0x050fe4000ff7e0ff */
[C---:B--2---:R-:W-:Y:S02]  /*1c70*/  @!P6 LEA R24, P5, R18.reuse, R12, 0x1 ;  /* 0x0000000c1218e211 */ /* 0x044fe400078a08ff */
[----:B------:R-:W-:Y:S02]  /*1c80*/  @!P0 IADD3.X R12, R19, UR19, R21, P3, !PT ;  /* 0x00000013130c8c10 */ /* 0x000fe40009ffe415 */
[----:B------:R-:W-:Y:S02]  /*1c90*/  @!P6 LEA.HI.X R25, R18, R13, R19, 0x1, P5 ;  /* 0x0000000d1219e211 */ /* 0x000fe400028f0c13 */
[----:B-----5:R-:W-:-:S04]  /*1ca0*/  @!P0 LEA R14, P3, R15, R10, 0x1 ;  /* 0x0000000a0f0e8211 */ /* 0x020fc800078608ff */
[----:B------:R-:W-:Y:S01]  /*1cb0*/  @!P0 LEA.HI.X R15, R15, R11, R12, 0x1, P3 ;  /* 0x0000000b0f0f8211 */ /* 0x000fe200018f0c0c */
[----:B------:R-:W-:Y:S01]  /*1cc0*/  IMAD R11, R6, 0x400, R81 ;  /* 0x00000400060b7824 */ /* 0x000fe200078e0251 */
[----:B-1----:R-:W-:-:S03]  /*1cd0*/  @!P1 LEA R8, P3, R22, R8, 0x1 ;  /* 0x0000000816089211 */ /* 0x002fc600078608ff */
[----:B------:R-:W-:Y:S01]  /*1ce0*/  IMAD.IADD R202, R4, 0x1, R11 ;  /* 0x0000000104ca7824 */ /* 0x000fe200078e020b */
[----:B------:R-:W-:Y:S01]  /*1cf0*/  @!P1 LEA.HI.X R9, R22, R9, R7, 0x1, P3 ;  /* 0x0000000916099211 */ /* 0x000fe200018f0c07 */
[----:B------:R-:W-:-:S03]  /*1d00*/  IMAD.MOV.U32 R7, RZ, RZ, 0x10 ;  /* 0x00000010ff077424 */ /* 0x000fc600078e00ff */
[----:B------:R-:W-:Y:S01]  /*1d10*/  LEA R202, R202, UR4, 0x1 ;  /* 0x00000004caca7c11 */ /* 0x000fe2000f8e08ff */
[----:B------:R-:W-:Y:S04]  /*1d20*/  @P6 STS.128 [R204+0xc000], RZ ;  /* 0x00c000ffcc006388 */ /* 0x000fe80000000c00 */
[----:B------:R-:W-:Y:S04]  /*1d30*/  @P6 STS.128 [R204+0xe000], RZ ;  /* 0x00e000ffcc006388 */ /* 0x000fe80000000c00 */
[----:B------:R-:W-:Y:S04]  /*1d40*/  @P6 STS.128 [R204+0x10000], RZ ;  /* 0x010000ffcc006388 */ /* 0x000fe80000000c00 */
[----:B------:R-:W-:Y:S01]  /*1d50*/  @!PT LDS RZ, [RZ] ;  /* 0x00000000fffff984 */ /* 0x000fe20000000800 */
[----:B------:R-:W-:Y:S01]  /*1d60*/  @!PT LDS RZ, [RZ] ;  /* 0x00000000fffff984 */ /* 0x000fe20000000800 */
[----:B------:R-:W-:Y:S01]  /*1d70*/  @!PT LDS RZ, [RZ] ;  /* 0x00000000fffff984 */ /* 0x000fe20000000800 */
[----:B------:R-:W-:Y:S04]  /*1d80*/  @!P6 LDGSTS.E.BYPASS.LTC128B.128 [R204+0xc000], desc[UR28][R24.64] ;  /* 0x0c00000018ccefae */ /* 0x000fe8000b901d5c */
[----:B------:R-:W-:Y:S04]  /*1d90*/  @!P6 LDGSTS.E.BYPASS.LTC128B.128 [R204+0xe000], desc[UR28][R24.64+0x80] ;  /* 0x0e00008018ccefae */ /* 0x000fe8000b901d5c */
[----:B------:R1:W-:Y:S04]  /*1da0*/  @!P6 LDGSTS.E.BYPASS.LTC128B.128 [R204+0x10000], desc[UR28][R24.64+0x100] ;  /* 0x1000010018ccefae */ /* 0x0003e8000b901d5c */
        /* <DEDUP_REMOVED lines=26> */
[----:B------:R4:W-:Y:S01]  /*1f50*/  @!P1 LDGSTS.E.BYPASS.LTC128B.128 [R204+0x11800], desc[UR28][R8.64+0x100] ;  /* 0x1180010008cc9fae */ /* 0x0009e2000b901d5c */
[----:B------:R-:W-:Y:S01]  /*1f60*/  R2P PR, R5, 0x6 ;  /* 0x0000000605007804 */ /* 0x000fe20000000000 */
[----:B------:R-:W-:-:S02]  /*1f70*/  IMAD.MOV.U32 R5, RZ, RZ, 0x20 ;  /* 0x00000020ff057424 */ /* 0x000fc400078e00ff */
[----:B------:R-:W-:Y:S02]  /*1f80*/  LDSM.16.M88.4 R68, [R202] ;  /* 0x00000000ca44783b */ /* 0x000fe40000000200 */
[----:B------:R-:W-:Y:S02]  /*1f90*/  SEL R7, R7, 0xfffffff0, !P1 ;  /* 0xfffffff007077807 */ /* 0x000fe40004800000 */
[----:B-1----:R-:W1:Y:S01]  /*1fa0*/  LDSM.16.M88.4 R24, [R201+0x6000] ;  /* 0x00600000c918783b */ /* 0x002e620000000200 */
[----:B------:R-:W-:Y:S02]  /*1fb0*/  SEL R5, R5, 0xffffffe0, !P2 ;  /* 0xffffffe005057807 */ /* 0x000fe40005000000 */
[----:B------:R-:W-:Y:S01]  /*1fc0*/  R2P PR, R0, 0x6 ;  /* 0x0000000600007804 */ /* 0x000fe20000000000 */
[----:B------:R-:W-:Y:S01]  /*1fd0*/  VIADD R0, R201, 0x6000 ;  /* 0x00006000c9007836 */ /* 0x000fe20000000000 */
[----:B--2---:R-:W2:Y:S01]  /*1fe0*/  LDSM.16.M88.4 R16, [R201+0x6800] ;  /* 0x00680000c910783b */ /* 0x004ea20000000200 */
[----:B------:R-:W-:-:S02]  /*1ff0*/  IMAD R200, R7, 0x2, R202 ;  /* 0x0000000207c87824 */ /* 0x000fc400078e02ca */
[C---:B------:R-:W-:Y:S01]  /*2000*/  IMAD R198, R5.reuse, 0x2, R202 ;  /* 0x0000000205c67824 */ /* 0x040fe200078e02ca */
[----:B------:R-:W5:Y:S01]  /*2010*/  LDSM.16.M88.4 R60, [R201+0x7000] ;  /* 0x00700000c93c783b */ /* 0x000f620000000200 */
[----:B------:R-:W-:-:S03]  /*2020*/  IMAD R197, R5, 0x2, R200 ;  /* 0x0000000205c57824 */ /* 0x000fc600078e02c8 */
[----:B------:R-:W5:Y:S03]  /*2030*/  LDSM.16.M88.4 R32, [R201+0x7800] ;  /* 0x00780000c920783b */ /* 0x000f660000000200 */
[----:B------:R-:W-:Y:S01]  /*2040*/  @P1 VIADD R199, R0, 0xffffffe0 ;  /* 0xffffffe000c71836 */ /* 0x000fe20000000000 */
[----:B------:R-:W-:Y:S01]  /*2050*/  LDSM.16.M88.4 R40, [R200] ;  /* 0x00000000c828783b */ /* 0x000fe20000000200 */
[----:B------:R-:W-:-:S03]  /*2060*/  IMAD.MOV.U32 R0, RZ, RZ, 0x40 ;  /* 0x00000040ff007424 */ /* 0x000fc600078e00ff */
[----:B---3--:R-:W3:Y:S02]  /*2070*/  LDSM.16.M88.4 R12, [R199] ;  /* 0x00000000c70c783b */ /* 0x008ee40000000200 */
[----:B------:R-:W-:Y:S02]  /*2080*/  SEL R0, R0, 0xffffffc0, !P2 ;  /* 0xffffffc000007807 */ /* 0x000fe40005000000 */
[----:B------:R-:W3:Y:S03]  /*2090*/  LDSM.16.M88.4 R44, [R199+0x800] ;  /* 0x00080000c72c783b */ /* 0x000ee60000000200 */
[----:B------:R-:W-:Y:S01]  /*20a0*/  IMAD.IADD R195, R201, 0x1, R0 ;  /* 0x00000001c9c37824 */ /* 0x000fe200078e0200 */
[----:B------:R-:W3:Y:S01]  /*20b0*/  LDSM.16.M88.4 R36, [R199+0x1000] ;  /* 0x00100000c724783b */ /* 0x000ee20000000200 */
[----:B------:R-:W-:Y:S02]  /*20c0*/  IMAD.IADD R188, R0, 0x1, R199 ;  /* 0x0000000100bc7824 */ /* 0x000fe400078e02c7 */
[----:B------:R-:W-:Y:S01]  /*20d0*/  IMAD.U32 R0, RZ, RZ, UR5 ;  /* 0x00000005ff007e24 */ /* 0x000fe2000f8e00ff */
[----:B------:R-:W3:Y:S04]  /*20e0*/  LDSM.16.M88.4 R48, [R199+0x1800] ;  /* 0x00180000c730783b */ /* 0x000ee80000000200 */
[----:B------:R-:W-:Y:S01]  /*20f0*/  LDSM.16.M88.4 R52, [R198] ;  /* 0x00000000c634783b */ /* 0x000fe20000000200 */
[C---:B-1----:R-:W-:Y:S03]  /*2100*/  HMMA.16816.F32 R28, R68.reuse, R24, RZ ;  /* 0x00000018441c723c */ /* 0x042fe600000018ff */
[----:B----4-:R-:W1:Y:S04]  /*2110*/  LDSM.16.M88.4 R8, [R195+0x6000] ;  /* 0x00600000c308783b */ /* 0x010e680000000200 */
[----:B------:R-:W-:Y:S01]  /*2120*/  LDSM.16.M88.4 R72, [R195+0x7800] ;  /* 0x00780000c348783b */ /* 0x000fe20000000200 */
[C---:B------:R-:W-:Y:S03]  /*2130*/  HMMA.16816.F32 R24, R68.reuse, R26, RZ ;  /* 0x0000001a4418723c */ /* 0x040fe600000018ff */
[----:B------:R-:W-:Y:S03]  /*2140*/  LDSM.16.M88.4 R76, [R202+0x4000] ;  /* 0x00400000ca4c783b */ /* 0x000fe60000000200 */
[C---:B--2---:R-:W-:Y:S01]  /*2150*/  HMMA.16816.F32 R20, R68.reuse, R16, RZ ;  /* 0x000000104414723c */ /* 0x044fe200000018ff */
[----:B------:R-:W0:Y:S05]  /*2160*/  LDGDEPBAR ;  /* 0x00000000000079af */ /* 0x000e2a0000000000 */
[C---:B-----5:R-:W-:Y:S06]  /*2170*/  HMMA.16816.F32 R64, R68.reuse, R60, RZ ;  /* 0x0000003c4440723c */ /* 0x060fec00000018ff */
[C---:B------:R-:W-:Y:S06]  /*2180*/  HMMA.16816.F32 R16, R68.reuse, R18, RZ ;  /* 0x000000124410723c */ /* 0x040fec00000018ff */
[C---:B------:R-:W-:Y:S06]  /*2190*/  HMMA.16816.F32 R60, R68.reuse, R62, RZ ;  /* 0x0000003e443c723c */ /* 0x040fec00000018ff */
[C---:B------:R-:W-:Y:S06]  /*21a0*/  HMMA.16816.F32 R56, R68.reuse, R32, RZ ;  /* 0x000000204438723c */ /* 0x040fec00000018ff */
[----:B------:R-:W-:Y:S01]  /*21b0*/  HMMA.16816.F32 R68, R68, R34, RZ ;  /* 0x000000224444723c */ /* 0x000fe200000018ff */
[----:B------:R-:W2:Y:S05]  /*21c0*/  LDSM.16.M88.4 R32, [R195+0x6800] ;  /* 0x00680000c320783b */ /* 0x000eaa0000000200 */
[C---:B---3--:R-:W-:Y:S06]  /*21d0*/  HMMA.16816.F32 R28, R40.reuse, R12, R28 ;  /* 0x0000000c281c723c */ /* 0x048fec000000181c */
[C---:B------:R-:W-:Y:S01]  /*21e0*/  HMMA.16816.F32 R24, R40.reuse, R14, R24 ;  /* 0x0000000e2818723c */ /* 0x040fe20000001818 */
[----:B------:R-:W3:Y:S05]  /*21f0*/  LDSM.16.M88.4 R12, [R195+0x7000] ;  /* 0x00700000c30c783b */ /* 0x000eea0000000200 */
[C---:B------:R-:W-:Y:S06]  /*2200*/  HMMA.16816.F32 R20, R40.reuse, R44, R20 ;  /* 0x0000002c2814723c */ /* 0x040fec0000001814 */
[C---:B------:R-:W-:Y:S01]  /*2210*/  HMMA.16816.F32 R16, R40.reuse, R46, R16 ;  /* 0x0000002e2810723c */ /* 0x040fe20000001810 */
[----:B------:R-:W-:Y:S05]  /*2220*/  LDSM.16.M88.4 R44, [R197] ;  /* 0x00000000c52c783b */ /* 0x000fea0000000200 */
[C---:B------:R-:W-:Y:S06]  /*2230*/  HMMA.16816.F32 R64, R40.reuse, R36, R64 ;  /* 0x000000242840723c */ /* 0x040fec0000001840 */
[C---:B------:R-:W-:Y:S01]  /*2240*/  HMMA.16816.F32 R60, R40.reuse, R38, R60 ;  /* 0x00000026283c723c */ /* 0x040fe2000000183c */
[----:B------:R-:W4:Y:S05]  /*2250*/  LDSM.16.M88.4 R36, [R188] ;  /* 0x00000000bc24783b */ /* 0x000f2a0000000200 */
        /* <DEDUP_REMOVED lines=15> */
[----:B------:R-:W3:Y:S04]  /*2350*/  LDSM.16.M88.4 R68, [R201+0x8800] ;  /* 0x00880000c944783b */ /* 0x000ee80000000200 */
[----:B------:R-:W-:Y:S01]  /*2360*/  LDSM.16.M88.4 R72, [R201+0x9800] ;  /* 0x00980000c948783b */ /* 0x000fe20000000200 */
[C---:B----4-:R-:W-:Y:S06]  /*2370*/  HMMA.16816.F32 R28, R44.reuse, R36, R28 ;  /* 0x000000242c1c723c */ /* 0x050fec000000181c */
[C---:B------:R-:W-:Y:S01]  /*2380*/  HMMA.16816.F32 R24, R44.reuse, R38, R24 ;  /* 0x000000262c18723c */ /* 0x040fe20000001818 */
[----:B------:R-:W4:Y:S05]  /*2390*/  LDSM.16.M88.4 R36, [R201+0x9000] ;  /* 0x00900000c924783b */ /* 0x000f2a0000000200 */
[C---:B-----5:R-:W-:Y:S06]  /*23a0*/  HMMA.16816.F32 R20, R44.reuse, R40, R20 ;  /* 0x000000282c14723c */ /* 0x060fec0000001814 */
[C---:B------:R-:W-:Y:S01]  /*23b0*/  HMMA.16816.F32 R16, R44.reuse, R42, R16 ;  /* 0x0000002a2c10723c */ /* 0x040fe20000001810 */
[----:B------:R-:W-:Y:S05]  /*23c0*/  LDSM.16.M88.4 R40, [R200+0x2000] ;  /* 0x00200000c828783b */ /* 0x000fea0000000200 */
[C---:B-1----:R-:W-:Y:S06]  /*23d0*/  HMMA.16816.F32 R64, R44.reuse, R8, R64 ;  /* 0x000000082c40723c */ /* 0x042fec0000001840 */
[C---:B------:R-:W-:Y:S01]  /*23e0*/  HMMA.16816.F32 R60, R44.reuse, R10, R60 ;  /* 0x0000000a2c3c723c */ /* 0x040fe2000000183c */
[----:B------:R-:W1:Y:S05]  /*23f0*/  LDSM.16.M88.4 R8, [R199+0x2000] ;  /* 0x00200000c708783b */ /* 0x000e6a0000000200 */
[C---:B------:R-:W-:Y:S06]  /*2400*/  HMMA.16816.F32 R56, R44.reuse, R48, R56 ;  /* 0x000000302c38723c */ /* 0x040fec0000001838 */
[----:B------:R-:W-:Y:S01]  /*2410*/  HMMA.16816.F32 R52, R44, R50, R52 ;  /* 0x000000322c34723c */ /* 0x000fe20000001834 */
[----:B------:R-:W5:Y:S04]  /*2420*/  LDSM.16.M88.4 R48, [R199+0x2800] ;  /* 0x00280000c730783b */ /* 0x000f680000000200 */
[----:B------:R-:W-:Y:S01]  /*2430*/  LDSM.16.M88.4 R44, [R199+0x3800] ;  /* 0x00380000c72c783b */ /* 0x000fe20000000200 */
[C---:B--2---:R-:W-:Y:S06]  /*2440*/  HMMA.16816.F32 R28, R12.reuse, R32, R28 ;  /* 0x000000200c1c723c */ /* 0x044fec000000181c */
[C---:B------:R-:W-:Y:S01]  /*2450*/  HMMA.16816.F32 R24, R12.reuse, R34, R24 ;  /* 0x000000220c18723c */ /* 0x040fe20000001818 */
[----:B------:R-:W2:Y:S05]  /*2460*/  LDSM.16.M88.4 R32, [R199+0x3000] ;  /* 0x00300000c720783b */ /* 0x000eaa0000000200 */
        /* <DEDUP_REMOVED lines=15> */
[----:B------:R-:W-:Y:S05]  /*2560*/  LDSM.16.M88.4 R48, [R188+0x2000] ;  /* 0x00200000bc30783b */ /* 0x000fea0000000200 */
[C---:B--2---:R-:W-:Y:S06]  /*2570*/  HMMA.16816.F32 R64, R40.reuse, R32, R64 ;  /* 0x000000202840723c */ /* 0x044fec0000001840 */
[C---:B------:R-:W-:Y:S01]  /*2580*/  HMMA.16816.F32 R60, R40.reuse, R34, R60 ;  /* 0x00000022283c723c */ /* 0x040fe2000000183c */
[----:B------:R-:W2:Y:S05]  /*2590*/  LDSM.16.M88.4 R32, [R197+0x2000] ;  /* 0x00200000c520783b */ /* 0x000eaa0000000200 */
[C---:B------:R-:W-:Y:S06]  /*25a0*/  HMMA.16816.F32 R56, R40.reuse, R44, R56 ;  /* 0x0000002c2838723c */ /* 0x040fec0000001838 */
[----:B------:R-:W-:Y:S01]  /*25b0*/  HMMA.16816.F32 R52, R40, R46, R52 ;  /* 0x0000002e2834723c */ /* 0x000fe20000001834 */
[----:B------:R-:W5:Y:S04]  /*25c0*/  LDSM.16.M88.4 R44, [R188+0x2800] ;  /* 0x00280000bc2c783b */ /* 0x000f680000000200 */
[----:B------:R-:W5:Y:S01]  /*25d0*/  LDSM.16.M88.4 R40, [R188+0x3000] ;  /* 0x00300000bc28783b */ /* 0x000f620000000200 */
[C---:B---3--:R-:W-:Y:S06]  /*25e0*/  HMMA.16816.F32 R28, R68.reuse, R36, R28 ;  /* 0x00000024441c723c */ /* 0x048fec000000181c */
[C---:B------:R-:W-:Y:S01]  /*25f0*/  HMMA.16816.F32 R24, R68.reuse, R38, R24 ;  /* 0x000000264418723c */ /* 0x040fe20000001818 */
[----:B------:R-:W3:Y:S05]  /*2600*/  LDSM.16.M88.4 R36, [R188+0x3800] ;  /* 0x00380000bc24783b */ /* 0x000eea0000000200 */
        /* <DEDUP_REMOVED lines=13> */
[C---:B-----5:R-:W-:Y:S06]  /*26e0*/  HMMA.16816.F32 R20, R32.reuse, R44, R20 ;  /* 0x0000002c2014723c */ /* 0x060fec0000001814 */
[C---:B------:R-:W-:Y:S01]  /*26f0*/  HMMA.16816.F32 R16, R32.reuse, R46, R16 ;  /* 0x0000002e2010723c */ /* 0x040fe20000001810 */
[----:B------:R-:W2:Y:S05]  /*2700*/  LDSM.16.M88.4 R44, [R199+0x4000] ;  /* 0x00400000c72c783b */ /* 0x000eaa0000000200 */
[C---:B------:R-:W-:Y:S06]  /*2710*/  HMMA.16816.F32 R64, R32.reuse, R40, R64 ;  /* 0x000000282040723c */ /* 0x040fec0000001840 */
[C---:B------:R-:W-:Y:S01]  /*2720*/  HMMA.16816.F32 R60, R32.reuse, R42, R60 ;  /* 0x0000002a203c723c */ /* 0x040fe2000000183c */
[----:B------:R-:W5:Y:S05]  /*2730*/  LDSM.16.M88.4 R40, [R199+0x4800] ;  /* 0x00480000c728783b */ /* 0x000f6a0000000200 */
[C---:B---3--:R-:W-:Y:S06]  /*2740*/  HMMA.16816.F32 R56, R32.reuse, R36, R56 ;  /* 0x000000242038723c */ /* 0x048fec0000001838 */
[----:B------:R-:W-:Y:S01]  /*2750*/  HMMA.16816.F32 R52, R32, R38, R52 ;  /* 0x000000262034723c */ /* 0x000fe20000001834 */
[----:B------:R-:W3:Y:S04]  /*2760*/  LDSM.16.M88.4 R32, [R199+0x5800] ;  /* 0x00580000c720783b */ /* 0x000ee80000000200 */
[----:B------:R-:W-:Y:S01]  /*2770*/  LDSM.16.M88.4 R36, [R199+0x5000] ;  /* 0x00500000c724783b */ /* 0x000fe20000000200 */
        /* <DEDUP_REMOVED lines=8> */
[----:B------:R-:W4:Y:S05]  /*2800*/  LDSM.16.M88.4 R52, [R195+0xa800] ;  /* 0x00a80000c334783b */ /* 0x000f2a0000000200 */
[C---:B--2---:R-:W-:Y:S06]  /*2810*/  HMMA.16816.F32 R28, R48.reuse, R44, R28 ;  /* 0x0000002c301c723c */ /* 0x044fec000000181c */
[----:B------:R-:W-:Y:S06]  /*2820*/  HMMA.16816.F32 R24, R48, R46, R24 ;  /* 0x0000002e3018723c */ /* 0x000fec0000001818 */
[----:B------:R-:W-:Y:S06]  /*2830*/  HMMA.16816.F32 R64, R76, R72, R64 ;  /* 0x000000484c40723c */ /* 0x000fec0000001840 */
[C---:B-----5:R-:W-:Y:S06]  /*2840*/  HMMA.16816.F32 R20, R48.reuse, R40, R20 ;  /* 0x000000283014723c */ /* 0x060fec0000001814 */
[----:B------:R-:W-:Y:S01]  /*2850*/  HMMA.16816.F32 R44, R48, R42, R16 ;  /* 0x0000002a302c723c */ /* 0x000fe20000001810 */
[----:B------:R-:W-:Y:S04]  /*2860*/  LDSM.16.M88.4 R40, [R197+0x4000] ;  /* 0x00400000c528783b */ /* 0x000fe80000000200 */
[----:B------:R-:W2:Y:S01]  /*2870*/  LDSM.16.M88.4 R16, [R188+0x4000] ;  /* 0x00400000bc10783b */ /* 0x000ea20000000200 */
[----:B------:R-:W-:Y:S03]  /*2880*/  HMMA.16816.F32 R60, R76, R74, R60 ;  /* 0x0000004a4c3c723c */ /* 0x000fe6000000183c */
[----:B------:R-:W5:Y:S03]  /*2890*/  LDSM.16.M88.4 R72, [R195+0xb000] ;  /* 0x00b00000c348783b */ /* 0x000f660000000200 */
[C---:B---3--:R-:W-:Y:S06]  /*28a0*/  HMMA.16816.F32 R56, R48.reuse, R32, R56 ;  /* 0x000000203038723c */ /* 0x048fec0000001838 */
[----:B------:R-:W-:Y:S01]  /*28b0*/  HMMA.16816.F32 R68, R48, R34, R68 ;  /* 0x000000223044723c */ /* 0x000fe20000001844 */
[----:B------:R-:W3:Y:S05]  /*28c0*/  LDSM.16.M88.4 R32, [R188+0x4800] ;  /* 0x00480000bc20783b */ /* 0x000eea0000000200 */
[C---:B-1----:R-:W-:Y:S06]  /*28d0*/  HMMA.16816.F32 R28, R12.reuse, R8, R28 ;  /* 0x000000080c1c723c */ /* 0x042fec000000181c */
[----:B------:R-:W-:Y:S01]  /*28e0*/  HMMA.16816.F32 R24, R12, R10, R24 ;  /* 0x0000000a0c18723c */ /* 0x000fe20000001818 */
[----:B------:R-:W1:Y:S05]  /*28f0*/  LDSM.16.M88.4 R8, [R195+0xb800] ;  /* 0x00b80000c308783b */ /* 0x000e6a0000000200 */
[C---:B------:R-:W-:Y:S06]  /*2900*/  HMMA.16816.F32 R64, R48.reuse, R36, R64 ;  /* 0x000000243040723c */ /* 0x040fec0000001840 */
[----:B------:R-:W-:Y:S01]  /*2910*/  HMMA.16816.F32 R60, R48, R38, R60 ;  /* 0x00000026303c723c */ /* 0x000fe2000000183c */
[----:B------:R-:W1:Y:S05]  /*2920*/  LDSM.16.M88.4 R36, [R188+0x5000] ;  /* 0x00500000bc24783b */ /* 0x000e6a0000000200 */
[----:B----4-:R-:W-:Y:S01]  /*2930*/  HMMA.16816.F32 R20, R12, R52, R20 ;  /* 0x000000340c14723c */ /* 0x010fe20000001814 */
[----:B------:R-:W-:-:S05]  /*2940*/  IMAD.SHL.U32 R49, R80, 0x2, RZ ;  /* 0x0000000250317824 */ /* 0x000fca00078e00ff */
[----:B------:R-:W-:Y:S01]  /*2950*/  LOP3.LUT R49, R49, 0x6, RZ, 0xc0, !PT ;  /* 0x0000000631317812 */ /* 0x000fe200078ec0ff */
[----:B--2---:R-:W-:Y:S04]  /*2960*/  HMMA.16816.F32 R28, R40, R16, R28 ;  /* 0x00000010281c723c */ /* 0x004fe8000000181c */
[----:B------:R-:W-:Y:S02]  /*2970*/  IMAD R0, R0, 0x40, R49 ;  /* 0x0000004000007824 */ /* 0x000fe400078e0231 */
[----:B------:R-:W-:Y:S02]  /*2980*/  HMMA.16816.F32 R44, R12, R54, R44 ;  /* 0x000000360c2c723c */ /* 0x000fe4000000182c */
[C---:B------:R-:W-:Y:S01]  /*2990*/  VIADD R17, R0.reuse, 0x1 ;  /* 0x0000000100117836 */ /* 0x040fe20000000000 */
[C---:B------:R-:W-:Y:S01]  /*29a0*/  ISETP.GE.AND P2, PT, R0.reuse, UR12, PT ;  /* 0x0000000c00007c0c */ /* 0x040fe2000bf46270 */
[----:B------:R-:W-:-:S02]  /*29b0*/  VIADD R16, R0, 0x8 ;  /* 0x0000000800107836 */ /* 0x000fc40000000000 */
[----:B-----5:R-:W-:Y:S01]  /*29c0*/  HMMA.16816.F32 R64, R12, R72, R64 ;  /* 0x000000480c40723c */ /* 0x020fe20000001840 */
[----:B------:R-:W-:Y:S01]  /*29d0*/  ISETP.GE.AND P1, PT, R17, UR12, PT ;  /* 0x0000000c11007c0c */ /* 0x000fe2000bf26270 */
[----:B------:R-:W-:Y:S01]  /*29e0*/  VIADD R17, R0, 0x11 ;  /* 0x0000001100117836 */ /* 0x000fe20000000000 */
[----:B------:R-:W-:Y:S01]  /*29f0*/  ISETP.GE.AND P0, PT, R16, UR12, PT ;  /* 0x0000000c10007c0c */ /* 0x000fe2000bf06270 */
[----:B------:R-:W-:Y:S02]  /*2a00*/  VIADD R16, R0, 0x18 ;  /* 0x0000001800107836 */ /* 0x000fe40000000000 */
[----:B------:R-:W-:Y:S01]  /*2a10*/  HMMA.16816.F32 R24, R40, R18, R24 ;  /* 0x000000122818723c */ /* 0x000fe20000001818 */
[----:B------:R-:W-:Y:S02]  /*2a20*/  ISETP.GE.AND P4, PT, R17, UR12, PT ;  /* 0x0000000c11007c0c */ /* 0x000fe4000bf86270 */
[----:B------:R-:W-:-:S03]  /*2a30*/  ISETP.GE.AND P3, PT, R16, UR12, PT ;  /* 0x0000000c10007c0c */ /* 0x000fc6000bf66270 */
[----:B---3--:R-:W-:Y:S01]  /*2a40*/  HMMA.16816.F32 R20, R40, R32, R20 ;  /* 0x000000202814723c */ /* 0x008fe20000001814 */
[----:B------:R-:W-:Y:S01]  /*2a50*/  VIADD R19, R0, 0x9 ;  /* 0x0000000900137836 */ /* 0x000fe20000000000 */
[----:B------:R-:W-:Y:S01]  /*2a60*/  FSEL R50, R30, -INF , !P2 ;  /* 0xff8000001e327808 */ /* 0x000fe20005000000 */
[----:B------:R-:W-:Y:S01]  /*2a70*/  VIADD R18, R0, 0x10 ;  /* 0x0000001000127836 */ /* 0x000fe20000000000 */
[----:B------:R-:W-:Y:S02]  /*2a80*/  FSEL R49, R28, -INF , !P2 ;  /* 0xff8000001c317808 */ /* 0x000fe40005000000 */
[----:B------:R-:W-:Y:S01]  /*2a90*/  ISETP.GE.AND P6, PT, R19, UR12, PT ;  /* 0x0000000c13007c0c */ /* 0x000fe2000bfc6270 */
[----:B------:R-:W-:Y:S01]  /*2aa0*/  HMMA.16816.F32 R60, R12, R74, R60 ;  /* 0x0000004a0c3c723c */ /* 0x000fe2000000183c */
[----:B------:R-:W-:Y:S02]  /*2ab0*/  ISETP.GE.AND P5, PT, R18, UR12, PT ;  /* 0x0000000c12007c0c */ /* 0x000fe4000bfa6270 */
[----:B------:R-:W2:Y:S01]  /*2ac0*/  LDSM.16.M88.4 R16, [R188+0x5800] ;  /* 0x00580000bc10783b */ /* 0x000ea20000000200 */
[----:B------:R-:W-:Y:S01]  /*2ad0*/  FSEL R53, R29, -INF , !P1 ;  /* 0xff8000001d357808 */ /* 0x000fe20004800000 */
[----:B------:R-:W-:-:S04]  /*2ae0*/  DEPBAR.LE SB0, 0x0 ;  /* 0x000080000000791a */ /* 0x000fc80000000000 */
[----:B-1----:R-:W-:Y:S01]  /*2af0*/  HMMA.16816.F32 R56, R12, R8, R56 ;  /* 0x000000080c38723c */ /* 0x002fe20000001838 */
[----:B------:R-:W-:Y:S02]  /*2b00*/  FSEL R48, R31, -INF , !P1 ;  /* 0xff8000001f307808 */ /* 0x000fe40004800000 */
[----:B------:R-:W-:Y:S02]  /*2b10*/  FSEL R26, R26, -INF , !P0 ;  /* 0xff8000001a1a7808 */ /* 0x000fe40004000000 */
[----:B------:R-:W-:Y:S01]  /*2b20*/  FSEL R51, R24, -INF , !P0 ;  /* 0xff80000018337808 */ /* 0x000fe20004000000 */
[----:B------:R-:W-:Y:S01]  /*2b30*/  HMMA.16816.F32 R44, R40, R34, R44 ;  /* 0x00000022282c723c */ /* 0x000fe2000000182c */
[C---:B------:R-:W-:Y:S01]  /*2b40*/  VIADD R8, R0.reuse, 0x19 ;  /* 0x0000001900087836 */ /* 0x040fe20000000000 */
[----:B------:R-:W-:Y:S01]  /*2b50*/  FSEL R24, R27, -INF , !P6 ;  /* 0xff8000001b187808 */ /* 0x000fe20007000000 */
[----:B------:R-:W-:Y:S01]  /*2b60*/  VIADD R9, R0, 0x20 ;  /* 0x0000002000097836 */ /* 0x000fe20000000000 */
[----:B------:R-:W-:-:S02]  /*2b70*/  FSEL R27, R25, -INF , !P6 ;  /* 0xff800000191b7808 */ /* 0x000fc40007000000 */
[----:B------:R-:W-:Y:S01]  /*2b80*/  ISETP.GE.AND P2, PT, R8, UR12, PT ;  /* 0x0000000c08007c0c */ /* 0x000fe2000bf46270 */
[C---:B------:R-:W-:Y:S01]  /*2b90*/  VIADD R8, R0.reuse, 0x21 ;  /* 0x0000002100087836 */ /* 0x040fe20000000000 */
[----:B------:R-:W-:Y:S01]  /*2ba0*/  HMMA.16816.F32 R64, R40, R36, R64 ;  /* 0x000000242840723c */ /* 0x000fe20000001840 */
[----:B------:R-:W-:Y:S01]  /*2bb0*/  BAR.SYNC.DEFER_BLOCKING 0x0 ;  /* 0x0000000000007b1d */ /* 0x000fe20000010000 */
[----:B------:R-:W-:Y:S01]  /*2bc0*/  ISETP.GE.AND P1, PT, R9, UR12, PT ;  /* 0x0000000c09007c0c */ /* 0x000fe2000bf26270 */
[----:B------:R-:W-:Y:S01]  /*2bd0*/  VIADD R9, R0, 0x29 ;  /* 0x0000002900097836 */ /* 0x000fe20000000000 */
[----:B------:R-:W-:Y:S01]  /*2be0*/  ISETP.GE.AND P0, PT, R8, UR12, PT ;  /* 0x0000000c08007c0c */ /* 0x000fe2000bf06270 */
[----:B------:R-:W-:Y:S01]  /*2bf0*/  VIADD R8, R0, 0x28 ;  /* 0x0000002800087836 */ /* 0x000fe20000000000 */
[----:B------:R-:W-:Y:S01]  /*2c00*/  HMMA.16816.F32 R68, R12, R10, R68 ;  /* 0x0000000a0c44723c */ /* 0x000fe20000001844 */
[----:B------:R-:W-:Y:S02]  /*2c10*/  FSEL R25, R20, -INF , !P5 ;  /* 0xff80000014197808 */ /* 0x000fe40006800000 */
[----:B------:R-:W-:-:S02]  /*2c20*/  FSEL R21, R21, -INF , !P4 ;  /* 0xff80000015157808 */ /* 0x000fc40006000000 */
[----:B------:R-:W-:Y:S01]  /*2c30*/  ISETP.GE.AND P6, PT, R8, UR12, PT ;  /* 0x0000000c08007c0c */ /* 0x000fe2000bfc6270 */
[C---:B------:R-:W-:Y:S01]  /*2c40*/  HMMA.16816.F32 R60, R40.reuse, R38, R60 ;  /* 0x00000026283c723c */ /* 0x040fe2000000183c */
[----:B------:R-:W-:Y:S01]  /*2c50*/  FMNMX.FTZ R12, R49, R53, !PT ;  /* 0x00000035310c7209 */ /* 0x000fe20007810000 */
[----:B------:R-:W-:Y:S01]  /*2c60*/  VIADD R13, R0, 0x38 ;  /* 0x00000038000d7836 */ /* 0x000fe20000000000 */
[----:B------:R-:W-:Y:S02]  /*2c70*/  FSEL R8, R22, -INF , !P5 ;  /* 0xff80000016087808 */ /* 0x000fe40006800000 */
[----:B------:R-:W-:Y:S02]  /*2c80*/  FMNMX.FTZ R12, R51, R12, !PT ;  /* 0x0000000c330c7209 */ /* 0x000fe40007810000 */
[----:B------:R-:W-:Y:S01]  /*2c90*/  ISETP.GE.AND P5, PT, R9, UR12, PT ;  /* 0x0000000c09007c0c */ /* 0x000fe2000bfa6270 */
[----:B------:R-:W-:Y:S01]  /*2ca0*/  VIADD R9, R0, 0x30 ;  /* 0x0000003000097836 */ /* 0x000fe20000000000 */
[----:B------:R-:W-:Y:S01]  /*2cb0*/  FMNMX.FTZ R12, R27, R12, !PT ;  /* 0x0000000c1b0c7209 */ /* 0x000fe20007810000 */
[----:B--2---:R-:W-:Y:S01]  /*2cc0*/  HMMA.16816.F32 R56, R40, R16, R56 ;  /* 0x000000102838723c */ /* 0x004fe20000001838 */
[----:B------:R-:W-:-:S02]  /*2cd0*/  FSEL R10, R23, -INF , !P4 ;  /* 0xff800000170a7808 */ /* 0x000fc40006000000 */
[----:B------:R-:W-:Y:S02]  /*2ce0*/  FMNMX.FTZ R20, R25, R12, !PT ;  /* 0x0000000c19147209 */ /* 0x000fe40007810000 */
[----:B------:R-:W-:Y:S01]  /*2cf0*/  ISETP.GE.AND P4, PT, R9, UR12, PT ;  /* 0x0000000c09007c0c */ /* 0x000fe2000bf86270 */
[----:B------:R-:W-:Y:S01]  /*2d00*/  VIADD R9, R0, 0x31 ;  /* 0x0000003100097836 */ /* 0x000fe20000000000 */
[----:B------:R-:W-:Y:S01]  /*2d10*/  FSEL R11, R44, -INF , !P3 ;  /* 0xff8000002c0b7808 */ /* 0x000fe20005800000 */
[----:B------:R-:W-:Y:S01]  /*2d20*/  HMMA.16816.F32 R68, R40, R18, R68 ;  /* 0x000000122844723c */ /* 0x000fe20000001844 */
[----:B------:R-:W-:Y:S02]  /*2d30*/  FMNMX.FTZ R20, R21, R20, !PT ;  /* 0x0000001415147209 */ /* 0x000fe40007810000 */
[----:B------:R-:W-:Y:S02]  /*2d40*/  FSEL R14, R46, -INF , !P3 ;  /* 0xff8000002e0e7808 */ /* 0x000fe40005800000 */
[----:B------:R-:W-:-:S02]  /*2d50*/  ISETP.GE.AND P3, PT, R9, UR12, PT ;  /* 0x0000000c09007c0c */ /* 0x000fc4000bf66270 */
[----:B------:R-:W-:Y:S02]  /*2d60*/  FSEL R9, R45, -INF , !P2 ;  /* 0xff8000002d097808 */ /* 0x000fe40005000000 */
[----:B------:R-:W-:Y:S02]  /*2d70*/  FMNMX.FTZ R16, R11, R20, !PT ;  /* 0x000000140b107209 */ /* 0x000fe40007810000 */
[----:B------:R-:W-:Y:S02]  /*2d80*/  FSEL R32, R67, -INF , !P0 ;  /* 0xff80000043207808 */ /* 0x000fe40004000000 */
[----:B------:R-:W-:Y:S02]  /*2d90*/  FSEL R33, R65, -INF , !P0 ;  /* 0xff80000041217808 */ /* 0x000fe40004000000 */
[----:B------:R-:W-:Y:S02]  /*2da0*/  PLOP3.LUT P0, PT, PT, PT, UP0, 0x80, 0x0 ;  /* 0x000000000000781c */ /* 0x000fe40003f0f008 */
[----:B------:R-:W-:-:S02]  /*2db0*/  FSEL R35, R64, -INF , !P1 ;  /* 0xff80000040237808 */ /* 0x000fc40004800000 */
[----:B------:R-:W-:Y:S02]  /*2dc0*/  FMNMX.FTZ R16, R9, R16, !PT ;  /* 0x0000001009107209 */ /* 0x000fe40007810000 */
[----:B------:R-:W-:Y:S02]  /*2dd0*/  FSEL R12, R47, -INF , !P2 ;  /* 0xff8000002f0c7808 */ /* 0x000fe40005000000 */
[----:B------:R-:W-:Y:S02]  /*2de0*/  FMNMX.FTZ R16, R35, R16, !PT ;  /* 0x0000001023107209 */ /* 0x000fe40007810000 */
[----:B------:R-:W-:Y:S02]  /*2df0*/  ISETP.GE.AND P2, PT, R13, UR12, PT ;  /* 0x0000000c0d007c0c */ /* 0x000fe4000bf46270 */
[----:B------:R-:W-:Y:S02]  /*2e00*/  FSEL R31, R60, -INF , !P6 ;  /* 0xff8000003c1f7808 */ /* 0x000fe40007000000 */
[----:B------:R-:W-:-:S02]  /*2e10*/  FMNMX.FTZ R13, R50, R48, !PT ;  /* 0x00000030320d7209 */ /* 0x000fc40007810000 */
[----:B------:R-:W-:Y:S02]  /*2e20*/  FMNMX.FTZ R16, R33, R16, !PT ;  /* 0x0000001021107209 */ /* 0x000fe40007810000 */
[----:B------:R-:W-:Y:S02]  /*2e30*/  FSEL R34, R66, -INF , !P1 ;  /* 0xff80000042227808 */ /* 0x000fe40004800000 */
[----:B------:R-:W-:Y:S02]  /*2e40*/  FSEL R29, R61, -INF , !P5 ;  /* 0xff8000003d1d7808 */ /* 0x000fe40006800000 */
[----:B------:R-:W-:Y:S02]  /*2e50*/  FMNMX.FTZ R13, R26, R13, !PT ;  /* 0x0000000d1a0d7209 */ /* 0x000fe40007810000 */
[----:B------:R-:W-:Y:S01]  /*2e60*/  FMNMX.FTZ R16, R31, R16, !PT ;  /* 0x000000101f107209 */ /* 0x000fe20007810000 */
[----:B------:R-:W-:Y:S06]  /*2e70*/  @!P0 BRA `(.L_x_731) ;  /* 0x0000000000848947 */ /* 0x000fec0003800000 */
[----:B------:R-:W-:Y:S02]  /*2e80*/  ULEA.HI.SX32 UR9, UR38, 0xfffffffe, 0x1a ;  /* 0xfffffffe26097891 */ /* 0x000fe4000f8fd23f */
[----:B------:R-:W-:Y:S02]  /*2e90*/  USHF.L.U32 UR13, UR10, 0x5, URZ ;  /* 0x000000050a0d7899 */ /* 0x000fe4000800063f */
[----:B------:R-:W-:Y:S02]  /*2ea0*/  USHF.R.S32.HI UR8, URZ, 0x1f, UR9 ;  /* 0x0000001f3f087899 */ /* 0x000fe40008011409 */
[----:B------:R-:W-:Y:S01]  /*2eb0*/  UIMAD UR14, UR14, UR9, URZ ;  /* 0x000000090e0e72a4 */ /* 0x000fe2000f8e023f */
[----:B------:R-:W-:Y:S01]  /*2ec0*/  IMAD.WIDE.U32 R22, R83, UR9, R210 ;  /* 0x0000000953167c25 */ /* 0x000fe2000f8e00d2 */
[----:B------:R-:W-:Y:S02]  /*2ed0*/  USHF.L.U64.HI UR10, UR10, 0x5, UR11 ;  /* 0x000000050a0a7899 */ /* 0x000fe4000801020b */
[----:B------:R-:W-:-:S03]  /*2ee0*/  UIMAD UR14, UR8, UR17, UR14 ;  /* 0x00000011080e72a4 */ /* 0x000fc6000f8e020e */
[----:B------:R-:W-:Y:S02]  /*2ef0*/  ULDC.64 UR8, c[0x0][0x218] ;  /* 0x0000860000087ab9 */ /* 0x000fe40000000a00 */
[----:B------:R-:W-:Y:S01]  /*2f00*/  LEA R18, P1, R22, UR8, 0x1 ;  /* 0x0000000816127c11 */ /* 0x000fe2000f8208ff */
[----:B------:R-:W-:-:S05]  /*2f10*/  VIADD R15, R23, UR14 ;  /* 0x0000000e170f7c36 */ /* 0x000fca0008000000 */
[----:B------:R-:W-:Y:S02]  /*2f20*/  LEA.HI.X R19, R22, UR9, R15, 0x1, P1 ;  /* 0x0000000916137c11 */ /* 0x000fe400088f0c0f */
[----:B------:R-:W-:-:S03]  /*2f30*/  IADD3 R38, P1, R18, UR13, RZ ;  /* 0x0000000d12267c10 */ /* 0x000fc6000ff3e0ff */
[----:B------:R-:W-:Y:S01]  /*2f40*/  @!PT LDS RZ, [RZ] ;  /* 0x00000000fffff984 */ /* 0x000fe20000000800 */
[----:B------:R-:W-:Y:S01]  /*2f50*/  @!PT LDS RZ, [RZ] ;  /* 0x00000000fffff984 */ /* 0x000fe20000000800 */
[----:B------:R-:W-:Y:S01]  /*2f60*/  @!PT LDS RZ, [RZ] ;  /* 0x00000000fffff984 */ /* 0x000fe20000000800 */
[----:B------:R1:W-:Y:S01]  /*2f70*/  LDGSTS.E.BYPASS.LTC128B.128 [R204+0x6000], desc[UR28][R18.64] ;  /* 0x0600000012cc7fae */ /* 0x0003e2000b901d5c */
[----:B------:R-:W-:Y:S02]  /*2f80*/  IADD3.X R39, R19, UR10, RZ, P1, !PT ;  /* 0x0000000a13277c10 */ /* 0x000fe40008ffe4ff */
[----:B------:R-:W-:Y:S01]  /*2f90*/  IADD3 R36, P1, R38, UR13, RZ ;  /* 0x0000000d26247c10 */ /* 0x000fe2000ff3e0ff */
[----:B------:R1:W-:Y:S03]  /*2fa0*/  LDGSTS.E.BYPASS.LTC128B.128 [R204+0x8000], desc[UR28][R18.64+0x80] ;  /* 0x0800008012cc7fae */ /* 0x0003e6000b901d5c */
[----:B------:R-:W-:Y:S01]  /*2fb0*/  IADD3.X R37, R39, UR10, RZ, P1, !PT ;  /* 0x0000000a27257c10 */ /* 0x000fe20008ffe4ff */
[----:B------:R1:W-:Y:S01]  /*2fc0*/  LDGSTS.E.BYPASS.LTC128B.128 [R204+0xa000], desc[UR28][R18.64+0x100] ;  /* 0x0a00010012cc7fae */ /* 0x0003e2000b901d5c */
[----:B------:R-:W-:-:S03]  /*2fd0*/  IADD3 R22, P1, R36, UR13, RZ ;  /* 0x0000000d24167c10 */ /* 0x000fc6000ff3e0ff */
[----:B------:R1:W-:Y:S01]  /*2fe0*/  LDGSTS.E.BYPASS.LTC128B.128 [R204+0x6800], desc[UR28][R38.64] ;  /* 0x0680000026cc7fae */ /* 0x0003e2000b901d5c */
[----:B------:R-:W-:-:S03]  /*2ff0*/  IADD3.X R23, R37, UR10, RZ, P1, !PT ;  /* 0x0000000a25177c10 */ /* 0x000fc60008ffe4ff */
[----:B------:R1:W-:Y:S04]  /*3000*/  LDGSTS.E.BYPASS.LTC128B.128 [R204+0x8800], desc[UR28][R38.64+0x80] ;  /* 0x0880008026cc7fae */ /* 0x0003e8000b901d5c */
[----:B------:R1:W-:Y:S04]  /*3010*/  LDGSTS.E.BYPASS.LTC128B.128 [R204+0xa800], desc[UR28][R38.64+0x100] ;  /* 0x0a80010026cc7fae */ /* 0x0003e8000b901d5c */
[----:B------:R1:W-:Y:S04]  /*3020*/  LDGSTS.E.BYPASS.LTC128B.128 [R204+0x7000], desc[UR28][R36.64] ;  /* 0x0700000024cc7fae */ /* 0x0003e8000b901d5c */
[----:B------:R1:W-:Y:S04]  /*3030*/  LDGSTS.E.BYPASS.LTC128B.128 [R204+0x9000], desc[UR28][R36.64+0x80] ;  /* 0x0900008024cc7fae */ /* 0x0003e8000b901d5c */
[----:B------:R1:W-:Y:S04]  /*3040*/  LDGSTS.E.BYPASS.LTC128B.128 [R204+0xb000], desc[UR28][R36.64+0x100] ;  /* 0x0b00010024cc7fae */ /* 0x0003e8000b901d5c */
[----:B------:R1:W-:Y:S04]  /*3050*/  LDGSTS.E.BYPASS.LTC128B.128 [R204+0x7800], desc[UR28][R22.64] ;  /* 0x0780000016cc7fae */ /* 0x0003e8000b901d5c */
[----:B------:R1:W-:Y:S04]  /*3060*/  LDGSTS.E.BYPASS.LTC128B.128 [R204+0x9800], desc[UR28][R22.64+0x80] ;  /* 0x0980008016cc7fae */ /* 0x0003e8000b901d5c */
[----:B------:R1:W-:Y:S04]  /*3070*/  LDGSTS.E.BYPASS.LTC128B.128 [R204+0xb800], desc[UR28][R22.64+0x100] ;  /* 0x0b80010016cc7fae */ /* 0x0003e8000b901d5c */
[----:B------:R-:W0:Y:S02]  /*3080*/  LDGDEPBAR ;  /* 0x00000000000079af */ /* 0x000e240000000000 */
.L_x_731:
[----:B------:R-:W-:Y:S01]  /*3090*/  FMNMX.FTZ R13, R24, R13, !PT ;  /* 0x0000000d180d7209 */ /* 0x000fe20007810000 */
[----:B------:R-:W-:Y:S01]  /*30a0*/  VIADD R0, R0, 0x39 ;  /* 0x0000003900007836 */ /* 0x000fe20000000000 */
[----:B------:R-:W-:Y:S01]  /*30b0*/  FSEL R185, R56, -INF , !P4 ;  /* 0xff80000038b97808 */ /* 0x000fe20006000000 */
[----:B------:R-:W-:Y:S01]  /*30c0*/  IMAD.U32 R17, RZ, RZ, UR24 ;  /* 0x00000018ff117e24 */ /* 0x000fe2000f8e00ff */
[----:B------:R-:W-:Y:S01]  /*30d0*/  FMNMX.FTZ R16, R29, R16, !PT ;  /* 0x000000101d107209 */ /* 0x000fe20007810000 */
[----:B------:R-:W-:Y:S01]  /*30e0*/  USHF.L.U32 UR10, UR5, 0x1, URZ ;  /* 0x00000001050a7899 */ /* 0x000fe2000800063f */
[----:B------:R-:W-:Y:S01]  /*30f0*/  FMNMX.FTZ R13, R8, R13, !PT ;  /* 0x0000000d080d7209 */ /* 0x000fe20007810000 */
[----:B------:R-:W-:Y:S01]  /*3100*/  IMAD.WIDE.U32 R146, R2, -0x2daee0ad, RZ ;  /* 0xd2511f5302927825 */ /* 0x000fe200078e00ff */
[----:B------:R-:W-:Y:S01]  /*3110*/  FSEL R183, R57, -INF , !P3 ;  /* 0xff80000039b77808 */ /* 0x000fe20005800000 */
[----:B------:R-:W-:Y:S01]  /*3120*/  UIADD3 UR21, UR32, -0x61c88647, URZ ;  /* 0x9e3779b920157890 */ /* 0x000fe2000fffe03f */
[----:B------:R-:W-:Y:S01]  /*3130*/  FMNMX.FTZ R16, R185, R16, !PT ;  /* 0x00000010b9107209 */ /* 0x000fe20007810000 */
[----:B------:R-:W-:Y:S01]  /*3140*/  UIADD3 UR20, UR33, -0x4498517b, URZ ;  /* 0xbb67ae8521147890 */ /* 0x000fe2000fffe03f */
[----:B------:R-:W-:Y:S01]  /*3150*/  FMNMX.FTZ R13, R10, R13, !PT ;  /* 0x0000000d0a0d7209 */ /* 0x000fe20007810000 */
[----:B------:R-:W-:Y:S01]  /*3160*/  UIADD3 UR19, UR32, 0x3c6ef372, URZ ;  /* 0x3c6ef37220137890 */ /* 0x000fe2000fffe03f */
[----:B------:R-:W-:Y:S01]  /*3170*/  ISETP.GE.AND P1, PT, R0, UR12, PT ;  /* 0x0000000c00007c0c */ /* 0x000fe2000bf26270 */
[----:B------:R-:W-:Y:S01]  /*3180*/  IMAD R0, R17, 0x4, R6 ;  /* 0x0000000411007824 */ /* 0x000fe200078e0206 */
[----:B------:R-:W-:Y:S01]  /*3190*/  FSEL R181, R68, -INF , !P2 ;  /* 0xff80000044b57808 */ /* 0x000fe20005000000 */
[----:B------:R-:W-:Y:S01]  /*31a0*/  UIADD3 UR18, UR33, 0x76cf5d0a, URZ ;  /* 0x76cf5d0a21127890 */ /* 0x000fe2000fffe03f */
[----:B------:R-:W-:Y:S01]  /*31b0*/  FMNMX.FTZ R16, R183, R16, !PT ;  /* 0x00000010b7107209 */ /* 0x000fe20007810000 */
[----:B------:R-:W-:Y:S01]  /*31c0*/  IMAD.WIDE.U32 R144, R0, -0x326172a9, RZ ;  /* 0xcd9e8d5700907825 */ /* 0x000fe200078e00ff */
[----:B------:R-:W-:Y:S01]  /*31d0*/  FMNMX.FTZ R13, R14, R13, !PT ;  /* 0x0000000d0e0d7209 */ /* 0x000fe20007810000 */
[----:B------:R-:W-:Y:S01]  /*31e0*/  UIADD3 UR16, UR33, 0x32370b8f, URZ ;  /* 0x32370b8f21107890 */ /* 0x000fe2000fffe03f */
[----:B------:R-:W-:Y:S01]  /*31f0*/  FSEL R179, R69, -INF , !P1 ;  /* 0xff80000045b37808 */ /* 0x000fe20004800000 */
[----:B------:R-:W-:Y:S01]  /*3200*/  ULDC UR9, c[0x0][0x2ec] ;  /* 0x0000bb0000097ab9 */ /* 0x000fe20000000800 */
[----:B------:R-:W-:Y:S01]  /*3210*/  FMNMX.FTZ R16, R181, R16, !PT ;  /* 0x00000010b5107209 */ /* 0x000fe20007810000 */
[----:B------:R-:W-:Y:S01]  /*3220*/  UIADD3 UR17, UR32, -0x255992d5, URZ ;  /* 0xdaa66d2b20117890 */ /* 0x000fe2000fffe03f */
[----:B------:R-:W-:Y:S01]  /*3230*/  FMNMX.FTZ R15, R12, R13, !PT ;  /* 0x0000000d0c0f7209 */ /* 0x000fe20007810000 */
[----:B------:R-:W-:Y:S01]  /*3240*/  UIADD3 UR15, UR32, 0x78dde6e4, URZ ;  /* 0x78dde6e4200f7890 */ /* 0x000fe2000fffe03f */
[----:B------:R-:W-:Y:S01]  /*3250*/  FMNMX.FTZ R13, R179, R16, !PT ;  /* 0x00000010b30d7209 */ /* 0x000fe20007810000 */
[----:B------:R-:W-:Y:S01]  /*3260*/  UIADD3 UR5, UR33, -0x56f99767, URZ ;  /* 0xa906689921057890 */ /* 0x000fe2000fffe03f */
[----:B------:R-:W-:Y:S01]  /*3270*/  FMNMX.FTZ R15, R34, R15, !PT ;  /* 0x0000000f220f7209 */ /* 0x000fe20007810000 */
[----:B------:R-:W-:Y:S01]  /*3280*/  UIADD3 UR14, UR33, -0x126145ec, URZ ;  /* 0xed9eba14210e7890 */ /* 0x000fe2000fffe03f */
[----:B------:R-:W-:Y:S01]  /*3290*/  FSEL R30, R62, -INF , !P6 ;  /* 0xff8000003e1e7808 */ /* 0x000fe20007000000 */
[----:B------:R-:W2:Y:S01]  /*32a0*/  SHFL.BFLY PT, R132, R13, 0x2, 0x1f ;  /* 0x0c401f000d847f89 */ /* 0x000ea200000e0000 */
[----:B------:R-:W-:Y:S01]  /*32b0*/  FMNMX.FTZ R15, R32, R15, !PT ;  /* 0x0000000f200f7209 */ /* 0x000fe20007810000 */
[----:B------:R-:W-:Y:S01]  /*32c0*/  IMAD.IADD R196, R81, 0x1, R4 ;  /* 0x0000000151c47824 */ /* 0x000fe200078e0204 */
[----:B------:R-:W-:Y:S01]  /*32d0*/  FSEL R28, R63, -INF , !P5 ;  /* 0xff8000003f1c7808 */ /* 0x000fe20006800000 */
[----:B------:R-:W-:Y:S01]  /*32e0*/  UIADD3 UR8, UR32, -0x4ab325aa, URZ ;  /* 0xb54cda5620087890 */ /* 0x000fe2000fffe03f */
[----:B------:R-:W-:Y:S01]  /*32f0*/  FMNMX.FTZ R15, R30, R15, !PT ;  /* 0x0000000f1e0f7209 */ /* 0x000fe20007810000 */
[----:B------:R-:W-:Y:S01]  /*3300*/  ULDC.U8 UR27, c[0x0][0x388] ;  /* 0x0000e200001b7ab9 */ /* 0x000fe20000000000 */
[----:B------:R-:W-:Y:S01]  /*3310*/  FSEL R180, R58, -INF , !P4 ;  /* 0xff8000003ab47808 */ /* 0x000fe20006000000 */
[----:B------:R-:W-:Y:S01]  /*3320*/  IMAD.U32 R170, RZ, RZ, UR27 ;  /* 0x0000001bffaa7e24 */ /* 0x000fe2000f8e00ff */
[----:B------:R-:W-:Y:S01]  /*3330*/  FMNMX.FTZ R15, R28, R15, !PT ;  /* 0x0000000f1c0f7209 */ /* 0x000fe20007810000 */
[----:B------:R-:W-:Y:S01]  /*3340*/  UIADD3 UR26, UR32, 0x1715609d, URZ ;  /* 0x1715609d201a7890 */ /* 0x000fe2000fffe03f */
[----:B------:R-:W-:Y:S01]  /*3350*/  FSEL R178, R59, -INF , !P3 ;  /* 0xff8000003bb27808 */ /* 0x000fe20005800000 */
[C---:B------:R-:W-:Y:S01]  /*3360*/  VIADD R189, R199.reuse, 0x1800 ;  /* 0x00001800c7bd7836 */ /* 0x040fe20000000000 */
[----:B------:R-:W-:Y:S01]  /*3370*/  FMNMX.FTZ R15, R180, R15, !PT ;  /* 0x0000000fb40f7209 */ /* 0x000fe20007810000 */
[----:B------:R-:W-:Y:S01]  /*3380*/  VIADD R184, R199, 0x3800 ;  /* 0x00003800c7b87836 */ /* 0x000fe20000000000 */
[----:B------:R-:W-:-:S02]  /*3390*/  FSEL R176, R70, -INF , !P2 ;  /* 0xff80000046b07808 */ /* 0x000fc40005000000 */
[----:B------:R-:W-:Y:S02]  /*33a0*/  FMNMX.FTZ R15, R178, R15, !PT ;  /* 0x0000000fb20f7209 */ /* 0x000fe40007810000 */
[----:B------:R-:W-:Y:S02]  /*33b0*/  FSEL R175, R71, -INF , !P1 ;  /* 0xff80000047af7808 */ /* 0x000fe40004800000 */
[----:B------:R-:W-:Y:S02]  /*33c0*/  FMNMX.FTZ R6, R176, R15, !PT ;  /* 0x0000000fb0067209 */ /* 0x000fe40007810000 */
[----:B------:R-:W-:Y:S01]  /*33d0*/  LOP3.LUT R135, R3, UR32, RZ, 0x3c, !PT ;  /* 0x0000002003877c12 */ /* 0x000fe2000f8e3cff */
[----:B------:R-:W-:Y:S01]  /*33e0*/  IMAD.U32 R3, RZ, RZ, UR10 ;  /* 0x0000000aff037e24 */ /* 0x000fe2000f8e00ff */
[----:B--2---:R-:W-:Y:S01]  /*33f0*/  FMNMX.FTZ R132, R13, R132, !PT ;  /* 0x000000840d847209 */ /* 0x004fe20007810000 */
[----:B------:R-:W-:Y:S01]  /*3400*/  UIADD3 UR10, UR10, 0x1, URZ ;  /* 0x000000010a0a7890 */ /* 0x000fe2000fffe03f */
[----:B------:R-:W-:-:S02]  /*3410*/  FMNMX.FTZ R13, R175, R6, !PT ;  /* 0x00000006af0d7209 */ /* 0x000fc40007810000 */
[----:B------:R-:W-:Y:S01]  /*3420*/  LOP3.LUT R3, R147, UR33, R3, 0x96, !PT ;  /* 0x0000002193037c12 */ /* 0x000fe2000f8e9603 */
[----:B------:R-:W2:Y:S01]  /*3430*/  SHFL.BFLY PT, R15, R132, 0x1, 0x1f ;  /* 0x0c201f00840f7f89 */ /* 0x000ea200000e0000 */
[----:B------:R-:W-:Y:S02]  /*3440*/  LOP3.LUT R138, R145, R135, RZ, 0x3c, !PT ;  /* 0x00000087918a7212 */ /* 0x000fe400078e3cff */
[----:B------:R-:W-:Y:S01]  /*3450*/  LEA R196, R196, UR4, 0x1 ;  /* 0x00000004c4c47c11 */ /* 0x000fe2000f8e08ff */
[----:B------:R-:W3:Y:S01]  /*3460*/  SHFL.BFLY PT, R6, R13, 0x2, 0x1f ;  /* 0x0c401f000d067f89 */ /* 0x000ee200000e0000 */
[----:B-1----:R-:W-:Y:S01]  /*3470*/  IMAD.WIDE.U32 R22, R3, -0x326172a9, RZ ;  /* 0xcd9e8d5703167825 */ /* 0x002fe200078e00ff */
[----:B------:R-:W-:Y:S01]  /*3480*/  LEA R170, R170, UR27, 0x10 ;  /* 0x0000001baaaa7c11 */ /* 0x000fe2000f8e80ff */
[----:B------:R-:W-:Y:S01]  /*3490*/  UIADD3 UR4, UR33, 0x646e171e, URZ ;  /* 0x646e171e21047890 */ /* 0x000fe2000fffe03f */
[----:B------:R-:W-:Y:S01]  /*34a0*/  LDSM.16.MT88.4 R124, [R196+0xc000] ;  /* 0x00c00000c47c783b */ /* 0x000fe20000004200 */
[----:B------:R-:W-:Y:S01]  /*34b0*/  IMAD.WIDE.U32 R138, R138, -0x2daee0ad, RZ ;  /* 0xd2511f538a8a7825 */ /* 0x000fe200078e00ff */
[----:B------:R-:W-:-:S02]  /*34c0*/  LOP3.LUT R3, R23, UR21, R144, 0x96, !PT ;  /* 0x0000001517037c12 */ /* 0x000fc4000f8e9690 */
[----:B------:R-:W-:Y:S01]  /*34d0*/  LDSM.16.MT88.4 R64, [R196+0xe000] ;  /* 0x00e00000c440783b */ /* 0x000fe20000004200 */
[----:B------:R-:W-:Y:S01]  /*34e0*/  IMAD R194, R7, 0x2, R196 ;  /* 0x0000000207c27824 */ /* 0x000fe200078e02c4 */
[----:B------:R-:W-:Y:S01]  /*34f0*/  LOP3.LUT R136, R139, UR20, R146, 0x96, !PT ;  /* 0x000000148b887c12 */ /* 0x000fe2000f8e9692 */
[----:B------:R-:W-:Y:S01]  /*3500*/  IMAD.WIDE.U32 R18, R3, -0x2daee0ad, RZ ;  /* 0xd2511f5303127825 */ /* 0x000fe200078e00ff */
[----:B------:R-:W-:Y:S03]  /*3510*/  LDSM.16.MT88.4 R96, [R196+0x10000] ;  /* 0x01000000c460783b */ /* 0x000fe60000004200 */
[----:B------:R-:W-:Y:S01]  /*3520*/  IMAD.WIDE.U32 R136, R136, -0x326172a9, RZ ;  /* 0xcd9e8d5788887825 */ /* 0x000fe200078e00ff */
[----:B------:R-:W-:Y:S03]  /*3530*/  LDSM.16.MT88.4 R40, [R194+0xc000] ;  /* 0x00c00000c228783b */ /* 0x000fe60000004200 */
[----:B------:R-:W-:Y:S01]  /*3540*/  IMAD R193, R5, 0x2, R196 ;  /* 0x0000000205c17824 */ /* 0x000fe200078e02c4 */
[----:B------:R-:W-:Y:S01]  /*3550*/  LOP3.LUT R22, R137, UR19, R22, 0x96, !PT ;  /* 0x0000001389167c12 */ /* 0x000fe2000f8e9616 */
[----:B------:R-:W-:Y:S01]  /*3560*/  IMAD R192, R5, 0x2, R194 ;  /* 0x0000000205c07824 */ /* 0x000fe200078e02c2 */
[----:B--2---:R-:W-:Y:S01]  /*3570*/  FMNMX.FTZ R132, R132, R15, !PT ;  /* 0x0000000f84847209 */ /* 0x004fe20007810000 */
[----:B------:R-:W-:Y:S01]  /*3580*/  LDSM.16.MT88.4 R72, [R194+0xe000] ;  /* 0x00e00000c248783b */ /* 0x000fe20000004200 */
[----:B---3--:R-:W-:Y:S01]  /*3590*/  FMNMX.FTZ R6, R13, R6, !PT ;  /* 0x000000060d067209 */ /* 0x008fe20007810000 */
[----:B------:R-:W-:Y:S01]  /*35a0*/  IMAD.WIDE.U32 R22, R22, -0x2daee0ad, RZ ;  /* 0xd2511f5316167825 */ /* 0x000fe200078e00ff */
[----:B------:R-:W-:-:S03]  /*35b0*/  LOP3.LUT R13, R19, UR18, R138, 0x96, !PT ;  /* 0x00000012130d7c12 */ /* 0x000fc6000f8e968a */
[C---:B------:R-:W-:Y:S01]  /*35c0*/  FMUL.FTZ R182, R132.reuse, UR9 ;  /* 0x0000000984b67c20 */ /* 0x040fe20008410000 */
[----:B------:R-:W-:Y:S01]  /*35d0*/  FSETP.NEU.FTZ.AND P1, PT, R132, -INF , PT ;  /* 0xff8000008400780b */ /* 0x000fe20003f3d000 */
[----:B------:R-:W1:Y:S01]  /*35e0*/  SHFL.BFLY PT, R3, R6, 0x1, 0x1f ;  /* 0x0c201f0006037f89 */ /* 0x000e6200000e0000 */
[----:B------:R-:W-:Y:S01]  /*35f0*/  LOP3.LUT R18, R23, UR16, R18, 0x96, !PT ;  /* 0x0000001017127c12 */ /* 0x000fe2000f8e9612 */
[----:B------:R-:W-:Y:S01]  /*3600*/  IMAD.WIDE.U32 R16, R13, -0x326172a9, RZ ;  /* 0xcd9e8d570d107825 */ /* 0x000fe200078e00ff */
[----:B------:R-:W-:Y:S01]  /*3610*/  FSEL R182, R182, RZ, P1 ;  /* 0x000000ffb6b67208 */ /* 0x000fe20000800000 */
[----:B------:R-:W2:Y:S02]  /*3620*/  LDSM.16.MT88.4 R56, [R192+0xc000] ;  /* 0x00c00000c038783b */ /* 0x000ea40000004200 */
[----:B------:R-:W-:Y:S01]  /*3630*/  IMAD.WIDE.U32 R18, R18, -0x326172a9, RZ ;  /* 0xcd9e8d5712127825 */ /* 0x000fe200078e00ff */
[----:B------:R-:W-:-:S03]  /*3640*/  LOP3.LUT R13, R17, UR17, R136, 0x96, !PT ;  /* 0x00000011110d7c12 */ /* 0x000fc6000f8e9688 */
[--C-:B------:R-:W-:Y:S01]  /*3650*/  FFMA.FTZ R161, R51, UR9, -R182.reuse ;  /* 0x0000000933a17c23 */ /* 0x100fe200080108b6 */
[--C-:B------:R-:W-:Y:S01]  /*3660*/  FFMA.FTZ R158, R27, UR9, -R182.reuse ;  /* 0x000000091b9e7c23 */ /* 0x100fe200080108b6 */
[----:B------:R-:W-:Y:S01]  /*3670*/  FFMA.FTZ R163, R49, UR9, -R182 ;  /* 0x0000000931a37c23 */ /* 0x000fe200080108b6 */
[----:B------:R-:W-:Y:S01]  /*3680*/  LOP3.LUT R16, R19, UR15, R16, 0x96, !PT ;  /* 0x0000000f13107c12 */ /* 0x000fe2000f8e9610 */
[----:B------:R-:W-:-:S04]  /*3690*/  IMAD.WIDE.U32 R36, R13, -0x2daee0ad, RZ ;  /* 0xd2511f530d247825 */ /* 0x000fc800078e00ff */
[--C-:B------:R-:W-:Y:S01]  /*36a0*/  FFMA.FTZ R162, R53, UR9, -R182.reuse ;  /* 0x0000000935a27c23 */ /* 0x100fe200080108b6 */
[----:B------:R-:W-:Y:S01]  /*36b0*/  MUFU.EX2 R161, R161 ;  /* 0x000000a100a17308 */ /* 0x000fe20000000800 */
[----:B------:R-:W-:Y:S01]  /*36c0*/  FFMA.FTZ R153, R11, UR9, -R182 ;  /* 0x000000090b997c23 */ /* 0x000fe200080108b6 */
[----:B------:R-:W-:Y:S01]  /*36d0*/  IMAD.WIDE.U32 R16, R16, -0x2daee0ad, RZ ;  /* 0xd2511f5310107825 */ /* 0x000fe200078e00ff */
[----:B------:R-:W-:Y:S01]  /*36e0*/  LOP3.LUT R22, R37, UR14, R22, 0x96, !PT ;  /* 0x0000000e25167c12 */ /* 0x000fe2000f8e9616 */
[----:B------:R-:W-:Y:S02]  /*36f0*/  LDSM.16.MT88.4 R80, [R193+0xe000] ;  /* 0x00e00000c150783b */ /* 0x000fe40000004200 */
[--C-:B------:R-:W-:Y:S01]  /*3700*/  FFMA.FTZ R152, R9, UR9, -R182.reuse ;  /* 0x0000000909987c23 */ /* 0x100fe200080108b6 */
[----:B------:R-:W-:Y:S01]  /*3710*/  FFMA.FTZ R156, R25, UR9, -R182 ;  /* 0x00000009199c7c23 */ /* 0x000fe200080108b6 */
[----:B------:R-:W-:Y:S01]  /*3720*/  LOP3.LUT R4, R17, UR5, R36, 0x96, !PT ;  /* 0x0000000511047c12 */ /* 0x000fe2000f8e9624 */
[----:B------:R-:W-:Y:S01]  /*3730*/  IMAD.WIDE.U32 R22, R22, -0x326172a9, RZ ;  /* 0xcd9e8d5716167825 */ /* 0x000fe200078e00ff */
[----:B------:R-:W3:Y:S01]  /*3740*/  MUFU.EX2 R158, R158 ;  /* 0x0000009e009e7308 */ /* 0x000ee20000000800 */
[----:B-1----:R-:W-:Y:S01]  /*3750*/  FMNMX.FTZ R3, R6, R3, !PT ;  /* 0x0000000306037209 */ /* 0x002fe20007810000 */
[----:B------:R-:W-:Y:S01]  /*3760*/  LDSM.16.MT88.4 R88, [R192+0xe000] ;  /* 0x00e00000c058783b */ /* 0x000fe20000004200 */
[----:B------:R-:W-:-:S04]  /*3770*/  IMAD.WIDE.U32 R36, R4, -0x326172a9, RZ ;  /* 0xcd9e8d5704247825 */ /* 0x000fc800078e00ff */
[----:B------:R-:W-:Y:S01]  /*3780*/  FFMA.FTZ R155, R21, UR9, -R182 ;  /* 0x00000009159b7c23 */ /* 0x000fe200080108b6 */
[C---:B------:R-:W-:Y:S01]  /*3790*/  FSETP.NEU.FTZ.AND P1, PT, R3.reuse, -INF , PT ;  /* 0xff8000000300780b */ /* 0x040fe20003f3d000 */
[----:B------:R-:W-:Y:S01]  /*37a0*/  FMUL.FTZ R177, R3, UR9 ;  /* 0x0000000903b17c20 */ /* 0x000fe20008410000 */
[----:B------:R-:W-:Y:S01]  /*37b0*/  LDSM.16.MT88.4 R100, [R194+0x10000] ;  /* 0x01000000c264783b */ /* 0x000fe20000004200 */
[----:B------:R-:W-:Y:S01]  /*37c0*/  SHF.R.U32.HI R20, RZ, 0x10, R36 ;  /* 0x00000010ff147819 */ /* 0x000fe20000011624 */
[----:B------:R-:W-:Y:S01]  /*37d0*/  MUFU.EX2 R163, R163 ;  /* 0x000000a300a37308 */ /* 0x000fe20000000800 */
[----:B------:R-:W-:Y:S01]  /*37e0*/  LOP3.LUT R6, R37, UR8, R22, 0x96, !PT ;  /* 0x0000000825067c12 */ /* 0x000fe2000f8e9616 */
[----:B------:R-:W-:Y:S01]  /*37f0*/  LDSM.16.MT88.4 R116, [R193+0x10000] ;  /* 0x01000000c174783b */ /* 0x000fe20000004200 */
[----:B------:R-:W-:Y:S01]  /*3800*/  FSEL R177, R177, RZ, P1 ;  /* 0x000000ffb1b17208 */ /* 0x000fe20000800000 */
[----:B------:R-:W-:Y:S01]  /*3810*/  FFMA.FTZ R166, R35, UR9, -R182 ;  /* 0x0000000923a67c23 */ /* 0x000fe200080108b6 */
[----:B------:R-:W-:Y:S01]  /*3820*/  SHF.R.U32.HI R115, RZ, 0x18, R36 ;  /* 0x00000018ff737819 */ /* 0x000fe20000011624 */
[----:B------:R-:W-:Y:S01]  /*3830*/  LDSM.16.MT88.4 R148, [R193+0x10800] ;  /* 0x01080000c194783b */ /* 0x000fe20000004200 */
[----:B------:R-:W-:Y:S01]  /*3840*/  LOP3.LUT R20, R20, 0xff, RZ, 0xc0, !PT ;  /* 0x000000ff14147812 */ /* 0x000fe200078ec0ff */
[--C-:B------:R-:W-:Y:S01]  /*3850*/  FFMA.FTZ R160, R26, UR9, -R177.reuse ;  /* 0x000000091aa07c23 */ /* 0x100fe200080108b1 */
[--C-:B------:R-:W-:Y:S01]  /*3860*/  FFMA.FTZ R159, R24, UR9, -R177.reuse ;  /* 0x00000009189f7c23 */ /* 0x100fe200080108b1 */
[--C-:B------:R-:W-:Y:S01]  /*3870*/  FFMA.FTZ R164, R50, UR9, -R177.reuse ;  /* 0x0000000932a47c23 */ /* 0x100fe200080108b1 */
[--C-:B------:R-:W-:Y:S01]  /*3880*/  FFMA.FTZ R165, R48, UR9, -R177.reuse ;  /* 0x0000000930a57c23 */ /* 0x100fe200080108b1 */
[----:B------:R-:W-:Y:S01]  /*3890*/  LOP3.LUT R13, R36, 0xffff, RZ, 0xc0, !PT ;  /* 0x0000ffff240d7812 */ /* 0x000fe200078ec0ff */
[----:B------:R-:W-:Y:S01]  /*38a0*/  MUFU.EX2 R162, R162 ;  /* 0x000000a200a27308 */ /* 0x000fe20000000800 */
[--C-:B------:R-:W-:Y:S01]  /*38b0*/  SHF.R.U32.HI R113, RZ, 0x10, R6.reuse ;  /* 0x00000010ff717819 */ /* 0x100fe20000011606 */
[--C-:B------:R-:W-:Y:S01]  /*38c0*/  FFMA.FTZ R133, R12, UR9, -R177.reuse ;  /* 0x000000090c857c23 */ /* 0x100fe200080108b1 */
[C---:B------:R-:W-:Y:S01]  /*38d0*/  LOP3.LUT R22, R6.reuse, 0xffff, RZ, 0xc0, !PT ;  /* 0x0000ffff06167812 */ /* 0x040fe200078ec0ff */
[----:B------:R-:W1:Y:S01]  /*38e0*/  LDSM.16.MT88.4 R48, [R193+0xc000] ;  /* 0x00c00000c130783b */ /* 0x000e620000004200 */
[----:B------:R-:W-:Y:S01]  /*38f0*/  LOP3.LUT R5, R6, 0xff, RZ, 0xc0, !PT ;  /* 0x000000ff06057812 */ /* 0x000fe200078ec0ff */
[----:B------:R-:W-:Y:S01]  /*3900*/  FFMA.FTZ R134, R14, UR9, -R177 ;  /* 0x000000090e867c23 */ /* 0x000fe200080108b1 */
[----:B------:R-:W-:Y:S01]  /*3910*/  PRMT R115, R20, 0x5410, R115 ;  /* 0x0000541014737816 */ /* 0x000fe20000000073 */
[----:B------:R-:W-:Y:S01]  /*3920*/  MUFU.EX2 R160, R160 ;  /* 0x000000a000a07308 */ /* 0x000fe20000000800 */
[----:B------:R-:W-:Y:S01]  /*3930*/  LOP3.LUT R4, R36, 0xff, RZ, 0xc0, !PT ;  /* 0x000000ff24047812 */ /* 0x000fe200078ec0ff */
[----:B------:R-:W-:Y:S01]  /*3940*/  FFMA.FTZ R157, R8, UR9, -R177 ;  /* 0x00000009089d7c23 */ /* 0x000fe200080108b1 */
[----:B------:R-:W-:Y:S01]  /*3950*/  SHF.R.U32.HI R7, RZ, 0x8, R13 ;  /* 0x00000008ff077819 */ /* 0x000fe2000001160d */
[----:B------:R-:W-:Y:S01]  /*3960*/  FFMA.FTZ R154, R10, UR9, -R177 ;  /* 0x000000090a9a7c23 */ /* 0x000fe200080108b1 */
[----:B------:R-:W-:Y:S01]  /*3970*/  SHF.R.U32.HI R6, RZ, 0x18, R6 ;  /* 0x00000018ff067819 */ /* 0x000fe20000011606 */
[--C-:B------:R-:W-:Y:S01]  /*3980*/  FFMA.FTZ R167, R33, UR9, -R182.reuse ;  /* 0x0000000921a77c23 */ /* 0x100fe200080108b6 */
[----:B------:R-:W-:Y:S01]  /*3990*/  LOP3.LUT R113, R113, 0xff, RZ, 0xc0, !PT ;  /* 0x000000ff71717812 */ /* 0x000fe200078ec0ff */
[----:B------:R-:W4:Y:S01]  /*39a0*/  MUFU.EX2 R159, R159 ;  /* 0x0000009f009f7308 */ /* 0x000f220000000800 */
[----:B------:R-:W-:Y:S01]  /*39b0*/  PRMT R7, R4, 0x5410, R7 ;  /* 0x0000541004077816 */ /* 0x000fe20000000007 */
[----:B------:R-:W-:Y:S01]  /*39c0*/  FFMA.FTZ R168, R31, UR9, -R182 ;  /* 0x000000091fa87c23 */ /* 0x000fe200080108b6 */
[----:B------:R-:W-:Y:S01]  /*39d0*/  PRMT R113, R113, 0x5410, R6 ;  /* 0x0000541071717816 */ /* 0x000fe20000000006 */
[----:B------:R-:W-:Y:S01]  /*39e0*/  FFMA.FTZ R169, R29, UR9, -R182 ;  /* 0x000000091da97c23 */ /* 0x000fe200080108b6 */
[--C-:B------:R-:W-:Y:S01]  /*39f0*/  HSET2.LE.AND R115, R115, R170.reuse, PT ;  /* 0x000000aa73737233 */ /* 0x100fe20003803000 */
[--C-:B------:R-:W-:Y:S01]  /*3a00*/  FFMA.FTZ R171, R34, UR9, -R177.reuse ;  /* 0x0000000922ab7c23 */ /* 0x100fe200080108b1 */
[--C-:B------:R-:W-:Y:S01]  /*3a10*/  HSET2.LE.AND R114, R7, R170.reuse, PT ;  /* 0x000000aa07727233 */ /* 0x100fe20003803000 */
[----:B------:R-:W-:Y:S01]  /*3a20*/  MUFU.EX2 R164, R164 ;  /* 0x000000a400a47308 */ /* 0x000fe20000000800 */
[----:B---3--:R-:W-:Y:S01]  /*3a30*/  F2FP.F16.F32.PACK_AB R7, R158, R161 ;  /* 0x000000a19e07723e */ /* 0x008fe200000000ff */
[--C-:B------:R-:W-:Y:S01]  /*3a40*/  FFMA.FTZ R172, R32, UR9, -R177.reuse ;  /* 0x0000000920ac7c23 */ /* 0x100fe200080108b1 */
[----:B------:R-:W-:Y:S01]  /*3a50*/  SHF.R.U32.HI R22, RZ, 0x8, R22 ;  /* 0x00000008ff167819 */ /* 0x000fe20000011616 */
[--C-:B------:R-:W-:Y:S01]  /*3a60*/  FFMA.FTZ R174, R30, UR9, -R177.reuse ;  /* 0x000000091eae7c23 */ /* 0x100fe200080108b1 */
[--C-:B------:R-:W-:Y:S01]  /*3a70*/  HSET2.LE.AND R113, R113, R170.reuse, PT ;  /* 0x000000aa71717233 */ /* 0x100fe20003803000 */
[--C-:B------:R-:W-:Y:S01]  /*3a80*/  FFMA.FTZ R173, R28, UR9, -R177.reuse ;  /* 0x000000091cad7c23 */ /* 0x100fe200080108b1 */
[----:B------:R-:W-:Y:S01]  /*3a90*/  LOP3.LUT R114, R114, R7, RZ, 0xc0, !PT ;  /* 0x0000000772727212 */ /* 0x000fe200078ec0ff */
[----:B------:R-:W3:Y:S01]  /*3aa0*/  MUFU.EX2 R165, R165 ;  /* 0x000000a500a57308 */ /* 0x000ee20000000800 */
[----:B----4-:R-:W-:Y:S01]  /*3ab0*/  F2FP.F16.F32.PACK_AB R6, R159, R160 ;  /* 0x000000a09f06723e */ /* 0x010fe200000000ff */
[----:B------:R-:W-:Y:S01]  /*3ac0*/  LDSM.16.MT88.4 R24, [R196+0xc800] ;  /* 0x00c80000c418783b */ /* 0x000fe20000004200 */
[----:B------:R-:W-:Y:S01]  /*3ad0*/  PRMT R5, R5, 0x5410, R22 ;  /* 0x0000541005057816 */ /* 0x000fe20000000016 */
[----:B------:R-:W-:Y:S01]  /*3ae0*/  FFMA.FTZ R217, R179, UR9, -R182 ;  /* 0x00000009b3d97c23 */ /* 0x000fe200080108b6 */
[----:B------:R-:W-:Y:S01]  /*3af0*/  LOP3.LUT R115, R115, R6, RZ, 0xc0, !PT ;  /* 0x0000000673737212 */ /* 0x000fe200078ec0ff */
[----:B------:R-:W-:Y:S01]  /*3b00*/  FFMA.FTZ R178, R178, UR9, -R177 ;  /* 0x00000009b2b27c23 */ /* 0x000fe200080108b1 */
[----:B------:R-:W-:Y:S01]  /*3b10*/  LOP3.LUT R6, R23, UR26, R18, 0x96, !PT ;  /* 0x0000001a17067c12 */ /* 0x000fe2000f8e9612 */
[----:B------:R-:W-:Y:S01]  /*3b20*/  MUFU.EX2 R153, R153 ;  /* 0x0000009900997308 */ /* 0x000fe20000000800 */
[----:B------:R-:W-:Y:S01]  /*3b30*/  HSET2.LE.AND R112, R5, R170, PT ;  /* 0x000000aa05707233 */ /* 0x000fe20003803000 */
[----:B------:R-:W-:Y:S01]  /*3b40*/  LDSM.16.MT88.4 R20, [R193+0xc800] ;  /* 0x00c80000c114783b */ /* 0x000fe20000004200 */
[----:B------:R-:W-:Y:S01]  /*3b50*/  F2FP.F16.F32.PACK_AB R5, R162, R163 ;  /* 0x000000a3a205723e */ /* 0x000fe200000000ff */
[----:B------:R-:W-:-:S04]  /*3b60*/  IMAD.WIDE.U32 R6, R6, -0x2daee0ad, RZ ;  /* 0xd2511f5306067825 */ /* 0x000fc800078e00ff */
[--C-:B------:R-:W-:Y:S01]  /*3b70*/  FFMA.FTZ R176, R176, UR9, -R177.reuse ;  /* 0x00000009b0b07c23 */ /* 0x100fe200080108b1 */
[----:B------:R-:W-:Y:S01]  /*3b80*/  FFMA.FTZ R215, R175, UR9, -R177 ;  /* 0x00000009afd77c23 */ /* 0x000fe200080108b1 */
[----:B------:R-:W-:Y:S01]  /*3b90*/  LOP3.LUT R112, R112, R5, RZ, 0xc0, !PT ;  /* 0x0000000570707212 */ /* 0x000fe200078ec0ff */
[----:B------:R-:W4:Y:S01]  /*3ba0*/  MUFU.EX2 R152, R152 ;  /* 0x0000009800987308 */ /* 0x000f220000000800 */
[----:B---3--:R-:W-:Y:S01]  /*3bb0*/  F2FP.F16.F32.PACK_AB R4, R165, R164 ;  /* 0x000000a4a504723e */ /* 0x008fe200000000ff */
[----:B------:R-:W-:Y:S01]  /*3bc0*/  LDSM.16.MT88.4 R32, [R193+0xd000] ;  /* 0x00d00000c120783b */ /* 0x000fe20000004200 */
[C---:B------:R-:W-:Y:S01]  /*3bd0*/  LOP3.LUT R11, R6.reuse, 0xff, RZ, 0xc0, !PT ;  /* 0x000000ff060b7812 */ /* 0x040fe200078ec0ff */
[----:B------:R-:W-:Y:S01]  /*3be0*/  FADD.FTZ R162, R163, R162 ;  /* 0x000000a2a3a27221 */ /* 0x000fe20000010000 */
[----:B------:R-:W-:Y:S01]  /*3bf0*/  LOP3.LUT R113, R113, R4, RZ, 0xc0, !PT ;  /* 0x0000000471717212 */ /* 0x000fe200078ec0ff */
[----:B------:R-:W-:Y:S01]  /*3c00*/  LDSM.16.MT88.4 R28, [R196+0xf000] ;  /* 0x00f00000c41c783b */ /* 0x000fe20000004200 */
[----:B------:R-:W-:Y:S01]  /*3c10*/  LOP3.LUT R4, R6, 0xffff, RZ, 0xc0, !PT ;  /* 0x0000ffff06047812 */ /* 0x000fe200078ec0ff */
[----:B------:R-:W-:Y:S01]  /*3c20*/  MUFU.EX2 R134, R134 ;  /* 0x0000008600867308 */ /* 0x000fe20000000800 */
[----:B------:R-:W-:Y:S01]  /*3c30*/  LOP3.LUT R141, R7, UR4, R16, 0x96, !PT ;  /* 0x00000004078d7c12 */ /* 0x000fe2000f8e9610 */
[----:B------:R-:W-:Y:S01]  /*3c40*/  FADD.FTZ R165, R164, R165 ;  /* 0x000000a5a4a57221 */ /* 0x000fe20000010000 */
[----:B------:R-:W-:Y:S01]  /*3c50*/  SHF.R.U32.HI R4, RZ, 0x8, R4 ;  /* 0x00000008ff047819 */ /* 0x000fe20000011604 */
[C---:B--2---:R-:W-:Y:S01]  /*3c60*/  HMMA.16816.F32 R52, R112.reuse, R56, RZ ;  /* 0x000000387034723c */ /* 0x044fe200000018ff */
[--C-:B------:R-:W-:Y:S01]  /*3c70*/  SHF.R.U32.HI R143, RZ, 0x10, R6.reuse ;  /* 0x00000010ff8f7819 */ /* 0x100fe20000011606 */
[----:B------:R-:W-:Y:S01]  /*3c80*/  LDSM.16.MT88.4 R16, [R194+0xc800] ;  /* 0x00c80000c210783b */ /* 0x000fe20000004200 */
[----:B------:R-:W-:Y:S01]  /*3c90*/  SHF.R.U32.HI R12, RZ, 0x18, R6 ;  /* 0x00000018ff0c7819 */ /* 0x000fe20000011606 */
[----:B------:R-:W2:Y:S01]  /*3ca0*/  MUFU.EX2 R133, R133 ;  /* 0x0000008500857308 */ /* 0x000ea20000000800 */
[----:B------:R-:W-:Y:S01]  /*3cb0*/  PRMT R11, R11, 0x5410, R4 ;  /* 0x000054100b0b7816 */ /* 0x000fe20000000004 */
[C---:B------:R-:W-:Y:S01]  /*3cc0*/  HMMA.16816.F32 R56, R112.reuse, R58, RZ ;  /* 0x0000003a7038723c */ /* 0x040fe200000018ff */
[----:B------:R-:W3:Y:S01]  /*3cd0*/  LDSM.16.MT88.4 R4, [R192+0x10000] ;  /* 0x01000000c004783b */ /* 0x000ee20000004200 */
[----:B------:R-:W-:Y:S01]  /*3ce0*/  LOP3.LUT R13, R141, 0xffff, RZ, 0xc0, !PT ;  /* 0x0000ffff8d0d7812 */ /* 0x000fe200078ec0ff */
[----:B------:R-:W-:Y:S01]  /*3cf0*/  FADD.FTZ R161, R161, R162 ;  /* 0x000000a2a1a17221 */ /* 0x000fe20000010000 */
[----:B------:R-:W-:Y:S01]  /*3d00*/  LOP3.LUT R143, R143, 0xff, RZ, 0xc0, !PT ;  /* 0x000000ff8f8f7812 */ /* 0x000fe200078ec0ff */
[----:B------:R-:W-:Y:S01]  /*3d10*/  FADD.FTZ R160, R160, R165 ;  /* 0x000000a5a0a07221 */ /* 0x000fe20000010000 */
[----:B------:R-:W-:Y:S01]  /*3d20*/  SHF.R.U32.HI R8, RZ, 0x8, R13 ;  /* 0x00000008ff087819 */ /* 0x000fe2000001160d */
[----:B------:R-:W-:Y:S01]  /*3d30*/  MUFU.EX2 R156, R156 ;  /* 0x0000009c009c7308 */ /* 0x000fe20000000800 */
[----:B------:R-:W-:Y:S01]  /*3d40*/  PRMT R143, R143, 0x5410, R12 ;  /* 0x000054108f8f7816 */ /* 0x000fe2000000000c */
[C---:B------:R-:W-:Y:S01]  /*3d50*/  HMMA.16816.F32 R128, R112.reuse, R124, RZ ;  /* 0x0000007c7080723c */ /* 0x040fe200000018ff */
[----:B------:R-:W5:Y:S01]  /*3d60*/  LDSM.16.MT88.4 R12, [R192+0xc800] ;  /* 0x00c80000c00c783b */ /* 0x000f620000004200 */
[----:B------:R-:W-:Y:S01]  /*3d70*/  LOP3.LUT R9, R141, 0xff, RZ, 0xc0, !PT ;  /* 0x000000ff8d097812 */ /* 0x000fe200078ec0ff */
[----:B------:R-:W-:Y:S01]  /*3d80*/  FADD.FTZ R161, R158, R161 ;  /* 0x000000a19ea17221 */ /* 0x000fe20000010000 */
[----:B------:R-:W-:Y:S01]  /*3d90*/  SHF.R.U32.HI R10, RZ, 0x10, R141 ;  /* 0x00000010ff0a7819 */ /* 0x000fe2000001168d */
[----:B------:R-:W-:Y:S01]  /*3da0*/  FADD.FTZ R160, R159, R160 ;  /* 0x000000a09fa07221 */ /* 0x000fe20000010000 */
[----:B------:R-:W3:Y:S01]  /*3db0*/  MUFU.EX2 R155, R155 ;  /* 0x0000009b009b7308 */ /* 0x000ee20000000800 */
[----:B------:R-:W-:Y:S01]  /*3dc0*/  PRMT R9, R9, 0x5410, R8 ;  /* 0x0000541009097816 */ /* 0x000fe20000000008 */
[----:B------:R-:W-:Y:S01]  /*3dd0*/  HMMA.16816.F32 R36, R112, R40, RZ ;  /* 0x000000287024723c */ /* 0x000fe200000018ff */
[----:B------:R-:W-:-:S02]  /*3de0*/  HSET2.LE.AND R142, R11, R170, PT ;  /* 0x000000aa0b8e7233 */ /* 0x000fc40003803000 */
[----:B------:R-:W-:Y:S02]  /*3df0*/  LOP3.LUT R10, R10, 0xff, RZ, 0xc0, !PT ;  /* 0x000000ff0a0a7812 */ /* 0x000fe400078ec0ff */
[----:B------:R-:W-:Y:S01]  /*3e00*/  HSET2.LE.AND R143, R143, R170, PT ;  /* 0x000000aa8f8f7233 */ /* 0x000fe20003803000 */
[----:B------:R-:W-:Y:S01]  /*3e10*/  MUFU.EX2 R157, R157 ;  /* 0x0000009d009d7308 */ /* 0x000fe20000000800 */
[----:B----4-:R-:W-:Y:S01]  /*3e20*/  F2FP.F16.F32.PACK_AB R11, R152, R153 ;  /* 0x00000099980b723e */ /* 0x010fe200000000ff */
[C---:B-1----:R-:W-:Y:S01]  /*3e30*/  HMMA.16816.F32 R44, R112.reuse, R48, RZ ;  /* 0x00000030702c723c */ /* 0x042fe200000018ff */
[----:B--2---:R-:W-:Y:S02]  /*3e40*/  F2FP.F16.F32.PACK_AB R8, R133, R134 ;  /* 0x000000868508723e */ /* 0x004fe400000000ff */
[----:B------:R-:W-:Y:S02]  /*3e50*/  SHF.R.U32.HI R141, RZ, 0x18, R141 ;  /* 0x00000018ff8d7819 */ /* 0x000fe4000001168d */
[----:B------:R-:W-:Y:S01]  /*3e60*/  LOP3.LUT R142, R142, R11, RZ, 0xc0, !PT ;  /* 0x0000000b8e8e7212 */ /* 0x000fe200078ec0ff */
[----:B------:R-:W1:Y:S01]  /*3e70*/  MUFU.EX2 R154, R154 ;  /* 0x0000009a009a7308 */ /* 0x000e620000000800 */
[----:B------:R-:W-:Y:S01]  /*3e80*/  PRMT R141, R10, 0x5410, R141 ;  /* 0x000054100a8d7816 */ /* 0x000fe2000000008d */
[----:B------:R-:W-:Y:S01]  /*3e90*/  HMMA.16816.F32 R60, R112, R64, RZ ;  /* 0x00000040703c723c */ /* 0x000fe200000018ff */
[----:B------:R-:W-:-:S02]  /*3ea0*/  LOP3.LUT R143, R143, R8, RZ, 0xc0, !PT ;  /* 0x000000088f8f7212 */ /* 0x000fc400078ec0ff */
[--C-:B------:R-:W-:Y:S02]  /*3eb0*/  HSET2.LE.AND R140, R9, R170.reuse, PT ;  /* 0x000000aa098c7233 */ /* 0x100fe40003803000 */
[----:B------:R-:W2:Y:S01]  /*3ec0*/  LDSM.16.MT88.4 R8, [R196+0xe800] ;  /* 0x00e80000c408783b */ /* 0x000ea20000004200 */
[----:B------:R-:W-:Y:S01]  /*3ed0*/  HSET2.LE.AND R141, R141, R170, PT ;  /* 0x000000aa8d8d7233 */ /* 0x000fe20003803000 */
[C---:B------:R-:W-:Y:S01]  /*3ee0*/  HMMA.16816.F32 R68, R112.reuse, R72, RZ ;  /* 0x000000487044723c */ /* 0x040fe200000018ff */
[C---:B---3--:R-:W-:Y:S01]  /*3ef0*/  F2FP.F16.F32.PACK_AB R109, R155.reuse, R156 ;  /* 0x0000009c9b6d723e */ /* 0x048fe200000000ff */
[----:B------:R-:W-:Y:S01]  /*3f00*/  MUFU.EX2 R166, R166 ;  /* 0x000000a600a67308 */ /* 0x000fe20000000800 */
[----:B------:R-:W-:Y:S02]  /*3f10*/  FADD.FTZ R156, R156, R161 ;  /* 0x000000a19c9c7221 */ /* 0x000fe40000010000 */
[----:B------:R-:W-:Y:S01]  /*3f20*/  LOP3.LUT R140, R140, R109, RZ, 0xc0, !PT ;  /* 0x0000006d8c8c7212 */ /* 0x000fe200078ec0ff */
[C---:B------:R-:W-:Y:S01]  /*3f30*/  HMMA.16816.F32 R76, R112.reuse, R80, RZ ;  /* 0x00000050704c723c */ /* 0x040fe200000018ff */
[----:B------:R-:W-:Y:S01]  /*3f40*/  FADD.FTZ R156, R155, R156 ;  /* 0x0000009c9b9c7221 */ /* 0x000fe20000010000 */
[C---:B-1----:R-:W-:Y:S01]  /*3f50*/  F2FP.F16.F32.PACK_AB R108, R154.reuse, R157 ;  /* 0x0000009d9a6c723e */ /* 0x042fe200000000ff */
[----:B------:R-:W-:Y:S01]  /*3f60*/  FADD.FTZ R157, R157, R160 ;  /* 0x000000a09d9d7221 */ /* 0x000fe20000010000 */
[----:B------:R-:W1:Y:S02]  /*3f70*/  MUFU.EX2 R167, R167 ;  /* 0x000000a700a77308 */ /* 0x000e640000000800 */
[----:B------:R-:W-:Y:S01]  /*3f80*/  HMMA.16816.F32 R84, R112, R88, RZ ;  /* 0x000000587054723c */ /* 0x000fe200000018ff */
[----:B------:R-:W-:Y:S01]  /*3f90*/  LOP3.LUT R141, R141, R108, RZ, 0xc0, !PT ;  /* 0x0000006c8d8d7212 */ /* 0x000fe200078ec0ff */
[----:B------:R-:W-:-:S04]  /*3fa0*/  FADD.FTZ R157, R154, R157 ;  /* 0x0000009d9a9d7221 */ /* 0x000fc80000010000 */
        /* <DEDUP_REMOVED lines=8> */
[----:B------:R-:W3:Y:S05]  /*4030*/  MUFU.EX2 R172, R172 ;  /* 0x000000ac00ac7308 */ /* 0x000eea0000000800 */
        /* <DEDUP_REMOVED lines=13> */
[----:B------:R-:W-:Y:S05]  /*4110*/  MUFU.EX2 R215, R215 ;  /* 0x000000d700d77308 */ /* 0x000fea0000000800 */
[C---:B------:R-:W-:Y:S06]  /*4120*/  HMMA.16816.F32 R108, R112.reuse, R4, RZ ;  /* 0x00000004706c723c */ /* 0x040fec00000018ff */
[----:B------:R-:W-:Y:S01]  /*4130*/  HMMA.16816.F32 R112, R112, R6, RZ ;  /* 0x000000067070723c */ /* 0x000fe200000018ff */
[----:B------:R-:W1:Y:S05]  /*4140*/  LDSM.16.MT88.4 R4, [R194+0xe800] ;  /* 0x00e80000c204783b */ /* 0x000e6a0000004200 */
[C---:B-----5:R-:W-:Y:S06]  /*4150*/  HMMA.16816.F32 R52, R140.reuse, R12, R52 ;  /* 0x0000000c8c34723c */ /* 0x060fec0000001834 */
[----:B------:R-:W-:Y:S01]  /*4160*/  HMMA.16816.F32 R56, R140, R14, R56 ;  /* 0x0000000e8c38723c */ /* 0x000fe20000001838 */
[----:B------:R-:W-:-:S05]  /*4170*/  IMAD.U32 R13, RZ, RZ, UR10 ;  /* 0x0000000aff0d7e24 */ /* 0x000fca000f8e00ff */
[----:B------:R-:W-:Y:S01]  /*4180*/  LOP3.LUT R146, R147, UR33, R13, 0x96, !PT ;  /* 0x0000002193927c12 */ /* 0x000fe2000f8e960d */
[C---:B--2---:R-:W-:Y:S01]  /*4190*/  HMMA.16816.F32 R60, R140.reuse, R8, R60 ;  /* 0x000000088c3c723c */ /* 0x044fe2000000183c */
[----:B------:R-:W2:Y:S03]  /*41a0*/  LDSM.16.MT88.4 R12, [R192+0xe800] ;  /* 0x00e80000c00c783b */ /* 0x000ea60000004200 */
[----:B------:R-:W-:Y:S02]  /*41b0*/  IMAD.WIDE.U32 R146, R146, -0x326172a9, RZ ;  /* 0xcd9e8d5792927825 */ /* 0x000fe400078e00ff */
[----:B------:R-:W-:Y:S01]  /*41c0*/  HMMA.16816.F32 R64, R140, R10, R64 ;  /* 0x0000000a8c40723c */ /* 0x000fe20000001840 */
[----:B------:R-:W5:Y:S02]  /*41d0*/  LDSM.16.MT88.4 R8, [R196+0x10800] ;  /* 0x01080000c408783b */ /* 0x000f640000004200 */
[----:B------:R-:W-:-:S03]  /*41e0*/  LOP3.LUT R144, R147, UR21, R144, 0x96, !PT ;  /* 0x0000001593907c12 */ /* 0x000fc6000f8e9690 */
[----:B------:R-:W-:Y:S02]  /*41f0*/  HMMA.16816.F32 R36, R140, R16, R36 ;  /* 0x000000108c24723c */ /* 0x000fe40000001824 */
[----:B------:R-:W-:-:S04]  /*4200*/  IMAD.WIDE.U32 R144, R144, -0x2daee0ad, RZ ;  /* 0xd2511f5390907825 */ /* 0x000fc800078e00ff */
[----:B------:R-:W-:Y:S01]  /*4210*/  HMMA.16816.F32 R40, R140, R18, R40 ;  /* 0x000000128c28723c */ /* 0x000fe20000001828 */
[----:B------:R-:W3:Y:S01]  /*4220*/  LDSM.16.MT88.4 R16, [R193+0xe800] ;  /* 0x00e80000c110783b */ /* 0x000ee20000004200 */
[----:B------:R-:W-:-:S04]  /*4230*/  LOP3.LUT R138, R145, UR18, R138, 0x96, !PT ;  /* 0x00000012918a7c12 */ /* 0x000fc8000f8e968a */
[----:B------:R-:W-:Y:S01]  /*4240*/  HMMA.16816.F32 R44, R140, R20, R44 ;  /* 0x000000148c2c723c */ /* 0x000fe2000000182c */
[----:B------:R-:W-:-:S05]  /*4250*/  IMAD.WIDE.U32 R138, R138, -0x326172a9, RZ ;  /* 0xcd9e8d578a8a7825 */ /* 0x000fca00078e00ff */
[----:B-1----:R-:W-:Y:S01]  /*4260*/  HMMA.16816.F32 R68, R140, R4, R68 ;  /* 0x000000048c44723c */ /* 0x002fe20000001844 */
[----:B------:R-:W-:Y:S02]  /*4270*/  LOP3.LUT R20, R137, UR19, R146, 0x96, !PT ;  /* 0x0000001389147c12 */ /* 0x000fe4000f8e9692 */
[----:B------:R-:W-:-:S03]  /*4280*/  LOP3.LUT R136, R139, UR17, R136, 0x96, !PT ;  /* 0x000000118b887c12 */ /* 0x000fc6000f8e9688 */
[----:B------:R-:W-:Y:S01]  /*4290*/  IMAD.WIDE.U32 R20, R20, -0x2daee0ad, RZ ;  /* 0xd2511f5314147825 */ /* 0x000fe200078e00ff */
[C---:B------:R-:W-:Y:S01]  /*42a0*/  HMMA.16816.F32 R72, R140.reuse, R6, R72 ;  /* 0x000000068c48723c */ /* 0x040fe20000001848 */
[----:B------:R-:W1:Y:S02]  /*42b0*/  LDSM.16.MT88.4 R4, [R194+0x10800] ;  /* 0x01080000c204783b */ /* 0x000e640000004200 */
[----:B------:R-:W-:Y:S01]  /*42c0*/  IMAD.WIDE.U32 R136, R136, -0x2daee0ad, RZ ;  /* 0xd2511f5388887825 */ /* 0x000fe200078e00ff */
[----:B------:R-:W-:Y:S02]  /*42d0*/  LOP3.LUT R190, R21, UR16, R144, 0x96, !PT ;  /* 0x0000001015be7c12 */ /* 0x000fe4000f8e9690 */
[----:B--2---:R-:W-:Y:S01]  /*42e0*/  HMMA.16816.F32 R84, R140, R12, R84 ;  /* 0x0000000c8c54723c */ /* 0x004fe20000001854 */
[----:B------:R-:W2:Y:S01]  /*42f0*/  LDSM.16.MT88.4 R144, [R192+0x10800] ;  /* 0x01080000c090783b */ /* 0x000ea20000004200 */
[----:B------:R-:W-:Y:S01]  /*4300*/  LOP3.LUT R212, R137, UR14, R20, 0x96, !PT ;  /* 0x0000000e89d47c12 */ /* 0x000fe2000f8e9614 */
[----:B------:R-:W-:Y:S01]  /*4310*/  IMAD.WIDE.U32 R190, R190, -0x326172a9, RZ ;  /* 0xcd9e8d57bebe7825 */ /* 0x000fe200078e00ff */
[----:B------:R-:W-:-:S02]  /*4320*/  F2FP.F16.F32.PACK_AB R20, R167, R166 ;  /* 0x000000a6a714723e */ /* 0x000fc400000000ff */
[----:B-----5:R-:W-:Y:S01]  /*4330*/  HMMA.16816.F32 R92, R140, R8, R92 ;  /* 0x000000088c5c723c */ /* 0x020fe2000000185c */
[----:B------:R-:W-:Y:S01]  /*4340*/  IMAD.WIDE.U32 R212, R212, -0x326172a9, RZ ;  /* 0xcd9e8d57d4d47825 */ /* 0x000fe200078e00ff */
[----:B------:R-:W-:-:S03]  /*4350*/  LOP3.LUT R186, R191, UR15, R138, 0x96, !PT ;  /* 0x0000000fbfba7c12 */ /* 0x000fc6000f8e968a */
[----:B------:R-:W-:Y:S01]  /*4360*/  VIADD R191, R199, 0x800 ;  /* 0x00000800c7bf7836 */ /* 0x000fe20000000000 */
[----:B------:R-:W-:Y:S01]  /*4370*/  HMMA.16816.F32 R88, R140, R14, R88 ;  /* 0x0000000e8c58723c */ /* 0x000fe20000001858 */
[----:B------:R-:W-:Y:S01]  /*4380*/  IMAD.WIDE.U32 R186, R186, -0x2daee0ad, RZ ;  /* 0xd2511f53baba7825 */ /* 0x000fe200078e00ff */
[----:B------:R-:W-:-:S04]  /*4390*/  LOP3.LUT R190, R213, UR26, R190, 0x96, !PT ;  /* 0x0000001ad5be7c12 */ /* 0x000fc8000f8e96be */
[----:B------:R-:W-:Y:S01]  /*43a0*/  LOP3.LUT R12, R187, UR5, R136, 0x96, !PT ;  /* 0x00000005bb0c7c12 */ /* 0x000fe2000f8e9688 */
[C---:B---3--:R-:W-:Y:S01]  /*43b0*/  HMMA.16816.F32 R76, R140.reuse, R16, R76 ;  /* 0x000000108c4c723c */ /* 0x048fe2000000184c */
[----:B------:R-:W-:Y:S01]  /*43c0*/  LDSM.16.MT88.4 R136, [R196+0xd000] ;  /* 0x00d00000c488783b */ /* 0x000fe20000004200 */
[----:B------:R-:W-:Y:S02]  /*43d0*/  VIADD R187, R199, 0x2000 ;  /* 0x00002000c7bb7836 */ /* 0x000fe40000000000 */
[----:B------:R-:W-:Y:S02]  /*43e0*/  IMAD.WIDE.U32 R12, R12, -0x326172a9, RZ ;  /* 0xcd9e8d570c0c7825 */ /* 0x000fe400078e00ff */
[----:B------:R-:W-:Y:S03]  /*43f0*/  HMMA.16816.F32 R80, R140, R18, R80 ;  /* 0x000000128c50723c */ /* 0x000fe60000001850 */
[----:B------:R-:W-:-:S02]  /*4400*/  LOP3.LUT R8, R13, UR8, R212, 0x96, !PT ;  /* 0x000000080d087c12 */ /* 0x000fc4000f8e96d4 */
[C---:B------:R-:W-:Y:S01]  /*4410*/  LOP3.LUT R16, R12.reuse, 0xff, RZ, 0xc0, !PT ;  /* 0x000000ff0c107812 */ /* 0x040fe200078ec0ff */
[C---:B------:R-:W-:Y:S01]  /*4420*/  HMMA.16816.F32 R96, R140.reuse, R10, R96 ;  /* 0x0000000a8c60723c */ /* 0x040fe20000001860 */
[----:B------:R-:W-:Y:S02]  /*4430*/  LOP3.LUT R19, R12, 0xffff, RZ, 0xc0, !PT ;  /* 0x0000ffff0c137812 */ /* 0x000fe400078ec0ff */
[--C-:B------:R-:W-:Y:S02]  /*4440*/  SHF.R.U32.HI R9, RZ, 0x10, R12.reuse ;  /* 0x00000010ff097819 */ /* 0x100fe4000001160c */
[----:B------:R-:W-:Y:S01]  /*4450*/  SHF.R.U32.HI R17, RZ, 0x18, R12 ;  /* 0x00000018ff117819 */ /* 0x000fe2000001160c */
[----:B-1----:R-:W-:Y:S01]  /*4460*/  HMMA.16816.F32 R120, R140, R4, R120 ;  /* 0x000000048c78723c */ /* 0x002fe20000001878 */
[----:B------:R-:W1:Y:S01]  /*4470*/  LDSM.16.MT88.4 R12, [R194+0xd000] ;  /* 0x00d00000c20c783b */ /* 0x000e620000004200 */
[C---:B------:R-:W-:Y:S02]  /*4480*/  LOP3.LUT R11, R8.reuse, 0xffff, RZ, 0xc0, !PT ;  /* 0x0000ffff080b7812 */ /* 0x040fe400078ec0ff */
[----:B------:R-:W-:-:S02]  /*4490*/  LOP3.LUT R10, R8, 0xff, RZ, 0xc0, !PT ;  /* 0x000000ff080a7812 */ /* 0x000fc400078ec0ff */
[----:B------:R-:W-:Y:S01]  /*44a0*/  SHF.R.U32.HI R11, RZ, 0x8, R11 ;  /* 0x00000008ff0b7819 */ /* 0x000fe2000001160b */
[C---:B------:R-:W-:Y:S01]  /*44b0*/  HMMA.16816.F32 R100, R140.reuse, R6, R100 ;  /* 0x000000068c64723c */ /* 0x040fe20000001864 */
[--C-:B------:R-:W-:Y:S02]  /*44c0*/  SHF.R.U32.HI R21, RZ, 0x18, R8.reuse ;  /* 0x00000018ff157819 */ /* 0x100fe40000011608 */
[----:B------:R-:W-:Y:S02]  /*44d0*/  PRMT R5, R10, 0x5410, R11 ;  /* 0x000054100a057816 */ /* 0x000fe4000000000b */
[----:B------:R-:W-:Y:S01]  /*44e0*/  LOP3.LUT R4, R9, 0xff, RZ, 0xc0, !PT ;  /* 0x000000ff09047812 */ /* 0x000fe200078ec0ff */
[----:B------:R-:W-:Y:S01]  /*44f0*/  HMMA.16816.F32 R48, R140, R22, R48 ;  /* 0x000000168c30723c */ /* 0x000fe20000001830 */
[----:B------:R-:W-:Y:S02]  /*4500*/  SHF.R.U32.HI R6, RZ, 0x10, R8 ;  /* 0x00000010ff067819 */ /* 0x000fe40000011608 */
[----:B------:R-:W3:Y:S01]  /*4510*/  LDSM.16.MT88.4 R8, [R192+0xd000] ;  /* 0x00d00000c008783b */ /* 0x000ee20000004200 */
[----:B------:R-:W-:-:S02]  /*4520*/  HSET2.LE.AND R5, R5, R170, PT ;  /* 0x000000aa05057233 */ /* 0x000fc40003803000 */
[----:B------:R-:W-:Y:S01]  /*4530*/  LOP3.LUT R6, R6, 0xff, RZ, 0xc0, !PT ;  /* 0x000000ff06067812 */ /* 0x000fe200078ec0ff */
[C---:B------:R-:W-:Y:S01]  /*4540*/  HMMA.16816.F32 R104, R140.reuse, R148, R104 ;  /* 0x000000948c68723c */ /* 0x040fe20000001868 */
[----:B------:R-:W-:Y:S02]  /*4550*/  SHF.R.U32.HI R19, RZ, 0x8, R19 ;  /* 0x00000008ff137819 */ /* 0x000fe40000011613 */
[----:B------:R-:W-:Y:S02]  /*4560*/  PRMT R17, R4, 0x5410, R17 ;  /* 0x0000541004117816 */ /* 0x000fe40000000011 */
[----:B------:R-:W-:Y:S01]  /*4570*/  PRMT R21, R6, 0x5410, R21 ;  /* 0x0000541006157816 */ /* 0x000fe20000000015 */
[C---:B------:R-:W-:Y:S01]  /*4580*/  HMMA.16816.F32 R128, R140.reuse, R24, R128 ;  /* 0x000000188c80723c */ /* 0x040fe20000001880 */
[----:B------:R-:W-:Y:S01]  /*4590*/  LOP3.LUT R20, R5, R20, RZ, 0xc0, !PT ;  /* 0x0000001405147212 */ /* 0x000fe200078ec0ff */
[----:B------:R-:W-:Y:S01]  /*45a0*/  FFMA.FTZ R149, R183, UR9, -R182 ;  /* 0x00000009b7957c23 */ /* 0x000fe200080108b6 */
[----:B------:R-:W5:Y:S01]  /*45b0*/  LDSM.16.MT88.4 R4, [R193+0xf000] ;  /* 0x00f00000c104783b */ /* 0x000f620000004200 */
[----:B------:R-:W-:Y:S01]  /*45c0*/  PRMT R19, R16, 0x5410, R19 ;  /* 0x0000541010137816 */ /* 0x000fe20000000013 */
[----:B------:R-:W-:Y:S01]  /*45d0*/  VIADD R183, R199, 0x4000 ;  /* 0x00004000c7b77836 */ /* 0x000fe20000000000 */
[--C-:B------:R-:W-:Y:S01]  /*45e0*/  HSET2.LE.AND R21, R21, R170.reuse, PT ;  /* 0x000000aa15157233 */ /* 0x100fe20003803000 */
[C---:B------:R-:W-:Y:S01]  /*45f0*/  HMMA.16816.F32 R124, R140.reuse, R26, R124 ;  /* 0x0000001a8c7c723c */ /* 0x040fe2000000187c */
[--C-:B------:R-:W-:Y:S01]  /*4600*/  HSET2.LE.AND R23, R17, R170.reuse, PT ;  /* 0x000000aa11177233 */ /* 0x100fe20003803000 */
[----:B------:R-:W-:Y:S01]  /*4610*/  LDSM.16.MT88.4 R24, [R194+0xf000] ;  /* 0x00f00000c218783b */ /* 0x000fe20000004200 */
[----:B------:R-:W-:Y:S01]  /*4620*/  HSET2.LE.AND R19, R19, R170, PT ;  /* 0x000000aa13137233 */ /* 0x000fe20003803000 */
[----:B------:R-:W-:Y:S01]  /*4630*/  MUFU.EX2 R149, R149 ;  /* 0x0000009500957308 */ /* 0x000fe20000000800 */
[----:B------:R-:W-:Y:S01]  /*4640*/  F2FP.F16.F32.PACK_AB R16, R172, R171 ;  /* 0x000000abac10723e */ /* 0x000fe200000000ff */
[----:B--2---:R-:W-:Y:S01]  /*4650*/  HMMA.16816.F32 R108, R140, R144, R108 ;  /* 0x000000908c6c723c */ /* 0x004fe2000000186c */
[----:B------:R-:W-:-:S02]  /*4660*/  F2FP.F16.F32.PACK_AB R22, R169, R168 ;  /* 0x000000a8a916723e */ /* 0x000fc400000000ff */
[----:B----4-:R-:W-:Y:S02]  /*4670*/  F2FP.F16.F32.PACK_AB R148, R173, R174 ;  /* 0x000000aead94723e */ /* 0x010fe400000000ff */
[----:B------:R-:W-:Y:S01]  /*4680*/  LOP3.LUT R21, R21, R16, RZ, 0xc0, !PT ;  /* 0x0000001015157212 */ /* 0x000fe200078ec0ff */
[C---:B------:R-:W-:Y:S01]  /*4690*/  HMMA.16816.F32 R112, R140.reuse, R146, R112 ;  /* 0x000000928c70723c */ /* 0x040fe20000001870 */
[----:B------:R-:W-:Y:S01]  /*46a0*/  LOP3.LUT R22, R19, R22, RZ, 0xc0, !PT ;  /* 0x0000001613167212 */ /* 0x000fe200078ec0ff */
[----:B------:R-:W-:Y:S01]  /*46b0*/  LDSM.16.MT88.4 R144, [R192+0x11000] ;  /* 0x01100000c090783b */ /* 0x000fe20000004200 */
[----:B------:R-:W-:Y:S01]  /*46c0*/  LOP3.LUT R23, R23, R148, RZ, 0xc0, !PT ;  /* 0x0000009417177212 */ /* 0x000fe200078ec0ff */
[--C-:B------:R-:W-:Y:S01]  /*46d0*/  FFMA.FTZ R148, R185, UR9, -R182.reuse ;  /* 0x00000009b9947c23 */ /* 0x100fe200080108b6 */
[----:B------:R-:W-:Y:S01]  /*46e0*/  VIADD R185, R199, 0x3000 ;  /* 0x00003000c7b97836 */ /* 0x000fe20000000000 */
[----:B------:R-:W2:Y:S01]  /*46f0*/  LDSM.16.MT88.4 R16, [R192+0xf000] ;  /* 0x00f00000c010783b */ /* 0x000ea20000004200 */
[----:B------:R-:W-:Y:S03]  /*4700*/  HMMA.16816.F32 R116, R140, R150, R116 ;  /* 0x000000968c74723c */ /* 0x000fe60000001874 */
[----:B------:R-:W4:Y:S01]  /*4710*/  MUFU.EX2 R148, R148 ;  /* 0x0000009400947308 */ /* 0x000f220000000800 */
[----:B------:R-:W-:Y:S02]  /*4720*/  LDSM.16.MT88.4 R140, [R194+0xd800] ;  /* 0x00d80000c28c783b */ /* 0x000fe40000004200 */
[----:B-1----:R-:W-:Y:S01]  /*4730*/  HMMA.16816.F32 R36, R20, R12, R36 ;  /* 0x0000000c1424723c */ /* 0x002fe20000001824 */
[----:B------:R-:W-:Y:S01]  /*4740*/  FFMA.FTZ R150, R181, UR9, -R182 ;  /* 0x00000009b5967c23 */ /* 0x000fe200080108b6 */
[----:B------:R-:W-:Y:S01]  /*4750*/  FFMA.FTZ R151, R180, UR9, -R177 ;  /* 0x00000009b4977c23 */ /* 0x000fe200080108b1 */
[----:B------:R-:W-:-:S02]  /*4760*/  VIADD R182, R199, 0x4800 ;  /* 0x00004800c7b67836 */ /* 0x000fc40000000000 */
[C---:B------:R-:W-:Y:S01]  /*4770*/  VIADD R181, R199.reuse, 0x5000 ;  /* 0x00005000c7b57836 */ /* 0x040fe20000000000 */
[----:B------:R-:W-:Y:S01]  /*4780*/  HMMA.16816.F32 R40, R20, R14, R40 ;  /* 0x0000000e1428723c */ /* 0x000fe20000001828 */
[----:B------:R-:W1:Y:S01]  /*4790*/  LDSM.16.MT88.4 R12, [R196+0x11000] ;  /* 0x01100000c40c783b */ /* 0x000e620000004200 */
[----:B------:R-:W-:Y:S01]  /*47a0*/  MUFU.EX2 R150, R150 ;  /* 0x0000009600967308 */ /* 0x000fe20000000800 */
[----:B------:R-:W-:-:S03]  /*47b0*/  VIADD R180, R199, 0x5800 ;  /* 0x00005800c7b47836 */ /* 0x000fc60000000000 */
[----:B---3--:R-:W-:Y:S01]  /*47c0*/  HMMA.16816.F32 R52, R20, R8, R52 ;  /* 0x000000081434723c */ /* 0x008fe20000001834 */
[----:B----4-:R-:W-:-:S03]  /*47d0*/  F2FP.F16.F32.PACK_AB R175, R149, R148 ;  /* 0x0000009495af723e */ /* 0x010fc600000000ff */
[----:B------:R-:W3:Y:S02]  /*47e0*/  MUFU.EX2 R151, R151 ;  /* 0x0000009700977308 */ /* 0x000ee40000000800 */
[C---:B------:R-:W-:Y:S01]  /*47f0*/  HMMA.16816.F32 R56, R20.reuse, R10, R56 ;  /* 0x0000000a1438723c */ /* 0x040fe20000001838 */
[----:B------:R-:W4:Y:S05]  /*4800*/  LDSM.16.MT88.4 R8, [R194+0x11000] ;  /* 0x01100000c208783b */ /* 0x000f2a0000004200 */
[C---:B-----5:R-:W-:Y:S06]  /*4810*/  HMMA.16816.F32 R76, R20.reuse, R4, R76 ;  /* 0x00000004144c723c */ /* 0x060fec000000184c */
[C---:B------:R-:W-:Y:S01]  /*4820*/  HMMA.16816.F32 R80, R20.reuse, R6, R80 ;  /* 0x000000061450723c */ /* 0x040fe20000001850 */
[----:B------:R-:W5:Y:S05]  /*4830*/  LDSM.16.MT88.4 R4, [R193+0x11000] ;  /* 0x01100000c104783b */ /* 0x000f6a0000004200 */
[C---:B--2---:R-:W-:Y:S06]  /*4840*/  HMMA.16816.F32 R84, R20.reuse, R16, R84 ;  /* 0x000000101454723c */ /* 0x044fec0000001854 */
[C---:B------:R-:W-:Y:S01]  /*4850*/  HMMA.16816.F32 R88, R20.reuse, R18, R88 ;  /* 0x000000121458723c */ /* 0x040fe20000001858 */
[----:B------:R-:W2:Y:S05]  /*4860*/  LDSM.16.MT88.4 R16, [R196+0xd800] ;  /* 0x00d80000c410783b */ /* 0x000eaa0000004200 */
[C---:B-1----:R-:W-:Y:S06]  /*4870*/  HMMA.16816.F32 R96, R20.reuse, R14, R96 ;  /* 0x0000000e1460723c */ /* 0x042fec0000001860 */
[----:B------:R-:W-:Y:S01]  /*4880*/  HMMA.16816.F32 R92, R20, R12, R92 ;  /* 0x0000000c145c723c */ /* 0x000fe2000000185c */
[----:B------:R-:W-:-:S04]  /*4890*/  IMAD.WIDE.U32 R14, R190, -0x2daee0ad, RZ ;  /* 0xd2511f53be0e7825 */ /* 0x000fc800078e00ff */
[----:B------:R-:W-:Y:S01]  /*48a0*/  VIADD R190, R199, 0x1000 ;  /* 0x00001000c7be7836 */ /* 0x000fe20000000000 */
[C---:B----4-:R-:W-:Y:S01]  /*48b0*/  HMMA.16816.F32 R120, R20.reuse, R8, R120 ;  /* 0x000000081478723c */ /* 0x050fe20000001878 */
[C---:B------:R-:W-:Y:S02]  /*48c0*/  LOP3.LUT R13, R14.reuse, 0xffff, RZ, 0xc0, !PT ;  /* 0x0000ffff0e0d7812 */ /* 0x040fe400078ec0ff */
[----:B------:R-:W-:Y:S02]  /*48d0*/  LOP3.LUT R12, R14, 0xff, RZ, 0xc0, !PT ;  /* 0x000000ff0e0c7812 */ /* 0x000fe400078ec0ff */
[----:B------:R-:W-:Y:S01]  /*48e0*/  SHF.R.U32.HI R13, RZ, 0x8, R13 ;  /* 0x00000008ff0d7819 */ /* 0x000fe2000001160d */
[----:B------:R-:W-:Y:S01]  /*48f0*/  HMMA.16816.F32 R100, R20, R10, R100 ;  /* 0x0000000a1464723c */ /* 0x000fe20000001864 */
[--C-:B------:R-:W-:Y:S02]  /*4900*/  SHF.R.U32.HI R8, RZ, 0x10, R14.reuse ;  /* 0x00000010ff087819 */ /* 0x100fe4000001160e */
[----:B------:R-:W-:-:S02]  /*4910*/  SHF.R.U32.HI R9, RZ, 0x18, R14 ;  /* 0x00000018ff097819 */ /* 0x000fc4000001160e */
[----:B------:R-:W-:Y:S01]  /*4920*/  LOP3.LUT R186, R15, UR4, R186, 0x96, !PT ;  /* 0x000000040fba7c12 */ /* 0x000fe2000f8e96ba */
[C---:B-----5:R-:W-:Y:S01]  /*4930*/  HMMA.16816.F32 R104, R20.reuse, R4, R104 ;  /* 0x000000041468723c */ /* 0x060fe20000001868 */
[----:B------:R-:W-:Y:S02]  /*4940*/  PRMT R11, R12, 0x5410, R13 ;  /* 0x000054100c0b7816 */ /* 0x000fe4000000000d */
[----:B------:R-:W1:Y:S01]  /*4950*/  LDSM.16.MT88.4 R12, [R192+0xd800] ;  /* 0x00d80000c00c783b */ /* 0x000e620000004200 */
[----:B------:R-:W-:Y:S02]  /*4960*/  LOP3.LUT R8, R8, 0xff, RZ, 0xc0, !PT ;  /* 0x000000ff08087812 */ /* 0x000fe400078ec0ff */
[----:B------:R-:W-:Y:S01]  /*4970*/  HMMA.16816.F32 R128, R20, R136, R128 ;  /* 0x000000881480723c */ /* 0x000fe20000001880 */
[----:B------:R-:W-:Y:S02]  /*4980*/  SHF.R.U32.HI R5, RZ, 0x10, R186 ;  /* 0x00000010ff057819 */ /* 0x000fe400000116ba */
[----:B------:R-:W-:-:S02]  /*4990*/  PRMT R9, R8, 0x5410, R9 ;  /* 0x0000541008097816 */ /* 0x000fc40000000009 */
[----:B------:R-:W-:Y:S01]  /*49a0*/  LOP3.LUT R8, R186, 0xffff, RZ, 0xc0, !PT ;  /* 0x0000ffffba087812 */ /* 0x000fe200078ec0ff */
[C---:B------:R-:W-:Y:S01]  /*49b0*/  HMMA.16816.F32 R124, R20.reuse, R138, R124 ;  /* 0x0000008a147c723c */ /* 0x040fe2000000187c */
[----:B------:R-:W-:Y:S01]  /*49c0*/  SHF.R.U32.HI R4, RZ, 0x18, R186 ;  /* 0x00000018ff047819 */ /* 0x000fe200000116ba */
[----:B------:R-:W-:Y:S01]  /*49d0*/  LDSM.16.MT88.4 R136, [R193+0xd800] ;  /* 0x00d80000c188783b */ /* 0x000fe20000004200 */
[----:B------:R-:W-:Y:S02]  /*49e0*/  SHF.R.U32.HI R8, RZ, 0x8, R8 ;  /* 0x00000008ff087819 */ /* 0x000fe40000011608 */
[----:B------:R-:W-:Y:S01]  /*49f0*/  LOP3.LUT R5, R5, 0xff, RZ, 0xc0, !PT ;  /* 0x000000ff05057812 */ /* 0x000fe200078ec0ff */
[----:B------:R-:W-:Y:S03]  /*4a00*/  HMMA.16816.F32 R68, R20, R24, R68 ;  /* 0x000000181444723c */ /* 0x000fe60000001844 */
[----:B------:R-:W-:-:S03]  /*4a10*/  PRMT R5, R5, 0x5410, R4 ;  /* 0x0000541005057816 */ /* 0x000fc60000000004 */
[C---:B------:R-:W-:Y:S01]  /*4a20*/  HMMA.16816.F32 R116, R20.reuse, R6, R116 ;  /* 0x000000061474723c */ /* 0x040fe20000001874 */
[----:B------:R-:W-:Y:S01]  /*4a30*/  LOP3.LUT R25, R186, 0xff, RZ, 0xc0, !PT ;  /* 0x000000ffba197812 */ /* 0x000fe200078ec0ff */
[----:B------:R-:W-:Y:S01]  /*4a40*/  VIADD R186, R199, 0x2800 ;  /* 0x00002800c7ba7836 */ /* 0x000fe20000000000 */
[--C-:B------:R-:W-:Y:S02]  /*4a50*/  HSET2.LE.AND R5, R5, R170.reuse, PT ;  /* 0x000000aa05057233 */ /* 0x100fe40003803000 */
[----:B------:R-:W-:Y:S01]  /*4a60*/  PRMT R25, R25, 0x5410, R8 ;  /* 0x0000541019197816 */ /* 0x000fe20000000008 */
[C---:B------:R-:W-:Y:S01]  /*4a70*/  HMMA.16816.F32 R108, R20.reuse, R144, R108 ;  /* 0x00000090146c723c */ /* 0x040fe2000000186c */
[--C-:B------:R-:W-:Y:S02]  /*4a80*/  HSET2.LE.AND R6, R11, R170.reuse, PT ;  /* 0x000000aa0b067233 */ /* 0x100fe40003803000 */
[--C-:B------:R-:W-:Y:S02]  /*4a90*/  HSET2.LE.AND R7, R9, R170.reuse, PT ;  /* 0x000000aa09077233 */ /* 0x100fe40003803000 */
[----:B------:R-:W4:Y:S01]  /*4aa0*/  LDSM.16.MT88.4 R8, [R192+0xf800] ;  /* 0x00f80000c008783b */ /* 0x000f220000004200 */
[----:B------:R-:W-:Y:S01]  /*4ab0*/  HSET2.LE.AND R4, R25, R170, PT ;  /* 0x000000aa19047233 */ /* 0x000fe20003803000 */
[----:B------:R-:W-:Y:S01]  /*4ac0*/  HMMA.16816.F32 R44, R20, R32, R44 ;  /* 0x00000020142c723c */ /* 0x000fe2000000182c */
[----:B---3--:R-:W-:-:S02]  /*4ad0*/  F2FP.F16.F32.PACK_AB R170, R178, R151 ;  /* 0x00000097b2aa723e */ /* 0x008fc400000000ff */
[----:B------:R-:W-:Y:S02]  /*4ae0*/  F2FP.F16.F32.PACK_AB R145, R217, R150 ;  /* 0x00000096d991723e */ /* 0x000fe400000000ff */
[----:B------:R-:W-:Y:S01]  /*4af0*/  F2FP.F16.F32.PACK_AB R144, R215, R176 ;  /* 0x000000b0d790723e */ /* 0x000fe200000000ff */
[C---:B------:R-:W-:Y:S01]  /*4b00*/  HMMA.16816.F32 R48, R20.reuse, R34, R48 ;  /* 0x000000221430723c */ /* 0x040fe20000001830 */
[----:B------:R-:W-:Y:S01]  /*4b10*/  LOP3.LUT R4, R4, R175, RZ, 0xc0, !PT ;  /* 0x000000af04047212 */ /* 0x000fe200078ec0ff */
[----:B------:R-:W-:Y:S01]  /*4b20*/  LDSM.16.MT88.4 R32, [R196+0xf800] ;  /* 0x00f80000c420783b */ /* 0x000fe20000004200 */
[----:B------:R-:W-:Y:S02]  /*4b30*/  LOP3.LUT R5, R5, R170, RZ, 0xc0, !PT ;  /* 0x000000aa05057212 */ /* 0x000fe400078ec0ff */
[----:B------:R-:W-:Y:S01]  /*4b40*/  LOP3.LUT R6, R6, R145, RZ, 0xc0, !PT ;  /* 0x0000009106067212 */ /* 0x000fe200078ec0ff */
[----:B------:R-:W-:Y:S01]  /*4b50*/  HMMA.16816.F32 R60, R20, R28, R60 ;  /* 0x0000001c143c723c */ /* 0x000fe2000000183c */
[----:B------:R-:W-:-:S05]  /*4b60*/  LOP3.LUT R7, R7, R144, RZ, 0xc0, !PT ;  /* 0x0000009007077212 */ /* 0x000fca00078ec0ff */
[----:B------:R-:W-:Y:S01]  /*4b70*/  HMMA.16816.F32 R64, R20, R30, R64 ;  /* 0x0000001e1440723c */ /* 0x000fe20000001840 */
[----:B------:R-:W-:Y:S05]  /*4b80*/  LDSM.16.MT88.4 R28, [R194+0xf800] ;  /* 0x00f80000c21c783b */ /* 0x000fea0000004200 */
[C---:B--2---:R-:W-:Y:S06]  /*4b90*/  HMMA.16816.F32 R128, R4.reuse, R16, R128 ;  /* 0x000000100480723c */ /* 0x044fec0000001880 */
[C---:B------:R-:W-:Y:S01]  /*4ba0*/  HMMA.16816.F32 R124, R4.reuse, R18, R124 ;  /* 0x00000012047c723c */ /* 0x040fe2000000187c */
[----:B------:R-:W2:Y:S05]  /*4bb0*/  LDSM.16.MT88.4 R16, [R194+0x11800] ;  /* 0x01180000c210783b */ /* 0x000eaa0000004200 */
[C---:B-1----:R-:W-:Y:S06]  /*4bc0*/  HMMA.16816.F32 R52, R4.reuse, R12, R52 ;  /* 0x0000000c0434723c */ /* 0x042fec0000001834 */
[C---:B------:R-:W-:Y:S01]  /*4bd0*/  HMMA.16816.F32 R56, R4.reuse, R14, R56 ;  /* 0x0000000e0438723c */ /* 0x040fe20000001838 */
[----:B------:R-:W1:Y:S05]  /*4be0*/  LDSM.16.MT88.4 R12, [R193+0x11800] ;  /* 0x01180000c10c783b */ /* 0x000e6a0000004200 */
[C---:B----4-:R-:W-:Y:S06]  /*4bf0*/  HMMA.16816.F32 R84, R4.reuse, R8, R84 ;  /* 0x000000080454723c */ /* 0x050fec0000001854 */
[----:B------:R-:W-:Y:S01]  /*4c00*/  HMMA.16816.F32 R88, R4, R10, R88 ;  /* 0x0000000a0458723c */ /* 0x000fe20000001858 */
[----:B------:R-:W3:Y:S05]  /*4c10*/  LDSM.16.MT88.4 R8, [R192+0x11800] ;  /* 0x01180000c008783b */ /* 0x000eea0000004200 */
[C---:B------:R-:W-:Y:S01]  /*4c20*/  HMMA.16816.F32 R72, R20.reuse, R26, R72 ;  /* 0x0000001a1448723c */ /* 0x040fe20000001848 */
[----:B------:R-:W4:Y:S05]  /*4c30*/  LDSM.16.MT88.4 R24, [R193+0xf800] ;  /* 0x00f80000c118783b */ /* 0x000f2a0000004200 */
[----:B------:R-:W-:Y:S01]  /*4c40*/  HMMA.16816.F32 R112, R20, R146, R112 ;  /* 0x000000921470723c */ /* 0x000fe20000001870 */
[----:B------:R-:W5:Y:S05]  /*4c50*/  LDSM.16.MT88.4 R20, [R196+0x11800] ;  /* 0x01180000c414783b */ /* 0x000f6a0000004200 */
[C---:B--2---:R-:W-:Y:S06]  /*4c60*/  HMMA.16816.F32 R120, R4.reuse, R16, R120 ;  /* 0x000000100478723c */ /* 0x044fec0000001878 */
[----:B------:R-:W-:Y:S01]  /*4c70*/  HMMA.16816.F32 R36, R4, R140, R36 ;  /* 0x0000008c0424723c */ /* 0x000fe20000001824 */
[----:B------:R-:W-:Y:S01]  /*4c80*/  FADD.FTZ R17, R153, R156 ;  /* 0x0000009c99117221 */ /* 0x000fe20000010000 */
[----:B------:R-:W-:-:S03]  /*4c90*/  FADD.FTZ R16, R134, R157 ;  /* 0x0000009d86107221 */ /* 0x000fc60000010000 */
[----:B------:R-:W-:Y:S01]  /*4ca0*/  FADD.FTZ R17, R152, R17 ;  /* 0x0000001198117221 */ /* 0x000fe20000010000 */
[----:B------:R-:W-:Y:S01]  /*4cb0*/  FADD.FTZ R16, R133, R16 ;  /* 0x0000001085107221 */ /* 0x000fe20000010000 */
[----:B-1----:R-:W-:Y:S02]  /*4cc0*/  HMMA.16816.F32 R104, R4, R12, R104 ;  /* 0x0000000c0468723c */ /* 0x002fe40000001868 */
[----:B------:R-:W-:-:S04]  /*4cd0*/  FADD.FTZ R166, R166, R17 ;  /* 0x00000011a6a67221 */ /* 0x000fc80000010000 */
[----:B------:R-:W-:Y:S01]  /*4ce0*/  FADD.FTZ R167, R167, R166 ;  /* 0x000000a6a7a77221 */ /* 0x000fe20000010000 */
[----:B------:R-:W-:Y:S01]  /*4cf0*/  FADD.FTZ R13, R171, R16 ;  /* 0x00000010ab0d7221 */ /* 0x000fe20000010000 */
[----:B------:R-:W-:Y:S02]  /*4d00*/  HMMA.16816.F32 R40, R4, R142, R40 ;  /* 0x0000008e0428723c */ /* 0x000fe40000001828 */
[----:B------:R-:W-:Y:S01]  /*4d10*/  FADD.FTZ R168, R168, R167 ;  /* 0x000000a7a8a87221 */ /* 0x000fe20000010000 */
[----:B------:R-:W-:-:S03]  /*4d20*/  FADD.FTZ R13, R172, R13 ;  /* 0x0000000dac0d7221 */ /* 0x000fc60000010000 */
[----:B------:R-:W-:Y:S01]  /*4d30*/  FADD.FTZ R169, R169, R168 ;  /* 0x000000a8a9a97221 */ /* 0x000fe20000010000 */
[----:B------:R-:W-:Y:S01]  /*4d40*/  FADD.FTZ R12, R174, R13 ;  /* 0x0000000dae0c7221 */ /* 0x000fe20000010000 */
[----:B---3--:R-:W-:Y:S02]  /*4d50*/  HMMA.16816.F32 R108, R4, R8, R108 ;  /* 0x00000008046c723c */ /* 0x008fe4000000186c */
        /* <DEDUP_REMOVED lines=8> */
[----:B------:R-:W-:Y:S01]  /*4de0*/  FADD.FTZ R176, R176, R9 ;  /* 0x00000009b0b07221 */ /* 0x000fe20000010000 */
[----:B------:R-:W-:-:S03]  /*4df0*/  FADD.FTZ R217, R217, R150 ;  /* 0x00000096d9d97221 */ /* 0x000fc60000010000 */
[----:B------:R-:W-:Y:S01]  /*4e00*/  FADD.FTZ R215, R215, R176 ;  /* 0x000000b0d7d77221 */ /* 0x000fe20000010000 */
[C---:B------:R-:W-:Y:S06]  /*4e10*/  HMMA.16816.F32 R60, R4.reuse, R32, R60 ;  /* 0x00000020043c723c */ /* 0x040fec000000183c */
[C---:B------:R-:W-:Y:S06]  /*4e20*/  HMMA.16816.F32 R64, R4.reuse, R34, R64 ;  /* 0x000000220440723c */ /* 0x040fec0000001840 */
[C---:B------:R-:W-:Y:S06]  /*4e30*/  HMMA.16816.F32 R68, R4.reuse, R28, R68 ;  /* 0x0000001c0444723c */ /* 0x040fec0000001844 */
[C---:B------:R-:W-:Y:S06]  /*4e40*/  HMMA.16816.F32 R72, R4.reuse, R30, R72 ;  /* 0x0000001e0448723c */ /* 0x040fec0000001848 */
[C---:B----4-:R-:W-:Y:S06]  /*4e50*/  HMMA.16816.F32 R76, R4.reuse, R24, R76 ;  /* 0x00000018044c723c */ /* 0x050fec000000184c */
[C---:B------:R-:W-:Y:S06]  /*4e60*/  HMMA.16816.F32 R80, R4.reuse, R26, R80 ;  /* 0x0000001a0450723c */ /* 0x040fec0000001850 */
[C---:B-----5:R-:W-:Y:S06]  /*4e70*/  HMMA.16816.F32 R92, R4.reuse, R20, R92 ;  /* 0x00000014045c723c */ /* 0x060fec000000185c */
[C---:B------:R-:W-:Y:S06]  /*4e80*/  HMMA.16816.F32 R96, R4.reuse, R22, R96 ;  /* 0x000000160460723c */ /* 0x040fec0000001860 */
[C---:B------:R-:W-:Y:S06]  /*4e90*/  HMMA.16816.F32 R100, R4.reuse, R18, R100 ;  /* 0x000000120464723c */ /* 0x040fec0000001864 */
[C---:B------:R-:W-:Y:S06]  /*4ea0*/  HMMA.16816.F32 R116, R4.reuse, R14, R116 ;  /* 0x0000000e0474723c */ /* 0x040fec0000001874 */
[----:B------:R-:W-:Y:S01]  /*4eb0*/  HMMA.16816.F32 R112, R4, R10, R112 ;  /* 0x0000000a0470723c */ /* 0x000fe20000001870 */
[----:B------:R-:W-:-:S08]  /*4ec0*/  NOP ;  /* 0x0000000000007918 */ /* 0x000fd00000000000 */
[----:B------:R-:W-:-:S15]  /*4ed0*/  @!P0 BRA `(.L_x_732) ;  /* 0x0000003000a88947 */ /* 0x000fde0003800000 */
[----:B------:R-:W-:Y:S01]  /*4ee0*/  IMAD.WIDE.U32 R218, R0, -0x326172a9, RZ ;  /* 0xcd9e8d5700da7825 */ /* 0x000fe200078e00ff */
[----:B------:R-:W-:Y:S01]  /*4ef0*/  MOV R0, R3 ;  /* 0x0000000300007202 */ /* 0x000fe20000000f00 */
[----:B------:R-:W-:Y:S01]  /*4f00*/  ULDC.64 UR8, c[0x0][0x248] ;  /* 0x0000920000087ab9 */ /* 0x000fe20000000a00 */
[----:B------:R-:W-:Y:S01]  /*4f10*/  MOV R133, R132 ;  /* 0x0000008400857202 */ /* 0x000fe20000000f00 */
[----:B------:R-:W-:Y:S01]  /*4f20*/  IMAD.WIDE.U32 R220, R2, -0x2daee0ad, RZ ;  /* 0xd2511f5302dc7825 */ /* 0x000fe200078e00ff */
[----:B------:R-:W-:Y:S01]  /*4f30*/  LOP3.LUT R212, R219, R135, RZ, 0x3c, !PT ;  /* 0x00000087dbd47212 */ /* 0x000fe200078e3cff */
[----:B------:R-:W-:Y:S01]  /*4f40*/  USHF.L.U64.HI UR30, UR6, 0x5, UR7 ;  /* 0x00000005061e7899 */ /* 0x000fe20008010207 */
[----:B------:R-:W-:Y:S01]  /*4f50*/  MOV R205, 0x7054 ;  /* 0x0000705400cd7802 */ /* 0x000fe20000000f00 */
[----:B------:R-:W-:Y:S02]  /*4f60*/  USHF.L.U32 UR36, UR6, 0x5, URZ ;  /* 0x0000000506247899 */ /* 0x000fe4000800063f */
[----:B------:R-:W-:Y:S01]  /*4f70*/  IMAD.WIDE.U32 R212, R212, -0x2daee0ad, RZ ;  /* 0xd2511f53d4d47825 */ /* 0x000fe200078e00ff */
[----:B------:R-:W-:Y:S01]  /*4f80*/  ULEA.HI.SX32 UR38, UR38, 0xfffffffe, 0x1a ;  /* 0xfffffffe26267891 */ /* 0x000fe2000f8fd23f */
[----:B------:R-:W-:Y:S01]  /*4f90*/  ULDC UR4, c[0x0][0x2ec] ;  /* 0x0000bb0000047ab9 */ /* 0x000fe20000000800 */
[----:B------:R-:W-:-:S02]  /*4fa0*/  USHF.L.U64.HI UR34, UR8, 0x5, UR9 ;  /* 0x0000000508227899 */ /* 0x000fc40008010209 */
[----:B------:R-:W-:Y:S01]  /*4fb0*/  USHF.L.U32 UR31, UR8, 0x5, URZ ;  /* 0x00000005081f7899 */ /* 0x000fe2000800063f */
[----:B------:R-:W-:Y:S01]  /*4fc0*/  ULDC.64 UR12, c[0x0][0x250] ;  /* 0x00009400000c7ab9 */ /* 0x000fe20000000a00 */
[----:B------:R-:W-:Y:S01]  /*4fd0*/  ULDC.64 UR6, c[0x0][0x218] ;  /* 0x0000860000067ab9 */ /* 0x000fe20000000a00 */
[----:B------:R-:W-:Y:S01]  /*4fe0*/  ULDC.64 UR10, c[0x0][0x220] ;  /* 0x00008800000a7ab9 */ /* 0x000fe20000000a00 */
[----:B------:R-:W-:Y:S08]  /*4ff0*/  BRA `(.L_x_733) ;  /* 0x0000000000907947 */ /* 0x000ff00003800000 */
.L_x_735:
        /* <DEDUP_REMOVED lines=13> */
[----:B------:R-:W-:Y:S02]  /*50d0*/  LEA.HI.X R137, R134, UR7, R3, 0x1, P2 ;  /* 0x0000000786897c11 */ /* 0x000fe400090f0c03 */
[----:B------:R-:W-:Y:S02]  /*50e0*/  IADD3 R140, P2, R138, UR31, RZ ;  /* 0x0000001f8a8c7c10 */ /* 0x000fe4000ff5e0ff */
[----:B------:R-:W-:Y:S01]  /*50f0*/  IADD3.X R139, R137, UR34, RZ, P1, !PT ;  /* 0x00000022898b7c10 */ /* 0x000fe20008ffe4ff */
[----:B------:R-:W-:Y:S01]  /*5100*/  @!PT LDS RZ, [RZ] ;  /* 0x00000000fffff984 */ /* 0x000fe20000000800 */
[----:B------:R-:W-:Y:S01]  /*5110*/  @!PT LDS RZ, [RZ] ;  /* 0x00000000fffff984 */ /* 0x000fe20000000800 */
[----:B------:R-:W-:Y:S01]  /*5120*/  @!PT LDS RZ, [RZ] ;  /* 0x00000000fffff984 */ /* 0x000fe20000000800 */
[----:B------:R1:W-:Y:S01]  /*5130*/  LDGSTS.E.BYPASS.LTC128B.128 [R204+0x6000], desc[UR28][R136.64] ;  /* 0x0600000088cc7fae */ /* 0x0003e2000b901d5c */
[----:B------:R-:W-:Y:S02]  /*5140*/  IADD3 R134, P1, R140, UR31, RZ ;  /* 0x0000001f8c867c10 */ /* 0x000fe4000ff3e0ff */
[----:B------:R-:W-:Y:S01]  /*5150*/  IADD3.X R141, R139, UR34, RZ, P2, !PT ;  /* 0x000000228b8d7c10 */ /* 0x000fe200097fe4ff */
[----:B------:R1:W-:Y:S03]  /*5160*/  LDGSTS.E.BYPASS.LTC128B.128 [R204+0x8000], desc[UR28][R136.64+0x80] ;  /* 0x0800008088cc7fae */ /* 0x0003e6000b901d5c */
[----:B------:R-:W-:Y:S01]  /*5170*/  IADD3.X R135, R141, UR34, RZ, P1, !PT ;  /* 0x000000228d877c10 */ /* 0x000fe20008ffe4ff */
        /* <DEDUP_REMOVED lines=12> */
.L_x_733:
[----:B------:R-:W-:Y:S01]  /*5240*/  USHF.R.S32.HI UR35, URZ, 0x1f, UR38 ;  /* 0x0000001f3f237899 */ /* 0x000fe20008011426 */
[----:B------:R-:W-:Y:S04]  /*5250*/  DEPBAR.LE SB0, 0x0 ;  /* 0x000080000000791a */ /* 0x000fe80000000000 */
[----:B------:R-:W-:Y:S01]  /*5260*/  UIMAD UR35, UR35, UR12, URZ ;  /* 0x0000000c232372a4 */ /* 0x000fe2000f8e023f */
[----:B------:R-:W-:Y:S01]  /*5270*/  BAR.SYNC.DEFER_BLOCKING 0x0 ;  /* 0x0000000000007b1d */ /* 0x000fe20000010000 */
[----:B------:R-:W-:Y:S02]  /*5280*/  UIMAD.WIDE.U32 UR40, UR38, UR12, URZ ;  /* 0x0000000c262872a5 */ /* 0x000fe4000f8e003f */
[----:B------:R-:W-:Y:S04]  /*5290*/  UIMAD UR35, UR38, UR13, UR35 ;  /* 0x0000000d262372a4 */ /* 0x000fe8000f8e0223 */
[----:B------:R-:W-:Y:S01]  /*52a0*/  UIADD3 UR35, UR41, UR35, URZ ;  /* 0x0000002329237290 */ /* 0x000fe2000fffe03f */
[----:B------:R-:W-:Y:S02]  /*52b0*/  IMAD.U32 R222, RZ, RZ, UR40 ;  /* 0x00000028ffde7e24 */ /* 0x000fe4000f8e00ff */
[----:B------:R-:W-:Y:S03]  /*52c0*/  IMAD.U32 R223, RZ, RZ, UR41 ;  /* 0x00000029ffdf7e24 */ /* 0x000fe6000f8e00ff */
[----:B------:R-:W-:Y:S01]  /*52d0*/  IMAD.U32 R2, RZ, RZ, UR35 ;  /* 0x00000023ff027e24 */ /* 0x000fe2000f8e00ff */
[C---:B------:R-:W-:Y:S04]  /*52e0*/  LEA R3, P0, R222.reuse, R206, 0x6 ;  /* 0x000000cede037211 */ /* 0x040fe800078030ff */
[C---:B------:R-:W-:Y:S02]  /*52f0*/  LEA R134, P1, R3.reuse, UR10, 0x1 ;  /* 0x0000000a03867c11 */ /* 0x040fe4000f8208ff */
        /* <DEDUP_REMOVED lines=8> */
[----:B------:R-:W-:Y:S01]  /*5380*/  LDGSTS.E.BYPASS.LTC128B.128 [R204+0xc000], desc[UR28][R134.64] ;  /* 0x0c00000086cc7fae */ /* 0x000fe2000b901d5c */
[----:B------:R-:W-:Y:S02]  /*5390*/  IADD3 R2, P0, R224, UR36, RZ ;  /* 0x00000024e0027c10 */ /* 0x000fe4000ff1e0ff */
[----:B------:R-:W-:Y:S01]  /*53a0*/  IADD3.X R225, R223, UR30, RZ, P1, !PT ;  /* 0x0000001edfe17c10 */ /* 0x000fe20008ffe4ff */
[----:B------:R-:W-:Y:S03]  /*53b0*/  LDGSTS.E.BYPASS.LTC128B.128 [R204+0xe000], desc[UR28][R134.64+0x80] ;  /* 0x0e00008086cc7fae */ /* 0x000fe6000b901d5c */
[----:B------:R-:W-:Y:S01]  /*53c0*/  IADD3.X R3, R225, UR30, RZ, P0, !PT ;  /* 0x0000001ee1037c10 */ /* 0x000fe200087fe4ff */
[----:B------:R-:W-:Y:S01]  /*53d0*/  LDGSTS.E.BYPASS.LTC128B.128 [R204+0x10000], desc[UR28][R134.64+0x100] ;  /* 0x1000010086cc7fae */ /* 0x000fe2000b901d5c */
[----:B------:R-:W-:Y:S03]  /*53e0*/  ISETP.LT.AND P0, PT, RZ, UR38, PT ;  /* 0x00000026ff007c0c */ /* 0x000fe6000bf01270 */
[----:B------:R-:W-:Y:S04]  /*53f0*/  LDGSTS.E.BYPASS.LTC128B.128 [R204+0xc800], desc[UR28][R222.64] ;  /* 0x0c800000decc7fae */ /* 0x000fe8000b901d5c */
[----:B------:R-:W-:Y:S04]  /*5400*/  LDGSTS.E.BYPASS.LTC128B.128 [R204+0xe800], desc[UR28][R222.64+0x80] ;  /* 0x0e800080decc7fae */ /* 0x000fe8000b901d5c */
[----:B------:R-:W-:Y:S04]  /*5410*/  LDGSTS.E.BYPASS.LTC128B.128 [R204+0x10800], desc[UR28][R222.64+0x100] ;  /* 0x10800100decc7fae */ /* 0x000fe8000b901d5c */
        /* <DEDUP_REMOVED lines=16> */
[----:B------:R-:W-:Y:S01]  /*5520*/  LDSM.16.M88.4 R172, [R198] ;  /* 0x00000000c6ac783b */ /* 0x000fe20000000200 */
[C---:B--2---:R-:W-:Y:S03]  /*5530*/  HMMA.16816.F32 R4, R136.reuse, R140, RZ ;  /* 0x0000008c8804723c */ /* 0x044fe600000018ff */
[----:B------:R-:W-:Y:S03]  /*5540*/  LDSM.16.M88.4 R176, [R195+0x6000] ;  /* 0x00600000c3b0783b */ /* 0x000fe60000000200 */
[C---:B------:R-:W-:Y:S01]  /*5550*/  HMMA.16816.F32 R8, R136.reuse, R142, RZ ;  /* 0x0000008e8808723c */ /* 0x040fe200000018ff */
[----:B------:R-:W2:Y:S05]  /*5560*/  LDSM.16.M88.4 R140, [R190] ;  /* 0x00000000be8c783b */ /* 0x000eaa0000000200 */
[C---:B---3--:R-:W-:Y:S06]  /*5570*/  HMMA.16816.F32 R12, R136.reuse, R144, RZ ;  /* 0x00000090880c723c */ /* 0x048fec00000018ff */
[C---:B------:R-:W-:Y:S01]  /*5580*/  HMMA.16816.F32 R16, R136.reuse, R146, RZ ;  /* 0x000000928810723c */ /* 0x040fe200000018ff */
[----:B------:R-:W3:Y:S05]  /*5590*/  LDSM.16.M88.4 R144, [R195+0x6800] ;  /* 0x00680000c390783b */ /* 0x000eea0000000200 */
[C---:B----4-:R-:W-:Y:S06]  /*55a0*/  HMMA.16816.F32 R20, R136.reuse, R148, RZ ;  /* 0x000000948814723c */ /* 0x050fec00000018ff */
[C---:B------:R-:W-:Y:S01]  /*55b0*/  HMMA.16816.F32 R24, R136.reuse, R150, RZ ;  /* 0x000000968818723c */ /* 0x040fe200000018ff */
[----:B------:R-:W-:Y:S05]  /*55c0*/  LDSM.16.M88.4 R148, [R195+0x7800] ;  /* 0x00780000c394783b */ /* 0x000fea0000000200 */
[C---:B-----5:R-:W-:Y:S06]  /*55d0*/  HMMA.16816.F32 R28, R136.reuse, R152, RZ ;  /* 0x00000098881c723c */ /* 0x060fec00000018ff */
[----:B------:R-:W-:Y:S01]  /*55e0*/  HMMA.16816.F32 R32, R136, R154, RZ ;  /* 0x0000009a8820723c */ /* 0x000fe200000018ff */
[----:B------:R-:W4:Y:S04]  /*55f0*/  LDSM.16.M88.4 R136, [R195+0x7000] ;  /* 0x00700000c388783b */ /* 0x000f280000000200 */
[----:B------:R-:W-:Y:S01]  /*5600*/  LDSM.16.M88.4 R152, [R197] ;  /* 0x00000000c598783b */ /* 0x000fe20000000200 */
[C---:B-1----:R-:W-:Y:S06]  /*5610*/  HMMA.16816.F32 R4, R156.reuse, R160, R4 ;  /* 0x000000a09c04723c */ /* 0x042fec0000001804 */
[C---:B------:R-:W-:Y:S01]  /*5620*/  HMMA.16816.F32 R8, R156.reuse, R162, R8 ;  /* 0x000000a29c08723c */ /* 0x040fe20000001808 */
[----:B------:R-:W1:Y:S05]  /*5630*/  LDSM.16.M88.4 R160, [R188] ;  /* 0x00000000bca0783b */ /* 0x000e6a0000000200 */
[C---:B------:R-:W-:Y:S06]  /*5640*/  HMMA.16816.F32 R12, R156.reuse, R164, R12 ;  /* 0x000000a49c0c723c */ /* 0x040fec000000180c */
[C---:B------:R-:W-:Y:S01]  /*5650*/  HMMA.16816.F32 R16, R156.reuse, R166, R16 ;  /* 0x000000a69c10723c */ /* 0x040fe20000001810 */
[----:B------:R-:W5:Y:S05]  /*5660*/  LDSM.16.M88.4 R164, [R188+0x800] ;  /* 0x00080000bca4783b */ /* 0x000f6a0000000200 */
[C---:B--2---:R-:W-:Y:S06]  /*5670*/  HMMA.16816.F32 R20, R156.reuse, R140, R20 ;  /* 0x0000008c9c14723c */ /* 0x044fec0000001814 */
[C---:B------:R-:W-:Y:S01]  /*5680*/  HMMA.16816.F32 R24, R156.reuse, R142, R24 ;  /* 0x0000008e9c18723c */ /* 0x040fe20000001818 */
[----:B------:R-:W2:Y:S05]  /*5690*/  LDSM.16.M88.4 R140, [R188+0x1000] ;  /* 0x00100000bc8c783b */ /* 0x000eaa0000000200 */
[C---:B------:R-:W-:Y:S06]  /*56a0*/  HMMA.16816.F32 R28, R156.reuse, R168, R28 ;  /* 0x000000a89c1c723c */ /* 0x040fec000000181c */
[----:B------:R-:W-:Y:S01]  /*56b0*/  HMMA.16816.F32 R32, R156, R170, R32 ;  /* 0x000000aa9c20723c */ /* 0x000fe20000001820 */
[----:B------:R-:W2:Y:S04]  /*56c0*/  LDSM.16.M88.4 R156, [R188+0x1800] ;  /* 0x00180000bc9c783b */ /* 0x000ea80000000200 */
[----:B------:R-:W-:Y:S01]  /*56d0*/  LDSM.16.M88.4 R168, [R202+0x2000] ;  /* 0x00200000caa8783b */ /* 0x000fe20000000200 */
[C---:B------:R-:W-:Y:S06]  /*56e0*/  HMMA.16816.F32 R4, R172.reuse, R176, R4 ;  /* 0x000000b0ac04723c */ /* 0x040fec0000001804 */
[C---:B------:R-:W-:Y:S01]  /*56f0*/  HMMA.16816.F32 R8, R172.reuse, R178, R8 ;  /* 0x000000b2ac08723c */ /* 0x040fe20000001808 */
[----:B------:R-:W2:Y:S05]  /*5700*/  LDSM.16.M88.4 R176, [R201+0x8000] ;  /* 0x00800000c9b0783b */ /* 0x000eaa0000000200 */
        /* <DEDUP_REMOVED lines=9> */
[----:B------:R-:W-:Y:S01]  /*57a0*/  LDSM.16.M88.4 R172, [R187] ;  /* 0x00000000bbac783b */ /* 0x000fe20000000200 */
[C---:B-1----:R-:W-:Y:S06]  /*57b0*/  HMMA.16816.F32 R4, R152.reuse, R160, R4 ;  /* 0x000000a09804723c */ /* 0x042fec0000001804 */
[C---:B------:R-:W-:Y:S01]  /*57c0*/  HMMA.16816.F32 R8, R152.reuse, R162, R8 ;  /* 0x000000a29808723c */ /* 0x040fe20000001808 */
[----:B------:R-:W1:Y:S05]  /*57d0*/  LDSM.16.M88.4 R160, [R200+0x2000] ;  /* 0x00200000c8a0783b */ /* 0x000e6a0000000200 */
[C---:B-----5:R-:W-:Y:S06]  /*57e0*/  HMMA.16816.F32 R12, R152.reuse, R164, R12 ;  /* 0x000000a4980c723c */ /* 0x060fec000000180c */
[C---:B------:R-:W-:Y:S01]  /*57f0*/  HMMA.16816.F32 R16, R152.reuse, R166, R16 ;  /* 0x000000a69810723c */ /* 0x040fe20000001810 */
[----:B------:R-:W5:Y:S05]  /*5800*/  LDSM.16.M88.4 R164, [R186] ;  /* 0x00000000baa4783b */ /* 0x000f6a0000000200 */
[C---:B--2---:R-:W-:Y:S06]  /*5810*/  HMMA.16816.F32 R20, R152.reuse, R140, R20 ;  /* 0x0000008c9814723c */ /* 0x044fec0000001814 */
[C---:B------:R-:W-:Y:S01]  /*5820*/  HMMA.16816.F32 R24, R152.reuse, R142, R24 ;  /* 0x0000008e9818723c */ /* 0x040fe20000001818 */
[----:B------:R-:W2:Y:S05]  /*5830*/  LDSM.16.M88.4 R140, [R185] ;  /* 0x00000000b98c783b */ /* 0x000eaa0000000200 */
[C---:B------:R-:W-:Y:S06]  /*5840*/  HMMA.16816.F32 R28, R152.reuse, R156, R28 ;  /* 0x0000009c981c723c */ /* 0x040fec000000181c */
[----:B------:R-:W-:Y:S01]  /*5850*/  HMMA.16816.F32 R32, R152, R158, R32 ;  /* 0x0000009e9820723c */ /* 0x000fe20000001820 */
[----:B------:R-:W2:Y:S04]  /*5860*/  LDSM.16.M88.4 R152, [R184] ;  /* 0x00000000b898783b */ /* 0x000ea80000000200 */
        /* <DEDUP_REMOVED lines=42> */
[----:B------:R-:W1:Y:S05]  /*5b10*/  LDSM.16.M88.4 R172, [R183] ;  /* 0x00000000b7ac783b */ /* 0x000e6a0000000200 */
        /* <DEDUP_REMOVED lines=11> */
[C---:B------:R-:W-:Y:S06]  /*5bd0*/  HMMA.16816.F32 R8, R160.reuse, R178, R8 ;  /* 0x000000b2a008723c */ /* 0x040fec0000001808 */
        /* <DEDUP_REMOVED lines=16> */
[C---:B--2---:R-:W-:Y:S06]  /*5ce0*/  HMMA.16816.F32 R20, R156.reuse, R140, R20 ;  /* 0x0000008c9c14723c */ /* 0x044fec0000001814 */
[C---:B------:R-:W-:Y:S01]  /*5cf0*/  HMMA.16816.F32 R24, R156.reuse, R142, R24 ;  /* 0x0000008e9c18723c */ /* 0x040fe20000001818 */
[----:B------:R-:W2:Y:S05]  /*5d00*/  LDSM.16.M88.4 R140, [R188+0x4800] ;  /* 0x00480000bc8c783b */ /* 0x000eaa0000000200 */
[C---:B------:R-:W-:Y:S06]  /*5d10*/  HMMA.16816.F32 R28, R156.reuse, R152, R28 ;  /* 0x000000989c1c723c */ /* 0x040fec000000181c */
[----:B------:R-:W-:Y:S06]  /*5d20*/  HMMA.16816.F32 R32, R156, R154, R32 ;  /* 0x0000009a9c20723c */ /* 0x000fec0000001820 */
[C---:B---3--:R-:W-:Y:S06]  /*5d30*/  HMMA.16816.F32 R4, R144.reuse, R168, R4 ;  /* 0x000000a89004723c */ /* 0x048fec0000001804 */
[C---:B------:R-:W-:Y:S06]  /*5d40*/  HMMA.16816.F32 R8, R144.reuse, R170, R8 ;  /* 0x000000aa9008723c */ /* 0x040fec0000001808 */
[C---:B----4-:R-:W-:Y:S06]  /*5d50*/  HMMA.16816.F32 R12, R144.reuse, R136, R12 ;  /* 0x00000088900c723c */ /* 0x050fec000000180c */
[C---:B------:R-:W-:Y:S01]  /*5d60*/  HMMA.16816.F32 R16, R144.reuse, R138, R16 ;  /* 0x0000008a9010723c */ /* 0x040fe20000001810 */
[----:B------:R-:W3:Y:S05]  /*5d70*/  LDSM.16.M88.4 R136, [R188+0x5000] ;  /* 0x00500000bc88783b */ /* 0x000eea0000000200 */
[C---:B------:R-:W-:Y:S06]  /*5d80*/  HMMA.16816.F32 R20, R144.reuse, R148, R20 ;  /* 0x000000949014723c */ /* 0x040fec0000001814 */
[C---:B------:R-:W-:Y:S06]  /*5d90*/  HMMA.16816.F32 R24, R144.reuse, R150, R24 ;  /* 0x000000969018723c */ /* 0x040fec0000001818 */
[C---:B------:R-:W-:Y:S06]  /*5da0*/  HMMA.16816.F32 R28, R144.reuse, R160, R28 ;  /* 0x000000a0901c723c */ /* 0x040fec000000181c */
[----:B------:R-:W-:Y:S01]  /*5db0*/  HMMA.16816.F32 R32, R144, R162, R32 ;  /* 0x000000a29020723c */ /* 0x000fe20000001820 */
[----:B------:R-:W4:Y:S01]  /*5dc0*/  LDSM.16.M88.4 R144, [R188+0x5800] ;  /* 0x00580000bc90783b */ /* 0x000f220000000200 */
[----:B------:R-:W-:Y:S04]  /*5dd0*/  DEPBAR.LE SB0, 0x0 ;  /* 0x000080000000791a */ /* 0x000fe80000000000 */
[C---:B-1----:R-:W-:Y:S01]  /*5de0*/  HMMA.16816.F32 R4, R164.reuse, R172, R4 ;  /* 0x000000aca404723c */ /* 0x042fe20000001804 */
[----:B------:R-:W-:Y:S05]  /*5df0*/  BAR.SYNC.DEFER_BLOCKING 0x0 ;  /* 0x0000000000007b1d */ /* 0x000fea0000010000 */
        /* <DEDUP_REMOVED lines=34> */
[----:B------:R-:W-:Y:S04]  /*6020*/  FMNMX.FTZ R132, R32, R135, !PT ;  /* 0x0000008720847209 */ /* 0x000fe80007810000 */
[----:B------:R-:W-:Y:S01]  /*6030*/  FMNMX.FTZ R223, R33, R132, !PT ;  /* 0x0000008421df7209 */ /* 0x000fe20007810000 */
[----:B------:R-:W-:Y:S06]  /*6040*/  @P0 BRA `(.L_x_735) ;  /* 0xffffffec00ec0947 */ /* 0x000fec000383ffff */
.L_x_734:
[----:B------:R-:W2:Y:S01]  /*6050*/  SHFL.BFLY PT, R132, R223, 0x2, 0x1f ;  /* 0x0c401f00df847f89 */ /* 0x000ea200000e0000 */
[----:B------:R-:W-:Y:S01]  /*6060*/  FMNMX.FTZ R3, R31, R2, !PT ;  /* 0x000000021f037209 */ /* 0x000fe20007810000 */
[----:B------:R-:W-:Y:S01]  /*6070*/  USHF.L.U32 UR39, UR38, 0x1, URZ ;  /* 0x0000000126277899 */ /* 0x000fe2000800063f */
[----:B------:R-:W-:Y:S05]  /*6080*/  LOP3.LUT R152, R213, UR20, R220, 0x96, !PT ;  /* 0x00000014d5987c12 */ /* 0x000fea000f8e96dc */
[----:B-1----:R-:W-:Y:S01]  /*6090*/  LDSM.16.MT88.4 R140, [R196+0xc000] ;  /* 0x00c00000c48c783b */ /* 0x002fe20000004200 */
[----:B------:R-:W-:Y:S01]  /*60a0*/  FMNMX.FTZ R2, R34, R3, !PT ;  /* 0x0000000322027209 */ /* 0x000fe20007810000 */
[----:B------:R-:W-:Y:S01]  /*60b0*/  UIADD3 UR35, UR32, -0x4ab325aa, URZ ;  /* 0xb54cda5620237890 */ /* 0x000fe2000fffe03f */
[----:B------:R-:W-:Y:S01]  /*60c0*/  MOV R3, UR33 ;  /* 0x0000002100037c02 */ /* 0x000fe20008000f00 */
[----:B------:R-:W-:Y:S01]  /*60d0*/  IMAD.WIDE.U32 R152, R152, -0x326172a9, RZ ;  /* 0xcd9e8d5798987825 */ /* 0x000fe200078e00ff */
[----:B------:R-:W-:Y:S01]  /*60e0*/  FMNMX.FTZ R135, R35, R2, !PT ;  /* 0x0000000223877209 */ /* 0x000fe20007810000 */
[----:B------:R-:W-:Y:S01]  /*60f0*/  UIADD3 UR37, UR33, 0x646e171e, URZ ;  /* 0x646e171e21257890 */ /* 0x000fe2000fffe03f */
[----:B------:R-:W-:Y:S01]  /*6100*/  MOV R166, UR27 ;  /* 0x0000001b00a67c02 */ /* 0x000fe20008000f00 */
[----:B------:R-:W-:Y:S01]  /*6110*/  LDSM.16.MT88.4 R144, [R194+0xc000] ;  /* 0x00c00000c290783b */ /* 0x000fe20000004200 */
[----:B------:R-:W-:Y:S02]  /*6120*/  UIADD3 UR38, UR38, -0x1, URZ ;  /* 0xffffffff26267890 */ /* 0x000fe4000fffe03f */
[----:B------:R-:W-:Y:S05]  /*6130*/  PRMT R166, R166, R205, UR27 ;  /* 0x0000001ba6a67e16 */ /* 0x000fea00080000cd */
[----:B------:R-:W1:Y:S08]  /*6140*/  SHFL.BFLY PT, R2, R135, 0x2, 0x1f ;  /* 0x0c401f0087027f89 */ /* 0x000e7000000e0000 */
[----:B------:R-:W-:Y:S01]  /*6150*/  LDSM.16.MT88.4 R148, [R193+0xc000] ;  /* 0x00c00000c194783b */ /* 0x000fe20000004200 */
[----:B--2---:R-:W-:Y:S07]  /*6160*/  FMNMX.FTZ R137, R223, R132, !PT ;  /* 0x00000084df897209 */ /* 0x004fee0007810000 */
[----:B------:R-:W2:Y:S01]  /*6170*/  SHFL.BFLY PT, R132, R137, 0x1, 0x1f ;  /* 0x0c201f0089847f89 */ /* 0x000ea200000e0000 */
[----:B-1----:R-:W-:Y:S02]  /*6180*/  FMNMX.FTZ R134, R135, R2, !PT ;  /* 0x0000000287867209 */ /* 0x002fe40007810000 */
[----:B------:R-:W-:Y:S01]  /*6190*/  LOP3.LUT R2, R221, UR39, R3, 0x96, !PT ;  /* 0x00000027dd027c12 */ /* 0x000fe2000f8e9603 */
[----:B------:R-:W-:Y:S04]  /*61a0*/  UIADD3 UR39, UR39, 0x1, URZ ;  /* 0x0000000127277890 */ /* 0x000fe8000fffe03f */
[----:B------:R-:W1:Y:S01]  /*61b0*/  SHFL.BFLY PT, R3, R134, 0x1, 0x1f ;  /* 0x0c201f0086037f89 */ /* 0x000e6200000e0000 */
[----:B------:R-:W-:Y:S01]  /*61c0*/  IMAD.WIDE.U32 R158, R2, -0x326172a9, RZ ;  /* 0xcd9e8d57029e7825 */ /* 0x000fe200078e00ff */
[----:B--2---:R-:W-:Y:S02]  /*61d0*/  FMNMX.FTZ R132, R137, R132, !PT ;  /* 0x0000008489847209 */ /* 0x004fe40007810000 */
[----:B------:R-:W-:Y:S02]  /*61e0*/  LOP3.LUT R158, R153, UR19, R158, 0x96, !PT ;  /* 0x00000013999e7c12 */ /* 0x000fe4000f8e969e */
[----:B------:R-:W-:Y:S01]  /*61f0*/  LOP3.LUT R2, R159, UR21, R218, 0x96, !PT ;  /* 0x000000159f027c12 */ /* 0x000fe2000f8e96da */
[C---:B------:R-:W-:Y:S01]  /*6200*/  FADD.FTZ R133, -R132.reuse, R133 ;  /* 0x0000008584857221 */ /* 0x040fe20000010100 */
[----:B------:R-:W-:Y:S01]  /*6210*/  FMUL.FTZ R168, R132, UR4 ;  /* 0x0000000484a87c20 */ /* 0x000fe20008410000 */
[----:B------:R-:W-:Y:S01]  /*6220*/  IMAD.WIDE.U32 R158, R158, -0x2daee0ad, RZ ;  /* 0xd2511f539e9e7825 */ /* 0x000fe200078e00ff */
[----:B------:R-:W-:Y:S03]  /*6230*/  FSETP.NEU.FTZ.AND P1, PT, R132, -INF , PT ;  /* 0xff8000008400780b */ /* 0x000fe60003f3d000 */
[----:B------:R-:W-:Y:S04]  /*6240*/  IMAD.WIDE.U32 R156, R2, -0x2daee0ad, RZ ;  /* 0xd2511f53029c7825 */ /* 0x000fe800078e00ff */
[----:B------:R-:W-:Y:S01]  /*6250*/  FMUL.FTZ R2, R133, UR4 ;  /* 0x0000000485027c20 */ /* 0x000fe20008410000 */
[----:B------:R-:W-:Y:S02]  /*6260*/  FSEL R168, R168, RZ, P1 ;  /* 0x000000ffa8a87208 */ /* 0x000fe40000800000 */
[----:B------:R-:W-:Y:S02]  /*6270*/  LOP3.LUT R133, R157, UR18, R212, 0x96, !PT ;  /* 0x000000129d857c12 */ /* 0x000fe4000f8e96d4 */
[----:B------:R-:W-:Y:S01]  /*6280*/  LOP3.LUT R156, R159, UR16, R156, 0x96, !PT ;  /* 0x000000109f9c7c12 */ /* 0x000fe2000f8e969c */
[--C-:B------:R-:W-:Y:S01]  /*6290*/  FFMA.FTZ R135, R8, UR4, -R168.reuse ;  /* 0x0000000408877c23 */ /* 0x100fe200080108a8 */
[----:B-1----:R-:W-:Y:S01]  /*62a0*/  FMNMX.FTZ R3, R134, R3, !PT ;  /* 0x0000000386037209 */ /* 0x002fe20007810000 */
[----:B------:R-:W-:Y:S04]  /*62b0*/  IMAD.WIDE.U32 R154, R133, -0x326172a9, RZ ;  /* 0xcd9e8d57859a7825 */ /* 0x000fe800078e00ff */
[----:B------:R-:W-:Y:S01]  /*62c0*/  FFMA.FTZ R160, R9, UR4, -R168 ;  /* 0x0000000409a07c23 */ /* 0x000fe200080108a8 */
[----:B------:R-:W1:Y:S01]  /*62d0*/  MUFU.EX2 R2, R2 ;  /* 0x0000000200027308 */ /* 0x000e620000000800 */
[C---:B------:R-:W-:Y:S01]  /*62e0*/  FSETP.NEU.FTZ.AND P1, PT, R3.reuse, -INF , PT ;  /* 0xff8000000300780b */ /* 0x040fe20003f3d000 */
[----:B------:R-:W-:Y:S04]  /*62f0*/  IMAD.WIDE.U32 R156, R156, -0x326172a9, RZ ;  /* 0xcd9e8d579c9c7825 */ /* 0x000fe800078e00ff */
[----:B------:R-:W-:Y:S01]  /*6300*/  FMUL.FTZ R169, R3, UR4 ;  /* 0x0000000403a97c20 */ /* 0x000fe20008410000 */
[----:B------:R-:W-:Y:S01]  /*6310*/  LOP3.LUT R8, R155, UR17, R152, 0x96, !PT ;  /* 0x000000119b087c12 */ /* 0x000fe2000f8e9698 */
[----:B------:R-:W-:Y:S01]  /*6320*/  FFMA.FTZ R165, R4, UR4, -R168 ;  /* 0x0000000404a57c23 */ /* 0x000fe200080108a8 */
[----:B------:R-:W-:Y:S01]  /*6330*/  LOP3.LUT R154, R157, UR15, R154, 0x96, !PT ;  /* 0x0000000f9d9a7c12 */ /* 0x000fe2000f8e969a */
[--C-:B------:R-:W-:Y:S01]  /*6340*/  FFMA.FTZ R163, R5, UR4, -R168.reuse ;  /* 0x0000000405a37c23 */ /* 0x100fe200080108a8 */
[----:B------:R-:W-:Y:S01]  /*6350*/  FSEL R169, R169, RZ, P1 ;  /* 0x000000ffa9a97208 */ /* 0x000fe20000800000 */
[----:B------:R-:W-:Y:S01]  /*6360*/  IMAD.WIDE.U32 R8, R8, -0x2daee0ad, RZ ;  /* 0xd2511f5308087825 */ /* 0x000fe200078e00ff */
[----:B------:R-:W-:Y:S03]  /*6370*/  MUFU.EX2 R135, R135 ;  /* 0x0000008700877308 */ /* 0x000fe60000000800 */
[----:B------:R-:W-:Y:S01]  /*6380*/  FFMA.FTZ R170, R16, UR4, -R168 ;  /* 0x0000000410aa7c23 */ /* 0x000fe200080108a8 */
[----:B------:R-:W-:Y:S04]  /*6390*/  IMAD.WIDE.U32 R154, R154, -0x2daee0ad, RZ ;  /* 0xd2511f539a9a7825 */ /* 0x000fe800078e00ff */
[--C-:B------:R-:W-:Y:S01]  /*63a0*/  FFMA.FTZ R161, R10, UR4, -R169.reuse ;  /* 0x000000040aa17c23 */ /* 0x100fe200080108a9 */
[--C-:B------:R-:W-:Y:S01]  /*63b0*/  FFMA.FTZ R162, R11, UR4, -R169.reuse ;  /* 0x000000040ba27c23 */ /* 0x100fe200080108a9 */
[----:B------:R-:W-:Y:S01]  /*63c0*/  LOP3.LUT R158, R9, UR14, R158, 0x96, !PT ;  /* 0x0000000e099e7c12 */ /* 0x000fe2000f8e969e */
[--C-:B------:R-:W-:Y:S01]  /*63d0*/  FFMA.FTZ R167, R6, UR4, -R169.reuse ;  /* 0x0000000406a77c23 */ /* 0x100fe200080108a9 */
[----:B------:R-:W-:Y:S01]  /*63e0*/  LOP3.LUT R10, R155, UR5, R8, 0x96, !PT ;  /* 0x000000059b0a7c12 */ /* 0x000fe2000f8e9608 */
[----:B------:R-:W-:Y:S01]  /*63f0*/  FFMA.FTZ R164, R7, UR4, -R169 ;  /* 0x0000000407a47c23 */ /* 0x000fe200080108a9 */
[----:B------:R-:W2:Y:S01]  /*6400*/  MUFU.EX2 R160, R160 ;  /* 0x000000a000a07308 */ /* 0x000ea20000000800 */
[----:B------:R-:W-:Y:S04]  /*6410*/  IMAD.WIDE.U32 R158, R158, -0x326172a9, RZ ;  /* 0xcd9e8d579e9e7825 */ /* 0x000fe800078e00ff */
[C---:B-1----:R-:W-:Y:S01]  /*6420*/  FMUL.FTZ R9, R2.reuse, R125 ;  /* 0x0000007d02097220 */ /* 0x042fe20000410000 */
[----:B------:R-:W-:Y:S01]  /*6430*/  FMUL.FTZ R36, R2, R36 ;  /* 0x0000002402247220 */ /* 0x000fe20000410000 */
[----:B------:R-:W-:Y:S04]  /*6440*/  IMAD.WIDE.U32 R10, R10, -0x326172a9, RZ ;  /* 0xcd9e8d570a0a7825 */ /* 0x000fe800078e00ff */
[C---:B------:R-:W-:Y:S01]  /*6450*/  FMUL.FTZ R37, R2.reuse, R37 ;  /* 0x0000002502257220 */ /* 0x040fe20000410000 */
[----:B------:R-:W-:Y:S01]  /*6460*/  MUFU.EX2 R161, R161 ;  /* 0x000000a100a17308 */ /* 0x000fe20000000800 */
[----:B------:R-:W-:Y:S01]  /*6470*/  FMUL.FTZ R40, R2, R40 ;  /* 0x0000002802287220 */ /* 0x000fe20000410000 */
[----:B------:R-:W-:Y:S01]  /*6480*/  LOP3.LUT R4, R10, 0xffff, RZ, 0xc0, !PT ;  /* 0x0000ffff0a047812 */ /* 0x000fe200078ec0ff */
[----:B------:R-:W-:Y:S01]  /*6490*/  FMUL.FTZ R41, R2, R41 ;  /* 0x0000002902297220 */ /* 0x000fe20000410000 */
[----:B------:R-:W-:Y:S01]  /*64a0*/  LOP3.LUT R5, R10, 0xff, RZ, 0xc0, !PT ;  /* 0x000000ff0a057812 */ /* 0x000fe200078ec0ff */
[C---:B------:R-:W-:Y:S01]  /*64b0*/  FMUL.FTZ R44, R2.reuse, R44 ;  /* 0x0000002c022c7220 */ /* 0x040fe20000410000 */
[----:B------:R-:W-:Y:S01]  /*64c0*/  SHF.R.U32.HI R4, RZ, 0x8, R4 ;  /* 0x00000008ff047819 */ /* 0x000fe20000011604 */
[C---:B------:R-:W-:Y:S01]  /*64d0*/  FMUL.FTZ R45, R2.reuse, R45 ;  /* 0x0000002d022d7220 */ /* 0x040fe20000410000 */
[----:B------:R-:W-:Y:S02]  /*64e0*/  LOP3.LUT R137, R11, UR35, R158, 0x96, !PT ;  /* 0x000000230b897c12 */ /* 0x000fe4000f8e969e */
[----:B------:R-:W1:Y:S01]  /*64f0*/  MUFU.EX2 R162, R162 ;  /* 0x000000a200a27308 */ /* 0x000e620000000800 */
[----:B------:R-:W-:Y:S01]  /*6500*/  PRMT R5, R5, 0x5410, R4 ;  /* 0x0000541005057816 */ /* 0x000fe20000000004 */
[----:B------:R-:W-:Y:S01]  /*6510*/  FADD.FTZ R4, -R3, R0 ;  /* 0x0000000003047221 */ /* 0x000fe20000010100 */
[--C-:B------:R-:W-:Y:S01]  /*6520*/  SHF.R.U32.HI R8, RZ, 0x10, R10.reuse ;  /* 0x00000010ff087819 */ /* 0x100fe2000001160a */
[----:B------:R-:W-:Y:S01]  /*6530*/  FMUL.FTZ R48, R2, R48 ;  /* 0x0000003002307220 */ /* 0x000fe20000410000 */
[----:B------:R-:W-:Y:S01]  /*6540*/  SHF.R.U32.HI R139, RZ, 0x18, R10 ;  /* 0x00000018ff8b7819 */ /* 0x000fe2000001160a */
[----:B------:R-:W-:Y:S01]  /*6550*/  FMUL.FTZ R0, R4, UR4 ;  /* 0x0000000404007c20 */ /* 0x000fe20008410000 */
[C---:B------:R-:W-:Y:S03]  /*6560*/  LOP3.LUT R10, R137.reuse, 0xffff, RZ, 0xc0, !PT ;  /* 0x0000ffff890a7812 */ /* 0x040fe600078ec0ff */
[----:B------:R-:W-:Y:S01]  /*6570*/  MUFU.EX2 R165, R165 ;  /* 0x000000a500a57308 */ /* 0x000fe20000000800 */
[--C-:B------:R-:W-:Y:S01]  /*6580*/  SHF.R.U32.HI R6, RZ, 0x10, R137.reuse ;  /* 0x00000010ff067819 */ /* 0x100fe20000011689 */
[C---:B------:R-:W-:Y:S01]  /*6590*/  FMUL.FTZ R49, R2.reuse, R49 ;  /* 0x0000003102317220 */ /* 0x040fe20000410000 */
[----:B------:R-:W-:Y:S01]  /*65a0*/  LOP3.LUT R7, R137, 0xff, RZ, 0xc0, !PT ;  /* 0x000000ff89077812 */ /* 0x000fe200078ec0ff */
[----:B------:R-:W-:Y:S01]  /*65b0*/  FMUL.FTZ R52, R2, R52 ;  /* 0x0000003402347220 */ /* 0x000fe20000410000 */
[----:B------:R-:W-:Y:S01]  /*65c0*/  LOP3.LUT R8, R8, 0xff, RZ, 0xc0, !PT ;  /* 0x000000ff08087812 */ /* 0x000fe200078ec0ff */
[----:B------:R-:W-:Y:S01]  /*65d0*/  FMUL.FTZ R53, R2, R53 ;  /* 0x0000003502357220 */ /* 0x000fe20000410000 */
[----:B------:R-:W-:Y:S03]  /*65e0*/  SHF.R.U32.HI R10, RZ, 0x8, R10 ;  /* 0x00000008ff0a7819 */ /* 0x000fe6000001160a */
[----:B------:R-:W3:Y:S01]  /*65f0*/  MUFU.EX2 R163, R163 ;  /* 0x000000a300a37308 */ /* 0x000ee20000000800 */
[----:B------:R-:W-:Y:S01]  /*6600*/  LOP3.LUT R6, R6, 0xff, RZ, 0xc0, !PT ;  /* 0x000000ff06067812 */ /* 0x000fe200078ec0ff */
[C---:B------:R-:W-:Y:S01]  /*6610*/  FMUL.FTZ R56, R2.reuse, R56 ;  /* 0x0000003802387220 */ /* 0x040fe20000410000 */
[----:B------:R-:W-:Y:S01]  /*6620*/  SHF.R.U32.HI R137, RZ, 0x18, R137 ;  /* 0x00000018ff897819 */ /* 0x000fe20000011689 */
[----:B------:R-:W-:Y:S01]  /*6630*/  FMUL.FTZ R57, R2, R57 ;  /* 0x0000003902397220 */ /* 0x000fe20000410000 */
[----:B------:R-:W-:Y:S01]  /*6640*/  PRMT R139, R8, 0x5410, R139 ;  /* 0x00005410088b7816 */ /* 0x000fe2000000008b */
[----:B------:R-:W-:Y:S01]  /*6650*/  FMUL.FTZ R8, R2, R124 ;  /* 0x0000007c02087220 */ /* 0x000fe20000410000 */
[----:B------:R-:W-:Y:S03]  /*6660*/  PRMT R7, R7, 0x5410, R10 ;  /* 0x0000541007077816 */ /* 0x000fe6000000000a */
[----:B------:R-:W-:Y:S01]  /*6670*/  MUFU.EX2 R167, R167 ;  /* 0x000000a700a77308 */ /* 0x000fe20000000800 */
[----:B------:R-:W-:Y:S01]  /*6680*/  PRMT R137, R6, 0x5410, R137 ;  /* 0x0000541006897816 */ /* 0x000fe20000000089 */
[C---:B------:R-:W-:Y:S01]  /*6690*/  FMUL.FTZ R60, R2.reuse, R60 ;  /* 0x0000003c023c7220 */ /* 0x040fe20000410000 */
[--C-:B------:R-:W-:Y:S01]  /*66a0*/  HSET2.LE.AND R138, R5, R166.reuse, PT ;  /* 0x000000a6058a7233 */ /* 0x100fe20003803000 */
[C---:B------:R-:W-:Y:S01]  /*66b0*/  FMUL.FTZ R61, R2.reuse, R61 ;  /* 0x0000003d023d7220 */ /* 0x040fe20000410000 */
[--C-:B------:R-:W-:Y:S01]  /*66c0*/  HSET2.LE.AND R139, R139, R166.reuse, PT ;  /* 0x000000a68b8b7233 */ /* 0x100fe20003803000 */
[C---:B------:R-:W-:Y:S01]  /*66d0*/  FMUL.FTZ R64, R2.reuse, R64 ;  /* 0x0000004002407220 */ /* 0x040fe20000410000 */
[--C-:B------:R-:W-:Y:S03]  /*66e0*/  HSET2.LE.AND R136, R7, R166.reuse, PT ;  /* 0x000000a607887233 */ /* 0x100fe60003803000 */
[----:B------:R-:W4:Y:S01]  /*66f0*/  MUFU.EX2 R164, R164 ;  /* 0x000000a400a47308 */ /* 0x000f220000000800 */
[--C-:B------:R-:W-:Y:S01]  /*6700*/  HSET2.LE.AND R137, R137, R166.reuse, PT ;  /* 0x000000a689897233 */ /* 0x100fe20003803000 */
[----:B------:R-:W-:Y:S01]  /*6710*/  FMUL.FTZ R65, R2, R65 ;  /* 0x0000004102417220 */ /* 0x000fe20000410000 */
[----:B--2---:R-:W-:Y:S01]  /*6720*/  F2FP.F16.F32.PACK_AB R7, R160, R135 ;  /* 0x00000087a007723e */ /* 0x004fe200000000ff */
[----:B------:R-:W-:Y:S01]  /*6730*/  FMUL.FTZ R68, R2, R68 ;  /* 0x0000004402447220 */ /* 0x000fe20000410000 */
[----:B-1----:R-:W-:Y:S01]  /*6740*/  F2FP.F16.F32.PACK_AB R6, R162, R161 ;  /* 0x000000a1a206723e */ /* 0x002fe200000000ff */
[----:B------:R-:W-:Y:S01]  /*6750*/  FMUL.FTZ R69, R2, R69 ;  /* 0x0000004502457220 */ /* 0x000fe20000410000 */
[----:B---3--:R-:W-:Y:S03]  /*6760*/  F2FP.F16.F32.PACK_AB R5, R163, R165 ;  /* 0x000000a5a305723e */ /* 0x008fe600000000ff */
[----:B------:R-:W1:Y:S01]  /*6770*/  MUFU.EX2 R0, R0 ;  /* 0x0000000000007308 */ /* 0x000e620000000800 */
[----:B------:R-:W-:Y:S01]  /*6780*/  LOP3.LUT R138, R138, R7, RZ, 0xc0, !PT ;  /* 0x000000078a8a7212 */ /* 0x000fe200078ec0ff */
[C---:B------:R-:W-:Y:S01]  /*6790*/  FMUL.FTZ R72, R2.reuse, R72 ;  /* 0x0000004802487220 */ /* 0x040fe20000410000 */
[----:B------:R-:W-:Y:S01]  /*67a0*/  LOP3.LUT R139, R139, R6, RZ, 0xc0, !PT ;  /* 0x000000068b8b7212 */ /* 0x000fe200078ec0ff */
[----:B------:R-:W-:Y:S01]  /*67b0*/  FMUL.FTZ R73, R2, R73 ;  /* 0x0000004902497220 */ /* 0x000fe20000410000 */
[----:B------:R-:W-:Y:S01]  /*67c0*/  LOP3.LUT R136, R136, R5, RZ, 0xc0, !PT ;  /* 0x0000000588887212 */ /* 0x000fe200078ec0ff */
        /* <DEDUP_REMOVED lines=8> */
[C---:B------:R-:W-:Y:S01]  /*6850*/  FMUL.FTZ R4, R2.reuse, R128 ;  /* 0x0000008002047220 */ /* 0x040fe20000410000 */
[----:B------:R-:W-:Y:S01]  /*6860*/  FMUL.FTZ R85, R2, R85 ;  /* 0x0000005502557220 */ /* 0x000fe20000410000 */
[--C-:B------:R-:W-:Y:S01]  /*6870*/  FFMA.FTZ R178, R26, UR4, -R169.reuse ;  /* 0x000000041ab27c23 */ /* 0x100fe200080108a9 */
[C---:B-1----:R-:W-:Y:S01]  /*6880*/  FMUL.FTZ R6, R0.reuse, R130 ;  /* 0x0000008200067220 */ /* 0x042fe20000410000 */
[C---:B------:R-:W-:Y:S01]  /*6890*/  FMUL.FTZ R7, R0.reuse, R131 ;  /* 0x0000008300077220 */ /* 0x040fe20000410000 */
[C---:B------:R-:W-:Y:S01]  /*68a0*/  FMUL.FTZ R10, R0.reuse, R126 ;  /* 0x0000007e000a7220 */ /* 0x040fe20000410000 */
[C---:B------:R-:W-:Y:S01]  /*68b0*/  FMUL.FTZ R11, R0.reuse, R127 ;  /* 0x0000007f000b7220 */ /* 0x040fe20000410000 */
[----:B------:R-:W-:Y:S01]  /*68c0*/  LDSM.16.MT88.4 R128, [R196+0xe000] ;  /* 0x00e00000c480783b */ /* 0x000fe20000004200 */
[--C-:B------:R-:W-:Y:S01]  /*68d0*/  FFMA.FTZ R179, R27, UR4, -R169.reuse ;  /* 0x000000041bb37c23 */ /* 0x100fe200080108a9 */
[--C-:B------:R-:W-:Y:S01]  /*68e0*/  FFMA.FTZ R216, R23, UR4, -R169.reuse ;  /* 0x0000000417d87c23 */ /* 0x100fe200080108a9 */
[C---:B------:R-:W-:Y:S01]  /*68f0*/  FMUL.FTZ R38, R0.reuse, R38 ;  /* 0x0000002600267220 */ /* 0x040fe20000410000 */
[C---:B------:R-:W-:Y:S01]  /*6900*/  HMMA.16816.F32 R4, R136.reuse, R140, R4 ;  /* 0x0000008c8804723c */ /* 0x040fe20000001804 */
[----:B------:R-:W-:Y:S03]  /*6910*/  MUFU.EX2 R170, R170 ;  /* 0x000000aa00aa7308 */ /* 0x000fe60000000800 */
[----:B------:R-:W1:Y:S01]  /*6920*/  LDSM.16.MT88.4 R124, [R192+0xc000] ;  /* 0x00c00000c07c783b */ /* 0x000e620000004200 */
[C---:B------:R-:W-:Y:S01]  /*6930*/  FMUL.FTZ R39, R0.reuse, R39 ;  /* 0x0000002700277220 */ /* 0x040fe20000410000 */
[C---:B------:R-:W-:Y:S05]  /*6940*/  HMMA.16816.F32 R8, R136.reuse, R142, R8 ;  /* 0x0000008e8808723c */ /* 0x040fea0000001808 */
[----:B------:R-:W-:Y:S01]  /*6950*/  MUFU.EX2 R216, R216 ;  /* 0x000000d800d87308 */ /* 0x000fe20000000800 */
[C---:B------:R-:W-:Y:S01]  /*6960*/  FMUL.FTZ R42, R0.reuse, R42 ;  /* 0x0000002a002a7220 */ /* 0x040fe20000410000 */
[C---:B------:R-:W-:Y:S01]  /*6970*/  HMMA.16816.F32 R36, R136.reuse, R144, R36 ;  /* 0x000000908824723c */ /* 0x040fe20000001824 */
[----:B------:R-:W2:Y:S03]  /*6980*/  LDSM.16.MT88.4 R140, [R194+0xe000] ;  /* 0x00e00000c28c783b */ /* 0x000ea60000004200 */
[C---:B------:R-:W-:Y:S01]  /*6990*/  FMUL.FTZ R43, R0.reuse, R43 ;  /* 0x0000002b002b7220 */ /* 0x040fe20000410000 */
[C---:B------:R-:W-:Y:S01]  /*69a0*/  FMUL.FTZ R46, R0.reuse, R46 ;  /* 0x0000002e002e7220 */ /* 0x040fe20000410000 */
[C---:B------:R-:W-:Y:S01]  /*69b0*/  FMUL.FTZ R47, R0.reuse, R47 ;  /* 0x0000002f002f7220 */ /* 0x040fe20000410000 */
[C---:B------:R-:W-:Y:S01]  /*69c0*/  FMUL.FTZ R50, R0.reuse, R50 ;  /* 0x0000003200327220 */ /* 0x040fe20000410000 */
[----:B------:R-:W-:Y:S03]  /*69d0*/  MUFU.EX2 R178, R178 ;  /* 0x000000b200b27308 */ /* 0x000fe60000000800 */
[C---:B------:R-:W-:Y:S01]  /*69e0*/  FMUL.FTZ R51, R0.reuse, R51 ;  /* 0x0000003300337220 */ /* 0x040fe20000410000 */
[C---:B------:R-:W-:Y:S01]  /*69f0*/  HMMA.16816.F32 R40, R136.reuse, R146, R40 ;  /* 0x000000928828723c */ /* 0x040fe20000001828 */
[----:B------:R-:W-:Y:S02]  /*6a00*/  LDSM.16.MT88.4 R144, [R193+0xc800] ;  /* 0x00c80000c190783b */ /* 0x000fe40000004200 */
[C---:B------:R-:W-:Y:S01]  /*6a10*/  FMUL.FTZ R54, R0.reuse, R54 ;  /* 0x0000003600367220 */ /* 0x040fe20000410000 */
[C---:B------:R-:W-:Y:S01]  /*6a20*/  FMUL.FTZ R55, R0.reuse, R55 ;  /* 0x0000003700377220 */ /* 0x040fe20000410000 */
[C---:B------:R-:W-:Y:S01]  /*6a30*/  FMUL.FTZ R58, R0.reuse, R58 ;  /* 0x0000003a003a7220 */ /* 0x040fe20000410000 */
[C---:B------:R-:W-:Y:S01]  /*6a40*/  HMMA.16816.F32 R44, R136.reuse, R148, R44 ;  /* 0x00000094882c723c */ /* 0x040fe2000000182c */
[----:B------:R-:W-:Y:S04]  /*6a50*/  MUFU.EX2 R179, R179 ;  /* 0x000000b300b37308 */ /* 0x000fe80000000800 */
[C---:B------:R-:W-:Y:S01]  /*6a60*/  FMUL.FTZ R59, R0.reuse, R59 ;  /* 0x0000003b003b7220 */ /* 0x040fe20000410000 */
[C---:B------:R-:W-:Y:S05]  /*6a70*/  HMMA.16816.F32 R48, R136.reuse, R150, R48 ;  /* 0x000000968830723c */ /* 0x040fea0000001830 */
[C---:B------:R-:W-:Y:S01]  /*6a80*/  FMUL.FTZ R62, R0.reuse, R62 ;  /* 0x0000003e003e7220 */ /* 0x040fe20000410000 */
[C---:B------:R-:W-:Y:S01]  /*6a90*/  FMUL.FTZ R63, R0.reuse, R63 ;  /* 0x0000003f003f7220 */ /* 0x040fe20000410000 */
[C---:B------:R-:W-:Y:S01]  /*6aa0*/  FMUL.FTZ R66, R0.reuse, R66 ;  /* 0x0000004200427220 */ /* 0x040fe20000410000 */
[C---:B-1----:R-:W-:Y:S03]  /*6ab0*/  HMMA.16816.F32 R52, R136.reuse, R124, R52 ;  /* 0x0000007c8834723c */ /* 0x042fe60000001834 */
[C---:B------:R-:W-:Y:S01]  /*6ac0*/  FMUL.FTZ R67, R0.reuse, R67 ;  /* 0x0000004300437220 */ /* 0x040fe20000410000 */
[C---:B------:R-:W-:Y:S01]  /*6ad0*/  FMUL.FTZ R70, R0.reuse, R70 ;  /* 0x0000004600467220 */ /* 0x040fe20000410000 */
[C---:B------:R-:W-:Y:S01]  /*6ae0*/  FMUL.FTZ R71, R0.reuse, R71 ;  /* 0x0000004700477220 */ /* 0x040fe20000410000 */
[C---:B------:R-:W-:Y:S01]  /*6af0*/  HMMA.16816.F32 R56, R136.reuse, R126, R56 ;  /* 0x0000007e8838723c */ /* 0x040fe20000001838 */
[----:B------:R-:W1:Y:S04]  /*6b00*/  LDSM.16.MT88.4 R124, [R193+0xe000] ;  /* 0x00e00000c17c783b */ /* 0x000e680000004200 */
[C---:B------:R-:W-:Y:S01]  /*6b10*/  FMUL.FTZ R74, R0.reuse, R74 ;  /* 0x0000004a004a7220 */ /* 0x040fe20000410000 */
[C---:B------:R-:W-:Y:S05]  /*6b20*/  HMMA.16816.F32 R60, R136.reuse, R128, R60 ;  /* 0x00000080883c723c */ /* 0x040fea000000183c */
[C---:B------:R-:W-:Y:S01]  /*6b30*/  FMUL.FTZ R75, R0.reuse, R75 ;  /* 0x0000004b004b7220 */ /* 0x040fe20000410000 */
[C---:B------:R-:W-:Y:S01]  /*6b40*/  HMMA.16816.F32 R64, R136.reuse, R130, R64 ;  /* 0x000000828840723c */ /* 0x040fe20000001840 */
[----:B------:R-:W3:Y:S04]  /*6b50*/  LDSM.16.MT88.4 R128, [R192+0xe000] ;  /* 0x00e00000c080783b */ /* 0x000ee80000004200 */
        /* <DEDUP_REMOVED lines=8> */
[----:B------:R-:W-:Y:S03]  /*6be0*/  FMUL.FTZ R87, R0, R87 ;  /* 0x0000005700577220 */ /* 0x000fe60000410000 */
[C---:B------:R-:W-:Y:S01]  /*6bf0*/  FMUL.FTZ R88, R2.reuse, R88 ;  /* 0x0000005802587220 */ /* 0x040fe20000410000 */
[----:B------:R-:W-:Y:S01]  /*6c00*/  FMUL.FTZ R89, R2, R89 ;  /* 0x0000005902597220 */ /* 0x000fe20000410000 */
[C---:B------:R-:W-:Y:S01]  /*6c10*/  FMUL.FTZ R90, R0.reuse, R90 ;  /* 0x0000005a005a7220 */ /* 0x040fe20000410000 */
[----:B------:R-:W-:Y:S01]  /*6c20*/  FMUL.FTZ R91, R0, R91 ;  /* 0x0000005b005b7220 */ /* 0x000fe20000410000 */
[----:B------:R-:W-:Y:S01]  /*6c30*/  LOP3.LUT R156, R159, UR26, R156, 0x96, !PT ;  /* 0x0000001a9f9c7c12 */ /* 0x000fe2000f8e969c */
[----:B------:R-:W-:Y:S01]  /*6c40*/  FMUL.FTZ R92, R2, R92 ;  /* 0x0000005c025c7220 */ /* 0x000fe20000410000 */
[C---:B-1----:R-:W-:Y:S03]  /*6c50*/  HMMA.16816.F32 R76, R136.reuse, R124, R76 ;  /* 0x0000007c884c723c */ /* 0x042fe6000000184c */
[----:B------:R-:W-:Y:S04]  /*6c60*/  IMAD.WIDE.U32 R156, R156, -0x2daee0ad, RZ ;  /* 0xd2511f539c9c7825 */ /* 0x000fe800078e00ff */
[----:B------:R-:W-:Y:S01]  /*6c70*/  FMUL.FTZ R93, R2, R93 ;  /* 0x0000005d025d7220 */ /* 0x000fe20000410000 */
[C---:B------:R-:W-:Y:S01]  /*6c80*/  HMMA.16816.F32 R80, R136.reuse, R126, R80 ;  /* 0x0000007e8850723c */ /* 0x040fe20000001850 */
[----:B------:R-:W1:Y:S02]  /*6c90*/  LDSM.16.MT88.4 R124, [R194+0x10000] ;  /* 0x01000000c27c783b */ /* 0x000e640000004200 */
[C---:B------:R-:W-:Y:S03]  /*6ca0*/  LOP3.LUT R134, R156.reuse, 0xffff, RZ, 0xc0, !PT ;  /* 0x0000ffff9c867812 */ /* 0x040fe600078ec0ff */
[C---:B---3--:R-:W-:Y:S05]  /*6cb0*/  HMMA.16816.F32 R84, R136.reuse, R128, R84 ;  /* 0x000000808854723c */ /* 0x048fea0000001854 */
[----:B------:R-:W-:Y:S01]  /*6cc0*/  LOP3.LUT R133, R156, 0xff, RZ, 0xc0, !PT ;  /* 0x000000ff9c857812 */ /* 0x000fe200078ec0ff */
[C---:B------:R-:W-:Y:S01]  /*6cd0*/  HMMA.16816.F32 R88, R136.reuse, R130, R88 ;  /* 0x000000828858723c */ /* 0x040fe20000001858 */
[----:B------:R-:W3:Y:S04]  /*6ce0*/  LDSM.16.MT88.4 R128, [R193+0x10000] ;  /* 0x01000000c180783b */ /* 0x000ee80000004200 */
[C---:B------:R-:W-:Y:S01]  /*6cf0*/  FMUL.FTZ R94, R0.reuse, R94 ;  /* 0x0000005e005e7220 */ /* 0x040fe20000410000 */
[----:B------:R-:W-:Y:S01]  /*6d00*/  FMUL.FTZ R95, R0, R95 ;  /* 0x0000005f005f7220 */ /* 0x000fe20000410000 */
[----:B------:R-:W-:Y:S01]  /*6d10*/  SHF.R.U32.HI R16, RZ, 0x8, R134 ;  /* 0x00000008ff107819 */ /* 0x000fe20000011686 */
[C---:B------:R-:W-:Y:S03]  /*6d20*/  FMUL.FTZ R96, R2.reuse, R96 ;  /* 0x0000006002607220 */ /* 0x040fe60000410000 */
[----:B------:R-:W-:Y:S01]  /*6d30*/  FMUL.FTZ R97, R2, R97 ;  /* 0x0000006102617220 */ /* 0x000fe20000410000 */
[C---:B------:R-:W-:Y:S01]  /*6d40*/  FMUL.FTZ R98, R0.reuse, R98 ;  /* 0x0000006200627220 */ /* 0x040fe20000410000 */
[C---:B--2---:R-:W-:Y:S03]  /*6d50*/  HMMA.16816.F32 R92, R136.reuse, R140, R92 ;  /* 0x0000008c885c723c */ /* 0x044fe6000000185c */
[----:B------:R-:W-:Y:S01]  /*6d60*/  FMUL.FTZ R99, R0, R99 ;  /* 0x0000006300637220 */ /* 0x000fe20000410000 */
[----:B------:R-:W-:Y:S01]  /*6d70*/  FFMA.FTZ R171, R17, UR4, -R168 ;  /* 0x0000000411ab7c23 */ /* 0x000fe200080108a8 */
[----:B------:R-:W-:Y:S01]  /*6d80*/  PRMT R133, R133, 0x5410, R16 ;  /* 0x0000541085857816 */ /* 0x000fe20000000010 */
[--C-:B------:R-:W-:Y:S01]  /*6d90*/  FFMA.FTZ R172, R18, UR4, -R169.reuse ;  /* 0x0000000412ac7c23 */ /* 0x100fe200080108a9 */
[--C-:B------:R-:W-:Y:S01]  /*6da0*/  FFMA.FTZ R173, R19, UR4, -R169.reuse ;  /* 0x0000000413ad7c23 */ /* 0x100fe200080108a9 */
[C---:B------:R-:W-:Y:S02]  /*6db0*/  FMUL.FTZ R16, R2.reuse, R120 ;  /* 0x0000007802107220 */ /* 0x040fe40000410000 */
[C---:B------:R-:W-:Y:S01]  /*6dc0*/  HMMA.16816.F32 R96, R136.reuse, R142, R96 ;  /* 0x0000008e8860723c */ /* 0x040fe20000001860 */
[----:B------:R-:W-:Y:S02]  /*6dd0*/  MUFU.EX2 R171, R171 ;  /* 0x000000ab00ab7308 */ /* 0x000fe40000000800 */
[----:B------:R-:W-:Y:S01]  /*6de0*/  FMUL.FTZ R17, R2, R121 ;  /* 0x0000007902117220 */ /* 0x000fe20000410000 */
[C---:B------:R-:W-:Y:S01]  /*6df0*/  FMUL.FTZ R18, R0.reuse, R122 ;  /* 0x0000007a00127220 */ /* 0x040fe20000410000 */
[----:B------:R-:W-:Y:S01]  /*6e00*/  FMUL.FTZ R19, R0, R123 ;  /* 0x0000007b00137220 */ /* 0x000fe20000410000 */
[C---:B------:R-:W-:Y:S01]  /*6e10*/  FMUL.FTZ R100, R2.reuse, R100 ;  /* 0x0000006402647220 */ /* 0x040fe20000410000 */
[----:B------:R-:W2:Y:S01]  /*6e20*/  LDSM.16.MT88.4 R120, [R192+0x10000] ;  /* 0x01000000c078783b */ /* 0x000ea20000004200 */
[----:B------:R-:W-:Y:S03]  /*6e30*/  FMUL.FTZ R101, R2, R101 ;  /* 0x0000006502657220 */ /* 0x000fe60000410000 */
[----:B------:R-:W-:Y:S01]  /*6e40*/  MUFU.EX2 R172, R172 ;  /* 0x000000ac00ac7308 */ /* 0x000fe20000000800 */
[C---:B------:R-:W-:Y:S01]  /*6e50*/  FMUL.FTZ R102, R0.reuse, R102 ;  /* 0x0000006600667220 */ /* 0x040fe20000410000 */
[C---:B-1----:R-:W-:Y:S03]  /*6e60*/  HMMA.16816.F32 R16, R136.reuse, R124, R16 ;  /* 0x0000007c8810723c */ /* 0x042fe60000001810 */
[----:B------:R-:W-:Y:S01]  /*6e70*/  FMUL.FTZ R103, R0, R103 ;  /* 0x0000006700677220 */ /* 0x000fe20000410000 */
[C---:B------:R-:W-:Y:S01]  /*6e80*/  FMUL.FTZ R104, R2.reuse, R104 ;  /* 0x0000006802687220 */ /* 0x040fe20000410000 */
[----:B------:R-:W-:Y:S01]  /*6e90*/  FMUL.FTZ R105, R2, R105 ;  /* 0x0000006902697220 */ /* 0x000fe20000410000 */
[C---:B------:R-:W-:Y:S01]  /*6ea0*/  FMUL.FTZ R106, R0.reuse, R106 ;  /* 0x0000006a006a7220 */ /* 0x040fe20000410000 */
[----:B------:R-:W-:Y:S01]  /*6eb0*/  FMUL.FTZ R107, R0, R107 ;  /* 0x0000006b006b7220 */ /* 0x000fe20000410000 */
[----:B------:R-:W-:Y:S01]  /*6ec0*/  SHF.R.U32.HI R140, RZ, 0x10, R156 ;  /* 0x00000010ff8c7819 */ /* 0x000fe2000001169c */
[----:B------:R-:W-:Y:S01]  /*6ed0*/  MUFU.EX2 R173, R173 ;  /* 0x000000ad00ad7308 */ /* 0x000fe20000000800 */
[C---:B------:R-:W-:Y:S01]  /*6ee0*/  HMMA.16816.F32 R100, R136.reuse, R126, R100 ;  /* 0x0000007e8864723c */ /* 0x040fe20000001864 */
[----:B------:R-:W1:Y:S02]  /*6ef0*/  LDSM.16.MT88.4 R124, [R196+0xc800] ;  /* 0x00c80000c47c783b */ /* 0x000e640000004200 */
[----:B------:R-:W-:Y:S01]  /*6f00*/  LOP3.LUT R154, R157, UR37, R154, 0x96, !PT ;  /* 0x000000259d9a7c12 */ /* 0x000fe2000f8e969a */
[----:B------:R-:W-:Y:S01]  /*6f10*/  FFMA.FTZ R174, R12, UR4, -R168 ;  /* 0x000000040cae7c23 */ /* 0x000fe200080108a8 */
[----:B------:R-:W-:Y:S01]  /*6f20*/  SHF.R.U32.HI R134, RZ, 0x18, R156 ;  /* 0x00000018ff867819 */ /* 0x000fe2000001169c */
[C---:B---3--:R-:W-:Y:S04]  /*6f30*/  HMMA.16816.F32 R104, R136.reuse, R128, R104 ;  /* 0x000000808868723c */ /* 0x048fe80000001868 */
[----:B------:R-:W-:Y:S01]  /*6f40*/  MUFU.EX2 R174, R174 ;  /* 0x000000ae00ae7308 */ /* 0x000fe20000000800 */
[----:B------:R-:W-:Y:S01]  /*6f50*/  FFMA.FTZ R175, R13, UR4, -R168 ;  /* 0x000000040daf7c23 */ /* 0x000fe200080108a8 */
[--C-:B------:R-:W-:Y:S01]  /*6f60*/  FFMA.FTZ R176, R14, UR4, -R169.reuse ;  /* 0x000000040eb07c23 */ /* 0x100fe200080108a9 */
[----:B------:R-:W-:Y:S01]  /*6f70*/  FFMA.FTZ R177, R15, UR4, -R169 ;  /* 0x000000040fb17c23 */ /* 0x000fe200080108a9 */
[C---:B------:R-:W-:Y:S03]  /*6f80*/  FMUL.FTZ R12, R2.reuse, R116 ;  /* 0x00000074020c7220 */ /* 0x040fe60000410000 */
[----:B------:R-:W-:Y:S01]  /*6f90*/  FMUL.FTZ R13, R2, R117 ;  /* 0x00000075020d7220 */ /* 0x000fe20000410000 */
[C---:B------:R-:W-:Y:S01]  /*6fa0*/  FMUL.FTZ R14, R0.reuse, R118 ;  /* 0x00000076000e7220 */ /* 0x040fe20000410000 */
[----:B------:R-:W-:Y:S01]  /*6fb0*/  FMUL.FTZ R15, R0, R119 ;  /* 0x00000077000f7220 */ /* 0x000fe20000410000 */
[----:B------:R-:W-:Y:S01]  /*6fc0*/  LOP3.LUT R129, R140, 0xff, RZ, 0xc0, !PT ;  /* 0x000000ff8c817812 */ /* 0x000fe200078ec0ff */
[----:B------:R-:W3:Y:S01]  /*6fd0*/  MUFU.EX2 R175, R175 ;  /* 0x000000af00af7308 */ /* 0x000ee20000000800 */
[----:B------:R-:W4:Y:S01]  /*6fe0*/  LDSM.16.MT88.4 R140, [R194+0xc800] ;  /* 0x00c80000c28c783b */ /* 0x000f220000004200 */
[----:B------:R-:W-:Y:S01]  /*6ff0*/  LOP3.LUT R151, R154, 0xffff, RZ, 0xc0, !PT ;  /* 0x0000ffff9a977812 */ /* 0x000fe200078ec0ff */
[C---:B------:R-:W-:Y:S01]  /*7000*/  FMUL.FTZ R108, R2.reuse, R108 ;  /* 0x0000006c026c7220 */ /* 0x040fe20000410000 */
[--C-:B------:R-:W-:Y:S01]  /*7010*/  SHF.R.U32.HI R148, RZ, 0x10, R154.reuse ;  /* 0x00000010ff947819 */ /* 0x100fe2000001169a */
[C---:B------:R-:W-:Y:S05]  /*7020*/  HMMA.16816.F32 R12, R136.reuse, R130, R12 ;  /* 0x00000082880c723c */ /* 0x040fea000000180c */
[----:B------:R-:W-:Y:S01]  /*7030*/  MUFU.EX2 R176, R176 ;  /* 0x000000b000b07308 */ /* 0x000fe20000000800 */
[----:B------:R-:W-:Y:S01]  /*7040*/  FMUL.FTZ R109, R2, R109 ;  /* 0x0000006d026d7220 */ /* 0x000fe20000410000 */
[C---:B------:R-:W-:Y:S01]  /*7050*/  FMUL.FTZ R110, R0.reuse, R110 ;  /* 0x0000006e006e7220 */ /* 0x040fe20000410000 */
[----:B------:R-:W-:Y:S03]  /*7060*/  FMUL.FTZ R111, R0, R111 ;  /* 0x0000006f006f7220 */ /* 0x000fe60000410000 */
[----:B------:R-:W-:Y:S01]  /*7070*/  LOP3.LUT R128, R154, 0xff, RZ, 0xc0, !PT ;  /* 0x000000ff9a807812 */ /* 0x000fe200078ec0ff */
[----:B------:R-:W-:Y:S03]  /*7080*/  FMUL.FTZ R112, R2, R112 ;  /* 0x0000007002707220 */ /* 0x000fe60000410000 */
[----:B------:R-:W5:Y:S01]  /*7090*/  MUFU.EX2 R177, R177 ;  /* 0x000000b100b17308 */ /* 0x000f620000000800 */
[----:B------:R-:W-:Y:S01]  /*70a0*/  SHF.R.U32.HI R149, RZ, 0x18, R154 ;  /* 0x00000018ff957819 */ /* 0x000fe2000001169a */
[C---:B--2---:R-:W-:Y:S03]  /*70b0*/  HMMA.16816.F32 R108, R136.reuse, R120, R108 ;  /* 0x00000078886c723c */ /* 0x044fe6000000186c */
[----:B------:R-:W-:Y:S01]  /*70c0*/  LOP3.LUT R148, R148, 0xff, RZ, 0xc0, !PT ;  /* 0x000000ff94947812 */ /* 0x000fe200078ec0ff */
[----:B------:R-:W-:Y:S01]  /*70d0*/  FMUL.FTZ R113, R2, R113 ;  /* 0x0000007102717220 */ /* 0x000fe20000410000 */
[----:B------:R-:W-:Y:S01]  /*70e0*/  SHF.R.U32.HI R151, RZ, 0x8, R151 ;  /* 0x00000008ff977819 */ /* 0x000fe20000011697 */
[C---:B------:R-:W-:Y:S01]  /*70f0*/  FMUL.FTZ R114, R0.reuse, R114 ;  /* 0x0000007200727220 */ /* 0x040fe20000410000 */
[----:B------:R-:W-:Y:S01]  /*7100*/  PRMT R119, R129, 0x5410, R134 ;  /* 0x0000541081777816 */ /* 0x000fe20000000086 */
[----:B------:R-:W-:Y:S03]  /*7110*/  FMUL.FTZ R115, R0, R115 ;  /* 0x0000007300737220 */ /* 0x000fe60000410000 */
[----:B------:R-:W-:Y:S01]  /*7120*/  PRMT R151, R128, 0x5410, R151 ;  /* 0x0000541080977816 */ /* 0x000fe20000000097 */
[--C-:B------:R-:W-:Y:S01]  /*7130*/  FFMA.FTZ R24, R24, UR4, -R168.reuse ;  /* 0x0000000418187c23 */ /* 0x100fe200080108a8 */
[----:B------:R-:W-:Y:S01]  /*7140*/  PRMT R117, R148, 0x5410, R149 ;  /* 0x0000541094757816 */ /* 0x000fe20000000095 */
[----:B------:R-:W2:Y:S01]  /*7150*/  LDSM.16.MT88.4 R128, [R192+0xc800] ;  /* 0x00c80000c080783b */ /* 0x000ea20000004200 */
[----:B------:R-:W-:Y:S03]  /*7160*/  HMMA.16816.F32 R112, R136, R122, R112 ;  /* 0x0000007a8870723c */ /* 0x000fe60000001870 */
[--C-:B------:R-:W-:Y:S01]  /*7170*/  HSET2.LE.AND R116, R151, R166.reuse, PT ;  /* 0x000000a697747233 */ /* 0x100fe20003803000 */
[----:B------:R-:W-:Y:S01]  /*7180*/  FFMA.FTZ R214, R20, UR4, -R168 ;  /* 0x0000000414d67c23 */ /* 0x000fe200080108a8 */
[--C-:B------:R-:W-:Y:S01]  /*7190*/  HSET2.LE.AND R118, R133, R166.reuse, PT ;  /* 0x000000a685767233 */ /* 0x100fe20003803000 */
[----:B------:R-:W-:Y:S01]  /*71a0*/  FFMA.FTZ R165, R2, R217, R165 ;  /* 0x000000d902a57223 */ /* 0x000fe200000100a5 */
[--C-:B------:R-:W-:Y:S01]  /*71b0*/  HSET2.LE.AND R119, R119, R166.reuse, PT ;  /* 0x000000a677777233 */ /* 0x100fe20003803000 */
[----:B------:R-:W2:Y:S02]  /*71c0*/  LDSM.16.MT88.4 R148, [R196+0xe800] ;  /* 0x00e80000c494783b */ /* 0x000ea40000004200 */
[----:B------:R-:W-:Y:S01]  /*71d0*/  MUFU.EX2 R214, R214 ;  /* 0x000000d600d67308 */ /* 0x000fe20000000800 */
[--C-:B------:R-:W-:Y:S01]  /*71e0*/  HSET2.LE.AND R117, R117, R166.reuse, PT ;  /* 0x000000a675757233 */ /* 0x100fe20003803000 */
[----:B------:R-:W-:Y:S01]  /*71f0*/  FFMA.FTZ R167, R0, R215, R167 ;  /* 0x000000d700a77223 */ /* 0x000fe200000100a7 */
[----:B---3--:R-:W-:Y:S01]  /*7200*/  F2FP.F16.F32.PACK_AB R121, R175, R174 ;  /* 0x000000aeaf79723e */ /* 0x008fe200000000ff */
[----:B------:R-:W-:Y:S01]  /*7210*/  FADD.FTZ R0, R163, R165 ;  /* 0x000000a5a3007221 */ /* 0x000fe20000010000 */
[----:B-----5:R-:W-:Y:S01]  /*7220*/  F2FP.F16.F32.PACK_AB R120, R177, R176 ;  /* 0x000000b0b178723e */ /* 0x020fe200000000ff */
[----:B------:R-:W-:Y:S01]  /*7230*/  LDSM.16.MT88.4 R136, [R192+0xe800] ;  /* 0x00e80000c088783b */ /* 0x000fe20000004200 */
[----:B------:R-:W-:Y:S01]  /*7240*/  F2FP.F16.F32.PACK_AB R133, R171, R170 ;  /* 0x000000aaab85723e */ /* 0x000fe200000000ff */
[----:B------:R-:W-:Y:S01]  /*7250*/  FADD.FTZ R164, R164, R167 ;  /* 0x000000a7a4a47221 */ /* 0x000fe20000010000 */
[----:B------:R-:W-:Y:S01]  /*7260*/  F2FP.F16.F32.PACK_AB R134, R173, R172 ;  /* 0x000000acad86723e */ /* 0x000fe200000000ff */
[----:B------:R-:W-:Y:S01]  /*7270*/  FADD.FTZ R135, R135, R0 ;  /* 0x0000000087877221 */ /* 0x000fe20000010000 */
[----:B------:R-:W-:Y:S01]  /*7280*/  LOP3.LUT R118, R118, R133, RZ, 0xc0, !PT ;  /* 0x0000008576767212 */ /* 0x000fe200078ec0ff */
[----:B------:R-:W-:Y:S01]  /*7290*/  FADD.FTZ R161, R161, R164 ;  /* 0x000000a4a1a17221 */ /* 0x000fe20000010000 */
[----:B------:R-:W-:Y:S01]  /*72a0*/  LOP3.LUT R119, R119, R134, RZ, 0xc0, !PT ;  /* 0x0000008677777212 */ /* 0x000fe200078ec0ff */
[----:B------:R-:W-:Y:S01]  /*72b0*/  FFMA.FTZ R134, R25, UR4, -R168 ;  /* 0x0000000419867c23 */ /* 0x000fe200080108a8 */
[----:B------:R-:W-:Y:S01]  /*72c0*/  LOP3.LUT R116, R116, R121, RZ, 0xc0, !PT ;  /* 0x0000007974747212 */ /* 0x000fe200078ec0ff */
[----:B------:R-:W-:Y:S01]  /*72d0*/  FADD.FTZ R135, R160, R135 ;  /* 0x00000087a0877221 */ /* 0x000fe20000010000 */
[----:B------:R-:W-:Y:S01]  /*72e0*/  LOP3.LUT R117, R117, R120, RZ, 0xc0, !PT ;  /* 0x0000007875757212 */ /* 0x000fe200078ec0ff */
[----:B------:R-:W-:Y:S01]  /*72f0*/  FADD.FTZ R161, R162, R161 ;  /* 0x000000a1a2a17221 */ /* 0x000fe20000010000 */
[----:B------:R-:W3:Y:S01]  /*7300*/  LDSM.16.MT88.4 R120, [R194+0xe800] ;  /* 0x00e80000c278783b */ /* 0x000ee20000004200 */
[----:B------:R-:W-:Y:S01]  /*7310*/  MUFU.EX2 R134, R134 ;  /* 0x0000008600867308 */ /* 0x000fe20000000800 */
[----:B------:R-:W-:Y:S01]  /*7320*/  MOV R0, R3 ;  /* 0x0000000300007202 */ /* 0x000fe20000000f00 */
[----:B------:R-:W-:Y:S01]  /*7330*/  FADD.FTZ R174, R174, R135 ;  /* 0x00000087aeae7221 */ /* 0x000fe20000010000 */
[----:B------:R-:W-:Y:S01]  /*7340*/  FADD.FTZ R176, R176, R161 ;  /* 0x000000a1b0b07221 */ /* 0x000fe20000010000 */
[C---:B-1----:R-:W-:Y:S05]  /*7350*/  HMMA.16816.F32 R4, R116.reuse, R124, R4 ;  /* 0x0000007c7404723c */ /* 0x042fea0000001804 */
[----:B------:R-:W-:Y:S01]  /*7360*/  FADD.FTZ R175, R175, R174 ;  /* 0x000000aeafaf7221 */ /* 0x000fe20000010000 */
[C---:B------:R-:W-:Y:S01]  /*7370*/  HMMA.16816.F32 R8, R116.reuse, R126, R8 ;  /* 0x0000007e7408723c */ /* 0x040fe20000001808 */
[----:B------:R-:W1:Y:S04]  /*7380*/  LDSM.16.MT88.4 R124, [R193+0xe800] ;  /* 0x00e80000c17c783b */ /* 0x000e680000004200 */
[----:B------:R-:W-:Y:S01]  /*7390*/  FADD.FTZ R177, R177, R176 ;  /* 0x000000b0b1b17221 */ /* 0x000fe20000010000 */
[C---:B----4-:R-:W-:Y:S05]  /*73a0*/  HMMA.16816.F32 R36, R116.reuse, R140, R36 ;  /* 0x0000008c7424723c */ /* 0x050fea0000001824 */
[----:B------:R-:W-:Y:S01]  /*73b0*/  FADD.FTZ R170, R170, R175 ;  /* 0x000000afaaaa7221 */ /* 0x000fe20000010000 */
[C---:B------:R-:W-:Y:S05]  /*73c0*/  HMMA.16816.F32 R40, R116.reuse, R142, R40 ;  /* 0x0000008e7428723c */ /* 0x040fea0000001828 */
[----:B------:R-:W-:Y:S01]  /*73d0*/  FADD.FTZ R172, R172, R177 ;  /* 0x000000b1acac7221 */ /* 0x000fe20000010000 */
[C---:B------:R-:W-:Y:S05]  /*73e0*/  HMMA.16816.F32 R44, R116.reuse, R144, R44 ;  /* 0x00000090742c723c */ /* 0x040fea000000182c */
[----:B------:R-:W-:Y:S01]  /*73f0*/  FADD.FTZ R171, R171, R170 ;  /* 0x000000aaabab7221 */ /* 0x000fe20000010000 */
[C---:B------:R-:W-:Y:S01]  /*7400*/  HMMA.16816.F32 R48, R116.reuse, R146, R48 ;  /* 0x000000927430723c */ /* 0x040fe20000001830 */
[----:B------:R-:W-:Y:S04]  /*7410*/  LDSM.16.MT88.4 R144, [R196+0xf000] ;  /* 0x00f00000c490783b */ /* 0x000fe80000004200 */
[----:B------:R-:W-:Y:S01]  /*7420*/  FADD.FTZ R172, R173, R172 ;  /* 0x000000acadac7221 */ /* 0x000fe20000010000 */
[C---:B--2---:R-:W-:Y:S06]  /*7430*/  HMMA.16816.F32 R52, R116.reuse, R128, R52 ;  /* 0x000000807434723c */ /* 0x044fec0000001834 */
[C---:B------:R-:W-:Y:S01]  /*7440*/  HMMA.16816.F32 R56, R116.reuse, R130, R56 ;  /* 0x000000827438723c */ /* 0x040fe20000001838 */
[----:B------:R-:W-:Y:S04]  /*7450*/  MOV R129, UR39 ;  /* 0x0000002700817c02 */ /* 0x000fe80008000f00 */
[----:B------:R-:W-:Y:S01]  /*7460*/  LOP3.LUT R129, R221, UR33, R129, 0x96, !PT ;  /* 0x00000021dd817c12 */ /* 0x000fe2000f8e9681 */
[C---:B------:R-:W-:Y:S05]  /*7470*/  HMMA.16816.F32 R60, R116.reuse, R148, R60 ;  /* 0x00000094743c723c */ /* 0x040fea000000183c */
[----:B------:R-:W-:Y:S01]  /*7480*/  IMAD.WIDE.U32 R140, R129, -0x326172a9, RZ ;  /* 0xcd9e8d57818c7825 */ /* 0x000fe200078e00ff */
[C---:B------:R-:W-:Y:S01]  /*7490*/  HMMA.16816.F32 R64, R116.reuse, R150, R64 ;  /* 0x000000967440723c */ /* 0x040fe20000001840 */
[----:B------:R-:W2:Y:S04]  /*74a0*/  LDSM.16.MT88.4 R128, [R196+0x10800] ;  /* 0x01080000c480783b */ /* 0x000ea80000004200 */
[----:B------:R-:W-:Y:S01]  /*74b0*/  LOP3.LUT R133, R141, UR21, R218, 0x96, !PT ;  /* 0x000000158d857c12 */ /* 0x000fe2000f8e96da */
[C---:B---3--:R-:W-:Y:S05]  /*74c0*/  HMMA.16816.F32 R68, R116.reuse, R120, R68 ;  /* 0x000000787444723c */ /* 0x048fea0000001844 */
[----:B------:R-:W-:Y:S01]  /*74d0*/  LOP3.LUT R140, R153, UR19, R140, 0x96, !PT ;  /* 0x00000013998c7c12 */ /* 0x000fe2000f8e968c */
[C---:B------:R-:W-:Y:S01]  /*74e0*/  HMMA.16816.F32 R72, R116.reuse, R122, R72 ;  /* 0x0000007a7448723c */ /* 0x040fe20000001848 */
[----:B------:R-:W3:Y:S04]  /*74f0*/  LDSM.16.MT88.4 R120, [R194+0x10800] ;  /* 0x01080000c278783b */ /* 0x000ee80000004200 */
[----:B------:R-:W-:Y:S01]  /*7500*/  IMAD.WIDE.U32 R222, R133, -0x2daee0ad, RZ ;  /* 0xd2511f5385de7825 */ /* 0x000fe200078e00ff */
[C---:B-1----:R-:W-:Y:S05]  /*7510*/  HMMA.16816.F32 R76, R116.reuse, R124, R76 ;  /* 0x0000007c744c723c */ /* 0x042fea000000184c */
[----:B------:R-:W-:Y:S01]  /*7520*/  IMAD.WIDE.U32 R140, R140, -0x2daee0ad, RZ ;  /* 0xd2511f538c8c7825 */ /* 0x000fe200078e00ff */
[C---:B------:R-:W-:Y:S05]  /*7530*/  HMMA.16816.F32 R80, R116.reuse, R126, R80 ;  /* 0x0000007e7450723c */ /* 0x040fea0000001850 */
[----:B------:R-:W-:Y:S01]  /*7540*/  LOP3.LUT R133, R223, UR18, R212, 0x96, !PT ;  /* 0x00000012df857c12 */ /* 0x000fe2000f8e96d4 */
[C---:B------:R-:W-:Y:S05]  /*7550*/  HMMA.16816.F32 R84, R116.reuse, R136, R84 ;  /* 0x000000887454723c */ /* 0x040fea0000001854 */
[----:B------:R-:W-:Y:S01]  /*7560*/  LOP3.LUT R222, R141, UR16, R222, 0x96, !PT ;  /* 0x000000108dde7c12 */ /* 0x000fe2000f8e96de */
[C---:B------:R-:W-:Y:S05]  /*7570*/  HMMA.16816.F32 R88, R116.reuse, R138, R88 ;  /* 0x0000008a7458723c */ /* 0x040fea0000001858 */
[----:B------:R-:W-:Y:S01]  /*7580*/  IMAD.WIDE.U32 R224, R133, -0x326172a9, RZ ;  /* 0xcd9e8d5785e07825 */ /* 0x000fe200078e00ff */
[C---:B--2---:R-:W-:Y:S01]  /*7590*/  HMMA.16816.F32 R92, R116.reuse, R128, R92 ;  /* 0x00000080745c723c */ /* 0x044fe2000000185c */
[----:B------:R1:W2:Y:S04]  /*75a0*/  MUFU.EX2 R133, R24 ;  /* 0x0000001800857308 */ /* 0x0002a80000000800 */
[----:B------:R-:W-:Y:S01]  /*75b0*/  IMAD.WIDE.U32 R222, R222, -0x326172a9, RZ ;  /* 0xcd9e8d57dede7825 */ /* 0x000fe200078e00ff */
[C---:B------:R-:W-:Y:S05]  /*75c0*/  HMMA.16816.F32 R96, R116.reuse, R130, R96 ;  /* 0x000000827460723c */ /* 0x040fea0000001860 */
[----:B------:R-:W-:Y:S01]  /*75d0*/  LOP3.LUT R152, R225, UR17, R152, 0x96, !PT ;  /* 0x00000011e1987c12 */ /* 0x000fe2000f8e9698 */
[C---:B---3--:R-:W-:Y:S05]  /*75e0*/  HMMA.16816.F32 R16, R116.reuse, R120, R16 ;  /* 0x000000787410723c */ /* 0x048fea0000001810 */
[----:B------:R-:W-:Y:S01]  /*75f0*/  LOP3.LUT R224, R223, UR15, R224, 0x96, !PT ;  /* 0x0000000fdfe07c12 */ /* 0x000fe2000f8e96e0 */
[C---:B------:R-:W-:Y:S05]  /*7600*/  HMMA.16816.F32 R100, R116.reuse, R122, R100 ;  /* 0x0000007a7464723c */ /* 0x040fea0000001864 */
[----:B------:R-:W-:Y:S06]  /*7610*/  IMAD.WIDE.U32 R152, R152, -0x2daee0ad, RZ ;  /* 0xd2511f5398987825 */ /* 0x000fec00078e00ff */
[----:B------:R-:W-:Y:S01]  /*7620*/  FFMA.FTZ R223, R21, UR4, -R168 ;  /* 0x0000000415df7c23 */ /* 0x000fe200080108a8 */
[----:B------:R-:W-:Y:S01]  /*7630*/  IMAD.WIDE.U32 R224, R224, -0x2daee0ad, RZ ;  /* 0xd2511f53e0e07825 */ /* 0x000fe200078e00ff */
[----:B------:R-:W-:Y:S04]  /*7640*/  LOP3.LUT R226, R153, UR14, R140, 0x96, !PT ;  /* 0x0000000e99e27c12 */ /* 0x000fe8000f8e968c */
[----:B------:R-:W3:Y:S01]  /*7650*/  MUFU.EX2 R223, R223 ;  /* 0x000000df00df7308 */ /* 0x000ee20000000800 */
[----:B------:R-:W-:Y:S01]  /*7660*/  LDSM.16.MT88.4 R140, [R192+0xd000] ;  /* 0x00d00000c08c783b */ /* 0x000fe20000004200 */
[----:B-1----:R-:W-:Y:S01]  /*7670*/  LOP3.LUT R24, R225, UR5, R152, 0x96, !PT ;  /* 0x00000005e1187c12 */ /* 0x002fe2000f8e9698 */
[----:B------:R-:W-:Y:S01]  /*7680*/  FFMA.FTZ R225, R22, UR4, -R169 ;  /* 0x0000000416e17c23 */ /* 0x000fe200080108a9 */
[----:B------:R-:W-:Y:S04]  /*7690*/  IMAD.WIDE.U32 R226, R226, -0x326172a9, RZ ;  /* 0xcd9e8d57e2e27825 */ /* 0x000fe800078e00ff */
[----:B------:R-:W-:Y:S02]  /*76a0*/  IMAD.WIDE.U32 R148, R24, -0x326172a9, RZ ;  /* 0xcd9e8d5718947825 */ /* 0x000fe400078e00ff */
[----:B------:R-:W1:Y:S01]  /*76b0*/  MUFU.EX2 R225, R225 ;  /* 0x000000e100e17308 */ /* 0x000e620000000800 */
[----:B------:R-:W4:Y:S01]  /*76c0*/  LDSM.16.MT88.4 R24, [R193+0x10800] ;  /* 0x01080000c118783b */ /* 0x000f220000004200 */
[C---:B------:R-:W-:Y:S02]  /*76d0*/  LOP3.LUT R125, R148.reuse, 0xffff, RZ, 0xc0, !PT ;  /* 0x0000ffff947d7812 */ /* 0x040fe400078ec0ff */
[----:B------:R-:W-:Y:S02]  /*76e0*/  LOP3.LUT R20, R148, 0xff, RZ, 0xc0, !PT ;  /* 0x000000ff94147812 */ /* 0x000fe400078ec0ff */
[----:B------:R-:W-:Y:S03]  /*76f0*/  SHF.R.U32.HI R125, RZ, 0x8, R125 ;  /* 0x00000008ff7d7819 */ /* 0x000fe6000001167d */
[----:B------:R-:W-:Y:S01]  /*7700*/  LDSM.16.MT88.4 R152, [R193+0xf000] ;  /* 0x00f00000c198783b */ /* 0x000fe20000004200 */
[----:B------:R-:W-:Y:S02]  /*7710*/  SHF.R.U32.HI R128, RZ, 0x10, R148 ;  /* 0x00000010ff807819 */ /* 0x000fe40000011694 */
[----:B------:R-:W-:Y:S02]  /*7720*/  PRMT R121, R20, 0x5410, R125 ;  /* 0x0000541014797816 */ /* 0x000fe4000000007d */
[----:B------:R-:W-:Y:S02]  /*7730*/  LOP3.LUT R123, R128, 0xff, RZ, 0xc0, !PT ;  /* 0x000000ff807b7812 */ /* 0x000fe400078ec0ff */
[----:B------:R-:W-:Y:S01]  /*7740*/  LOP3.LUT R136, R149, UR35, R226, 0x96, !PT ;  /* 0x0000002395887c12 */ /* 0x000fe2000f8e96e2 */
[----:B------:R-:W5:Y:S01]  /*7750*/  LDSM.16.MT88.4 R20, [R192+0x10800] ;  /* 0x01080000c014783b */ /* 0x000f620000004200 */
[----:B------:R-:W-:Y:S02]  /*7760*/  SHF.R.U32.HI R148, RZ, 0x18, R148 ;  /* 0x00000018ff947819 */ /* 0x000fe40000011694 */
[C---:B------:R-:W-:Y:S02]  /*7770*/  LOP3.LUT R150, R136.reuse, 0xffff, RZ, 0xc0, !PT ;  /* 0x0000ffff88967812 */ /* 0x040fe400078ec0ff */
[----:B------:R-:W-:Y:S02]  /*7780*/  SHF.R.U32.HI R157, RZ, 0x10, R136 ;  /* 0x00000010ff9d7819 */ /* 0x000fe40000011688 */
[----:B------:R-:W-:Y:S01]  /*7790*/  PRMT R123, R123, 0x5410, R148 ;  /* 0x000054107b7b7816 */ /* 0x000fe20000000094 */
[----:B------:R-:W1:Y:S01]  /*77a0*/  LDSM.16.MT88.4 R124, [R196+0xd000] ;  /* 0x00d00000c47c783b */ /* 0x000e620000004200 */
[----:B------:R-:W-:Y:S02]  /*77b0*/  LOP3.LUT R159, R136, 0xff, RZ, 0xc0, !PT ;  /* 0x000000ff889f7812 */ /* 0x000fe400078ec0ff */
[----:B------:R-:W-:Y:S02]  /*77c0*/  SHF.R.U32.HI R120, RZ, 0x18, R136 ;  /* 0x00000018ff787819 */ /* 0x000fe40000011688 */
[----:B------:R-:W-:Y:S02]  /*77d0*/  SHF.R.U32.HI R150, RZ, 0x8, R150 ;  /* 0x00000008ff967819 */ /* 0x000fe40000011696 */
[----:B------:R-:W-:Y:S01]  /*77e0*/  LOP3.LUT R157, R157, 0xff, RZ, 0xc0, !PT ;  /* 0x000000ff9d9d7812 */ /* 0x000fe200078ec0ff */
[----:B------:R-:W1:Y:S01]  /*77f0*/  LDSM.16.MT88.4 R128, [R194+0xd000] ;  /* 0x00d00000c280783b */ /* 0x000e620000004200 */
[----:B------:R-:W-:Y:S02]  /*7800*/  PRMT R159, R159, 0x5410, R150 ;  /* 0x000054109f9f7816 */ /* 0x000fe40000000096 */
[----:B------:R-:W-:Y:S02]  /*7810*/  PRMT R157, R157, 0x5410, R120 ;  /* 0x000054109d9d7816 */ /* 0x000fe40000000078 */
[--C-:B------:R-:W-:Y:S02]  /*7820*/  HSET2.LE.AND R122, R121, R166.reuse, PT ;  /* 0x000000a6797a7233 */ /* 0x100fe40003803000 */
[--C-:B------:R-:W-:Y:S01]  /*7830*/  HSET2.LE.AND R120, R159, R166.reuse, PT ;  /* 0x000000a69f787233 */ /* 0x100fe20003803000 */
[C---:B----4-:R-:W-:Y:S01]  /*7840*/  HMMA.16816.F32 R104, R116.reuse, R24, R104 ;  /* 0x000000187468723c */ /* 0x050fe20000001868 */
[----:B------:R-:W4:Y:S02]  /*7850*/  LDSM.16.MT88.4 R136, [R193+0xd000] ;  /* 0x00d00000c188783b */ /* 0x000f240000004200 */
[----:B--2---:R-:W-:Y:S02]  /*7860*/  F2FP.F16.F32.PACK_AB R121, R134, R133 ;  /* 0x000000858679723e */ /* 0x004fe400000000ff */
[--C-:B------:R-:W-:Y:S01]  /*7870*/  HSET2.LE.AND R123, R123, R166.reuse, PT ;  /* 0x000000a67b7b7233 */ /* 0x100fe20003803000 */
[C---:B------:R-:W-:Y:S03]  /*7880*/  HMMA.16816.F32 R12, R116.reuse, R26, R12 ;  /* 0x0000001a740c723c */ /* 0x040fe6000000180c */
[----:B------:R-:W2:Y:S02]  /*7890*/  LDSM.16.MT88.4 R148, [R194+0xf000] ;  /* 0x00f00000c294783b */ /* 0x000ea40000004200 */
[----:B------:R-:W-:Y:S02]  /*78a0*/  F2FP.F16.F32.PACK_AB R24, R179, R178 ;  /* 0x000000b2b318723e */ /* 0x000fe400000000ff */
[----:B------:R-:W-:Y:S01]  /*78b0*/  LOP3.LUT R122, R122, R121, RZ, 0xc0, !PT ;  /* 0x000000797a7a7212 */ /* 0x000fe200078ec0ff */
[C---:B-----5:R-:W-:Y:S03]  /*78c0*/  HMMA.16816.F32 R108, R116.reuse, R20, R108 ;  /* 0x00000014746c723c */ /* 0x060fe6000000186c */
[--C-:B------:R-:W-:Y:S02]  /*78d0*/  HSET2.LE.AND R121, R157, R166.reuse, PT ;  /* 0x000000a69d797233 */ /* 0x100fe40003803000 */
[----:B------:R-:W-:Y:S01]  /*78e0*/  LOP3.LUT R123, R123, R24, RZ, 0xc0, !PT ;  /* 0x000000187b7b7212 */ /* 0x000fe200078ec0ff */
[----:B------:R-:W-:Y:S01]  /*78f0*/  HMMA.16816.F32 R112, R116, R22, R112 ;  /* 0x000000167470723c */ /* 0x000fe20000001870 */
[----:B------:R-:W5:Y:S04]  /*7900*/  LDSM.16.MT88.4 R156, [R192+0xf000] ;  /* 0x00f00000c09c783b */ /* 0x000f680000004200 */
[----:B---3--:R-:W-:Y:S01]  /*7910*/  F2FP.F16.F32.PACK_AB R25, R223, R214 ;  /* 0x000000d6df19723e */ /* 0x008fe200000000ff */
[----:B------:R-:W-:Y:S01]  /*7920*/  FADD.FTZ R214, R214, R171 ;  /* 0x000000abd6d67221 */ /* 0x000fe20000010000 */
[----:B-1----:R-:W-:Y:S01]  /*7930*/  F2FP.F16.F32.PACK_AB R24, R216, R225 ;  /* 0x000000e1d818723e */ /* 0x002fe200000000ff */
[----:B------:R-:W-:Y:S01]  /*7940*/  FADD.FTZ R225, R225, R172 ;  /* 0x000000ace1e17221 */ /* 0x000fe20000010000 */
[----:B------:R-:W1:Y:S02]  /*7950*/  LDSM.16.MT88.4 R20, [R196+0x11000] ;  /* 0x01100000c414783b */ /* 0x000e640000004200 */
[----:B------:R-:W-:Y:S01]  /*7960*/  LOP3.LUT R120, R120, R25, RZ, 0xc0, !PT ;  /* 0x0000001978787212 */ /* 0x000fe200078ec0ff */
[----:B------:R-:W-:Y:S01]  /*7970*/  FADD.FTZ R214, R223, R214 ;  /* 0x000000d6dfd67221 */ /* 0x000fe20000010000 */
[----:B------:R-:W-:Y:S01]  /*7980*/  LOP3.LUT R121, R121, R24, RZ, 0xc0, !PT ;  /* 0x0000001879797212 */ /* 0x000fe200078ec0ff */
[----:B------:R-:W-:Y:S02]  /*7990*/  FADD.FTZ R225, R216, R225 ;  /* 0x000000e1d8e17221 */ /* 0x000fe40000010000 */
[----:B------:R-:W-:Y:S01]  /*79a0*/  FADD.FTZ R133, R133, R214 ;  /* 0x000000d685857221 */ /* 0x000fe20000010000 */
[----:B------:R-:W3:Y:S01]  /*79b0*/  LDSM.16.MT88.4 R24, [R194+0x11000] ;  /* 0x01100000c218783b */ /* 0x000ee20000004200 */
[----:B------:R-:W-:Y:S02]  /*79c0*/  FADD.FTZ R178, R178, R225 ;  /* 0x000000e1b2b27221 */ /* 0x000fe40000010000 */
[C---:B------:R-:W-:Y:S05]  /*79d0*/  HMMA.16816.F32 R4, R120.reuse, R124, R4 ;  /* 0x0000007c7804723c */ /* 0x040fea0000001804 */
[----:B------:R-:W3:Y:S01]  /*79e0*/  LDSM.16.MT88.4 R116, [R193+0x11000] ;  /* 0x01100000c174783b */ /* 0x000ee20000004200 */
[C---:B------:R-:W-:Y:S05]  /*79f0*/  HMMA.16816.F32 R8, R120.reuse, R126, R8 ;  /* 0x0000007e7808723c */ /* 0x040fea0000001808 */
[----:B------:R-:W-:Y:S01]  /*7a00*/  FADD.FTZ R133, R134, R133 ;  /* 0x0000008586857221 */ /* 0x000fe20000010000 */
[C---:B------:R-:W-:Y:S01]  /*7a10*/  HMMA.16816.F32 R36, R120.reuse, R128, R36 ;  /* 0x000000807824723c */ /* 0x040fe20000001824 */
[----:B------:R-:W-:Y:S04]  /*7a20*/  LDSM.16.MT88.4 R124, [R196+0xd800] ;  /* 0x00d80000c47c783b */ /* 0x000fe80000004200 */
[----:B------:R-:W-:Y:S01]  /*7a30*/  FADD.FTZ R179, R179, R178 ;  /* 0x000000b2b3b37221 */ /* 0x000fe20000010000 */
[C---:B------:R-:W-:Y:S06]  /*7a40*/  HMMA.16816.F32 R40, R120.reuse, R130, R40 ;  /* 0x000000827828723c */ /* 0x040fec0000001828 */
[C---:B----4-:R-:W-:Y:S06]  /*7a50*/  HMMA.16816.F32 R44, R120.reuse, R136, R44 ;  /* 0x00000088782c723c */ /* 0x050fec000000182c */
        /* <DEDUP_REMOVED lines=13> */
[C---:B------:R-:W-:Y:S04]  /*7b30*/  HMMA.16816.F32 R72, R120.reuse, R150, R72 ;  /* 0x000000967848723c */ /* 0x040fe80000001848 */
[----:B------:R-:W-:Y:S02]  /*7b40*/  FFMA.FTZ R144, R32, UR4, -R168 ;  /* 0x0000000420907c23 */ /* 0x000fe400080108a8 */
[C---:B------:R-:W-:Y:S02]  /*7b50*/  HMMA.16816.F32 R76, R120.reuse, R152, R76 ;  /* 0x00000098784c723c */ /* 0x040fe4000000184c */
[----:B------:R-:W-:Y:S03]  /*7b60*/  MUFU.EX2 R146, R146 ;  /* 0x0000009200927308 */ /* 0x000fe60000000800 */
[----:B------:R-:W-:Y:S01]  /*7b70*/  FFMA.FTZ R169, R35, UR4, -R169 ;  /* 0x0000000423a97c23 */ /* 0x000fe200080108a9 */
[C---:B------:R-:W-:Y:S06]  /*7b80*/  HMMA.16816.F32 R80, R120.reuse, R154, R80 ;  /* 0x0000009a7850723c */ /* 0x040fec0000001850 */
[----:B------:R-:W-:Y:S01]  /*7b90*/  MUFU.EX2 R144, R144 ;  /* 0x0000009000907308 */ /* 0x000fe20000000800 */
[----:B------:R-:W-:Y:S01]  /*7ba0*/  LOP3.LUT R28, R227, UR26, R222, 0x96, !PT ;  /* 0x0000001ae31c7c12 */ /* 0x000fe2000f8e96de */
[C---:B-----5:R-:W-:Y:S03]  /*7bb0*/  HMMA.16816.F32 R84, R120.reuse, R156, R84 ;  /* 0x0000009c7854723c */ /* 0x060fe60000001854 */
[--C-:B------:R-:W-:Y:S03]  /*7bc0*/  FFMA.FTZ R141, R29, UR4, -R168.reuse ;  /* 0x000000041d8d7c23 */ /* 0x100fe600080108a8 */
[C---:B------:R-:W-:Y:S02]  /*7bd0*/  HMMA.16816.F32 R88, R120.reuse, R158, R88 ;  /* 0x0000009e7858723c */ /* 0x040fe40000001858 */
[----:B------:R-:W-:Y:S03]  /*7be0*/  MUFU.EX2 R169, R169 ;  /* 0x000000a900a97308 */ /* 0x000fe60000000800 */
[----:B------:R-:W-:Y:S01]  /*7bf0*/  IMAD.WIDE.U32 R28, R28, -0x2daee0ad, RZ ;  /* 0xd2511f531c1c7825 */ /* 0x000fe200078e00ff */
[C---:B-1----:R-:W-:Y:S06]  /*7c00*/  HMMA.16816.F32 R92, R120.reuse, R20, R92 ;  /* 0x00000014785c723c */ /* 0x042fec000000185c */
[----:B------:R-:W-:Y:S01]  /*7c10*/  MUFU.EX2 R141, R141 ;  /* 0x0000008d008d7308 */ /* 0x000fe20000000800 */
[----:B------:R-:W-:Y:S01]  /*7c20*/  FFMA.FTZ R168, R33, UR4, -R168 ;  /* 0x0000000421a87c23 */ /* 0x000fe200080108a8 */
[C---:B------:R-:W-:Y:S01]  /*7c30*/  HMMA.16816.F32 R96, R120.reuse, R22, R96 ;  /* 0x000000167860723c */ /* 0x040fe20000001860 */
[----:B------:R-:W1:Y:S02]  /*7c40*/  LDSM.16.MT88.4 R20, [R192+0x11000] ;  /* 0x01100000c014783b */ /* 0x000e640000004200 */
[----:B------:R-:W-:Y:S03]  /*7c50*/  LOP3.LUT R224, R29, UR37, R224, 0x96, !PT ;  /* 0x000000251de07c12 */ /* 0x000fe6000f8e96e0 */
[C---:B---3--:R-:W-:Y:S02]  /*7c60*/  HMMA.16816.F32 R16, R120.reuse, R24, R16 ;  /* 0x000000187810723c */ /* 0x048fe40000001810 */
[----:B------:R-:W2:Y:S01]  /*7c70*/  MUFU.EX2 R145, R168 ;  /* 0x000000a800917308 */ /* 0x000ea20000000800 */
[----:B------:R-:W-:Y:S02]  /*7c80*/  LDSM.16.MT88.4 R32, [R193+0xd800] ;  /* 0x00d80000c120783b */ /* 0x000fe40000004200 */
[C---:B------:R-:W-:Y:S01]  /*7c90*/  LOP3.LUT R131, R28.reuse, 0xff, RZ, 0xc0, !PT ;  /* 0x000000ff1c837812 */ /* 0x040fe200078ec0ff */
[C---:B------:R-:W-:Y:S06]  /*7ca0*/  HMMA.16816.F32 R100, R120.reuse, R26, R100 ;  /* 0x0000001a7864723c */ /* 0x040fec0000001864 */
[----:B------:R-:W3:Y:S01]  /*7cb0*/  MUFU.EX2 R143, R143 ;  /* 0x0000008f008f7308 */ /* 0x000ee20000000800 */
[----:B------:R-:W-:Y:S01]  /*7cc0*/  LOP3.LUT R25, R28, 0xffff, RZ, 0xc0, !PT ;  /* 0x0000ffff1c197812 */ /* 0x000fe200078ec0ff */
[C---:B------:R-:W-:Y:S03]  /*7cd0*/  HMMA.16816.F32 R104, R120.reuse, R116, R104 ;  /* 0x000000747868723c */ /* 0x040fe60000001868 */
[--C-:B------:R-:W-:Y:S03]  /*7ce0*/  SHF.R.U32.HI R24, RZ, 0x10, R28.reuse ;  /* 0x00000010ff187819 */ /* 0x100fe6000001161c */
[C---:B------:R-:W-:Y:S05]  /*7cf0*/  HMMA.16816.F32 R12, R120.reuse, R118, R12 ;  /* 0x00000076780c723c */ /* 0x040fea000000180c */
[----:B------:R-:W-:Y:S02]  /*7d00*/  SHF.R.U32.HI R27, RZ, 0x18, R28 ;  /* 0x00000018ff1b7819 */ /* 0x000fe4000001161c */
[----:B------:R-:W4:Y:S01]  /*7d10*/  LDSM.16.MT88.4 R28, [R194+0xd800] ;  /* 0x00d80000c21c783b */ /* 0x000f220000004200 */
[----:B------:R-:W-:Y:S03]  /*7d20*/  SHF.R.U32.HI R116, RZ, 0x8, R25 ;  /* 0x00000008ff747819 */ /* 0x000fe60000011619 */
[C---:B------:R-:W-:Y:S02]  /*7d30*/  LOP3.LUT R26, R224.reuse, 0xffff, RZ, 0xc0, !PT ;  /* 0x0000ffffe01a7812 */ /* 0x040fe400078ec0ff */
[----:B------:R-:W-:Y:S02]  /*7d40*/  SHF.R.U32.HI R25, RZ, 0x10, R224 ;  /* 0x00000010ff197819 */ /* 0x000fe400000116e0 */
[----:B------:R-:W-:Y:S01]  /*7d50*/  LOP3.LUT R129, R224, 0xff, RZ, 0xc0, !PT ;  /* 0x000000ffe0817812 */ /* 0x000fe200078ec0ff */
[C---:B-1----:R-:W-:Y:S03]  /*7d60*/  HMMA.16816.F32 R108, R120.reuse, R20, R108 ;  /* 0x00000014786c723c */ /* 0x042fe6000000186c */
[----:B------:R-:W-:Y:S02]  /*7d70*/  SHF.R.U32.HI R26, RZ, 0x8, R26 ;  /* 0x00000008ff1a7819 */ /* 0x000fe4000001161a */
[----:B------:R-:W-:Y:S01]  /*7d80*/  LOP3.LUT R24, R24, 0xff, RZ, 0xc0, !PT ;  /* 0x000000ff18187812 */ /* 0x000fe200078ec0ff */
[----:B------:R-:W-:Y:S05]  /*7d90*/  HMMA.16816.F32 R112, R120, R22, R112 ;  /* 0x000000167870723c */ /* 0x000fea0000001870 */
[----:B------:R-:W-:Y:S02]  /*7da0*/  SHF.R.U32.HI R224, RZ, 0x18, R224 ;  /* 0x00000018ffe07819 */ /* 0x000fe400000116e0 */
[----:B------:R-:W-:Y:S04]  /*7db0*/  LOP3.LUT R25, R25, 0xff, RZ, 0xc0, !PT ;  /* 0x000000ff19197812 */ /* 0x000fe800078ec0ff */
[----:B------:R-:W-:Y:S02]  /*7dc0*/  PRMT R131, R131, 0x5410, R116 ;  /* 0x0000541083837816 */ /* 0x000fe40000000074 */
[----:B------:R-:W-:Y:S01]  /*7dd0*/  PRMT R27, R24, 0x5410, R27 ;  /* 0x00005410181b7816 */ /* 0x000fe2000000001b */
[----:B------:R-:W1:Y:S01]  /*7de0*/  LDSM.16.MT88.4 R116, [R192+0xd800] ;  /* 0x00d80000c074783b */ /* 0x000e620000004200 */
        /* <DEDUP_REMOVED lines=8> */
[----:B------:R-:W-:Y:S01]  /*7e70*/  F2FP.F16.F32.PACK_AB R129, R141, R140 ;  /* 0x0000008c8d81723e */ /* 0x000fe200000000ff */
[----:B------:R-:W-:Y:S01]  /*7e80*/  FADD.FTZ R140, R140, R133 ;  /* 0x000000858c8c7221 */ /* 0x000fe20000010000 */
[----:B---3--:R-:W-:Y:S01]  /*7e90*/  F2FP.F16.F32.PACK_AB R128, R143, R142 ;  /* 0x0000008e8f80723e */ /* 0x008fe200000000ff */
[----:B------:R-:W-:Y:S01]  /*7ea0*/  FADD.FTZ R142, R142, R179 ;  /* 0x000000b38e8e7221 */ /* 0x000fe20000010000 */
[----:B------:R-:W-:Y:S01]  /*7eb0*/  LOP3.LUT R26, R26, R21, RZ, 0xc0, !PT ;  /* 0x000000151a1a7212 */ /* 0x000fe200078ec0ff */
[----:B------:R-:W-:Y:S01]  /*7ec0*/  FADD.FTZ R141, R141, R140 ;  /* 0x0000008c8d8d7221 */ /* 0x000fe20000010000 */
[----:B------:R-:W-:Y:S01]  /*7ed0*/  LOP3.LUT R27, R27, R20, RZ, 0xc0, !PT ;  /* 0x000000141b1b7212 */ /* 0x000fe200078ec0ff */
[----:B------:R-:W-:Y:S01]  /*7ee0*/  FADD.FTZ R143, R143, R142 ;  /* 0x0000008e8f8f7221 */ /* 0x000fe20000010000 */
[----:B------:R-:W-:Y:S01]  /*7ef0*/  LOP3.LUT R24, R24, R129, RZ, 0xc0, !PT ;  /* 0x0000008118187212 */ /* 0x000fe200078ec0ff */
[----:B------:R-:W2:Y:S01]  /*7f00*/  LDSM.16.MT88.4 R20, [R194+0xf800] ;  /* 0x00f80000c214783b */ /* 0x000ea20000004200 */
[----:B------:R-:W-:Y:S01]  /*7f10*/  LOP3.LUT R25, R25, R128, RZ, 0xc0, !PT ;  /* 0x0000008019197212 */ /* 0x000fe200078ec0ff */
[----:B------:R-:W-:Y:S01]  /*7f20*/  FADD.FTZ R144, R144, R141 ;  /* 0x0000008d90907221 */ /* 0x000fe20000010000 */
[----:B------:R-:W-:Y:S01]  /*7f30*/  MOV R133, R132 ;  /* 0x0000008400857202 */ /* 0x000fe20000000f00 */
[----:B------:R-:W-:Y:S02]  /*7f40*/  FADD.FTZ R146, R146, R143 ;  /* 0x0000008f92927221 */ /* 0x000fe40000010000 */
[----:B------:R-:W-:Y:S02]  /*7f50*/  FADD.FTZ R217, R145, R144 ;  /* 0x0000009091d97221 */ /* 0x000fe40000010000 */
[C---:B------:R-:W-:Y:S01]  /*7f60*/  HMMA.16816.F32 R128, R24.reuse, R124, R4 ;  /* 0x0000007c1880723c */ /* 0x040fe20000001804 */
[----:B------:R-:W3:Y:S04]  /*7f70*/  LDSM.16.MT88.4 R4, [R193+0xf800] ;  /* 0x00f80000c104783b */ /* 0x000ee80000004200 */
[----:B------:R-:W-:Y:S01]  /*7f80*/  FADD.FTZ R215, R169, R146 ;  /* 0x00000092a9d77221 */ /* 0x000fe20000010000 */
[C---:B------:R-:W-:Y:S03]  /*7f90*/  HMMA.16816.F32 R124, R24.reuse, R126, R8 ;  /* 0x0000007e187c723c */ /* 0x040fe60000001808 */
[----:B------:R-:W5:Y:S03]  /*7fa0*/  LDSM.16.MT88.4 R8, [R192+0xf800] ;  /* 0x00f80000c008783b */ /* 0x000f660000004200 */
[C---:B----4-:R-:W-:Y:S06]  /*7fb0*/  HMMA.16816.F32 R36, R24.reuse, R28, R36 ;  /* 0x0000001c1824723c */ /* 0x050fec0000001824 */
[C---:B------:R-:W-:Y:S01]  /*7fc0*/  HMMA.16816.F32 R40, R24.reuse, R30, R40 ;  /* 0x0000001e1828723c */ /* 0x040fe20000001828 */
[----:B------:R-:W4:Y:S05]  /*7fd0*/  LDSM.16.MT88.4 R28, [R196+0x11800] ;  /* 0x01180000c41c783b */ /* 0x000f2a0000004200 */
[C---:B------:R-:W-:Y:S06]  /*7fe0*/  HMMA.16816.F32 R44, R24.reuse, R32, R44 ;  /* 0x00000020182c723c */ /* 0x040fec000000182c */
[C---:B------:R-:W-:Y:S01]  /*7ff0*/  HMMA.16816.F32 R48, R24.reuse, R34, R48 ;  /* 0x000000221830723c */ /* 0x040fe20000001830 */
[----:B------:R-:W4:Y:S05]  /*8000*/  LDSM.16.MT88.4 R32, [R194+0x11800] ;  /* 0x01180000c220783b */ /* 0x000f2a0000004200 */
[C---:B-1----:R-:W-:Y:S06]  /*8010*/  HMMA.16816.F32 R52, R24.reuse, R116, R52 ;  /* 0x000000741834723c */ /* 0x042fec0000001834 */
[C---:B------:R-:W-:Y:S01]  /*8020*/  HMMA.16816.F32 R56, R24.reuse, R118, R56 ;  /* 0x000000761838723c */ /* 0x040fe20000001838 */
[----:B------:R-:W1:Y:S05]  /*8030*/  LDSM.16.MT88.4 R116, [R193+0x11800] ;  /* 0x01180000c174783b */ /* 0x000e6a0000004200 */
[C---:B------:R-:W-:Y:S06]  /*8040*/  HMMA.16816.F32 R60, R24.reuse, R136, R60 ;  /* 0x00000088183c723c */ /* 0x040fec000000183c */
[C---:B------:R-:W-:Y:S06]  /*8050*/  HMMA.16816.F32 R64, R24.reuse, R138, R64 ;  /* 0x0000008a1840723c */ /* 0x040fec0000001840 */
[C---:B--2---:R-:W-:Y:S06]  /*8060*/  HMMA.16816.F32 R68, R24.reuse, R20, R68 ;  /* 0x000000141844723c */ /* 0x044fec0000001844 */
[C---:B------:R-:W-:Y:S01]  /*8070*/  HMMA.16816.F32 R72, R24.reuse, R22, R72 ;  /* 0x000000161848723c */ /* 0x040fe20000001848 */
[----:B------:R-:W2:Y:S05]  /*8080*/  LDSM.16.MT88.4 R20, [R192+0x11800] ;  /* 0x01180000c014783b */ /* 0x000eaa0000004200 */
[C---:B---3--:R-:W-:Y:S06]  /*8090*/  HMMA.16816.F32 R76, R24.reuse, R4, R76 ;  /* 0x00000004184c723c */ /* 0x048fec000000184c */
[C---:B------:R-:W-:Y:S06]  /*80a0*/  HMMA.16816.F32 R80, R24.reuse, R6, R80 ;  /* 0x000000061850723c */ /* 0x040fec0000001850 */
[C---:B-----5:R-:W-:Y:S06]  /*80b0*/  HMMA.16816.F32 R84, R24.reuse, R8, R84 ;  /* 0x000000081854723c */ /* 0x060fec0000001854 */
[C---:B------:R-:W-:Y:S06]  /*80c0*/  HMMA.16816.F32 R88, R24.reuse, R10, R88 ;  /* 0x0000000a1858723c */ /* 0x040fec0000001858 */
[C---:B----4-:R-:W-:Y:S06]  /*80d0*/  HMMA.16816.F32 R92, R24.reuse, R28, R92 ;  /* 0x0000001c185c723c */ /* 0x050fec000000185c */
[C---:B------:R-:W-:Y:S06]  /*80e0*/  HMMA.16816.F32 R96, R24.reuse, R30, R96 ;  /* 0x0000001e1860723c */ /* 0x040fec0000001860 */
[C---:B------:R-:W-:Y:S06]  /*80f0*/  HMMA.16816.F32 R120, R24.reuse, R32, R16 ;  /* 0x000000201878723c */ /* 0x040fec0000001810 */
[C---:B------:R-:W-:Y:S06]  /*8100*/  HMMA.16816.F32 R100, R24.reuse, R34, R100 ;  /* 0x000000221864723c */ /* 0x040fec0000001864 */
[C---:B-1----:R-:W-:Y:S06]  /*8110*/  HMMA.16816.F32 R104, R24.reuse, R116, R104 ;  /* 0x000000741868723c */ /* 0x042fec0000001868 */
[C---:B------:R-:W-:Y:S06]  /*8120*/  HMMA.16816.F32 R116, R24.reuse, R118, R12 ;  /* 0x000000761874723c */ /* 0x040fec000000180c */
[C---:B--2---:R-:W-:Y:S06]  /*8130*/  HMMA.16816.F32 R108, R24.reuse, R20, R108 ;  /* 0x00000014186c723c */ /* 0x044fec000000186c */
[----:B------:R-:W-:Y:S01]  /*8140*/  HMMA.16816.F32 R112, R24, R22, R112 ;  /* 0x000000161870723c */ /* 0x000fe20000001870 */
[----:B------:R-:W-:Y:S11]  /*8150*/  @!UPT UIADD3 URZ, URZ, URZ, URZ ;  /* 0x0000003f3f3ff290 */ /* 0x000ff6000fffe03f */
[----:B------:R-:W-:Y:S01]  /*8160*/  @!UPT UIADD3 URZ, URZ, URZ, URZ ;  /* 0x0000003f3f3ff290 */ /* 0x000fe2000fffe03f */
[----:B------:R-:W-:Y:S11]  /*8170*/  @P0 BRA `(.L_x_733) ;  /* 0xffffffd000300947 */ /* 0x000ff6000383ffff */
.L_x_732:
        /* <DEDUP_REMOVED lines=13> */
[CC--:B------:R-:W-:Y:S02]  /*8250*/  LEA.HI R8, R0.reuse, R5.reuse, RZ, 0x2 ;  /* 0x0000000500087211 */ /* 0x0c0fe400078f10ff */
[----:B------:R-:W-:Y:S02]  /*8260*/  LEA.HI R0, R0, R5, RZ, 0x5 ;  /* 0x0000000500007211 */ /* 0x000fe400078f28ff */
        /* <DEDUP_REMOVED lines=9> */
[----:B------:R-:W-:Y:S01]  /*8300*/  IADD3 R8, -R8, R5, RZ ;  /* 0x0000000508087210 */ /* 0x000fe20007ffe1ff */
[----:B------:R-:W1:Y:S01]  /*8310*/  @P3 MUFU.RCP R9, R4 ;  /* 0x0000000400093308 */ /* 0x000e620000001000 */
[----:B------:R-:W-:Y:S02]  /*8320*/  IADD3 R6, R7, -R6, RZ ;  /* 0x8000000607067210 */ /* 0x000fe40007ffe0ff */
[----:B------:R-:W-:Y:S02]  /*8330*/  SHF.R.S32.HI R7, RZ, 0x5, R0 ;  /* 0x00000005ff077819 */ /* 0x000fe40000011400 */
[----:B------:R-:W-:Y:S02]  /*8340*/  R2P PR, R6, 0x6 ;  /* 0x0000000606007804 */ /* 0x000fe40000000000 */
[----:B------:R-:W-:Y:S01]  /*8350*/  LEA R8, R7, R8, 0x9 ;  /* 0x0000000807087211 */ /* 0x000fe200078e48ff */
[----:B------:R-:W2:Y:S01]  /*8360*/  @P0 MUFU.RCP R10, R2 ;  /* 0x00000002000a0308 */ /* 0x000ea20000001000 */
[----:B-1----:R-:W-:-:S04]  /*8370*/  FMUL.FTZ R9, R9, UR4 ;  /* 0x0000000409097c20 */ /* 0x002fc80008410000 */
        /* <DEDUP_REMOVED lines=57> */
[----:B-1----:R-:W-:Y:S01]  /*8710*/  ULEA UR4, UR4, UR5, 0x18 ;  /* 0x0000000504047291 */ /* 0x002fe2000f8ec03f */
[----:B------:R-:W-:Y:S01]  /*8720*/  LOP3.LUT R6, R6, 0x1, RZ, 0xc0, !PT ;  /* 0x0000000106067812 */ /* 0x000fe200078ec0ff */
[C---:B------:R-:W-:Y:S01]  /*8730*/  FMUL.FTZ R40, R9.reuse, R40 ;  /* 0x0000002809287220 */ /* 0x040fe20000410000 */
[----:B------:R-:W-:Y:S01]  /*8740*/  LOP3.LUT R10, R10, 0x1c0, RZ, 0xc0, !PT ;  /* 0x000001c00a0a7812 */ /* 0x000fe200078ec0ff */
[C---:B------:R-:W-:Y:S01]  /*8750*/  FMUL.FTZ R41, R9.reuse, R41 ;  /* 0x0000002909297220 */ /* 0x040fe20000410000 */
[----:B------:R-:W-:Y:S01]  /*8760*/  ISETP.NE.U32.AND P4, PT, R6, 0x1, PT ;  /* 0x000000010600780c */ /* 0x000fe20003f85070 */
[C---:B------:R-:W-:Y:S01]  /*8770*/  FMUL.FTZ R44, R9.reuse, R44 ;  /* 0x0000002c092c7220 */ /* 0x040fe20000410000 */
[----:B------:R-:W-:Y:S01]  /*8780*/  LEA.HI R11, R10, R10, RZ, 0x1d ;  /* 0x0000000a0a0b7211 */ /* 0x000fe200078fe8ff */
[C---:B------:R-:W-:Y:S01]  /*8790*/  FMUL.FTZ R45, R9.reuse, R45 ;  /* 0x0000002d092d7220 */ /* 0x040fe20000410000 */
[----:B------:R-:W-:Y:S01]  /*87a0*/  MOV R6, 0x20 ;  /* 0x0000002000067802 */ /* 0x000fe20000000f00 */
[C---:B------:R-:W-:Y:S01]  /*87b0*/  FMUL.FTZ R48, R9.reuse, R48 ;  /* 0x0000003009307220 */ /* 0x040fe20000410000 */
[----:B------:R-:W-:Y:S01]  /*87c0*/  LEA R8, R8, R11, 0x1 ;  /* 0x0000000b08087211 */ /* 0x000fe200078e08ff */
[C---:B------:R-:W-:Y:S01]  /*87d0*/  FMUL.FTZ R49, R9.reuse, R49 ;  /* 0x0000003109317220 */ /* 0x040fe20000410000 */
[----:B------:R-:W-:Y:S01]  /*87e0*/  SEL R6, R6, 0xffffffe0, !P1 ;  /* 0xffffffe006067807 */ /* 0x000fe20004800000 */
        /* <DEDUP_REMOVED lines=101> */
[----:B------:R-:W-:Y:S01]  /*8e40*/  FMUL.FTZ R9, R9, R113 ;  /* 0x0000007109097220 */ /* 0x000fe20000410000 */
[----:B------:R-:W-:Y:S01]  /*8e50*/  @UP0 UIMAD UR6, UR23, UR5, UR11 ;  /* 0x00000005170602a4 */ /* 0x000fe2000f8e020b */
        /* <DEDUP_REMOVED lines=26> */
[----:B------:R-:W2:Y:S03]  /*9000*/  S2R R6, SR_TID.X ;  /* 0x0000000000067919 */ /* 0x000ea60000002100 */
[----:B------:R1:W-:Y:S01]  /*9010*/  STS [R25+0x2000], R88 ;  /* 0x0020005819007388 */ /* 0x0003e20000000800 */
[----:B------:R-:W-:Y:S05]  /*9020*/  @P1 BRA `(.L_x_736) ;  /* 0x00000000001c1947 */ /* 0x000fea0003800000 */
[----:B------:R-:W3:Y:S01]  /*9030*/  S2UR UR7, SR_CTAID.Y ;  /* 0x00000000000779c3 */ /* 0x000ee20000002600 */
[----:B------:R-:W-:Y:S01]  /*9040*/  ULDC.64 UR4, c[0x0][0x290] ;  /* 0x0000a40000047ab9 */ /* 0x000fe20000000a00 */
[----:B---3--:R-:W-:Y:S02]  /*9050*/  USHF.R.S32.HI UR6, URZ, 0x1f, UR7 ;  /* 0x0000001f3f067899 */ /* 0x008fe40008011407 */
[----:B------:R-:W-:Y:S02]  /*9060*/  UIMAD.WIDE.U32 UR10, UR7, UR4, URZ ;  /* 0x00000004070a72a5 */ /* 0x000fe4000f8e003f */
[----:B------:R-:W-:-:S04]  /*9070*/  UIMAD UR6, UR6, UR4, URZ ;  /* 0x00000004060672a4 */ /* 0x000fc8000f8e023f */
[----:B------:R-:W-:-:S04]  /*9080*/  UIMAD UR6, UR7, UR5, UR6 ;  /* 0x00000005070672a4 */ /* 0x000fc8000f8e0206 */
[----:B------:R-:W-:-:S12]  /*9090*/  UIADD3 UR6, UR11, UR6, URZ ;  /* 0x000000060b067290 */ /* 0x000fd8000fffe03f */
.L_x_736:
[----:B------:R-:W-:Y:S01]  /*90a0*/  ULDC.U8 UR5, c[0x0][0x3d9] ;  /* 0x0000f64000057ab9 */ /* 0x000fe20000000000 */
[----:B------:R-:W-:Y:S01]  /*90b0*/  STS [R25+0x2400], R90 ;  /* 0x0024005a19007388 */ /* 0x000fe20000000800 */
[----:B------:R-:W-:Y:S01]  /*90c0*/  ISETP.NE.AND P2, PT, RZ, UR5, PT ;  /* 0x00000005ff007c0c */ /* 0x000fe2000bf45270 */
[----:B------:R-:W-:Y:S01]  /*90d0*/  ULDC.U8 UR8, c[0x0][0x3d8] ;  /* 0x0000f60000087ab9 */ /* 0x000fe20000000000 */
[----:B------:R-:W3:Y:S01]  /*90e0*/  @P3 MUFU.LG2 R4, R4 ;  /* 0x0000000400043308 */ /* 0x000ee20000000c00 */
[----:B------:R-:W-:Y:S01]  /*90f0*/  STS [R11+0x4000], R92 ;  /* 0x0040005c0b007388 */ /* 0x000fe20000000800 */
[----:B------:R-:W-:Y:S01]  /*9100*/  ISETP.NE.AND P4, PT, RZ, UR8, PT ;  /* 0x00000008ff007c0c */ /* 0x000fe2000bf85270 */
[----:B------:R-:W4:Y:S01]  /*9110*/  S2UR UR4, SR_CTAID.X ;  /* 0x00000000000479c3 */ /* 0x000f220000002500 */
[----:B------:R-:W-:Y:S01]  /*9120*/  LOP3.LUT R0, R0, 0xffffffe0, RZ, 0xc0, !PT ;  /* 0xffffffe000007812 */ /* 0x000fe200078ec0ff */
[----:B------:R1:W-:Y:S01]  /*9130*/  STS [R11+0x4400], R94 ;  /* 0x0044005e0b007388 */ /* 0x0003e20000000800 */
[----:B------:R-:W-:Y:S01]  /*9140*/  ISETP.EQ.AND P4, PT, RZ, UR5, P4 ;  /* 0x00000005ff007c0c */ /* 0x000fe2000a782270 */
[----:B------:R-:W2:Y:S02]  /*9150*/  S2R R10, SR_CTAID.Z ;  /* 0x00000000000a7919 */ /* 0x000ea40000002700 */
[----:B------:R-:W-:-:S02]  /*9160*/  IMAD.IADD R5, R5, 0x1, -R0 ;  /* 0x0000000105057824 */ /* 0x000fc400078e0a00 */
[----:B------:R-:W5:Y:S01]  /*9170*/  @P2 LDC.64 R8, c[0x0][0x2c0] ;  /* 0x0000b000ff082b82 */ /* 0x000f620000000a00 */
[----:B------:R-:W-:Y:S01]  /*9180*/  @P2 IMAD.MOV.U32 R0, RZ, RZ, 0x1 ;  /* 0x00000001ff002424 */ /* 0x000fe200078e00ff */
[----:B------:R-:W-:Y:S04]  /*9190*/  STS [R13+0x4000], R96 ;  /* 0x004000600d007388 */ /* 0x000fe80000000800 */
[----:B------:R2:W-:Y:S02]  /*91a0*/  STS [R13+0x4400], R98 ;  /* 0x004400620d007388 */ /* 0x0005e40000000800 */
[----:B------:R-:W3:Y:S01]  /*91b0*/  @P2 LDC R24, c[0x0][0x2c0] ;  /* 0x0000b000ff182b82 */ /* 0x000ee20000000800 */
[----:B------:R-:W-:Y:S01]  /*91c0*/  @!P4 PLOP3.LUT P1, PT, PT, PT, PT, 0x8, 0x0 ;  /* 0x000000000000c81c */ /* 0x000fe20003f2e170 */
[----:B------:R-:W-:Y:S01]  /*91d0*/  STS [R15+0x4000], R120 ;  /* 0x004000780f007388 */ /* 0x000fe20000000800 */
[----:B------:R-:W-:-:S03]  /*91e0*/  @!P4 CS2R R32, SRZ ;  /* 0x000000000020c805 */ /* 0x000fc6000001ff00 */
[----:B------:R-:W-:Y:S04]  /*91f0*/  STS [R15+0x4400], R122 ;  /* 0x0044007a0f007388 */ /* 0x000fe80000000800 */
[----:B------:R-:W-:Y:S01]  /*9200*/  STS [R17+0x4000], R100 ;  /* 0x0040006411007388 */ /* 0x000fe20000000800 */
[----:B-1----:R-:W1:Y:S01]  /*9210*/  S2R R11, SR_CTAID.Y ;  /* 0x00000000000b7919 */ /* 0x002e620000002600 */
[----:B-----5:R-:W-:Y:S02]  /*9220*/  @P2 IMAD R9, R9, R8, RZ ;  /* 0x0000000809092224 */ /* 0x020fe400078e02ff */
[----:B------:R-:W-:Y:S04]  /*9230*/  STS [R17+0x4400], R102 ;  /* 0x0044006611007388 */ /* 0x000fe80000000800 */
[----:B------:R-:W-:Y:S01]  /*9240*/  STS [R19+0x4000], R104 ;  /* 0x0040006813007388 */ /* 0x000fe20000000800 */
[----:B--2---:R-:W-:-:S03]  /*9250*/  SHF.R.S32.HI R13, RZ, 0x1f, R6 ;  /* 0x0000001fff0d7819 */ /* 0x004fc60000011406 */
[----:B------:R-:W-:Y:S01]  /*9260*/  STS [R19+0x4400], R106 ;  /* 0x0044006a13007388 */ /* 0x000fe20000000800 */
[----:B------:R-:W-:-:S03]  /*9270*/  LEA.HI R30, R13, R6, RZ, 0x3 ;  /* 0x000000060d1e7211 */ /* 0x000fc600078f18ff */
[----:B------:R-:W-:Y:S04]  /*9280*/  STS [R21+0x4000], R116 ;  /* 0x0040007415007388 */ /* 0x000fe80000000800 */
[----:B------:R-:W-:Y:S04]  /*9290*/  STS [R21+0x4400], R118 ;  /* 0x0044007615007388 */ /* 0x000fe80000000800 */
[----:B------:R-:W-:Y:S04]  /*92a0*/  STS [R23+0x4000], R108 ;  /* 0x0040006c17007388 */ /* 0x000fe80000000800 */
[----:B------:R-:W-:Y:S04]  /*92b0*/  STS [R23+0x4400], R110 ;  /* 0x0044006e17007388 */ /* 0x000fe80000000800 */
[----:B------:R-:W-:Y:S04]  /*92c0*/  STS [R25+0x4000], R112 ;  /* 0x0040007019007388 */ /* 0x000fe80000000800 */
[----:B------:R2:W-:Y:S02]  /*92d0*/  STS [R25+0x4400], R114 ;  /* 0x0044007219007388 */ /* 0x0005e40000000800 */
[----:B--2---:R-:W-:Y:S01]  /*92e0*/  LOP3.LUT R25, R30, 0xfffffff8, RZ, 0xc0, !PT ;  /* 0xfffffff81e197812 */ /* 0x004fe200078ec0ff */
[----:B-1-34-:R-:W-:Y:S06]  /*92f0*/  @!P4 BRA `(.L_x_737) ;  /* 0x000000000020c947 */ /* 0x01afec0003800000 */
[----:B------:R-:W1:Y:S01]  /*9300*/  S2UR UR5, SR_CTAID.Y ;  /* 0x00000000000579c3 */ /* 0x000e620000002600 */
[----:B------:R-:W-:Y:S01]  /*9310*/  ULDC UR7, c[0x0][0x2c4] ;  /* 0x0000b10000077ab9 */ /* 0x000fe20000000800 */
[----:B------:R-:W-:Y:S01]  /*9320*/  PLOP3.LUT P1, PT, PT, PT, PT, 0x80, 0x0 ;  /* 0x000000000000781c */ /* 0x000fe20003f2f070 */
[----:B-1----:R-:W-:-:S04]  /*9330*/  UIMAD UR5, UR5, UR7, URZ ;  /* 0x00000007050572a4 */ /* 0x002fc8000f8e023f */
[----:B------:R-:W-:-:S04]  /*9340*/  USEL UR23, UR5, UR23, !UP0 ;  /* 0x0000001705177287 */ /* 0x000fc8000c000000 */
[----:B------:R-:W-:Y:S02]  /*9350*/  USHF.R.S32.HI UR5, URZ, 0x1f, UR23 ;  /* 0x0000001f3f057899 */ /* 0x000fe40008011417 */
[----:B------:R-:W-:-:S04]  /*9360*/  IMAD.U32 R32, RZ, RZ, UR23 ;  /* 0x00000017ff207e24 */ /* 0x000fc8000f8e00ff */
[----:B------:R-:W-:Y:S02]  /*9370*/  MOV R33, UR5 ;  /* 0x0000000500217c02 */ /* 0x000fe40008000f00 */
.L_x_737:
[----:B------:R-:W-:Y:S05]  /*9380*/  @P2 BRA `(.L_x_738) ;  /* 0x0000000000182947 */ /* 0x000fea0003800000 */
[----:B------:R-:W1:Y:S01]  /*9390*/  LDC R9, c[0x0][0x2c4] ;  /* 0x0000b100ff097b82 */ /* 0x000e620000000800 */
[----:B------:R-:W-:Y:S02]  /*93a0*/  ISETP.NE.AND P2, PT, RZ, UR8, PT ;  /* 0x00000008ff007c0c */ /* 0x000fe4000bf45270 */
[----:B------:R-:W-:-:S05]  /*93b0*/  MOV R24, 0x1 ;  /* 0x0000000100187802 */ /* 0x000fca0000000f00 */
[----:B------:R-:W2:Y:S08]  /*93c0*/  LDC R0, c[0x0][0x270] ;  /* 0x00009c00ff007b82 */ /* 0x000eb00000000800 */
[----:B-1----:R-:W2:Y:S02]  /*93d0*/  @P2 LDC R9, c[0x0][0x2e4] ;  /* 0x0000b900ff092b82 */ /* 0x002ea40000000800 */
[----:B--2---:R-:W-:-:S07]  /*93e0*/  IMAD R0, R9, R0, RZ ;  /* 0x0000000009007224 */ /* 0x004fce00078e02ff */
.L_x_738:
[----:B------:R-:W-:Y:S01]  /*93f0*/  BAR.SYNC.DEFER_BLOCKING 0x0 ;  /* 0x0000000000007b1d */ /* 0x000fe20000010000 */
[----:B------:R-:W-:Y:S01]  /*9400*/  SHF.R.S32.HI R28, RZ, 0x1f, R7 ;  /* 0x0000001fff1c7819 */ /* 0x000fe20000011407 */
[----:B------:R-:W-:Y:S01]  /*9410*/  IMAD.IADD R6, R6, 0x1, -R25 ;  /* 0x0000000106067824 */ /* 0x000fe200078e0a19 */
[----:B------:R-:W-:Y:S01]  /*9420*/  SHF.R.S32.HI R26, RZ, 0x1f, R5 ;  /* 0x0000001fff1a7819 */ /* 0x000fe20000011405 */
[----:B------:R-:W-:Y:S01]  /*9430*/  IMAD R0, R11, R0, RZ ;  /* 0x000000000b007224 */ /* 0x000fe200078e02ff */
[----:B------:R-:W-:-:S03]  /*9440*/  LEA.HI R28, R28, R7, RZ, 0x2 ;  /* 0x000000071c1c7211 */ /* 0x000fc600078f10ff */
[----:B------:R-:W1:Y:S01]  /*9450*/  @P3 LDC R25, c[0x0][0x2e8] ;  /* 0x0000ba00ff193b82 */ /* 0x000e620000000800 */
[----:B------:R-:W-:Y:S01]  /*9460*/  SHF.R.S32.HI R30, RZ, 0x3, R30 ;  /* 0x00000003ff1e7819 */ /* 0x000fe2000001141e */
[----:B------:R-:W2:Y:S01]  /*9470*/  @P0 MUFU.LG2 R2, R2 ;  /* 0x0000000200020308 */ /* 0x000ea20000000c00 */
[----:B------:R-:W-:Y:S01]  /*9480*/  LEA.HI R26, R26, R5, RZ, 0x2 ;  /* 0x000000051a1a7211 */ /* 0x000fe200078f10ff */
[----:B------:R-:W-:Y:S01]  /*9490*/  @P3 FMUL.FTZ R27, R4, 0.69314718246459960938 ;  /* 0x3f317218041b3820 */ /* 0x000fe20000410000 */
[----:B------:R-:W-:Y:S01]  /*94a0*/  LOP3.LUT R28, R28, 0xffffffc, RZ, 0xc0, !PT ;  /* 0x0ffffffc1c1c7812 */ /* 0x000fe200078ec0ff */
[----:B------:R-:W-:Y:S01]  /*94b0*/  BSSY B0, `(.L_x_739) ;  /* 0x000002e000007945 */ /* 0x000fe20003800000 */
[----:B------:R-:W-:Y:S01]  /*94c0*/  LOP3.LUT P6, RZ, R5, 0x3, RZ, 0xc0, !PT ;  /* 0x0000000305ff7812 */ /* 0x000fe200078cc0ff */
[----:B------:R-:W3:Y:S01]  /*94d0*/  @P0 LDC R8, c[0x0][0x2e8] ;  /* 0x0000ba00ff080b82 */ /* 0x000ee20000000800 */
[----:B------:R-:W-:Y:S01]  /*94e0*/  VIADD R5, R30, 0x20 ;  /* 0x000000201e057836 */ /* 0x000fe20000000000 */
[----:B------:R-:W-:Y:S01]  /*94f0*/  SHF.R.S32.HI R11, RZ, 0x2, R26 ;  /* 0x00000002ff0b7819 */ /* 0x000fe2000001141a */
[----:B------:R-:W-:Y:S01]  /*9500*/  IMAD R26, R24, UR4, RZ ;  /* 0x00000004181a7c24 */ /* 0x000fe2000f8e02ff */
[----:B------:R-:W-:Y:S01]  /*9510*/  SEL R0, R0, RZ, !P1 ;  /* 0x000000ff00007207 */ /* 0x000fe20004800000 */
[----:B------:R-:W-:Y:S01]  /*9520*/  IMAD.IADD R28, R7, 0x1, -R28 ;  /* 0x00000001071c7824 */ /* 0x000fe200078e0a1c */
[----:B------:R-:W-:Y:S01]  /*9530*/  ISETP.GE.AND P1, PT, R5, UR22, PT ;  /* 0x0000001605007c0c */ /* 0x000fe2000bf26270 */
[----:B------:R-:W-:-:S02]  /*9540*/  VIADD R7, R30, 0x10 ;  /* 0x000000101e077836 */ /* 0x000fc40000000000 */
[----:B------:R-:W-:Y:S01]  /*9550*/  IMAD R5, R10, R9, R0 ;  /* 0x000000090a057224 */ /* 0x000fe200078e0200 */
[----:B------:R4:W4:Y:S01]  /*9560*/  LDS.128 R20, [R204+0x1800] ;  /* 0x00180000cc147984 */ /* 0x0009220000000c00 */
[----:B------:R-:W-:Y:S01]  /*9570*/  IMAD.SHL.U32 R26, R26, 0x40, RZ ;  /* 0x000000401a1a7824 */ /* 0x000fe200078e00ff */
[----:B------:R-:W-:Y:S01]  /*9580*/  ISETP.GE.AND P2, PT, R7, UR22, PT ;  /* 0x0000001607007c0c */ /* 0x000fe2000bf46270 */
[----:B--2---:R-:W-:Y:S01]  /*9590*/  @P0 FMUL.FTZ R2, R2, 0.69314718246459960938 ;  /* 0x3f31721802020820 */ /* 0x004fe20000410000 */
[----:B------:R2:W2:Y:S01]  /*95a0*/  LDS.128 R16, [R204+0x3800] ;  /* 0x00380000cc107984 */ /* 0x0004a20000000c00 */
[----:B------:R-:W-:Y:S01]  /*95b0*/  LEA R7, R28, R11, 0x4 ;  /* 0x0000000b1c077211 */ /* 0x000fe200078e20ff */
[----:B------:R-:W-:Y:S01]  /*95c0*/  IMAD.MOV.U32 R0, RZ, RZ, 0x7f800000 ;  /* 0x7f800000ff007424 */ /* 0x000fe200078e00ff */
[----:B------:R-:W-:Y:S01]  /*95d0*/  IADD3 R11, P5, P4, R26, R32, R5 ;  /* 0x000000201a0b7210 */ /* 0x000fe20007cbe005 */
[----:B------:R2:W2:Y:S01]  /*95e0*/  LDS.128 R12, [R204+0x5800] ;  /* 0x00580000cc0c7984 */ /* 0x0004a20000000c00 */
[----:B------:R-:W-:Y:S01]  /*95f0*/  SHF.R.S32.HI R29, RZ, 0x1f, R26 ;  /* 0x0000001fff1d7819 */ /* 0x000fe2000001141a */
[----:B-1----:R-:W-:Y:S01]  /*9600*/  @P3 FFMA.FTZ R0, R132, R25, R27 ;  /* 0x0000001984003223 */ /* 0x002fe2000001001b */
[----:B------:R-:W-:Y:S01]  /*9610*/  SHF.R.S32.HI R32, RZ, 0x1f, R5 ;  /* 0x0000001fff207819 */ /* 0x000fe20000011405 */
[----:B------:R-:W-:Y:S01]  /*9620*/  IMAD.SHL.U32 R6, R6, 0x8, RZ ;  /* 0x0000000806067824 */ /* 0x000fe200078e00ff */
[----:B------:R-:W-:Y:S01]  /*9630*/  MOV R9, 0x7f800000 ;  /* 0x7f80000000097802 */ /* 0x000fe20000000f00 */
[----:B---3--:R-:W-:Y:S01]  /*9640*/  @P0 FFMA.FTZ R9, R3, R8, R2 ;  /* 0x0000000803090223 */ /* 0x008fe20000010002 */
[----:B------:R-:W-:Y:S01]  /*9650*/  IADD3.X R32, R29, R33, R32, P5, P4 ;  /* 0x000000211d207210 */ /* 0x000fe20002fe8420 */
[----:B----4-:R-:W-:Y:S06]  /*9660*/  @P6 BRA `(.L_x_740) ;  /* 0x0000000000486947 */ /* 0x010fec0003800000 */
        /* <DEDUP_REMOVED lines=18> */
.L_x_740:
[----:B------:R-:W-:Y:S05]  /*9790*/  BSYNC B0 ;  /* 0x0000000000007941 */ /* 0x000fea0003800000 */
.L_x_739:
[----:B-1----:R-:W-:Y:S01]  /*97a0*/  SHF.R.S32.HI R4, RZ, 0x1f, R10 ;  /* 0x0000001fff047819 */ /* 0x002fe2000001140a */
[----:B------:R-:W-:Y:S01]  /*97b0*/  ULDC.64 UR4, c[0x0][0x2a0] ;  /* 0x0000a80000047ab9 */ /* 0x000fe20000000a00 */
[----:B------:R-:W-:Y:S01]  /*97c0*/  SHF.R.S32.HI R2, RZ, 0x1f, R6 ;  /* 0x0000001fff027819 */ /* 0x000fe20000011406 */
[----:B------:R-:W-:Y:S01]  /*97d0*/  VIADD R0, R30, 0x30 ;  /* 0x000000301e007836 */ /* 0x000fe20000000000 */
[----:B------:R-:W-:Y:S01]  /*97e0*/  IADD3 R28, P3, R6, UR10, RZ ;  /* 0x0000000a061c7c10 */ /* 0x000fe2000ff7e0ff */
[----:B------:R-:W-:Y:S01]  /*97f0*/  IMAD R5, R4, UR4, RZ ;  /* 0x0000000404057c24 */ /* 0x000fe2000f8e02ff */
[----:B------:R1:W3:Y:S01]  /*9800*/  LDS.128 R24, [R204] ;  /* 0x00000000cc187984 */ /* 0x0002e20000000c00 */
[----:B------:R-:W-:Y:S01]  /*9810*/  SHF.R.S32.HI R31, RZ, 0x1f, R30 ;  /* 0x0000001fff1f7819 */ /* 0x000fe2000001141e */
[----:B------:R-:W-:Y:S01]  /*9820*/  IMAD.U32 R3, RZ, RZ, UR24 ;  /* 0x00000018ff037e24 */ /* 0x000fe2000f8e00ff */
[----:B------:R-:W-:Y:S01]  /*9830*/  IADD3.X R29, R2, UR6, RZ, P3, !PT ;  /* 0x00000006021d7c10 */ /* 0x000fe20009ffe4ff */
[----:B------:R-:W-:Y:S01]  /*9840*/  BSSY B0, `(.L_x_741) ;  /* 0x0000016000007945 */ /* 0x000fe20003800000 */
[----:B------:R-:W-:Y:S01]  /*9850*/  ISETP.GE.AND P0, PT, R0, UR22, PT ;  /* 0x0000001600007c0c */ /* 0x000fe2000bf06270 */
[----:B------:R-:W-:Y:S01]  /*9860*/  IMAD R0, R10, UR5, R5 ;  /* 0x000000050a007c24 */ /* 0x000fe2000f8e0205 */
[----:B------:R-:W-:Y:S01]  /*9870*/  ISETP.GE.AND P3, PT, R30, UR22, PT ;  /* 0x000000161e007c0c */ /* 0x000fe2000bf66270 */
[----:B------:R-:W-:Y:S01]  /*9880*/  IMAD.WIDE.U32 R28, R10, UR4, R28 ;  /* 0x000000040a1c7c25 */ /* 0x000fe2000f8e001c */
[----:B------:R1:W4:Y:S03]  /*9890*/  LDS.128 R4, [R204+0x4000] ;  /* 0x00400000cc047984 */ /* 0x0003260000000c00 */
[----:B------:R-:W-:Y:S01]  /*98a0*/  IMAD.WIDE R30, R3, 0x40, R30 ;  /* 0x00000040031e7825 */ /* 0x000fe200078e021e */
[----:B------:R1:W1:Y:S03]  /*98b0*/  LDS.128 R8, [R204+0x2000] ;  /* 0x00200000cc087984 */ /* 0x0002660000000c00 */
[----:B------:R-:W-:-:S04]  /*98c0*/  IMAD.IADD R33, R29, 0x1, R0 ;  /* 0x000000011d217824 */ /* 0x000fc800078e0200 */
        /* <DEDUP_REMOVED lines=10> */
[----:B---3--:R3:W-:Y:S04]  /*9970*/  STG.E.128 desc[UR28][R2.64], R24 ;  /* 0x0000001802007986 */ /* 0x0087e8000c101d1c */
[----:B-1----:R3:W-:Y:S04]  /*9980*/  STG.E.128 desc[UR28][R2.64+0x80], R8 ;  /* 0x0000800802007986 */ /* 0x0027e8000c101d1c */
[----:B----4-:R3:W-:Y:S02]  /*9990*/  STG.E.128 desc[UR28][R2.64+0x100], R4 ;  /* 0x0001000402007986 */ /* 0x0107e4000c101d1c */
.L_x_742:
[----:B------:R-:W-:Y:S05]  /*99a0*/  BSYNC B0 ;  /* 0x0000000000007941 */ /* 0x000fea0003800000 */
.L_x_741:
[----:B---3--:R3:W2:Y:S01]  /*99b0*/  LDS.128 R24, [R204+0x800] ;  /* 0x00080000cc187984 */ /* 0x0086a20000000c00 */
[----:B------:R-:W-:Y:S03]  /*99c0*/  BSSY B0, `(.L_x_743) ;  /* 0x0000013000007945 */ /* 0x000fe60003800000 */
[----:B-1----:R3:W1:Y:S04]  /*99d0*/  LDS.128 R8, [R204+0x2800] ;  /* 0x00280000cc087984 */ /* 0x0026680000000c00 */
        /* <DEDUP_REMOVED lines=14> */
[----:B--2---:R2:W-:Y:S04]  /*9ac0*/  STG.E.128 desc[UR28][R2.64], R24 ;  /* 0x0000001802007986 */ /* 0x0045e8000c101d1c */
[----:B-1----:R2:W-:Y:S04]  /*9ad0*/  STG.E.128 desc[UR28][R2.64+0x80], R8 ;  /* 0x0000800802007986 */ /* 0x0025e8000c101d1c */
[----:B----4-:R2:W-:Y:S02]  /*9ae0*/  STG.E.128 desc[UR28][R2.64+0x100], R4 ;  /* 0x0001000402007986 */ /* 0x0105e4000c101d1c */
.L_x_744:
[----:B------:R-:W-:Y:S05]  /*9af0*/  BSYNC B0 ;  /* 0x0000000000007941 */ /* 0x000fea0003800000 */
.L_x_743:
[----:B-12---:R1:W2:Y:S01]  /*9b00*/  LDS.128 R8, [R204+0x1000] ;  /* 0x00100000cc087984 */ /* 0x0062a20000000c00 */
[----:B------:R-:W-:Y:S03]  /*9b10*/  BSSY B0, `(.L_x_745) ;  /* 0x0000013000007945 */ /* 0x000fe60003800000 */
[----:B----4-:R1:W4:Y:S04]  /*9b20*/  LDS.128 R4, [R204+0x3000] ;  /* 0x00300000cc047984 */ /* 0x0103280000000c00 */
        /* <DEDUP_REMOVED lines=15> */
[----:B----4-:R2:W-:Y:S04]  /*9c20*/  STG.E.128 desc[UR28][R2.64+0x80], R4 ;  /* 0x0000800402007986 */ /* 0x0105e8000c101d1c */
[----:B-1----:R2:W-:Y:S02]  /*9c30*/  STG.E.128 desc[UR28][R2.64+0x100], R24 ;  /* 0x0001001802007986 */ /* 0x0025e4000c101d1c */
.L_x_746:
[----:B------:R-:W-:Y:S05]  /*9c40*/  BSYNC B0 ;  /* 0x0000000000007941 */ /* 0x000fea0003800000 */
.L_x_745:
[----:B------:R-:W-:Y:S05]  /*9c50*/  @P0 EXIT ;  /* 0x000000000000094d */ /* 0x000fea0003800000 */
[----:B------:R-:W-:Y:S01]  /*9c60*/  IADD3 R0, P0, R30, 0x30, RZ ;  /* 0x000000301e007810 */ /* 0x000fe20007f1e0ff */
[----:B------:R-:W-:Y:S01]  /*9c70*/  ULDC.64 UR4, c[0x0][0x298] ;  /* 0x0000a60000047ab9 */ /* 0x000fe20000000a00 */
[----:B--2-4-:R-:W-:Y:S01]  /*9c80*/  MOV R5, R33 ;  /* 0x0000002100057202 */ /* 0x014fe20000000f00 */
        /* <DEDUP_REMOVED lines=13> */
.L_x_728:
[----:B------:R-:W-:Y:S01]  /*9d60*/  ULDC.U8 UR7, c[0x0][0x3d9] ;  /* 0x0000f64000077ab9 */ /* 0x000fe20000000000 */
[----:B------:R-:W-:Y:S01]  /*9d70*/  UISETP.NE.AND UP0, UPT, UR23, -0x1, UPT ;  /* 0xffffffff1700788c */ /* 0x000fe2000bf05270 */
[----:B------:R-:W-:Y:S01]  /*9d80*/  LEA.HI R8, R23, R80, RZ, 0x3 ;  /* 0x0000005017087211 */ /* 0x000fe200078f18ff */
[----:B------:R-:W-:Y:S01]  /*9d90*/  UISETP.NE.AND UP3, UPT, UR7, URZ, UPT ;  /* 0x0000003f0700728c */ /* 0x000fe2000bf65270 */
[----:B------:R-:W-:Y:S01]  /*9da0*/  LOP3.LUT P3, RZ, R80, 0x7, RZ, 0xc0, !PT ;  /* 0x0000000750ff7812 */ /* 0x000fe2000786c0ff */
[----:B------:R-:W-:Y:S01]  /*9db0*/  UIADD3 UR25, -UR22, UR25, URZ ;  /* 0x0000001916197290 */ /* 0x000fe2000fffe13f */
[----:B------:R-:W-:Y:S01]  /*9dc0*/  LOP3.LUT R3, R8, 0x1ffffff8, RZ, 0xc0, !PT ;  /* 0x1ffffff808037812 */ /* 0x000fe200078ec0ff */
[----:B------:R-:W-:Y:S01]  /*9dd0*/  IMAD.U32 R7, RZ, RZ, UR24 ;  /* 0x00000018ff077e24 */ /* 0x000fe2000f8e00ff */
[----:B------:R-:W-:Y:S01]  /*9de0*/  SHF.R.S32.HI R8, RZ, 0x3, R8 ;  /* 0x00000003ff087819 */ /* 0x000fe20000011408 */
[----:B------:R-:W-:Y:S02]  /*9df0*/  BSSY B0, `(.L_x_747) ;  /* 0x000004a000007945 */ /* 0x000fe40003800000 */
[----:B------:R-:W-:Y:S01]  /*9e00*/  IMAD.IADD R0, R80, 0x1, -R3 ;  /* 0x0000000150007824 */ /* 0x000fe200078e0a03 */
[----:B------:R-:W-:Y:S01]  /*9e10*/  @!UP0 USHF.R.S32.HI UR12, URZ, 0x1f, UR13 ;  /* 0x0000001f3f0c8899 */ /* 0x000fe2000801140d */
[----:B------:R-:W-:Y:S01]  /*9e20*/  ISETP.GE.AND P4, PT, R8, UR25, PT ;  /* 0x0000001908007c0c */ /* 0x000fe2000bf86270 */
[----:B------:R-:W-:Y:S01]  /*9e30*/  @UP3 ULDC.64 UR4, c[0x0][0x2c0] ;  /* 0x0000b00000043ab9 */ /* 0x000fe20000000a00 */
[----:B------:R-:W-:Y:S01]  /*9e40*/  @UP0 ULDC.64 UR10, c[0x0][0x298] ;  /* 0x0000a600000a0ab9 */ /* 0x000fe20000000a00 */
[----:B------:R-:W-:Y:S01]  /*9e50*/  @UP3 UIMAD UR8, UR5, UR4, URZ ;  /* 0x00000004050832a4 */ /* 0x000fe2000f8e023f */
[----:B------:R-:W-:Y:S01]  /*9e60*/  IMAD.SHL.U32 R0, R0, 0x8, RZ ;  /* 0x0000000800007824 */ /* 0x000fe200078e00ff */
[----:B------:R-:W-:Y:S01]  /*9e70*/  @UP0 UIMAD.WIDE.U32 UR14, UR23, UR10, URZ ;  /* 0x0000000a170e02a5 */ /* 0x000fe2000f8e003f */
[--C-:B------:R-:W-:Y:S01]  /*9e80*/  SHF.R.S32.HI R9, RZ, 0x1f, R8.reuse ;  /* 0x0000001fff097819 */ /* 0x100fe20000011408 */
[----:B------:R-:W-:Y:S01]  /*9e90*/  @!UP0 ULDC.64 UR4, c[0x0][0x290] ;  /* 0x0000a40000048ab9 */ /* 0x000fe20000000a00 */
[C---:B------:R-:W-:Y:S01]  /*9ea0*/  VIADD R5, R8.reuse, 0x10 ;  /* 0x0000001008057836 */ /* 0x040fe20000000000 */
[----:B------:R-:W-:Y:S01]  /*9eb0*/  @!UP0 UIMAD UR10, UR12, UR4, URZ ;  /* 0x000000040c0a82a4 */ /* 0x000fe2000f8e023f */
[C---:B------:R-:W-:Y:S01]  /*9ec0*/  VIADD R4, R8.reuse, 0x20 ;  /* 0x0000002008047836 */ /* 0x040fe20000000000 */
[----:B------:R-:W-:Y:S01]  /*9ed0*/  @!UP0 UIMAD.WIDE.U32 UR16, UR13, UR4, URZ ;  /* 0x000000040d1082a5 */ /* 0x000fe2000f8e003f */
[----:B------:R-:W-:Y:S01]  /*9ee0*/  ISETP.GE.OR P6, PT, R8, UR25, P3 ;  /* 0x0000001908007c0c */ /* 0x000fe20009fc6670 */
[----:B------:R-:W-:Y:S01]  /*9ef0*/  @UP0 UIMAD UR11, UR23, UR11, UR15 ;  /* 0x0000000b170b02a4 */ /* 0x000fe2000f8e020f */
[----:B------:R-:W-:Y:S01]  /*9f00*/  ISETP.GE.OR P5, PT, R5, UR25, P3 ;  /* 0x0000001905007c0c */ /* 0x000fe20009fa6670 */
[----:B------:R-:W-:Y:S01]  /*9f10*/  @!UP0 UIMAD UR15, UR13, UR5, UR10 ;  /* 0x000000050d0f82a4 */ /* 0x000fe2000f8e020a */
[----:B------:R-:W-:Y:S01]  /*9f20*/  ISETP.GE.AND P2, PT, R4, UR25, PT ;  /* 0x0000001904007c0c */ /* 0x000fe2000bf46270 */
[----:B------:R-:W-:Y:S01]  /*9f30*/  ULDC.U8 UR12, c[0x0][0x3d8] ;  /* 0x0000f600000c7ab9 */ /* 0x000fe20000000000 */
[----:B------:R-:W-:Y:S01]  /*9f40*/  @!UP0 UMOV UR14, UR16 ;  /* 0x00000010000e8c82 */ /* 0x000fe20008000000 */
[----:B------:R-:W-:Y:S01]  /*9f50*/  @!UP0 UIADD3 UR11, UR17, UR15, URZ ;  /* 0x0000000f110b8290 */ /* 0x000fe2000fffe03f */
[----:B------:R-:W-:Y:S01]  /*9f60*/  IADD3 R2, P0, R0, UR14, RZ ;  /* 0x0000000e00027c10 */ /* 0x000fe2000ff1e0ff */
[----:B------:R-:W-:Y:S01]  /*9f70*/  UISETP.NE.AND UP0, UPT, UR12, URZ, !UP3 ;  /* 0x0000003f0c00728c */ /* 0x000fe2000df05270 */
[----:B------:R-:W-:Y:S01]  /*9f80*/  IMAD.WIDE R6, R7, 0x40, R8 ;  /* 0x0000004007067825 */ /* 0x000fe200078e0208 */
[----:B------:R-:W-:-:S02]  /*9f90*/  UISETP.NE.AND UP2, UPT, UR12, URZ, UPT ;  /* 0x0000003f0c00728c */ /* 0x000fc4000bf45270 */
[----:B------:R-:W-:Y:S01]  /*9fa0*/  USHF.R.S32.HI UR10, URZ, 0x1f, UR9 ;  /* 0x0000001f3f0a7899 */ /* 0x000fe20008011409 */
[----:B------:R-:W-:Y:S01]  /*9fb0*/  LEA.HI.X.SX32 R3, R0, UR11, 0x1, P0 ;  /* 0x0000000b00037c11 */ /* 0x000fe200080f0eff */
[----:B------:R-:W-:Y:S01]  /*9fc0*/  UISETP.EQ.AND UP2, UPT, UR7, URZ, UP2 ;  /* 0x0000003f0700728c */ /* 0x000fe20009742270 */
[----:B------:R-:W-:Y:S01]  /*9fd0*/  VIADD R0, R8, 0x30 ;  /* 0x0000003008007836 */ /* 0x000fe20000000000 */
[----:B------:R-:W-:Y:S01]  /*9fe0*/  ULDC.64 UR4, c[0x0][0x2a0] ;  /* 0x0000a80000047ab9 */ /* 0x000fe20000000a00 */
[----:B------:R-:W-:Y:S01]  /*9ff0*/  @!UP3 ULDC UR7, c[0x0][0x2c4] ;  /* 0x0000b1000007bab9 */ /* 0x000fe20000000800 */
[----:B------:R-:W-:Y:S01]  /*a000*/  UISETP.NE.OR UP1, UPT, UR23, -0x1, !UP2 ;  /* 0xffffffff1700788c */ /* 0x000fe2000d725670 */
[----:B------:R-:W-:Y:S01]  /*a010*/  IMAD.U32 R10, RZ, RZ, UR4 ;  /* 0x00000004ff0a7e24 */ /* 0x000fe2000f8e00ff */
[----:B------:R-:W-:Y:S01]  /*a020*/  @UP0 ULDC UR7, c[0x0][0x2e4] ;  /* 0x0000b90000070ab9 */ /* 0x000fe20000000800 */
[----:B------:R-:W-:Y:S01]  /*a030*/  UIMAD UR10, UR10, UR4, URZ ;  /* 0x000000040a0a72a4 */ /* 0x000fe2000f8e023f */
[----:B------:R-:W-:Y:S01]  /*a040*/  ISETP.GE.AND P0, PT, R5, UR25, PT ;  /* 0x0000001905007c0c */ /* 0x000fe2000bf06270 */
[----:B------:R-:W-:Y:S01]  /*a050*/  @UP3 UMOV UR11, 0x1 ;  /* 0x00000001000b3882 */ /* 0x000fe20000000000 */
[----:B------:R-:W-:Y:S01]  /*a060*/  @!UP3 UIMAD UR11, UR7, UR6, URZ ;  /* 0x00000006070bb2a4 */ /* 0x000fe2000f8e023f */
[----:B------:R-:W-:Y:S01]  /*a070*/  IMAD.WIDE.U32 R10, R10, UR9, R2 ;  /* 0x000000090a0a7c25 */ /* 0x000fe2000f8e0002 */
[----:B------:R-:W-:Y:S01]  /*a080*/  UIMAD UR5, UR9, UR5, UR10 ;  /* 0x00000005090572a4 */ /* 0x000fe2000f8e020a */
[----:B------:R-:W-:Y:S01]  /*a090*/  ISETP.GE.AND P1, PT, R0, UR25, PT ;  /* 0x0000001900007c0c */ /* 0x000fe2000bf26270 */
[----:B------:R-:W-:Y:S01]  /*a0a0*/  UIMAD UR11, UR13, UR11, URZ ;  /* 0x0000000b0d0b72a4 */ /* 0x000fe2000f8e023f */
[----:B------:R-:W-:Y:S01]  /*a0b0*/  @UP2 ULDC UR10, c[0x0][0x2c4] ;  /* 0x0000b100000a2ab9 */ /* 0x000fe20000000800 */
[----:B------:R-:W-:Y:S01]  /*a0c0*/  @UP3 ULDC UR4, c[0x0][0x2c0] ;  /* 0x0000b00000043ab9 */ /* 0x000fe20000000800 */
[----:B------:R-:W-:Y:S01]  /*a0d0*/  @!UP1 UIMAD UR23, UR13, UR10, URZ ;  /* 0x0000000a0d1792a4 */ /* 0x000fe2000f8e023f */
[----:B------:R-:W-:Y:S01]  /*a0e0*/  VIADD R13, R11, UR5 ;  /* 0x000000050b0d7c36 */ /* 0x000fe20008000000 */
[----:B------:R-:W-:Y:S01]  /*a0f0*/  USEL UR11, UR11, URZ, !UP2 ;  /* 0x0000003f0b0b7287 */ /* 0x000fe2000d000000 */
[----:B------:R-:W-:Y:S01]  /*a100*/  @!UP3 UMOV UR8, UR7 ;  /* 0x000000070008bc82 */ /* 0x000fe20008000000 */
[----:B------:R-:W-:-:S02]  /*a110*/  @!UP3 UMOV UR4, 0x1 ;  /* 0x000000010004b882 */ /* 0x000fc40000000000 */
[----:B------:R-:W-:Y:S02]  /*a120*/  UIMAD UR9, UR9, UR8, UR11 ;  /* 0x00000008090972a4 */ /* 0x000fe4000f8e020b */
[----:B------:R-:W-:Y:S01]  /*a130*/  UIMAD UR22, UR22, UR4, URZ ;  /* 0x00000004161672a4 */ /* 0x000fe2000f8e023f */
[----:B------:R-:W-:Y:S01]  /*a140*/  @!UP2 UMOV UR14, URZ ;  /* 0x0000003f000eac82 */ /* 0x000fe20008000000 */
[----:B------:R-:W-:Y:S01]  /*a150*/  @UP2 UMOV UR14, UR23 ;  /* 0x00000017000e2c82 */ /* 0x000fe20008000000 */
[----:B------:R-:W-:Y:S01]  /*a160*/  @!UP2 UMOV UR15, URZ ;  /* 0x0000003f000fac82 */ /* 0x000fe20008000000 */
[----:B------:R-:W-:Y:S02]  /*a170*/  USHF.R.S32.HI UR6, URZ, 0x1f, UR9 ;  /* 0x0000001f3f067899 */ /* 0x000fe40008011409 */
[----:B------:R-:W-:Y:S02]  /*a180*/  @UP2 USHF.R.S32.HI UR15, URZ, 0x1f, UR23 ;  /* 0x0000001f3f0f2899 */ /* 0x000fe40008011417 */
[----:B------:R-:W-:-:S02]  /*a190*/  USHF.R.S32.HI UR8, URZ, 0x1f, UR22 ;  /* 0x0000001f3f087899 */ /* 0x000fc40008011416 */
        /* <DEDUP_REMOVED lines=15> */
.L_x_748:
[----:B------:R-:W-:Y:S05]  /*a290*/  BSYNC B0 ;  /* 0x0000000000007941 */ /* 0x000fea0003800000 */
.L_x_747:
        /* <DEDUP_REMOVED lines=19> */
.L_x_750:
[----:B------:R-:W-:Y:S05]  /*a3d0*/  BSYNC B0 ;  /* 0x0000000000007941 */ /* 0x000fea0003800000 */
.L_x_749:
        /* <DEDUP_REMOVED lines=17> */
.L_x_752:
[----:B------:R-:W-:Y:S05]  /*a4f0*/  BSYNC B0 ;  /* 0x0000000000007941 */ /* 0x000fea0003800000 */
.L_x_751:
[----:B------:R-:W-:Y:S04]  /*a500*/  BSSY B0, `(.L_x_753) ;  /* 0x0000011000007945 */ /* 0x000fe80003800000 */
[----:B------:R-:W-:Y:S05]  /*a510*/  @P1 BRA `(.L_x_754) ;  /* 0x00000000003c1947 */ /* 0x000fea0003800000 */
[----:B------:R-:W-:Y:S01]  /*a520*/  IADD3 R2, P0, R6, 0x30, RZ ;  /* 0x0000003006027810 */ /* 0x000fe20007f1e0ff */
[----:B------:R-:W-:Y:S01]  /*a530*/  ULDC.64 UR6, c[0x0][0x298] ;  /* 0x0000a60000067ab9 */ /* 0x000fe20000000a00 */
[----:B------:R-:W-:-:S03]  /*a540*/  IMAD.MOV.U32 R6, RZ, RZ, R10 ;  /* 0x000000ffff067224 */ /* 0x000fc600078e000a */
[----:B------:R-:W-:Y:S01]  /*a550*/  IMAD.X R3, RZ, RZ, R7, P0 ;  /* 0x000000ffff037224 */ /* 0x000fe200000e0607 */
[----:B------:R-:W-:-:S03]  /*a560*/  MOV R7, R13 ;  /* 0x0000000d00077202 */ /* 0x000fc60000000f00 */
[----:B------:R-:W-:Y:S02]  /*a570*/  IMAD R3, R3, UR6, RZ ;  /* 0x0000000603037c24 */ /* 0x000fe4000f8e02ff */
        /* <DEDUP_REMOVED lines=9> */
.L_x_754:
[----:B------:R-:W-:Y:S05]  /*a610*/  BSYNC B0 ;  /* 0x0000000000007941 */ /* 0x000fea0003800000 */
.L_x_753:
[----:B------:R-:W-:Y:S04]  /*a620*/  BSSY B0, `(.L_x_755) ;  /* 0x000000a000007945 */ /* 0x000fe80003800000 */
[----:B------:R-:W-:Y:S05]  /*a630*/  @P6 BRA `(.L_x_756) ;  /* 0x0000000000206947 */ /* 0x000fea0003800000 */
[----:B----4-:R-:W-:Y:S01]  /*a640*/  IMAD R2, R8, UR4, RZ ;  /* 0x0000000408027c24 */ /* 0x010fe2000f8e02ff */
[----:B------:R-:W-:-:S04]  /*a650*/  ULDC.64 UR6, c[0x0][0x2b0] ;  /* 0x0000ac0000067ab9 */ /* 0x000fc80000000a00 */
[----:B------:R-:W-:-:S04]  /*a660*/  IADD3 R3, P0, R2, UR9, RZ ;  /* 0x0000000902037c10 */ /* 0x000fc8000ff1e0ff */
[----:B------:R-:W-:Y:S02]  /*a670*/  LEA.HI.X.SX32 R2, R2, UR8, 0x1, P0 ;  /* 0x0000000802027c11 */ /* 0x000fe400080f0eff */
[----:B------:R-:W-:-:S04]  /*a680*/  LEA R6, P0, R3, UR6, 0x2 ;  /* 0x0000000603067c11 */ /* 0x000fc8000f8010ff */
[----:B------:R-:W-:Y:S01]  /*a690*/  LEA.HI.X R7, R3, UR7, R2, 0x2, P0 ;  /* 0x0000000703077c11 */ /* 0x000fe200080f1402 */
[----:B------:R-:W-:-:S05]  /*a6a0*/  IMAD.MOV.U32 R3, RZ, RZ, 0x7f800000 ;  /* 0x7f800000ff037424 */ /* 0x000fca00078e00ff */
[----:B------:R4:W-:Y:S03]  /*a6b0*/  STG.E desc[UR28][R6.64], R3 ;  /* 0x0000000306007986 */ /* 0x0009e6000c10191c */
.L_x_756:
[----:B------:R-:W-:Y:S05]  /*a6c0*/  BSYNC B0 ;  /* 0x0000000000007941 */ /* 0x000fea0003800000 */
.L_x_755:
        /* <DEDUP_REMOVED lines=10> */
.L_x_758:
[----:B------:R-:W-:Y:S05]  /*a770*/  BSYNC B0 ;  /* 0x0000000000007941 */ /* 0x000fea0003800000 */
.L_x_757:
        /* <DEDUP_REMOVED lines=10> */
.L_x_760:
[----:B------:R-:W-:Y:S05]  /*a820*/  BSYNC B0 ;  /* 0x0000000000007941 */ /* 0x000fea0003800000 */
.L_x_759:
[----:B------:R-:W-:Y:S05]  /*a830*/  @P3 EXIT ;  /* 0x000000000000394d */ /* 0x000fea0003800000 */
[----:B------:R-:W-:Y:S01]  /*a840*/  IMAD R0, R0, UR4, RZ ;  /* 0x0000000400007c24 */ /* 0x000fe2000f8e02ff */
[----:B------:R-:W-:Y:S01]  /*a850*/  ULDC.64 UR6, c[0x0][0x2b0] ;  /* 0x0000ac0000067ab9 */ /* 0x000fe20000000a00 */
[----:B----4-:R-:W-:-:S03]  /*a860*/  IMAD.MOV.U32 R5, RZ, RZ, 0x7f800000 ;  /* 0x7f800000ff057424 */ /* 0x010fc600078e00ff */
[----:B------:R-:W-:-:S04]  /*a870*/  IADD3 R3, P0, R0, UR9, RZ ;  /* 0x0000000900037c10 */ /* 0x000fc8000ff1e0ff */
[----:B------:R-:W-:Y:S02]  /*a880*/  LEA.HI.X.SX32 R0, R0, UR8, 0x1, P0 ;  /* 0x0000000800007c11 */ /* 0x000fe400080f0eff */
[----:B------:R-:W-:-:S04]  /*a890*/  LEA R2, P0, R3, UR6, 0x2 ;  /* 0x0000000603027c11 */ /* 0x000fc8000f8010ff */
[----:B------:R-:W-:-:S05]  /*a8a0*/  LEA.HI.X R3, R3, UR7, R0, 0x2, P0 ;  /* 0x0000000703037c11 */ /* 0x000fca00080f1400 */
[----:B------:R-:W-:Y:S01]  /*a8b0*/  STG.E desc[UR28][R2.64], R5 ;  /* 0x0000000502007986 */ /* 0x000fe2000c10191c */
[----:B------:R-:W-:Y:S05]  /*a8c0*/  EXIT ;  /* 0x000000000000794d */ /* 0x000fea0003800000 */
.L_x_761:
        /* <DEDUP_REMOVED lines=11> */
.L_x_1522:


//--------------------- .text._ZN5flash16flash_fwd_kernelI23Flash_fwd_kernel_traitsILi192ELi64ELi64ELi4ELb0ELb0EN7cutlass6half_tE19Flash_kernel_traitsILi192ELi64ELi64ELi4ES3_EELb0ELb0ELb0ELb0ELb0ELb1ELb1ELb0EEEvNS_16Flash_fwd_paramsE --------------------------
	.section	.text._ZN5flash16flash_fwd_kernelI23Flash_fwd_kernel_traitsILi192ELi64ELi64ELi4ELb0ELb0EN7cutlass6half_tE19Flash_kernel_traitsILi192ELi64ELi64ELi4ES3_EELb0ELb0ELb0ELb0ELb0ELb1ELb1ELb0EEEvNS_16Flash_fwd_paramsE,"ax",@progbits
	.align	128
        .global         _ZN5flash16flash_fwd_kernelI23Flash_fwd_kernel_traitsILi192ELi64ELi64ELi4ELb0ELb0EN7cutlass6half_tE19Flash_kernel_traitsILi192ELi64ELi64ELi4ES3_EELb0ELb0ELb0ELb0ELb0ELb1ELb1ELb0EEEvNS_16Flash_fwd_paramsE
        .type           _ZN5flash16flash_fwd_kernelI23Flash_fwd_kernel_traitsILi192ELi64ELi64ELi4ELb0ELb0EN7cutlass6half_tE19Flash_kernel_traitsILi192ELi64ELi64ELi4ES3_EELb0ELb0ELb0ELb0ELb0ELb1ELb1ELb0EEEvNS_16Flash_fwd_paramsE,@function
        .size           _ZN5flash16flash_fwd_kernelI23Flash_fwd_kernel_traitsILi192ELi64ELi64ELi4ELb0ELb0EN7cutlass6half_tE19Flash_kernel_traitsILi192ELi64ELi64ELi4ES3_EELb0ELb0ELb0ELb0ELb0ELb1ELb1ELb0EEEvNS_16Flash_fwd_paramsE,(.L_x_1523 - _ZN5flash16flash_fwd_kernelI23Flash_fwd_kernel_traitsILi192ELi64ELi64ELi4ELb0ELb0EN7cutlass6half_tE19Flash_kernel_traitsILi192ELi64ELi64ELi4ES3_EELb0ELb0ELb0ELb0ELb0ELb1ELb1ELb0EEEvNS_16Flash_fwd_paramsE)
        .other          _ZN5flash16flash_fwd_kernelI23Flash_fwd_kernel_traitsILi192ELi64ELi64ELi4ELb0ELb0EN7cutlass6half_tE19Flash_kernel_traitsILi192ELi64ELi64ELi4ES3_EELb0ELb0ELb0ELb0ELb0ELb1ELb1ELb0EEEvNS_16Flash_fwd_paramsE,@"STO_CUDA_ENTRY STV_DEFAULT"
_ZN5flash16flash_fwd_kernelI23Flash_fwd_kernel_traitsILi192ELi64ELi64ELi4ELb0ELb0EN7cutlass6half_tE19Flash_kernel_traitsILi192ELi64ELi64ELi4ES3_EELb0ELb0ELb0ELb0ELb0ELb1ELb1ELb0EEEvNS_16Flash_fwd_paramsE:
.text._ZN5flash16flash_fwd_kernelI23Flash_fwd_kernel_traitsILi192ELi64ELi64ELi4ELb0ELb0EN7cutlass6half_tE19Flash_kernel_traitsILi192ELi64ELi64ELi4ES3_EELb0ELb0ELb0ELb0ELb0ELb1ELb1ELb0EEEvNS_16Flash_fwd_paramsE:
        /* <DEDUP_REMOVED lines=39> */
.L_x_762:
[----:B------:R-:W1:Y:S02]  /*0270*/  LDC R0, c[0x0][0x2c8] ;  /* 0x0000b200ff007b82 */ /* 0x000e640000000800 */
.L_x_763:
        /* <DEDUP_REMOVED lines=24> */
[----:B------:R-:W-:-:S11]  /*0400*/  ULDC.64 UR4, c[0x0][0x258] ;  /* 0x0000960000047ab9 */ /* 0x000fd60000000a00 */
[----:B------:R-:W2:Y:S08]  /*0410*/  @!P1 LDC.64 R8, c[0x0][0x228] ;  /* 0x00008a00ff089b82 */ /* 0x000eb00000000a00 */
[----:B------:R-:W3:Y:S01]  /*0420*/  @P1 LDC.64 R4, c[0x0][0x240] ;  /* 0x00009000ff041b82 */ /* 0x000ee20000000a00 */
[----:B-1----:R-:W-:-:S04]  /*0430*/  IABS R6, R14 ;  /* 0x0000000e00067213 */ /* 0x002fc80000000000 */
[----:B------:R-:W1:Y:S01]  /*0440*/  I2F.RP R7, R6 ;  /* 0x0000000600077306 */ /* 0x000e620000209400 */
[----:B--2---:R-:W-:-:S07]  /*0450*/  @!P1 IMAD.WIDE.U32 R16, R3, R8, RZ ;  /* 0x0000000803109225 */ /* 0x004fce00078e00ff */
[----:B-1----:R-:W1:Y:S01]  /*0460*/  MUFU.RCP R10, R7 ;  /* 0x00000007000a7308 */ /* 0x002e620000001000 */
[----:B---3--:R-:W-:-:S04]  /*0470*/  @P1 IMAD.WIDE.U32 R24, R209, R4, RZ ;  /* 0x00000004d1181225 */ /* 0x008fc800078e00ff */
[----:B------:R-:W-:Y:S02]  /*0480*/  @P1 IMAD.MOV.U32 R4, RZ, RZ, R24 ;  /* 0x000000ffff041224 */ /* 0x000fe400078e0018 */
[----:B------:R-:W-:Y:S02]  /*0490*/  @!P1 IMAD.MOV.U32 R4, RZ, RZ, R16 ;  /* 0x000000ffff049224 */ /* 0x000fe400078e0010 */
[----:B-1----:R-:W-:Y:S01]  /*04a0*/  VIADD R10, R10, 0xffffffe ;  /* 0x0ffffffe0a0a7836 */ /* 0x002fe20000000000 */
[----:B------:R-:W-:-:S03]  /*04b0*/  SHF.R.S32.HI R7, RZ, 0x1f, R90 ;  /* 0x0000001fff077819 */ /* 0x000fc6000001145a */
[----:B------:R-:W1:Y:S02]  /*04c0*/  F2I.FTZ.U32.TRUNC.NTZ R11, R10 ;  /* 0x0000000a000b7305 */ /* 0x000e64000021f000 */
[----:B-1----:R-:W-:Y:S02]  /*04d0*/  IMAD.MOV R0, RZ, RZ, -R11 ;  /* 0x000000ffff007224 */ /* 0x002fe400078e0a0b */
[----:B------:R-:W-:Y:S02]  /*04e0*/  IMAD.MOV.U32 R10, RZ, RZ, RZ ;  /* 0x000000ffff0a7224 */ /* 0x000fe400078e00ff */
[----:B------:R-:W-:Y:S01]  /*04f0*/  IMAD R15, R0, R6, RZ ;  /* 0x00000006000f7224 */ /* 0x000fe200078e02ff */
[----:B------:R-:W-:-:S03]  /*0500*/  IABS R0, R27 ;  /* 0x0000001b00007213 */ /* 0x000fc60000000000 */
[----:B------:R-:W-:Y:S01]  /*0510*/  IMAD.HI.U32 R15, R11, R15, R10 ;  /* 0x0000000f0b0f7227 */ /* 0x000fe200078e000a */
[----:B------:R-:W-:-:S05]  /*0520*/  @!P1 SHF.R.S32.HI R11, RZ, 0x1f, R3 ;  /* 0x0000001fff0b9819 */ /* 0x000fca0000011403 */
[----:B------:R-:W-:Y:S01]  /*0530*/  IMAD.HI.U32 R214, R15, R0, RZ ;  /* 0x000000000fd67227 */ /* 0x000fe200078e00ff */
[----:B------:R-:W-:-:S03]  /*0540*/  LEA.HI R15, R7, R90, RZ, 0x3 ;  /* 0x0000005a070f7211 */ /* 0x000fc600078f18ff */
[----:B------:R-:W-:Y:S01]  /*0550*/  @!P1 IMAD R10, R11, R8, RZ ;  /* 0x000000080b0a9224 */ /* 0x000fe200078e02ff */
[----:B------:R-:W-:Y:S02]  /*0560*/  IADD3 R11, -R214, RZ, RZ ;  /* 0x000000ffd60b7210 */ /* 0x000fe40007ffe1ff */
[----:B------:R-:W-:Y:S01]  /*0570*/  SHF.R.S32.HI R18, RZ, 0x3, R15 ;  /* 0x00000003ff127819 */ /* 0x000fe2000001140f */
[----:B------:R-:W-:Y:S01]  /*0580*/  @!P1 IMAD R10, R3, R9, R10 ;  /* 0x00000009030a9224 */ /* 0x000fe200078e020a */
[----:B------:R-:W-:Y:S01]  /*0590*/  LOP3.LUT R15, R15, 0xfffffff8, RZ, 0xc0, !PT ;  /* 0xfffffff80f0f7812 */ /* 0x000fe200078ec0ff */
[----:B------:R-:W-:Y:S01]  /*05a0*/  IMAD R9, R6, R11, R0 ;  /* 0x0000000b06097224 */ /* 0x000fe200078e0200 */
[C---:B------:R-:W-:Y:S01]  /*05b0*/  ISETP.GE.AND P0, PT, R18.reuse, R208, PT ;  /* 0x000000d01200720c */ /* 0x040fe20003f06270 */
[----:B------:R-:W-:Y:S01]  /*05c0*/  IMAD.SHL.U32 R11, R18, 0x40, RZ ;  /* 0x00000040120b7824 */ /* 0x000fe200078e00ff */
[--C-:B------:R-:W-:Y:S01]  /*05d0*/  SHF.R.S32.HI R19, RZ, 0x1f, R18.reuse ;  /* 0x0000001fff137819 */ /* 0x100fe20000011412 */
[----:B------:R-:W-:Y:S01]  /*05e0*/  IMAD.IADD R0, R90, 0x1, -R15 ;  /* 0x000000015a007824 */ /* 0x000fe200078e0a0f */
[----:B------:R-:W-:Y:S01]  /*05f0*/  ISETP.GT.U32.AND P2, PT, R6, R9, PT ;  /* 0x000000090600720c */ /* 0x000fe20003f44070 */
[----:B------:R-:W-:Y:S01]  /*0600*/  VIADD R22, R18, 0x10 ;  /* 0x0000001012167836 */ /* 0x000fe20000000000 */
[----:B------:R-:W-:Y:S01]  /*0610*/  LOP3.LUT R11, R11, 0x1c0, RZ, 0xc0, !PT ;  /* 0x000001c00b0b7812 */ /* 0x000fe200078ec0ff */
[----:B------:R-:W-:Y:S01]  /*0620*/  IMAD.WIDE R30, R210, 0x40, R18 ;  /* 0x00000040d21e7825 */ /* 0x000fe200078e0212 */
[----:B------:R-:W-:-:S02]  /*0630*/  SHF.L.U32 R20, R0, 0x3, RZ ;  /* 0x0000000300147819 */ /* 0x000fc400000006ff */
[----:B------:R-:W-:Y:S01]  /*0640*/  SHF.R.U32.HI R12, RZ, 0x3, R11 ;  /* 0x00000003ff0c7819 */ /* 0x000fe2000001160b */
[----:B------:R-:W-:Y:S01]  /*0650*/  VIADD R16, R18, 0x20 ;  /* 0x0000002012107836 */ /* 0x000fe20000000000 */
[----:B------:R-:W-:Y:S01]  /*0660*/  LOP3.LUT R13, R11, 0x38, R20, 0xf8, !PT ;  /* 0x000000380b0d7812 */ /* 0x000fe200078ef814 */
[----:B------:R-:W-:Y:S01]  /*0670*/  @P1 IMAD R11, R209, R5, R25 ;  /* 0x00000005d10b1224 */ /* 0x000fe200078e0219 */
[----:B------:R-:W-:Y:S01]  /*0680*/  SHF.R.S32.HI R5, RZ, 0x1f, R27 ;  /* 0x0000001fff057819 */ /* 0x000fe2000001141b */
[----:B------:R-:W-:Y:S01]  /*0690*/  @!P1 IMAD.IADD R11, R17, 0x1, R10 ;  /* 0x00000001110b9824 */ /* 0x000fe200078e020a */
[----:B------:R-:W-:Y:S01]  /*06a0*/  IADD3 R10, P1, R20, R4, RZ ;  /* 0x00000004140a7210 */ /* 0x000fe20007f3e0ff */
[----:B------:R-:W-:Y:S01]  /*06b0*/  @!P2 VIADD R214, R214, 0x1 ;  /* 0x00000001d6d6a836 */ /* 0x000fe20000000000 */
[----:B------:R-:W-:Y:S01]  /*06c0*/  ISETP.GE.AND P3, PT, R22, R208, PT ;  /* 0x000000d01600720c */ /* 0x000fe20003f66270 */
[----:B------:R-:W-:Y:S01]  /*06d0*/  IMAD R8, R5, UR4, RZ ;  /* 0x0000000405087c24 */ /* 0x000fe2000f8e02ff */
[----:B------:R-:W-:Y:S01]  /*06e0*/  SHF.R.S32.HI R21, RZ, 0x1f, R20 ;  /* 0x0000001fff157819 */ /* 0x000fe20000011414 */
[----:B------:R-:W1:Y:S01]  /*06f0*/  @!P0 LDC.64 R4, c[0x0][0x240] ;  /* 0x00009000ff048b82 */ /* 0x000e620000000a00 */
[----:B------:R-:W-:Y:S01]  /*0700*/  @!P2 IADD3 R9, R9, -R6, RZ ;  /* 0x800000060909a210 */ /* 0x000fe20007ffe0ff */
[----:B------:R-:W-:Y:S01]  /*0710*/  IMAD R29, R27, UR5, R8 ;  /* 0x000000051b1d7c24 */ /* 0x000fe2000f8e0208 */
[----:B------:R-:W-:Y:S01]  /*0720*/  LOP3.LUT R12, R13, R12, RZ, 0x3c, !PT ;  /* 0x0000000c0d0c7212 */ /* 0x000fe200078e3cff */
[----:B------:R-:W-:Y:S01]  /*0730*/  IMAD.X R11, R21, 0x1, R11, P1 ;  /* 0x00000001150b7824 */ /* 0x000fe200008e060b */
[----:B------:R-:W-:Y:S01]  /*0740*/  ISETP.GE.U32.AND P4, PT, R9, R6, PT ;  /* 0x000000060900720c */ /* 0x000fe20003f86070 */
[----:B------:R-:W-:Y:S01]  /*0750*/  UMOV UR5, 0x400 ;  /* 0x0000040000057882 */ /* 0x000fe20000000000 */
[C---:B------:R-:W-:Y:S01]  /*0760*/  LOP3.LUT R6, R27.reuse, R14, RZ, 0x3c, !PT ;  /* 0x0000000e1b067212 */ /* 0x040fe200078e3cff */
[----:B------:R-:W-:Y:S01]  /*0770*/  IMAD.WIDE.U32 R26, R27, UR4, R10 ;  /* 0x000000041b1a7c25 */ /* 0x000fe2000f8e000a */
[----:B------:R-:W-:Y:S01]  /*0780*/  ISETP.NE.AND P2, PT, R14, RZ, PT ;  /* 0x000000ff0e00720c */ /* 0x000fe20003f45270 */
[----:B------:R-:W2:Y:S01]  /*0790*/  @!P0 LDC.64 R10, c[0x0][0x210] ;  /* 0x00008400ff0a8b82 */ /* 0x000ea20000000a00 */
[----:B------:R-:W-:Y:S01]  /*07a0*/  ISETP.GE.AND P1, PT, R6, RZ, PT ;  /* 0x000000ff0600720c */ /* 0x000fe20003f26270 */
[----:B------:R-:W-:Y:S01]  /*07b0*/  IMAD.IADD R29, R27, 0x1, R29 ;  /* 0x000000011b1d7824 */ /* 0x000fe200078e021d */
[----:B------:R-:W-:-:S02]  /*07c0*/  LEA.HI.SX32 R6, R2, 0xffffffff, 0x1a ;  /* 0xffffffff02067811 */ /* 0x000fc400078fd2ff */
[----:B------:R-:W-:Y:S02]  /*07d0*/  @!P0 MOV R28, R26 ;  /* 0x0000001a001c8202 */ /* 0x000fe40000000f00 */
[----:B------:R-:W-:Y:S01]  /*07e0*/  LEA.HI R15, R7, R90, RZ, 0x6 ;  /* 0x0000005a070f7211 */ /* 0x000fe200078f30ff */
[----:B------:R-:W3:Y:S01]  /*07f0*/  @!P3 LDC.64 R8, c[0x0][0x240] ;  /* 0x00009000ff08bb82 */ /* 0x000ee20000000a00 */
[----:B------:R-:W-:Y:S01]  /*0800*/  @P4 IADD3 R214, R214, 0x1, RZ ;  /* 0x00000001d6d64810 */ /* 0x000fe20007ffe0ff */
[----:B------:R-:W-:Y:S01]  /*0810*/  IMAD R13, R6, -0x40, R95 ;  /* 0xffffffc0060d7824 */ /* 0x000fe200078e025f */
[----:B------:R-:W-:Y:S01]  /*0820*/  ISETP.NE.AND P4, PT, R34, -0x1, PT ;  /* 0xffffffff2200780c */ /* 0x000fe20003f85270 */
[----:B------:R-:W-:Y:S02]  /*0830*/  IMAD.SHL.U32 R15, R15, 0x8, RZ ;  /* 0x000000080f0f7824 */ /* 0x000fe400078e00ff */
[-C--:B-1----:R-:W-:Y:S01]  /*0840*/  @!P0 IMAD R32, R31, R4.reuse, RZ ;  /* 0x000000041f208224 */ /* 0x082fe200078e02ff */
[----:B------:R-:W-:Y:S01]  /*0850*/  ISETP.GE.AND P6, PT, R18, R13, PT ;  /* 0x0000000d1200720c */ /* 0x000fe20003fc6270 */
[----:B------:R-:W-:Y:S01]  /*0860*/  @!P0 IMAD.WIDE.U32 R36, R30, R4, R28 ;  /* 0x000000041e248225 */ /* 0x000fe200078e001c */
[----:B------:R-:W1:Y:S01]  /*0870*/  S2UR UR4, SR_CgaCtaId ;  /* 0x00000000000479c3 */ /* 0x000e620000008800 */
[----:B------:R-:W-:-:S02]  /*0880*/  LOP3.LUT R12, R12, 0xfffffe00, R15, 0xf8, !PT ;  /* 0xfffffe000c0c7812 */ /* 0x000fc400078ef80f */
[C---:B------:R-:W-:Y:S01]  /*0890*/  @!P0 IMAD R32, R30.reuse, R5, R32 ;  /* 0x000000051e208224 */ /* 0x040fe200078e0220 */
[----:B------:R-:W-:Y:S01]  /*08a0*/  P2R R24, PR, RZ, 0x40 ;  /* 0x00000040ff187803 */ /* 0x000fe20000000000 */
[----:B------:R-:W-:Y:S01]  /*08b0*/  @!P1 IMAD.MOV R214, RZ, RZ, -R214 ;  /* 0x000000ffffd69224 */ /* 0x000fe200078e0ad6 */
[----:B------:R-:W-:Y:S01]  /*08c0*/  @!P3 IADD3 R38, P1, R30, 0x10, RZ ;  /* 0x000000101e26b810 */ /* 0x000fe20007f3e0ff */
[----:B------:R-:W-:Y:S01]  /*08d0*/  @!P0 IMAD.IADD R32, R37, 0x1, R32 ;  /* 0x0000000125208824 */ /* 0x000fe200078e0220 */
[----:B------:R-:W4:Y:S01]  /*08e0*/  @!P3 LDC.64 R4, c[0x0][0x210] ;  /* 0x00008400ff04bb82 */ /* 0x000f220000000a00 */
[----:B--2---:R-:W-:Y:S01]  /*08f0*/  @!P0 LEA R40, P5, R36, R10, 0x1 ;  /* 0x0000000a24288211 */ /* 0x004fe200078a08ff */
[----:B------:R-:W-:Y:S01]  /*0900*/  @P4 IMAD.IADD R33, R23, 0x1, R34 ;  /* 0x0000000117214824 */ /* 0x000fe200078e0222 */
[----:B------:R-:W-:Y:S01]  /*0910*/  @!P3 IADD3.X R17, RZ, R31, RZ, P1, !PT ;  /* 0x0000001fff11b210 */ /* 0x000fe20000ffe4ff */
[----:B------:R-:W2:Y:S01]  /*0920*/  @!P6 S2R R15, SR_CgaCtaId ;  /* 0x00000000000fe919 */ /* 0x000ea20000008800 */
[----:B------:R-:W-:Y:S01]  /*0930*/  @!P2 LOP3.LUT R214, RZ, R14, RZ, 0x33, !PT ;  /* 0x0000000effd6a212 */ /* 0x000fe200078e33ff */
[----:B------:R-:W-:Y:S01]  /*0940*/  VIADD R14, R18, 0x30 ;  /* 0x00000030120e7836 */ /* 0x000fe20000000000 */
[----:B------:R-:W-:Y:S01]  /*0950*/  @!P0 LEA.HI.X R41, R36, R11, R32, 0x1, P5 ;  /* 0x0000000b24298211 */ /* 0x000fe200028f0c20 */
[----:B---3--:R-:W-:Y:S01]  /*0960*/  @!P3 IMAD R10, R17, R8, RZ ;  /* 0x00000008110ab224 */ /* 0x008fe200078e02ff */
[-C--:B------:R-:W-:Y:S01]  /*0970*/  ISETP.GE.AND P2, PT, R16, R208.reuse, PT ;  /* 0x000000d01000720c */ /* 0x080fe20003f46270 */
[----:B------:R-:W3:Y:S01]  /*0980*/  @!P3 S2R R17, SR_CgaCtaId ;  /* 0x000000000011b919 */ /* 0x000ee20000008800 */
[----:B------:R-:W-:Y:S01]  /*0990*/  @!P3 MOV R11, R29 ;  /* 0x0000001d000bb202 */ /* 0x000fe20000000f00 */
[----:B------:R-:W-:Y:S01]  /*09a0*/  @!P3 IMAD R9, R38, R9, R10 ;  /* 0x000000092609b224 */ /* 0x000fe200078e020a */
[----:B------:R-:W-:Y:S01]  /*09b0*/  ISETP.GE.AND P1, PT, R14, R208, PT ;  /* 0x000000d00e00720c */ /* 0x000fe20003f26270 */
[----:B------:R-:W-:Y:S01]  /*09c0*/  @!P3 IMAD.MOV.U32 R10, RZ, RZ, R26 ;  /* 0x000000ffff0ab224 */ /* 0x000fe200078e001a */
[----:B------:R-:W5:Y:S01]  /*09d0*/  @P4 LDC.64 R134, c[0x0][0x250] ;  /* 0x00009400ff864b82 */ /* 0x000f620000000a00 */
[----:B-1----:R-:W-:Y:S01]  /*09e0*/  ULEA UR4, UR4, UR5, 0x18 ;  /* 0x0000000504047291 */ /* 0x002fe2000f8ec03f */
[----:B------:R-:W-:Y:S01]  /*09f0*/  ISETP.GE.AND P6, PT, R22, R13, PT ;  /* 0x0000000d1600720c */ /* 0x000fe20003fc6270 */
[----:B------:R-:W-:-:S04]  /*0a00*/  @!P3 IMAD.WIDE.U32 R38, R38, R8, R10 ;  /* 0x000000082626b225 */ /* 0x000fc800078e000a */
[----:B------:R-:W-:Y:S01]  /*0a10*/  @!P3 IMAD.IADD R8, R39, 0x1, R9 ;  /* 0x000000012708b824 */ /* 0x000fe200078e0209 */
[----:B------:R-:W1:Y:S01]  /*0a20*/  @P4 LDC.64 R88, c[0x0][0x248] ;  /* 0x00009200ff584b82 */ /* 0x000e620000000a00 */
[----:B----4-:R-:W-:Y:S01]  /*0a30*/  @!P3 LEA R36, P5, R38, R4, 0x1 ;  /* 0x000000042624b211 */ /* 0x010fe200078a08ff */
[----:B------:R-:W4:Y:S01]  /*0a40*/  @!P2 S2R R32, SR_CgaCtaId ;  /* 0x000000000020a919 */ /* 0x000f220000008800 */
[----:B------:R-:W-:Y:S01]  /*0a50*/  LEA R211, R12, UR4, 0x1 ;  /* 0x000000040cd37c11 */ /* 0x000fe2000f8e08ff */
[----:B------:R-:W-:Y:S01]  /*0a60*/  @P4 IMAD.IADD R34, R23, 0x1, R34 ;  /* 0x0000000117224824 */ /* 0x000fe200078e0222 */
[----:B------:R-:W-:Y:S01]  /*0a70*/  @!P3 LEA.HI.X R37, R38, R5, R8, 0x1, P5 ;  /* 0x000000052625b211 */ /* 0x000fe200028f0c08 */
[----:B------:R-:W4:Y:S01]  /*0a80*/  @!P1 S2R R25, SR_CgaCtaId ;  /* 0x0000000000199919 */ /* 0x000f220000008800 */
[----:B------:R-:W-:Y:S01]  /*0a90*/  ISETP.NE.AND P5, PT, R24, RZ, PT ;  /* 0x000000ff1800720c */ /* 0x000fe20003fa5270 */
[----:B------:R-:W4:Y:S01]  /*0aa0*/  @!P2 LDC.64 R10, c[0x0][0x240] ;  /* 0x00009000ff0aab82 */ /* 0x000f220000000a00 */
[----:B------:R-:W-:Y:S01]  /*0ab0*/  @!PT LDS RZ, [RZ] ;  /* 0x00000000fffff984 */ /* 0x000fe20000000800 */
[----:B------:R-:W-:Y:S01]  /*0ac0*/  @!PT LDS RZ, [RZ] ;  /* 0x00000000fffff984 */ /* 0x000fe20000000800 */
[----:B------:R-:W-:Y:S01]  /*0ad0*/  @!PT LDS RZ, [RZ] ;  /* 0x00000000fffff984 */ /* 0x000fe20000000800 */
[----:B------:R-:W-:Y:S04]  /*0ae0*/  @!P0 LDGSTS.E.BYPASS.LTC128B.128 [R211], desc[UR16][R40.64] ;  /* 0x0000000028d38fae */ /* 0x000fe8000b901d50 */
[----:B------:R-:W-:Y:S03]  /*0af0*/  @!P0 LDGSTS.E.BYPASS.LTC128B.128 [R211+0x2000], desc[UR16][R40.64+0x80] ;  /* 0x0200008028d38fae */ /* 0x000fe6000b901d50 */
[----:B------:R-:W4:Y:S01]  /*0b00*/  @!P2 LDC.64 R8, c[0x0][0x210] ;  /* 0x00008400ff08ab82 */ /* 0x000f220000000a00 */
[----:B-----5:R-:W-:Y:S01]  /*0b10*/  @P4 IMAD.WIDE.U32 R44, R33, R134, RZ ;  /* 0x00000086212c4225 */ /* 0x020fe200078e00ff */
[----:B------:R5:W-:Y:S01]  /*0b20*/  @!P0 LDGSTS.E.BYPASS.LTC128B.128 [R211+0x4000], desc[UR16][R40.64+0x100] ;  /* 0x0400010028d38fae */ /* 0x000be2000b901d50 */
[----:B------:R-:W-:-:S02]  /*0b30*/  @!P2 IADD3 R35, P0, R30, 0x20, RZ ;  /* 0x000000201e23a810 */ /* 0x000fc40007f1e0ff */
[----:B------:R-:W-:Y:S02]  /*0b40*/  @!P5 MOV R38, 0x400 ;  /* 0x000004000026d802 */ /* 0x000fe40000000f00 */
[----:B------:R-:W-:Y:S01]  /*0b50*/  @!P2 IADD3.X R39, RZ, R31, RZ, P0, !PT ;  /* 0x0000001fff27a210 */ /* 0x000fe200007fe4ff */
[----:B------:R-:W5:Y:S01]  /*0b60*/  @!P1 LDC.64 R4, c[0x0][0x240] ;  /* 0x00009000ff049b82 */ /* 0x000f620000000a00 */
[----:B------:R-:W-:Y:S01]  /*0b70*/  ISETP.GE.AND P0, PT, R22, R13, PT ;  /* 0x0000000d1600720c */ /* 0x000fe20003f06270 */
[----:B-1----:R-:W-:Y:S01]  /*0b80*/  @P4 IMAD.WIDE.U32 R46, R34, R88, RZ ;  /* 0x00000058222e4225 */ /* 0x002fe200078e00ff */
[----:B------:R-:W-:Y:S02]  /*0b90*/  @!P3 MOV R22, 0x400 ;  /* 0x000004000016b802 */ /* 0x000fe40000000f00 */
[----:B--2---:R-:W-:Y:S01]  /*0ba0*/  @!P5 LEA R15, R15, R38, 0x18 ;  /* 0x000000260f0fd211 */ /* 0x004fe200078ec0ff */
[----:B------:R-:W-:Y:S01]  /*0bb0*/  @P4 IMAD R38, R33, R135, RZ ;  /* 0x0000008721264224 */ /* 0x000fe200078e02ff */
[----:B---3--:R-:W-:Y:S01]  /*0bc0*/  @!P3 LEA R33, R17, R22, 0x18 ;  /* 0x000000161121b211 */ /* 0x008fe200078ec0ff */
[----:B----4-:R-:W-:Y:S01]  /*0bd0*/  @!P2 IMAD R42, R39, R10, RZ ;  /* 0x0000000a272aa224 */ /* 0x010fe200078e02ff */
[----:B------:R-:W-:Y:S01]  /*0be0*/  @P4 MOV R22, R44 ;  /* 0x0000002c00164202 */ /* 0x000fe20000000f00 */
[----:B------:R-:W-:-:S02]  /*0bf0*/  @P4 IMAD.IADD R17, R45, 0x1, R38 ;  /* 0x000000012d114824 */ /* 0x000fc400078e0226 */
[----:B------:R-:W-:Y:S02]  /*0c00*/  @!P2 IMAD.MOV.U32 R38, RZ, RZ, R26 ;  /* 0x000000ffff26a224 */ /* 0x000fe400078e001a */
[----:B------:R-:W-:Y:S02]  /*0c10*/  @!P2 IMAD.MOV.U32 R39, RZ, RZ, R29 ;  /* 0x000000ffff27a224 */ /* 0x000fe400078e001d */
[C---:B------:R-:W-:Y:S02]  /*0c20*/  @!P2 IMAD R42, R35.reuse, R11, R42 ;  /* 0x0000000b232aa224 */ /* 0x040fe400078e022a */
[----:B------:R-:W-:-:S04]  /*0c30*/  @!P2 IMAD.WIDE.U32 R38, R35, R10, R38 ;  /* 0x0000000a2326a225 */ /* 0x000fc800078e0026 */
[----:B-----5:R-:W-:Y:S02]  /*0c40*/  @P4 IMAD R40, R34, R89, RZ ;  /* 0x0000005922284224 */ /* 0x020fe400078e02ff */
[----:B------:R-:W-:-:S03]  /*0c50*/  @P4 IMAD.MOV.U32 R34, RZ, RZ, R46 ;  /* 0x000000ffff224224 */ /* 0x000fc600078e002e */
[----:B------:R-:W-:Y:S01]  /*0c60*/  @P4 IADD3 R40, R47, R40, RZ ;  /* 0x000000282f284210 */ /* 0x000fe20007ffe0ff */
        /* <DEDUP_REMOVED lines=13> */
.L_x_765:
[----:B------:R-:W-:Y:S02]  /*0d40*/  @!P2 IADD3 R42, R39, R42, RZ ;  /* 0x0000002a272aa210 */ /* 0x000fe40007ffe0ff */
[----:B------:R-:W-:Y:S01]  /*0d50*/  @!P2 LEA R44, P5, R38, R8, 0x1 ;  /* 0x00000008262ca211 */ /* 0x000fe200078a08ff */
[----:B------:R-:W-:-:S12]  /*0d60*/  @P4 BRA `(.L_x_766) ;  /* 0x0000000000304947 */ /* 0x000fd80003800000 */
        /* <DEDUP_REMOVED lines=12> */
.L_x_766:
[----:B------:R-:W-:Y:S01]  /*0e30*/  @!P2 LEA.HI.X R45, R38, R9, R42, 0x1, P5 ;  /* 0x00000009262da211 */ /* 0x000fe200028f0c2a */
[-C--:B------:R-:W-:Y:S01]  /*0e40*/  IMAD R8, R19, R88.reuse, RZ ;  /* 0x0000005813087224 */ /* 0x080fe200078e02ff */
[----:B------:R-:W-:Y:S01]  /*0e50*/  @!P2 MOV R9, 0x400 ;  /* 0x000004000009a802 */ /* 0x000fe20000000f00 */
[----:B------:R-:W-:Y:S01]  /*0e60*/  IMAD.WIDE.U32 R38, R18, R88, R20 ;  /* 0x0000005812267225 */ /* 0x000fe200078e0014 */
[----:B------:R-:W-:Y:S01]  /*0e70*/  @!P1 IADD3 R3, P4, R30, 0x30, RZ ;  /* 0x000000301e039810 */ /* 0x000fe20007f9e0ff */
[----:B------:R-:W-:Y:S01]  /*0e80*/  ULDC.64 UR6, c[0x0][0x260] ;  /* 0x0000980000067ab9 */ /* 0x000fe20000000a00 */
[----:B------:R-:W-:Y:S01]  /*0e90*/  @!P2 LEA R9, R32, R9, 0x18 ;  /* 0x000000092009a211 */ /* 0x000fe200078ec0ff */
[----:B------:R-:W-:Y:S01]  /*0ea0*/  IMAD R11, R18, R89, R8 ;  /* 0x00000059120b7224 */ /* 0x000fe200078e0208 */
[----:B------:R-:W-:Y:S01]  /*0eb0*/  @!P1 MOV R10, 0x400 ;  /* 0x00000400000a9802 */ /* 0x000fe20000000f00 */
[----:B------:R-:W-:Y:S01]  /*0ec0*/  @!P1 IMAD.X R31, RZ, RZ, R31, P4 ;  /* 0x000000ffff1f9224 */ /* 0x000fe200020e061f */
[----:B------:R-:W-:Y:S01]  /*0ed0*/  IADD3 R216, P4, R34, R38, RZ ;  /* 0x0000002622d87210 */ /* 0x000fe20007f9e0ff */
[----:B------:R-:W-:Y:S01]  /*0ee0*/  @!P2 IMAD R27, R12, 0x2, R9 ;  /* 0x000000020c1ba824 */ /* 0x000fe200078e0209 */
[----:B------:R-:W-:Y:S01]  /*0ef0*/  @!P1 LEA R25, R25, R10, 0x18 ;  /* 0x0000000a19199211 */ /* 0x000fe200078ec0ff */
[----:B------:R-:W1:Y:S01]  /*0f00*/  @!P1 LDC.64 R8, c[0x0][0x210] ;  /* 0x00008400ff089b82 */ /* 0x000e620000000a00 */
[----:B------:R-:W-:Y:S01]  /*0f10*/  IADD3.X R217, R40, R39, R11, P4, !PT ;  /* 0x0000002728d97210 */ /* 0x000fe200027fe40b */
[----:B------:R-:W-:Y:S01]  /*0f20*/  @!P3 IMAD R33, R12, 0x2, R33 ;  /* 0x000000020c21b824 */ /* 0x000fe200078e0221 */
[----:B------:R-:W-:Y:S01]  /*0f30*/  ISETP.NE.AND P4, PT, R24, RZ, PT ;  /* 0x000000ff1800720c */ /* 0x000fe20003f85270 */
[----:B------:R-:W-:Y:S01]  /*0f40*/  @!P1 IMAD.MOV.U32 R28, RZ, RZ, R26 ;  /* 0x000000ffff1c9224 */ /* 0x000fe200078e001a */
[----:B------:R-:W-:Y:S01]  /*0f50*/  ISETP.GE.AND P5, PT, R16, R13, PT ;  /* 0x0000000d1000720c */ /* 0x000fe20003fa6270 */
[-C--:B------:R-:W-:Y:S01]  /*0f60*/  @!P1 IMAD R26, R31, R4.reuse, RZ ;  /* 0x000000041f1a9224 */ /* 0x080fe200078e02ff */
[----:B------:R-:W-:Y:S01]  /*0f70*/  @!PT LDS RZ, [RZ] ;  /* 0x00000000fffff984 */ /* 0x000fe20000000800 */
[----:B------:R-:W-:Y:S01]  /*0f80*/  @!PT LDS RZ, [RZ] ;  /* 0x00000000fffff984 */ /* 0x000fe20000000800 */
[----:B------:R-:W-:Y:S01]  /*0f90*/  @!PT LDS RZ, [RZ] ;  /* 0x00000000fffff984 */ /* 0x000fe20000000800 */
[----:B------:R-:W-:Y:S01]  /*0fa0*/  @!P3 LDGSTS.E.BYPASS.LTC128B.128 [R33+0x800], desc[UR16][R36.64] ;  /* 0x008000002421bfae */ /* 0x000fe2000b901d50 */
[C---:B------:R-:W-:Y:S01]  /*0fb0*/  @!P1 IMAD.WIDE.U32 R28, R3.reuse, R4, R28 ;  /* 0x00000004031c9225 */ /* 0x040fe200078e001c */
[----:B------:R-:W-:Y:S01]  /*0fc0*/  SHF.R.S32.HI R23, RZ, 0x1f, R214 ;  /* 0x0000001fff177819 */ /* 0x000fe200000114d6 */
[----:B------:R-:W-:Y:S01]  /*0fd0*/  ULDC UR5, c[0x0][0x39c] ;  /* 0x0000e70000057ab9 */ /* 0x000fe20000000800 */
[----:B------:R-:W-:Y:S01]  /*0fe0*/  @!P3 LDGSTS.E.BYPASS.LTC128B.128 [R33+0x2800], desc[UR16][R36.64+0x80] ;  /* 0x028000802421bfae */ /* 0x000fe2000b901d50 */
[----:B------:R-:W-:Y:S01]  /*0ff0*/  @!P1 IMAD R26, R3, R5, R26 ;  /* 0x00000005031a9224 */ /* 0x000fe200078e021a */
[----:B------:R-:W-:Y:S01]  /*1000*/  SHF.L.U64.HI R3, R88, 0x6, R89 ;  /* 0x0000000658037819 */ /* 0x000fe20000010259 */
[----:B------:R-:W2:Y:S01]  /*1010*/  @!P6 LDC.64 R4, c[0x0][0x218] ;  /* 0x00008600ff04eb82 */ /* 0x000ea20000000a00 */
[----:B------:R3:W-:Y:S01]  /*1020*/  @!P3 LDGSTS.E.BYPASS.LTC128B.128 [R33+0x4800], desc[UR16][R36.64+0x100] ;  /* 0x048001002421bfae */ /* 0x0007e2000b901d50 */
[----:B------:R-:W-:Y:S01]  /*1030*/  IMAD R219, R23, UR6, RZ ;  /* 0x0000000617db7c24 */ /* 0x000fe2000f8e02ff */
[----:B------:R-:W-:Y:S01]  /*1040*/  SHF.R.S32.HI R24, RZ, 0x1f, R6 ;  /* 0x0000001fff187819 */ /* 0x000fe20000011406 */
[----:B------:R-:W-:Y:S01]  /*1050*/  @!P1 IMAD.IADD R26, R29, 0x1, R26 ;  /* 0x000000011d1a9824 */ /* 0x000fe200078e021a */
[----:B------:R-:W-:Y:S01]  /*1060*/  @!P2 LDGSTS.E.BYPASS.LTC128B.128 [R27+0x1000], desc[UR16][R44.64] ;  /* 0x010000002c1bafae */ /* 0x000fe2000b901d50 */
[----:B------:R-:W-:-:S02]  /*1070*/  IMAD R219, R214, UR7, R219 ;  /* 0x00000007d6db7c24 */ /* 0x000fc4000f8e02db */
[----:B------:R-:W4:Y:S01]  /*1080*/  @!P4 LDC.64 R10, c[0x0][0x218] ;  /* 0x00008600ff0acb82 */ /* 0x000f220000000a00 */
[----:B------:R-:W-:Y:S01]  /*1090*/  @!P2 LDGSTS.E.BYPASS.LTC128B.128 [R27+0x3000], desc[UR16][R44.64+0x80] ;  /* 0x030000802c1bafae */ /* 0x000fe2000b901d50 */
[----:B------:R-:W-:Y:S01]  /*10a0*/  IMAD.WIDE.U32 R216, R214, UR6, R216 ;  /* 0x00000006d6d87c25 */ /* 0x000fe2000f8e00d8 */
[----:B------:R-:W-:Y:S02]  /*10b0*/  ULDC.64 UR6, c[0x0][0x268] ;  /* 0x00009a0000067ab9 */ /* 0x000fe40000000a00 */
[----:B------:R5:W-:Y:S01]  /*10c0*/  @!P2 LDGSTS.E.BYPASS.LTC128B.128 [R27+0x5000], desc[UR16][R44.64+0x100] ;  /* 0x050001002c1bafae */ /* 0x000be2000b901d50 */
[----:B-1----:R-:W-:Y:S01]  /*10d0*/  @!P1 LEA R34, P2, R28, R8, 0x1 ;  /* 0x000000081c229211 */ /* 0x002fe200078408ff */
[----:B------:R-:W-:Y:S01]  /*10e0*/  IMAD.SHL.U32 R93, R88, 0x40, RZ ;  /* 0x00000040585d7824 */ /* 0x000fe200078e00ff */
[----:B------:R-:W1:Y:S02]  /*10f0*/  @!P6 S2R R8, SR_CgaCtaId ;  /* 0x000000000008e919 */ /* 0x000e640000008800 */
[----:B------:R-:W-:Y:S01]  /*1100*/  @!P1 LEA.HI.X R35, R28, R9, R26, 0x1, P2 ;  /* 0x000000091c239211 */ /* 0x000fe200010f0c1a */
[----:B------:R-:W-:Y:S01]  /*1110*/  IMAD.IADD R219, R217, 0x1, R219 ;  /* 0x00000001d9db7824 */ /* 0x000fe200078e02db */
[----:B------:R-:W1:Y:S01]  /*1120*/  @!P5 S2R R9, SR_CgaCtaId ;  /* 0x000000000009d919 */ /* 0x000e620000008800 */
[----:B------:R-:W-:-:S02]  /*1130*/  IMAD.MOV.U32 R218, RZ, RZ, R216 ;  /* 0x000000ffffda7224 */ /* 0x000fc400078e00d8 */
[----:B------:R-:W-:Y:S02]  /*1140*/  @!P1 IMAD R25, R12, 0x2, R25 ;  /* 0x000000020c199824 */ /* 0x000fe400078e0219 */
[-C--:B------:R-:W-:Y:S02]  /*1150*/  IMAD R19, R19, R134.reuse, RZ ;  /* 0x0000008613137224 */ /* 0x080fe400078e02ff */
[----:B---3--:R-:W-:Y:S01]  /*1160*/  IMAD.WIDE.U32 R32, R18, R134, R20 ;  /* 0x0000008612207225 */ /* 0x008fe200078e0014 */
[----:B------:R-:W-:Y:S03]  /*1170*/  @!P1 LDGSTS.E.BYPASS.LTC128B.128 [R25+0x1800], desc[UR16][R34.64] ;  /* 0x0180000022199fae */ /* 0x000fe6000b901d50 */
[----:B------:R-:W-:Y:S01]  /*1180*/  IMAD R20, R3, R6, RZ ;  /* 0x0000000603147224 */ /* 0x000fe200078e02ff */
[----:B------:R-:W-:Y:S01]  /*1190*/  @!P1 LDGSTS.E.BYPASS.LTC128B.128 [R25+0x3800], desc[UR16][R34.64+0x80] ;  /* 0x0380008022199fae */ /* 0x000fe2000b901d50 */
[----:B------:R-:W-:Y:S01]  /*11a0*/  IMAD.WIDE.U32 R30, R6, R93, R218 ;  /* 0x0000005d061e7225 */ /* 0x000fe200078e00da */
[----:B------:R-:W-:-:S02]  /*11b0*/  IADD3 R26, P3, R22, R32, RZ ;  /* 0x00000020161a7210 */ /* 0x000fc40007f7e0ff */
[----:B------:R-:W-:Y:S01]  /*11c0*/  @!P1 LDGSTS.E.BYPASS.LTC128B.128 [R25+0x5800], desc[UR16][R34.64+0x100] ;  /* 0x0580010022199fae */ /* 0x000fe2000b901d50 */
[----:B------:R-:W-:Y:S02]  /*11d0*/  IMAD R20, R24, R93, R20 ;  /* 0x0000005d18147224 */ /* 0x000fe400078e0214 */
[----:B------:R-:W-:Y:S02]  /*11e0*/  IMAD R19, R18, R135, R19 ;  /* 0x0000008712137224 */ /* 0x000fe400078e0213 */
[----:B------:R-:W-:Y:S01]  /*11f0*/  IMAD.IADD R31, R31, 0x1, R20 ;  /* 0x000000011f1f7824 */ /* 0x000fe200078e0214 */
[----:B----4-:R-:W-:Y:S01]  /*1200*/  @!P4 LEA R20, P2, R30, R10, 0x1 ;  /* 0x0000000a1e14c211 */ /* 0x010fe200078408ff */
[----:B------:R-:W-:Y:S01]  /*1210*/  @!P4 IMAD R15, R12, 0x2, R15 ;  /* 0x000000020c0fc824 */ /* 0x000fe200078e020f */
[----:B------:R-:W-:Y:S01]  /*1220*/  @!P6 LEA R10, P1, R88, R30, 0x4 ;  /* 0x0000001e580ae211 */ /* 0x000fe200078220ff */
[----:B------:R-:W-:Y:S01]  /*1230*/  IMAD.SHL.U32 R205, R0, 0x40, RZ ;  /* 0x0000004000cd7824 */ /* 0x000fe200078e00ff */
[----:B-----5:R-:W-:Y:S01]  /*1240*/  IADD3.X R27, R17, R33, R19, P3, !PT ;  /* 0x00000021111b7210 */ /* 0x020fe20001ffe413 */
[----:B------:R-:W-:Y:S01]  /*1250*/  IMAD.WIDE.U32 R28, R88, 0x20, RZ ;  /* 0x00000020581c7825 */ /* 0x000fe200078e00ff */
[----:B------:R-:W-:-:S02]  /*1260*/  @!P4 LEA.HI.X R21, R30, R11, R31, 0x1, P2 ;  /* 0x0000000b1e15c211 */ /* 0x000fc400010f0c1f */
[----:B------:R-:W-:Y:S01]  /*1270*/  ISETP.GE.AND P2, PT, R14, R13, PT ;  /* 0x0000000d0e00720c */ /* 0x000fe20003f46270 */
[----:B------:R-:W-:Y:S01]  /*1280*/  IMAD R207, R23, UR6, RZ ;  /* 0x0000000617cf7c24 */ /* 0x000fe2000f8e02ff */
[----:B------:R-:W-:Y:S01]  /*1290*/  @!P6 LEA.HI.X R19, R88, R31, R89, 0x4, P1 ;  /* 0x0000001f5813e211 */ /* 0x000fe200008f2459 */
[----:B------:R-:W-:Y:S01]  /*12a0*/  @!P4 LDGSTS.E.BYPASS.LTC128B.128 [R15+0x6000], desc[UR16][R20.64] ;  /* 0x06000000140fcfae */ /* 0x000fe2000b901d50 */
[----:B--2---:R-:W-:Y:S01]  /*12b0*/  @!P6 LEA R32, P1, R10, R4, 0x1 ;  /* 0x000000040a20e211 */ /* 0x004fe200078208ff */
[----:B------:R-:W-:Y:S01]  /*12c0*/  IMAD R24, R24, R134, RZ ;  /* 0x0000008618187224 */ /* 0x000fe200078e02ff */
[----:B------:R-:W-:Y:S01]  /*12d0*/  LEA.HI R17, R7, R90, RZ, 0x4 ;  /* 0x0000005a07117211 */ /* 0x000fe200078f20ff */
[----:B------:R-:W-:Y:S01]  /*12e0*/  @!P4 LDGSTS.E.BYPASS.LTC128B.128 [R15+0x8000], desc[UR16][R20.64+0x80] ;  /* 0x08000080140fcfae */ /* 0x000fe2000b901d50 */
[----:B------:R-:W-:Y:S01]  /*12f0*/  @!P6 LEA.HI.X R33, R10, R5, R19, 0x1, P1 ;  /* 0x000000050a21e211 */ /* 0x000fe200008f0c13 */
[C---:B------:R-:W-:Y:S01]  /*1300*/  IMAD R207, R214.reuse, UR7, R207 ;  /* 0x00000007d6cf7c24 */ /* 0x040fe2000f8e02cf */
[----:B------:R-:W-:Y:S01]  /*1310*/  @!P6 MOV R5, 0x400 ;  /* 0x000004000005e802 */ /* 0x000fe20000000f00 */
[----:B------:R2:W-:Y:S01]  /*1320*/  @!P4 LDGSTS.E.BYPASS.LTC128B.128 [R15+0xa000], desc[UR16][R20.64+0x100] ;  /* 0x0a000100140fcfae */ /* 0x0005e2000b901d50 */
[----:B------:R-:W-:Y:S01]  /*1330*/  SHF.R.S32.HI R4, RZ, 0x4, R17 ;  /* 0x00000004ff047819 */ /* 0x000fe20000011411 */
[----:B------:R-:W-:Y:S01]  /*1340*/  IMAD.WIDE.U32 R214, R214, UR6, R26 ;  /* 0x00000006d6d67c25 */ /* 0x000fe2000f8e001a */
[-C--:B------:R-:W-:Y:S01]  /*1350*/  ISETP.GE.AND P4, PT, R16, R13.reuse, PT ;  /* 0x0000000d1000720c */ /* 0x080fe20003f86270 */
[----:B------:R-:W3:Y:S01]  /*1360*/  @!P2 S2R R11, SR_CgaCtaId ;  /* 0x00000000000ba919 */ /* 0x000ee20000008800 */
[CC--:B------:R-:W-:Y:S01]  /*1370*/  ISETP.GE.AND P1, PT, R18.reuse, R13.reuse, PT ;  /* 0x0000000d1200720c */ /* 0x0c0fe20003f26270 */
[----:B------:R-:W-:Y:S01]  /*1380*/  IMAD.SHL.U32 R18, R18, 0x8, RZ ;  /* 0x0000000812127824 */ /* 0x000fe200078e00ff */
[----:B------:R-:W-:Y:S01]  /*1390*/  ISETP.GE.AND P3, PT, R14, R13, PT ;  /* 0x0000000d0e00720c */ /* 0x000fe20003f66270 */
[----:B------:R-:W-:Y:S01]  /*13a0*/  IMAD R23, R6, R135, R24 ;  /* 0x0000008706177224 */ /* 0x000fe200078e0218 */
[----:B-1----:R-:W-:Y:S01]  /*13b0*/  @!P6 LEA R13, R8, R5, 0x18 ;  /* 0x00000005080de211 */ /* 0x002fe200078ec0ff */
[----:B------:R-:W-:Y:S01]  /*13c0*/  IMAD.IADD R207, R215, 0x1, R207 ;  /* 0x00000001d7cf7824 */ /* 0x000fe200078e02cf */
[----:B------:R-:W-:-:S02]  /*13d0*/  @!P5 MOV R8, 0x400 ;  /* 0x000004000008d802 */ /* 0x000fc40000000f00 */
[C---:B------:R-:W-:Y:S02]  /*13e0*/  LEA.HI R10, R17.reuse, R4, RZ, 0x1 ;  /* 0x00000004110a7211 */ /* 0x040fe400078f08ff */
[----:B------:R-:W-:Y:S01]  /*13f0*/  LOP3.LUT R5, R17, 0xfffffff0, RZ, 0xc0, !PT ;  /* 0xfffffff011057812 */ /* 0x000fe200078ec0ff */
[----:B------:R-:W-:Y:S01]  /*1400*/  @!P6 IMAD R17, R12, 0x2, R13 ;  /* 0x000000020c11e824 */ /* 0x000fe200078e020d */
[----:B------:R-:W-:Y:S02]  /*1410*/  @!P5 LEA R13, R9, R8, 0x18 ;  /* 0x00000008090dd211 */ /* 0x000fe400078ec0ff */
[----:B------:R-:W1:Y:S01]  /*1420*/  @!P5 LDC.64 R8, c[0x0][0x218] ;  /* 0x00008600ff08db82 */ /* 0x000e620000000a00 */
[----:B------:R-:W-:Y:S01]  /*1430*/  IMAD.IADD R14, R90, 0x1, -R5 ;  /* 0x000000015a0e7824 */ /* 0x000fe200078e0a05 */
[----:B------:R-:W-:Y:S01]  /*1440*/  LOP3.LUT R205, R205, 0x1c0, RZ, 0xc0, !PT ;  /* 0x000001c0cdcd7812 */ /* 0x000fe200078ec0ff */
[----:B------:R-:W-:Y:S01]  /*1450*/  @!P6 LDGSTS.E.BYPASS.LTC128B.128 [R17+0x6800], desc[UR16][R32.64] ;  /* 0x068000002011efae */ /* 0x000fe2000b901d50 */
[----:B------:R-:W-:-:S02]  /*1460*/  @!P5 IMAD R13, R12, 0x2, R13 ;  /* 0x000000020c0dd824 */ /* 0x000fc400078e020d */
[----:B------:R-:W-:Y:S01]  /*1470*/  LOP3.LUT R18, R205, 0x8, R18, 0xf8, !PT ;  /* 0x00000008cd127812 */ /* 0x000fe200078ef812 */
[----:B------:R-:W-:Y:S01]  /*1480*/  @!P6 LDGSTS.E.BYPASS.LTC128B.128 [R17+0x8800], desc[UR16][R32.64+0x80] ;  /* 0x088000802011efae */ /* 0x000fe2000b901d50 */
[----:B--2---:R-:W-:Y:S02]  /*1490*/  LOP3.LUT R15, R10, 0xfffffffe, RZ, 0xc0, !PT ;  /* 0xfffffffe0a0f7812 */ /* 0x004fe400078ec0ff */
[----:B------:R-:W-:Y:S01]  /*14a0*/  SHF.R.U32.HI R205, RZ, 0x3, R205 ;  /* 0x00000003ffcd7819 */ /* 0x000fe200000116cd */
[----:B------:R2:W-:Y:S01]  /*14b0*/  @!P6 LDGSTS.E.BYPASS.LTC128B.128 [R17+0xa800], desc[UR16][R32.64+0x100] ;  /* 0x0a8001002011efae */ /* 0x0005e2000b901d50 */
[----:B------:R-:W-:Y:S01]  /*14c0*/  @!P5 IADD3 R16, P6, R30, R28, RZ ;  /* 0x0000001c1e10d210 */ /* 0x000fe20007fde0ff */
[----:B------:R-:W-:Y:S01]  /*14d0*/  IMAD.IADD R10, R4, 0x1, -R15 ;  /* 0x00000001040a7824 */ /* 0x000fe200078e0a0f */
[----:B------:R-:W-:Y:S01]  /*14e0*/  LOP3.LUT R205, R18, R205, RZ, 0x3c, !PT ;  /* 0x000000cd12cd7212 */ /* 0x000fe200078e3cff */
[----:B------:R-:W4:Y:S01]  /*14f0*/  @!P2 LDC.64 R4, c[0x0][0x218] ;  /* 0x00008600ff04ab82 */ /* 0x000f220000000a00 */
[----:B------:R-:W-:Y:S01]  /*1500*/  @!P2 MOV R20, 0x400 ;  /* 0x000004000014a802 */ /* 0x000fe20000000f00 */
[----:B------:R-:W-:Y:S01]  /*1510*/  @!P2 IMAD R18, R89, 0x30, RZ ;  /* 0x000000305912a824 */ /* 0x000fe200078e02ff */
[----:B------:R-:W-:Y:S01]  /*1520*/  SHF.R.S32.HI R15, RZ, 0x1f, R14 ;  /* 0x0000001fff0f7819 */ /* 0x000fe2000001140e */
[----:B------:R-:W-:Y:S01]  /*1530*/  IMAD R205, R10, 0x200, R205 ;  /* 0x000002000acd7824 */ /* 0x000fe200078e02cd */
[----:B---3--:R-:W-:-:S02]  /*1540*/  @!P2 LEA R11, R11, R20, 0x18 ;  /* 0x000000140b0ba211 */ /* 0x008fc400078ec0ff */
[----:B------:R-:W-:Y:S02]  /*1550*/  LEA.HI R15, R15, R14, RZ, 0x3 ;  /* 0x0000000e0f0f7211 */ /* 0x000fe400078f18ff */
[----:B------:R-:W-:Y:S01]  /*1560*/  LEA R205, R205, UR4, 0x1 ;  /* 0x00000004cdcd7c11 */ /* 0x000fe2000f8e08ff */
[----:B------:R-:W-:Y:S01]  /*1570*/  @!P2 IMAD R11, R12, 0x2, R11 ;  /* 0x000000020c0ba824 */ /* 0x000fe200078e020b */
[C---:B------:R-:W-:Y:S01]  /*1580*/  LOP3.LUT R19, R15.reuse, 0xfffffff8, RZ, 0xc0, !PT ;  /* 0xfffffff80f137812 */ /* 0x040fe200078ec0ff */
[----:B------:R-:W-:Y:S02]  /*1590*/  IMAD.SHL.U32 R91, R15, 0x40, RZ ;  /* 0x000000400f5b7824 */ /* 0x000fe400078e00ff */
[----:B------:R-:W-:Y:S02]  /*15a0*/  VIADD R203, R205, 0x6020 ;  /* 0x00006020cdcb7836 */ /* 0x000fe40000000000 */
[----:B------:R-:W-:Y:S01]  /*15b0*/  IMAD.IADD R14, R14, 0x1, -R19 ;  /* 0x000000010e0e7824 */ /* 0x000fe200078e0a13 */
[----:B------:R-:W-:Y:S01]  /*15c0*/  LOP3.LUT R91, R91, 0xfffffe00, RZ, 0xc0, !PT ;  /* 0xfffffe005b5b7812 */ /* 0x000fe200078ec0ff */
[----:B--2---:R-:W-:-:S05]  /*15d0*/  IMAD.SHL.U32 R17, R89, 0x20, RZ ;  /* 0x0000002059117824 */ /* 0x004fca00078e00ff */
[----:B------:R-:W-:Y:S01]  /*15e0*/  @!P5 IADD3.X R17, R31, R29, R17, P6, !PT ;  /* 0x0000001d1f11d210 */ /* 0x000fe200037fe411 */
[----:B------:R-:W-:Y:S01]  /*15f0*/  @!P2 IMAD.WIDE.U32 R30, R88, 0x30, R30 ;  /* 0x00000030581ea825 */ /* 0x000fe200078e001e */
[----:B-1----:R-:W-:-:S03]  /*1600*/  @!P5 LEA R8, P6, R16, R8, 0x1 ;  /* 0x000000081008d211 */ /* 0x002fc600078c08ff */
[----:B------:R-:W-:Y:S01]  /*1610*/  @!P2 IMAD.IADD R18, R31, 0x1, R18 ;  /* 0x000000011f12a824 */ /* 0x000fe200078e0212 */
[----:B------:R-:W-:Y:S01]  /*1620*/  @!P5 LEA.HI.X R9, R16, R9, R17, 0x1, P6 ;  /* 0x000000091009d211 */ /* 0x000fe200030f0c11 */
[----:B------:R-:W-:Y:S01]  /*1630*/  IMAD.SHL.U32 R17, R14, 0x40, RZ ;  /* 0x000000400e117824 */ /* 0x000fe200078e00ff */
[----:B----4-:R-:W-:-:S03]  /*1640*/  @!P2 LEA R20, P6, R30, R4, 0x1 ;  /* 0x000000041e14a211 */ /* 0x010fc600078c08ff */
[----:B------:R-:W-:Y:S01]  /*1650*/  @!P5 LDGSTS.E.BYPASS.LTC128B.128 [R13+0x7000], desc[UR16][R8.64] ;  /* 0x07000000080ddfae */ /* 0x000fe2000b901d50 */
[----:B------:R-:W-:Y:S01]  /*1660*/  @!P2 LEA.HI.X R21, R30, R5, R18, 0x1, P6 ;  /* 0x000000051e15a211 */ /* 0x000fe200030f0c12 */
[----:B------:R-:W-:Y:S01]  /*1670*/  IMAD.WIDE.U32 R18, R6, R134, RZ ;  /* 0x0000008606127225 */ /* 0x000fe200078e00ff */
[----:B------:R-:W1:Y:S01]  /*1680*/  @!P1 LDC.64 R4, c[0x0][0x220] ;  /* 0x00008800ff049b82 */ /* 0x000e620000000a00 */
[----:B------:R-:W-:Y:S02]  /*1690*/  @!P5 LDGSTS.E.BYPASS.LTC128B.128 [R13+0x9000], desc[UR16][R8.64+0x80] ;  /* 0x09000080080ddfae */ /* 0x000fe4000b901d50 */
[----:B------:R-:W-:Y:S02]  /*16a0*/  IMAD.IADD R12, R19, 0x1, R23 ;  /* 0x00000001130c7824 */ /* 0x000fe400078e0217 */
[----:B------:R2:W-:Y:S04]  /*16b0*/  @!P5 LDGSTS.E.BYPASS.LTC128B.128 [R13+0xb000], desc[UR16][R8.64+0x100] ;  /* 0x0b000100080ddfae */ /* 0x0005e8000b901d50 */
[----:B------:R-:W-:Y:S04]  /*16c0*/  @!P2 LDGSTS.E.BYPASS.LTC128B.128 [R11+0x7800], desc[UR16][R20.64] ;  /* 0x07800000140bafae */ /* 0x000fe8000b901d50 */
[----:B------:R-:W-:Y:S04]  /*16d0*/  @!P2 LDGSTS.E.BYPASS.LTC128B.128 [R11+0x9800], desc[UR16][R20.64+0x80] ;  /* 0x09800080140bafae */ /* 0x000fe8000b901d50 */
[----:B------:R3:W-:Y:S01]  /*16e0*/  @!P2 LDGSTS.E.BYPASS.LTC128B.128 [R11+0xb800], desc[UR16][R20.64+0x100] ;  /* 0x0b800100140bafae */ /* 0x0007e2000b901d50 */
[----:B------:R-:W-:-:S03]  /*16f0*/  LEA R16, P2, R18, R214, 0x6 ;  /* 0x000000d612107211 */ /* 0x000fc600078430ff */
[----:B------:R-:W0:Y:S01]  /*1700*/  LDGDEPBAR ;  /* 0x00000000000079af */ /* 0x000e220000000000 */
[----:B-1----:R-:W-:Y:S01]  /*1710*/  @!P1 LEA R22, P5, R16, R4, 0x1 ;  /* 0x0000000410169211 */ /* 0x002fe200078a08ff */
[----:B--2---:R-:W-:Y:S01]  /*1720*/  IMAD.SHL.U32 R9, R10, 0x8, RZ ;  /* 0x000000080a097824 */ /* 0x004fe200078e00ff */
[----:B------:R-:W-:Y:S02]  /*1730*/  LOP3.LUT R8, R17, 0x1c0, RZ, 0xc0, !PT ;  /* 0x000001c011087812 */ /* 0x000fe400078ec0ff */
[----:B------:R-:W-:Y:S01]  /*1740*/  LEA.HI.X R17, R18, R207, R12, 0x6, P2 ;  /* 0x000000cf12117211 */ /* 0x000fe200010f340c */
[----:B------:R-:W-:Y:S01]  /*1750*/  IMAD.WIDE.U32 R18, R134, 0x20, RZ ;  /* 0x0000002086127825 */ /* 0x000fe200078e00ff */
[----:B------:R-:W1:Y:S02]  /*1760*/  @!P0 LDC.64 R12, c[0x0][0x220] ;  /* 0x00008800ff0c8b82 */ /* 0x000e640000000a00 */
[C---:B------:R-:W-:Y:S02]  /*1770*/  @!P1 LEA.HI.X R23, R16.reuse, R5, R17, 0x1, P5 ;  /* 0x0000000510179211 */ /* 0x040fe400028f0c11 */
[----:B------:R-:W-:-:S02]  /*1780*/  @!P4 IADD3 R18, P2, R16, R18, RZ ;  /* 0x000000121012c210 */ /* 0x000fc40007f5e0ff */
[----:B---3--:R-:W-:Y:S01]  /*1790*/  LOP3.LUT R11, R8, 0x8, R9, 0xf8, !PT ;  /* 0x00000008080b7812 */ /* 0x008fe200078ef809 */
[----:B------:R-:W-:-:S04]  /*17a0*/  DEPBAR.LE SB0, 0x0 ;  /* 0x000080000000791a */ /* 0x000fc80000000000 */
[----:B------:R-:W-:Y:S01]  /*17b0*/  BAR.SYNC.DEFER_BLOCKING 0x0 ;  /* 0x0000000000007b1d */ /* 0x000fe20000010000 */
[----:B------:R-:W-:Y:S01]  /*17c0*/  SHF.R.U32.HI R8, RZ, 0x3, R8 ;  /* 0x00000003ff087819 */ /* 0x000fe20000011608 */
[----:B------:R-:W-:Y:S01]  /*17d0*/  IMAD.SHL.U32 R9, R135, 0x20, RZ ;  /* 0x0000002087097824 */ /* 0x000fe200078e00ff */
[----:B------:R-:W-:Y:S01]  /*17e0*/  LEA.HI R20, R7, R90, RZ, 0x5 ;  /* 0x0000005a07147211 */ /* 0x000fe200078f28ff */
[----:B------:R-:W-:Y:S01]  /*17f0*/  @!P3 IMAD R7, R135, 0x30, RZ ;  /* 0x000000308707b824 */ /* 0x000fe200078e02ff */
[----:B------:R-:W-:Y:S01]  /*1800*/  LOP3.LUT R4, R11, R8, RZ, 0x3c, !PT ;  /* 0x000000080b047212 */ /* 0x000fe200078e3cff */
[----:B------:R-:W-:Y:S02]  /*1810*/  IMAD.SHL.U32 R90, R90, 0x2, RZ ;  /* 0x000000025a5a7824 */ /* 0x000fe400078e00ff */
[----:B------:R-:W2:Y:S01]  /*1820*/  @!P4 LDC.64 R10, c[0x0][0x220] ;  /* 0x00008800ff0acb82 */ /* 0x000ea20000000a00 */
[----:B------:R-:W-:Y:S02]  /*1830*/  @!P4 IADD3.X R5, R17, R19, R9, P2, !PT ;  /* 0x000000131105c210 */ /* 0x000fe400017fe409 */
[----:B------:R-:W-:-:S02]  /*1840*/  @!P0 LEA R15, P2, R134, R16, 0x4 ;  /* 0x00000010860f8211 */ /* 0x000fc400078420ff */
[----:B------:R-:W-:-:S03]  /*1850*/  SHF.R.S32.HI R20, RZ, 0x5, R20 ;  /* 0x00000005ff147819 */ /* 0x000fc60000011414 */
[----:B------:R-:W3:Y:S01]  /*1860*/  @!P3 LDC.64 R8, c[0x0][0x220] ;  /* 0x00008800ff08bb82 */ /* 0x000ee20000000a00 */
[----:B------:R-:W-:Y:S04]  /*1870*/  @P1 STS.128 [R211+0xc000], RZ ;  /* 0x00c000ffd3001388 */ /* 0x000fe80000000c00 */
[----:B------:R-:W-:Y:S01]  /*1880*/  @P1 STS.128 [R211+0xe000], RZ ;  /* 0x00e000ffd3001388 */ /* 0x000fe20000000c00 */
[----:B--2---:R-:W-:-:S03]  /*1890*/  @!P4 LEA R10, P5, R18, R10, 0x1 ;  /* 0x0000000a120ac211 */ /* 0x004fc600078a08ff */
[----:B------:R-:W-:Y:S01]  /*18a0*/  @P1 STS.128 [R211+0x10000], RZ ;  /* 0x010000ffd3001388 */ /* 0x000fe20000000c00 */
[----:B------:R-:W-:-:S03]  /*18b0*/  @!P4 LEA.HI.X R11, R18, R11, R5, 0x1, P5 ;  /* 0x0000000b120bc211 */ /* 0x000fc600028f0c05 */
[----:B------:R-:W-:Y:S01]  /*18c0*/  @!PT LDS RZ, [RZ] ;  /* 0x00000000fffff984 */ /* 0x000fe20000000800 */
[----:B------:R-:W-:Y:S01]  /*18d0*/  @!PT LDS RZ, [RZ] ;  /* 0x00000000fffff984 */ /* 0x000fe20000000800 */
[----:B------:R-:W-:Y:S01]  /*18e0*/  @!PT LDS RZ, [RZ] ;  /* 0x00000000fffff984 */ /* 0x000fe20000000800 */
[----:B------:R-:W-:Y:S01]  /*18f0*/  @!P1 LDGSTS.E.BYPASS.LTC128B.128 [R211+0xc000], desc[UR16][R22.64] ;  /* 0x0c00000016d39fae */ /* 0x000fe2000b901d50 */
[----:B------:R-:W-:-:S03]  /*1900*/  IMAD R5, R20, 0x400, R91 ;  /* 0x0000040014057824 */ /* 0x000fc600078e025b */
[----:B------:R-:W-:Y:S01]  /*1910*/  @!P1 LDGSTS.E.BYPASS.LTC128B.128 [R211+0xe000], desc[UR16][R22.64+0x80] ;  /* 0x0e00008016d39fae */ /* 0x000fe2000b901d50 */
[----:B------:R-:W-:Y:S02]  /*1920*/  IMAD.IADD R206, R4, 0x1, R5 ;  /* 0x0000000104ce7824 */ /* 0x000fe400078e0205 */
[----:B------:R-:W-:Y:S01]  /*1930*/  IMAD.MOV.U32 R5, RZ, RZ, 0x20 ;  /* 0x00000020ff057424 */ /* 0x000fe200078e00ff */
[----:B------:R-:W-:Y:S01]  /*1940*/  @!P1 LDGSTS.E.BYPASS.LTC128B.128 [R211+0x10000], desc[UR16][R22.64+0x100] ;  /* 0x1000010016d39fae */ /* 0x000fe2000b901d50 */
[----:B-1----:R-:W-:Y:S02]  /*1950*/  @!P0 LEA R24, P1, R15, R12, 0x1 ;  /* 0x0000000c0f188211 */ /* 0x002fe400078208ff */
[C---:B------:R-:W-:Y:S01]  /*1960*/  @!P0 LEA.HI.X R12, R134.reuse, R17, R135, 0x4, P2 ;  /* 0x00000011860c8211 */ /* 0x040fe200010f2487 */
[----:B------:R-:W-:Y:S01]  /*1970*/  @!P3 IMAD.WIDE.U32 R16, R134, 0x30, R16 ;  /* 0x000000308610b825 */ /* 0x000fe200078e0010 */
[----:B------:R-:W-:Y:S01]  /*1980*/  @P0 STS.128 [R211+0xc800], RZ ;  /* 0x00c800ffd3000388 */ /* 0x000fe20000000c00 */
[----:B------:R-:W-:-:S02]  /*1990*/  LEA R206, R206, UR4, 0x1 ;  /* 0x00000004cece7c11 */ /* 0x000fc4000f8e08ff */
[----:B------:R-:W-:Y:S01]  /*19a0*/  @!P0 LEA.HI.X R25, R15, R13, R12, 0x1, P1 ;  /* 0x0000000d0f198211 */ /* 0x000fe200008f0c0c */
[----:B------:R-:W-:Y:S01]  /*19b0*/  @!P3 IMAD.IADD R7, R17, 0x1, R7 ;  /* 0x000000011107b824 */ /* 0x000fe200078e0207 */
[----:B------:R-:W-:Y:S01]  /*19c0*/  R2P PR, R14, 0x6 ;  /* 0x000000060e007804 */ /* 0x000fe20000000000 */
[----:B------:R-:W-:Y:S01]  /*19d0*/  @P0 STS.128 [R211+0xe800], RZ ;  /* 0x00e800ffd3000388 */ /* 0x000fe20000000c00 */
[----:B---3--:R-:W-:-:S03]  /*19e0*/  @!P3 LEA R8, P5, R16, R8, 0x1 ;  /* 0x000000081008b211 */ /* 0x008fc600078a08ff */
[----:B------:R-:W-:Y:S01]  /*19f0*/  @P0 STS.128 [R211+0x10800], RZ ;  /* 0x010800ffd3000388 */ /* 0x000fe20000000c00 */
[----:B------:R-:W-:Y:S01]  /*1a00*/  @!P3 LEA.HI.X R9, R16, R9, R7, 0x1, P5 ;  /* 0x000000091009b211 */ /* 0x000fe200028f0c07 */
[----:B------:R-:W-:Y:S01]  /*1a10*/  IMAD.MOV.U32 R7, RZ, RZ, 0x10 ;  /* 0x00000010ff077424 */ /* 0x000fe200078e00ff */
[----:B------:R-:W-:Y:S01]  /*1a20*/  SEL R5, R5, 0xffffffe0, !P2 ;  /* 0xffffffe005057807 */ /* 0x000fe20005000000 */
[----:B------:R-:W-:Y:S01]  /*1a30*/  @!PT LDS RZ, [RZ] ;  /* 0x00000000fffff984 */ /* 0x000fe20000000800 */
[----:B------:R-:W-:Y:S01]  /*1a40*/  @!PT LDS RZ, [RZ] ;  /* 0x00000000fffff984 */ /* 0x000fe20000000800 */
[----:B------:R-:W-:Y:S01]  /*1a50*/  @!PT LDS RZ, [RZ] ;  /* 0x00000000fffff984 */ /* 0x000fe20000000800 */
[----:B------:R-:W-:Y:S03]  /*1a60*/  @!P0 LDGSTS.E.BYPASS.LTC128B.128 [R211+0xc800], desc[UR16][R24.64] ;  /* 0x0c80000018d38fae */ /* 0x000fe6000b901d50 */
[----:B------:R-:W-:Y:S01]  /*1a70*/  SEL R7, R7, 0xfffffff0, !P1 ;  /* 0xfffffff007077807 */ /* 0x000fe20004800000 */
[----:B------:R-:W-:Y:S01]  /*1a80*/  @!P0 LDGSTS.E.BYPASS.LTC128B.128 [R211+0xe800], desc[UR16][R24.64+0x80] ;  /* 0x0e80008018d38fae */ /* 0x000fe2000b901d50 */
[----:B------:R-:W-:Y:S01]  /*1a90*/  R2P PR, R0, 0x6 ;  /* 0x0000000600007804 */ /* 0x000fe20000000000 */
[----:B------:R-:W-:-:S02]  /*1aa0*/  VIADD R0, R205, 0x6000 ;  /* 0x00006000cd007836 */ /* 0x000fc40000000000 */
[----:B------:R1:W-:Y:S01]  /*1ab0*/  @!P0 LDGSTS.E.BYPASS.LTC128B.128 [R211+0x10800], desc[UR16][R24.64+0x100] ;  /* 0x1080010018d38fae */ /* 0x0003e2000b901d50 */
[--C-:B------:R-:W-:Y:S02]  /*1ac0*/  IMAD R204, R7, 0x2, R206.reuse ;  /* 0x0000000207cc7824 */ /* 0x100fe400078e02ce */
[C---:B------:R-:W-:Y:S01]  /*1ad0*/  IMAD R202, R5.reuse, 0x2, R206 ;  /* 0x0000000205ca7824 */ /* 0x040fe200078e02ce */
[----:B------:R-:W-:Y:S01]  /*1ae0*/  @P4 STS.128 [R211+0xd000], RZ ;  /* 0x00d000ffd3004388 */ /* 0x000fe20000000c00 */
[----:B------:R-:W-:-:S03]  /*1af0*/  IMAD R201, R5, 0x2, R204 ;  /* 0x0000000205c97824 */ /* 0x000fc600078e02cc */
[----:B------:R-:W-:Y:S02]  /*1b00*/  @P4 STS.128 [R211+0xf000], RZ ;  /* 0x00f000ffd3004388 */ /* 0x000fe40000000c00 */
[----:B------:R-:W-:Y:S02]  /*1b10*/  @P1 VIADD R203, R0, 0xffffffe0 ;  /* 0xffffffe000cb1836 */ /* 0x000fe40000000000 */
[----:B------:R-:W-:Y:S01]  /*1b20*/  @P4 STS.128 [R211+0x11000], RZ ;  /* 0x011000ffd3004388 */ /* 0x000fe20000000c00 */
[----:B------:R-:W-:-:S03]  /*1b30*/  IMAD.MOV.U32 R0, RZ, RZ, 0x40 ;  /* 0x00000040ff007424 */ /* 0x000fc600078e00ff */
[----:B------:R-:W-:Y:S01]  /*1b40*/  @!PT LDS RZ, [RZ] ;  /* 0x00000000fffff984 */ /* 0x000fe20000000800 */
[----:B------:R-:W-:Y:S01]  /*1b50*/  @!PT LDS RZ, [RZ] ;  /* 0x00000000fffff984 */ /* 0x000fe20000000800 */
[----:B------:R-:W-:Y:S01]  /*1b60*/  @!PT LDS RZ, [RZ] ;  /* 0x00000000fffff984 */ /* 0x000fe20000000800 */
[----:B------:R-:W-:Y:S02]  /*1b70*/  @!P4 LDGSTS.E.BYPASS.LTC128B.128 [R211+0xd000], desc[UR16][R10.64] ;  /* 0x0d0000000ad3cfae */ /* 0x000fe4000b901d50 */
[----:B------:R-:W-:Y:S02]  /*1b80*/  SEL R0, R0, 0xffffffc0, !P2 ;  /* 0xffffffc000007807 */ /* 0x000fe40005000000 */
[----:B------:R-:W-:Y:S03]  /*1b90*/  @!P4 LDGSTS.E.BYPASS.LTC128B.128 [R211+0xf000], desc[UR16][R10.64+0x80] ;  /* 0x0f0000800ad3cfae */ /* 0x000fe6000b901d50 */
[----:B------:R-:W-:Y:S01]  /*1ba0*/  IMAD.IADD R199, R205, 0x1, R0 ;  /* 0x00000001cdc77824 */ /* 0x000fe200078e0200 */
[----:B------:R-:W-:Y:S01]  /*1bb0*/  @!P4 LDGSTS.E.BYPASS.LTC128B.128 [R211+0x11000], desc[UR16][R10.64+0x100] ;  /* 0x110001000ad3cfae */ /* 0x000fe2000b901d50 */
[----:B------:R-:W-:-:S03]  /*1bc0*/  IMAD.IADD R192, R0, 0x1, R203 ;  /* 0x0000000100c07824 */ /* 0x000fc600078e02cb */
        /* <DEDUP_REMOVED lines=9> */
[----:B-1----:R-:W-:Y:S04]  /*1c60*/  LDSM.16.M88.4 R24, [R206] ;  /* 0x00000000ce18783b */ /* 0x002fe80000000200 */
[----:B------:R-:W1:Y:S04]  /*1c70*/  LDSM.16.M88.4 R36, [R205+0x6000] ;  /* 0x00600000cd24783b */ /* 0x000e680000000200 */
[----:B------:R-:W-:Y:S04]  /*1c80*/  LDSM.16.M88.4 R12, [R204] ;  /* 0x00000000cc0c783b */ /* 0x000fe80000000200 */
[----:B------:R-:W-:Y:S04]  /*1c90*/  LDSM.16.M88.4 R20, [R203] ;  /* 0x00000000cb14783b */ /* 0x000fe80000000200 */
[----:B------:R-:W3:Y:S04]  /*1ca0*/  LDSM.16.M88.4 R28, [R205+0x6800] ;  /* 0x00680000cd1c783b */ /* 0x000ee80000000200 */
[----:B------:R-:W4:Y:S04]  /*1cb0*/  LDSM.16.M88.4 R64, [R205+0x7000] ;  /* 0x00700000cd40783b */ /* 0x000f280000000200 */
[----:B------:R-:W5:Y:S04]  /*1cc0*/  LDSM.16.M88.4 R40, [R205+0x7800] ;  /* 0x00780000cd28783b */ /* 0x000f680000000200 */
[----:B------:R-:W-:Y:S04]  /*1cd0*/  LDSM.16.M88.4 R56, [R202] ;  /* 0x00000000ca38783b */ /* 0x000fe80000000200 */
[----:B--2---:R-:W2:Y:S04]  /*1ce0*/  LDSM.16.M88.4 R8, [R199+0x6000] ;  /* 0x00600000c708783b */ /* 0x004ea80000000200 */
[----:B------:R-:W2:Y:S04]  /*1cf0*/  LDSM.16.M88.4 R44, [R203+0x800] ;  /* 0x00080000cb2c783b */ /* 0x000ea80000000200 */
[----:B------:R-:W2:Y:S01]  /*1d00*/  LDSM.16.M88.4 R80, [R203+0x1000] ;  /* 0x00100000cb50783b */ /* 0x000ea20000000200 */
[C---:B-1----:R-:W-:Y:S03]  /*1d10*/  HMMA.16816.F32 R16, R24.reuse, R36, RZ ;  /* 0x000000241810723c */ /* 0x042fe600000018ff */
[----:B------:R-:W1:Y:S04]  /*1d20*/  LDSM.16.M88.4 R72, [R203+0x1800] ;  /* 0x00180000cb48783b */ /* 0x000e680000000200 */
        /* <DEDUP_REMOVED lines=16> */
[----:B--2---:R-:W-:Y:S06]  /*1e30*/  HMMA.16816.F32 R16, R56, R8, R16 ;  /* 0x000000083810723c */ /* 0x004fec0000001810 */
[C---:B------:R-:W-:Y:S06]  /*1e40*/  HMMA.16816.F32 R32, R12.reuse, R44, R32 ;  /* 0x0000002c0c20723c */ /* 0x040fec0000001820 */
[C---:B------:R-:W-:Y:S01]  /*1e50*/  HMMA.16816.F32 R28, R12.reuse, R46, R28 ;  /* 0x0000002e0c1c723c */ /* 0x040fe2000000181c */
[----:B------:R-:W-:Y:S05]  /*1e60*/  LDSM.16.M88.4 R44, [R192+0x800] ;  /* 0x00080000c02c783b */ /* 0x000fea0000000200 */
[C---:B------:R-:W-:Y:S06]  /*1e70*/  HMMA.16816.F32 R68, R12.reuse, R80, R68 ;  /* 0x000000500c44723c */ /* 0x040fec0000001844 */
[C---:B------:R-:W-:Y:S01]  /*1e80*/  HMMA.16816.F32 R64, R12.reuse, R82, R64 ;  /* 0x000000520c40723c */ /* 0x040fe20000001840 */
[----:B------:R-:W-:Y:S05]  /*1e90*/  LDSM.16.M88.4 R80, [R204+0x2000] ;  /* 0x00200000cc50783b */ /* 0x000fea0000000200 */
[----:B-1----:R-:W-:Y:S06]  /*1ea0*/  HMMA.16816.F32 R60, R12, R72, R60 ;  /* 0x000000480c3c723c */ /* 0x002fec000000183c */
        /* <DEDUP_REMOVED lines=89> */
[----:B------:R-:W2:Y:S05]  /*2440*/  LDSM.16.M88.4 R48, [R192+0x4800] ;  /* 0x00480000c030783b */ /* 0x000eaa0000000200 */
[C---:B------:R-:W-:Y:S06]  /*2450*/  HMMA.16816.F32 R72, R76.reuse, R10, R72 ;  /* 0x0000000a4c48723c */ /* 0x040fec0000001848 */
[C---:B------:R-:W-:Y:S01]  /*2460*/  HMMA.16816.F32 R80, R76.reuse, R8, R80 ;  /* 0x000000084c50723c */ /* 0x040fe20000001850 */
[----:B------:R-:W-:Y:S05]  /*2470*/  LDSM.16.M88.4 R8, [R199+0xb000] ;  /* 0x00b00000c708783b */ /* 0x000fea0000000200 */
        /* <DEDUP_REMOVED lines=15> */
[----:B------:R-:W-:Y:S03]  /*2570*/  MUFU.TANH R33, R33 ;  /* 0x0000002100217308 */ /* 0x000fe60000002400 */
[----:B------:R-:W-:Y:S06]  /*2580*/  HMMA.16816.F32 R64, R76, R42, R64 ;  /* 0x0000002a4c40723c */ /* 0x000fec0000001840 */
[C---:B------:R-:W-:Y:S01]  /*2590*/  HMMA.16816.F32 R36, R52.reuse, R30, R36 ;  /* 0x0000001e3424723c */ /* 0x040fe20000001824 */
[----:B------:R-:W4:Y:S05]  /*25a0*/  LDSM.16.M88.4 R28, [R192+0x5000] ;  /* 0x00500000c01c783b */ /* 0x000f2a0000000200 */
[----:B--2---:R-:W-:Y:S06]  /*25b0*/  HMMA.16816.F32 R72, R52, R50, R72 ;  /* 0x000000323448723c */ /* 0x004fec0000001848 */
[C---:B-1----:R-:W-:Y:S06]  /*25c0*/  HMMA.16816.F32 R60, R12.reuse, R16, R60 ;  /* 0x000000100c3c723c */ /* 0x042fec000000183c */
[----:B------:R-:W-:Y:S01]  /*25d0*/  HMMA.16816.F32 R56, R12, R18, R56 ;  /* 0x000000120c38723c */ /* 0x000fe20000001838 */
[----:B------:R-:W1:Y:S05]  /*25e0*/  LDSM.16.M88.4 R12, [R199+0xb800] ;  /* 0x00b80000c70c783b */ /* 0x000e6a0000000200 */
[----:B------:R-:W-:Y:S01]  /*25f0*/  HMMA.16816.F32 R84, R44, R8, R84 ;  /* 0x000000082c54723c */ /* 0x000fe20000001854 */
[----:B------:R-:W-:Y:S01]  /*2600*/  FMUL.FTZ R36, R36, UR5 ;  /* 0x0000000524247c20 */ /* 0x000fe20008410000 */
[----:B------:R-:W-:Y:S01]  /*2610*/  FMUL.FTZ R24, R38, UR5 ;  /* 0x0000000526187c20 */ /* 0x000fe20008410000 */
[----:B------:R-:W-:Y:S01]  /*2620*/  FMUL.FTZ R34, R37, UR5 ;  /* 0x0000000525227c20 */ /* 0x000fe20008410000 */
[----:B------:R-:W-:-:S02]  /*2630*/  FMUL.FTZ R25, R39, UR5 ;  /* 0x0000000527197c20 */ /* 0x000fc40008410000 */
[----:B------:R-:W-:Y:S01]  /*2640*/  HMMA.16816.F32 R64, R44, R10, R64 ;  /* 0x0000000a2c40723c */ /* 0x000fe20000001840 */
[----:B------:R-:W2:Y:S01]  /*2650*/  LDSM.16.M88.4 R8, [R192+0x5800] ;  /* 0x00580000c008783b */ /* 0x000ea20000000200 */
[----:B------:R-:W-:Y:S01]  /*2660*/  FMUL.FTZ R17, R72, UR5 ;  /* 0x0000000548117c20 */ /* 0x000fe20008410000 */
[----:B------:R-:W-:Y:S01]  /*2670*/  MUFU.TANH R36, R36 ;  /* 0x0000002400247308 */ /* 0x000fe20000002400 */
[----:B------:R-:W-:Y:S01]  /*2680*/  FMUL.FTZ R19, R73, UR5 ;  /* 0x0000000549137c20 */ /* 0x000fe20008410000 */
[----:B------:R-:W-:-:S04]  /*2690*/  DEPBAR.LE SB0, 0x0 ;  /* 0x000080000000791a */ /* 0x000fc80000000000 */
[C---:B---3--:R-:W-:Y:S02]  /*26a0*/  HMMA.16816.F32 R60, R76.reuse, R20, R60 ;  /* 0x000000144c3c723c */ /* 0x048fe4000000183c */
[----:B------:R-:W3:Y:S04]  /*26b0*/  MUFU.TANH R24, R24 ;  /* 0x0000001800187308 */ /* 0x000ee80000002400 */
[----:B------:R-:W-:Y:S01]  /*26c0*/  HMMA.16816.F32 R56, R76, R22, R56 ;  /* 0x000000164c38723c */ /* 0x000fe20000001838 */
[----:B------:R-:W-:Y:S01]  /*26d0*/  LOP3.LUT R21, R90, 0x6, RZ, 0xc0, !PT ;  /* 0x000000065a157812 */ /* 0x000fe200078ec0ff */
[----:B------:R-:W-:Y:S02]  /*26e0*/  FMUL.FTZ R20, R75, UR5 ;  /* 0x000000054b147c20 */ /* 0x000fe40008410000 */
[----:B------:R-:W5:Y:S02]  /*26f0*/  MUFU.TANH R17, R17 ;  /* 0x0000001100117308 */ /* 0x000f640000002400 */
[----:B------:R-:W-:Y:S01]  /*2700*/  HMMA.16816.F32 R80, R52, R48, R80 ;  /* 0x000000303450723c */ /* 0x000fe20000001850 */
[----:B------:R-:W-:-:S04]  /*2710*/  IMAD R22, R6, 0x40, R21 ;  /* 0x0000004006167824 */ /* 0x000fc800078e0215 */
[C---:B------:R-:W-:Y:S01]  /*2720*/  VIADD R6, R22.reuse, 0x8 ;  /* 0x0000000816067836 */ /* 0x040fe20000000000 */
[----:B----4-:R-:W-:Y:S01]  /*2730*/  HMMA.16816.F32 R84, R52, R28, R84 ;  /* 0x0000001c3454723c */ /* 0x010fe20000001854 */
[-C--:B------:R-:W-:Y:S01]  /*2740*/  ISETP.GE.AND P3, PT, R22, R95.reuse, PT ;  /* 0x0000005f1600720c */ /* 0x080fe20003f66270 */
[----:B------:R-:W-:Y:S02]  /*2750*/  MUFU.TANH R34, R34 ;  /* 0x0000002200227308 */ /* 0x000fe40000002400 */
[-C--:B------:R-:W-:Y:S01]  /*2760*/  ISETP.GE.AND P2, PT, R6, R95.reuse, PT ;  /* 0x0000005f0600720c */ /* 0x080fe20003f46270 */
[----:B------:R-:W-:Y:S01]  /*2770*/  VIADD R6, R22, 0x18 ;  /* 0x0000001816067836 */ /* 0x000fe20000000000 */
[C---:B-1----:R-:W-:Y:S01]  /*2780*/  HMMA.16816.F32 R60, R44.reuse, R12, R60 ;  /* 0x0000000c2c3c723c */ /* 0x042fe2000000183c */
[----:B------:R-:W-:Y:S01]  /*2790*/  FMUL.FTZ R28, R74, UR5 ;  /* 0x000000054a1c7c20 */ /* 0x000fe20008410000 */
[----:B---3--:R-:W-:Y:S02]  /*27a0*/  FSEL R21, R24, -INF , !P2 ;  /* 0xff80000018157808 */ /* 0x008fe40005000000 */
[----:B------:R-:W1:Y:S01]  /*27b0*/  MUFU.TANH R25, R25 ;  /* 0x0000001900197308 */ /* 0x000e620000002400 */
[----:B------:R-:W-:Y:S01]  /*27c0*/  FSEL R36, R36, -INF , !P2 ;  /* 0xff80000024247808 */ /* 0x000fe20005000000 */
[----:B------:R-:W-:Y:S01]  /*27d0*/  HMMA.16816.F32 R56, R44, R14, R56 ;  /* 0x0000000e2c38723c */ /* 0x000fe20000001838 */
[----:B------:R-:W-:Y:S01]  /*27e0*/  VIADD R12, R22, 0x1 ;  /* 0x00000001160c7836 */ /* 0x000fe20000000000 */
[----:B------:R-:W-:Y:S01]  /*27f0*/  ISETP.GE.AND P4, PT, R6, R95, PT ;  /* 0x0000005f0600720c */ /* 0x000fe20003f86270 */
[----:B------:R-:W-:Y:S01]  /*2800*/  VIADD R6, R22, 0x19 ;  /* 0x0000001916067836 */ /* 0x000fe20000000000 */
[----:B------:R-:W-:-:S02]  /*2810*/  FSEL R33, R33, -INF , !P3 ;  /* 0xff80000021217808 */ /* 0x000fc40005800000 */
[----:B------:R-:W-:Y:S01]  /*2820*/  FMUL.FTZ R26, R80, UR5 ;  /* 0x00000005501a7c20 */ /* 0x000fe20008410000 */
[----:B------:R-:W-:Y:S01]  /*2830*/  FMUL.FTZ R16, R82, UR5 ;  /* 0x0000000552107c20 */ /* 0x000fe20008410000 */
[----:B------:R-:W-:Y:S01]  /*2840*/  FSEL R14, R0, -INF , !P3 ;  /* 0xff800000000e7808 */ /* 0x000fe20005800000 */
[----:B------:R-:W-:Y:S01]  /*2850*/  VIADD R0, R22, 0x20 ;  /* 0x0000002016007836 */ /* 0x000fe20000000000 */
[-C--:B------:R-:W-:Y:S01]  /*2860*/  ISETP.GE.AND P0, PT, R12, R95.reuse, PT ;  /* 0x0000005f0c00720c */ /* 0x080fe20003f06270 */
[C---:B------:R-:W-:Y:S01]  /*2870*/  HMMA.16816.F32 R64, R52.reuse, R30, R64 ;  /* 0x0000001e3440723c */ /* 0x040fe20000001840 */
[----:B------:R-:W-:Y:S01]  /*2880*/  MUFU.TANH R26, R26 ;  /* 0x0000001a001a7308 */ /* 0x000fe20000002400 */
[----:B------:R-:W-:Y:S01]  /*2890*/  FMUL.FTZ R27, R81, UR5 ;  /* 0x00000005511b7c20 */ /* 0x000fe20008410000 */
[----:B------:R-:W-:Y:S01]  /*28a0*/  FSEL R23, R40, -INF , !P0 ;  /* 0xff80000028177808 */ /* 0x000fe20004000000 */
[----:B------:R-:W-:Y:S01]  /*28b0*/  FMUL.FTZ R18, R83, UR5 ;  /* 0x0000000553127c20 */ /* 0x000fe20008410000 */
[----:B------:R-:W-:Y:S01]  /*28c0*/  FSEL R32, R32, -INF , !P0 ;  /* 0xff80000020207808 */ /* 0x000fe20004000000 */
[----:B------:R-:W-:Y:S01]  /*28d0*/  VIADD R12, R22, 0x11 ;  /* 0x00000011160c7836 */ /* 0x000fe20000000000 */
[-C--:B------:R-:W-:Y:S01]  /*28e0*/  ISETP.GE.AND P0, PT, R0, R95.reuse, PT ;  /* 0x0000005f0000720c */ /* 0x080fe20003f06270 */
[C---:B------:R-:W-:Y:S01]  /*28f0*/  VIADD R0, R22.reuse, 0x21 ;  /* 0x0000002116007836 */ /* 0x040fe20000000000 */
[----:B------:R-:W3:Y:S01]  /*2900*/  MUFU.TANH R16, R16 ;  /* 0x0000001000107308 */ /* 0x000ee20000002400 */
[----:B------:R-:W-:Y:S01]  /*2910*/  VIADD R30, R22, 0x9 ;  /* 0x00000009161e7836 */ /* 0x000fe20000000000 */
[C---:B--2---:R-:W-:Y:S01]  /*2920*/  HMMA.16816.F32 R60, R52.reuse, R8, R60 ;  /* 0x00000008343c723c */ /* 0x044fe2000000183c */
[----:B------:R-:W-:Y:S01]  /*2930*/  FMUL.FTZ R84, R84, UR5 ;  /* 0x0000000554547c20 */ /* 0x000fe20008410000 */
[-C--:B------:R-:W-:Y:S01]  /*2940*/  ISETP.GE.AND P2, PT, R0, R95.reuse, PT ;  /* 0x0000005f0000720c */ /* 0x080fe20003f46270 */
[----:B------:R-:W-:Y:S01]  /*2950*/  VIADD R0, R22, 0x28 ;  /* 0x0000002816007836 */ /* 0x000fe20000000000 */
[-C--:B------:R-:W-:Y:S01]  /*2960*/  ISETP.GE.AND P1, PT, R30, R95.reuse, PT ;  /* 0x0000005f1e00720c */ /* 0x080fe20003f26270 */
[----:B------:R-:W-:Y:S01]  /*2970*/  VIADD R30, R22, 0x10 ;  /* 0x00000010161e7836 */ /* 0x000fe20000000000 */
[----:B------:R-:W-:Y:S01]  /*2980*/  MUFU.TANH R27, R27 ;  /* 0x0000001b001b7308 */ /* 0x000fe20000002400 */
[----:B-----5:R-:W-:Y:S01]  /*2990*/  FSEL R8, R17, -INF , !P4 ;  /* 0xff80000011087808 */ /* 0x020fe20006000000 */
[----:B------:R-:W-:Y:S01]  /*29a0*/  HMMA.16816.F32 R56, R52, R10, R56 ;  /* 0x0000000a3438723c */ /* 0x000fe20000001838 */
[----:B-1----:R-:W-:Y:S01]  /*29b0*/  FSEL R25, R25, -INF , !P1 ;  /* 0xff80000019197808 */ /* 0x002fe20004800000 */
[----:B------:R-:W-:Y:S01]  /*29c0*/  FMUL.FTZ R85, R85, UR5 ;  /* 0x0000000555557c20 */ /* 0x000fe20008410000 */
[----:B------:R-:W-:Y:S01]  /*29d0*/  FSEL R34, R34, -INF , !P1 ;  /* 0xff80000022227808 */ /* 0x000fe20004800000 */
[----:B------:R-:W-:Y:S01]  /*29e0*/  FMUL.FTZ R86, R86, UR5 ;  /* 0x0000000556567c20 */ /* 0x000fe20008410000 */
[----:B------:R-:W-:Y:S01]  /*29f0*/  FMNMX.FTZ R17, R14, R32, !PT ;  /* 0x000000200e117209 */ /* 0x000fe20007810000 */
[----:B------:R-:W1:Y:S01]  /*2a00*/  MUFU.TANH R18, R18 ;  /* 0x0000001200127308 */ /* 0x000e620000002400 */
[-C--:B------:R-:W-:Y:S01]  /*2a10*/  ISETP.GE.AND P1, PT, R0, R95.reuse, PT ;  /* 0x0000005f0000720c */ /* 0x080fe20003f26270 */
[----:B------:R-:W-:Y:S01]  /*2a20*/  VIADD R0, R22, 0x29 ;  /* 0x0000002916007836 */ /* 0x000fe20000000000 */
[----:B------:R-:W-:Y:S01]  /*2a30*/  ISETP.GE.AND P6, PT, R30, R95, PT ;  /* 0x0000005f1e00720c */ /* 0x000fe20003fc6270 */
[----:B------:R-:W-:Y:S01]  /*2a40*/  FMUL.FTZ R64, R64, UR5 ;  /* 0x0000000540407c20 */ /* 0x000fe20008410000 */
[----:B------:R-:W-:Y:S01]  /*2a50*/  FMNMX.FTZ R17, R36, R17, !PT ;  /* 0x0000001124117209 */ /* 0x000fe20007810000 */
[----:B------:R-:W-:Y:S01]  /*2a60*/  FMUL.FTZ R65, R65, UR5 ;  /* 0x0000000541417c20 */ /* 0x000fe20008410000 */
[-C--:B------:R-:W-:Y:S01]  /*2a70*/  ISETP.GE.AND P5, PT, R12, R95.reuse, PT ;  /* 0x0000005f0c00720c */ /* 0x080fe20003fa6270 */
[----:B------:R-:W2:Y:S01]  /*2a80*/  MUFU.TANH R28, R28 ;  /* 0x0000001c001c7308 */ /* 0x000ea20000002400 */
[----:B---3--:R-:W-:Y:S01]  /*2a90*/  FSEL R15, R16, -INF , !P6 ;  /* 0xff800000100f7808 */ /* 0x008fe20007000000 */
[----:B------:R-:W-:Y:S01]  /*2aa0*/  VIADD R10, R22, 0x38 ;  /* 0x00000038160a7836 */ /* 0x000fe20000000000 */
[----:B------:R-:W-:Y:S01]  /*2ab0*/  FSEL R12, R26, -INF , !P6 ;  /* 0xff8000001a0c7808 */ /* 0x000fe20007000000 */
[----:B------:R-:W-:Y:S01]  /*2ac0*/  FMUL.FTZ R60, R60, UR5 ;  /* 0x000000053c3c7c20 */ /* 0x000fe20008410000 */
[----:B------:R-:W-:Y:S01]  /*2ad0*/  ISETP.GE.AND P6, PT, R0, R95, PT ;  /* 0x0000005f0000720c */ /* 0x000fe20003fc6270 */
[----:B------:R-:W-:Y:S01]  /*2ae0*/  VIADD R0, R22, 0x30 ;  /* 0x0000003016007836 */ /* 0x000fe20000000000 */
[----:B------:R-:W-:Y:S01]  /*2af0*/  FMNMX.FTZ R17, R34, R17, !PT ;  /* 0x0000001122117209 */ /* 0x000fe20007810000 */
[----:B------:R-:W3:Y:S01]  /*2b00*/  MUFU.TANH R19, R19 ;  /* 0x0000001300137308 */ /* 0x000ee20000002400 */
[----:B------:R-:W-:Y:S01]  /*2b10*/  ISETP.GE.AND P3, PT, R6, R95, PT ;  /* 0x0000005f0600720c */ /* 0x000fe20003f66270 */
[----:B------:R-:W-:Y:S01]  /*2b20*/  FMUL.FTZ R61, R61, UR5 ;  /* 0x000000053d3d7c20 */ /* 0x000fe20008410000 */
[----:B-1----:R-:W-:Y:S01]  /*2b30*/  FSEL R13, R18, -INF , !P5 ;  /* 0xff800000120d7808 */ /* 0x002fe20006800000 */
[----:B------:R-:W-:Y:S01]  /*2b40*/  FMUL.FTZ R87, R87, UR5 ;  /* 0x0000000557577c20 */ /* 0x000fe20008410000 */
[----:B------:R-:W-:Y:S01]  /*2b50*/  FSEL R6, R27, -INF , !P5 ;  /* 0xff8000001b067808 */ /* 0x000fe20006800000 */
[----:B------:R-:W-:Y:S01]  /*2b60*/  FMUL.FTZ R56, R56, UR5 ;  /* 0x0000000538387c20 */ /* 0x000fe20008410000 */
[----:B------:R-:W-:Y:S01]  /*2b70*/  FMNMX.FTZ R17, R12, R17, !PT ;  /* 0x000000110c117209 */ /* 0x000fe20007810000 */
[----:B------:R-:W1:Y:S01]  /*2b80*/  MUFU.TANH R20, R20 ;  /* 0x0000001400147308 */ /* 0x000e620000002400 */
[----:B------:R-:W-:Y:S01]  /*2b90*/  ISETP.GE.AND P5, PT, R0, R95, PT ;  /* 0x0000005f0000720c */ /* 0x000fe20003fa6270 */
[----:B------:R-:W-:Y:S01]  /*2ba0*/  VIADD R0, R22, 0x31 ;  /* 0x0000003116007836 */ /* 0x000fe20000000000 */
[----:B------:R-:W-:Y:S01]  /*2bb0*/  FMNMX.FTZ R17, R6, R17, !PT ;  /* 0x0000001106117209 */ /* 0x000fe20007810000 */
[----:B------:R-:W-:Y:S01]  /*2bc0*/  FMUL.FTZ R57, R57, UR5 ;  /* 0x0000000539397c20 */ /* 0x000fe20008410000 */
[----:B--2---:R-:W-:Y:S01]  /*2bd0*/  FSEL R11, R28, -INF , !P4 ;  /* 0xff8000001c0b7808 */ /* 0x004fe20006000000 */
[----:B------:R-:W-:Y:S01]  /*2be0*/  FMUL.FTZ R66, R66, UR5 ;  /* 0x0000000542427c20 */ /* 0x000fe20008410000 */
[----:B------:R-:W-:Y:S01]  /*2bf0*/  ISETP.GE.AND P4, PT, R0, R95, PT ;  /* 0x0000005f0000720c */ /* 0x000fe20003f86270 */
[----:B------:R-:W2:Y:S01]  /*2c00*/  MUFU.TANH R158, R84 ;  /* 0x00000054009e7308 */ /* 0x000ea20000002400 */
[----:B---3--:R-:W-:Y:S01]  /*2c10*/  FSEL R0, R19, -INF , !P3 ;  /* 0xff80000013007808 */ /* 0x008fe20005800000 */
[----:B------:R-:W-:Y:S01]  /*2c20*/  FMUL.FTZ R67, R67, UR5 ;  /* 0x0000000543437c20 */ /* 0x000fe20008410000 */
[----:B------:R-:W-:Y:S01]  /*2c30*/  FMNMX.FTZ R17, R8, R17, !PT ;  /* 0x0000001108117209 */ /* 0x000fe20007810000 */
[----:B------:R-:W-:Y:S01]  /*2c40*/  FMUL.FTZ R62, R62, UR5 ;  /* 0x000000053e3e7c20 */ /* 0x000fe20008410000 */
[----:B------:R-:W-:Y:S01]  /*2c50*/  FMUL.FTZ R63, R63, UR5 ;  /* 0x000000053f3f7c20 */ /* 0x000fe20008410000 */
[----:B------:R-:W-:Y:S01]  /*2c60*/  FMUL.FTZ R58, R58, UR5 ;  /* 0x000000053a3a7c20 */ /* 0x000fe20008410000 */
[----:B------:R-:W-:Y:S01]  /*2c70*/  FMNMX.FTZ R17, R0, R17, !PT ;  /* 0x0000001100117209 */ /* 0x000fe20007810000 */
[----:B------:R-:W3:Y:S01]  /*2c80*/  MUFU.TANH R160, R85 ;  /* 0x0000005500a07308 */ /* 0x000ee20000002400 */
[----:B-1----:R-:W-:Y:S01]  /*2c90*/  FSEL R9, R20, -INF , !P3 ;  /* 0xff80000014097808 */ /* 0x002fe20005800000 */
[----:B------:R-:W-:Y:S01]  /*2ca0*/  VIADD R22, R22, 0x39 ;  /* 0x0000003916167836 */ /* 0x000fe20000000000 */
[----:B------:R-:W-:Y:S01]  /*2cb0*/  ISETP.GE.AND P3, PT, R10, R95, PT ;  /* 0x0000005f0a00720c */ /* 0x000fe20003f66270 */
[----:B------:R-:W-:Y:S01]  /*2cc0*/  FMUL.FTZ R59, R59, UR5 ;  /* 0x000000053b3b7c20 */ /* 0x000fe20008410000 */
[----:B------:R-:W-:-:S03]  /*2cd0*/  FMNMX.FTZ R10, R33, R23, !PT ;  /* 0x00000017210a7209 */ /* 0x000fc60007810000 */
[----:B------:R-:W1:Y:S01]  /*2ce0*/  MUFU.TANH R142, R64 ;  /* 0x00000040008e7308 */ /* 0x000e620000002400 */
[----:B--2---:R-:W-:Y:S02]  /*2cf0*/  FSEL R158, R158, -INF , !P0 ;  /* 0xff8000009e9e7808 */ /* 0x004fe40004000000 */
[----:B------:R-:W-:Y:S02]  /*2d00*/  FMNMX.FTZ R10, R21, R10, !PT ;  /* 0x0000000a150a7209 */ /* 0x000fe40007810000 */
[----:B------:R-:W-:Y:S02]  /*2d10*/  FMNMX.FTZ R17, R158, R17, !PT ;  /* 0x000000119e117209 */ /* 0x000fe40007810000 */
[----:B------:R-:W-:Y:S01]  /*2d20*/  FMNMX.FTZ R10, R25, R10, !PT ;  /* 0x0000000a190a7209 */ /* 0x000fe20007810000 */
[----:B------:R-:W2:Y:S01]  /*2d30*/  MUFU.TANH R140, R65 ;  /* 0x00000041008c7308 */ /* 0x000ea20000002400 */
[----:B---3--:R-:W-:Y:S02]  /*2d40*/  FSEL R160, R160, -INF , !P2 ;  /* 0xff800000a0a07808 */ /* 0x008fe40005000000 */
[----:B------:R-:W-:-:S02]  /*2d50*/  FMNMX.FTZ R10, R15, R10, !PT ;  /* 0x0000000a0f0a7209 */ /* 0x000fc40007810000 */
[----:B------:R-:W-:Y:S02]  /*2d60*/  FMNMX.FTZ R17, R160, R17, !PT ;  /* 0x00000011a0117209 */ /* 0x000fe40007810000 */
[----:B------:R-:W-:Y:S01]  /*2d70*/  FMNMX.FTZ R10, R13, R10, !PT ;  /* 0x0000000a0d0a7209 */ /* 0x000fe20007810000 */
[----:B------:R-:W3:Y:S01]  /*2d80*/  MUFU.TANH R179, R86 ;  /* 0x0000005600b37308 */ /* 0x000ee20000002400 */
[----:B-1----:R-:W-:Y:S02]  /*2d90*/  FSEL R142, R142, -INF , !P1 ;  /* 0xff8000008e8e7808 */ /* 0x002fe40004800000 */
[----:B------:R-:W-:Y:S02]  /*2da0*/  FMNMX.FTZ R10, R11, R10, !PT ;  /* 0x0000000a0b0a7209 */ /* 0x000fe40007810000 */
[----:B------:R-:W-:Y:S02]  /*2db0*/  FMNMX.FTZ R17, R142, R17, !PT ;  /* 0x000000118e117209 */ /* 0x000fe40007810000 */
[----:B------:R-:W-:Y:S01]  /*2dc0*/  FMNMX.FTZ R10, R9, R10, !PT ;  /* 0x0000000a090a7209 */ /* 0x000fe20007810000 */
[----:B------:R-:W1:Y:S01]  /*2dd0*/  MUFU.TANH R174, R60 ;  /* 0x0000003c00ae7308 */ /* 0x000e620000002400 */
[----:B--2---:R-:W-:-:S04]  /*2de0*/  FSEL R140, R140, -INF , !P6 ;  /* 0xff8000008c8c7808 */ /* 0x004fc80007000000 */
[----:B------:R-:W-:-:S03]  /*2df0*/  FMNMX.FTZ R17, R140, R17, !PT ;  /* 0x000000118c117209 */ /* 0x000fc60007810000 */
[----:B------:R-:W2:Y:S01]  /*2e00*/  MUFU.TANH R172, R61 ;  /* 0x0000003d00ac7308 */ /* 0x000ea20000002400 */
[----:B---3--:R-:W-:Y:S02]  /*2e10*/  FSEL R179, R179, -INF , !P0 ;  /* 0xff800000b3b37808 */ /* 0x008fe40004000000 */
[----:B------:R-:W-:Y:S02]  /*2e20*/  ISETP.GE.AND P0, PT, R95, 0x41, PT ;  /* 0x000000415f00780c */ /* 0x000fe40003f06270 */
[----:B------:R-:W-:-:S03]  /*2e30*/  FMNMX.FTZ R10, R179, R10, !PT ;  /* 0x0000000ab30a7209 */ /* 0x000fc60007810000 */
[----:B------:R-:W3:Y:S01]  /*2e40*/  MUFU.TANH R163, R87 ;  /* 0x0000005700a37308 */ /* 0x000ee20000002400 */
[----:B-1----:R-:W-:-:S04]  /*2e50*/  FSEL R174, R174, -INF , !P5 ;  /* 0xff800000aeae7808 */ /* 0x002fc80006800000 */
[----:B------:R-:W-:-:S03]  /*2e60*/  FMNMX.FTZ R17, R174, R17, !PT ;  /* 0x00000011ae117209 */ /* 0x000fc60007810000 */
[----:B------:R-:W1:Y:S01]  /*2e70*/  MUFU.TANH R170, R56 ;  /* 0x0000003800aa7308 */ /* 0x000e620000002400 */
[----:B--2---:R-:W-:-:S04]  /*2e80*/  FSEL R172, R172, -INF , !P4 ;  /* 0xff800000acac7808 */ /* 0x004fc80006000000 */
[----:B------:R-:W-:-:S03]  /*2e90*/  FMNMX.FTZ R17, R172, R17, !PT ;  /* 0x00000011ac117209 */ /* 0x000fc60007810000 */
[----:B------:R-:W2:Y:S01]  /*2ea0*/  MUFU.TANH R168, R57 ;  /* 0x0000003900a87308 */ /* 0x000ea20000002400 */
[----:B---3--:R-:W-:Y:S02]  /*2eb0*/  FSEL R163, R163, -INF , !P2 ;  /* 0xff800000a3a37808 */ /* 0x008fe40005000000 */
[----:B------:R-:W-:Y:S02]  /*2ec0*/  ISETP.GE.AND P2, PT, R22, R95, PT ;  /* 0x0000005f1600720c */ /* 0x000fe40003f46270 */
[----:B------:R-:W-:-:S03]  /*2ed0*/  FMNMX.FTZ R16, R163, R10, !PT ;  /* 0x0000000aa3107209 */ /* 0x000fc60007810000 */
[----:B------:R-:W3:Y:S01]  /*2ee0*/  MUFU.TANH R177, R66 ;  /* 0x0000004200b17308 */ /* 0x000ee20000002400 */
[----:B-1----:R-:W-:-:S04]  /*2ef0*/  FSEL R170, R170, -INF , !P3 ;  /* 0xff800000aaaa7808 */ /* 0x002fc80005800000 */
[----:B------:R-:W-:-:S03]  /*2f00*/  FMNMX.FTZ R17, R170, R17, !PT ;  /* 0x00000011aa117209 */ /* 0x000fc60007810000 */
[----:B------:R1:W4:Y:S01]  /*2f10*/  MUFU.TANH R167, R67 ;  /* 0x0000004300a77308 */ /* 0x0003220000002400 */
[----:B--2---:R-:W-:-:S04]  /*2f20*/  FSEL R168, R168, -INF , !P2 ;  /* 0xff800000a8a87808 */ /* 0x004fc80005000000 */
[----:B------:R-:W-:-:S03]  /*2f30*/  FMNMX.FTZ R10, R168, R17, !PT ;  /* 0x00000011a80a7209 */ /* 0x000fc60007810000 */
[----:B------:R1:W2:Y:S01]  /*2f40*/  MUFU.TANH R173, R62 ;  /* 0x0000003e00ad7308 */ /* 0x0002a20000002400 */
[----:B---3--:R-:W-:-:S07]  /*2f50*/  FSEL R177, R177, -INF , !P1 ;  /* 0xff800000b1b17808 */ /* 0x008fce0004800000 */
[----:B------:R1:W3:Y:S08]  /*2f60*/  MUFU.TANH R171, R63 ;  /* 0x0000003f00ab7308 */ /* 0x0002f00000002400 */
[----:B------:R1:W1:Y:S01]  /*2f70*/  MUFU.TANH R169, R58 ;  /* 0x0000003a00a97308 */ /* 0x0002620000002400 */
[----:B------:R-:W-:Y:S06]  /*2f80*/  BAR.SYNC.DEFER_BLOCKING 0x0 ;  /* 0x0000000000007b1d */ /* 0x000fec0000010000 */
[----:B--2-4-:R-:W-:Y:S05]  /*2f90*/  @!P0 BRA `(.L_x_767) ;  /* 0x0000000000848947 */ /* 0x014fea0003800000 */
[----:B------:R-:W-:Y:S01]  /*2fa0*/  LEA.HI.SX32 R20, R2, 0xfffffffe, 0x1a ;  /* 0xfffffffe02147811 */ /* 0x000fe200078fd2ff */
[----:B------:R-:W-:Y:S01]  /*2fb0*/  ULDC.64 UR6, c[0x0][0x218] ;  /* 0x0000860000067ab9 */ /* 0x000fe20000000a00 */
[C---:B------:R-:W-:Y:S01]  /*2fc0*/  IMAD.SHL.U32 R17, R88.reuse, 0x20, RZ ;  /* 0x0000002058117824 */ /* 0x040fe200078e00ff */
[----:B------:R-:W-:Y:S02]  /*2fd0*/  SHF.L.U64.HI R88, R88, 0x5, R89 ;  /* 0x0000000558587819 */ /* 0x000fe40000010259 */
[----:B------:R-:W-:Y:S01]  /*2fe0*/  SHF.R.S32.HI R18, RZ, 0x1f, R20 ;  /* 0x0000001fff127819 */ /* 0x000fe20000011414 */
[----:B------:R-:W-:Y:S02]  /*2ff0*/  IMAD R3, R3, R20, RZ ;  /* 0x0000001403037224 */ /* 0x000fe400078e02ff */
[----:B------:R-:W-:-:S04]  /*3000*/  IMAD.WIDE.U32 R26, R20, R93, R218 ;  /* 0x0000005d141a7225 */ /* 0x000fc800078e00da */
[----:B------:R-:W-:Y:S01]  /*3010*/  IMAD R3, R18, R93, R3 ;  /* 0x0000005d12037224 */ /* 0x000fe200078e0203 */
[----:B------:R-:W-:-:S03]  /*3020*/  LEA R18, P1, R26, UR6, 0x1 ;  /* 0x000000061a127c11 */ /* 0x000fc6000f8208ff */
[----:B------:R-:W-:-:S05]  /*3030*/  IMAD.IADD R3, R27, 0x1, R3 ;  /* 0x000000011b037824 */ /* 0x000fca00078e0203 */
[----:B------:R-:W-:Y:S02]  /*3040*/  LEA.HI.X R19, R26, UR7, R3, 0x1, P1 ;  /* 0x000000071a137c11 */ /* 0x000fe400088f0c03 */
[----:B------:R-:W-:-:S03]  /*3050*/  IADD3 R28, P1, R17, R18, RZ ;  /* 0x00000012111c7210 */ /* 0x000fc60007f3e0ff */
[----:B------:R-:W-:Y:S01]  /*3060*/  @!PT LDS RZ, [RZ] ;  /* 0x00000000fffff984 */ /* 0x000fe20000000800 */
[----:B------:R-:W-:Y:S01]  /*3070*/  @!PT LDS RZ, [RZ] ;  /* 0x00000000fffff984 */ /* 0x000fe20000000800 */
[----:B------:R-:W-:Y:S01]  /*3080*/  @!PT LDS RZ, [RZ] ;  /* 0x00000000fffff984 */ /* 0x000fe20000000800 */
[----:B------:R2:W-:Y:S02]  /*3090*/  LDGSTS.E.BYPASS.LTC128B.128 [R211+0x6000], desc[UR16][R18.64] ;  /* 0x0600000012d37fae */ /* 0x0005e4000b901d50 */
[C---:B------:R-:W-:Y:S01]  /*30a0*/  IMAD.X R29, R88.reuse, 0x1, R19, P1 ;  /* 0x00000001581d7824 */ /* 0x040fe200008e0613 */
[C---:B------:R-:W-:Y:S01]  /*30b0*/  IADD3 R26, P1, R17.reuse, R28, RZ ;  /* 0x0000001c111a7210 */ /* 0x040fe20007f3e0ff */
[----:B------:R2:W-:Y:S04]  /*30c0*/  LDGSTS.E.BYPASS.LTC128B.128 [R211+0x8000], desc[UR16][R18.64+0x80] ;  /* 0x0800008012d37fae */ /* 0x0005e8000b901d50 */
[C---:B------:R-:W-:Y:S01]  /*30d0*/  IMAD.X R27, R88.reuse, 0x1, R29, P1 ;  /* 0x00000001581b7824 */ /* 0x040fe200008e061d */
[----:B------:R-:W-:Y:S01]  /*30e0*/  IADD3 R30, P1, R17, R26, RZ ;  /* 0x0000001a111e7210 */ /* 0x000fe20007f3e0ff */
[----:B------:R2:W-:Y:S04]  /*30f0*/  LDGSTS.E.BYPASS.LTC128B.128 [R211+0xa000], desc[UR16][R18.64+0x100] ;  /* 0x0a00010012d37fae */ /* 0x0005e8000b901d50 */
[----:B------:R2:W-:Y:S01]  /*3100*/  LDGSTS.E.BYPASS.LTC128B.128 [R211+0x6800], desc[UR16][R28.64] ;  /* 0x068000001cd37fae */ /* 0x0005e2000b901d50 */
[----:B------:R-:W-:-:S03]  /*3110*/  IMAD.X R31, R88, 0x1, R27, P1 ;  /* 0x00000001581f7824 */ /* 0x000fc600008e061b */
        /* <DEDUP_REMOVED lines=9> */
.L_x_767:
[----:B------:R-:W4:Y:S01]  /*31b0*/  MUFU.TANH R59, R59 ;  /* 0x0000003b003b7308 */ /* 0x000f220000002400 */
[----:B------:R-:W-:Y:S01]  /*31c0*/  FSEL R167, R167, -INF , !P6 ;  /* 0xff800000a7a77808 */ /* 0x000fe20007000000 */
[----:B------:R-:W5:Y:S01]  /*31d0*/  SHFL.BFLY PT, R3, R10, 0x2, 0x1f ;  /* 0x0c401f000a037f89 */ /* 0x000f6200000e0000 */
[----:B------:R-:W-:Y:S01]  /*31e0*/  FMNMX.FTZ R16, R177, R16, !PT ;  /* 0x00000010b1107209 */ /* 0x000fe20007810000 */
[----:B------:R-:W-:Y:S01]  /*31f0*/  ULDC UR5, c[0x0][0x2ec] ;  /* 0x0000bb0000057ab9 */ /* 0x000fe20000000800 */
[----:B------:R-:W-:Y:S02]  /*3200*/  FSEL R173, R173, -INF , !P5 ;  /* 0xff800000adad7808 */ /* 0x000fe40006800000 */
[----:B------:R-:W-:Y:S02]  /*3210*/  FMNMX.FTZ R16, R167, R16, !PT ;  /* 0x00000010a7107209 */ /* 0x000fe40007810000 */
[----:B---3--:R-:W-:Y:S02]  /*3220*/  FSEL R171, R171, -INF , !P4 ;  /* 0xff800000abab7808 */ /* 0x008fe40006000000 */
[----:B------:R-:W-:-:S02]  /*3230*/  FMNMX.FTZ R16, R173, R16, !PT ;  /* 0x00000010ad107209 */ /* 0x000fc40007810000 */
[----:B-1----:R-:W-:Y:S02]  /*3240*/  FSEL R169, R169, -INF , !P3 ;  /* 0xff800000a9a97808 */ /* 0x002fe40005800000 */
[----:B------:R-:W-:Y:S02]  /*3250*/  FMNMX.FTZ R16, R171, R16, !PT ;  /* 0x00000010ab107209 */ /* 0x000fe40007810000 */
[----:B----4-:R-:W-:Y:S02]  /*3260*/  FSEL R165, R59, -INF , !P2 ;  /* 0xff8000003ba57808 */ /* 0x010fe40005000000 */
[----:B------:R-:W-:Y:S02]  /*3270*/  FMNMX.FTZ R16, R169, R16, !PT ;  /* 0x00000010a9107209 */ /* 0x000fe40007810000 */
[----:B------:R-:W-:Y:S02]  /*3280*/  IADD3 R200, R91, R4, RZ ;  /* 0x000000045bc87210 */ /* 0x000fe40007ffe0ff */
[----:B------:R-:W-:-:S02]  /*3290*/  FMNMX.FTZ R16, R165, R16, !PT ;  /* 0x00000010a5107209 */ /* 0x000fc40007810000 */
[----:B------:R-:W-:Y:S02]  /*32a0*/  LEA R200, R200, UR4, 0x1 ;  /* 0x00000004c8c87c11 */ /* 0x000fe4000f8e08ff */
[----:B-----5:R-:W-:Y:S02]  /*32b0*/  FMNMX.FTZ R17, R10, R3, !PT ;  /* 0x000000030a117209 */ /* 0x020fe40007810000 */
[----:B------:R-:W1:Y:S01]  /*32c0*/  SHFL.BFLY PT, R3, R16, 0x2, 0x1f ;  /* 0x0c401f0010037f89 */ /* 0x000e6200000e0000 */
[-C--:B------:R-:W-:Y:S02]  /*32d0*/  LEA R198, R7, R200.reuse, 0x1 ;  /* 0x000000c807c67211 */ /* 0x080fe400078e08ff */
[C---:B------:R-:W-:Y:S01]  /*32e0*/  LEA R197, R5.reuse, R200, 0x1 ;  /* 0x000000c805c57211 */ /* 0x040fe200078e08ff */
[----:B------:R-:W3:Y:S01]  /*32f0*/  SHFL.BFLY PT, R132, R17, 0x1, 0x1f ;  /* 0x0c201f0011847f89 */ /* 0x000ee200000e0000 */
        /* <DEDUP_REMOVED lines=15> */
[----:B-1----:R-:W-:Y:S02]  /*33f0*/  FMNMX.FTZ R10, R16, R3, !PT ;  /* 0x00000003100a7209 */ /* 0x002fe40007810000 */
[----:B------:R-:W-:Y:S01]  /*3400*/  IADD3 R185, R203, 0x5000, RZ ;  /* 0x00005000cbb97810 */ /* 0x000fe20007ffe0ff */
[----:B------:R-:W-:Y:S01]  /*3410*/  LDSM.16.MT88.4 R48, [R198+0xe000] ;  /* 0x00e00000c630783b */ /* 0x000fe20000004200 */
[----:B---3--:R-:W-:Y:S02]  /*3420*/  FMNMX.FTZ R132, R17, R132, !PT ;  /* 0x0000008411847209 */ /* 0x008fe40007810000 */
[----:B------:R-:W-:Y:S01]  /*3430*/  IADD3 R184, R203, 0x5800, RZ ;  /* 0x00005800cbb87810 */ /* 0x000fe20007ffe0ff */
[----:B------:R-:W1:Y:S01]  /*3440*/  SHFL.BFLY PT, R3, R10, 0x1, 0x1f ;  /* 0x0c201f000a037f89 */ /* 0x000e6200000e0000 */
[C---:B------:R-:W-:Y:S01]  /*3450*/  FSETP.NEU.FTZ.AND P1, PT, R132.reuse, -INF , PT ;  /* 0xff8000008400780b */ /* 0x040fe20003f3d000 */
[----:B------:R-:W-:-:S02]  /*3460*/  FMUL.FTZ R175, R132, UR5 ;  /* 0x0000000584af7c20 */ /* 0x000fc40008410000 */
        /* <DEDUP_REMOVED lines=16> */
[----:B--2---:R-:W1:Y:S01]  /*3570*/  LDSM.16.MT88.4 R16, [R196+0x10000] ;  /* 0x01000000c410783b */ /* 0x004e620000004200 */
        /* <DEDUP_REMOVED lines=10> */
[----:B------:R-:W-:Y:S01]  /*3620*/  LDSM.16.MT88.4 R28, [R198+0xc800] ;  /* 0x00c80000c61c783b */ /* 0x000fe20000004200 */
[--C-:B------:R-:W-:Y:S01]  /*3630*/  FFMA.FTZ R225, R168, UR5, -R175.reuse ;  /* 0x00000005a8e17c23 */ /* 0x100fe200080108af */
[--C-:B------:R-:W-:Y:S01]  /*3640*/  FFMA.FTZ R174, R174, UR5, -R175.reuse ;  /* 0x00000005aeae7c23 */ /* 0x100fe200080108af */
[--C-:B------:R-:W-:Y:S01]  /*3650*/  FFMA.FTZ R156, R33, UR5, -R166.reuse ;  /* 0x00000005219c7c23 */ /* 0x100fe200080108a6 */
[--C-:B------:R-:W-:Y:S01]  /*3660*/  FFMA.FTZ R157, R23, UR5, -R166.reuse ;  /* 0x00000005179d7c23 */ /* 0x100fe200080108a6 */
[--C-:B------:R-:W-:Y:S01]  /*3670*/  FFMA.FTZ R152, R21, UR5, -R166.reuse ;  /* 0x0000000515987c23 */ /* 0x100fe200080108a6 */
[--C-:B------:R-:W-:Y:S01]  /*3680*/  FFMA.FTZ R151, R25, UR5, -R166.reuse ;  /* 0x0000000519977c23 */ /* 0x100fe200080108a6 */
[----:B------:R-:W3:Y:S01]  /*3690*/  MUFU.EX2 R150, R150 ;  /* 0x0000009600967308 */ /* 0x000ee20000000800 */
        /* <DEDUP_REMOVED lines=27> */
[----:B------:R-:W3:Y:S01]  /*3850*/  MUFU.EX2 R151, R151 ;  /* 0x0000009700977308 */ /* 0x000ee20000000800 */
[----:B----4-:R-:W-:Y:S01]  /*3860*/  F2FP.F16.F32.PACK_AB R97, R157, R156 ;  /* 0x0000009c9d61723e */ /* 0x010fe200000000ff */
[----:B------:R-:W-:Y:S01]  /*3870*/  FADD.FTZ R157, R156, R157 ;  /* 0x0000009d9c9d7221 */ /* 0x000fe20000010000 */
[----:B------:R-:W-:-:S05]  /*3880*/  FADD.FTZ R153, R150, R153 ;  /* 0x0000009996997221 */ /* 0x000fca0000010000 */
        /* <DEDUP_REMOVED lines=194> */
[----:B------:R-:W-:Y:S01]  /*44b0*/  ULDC.64 UR8, c[0x0][0x248] ;  /* 0x0000920000087ab9 */ /* 0x000fe20000000a00 */
[----:B------:R-:W-:Y:S01]  /*44c0*/  ULDC UR15, c[0x0][0x39c] ;  /* 0x0000e700000f7ab9 */ /* 0x000fe20000000800 */
[----:B------:R-:W-:Y:S02]  /*44d0*/  USHF.L.U64.HI UR14, UR8, 0x5, UR9 ;  /* 0x00000005080e7899 */ /* 0x000fe40008010209 */
[----:B------:R-:W-:Y:S01]  /*44e0*/  USHF.L.U32 UR5, UR8, 0x5, URZ ;  /* 0x0000000508057899 */ /* 0x000fe2000800063f */
[----:B------:R-:W-:Y:S01]  /*44f0*/  ULDC UR4, c[0x0][0x2ec] ;  /* 0x0000bb0000047ab9 */ /* 0x000fe20000000800 */
[----:B------:R-:W-:Y:S01]  /*4500*/  ULDC.64 UR12, c[0x0][0x250] ;  /* 0x00009400000c7ab9 */ /* 0x000fe20000000a00 */
[----:B------:R-:W-:Y:S01]  /*4510*/  ULDC.64 UR6, c[0x0][0x218] ;  /* 0x0000860000067ab9 */ /* 0x000fe20000000a00 */
[----:B------:R-:W-:Y:S01]  /*4520*/  ULDC.64 UR10, c[0x0][0x220] ;  /* 0x00008800000a7ab9 */ /* 0x000fe20000000a00 */
[----:B------:R-:W-:Y:S07]  /*4530*/  BRA `(.L_x_769) ;  /* 0x0000000000847947 */ /* 0x000fee0003800000 */
.L_x_771:
        /* <DEDUP_REMOVED lines=33> */
.L_x_769:
        /* <DEDUP_REMOVED lines=10> */
[C---:B------:R-:W-:Y:S02]  /*47f0*/  IADD3 R132, P0, R220.reuse, R226, RZ ;  /* 0x000000e2dc847210 */ /* 0x040fe40007f1e0ff */
[----:B------:R-:W-:Y:S02]  /*4800*/  LEA.HI.X R227, R3, UR11, R2, 0x1, P1 ;  /* 0x0000000b03e37c11 */ /* 0x000fe400088f0c02 */
[C---:B------:R-:W-:Y:S03]  /*4810*/  IADD3 R228, P1, R220.reuse, R132, RZ ;  /* 0x00000084dce47210 */ /* 0x040fe60007f3e0ff */
[----:B------:R-:W-:Y:S01]  /*4820*/  @!PT LDS RZ, [RZ] ;  /* 0x00000000fffff984 */ /* 0x000fe20000000800 */
[----:B------:R-:W-:Y:S01]  /*4830*/  @!PT LDS RZ, [RZ] ;  /* 0x00000000fffff984 */ /* 0x000fe20000000800 */
[----:B------:R-:W-:Y:S01]  /*4840*/  @!PT LDS RZ, [RZ] ;  /* 0x00000000fffff984 */ /* 0x000fe20000000800 */
[----:B------:R-:W-:Y:S01]  /*4850*/  LDGSTS.E.BYPASS.LTC128B.128 [R211+0xc000], desc[UR16][R226.64] ;  /* 0x0c000000e2d37fae */ /* 0x000fe2000b901d50 */
[C---:B------:R-:W-:Y:S01]  /*4860*/  IMAD.X R133, R213.reuse, 0x1, R227, P0 ;  /* 0x00000001d5857824 */ /* 0x040fe200000e06e3 */
[----:B------:R-:W-:Y:S03]  /*4870*/  IADD3 R2, P0, R220, R228, RZ ;  /* 0x000000e4dc027210 */ /* 0x000fe60007f1e0ff */
[----:B------:R-:W-:Y:S01]  /*4880*/  LDGSTS.E.BYPASS.LTC128B.128 [R211+0xe000], desc[UR16][R226.64+0x80] ;  /* 0x0e000080e2d37fae */ /* 0x000fe2000b901d50 */
[C---:B------:R-:W-:Y:S04]  /*4890*/  IMAD.X R229, R213.reuse, 0x1, R133, P1 ;  /* 0x00000001d5e57824 */ /* 0x040fe800008e0685 */
[----:B------:R-:W-:Y:S01]  /*48a0*/  LDGSTS.E.BYPASS.LTC128B.128 [R211+0x10000], desc[UR16][R226.64+0x100] ;  /* 0x10000100e2d37fae */ /* 0x000fe2000b901d50 */
[----:B------:R-:W-:Y:S01]  /*48b0*/  IMAD.X R3, R213, 0x1, R229, P0 ;  /* 0x00000001d5037824 */ /* 0x000fe200000e06e5 */
[----:B------:R-:W-:Y:S03]  /*48c0*/  ISETP.GT.AND P0, PT, R221, RZ, PT ;  /* 0x000000ffdd00720c */ /* 0x000fe60003f04270 */
[----:B------:R-:W-:Y:S05]  /*48d0*/  LDGSTS.E.BYPASS.LTC128B.128 [R211+0xc800], desc[UR16][R132.64] ;  /* 0x0c80000084d37fae */ /* 0x000fea000b901d50 */
[----:B------:R-:W-:Y:S05]  /*48e0*/  LDGSTS.E.BYPASS.LTC128B.128 [R211+0xe800], desc[UR16][R132.64+0x80] ;  /* 0x0e80008084d37fae */ /* 0x000fea000b901d50 */
[----:B------:R-:W-:Y:S05]  /*48f0*/  LDGSTS.E.BYPASS.LTC128B.128 [R211+0x10800], desc[UR16][R132.64+0x100] ;  /* 0x1080010084d37fae */ /* 0x000fea000b901d50 */
[----:B------:R-:W-:Y:S05]  /*4900*/  LDGSTS.E.BYPASS.LTC128B.128 [R211+0xd000], desc[UR16][R228.64] ;  /* 0x0d000000e4d37fae */ /* 0x000fea000b901d50 */
        /* <DEDUP_REMOVED lines=173> */
[----:B------:R-:W-:Y:S01]  /*53e0*/  MUFU.TANH R247, R247 ;  /* 0x000000f700f77308 */ /* 0x000fe20000002400 */
[----:B------:R-:W-:Y:S01]  /*53f0*/  FMUL.FTZ R242, R13, UR15 ;  /* 0x0000000f0df27c20 */ /* 0x000fe20008410000 */
[----:B------:R-:W-:Y:S01]  /*5400*/  FMUL.FTZ R243, R15, UR15 ;  /* 0x0000000f0ff37c20 */ /* 0x000fe20008410000 */
[----:B------:R-:W-:Y:S01]  /*5410*/  FMUL.FTZ R240, R16, UR15 ;  /* 0x0000000f10f07c20 */ /* 0x000fe20008410000 */
[----:B------:R-:W-:Y:S01]  /*5420*/  FMUL.FTZ R241, R18, UR15 ;  /* 0x0000000f12f17c20 */ /* 0x000fe20008410000 */
[----:B------:R-:W-:Y:S01]  /*5430*/  FMUL.FTZ R238, R17, UR15 ;  /* 0x0000000f11ee7c20 */ /* 0x000fe20008410000 */
[----:B------:R-:W-:Y:S01]  /*5440*/  FMUL.FTZ R239, R19, UR15 ;  /* 0x0000000f13ef7c20 */ /* 0x000fe20008410000 */
[----:B------:R-:W-:Y:S03]  /*5450*/  FMUL.FTZ R236, R20, UR15 ;  /* 0x0000000f14ec7c20 */ /* 0x000fe60008410000 */
[----:B------:R-:W3:Y:S01]  /*5460*/  MUFU.TANH R246, R246 ;  /* 0x000000f600f67308 */ /* 0x000ee20000002400 */
[----:B--2---:R-:W-:Y:S01]  /*5470*/  FMNMX.FTZ R3, R248, R135, !PT ;  /* 0x00000087f8037209 */ /* 0x004fe20007810000 */
[----:B------:R-:W-:Y:S01]  /*5480*/  FMUL.FTZ R235, R22, UR15 ;  /* 0x0000000f16eb7c20 */ /* 0x000fe20008410000 */
[----:B------:R-:W-:Y:S01]  /*5490*/  FMUL.FTZ R234, R21, UR15 ;  /* 0x0000000f15ea7c20 */ /* 0x000fe20008410000 */
[----:B------:R-:W-:Y:S01]  /*54a0*/  FMUL.FTZ R237, R23, UR15 ;  /* 0x0000000f17ed7c20 */ /* 0x000fe20008410000 */
[----:B------:R-:W-:Y:S01]  /*54b0*/  FMUL.FTZ R232, R24, UR15 ;  /* 0x0000000f18e87c20 */ /* 0x000fe20008410000 */
[C---:B-1----:R-:W-:Y:S04]  /*54c0*/  HMMA.16816.F32 R28, R176.reuse, R136, R28 ;  /* 0x00000088b01c723c */ /* 0x042fe8000000181c */
[----:B------:R1:W2:Y:S01]  /*54d0*/  MUFU.TANH R162, R2 ;  /* 0x0000000200a27308 */ /* 0x0002a20000002400 */
[----:B------:R-:W-:Y:S01]  /*54e0*/  FMUL.FTZ R233, R26, UR15 ;  /* 0x0000000f1ae97c20 */ /* 0x000fe20008410000 */
[----:B------:R-:W-:Y:S01]  /*54f0*/  FMUL.FTZ R230, R25, UR15 ;  /* 0x0000000f19e67c20 */ /* 0x000fe20008410000 */
[----:B------:R-:W-:Y:S01]  /*5500*/  FMUL.FTZ R231, R27, UR15 ;  /* 0x0000000f1be77c20 */ /* 0x000fe20008410000 */
[----:B------:R-:W-:Y:S06]  /*5510*/  HMMA.16816.F32 R32, R176, R138, R32 ;  /* 0x0000008ab020723c */ /* 0x000fec0000001820 */
[----:B------:R-:W4:Y:S01]  /*5520*/  MUFU.TANH R249, R249 ;  /* 0x000000f900f97308 */ /* 0x000f220000002400 */
[----:B---3--:R-:W-:Y:S09]  /*5530*/  FMNMX.FTZ R3, R246, R3, !PT ;  /* 0x00000003f6037209 */ /* 0x008ff20007810000 */
[----:B------:R-:W3:Y:S01]  /*5540*/  MUFU.TANH R251, R251 ;  /* 0x000000fb00fb7308 */ /* 0x000ee20000002400 */
[----:B-1----:R-:W-:Y:S02]  /*5550*/  FMNMX.FTZ R2, R247, R0, !PT ;  /* 0x00000000f7027209 */ /* 0x002fe40007810000 */
[----:B--2---:R-:W-:Y:S01]  /*5560*/  FMNMX.FTZ R3, R162, R3, !PT ;  /* 0x00000003a2037209 */ /* 0x004fe20007810000 */
[----:B------:R-:W-:Y:S06]  /*5570*/  FMUL.FTZ R226, R28, UR15 ;  /* 0x0000000f1ce27c20 */ /* 0x000fec0008410000 */
[----:B------:R-:W1:Y:S01]  /*5580*/  MUFU.TANH R252, R252 ;  /* 0x000000fc00fc7308 */ /* 0x000e620000002400 */
[----:B----4-:R-:W-:Y:S01]  /*5590*/  FMNMX.FTZ R2, R249, R2, !PT ;  /* 0x00000002f9027209 */ /* 0x010fe20007810000 */
        /* <DEDUP_REMOVED lines=59> */
.L_x_770:
[----:B------:R-:W3:Y:S01]  /*5950*/  SHFL.BFLY PT, R3, R10, 0x2, 0x1f ;  /* 0x0c401f000a037f89 */ /* 0x000ee200000e0000 */
[----:B-1--4-:R-:W-:Y:S02]  /*5960*/  FMNMX.FTZ R7, R133, R2, !PT ;  /* 0x0000000285077209 */ /* 0x012fe40007810000 */
[----:B------:R-:W-:Y:S05]  /*5970*/  IADD3 R221, R221, -0x1, RZ ;  /* 0xffffffffdddd7810 */ /* 0x000fea0007ffe0ff */
[----:B------:R-:W-:Y:S08]  /*5980*/  LDSM.16.MT88.4 R16, [R200+0xc000] ;  /* 0x00c00000c810783b */ /* 0x000ff00000004200 */
[----:B------:R-:W1:Y:S08]  /*5990*/  SHFL.BFLY PT, R2, R7, 0x2, 0x1f ;  /* 0x0c401f0007027f89 */ /* 0x000e7000000e0000 */
[----:B------:R-:W-:Y:S08]  /*59a0*/  LDSM.16.MT88.4 R24, [R198+0xc000] ;  /* 0x00c00000c618783b */ /* 0x000ff00000004200 */
[----:B--2---:R-:W-:Y:S08]  /*59b0*/  LDSM.16.MT88.4 R32, [R197+0xc000] ;  /* 0x00c00000c520783b */ /* 0x004ff00000004200 */
[----:B------:R-:W-:Y:S08]  /*59c0*/  LDSM.16.MT88.4 R136, [R196+0xc000] ;  /* 0x00c00000c488783b */ /* 0x000ff00000004200 */
[----:B------:R-:W-:Y:S08]  /*59d0*/  LDSM.16.MT88.4 R140, [R197+0xe800] ;  /* 0x00e80000c58c783b */ /* 0x000ff00000004200 */
[----:B------:R-:W-:Y:S08]  /*59e0*/  LDSM.16.MT88.4 R148, [R198+0xf800] ;  /* 0x00f80000c694783b */ /* 0x000ff00000004200 */
[----:B------:R-:W-:Y:S08]  /*59f0*/  LDSM.16.MT88.4 R152, [R197+0xf800] ;  /* 0x00f80000c598783b */ /* 0x000ff00000004200 */
[----:B------:R-:W-:Y:S01]  /*5a00*/  LDSM.16.MT88.4 R156, [R196+0xf800] ;  /* 0x00f80000c49c783b */ /* 0x000fe20000004200 */
[----:B---3--:R-:W-:Y:S02]  /*5a10*/  FMNMX.FTZ R9, R10, R3, !PT ;  /* 0x000000030a097209 */ /* 0x008fe40007810000 */
[----:B-1----:R-:W-:Y:S05]  /*5a20*/  FMNMX.FTZ R4, R7, R2, !PT ;  /* 0x0000000207047209 */ /* 0x002fea0007810000 */
        /* <DEDUP_REMOVED lines=365> */
.L_x_768:
        /* <DEDUP_REMOVED lines=210> */
.L_x_772:
        /* <DEDUP_REMOVED lines=23> */
.L_x_773:
        /* <DEDUP_REMOVED lines=113> */
.L_x_775:
[----:B------:R-:W-:Y:S05]  /*86a0*/  BSYNC B0 ;  /* 0x0000000000007941 */ /* 0x000fea0003800000 */
.L_x_774:
        /* <DEDUP_REMOVED lines=35> */
.L_x_777:
[----:B------:R-:W-:Y:S05]  /*88e0*/  BSYNC B0 ;  /* 0x0000000000007941 */ /* 0x000fea0003800000 */
.L_x_776:
        /* <DEDUP_REMOVED lines=20> */
.L_x_779:
[----:B------:R-:W-:Y:S05]  /*8a30*/  BSYNC B0 ;  /* 0x0000000000007941 */ /* 0x000fea0003800000 */
.L_x_778:
        /* <DEDUP_REMOVED lines=20> */
.L_x_781:
[----:B------:R-:W-:Y:S05]  /*8b80*/  BSYNC B0 ;  /* 0x0000000000007941 */ /* 0x000fea0003800000 */
.L_x_780:
        /* <DEDUP_REMOVED lines=17> */
.L_x_764:
        /* <DEDUP_REMOVED lines=15> */
[----:B------:R-:W-:Y:S02]  /*8d90*/  LEA.HI R0, R15, R90, RZ, 0x3 ;  /* 0x0000005a0f007211 */ /* 0x000fe400078f18ff */
[----:B------:R-:W-:Y:S01]  /*8da0*/  ISETP.NE.OR P3, PT, R209, -0x1, P0 ;  /* 0xffffffffd100780c */ /* 0x000fe20000765670 */
[-C--:B---3--:R-:W-:Y:S01]  /*8db0*/  @!P4 IMAD R12, R5, R6.reuse, RZ ;  /* 0x00000006050cc224 */ /* 0x088fe200078e02ff */
[----:B------:R-:W-:Y:S01]  /*8dc0*/  LOP3.LUT R15, R0, 0x1ffffff8, RZ, 0xc0, !PT ;  /* 0x1ffffff8000f7812 */ /* 0x000fe200078ec0ff */
[----:B------:R-:W-:Y:S02]  /*8dd0*/  @!P4 IMAD.WIDE.U32 R18, R3, R6, RZ ;  /* 0x000000060312c225 */ /* 0x000fe400078e00ff */
[----:B------:R-:W3:Y:S02]  /*8de0*/  @!P1 LDC R2, c[0x0][0x270] ;  /* 0x00009c00ff029b82 */ /* 0x000ee40000000800 */
[----:B------:R-:W-:-:S02]  /*8df0*/  IMAD.IADD R15, R90, 0x1, -R15 ;  /* 0x000000015a0f7824 */ /* 0x000fc400078e0a0f */
[----:B-1----:R-:W-:-:S04]  /*8e00*/  @P4 IMAD.WIDE.U32 R16, R209, R8, RZ ;  /* 0x00000008d1104225 */ /* 0x002fc800078e00ff */
[----:B------:R-:W1:Y:S01]  /*8e10*/  @!P0 LDC R10, c[0x0][0x2c4] ;  /* 0x0000b100ff0a8b82 */ /* 0x000e620000000800 */
[----:B------:R-:W-:Y:S02]  /*8e20*/  @P4 IMAD R9, R209, R9, R17 ;  /* 0x00000009d1094224 */ /* 0x000fe400078e0211 */
[----:B------:R-:W-:Y:S02]  /*8e30*/  @!P4 IMAD R7, R3, R7, R12 ;  /* 0x000000070307c224 */ /* 0x000fe400078e020c */
[----:B------:R-:W-:Y:S02]  /*8e40*/  IMAD.SHL.U32 R15, R15, 0x8, RZ ;  /* 0x000000080f0f7824 */ /* 0x000fe400078e00ff */
[----:B------:R-:W-:Y:S01]  /*8e50*/  @!P4 IMAD.MOV.U32 R16, RZ, RZ, R18 ;  /* 0x000000ffff10c224 */ /* 0x000fe200078e0012 */
[----:B--2---:R-:W3:Y:S01]  /*8e60*/  @P2 LDC R11, c[0x0][0x2e4] ;  /* 0x0000b900ff0b2b82 */ /* 0x004ee20000000800 */
[----:B------:R-:W-:Y:S01]  /*8e70*/  @!P4 IMAD.IADD R9, R19, 0x1, R7 ;  /* 0x000000011309c824 */ /* 0x000fe200078e0207 */
[----:B------:R-:W-:Y:S01]  /*8e80*/  SHF.R.S32.HI R7, RZ, 0x1f, R27 ;  /* 0x0000001fff077819 */ /* 0x000fe2000001141b */
[----:B------:R-:W-:Y:S01]  /*8e90*/  @P1 IMAD.MOV.U32 R8, RZ, RZ, 0x1 ;  /* 0x00000001ff081424 */ /* 0x000fe200078e00ff */
[----:B------:R-:W-:-:S02]  /*8ea0*/  IADD3 R16, P2, R15, R16, RZ ;  /* 0x000000100f107210 */ /* 0x000fc40007f5e0ff */
[----:B------:R-:W-:Y:S01]  /*8eb0*/  CS2R R18, SRZ ;  /* 0x0000000000127805 */ /* 0x000fe2000001ff00 */
[----:B------:R-:W-:Y:S01]  /*8ec0*/  IMAD R12, R7, UR4, RZ ;  /* 0x00000004070c7c24 */ /* 0x000fe2000f8e02ff */
[----:B------:R-:W2:Y:S01]  /*8ed0*/  @P1 LDC.64 R4, c[0x0][0x2c0] ;  /* 0x0000b000ff041b82 */ /* 0x000ea20000000a00 */
[----:B------:R-:W-:-:S03]  /*8ee0*/  LEA.HI.X.SX32 R17, R15, R9, 0x1, P2 ;  /* 0x000000090f117211 */ /* 0x000fc600010f0eff */
[----:B------:R-:W-:-:S04]  /*8ef0*/  IMAD.WIDE.U32 R16, R27, UR4, R16 ;  /* 0x000000041b107c25 */ /* 0x000fc8000f8e0010 */
[----:B------:R-:W4:Y:S01]  /*8f00*/  @P1 LDC R6, c[0x0][0x2c0] ;  /* 0x0000b000ff061b82 */ /* 0x000f220000000800 */
[----:B-1----:R-:W-:Y:S01]  /*8f10*/  @!P3 IMAD R209, R3, R10, RZ ;  /* 0x0000000a03d1b224 */ /* 0x002fe200078e02ff */
[----:B------:R-:W-:Y:S01]  /*8f20*/  SHF.R.S32.HI R10, RZ, 0x3, R0 ;  /* 0x00000003ff0a7819 */ /* 0x000fe20000011400 */
[----:B------:R-:W-:Y:S01]  /*8f30*/  IMAD R0, R27, UR5, R12 ;  /* 0x000000051b007c24 */ /* 0x000fe2000f8e020c */
[----:B------:R-:W-:Y:S01]  /*8f40*/  LOP3.LUT P3, RZ, R90, 0x7, RZ, 0xc0, !PT ;  /* 0x000000075aff7812 */ /* 0x000fe2000786c0ff */
[--C-:B------:R-:W-:Y:S01]  /*8f50*/  @!P0 IMAD.MOV.U32 R18, RZ, RZ, R209.reuse ;  /* 0x000000ffff128224 */ /* 0x100fe200078e00d1 */
[C---:B------:R-:W-:Y:S01]  /*8f60*/  ISETP.GE.AND P4, PT, R10.reuse, R212, PT ;  /* 0x000000d40a00720c */ /* 0x040fe20003f86270 */
[----:B---3--:R-:W-:Y:S01]  /*8f70*/  @!P1 IMAD R8, R11, R2, RZ ;  /* 0x000000020b089224 */ /* 0x008fe200078e02ff */
[----:B------:R-:W-:Y:S01]  /*8f80*/  @!P0 SHF.R.S32.HI R19, RZ, 0x1f, R209 ;  /* 0x0000001fff138819 */ /* 0x000fe200000114d1 */
[C---:B------:R-:W-:Y:S01]  /*8f90*/  VIADD R7, R10.reuse, 0x10 ;  /* 0x000000100a077836 */ /* 0x040fe20000000000 */
[C---:B------:R-:W-:Y:S01]  /*8fa0*/  ISETP.GE.OR P6, PT, R10.reuse, R212, P3 ;  /* 0x000000d40a00720c */ /* 0x040fe20001fc6670 */
[----:B------:R-:W-:Y:S01]  /*8fb0*/  IMAD R2, R3, R8, RZ ;  /* 0x0000000803027224 */ /* 0x000fe200078e02ff */
[----:B------:R-:W-:Y:S01]  /*8fc0*/  IADD3 R3, R10, 0x30, RZ ;  /* 0x000000300a037810 */ /* 0x000fe20007ffe0ff */
[----:B------:R-:W-:Y:S01]  /*8fd0*/  IMAD.IADD R9, R0, 0x1, R17 ;  /* 0x0000000100097824 */ /* 0x000fe200078e0211 */
[----:B------:R-:W-:Y:S01]  /*8fe0*/  ISETP.GE.OR P5, PT, R7, R212, P3 ;  /* 0x000000d40700720c */ /* 0x000fe20001fa6670 */
[----:B--2---:R-:W-:Y:S01]  /*8ff0*/  @P1 IMAD R4, R5, R4, RZ ;  /* 0x0000000405041224 */ /* 0x004fe200078e02ff */
[----:B------:R-:W-:Y:S01]  /*9000*/  SEL R2, R2, RZ, P0 ;  /* 0x000000ff02027207 */ /* 0x000fe20000000000 */
[----:B------:R-:W-:Y:S01]  /*9010*/  @!P1 IMAD.MOV.U32 R4, RZ, RZ, R11 ;  /* 0x000000ffff049224 */ /* 0x000fe200078e000b */
[--C-:B------:R-:W-:Y:S01]  /*9020*/  SHF.R.S32.HI R11, RZ, 0x1f, R10.reuse ;  /* 0x0000001fff0b7819 */ /* 0x100fe2000001140a */
[----:B------:R-:W-:Y:S01]  /*9030*/  VIADD R5, R10, 0x20 ;  /* 0x000000200a057836 */ /* 0x000fe20000000000 */
[-C--:B------:R-:W-:Y:S01]  /*9040*/  ISETP.GE.AND P0, PT, R3, R212.reuse, PT ;  /* 0x000000d40300720c */ /* 0x080fe20003f06270 */
[----:B------:R-:W-:Y:S01]  /*9050*/  @!P1 IMAD.MOV.U32 R6, RZ, RZ, 0x1 ;  /* 0x00000001ff069424 */ /* 0x000fe200078e00ff */
[-C--:B------:R-:W-:Y:S01]  /*9060*/  ISETP.GE.AND P1, PT, R7, R212.reuse, PT ;  /* 0x000000d40700720c */ /* 0x080fe20003f26270 */
[----:B------:R-:W-:Y:S01]  /*9070*/  IMAD.WIDE R210, R210, 0x40, R10 ;  /* 0x00000040d2d27825 */ /* 0x000fe200078e020a */
[----:B------:R-:W-:Y:S01]  /*9080*/  ISETP.GE.AND P2, PT, R5, R212, PT ;  /* 0x000000d40500720c */ /* 0x000fe20003f46270 */
        /* <DEDUP_REMOVED lines=13> */
.L_x_783:
[----:B------:R-:W-:Y:S05]  /*9160*/  BSYNC B0 ;  /* 0x0000000000007941 */ /* 0x000fea0003800000 */
.L_x_782:
        /* <DEDUP_REMOVED lines=21> */
.L_x_785:
[----:B------:R-:W-:Y:S05]  /*92c0*/  BSYNC B0 ;  /* 0x0000000000007941 */ /* 0x000fea0003800000 */
.L_x_784:
        /* <DEDUP_REMOVED lines=17> */
.L_x_787:
[----:B------:R-:W-:Y:S05]  /*93e0*/  BSYNC B0 ;  /* 0x0000000000007941 */ /* 0x000fea0003800000 */
.L_x_786:
        /* <DEDUP_REMOVED lines=19> */
.L_x_789:
[----:B------:R-:W-:Y:S05]  /*9520*/  BSYNC B0 ;  /* 0x0000000000007941 */ /* 0x000fea0003800000 */
.L_x_788:
        /* <DEDUP_REMOVED lines=11> */
.L_x_791:
[----:B------:R-:W-:Y:S05]  /*95e0*/  BSYNC B0 ;  /* 0x0000000000007941 */ /* 0x000fea0003800000 */
.L_x_790:
[----:B------:R-:W-:Y:S04]  /*95f0*/  BSSY B0, `(.L_x_792) ;  /* 0x000000a000007945 */ /* 0x000fe80003800000 */
[----:B------:R-:W-:Y:S05]  /*9600*/  @P5 BRA `(.L_x_793) ;  /* 0x0000000000205947 */ /* 0x000fea0003800000 */
[----:B------:R-:W-:Y:S01]  /*9610*/  IMAD R2, R7, R6, RZ ;  /* 0x0000000607027224 */ /* 0x000fe200078e02ff */
[----:B------:R-:W-:-:S04]  /*9620*/  ULDC.64 UR4, c[0x0][0x2b0] ;  /* 0x0000ac0000047ab9 */ /* 0x000fc80000000a00 */
[----:B------:R-:W-:-:S04]  /*9630*/  IADD3 R7, P0, R2, R0, RZ ;  /* 0x0000000002077210 */ /* 0x000fc80007f1e0ff */
[----:B------:R-:W-:Y:S02]  /*9640*/  LEA.HI.X.SX32 R2, R2, R13, 0x1, P0 ;  /* 0x0000000d02027211 */ /* 0x000fe400000f0eff */
[----:B---3--:R-:W-:-:S04]  /*9650*/  LEA R8, P0, R7, UR4, 0x2 ;  /* 0x0000000407087c11 */ /* 0x008fc8000f8010ff */
[----:B------:R-:W-:Y:S01]  /*9660*/  LEA.HI.X R9, R7, UR5, R2, 0x2, P0 ;  /* 0x0000000507097c11 */ /* 0x000fe200080f1402 */
[----:B------:R-:W-:-:S05]  /*9670*/  IMAD.MOV.U32 R7, RZ, RZ, 0x7f800000 ;  /* 0x7f800000ff077424 */ /* 0x000fca00078e00ff */
[----:B------:R4:W-:Y:S03]  /*9680*/  STG.E desc[UR16][R8.64], R7 ;  /* 0x0000000708007986 */ /* 0x0009e6000c101910 */
.L_x_793:
[----:B------:R-:W-:Y:S05]  /*9690*/  BSYNC B0 ;  /* 0x0000000000007941 */ /* 0x000fea0003800000 */
.L_x_792:
        /* <DEDUP_REMOVED lines=10> */
.L_x_795:
[----:B------:R-:W-:Y:S05]  /*9740*/  BSYNC B0 ;  /* 0x0000000000007941 */ /* 0x000fea0003800000 */
.L_x_794:
        /* <DEDUP_REMOVED lines=10> */
.L_x_796:
        /* <DEDUP_REMOVED lines=9> */
.L_x_1523:


//--------------------- .text._ZN5flash16flash_fwd_kernelI23Flash_fwd_kernel_traitsILi192ELi64ELi64ELi4ELb0ELb0EN7cutlass6half_tE19Flash_kernel_traitsILi192ELi64ELi64ELi4ES3_EELb1ELb0ELb0ELb1ELb0ELb0ELb0ELb0EEEvNS_16Flash_fwd_paramsE --------------------------
	.section	.text._ZN5flash16flash_fwd_kernelI23Flash_fwd_kernel_traitsILi192ELi64ELi64ELi4ELb0ELb0EN7cutlass6half_tE19Flash_kernel_traitsILi192ELi64ELi64ELi4ES3_EELb1ELb0ELb0ELb1ELb0ELb0ELb0ELb0EEEvNS_16Flash_fwd_paramsE,"ax",@progbits
	.align	128
        .global         _ZN5flash16flash_fwd_kernelI23Flash_fwd_kernel_traitsILi192ELi64ELi64ELi4ELb0ELb0EN7cutlass6half_tE19Flash_kernel_traitsILi192ELi64ELi64ELi4ES3_EELb1ELb0ELb0ELb1ELb0ELb0ELb0ELb0EEEvNS_16Flash_fwd_paramsE
        .type           _ZN5flash16flash_fwd_kernelI23Flash_fwd_kernel_traitsILi192ELi64ELi64ELi4ELb0ELb0EN7cutlass6half_tE19Flash_kernel_traitsILi192ELi64ELi64ELi4ES3_EELb1ELb0ELb0ELb1ELb0ELb0ELb0ELb0EEEvNS_16Flash_fwd_paramsE,@function
        .size           _ZN5flash16flash_fwd_kernelI23Flash_fwd_kernel_traitsILi192ELi64ELi64ELi4ELb0ELb0EN7cutlass6half_tE19Flash_kernel_traitsILi192ELi64ELi64ELi4ES3_EELb1ELb0ELb0ELb1ELb0ELb0ELb0ELb0EEEvNS_16Flash_fwd_paramsE,(.L_x_1524 - _ZN5flash16flash_fwd_kernelI23Flash_fwd_kernel_traitsILi192ELi64ELi64ELi4ELb0ELb0EN7cutlass6half_tE19Flash_kernel_traitsILi192ELi64ELi64ELi4ES3_EELb1ELb0ELb0ELb1ELb0ELb0ELb0ELb0EEEvNS_16Flash_fwd_paramsE)
        .other          _ZN5flash16flash_fwd_kernelI23Flash_fwd_kernel_traitsILi192ELi64ELi64ELi4ELb0ELb0EN7cutlass6half_tE19Flash_kernel_traitsILi192ELi64ELi64ELi4ES3_EELb1ELb0ELb0ELb1ELb0ELb0ELb0ELb0EEEvNS_16Flash_fwd_paramsE,@"STO_CUDA_ENTRY STV_DEFAULT"
_ZN5flash16flash_fwd_kernelI23Flash_fwd_kernel_traitsILi192ELi64ELi64ELi4ELb0ELb0EN7cutlass6half_tE19Flash_kernel_traitsILi192ELi64ELi64ELi4ES3_EELb1ELb0ELb0ELb1ELb0ELb0ELb0ELb0EEEvNS_16Flash_fwd_paramsE:
.text._ZN5flash16flash_fwd_kernelI23Flash_fwd_kernel_traitsILi192ELi64ELi64ELi4ELb0ELb0EN7cutlass6half_tE19Flash_kernel_traitsILi192ELi64ELi64ELi4ES3_EELb1ELb0ELb0ELb1ELb0ELb0ELb0ELb0EEEvNS_16Flash_fwd_paramsE:
        /* <DEDUP_REMOVED lines=39> */
[----:B------:R-:W-:Y:S02]  /*0270*/  IMAD.U32 R10, RZ, RZ, UR8 ;  /* 0x00000008ff0a7e24 */ /* 0x000fe4000f8e00ff */
[----:B------:R-:W-:Y:S01]  /*0280*/  IMAD.U32 R11, RZ, RZ, UR9 ;  /* 0x00000009ff0b7e24 */ /* 0x000fe2000f8e00ff */
[----:B------:R-:W-:Y:S01]  /*0290*/  UMOV UR15, 0xffffffff ;  /* 0xffffffff000f7882 */ /* 0x000fe20000000000 */
[----:B------:R-:W-:Y:S01]  /*02a0*/  IMAD.U32 R8, RZ, RZ, UR6 ;  /* 0x00000006ff087e24 */ /* 0x000fe2000f8e00ff */
[----:B------:R-:W-:Y:S01]  /*02b0*/  ULDC UR9, c[0x0][0x270] ;  /* 0x00009c0000097ab9 */ /* 0x000fe20000000800 */
[----:B------:R-:W-:Y:S01]  /*02c0*/  IMAD.U32 R9, RZ, RZ, UR7 ;  /* 0x00000007ff097e24 */ /* 0x000fe2000f8e00ff */
[----:B---3--:R-:W-:Y:S01]  /*02d0*/  @!P3 STG.E.64 desc[UR22][R14.64], R218 ;  /* 0x000000da0e00b986 */ /* 0x008fe2000c101b16 */
[----:B----4-:R-:W-:-:S05]  /*02e0*/  @P2 IADD3 R2, P1, R6, R0, RZ ;  /* 0x0000000006022210 */ /* 0x010fca0007f3e0ff */
[----:B------:R-:W-:Y:S01]  /*02f0*/  @P2 IMAD.X R3, RZ, RZ, R7, P1 ;  /* 0x000000ffff032224 */ /* 0x000fe200008e0607 */
[----:B------:R-:W-:Y:S02]  /*0300*/  PLOP3.LUT P1, PT, PT, PT, UP1, 0x80, 0x0 ;  /* 0x000000000000781c */ /* 0x000fe40003f2f018 */
[----:B------:R-:W-:Y:S02]  /*0310*/  PLOP3.LUT P2, PT, PT, PT, UP0, 0x80, 0x0 ;  /* 0x000000000000781c */ /* 0x000fe40003f4f008 */
[----:B------:R1:W-:Y:S04]  /*0320*/  @!P3 STG.E.64 desc[UR22][R14.64+0x8], R2 ;  /* 0x000008020e00b986 */ /* 0x0003e8000c101b16 */
[----:B------:R-:W2:Y:S04]  /*0330*/  @P0 LDG.E R7, desc[UR22][R12.64] ;  /* 0x000000160c070981 */ /* 0x000ea8000c1e1900 */
[----:B------:R-:W3:Y:S04]  /*0340*/  @P0 LDG.E R6, desc[UR22][R12.64+0x4] ;  /* 0x000004160c060981 */ /* 0x000ee8000c1e1900 */
[----:B------:R-:W4:Y:S04]  /*0350*/  @P1 LDG.E R5, desc[UR22][R10.64] ;  /* 0x000000160a051981 */ /* 0x000f28000c1e1900 */
[----:B------:R-:W5:Y:S01]  /*0360*/  @!P2 LDG.E R0, desc[UR22][R8.64] ;  /* 0x000000160800a981 */ /* 0x000f62000c1e1900 */
[----:B------:R-:W-:Y:S01]  /*0370*/  UMOV UR8, URZ ;  /* 0x0000003f00087c82 */ /* 0x000fe20008000000 */
[----:B------:R-:W-:Y:S01]  /*0380*/  UIMAD UR7, UR27, UR9, UR28 ;  /* 0x000000091b0772a4 */ /* 0x000fe2000f8e021c */
[----:B------:R-:W-:Y:S01]  /*0390*/  UMOV UR6, 0xffffffff ;  /* 0xffffffff00067882 */ /* 0x000fe20000000000 */
[----:B-1----:R-:W-:-:S04]  /*03a0*/  SHF.R.S32.HI R15, RZ, 0x1f, R4 ;  /* 0x0000001fff0f7819 */ /* 0x002fc80000011404 */
[----:B------:R-:W-:Y:S02]  /*03b0*/  LEA.HI R87, R15, R4, RZ, 0x5 ;  /* 0x000000040f577211 */ /* 0x000fe400078f28ff */
[----:B--2---:R-:W-:Y:S02]  /*03c0*/  @P0 R2UR UR15, R7 ;  /* 0x00000000070f02ca */ /* 0x004fe400000e0000 */
[----:B---3--:R-:W-:Y:S02]  /*03d0*/  @P0 R2UR UR17, R6 ;  /* 0x00000000061102ca */ /* 0x008fe400000e0000 */
[----:B------:R-:W-:Y:S02]  /*03e0*/  ISETP.NE.U32.AND P0, PT, RZ, UR4, PT ;  /* 0x00000004ff007c0c */ /* 0x000fe4000bf05070 */
[----:B----4-:R-:W-:Y:S02]  /*03f0*/  @P1 R2UR UR8, R5 ;  /* 0x00000000050812ca */ /* 0x010fe400000e0000 */
[----:B------:R-:W-:-:S02]  /*0400*/  LOP3.LUT R5, R87, 0xffffffe0, RZ, 0xc0, !PT ;  /* 0xffffffe057057812 */ /* 0x000fc400078ec0ff */
[----:B-----5:R-:W-:Y:S02]  /*0410*/  @!P2 R2UR UR6, R0 ;  /* 0x000000000006a2ca */ /* 0x020fe400000e0000 */
[----:B------:R-:W-:Y:S01]  /*0420*/  ISETP.NE.AND.EX P2, PT, RZ, UR5, PT, P0 ;  /* 0x00000005ff007c0c */ /* 0x000fe2000bf45300 */
[----:B------:R-:W-:Y:S01]  /*0430*/  USHF.L.U32 UR4, UR7, 0x5, URZ ;  /* 0x0000000507047899 */ /* 0x000fe2000800063f */
[----:B------:R-:W-:Y:S01]  /*0440*/  IMAD.IADD R6, R4, 0x1, -R5 ;  /* 0x0000000104067824 */ /* 0x000fe200078e0a05 */
[----:B------:R-:W-:Y:S02]  /*0450*/  @UP2 UIADD3 UR17, UR17, -UR15, URZ ;  /* 0x8000000f11112290 */ /* 0x000fe4000fffe03f */
[----:B------:R-:W-:Y:S02]  /*0460*/  USHF.R.S32.HI UR5, URZ, 0x1f, UR4 ;  /* 0x0000001f3f057899 */ /* 0x000fe40008011404 */
        /* <DEDUP_REMOVED lines=12> */
.L_x_797:
[----:B------:R-:W-:-:S05]  /*0530*/  ULDC UR7, c[0x0][0x2c8] ;  /* 0x0000b20000077ab9 */ /* 0x000fca0000000800 */
.L_x_798:
        /* <DEDUP_REMOVED lines=21> */
[----:B------:R-:W-:-:S06]  /*0690*/  UISETP.GE.AND UP0, UPT, UR25, 0x1, UPT ;  /* 0x000000011900788c */ /* 0x000fcc000bf06270 */
[----:B------:R-:W-:-:S13]  /*06a0*/  PLOP3.LUT P0, PT, PT, PT, UP0, 0x80, 0x0 ;  /* 0x000000000000781c */ /* 0x000fda0003f0f008 */
[----:B------:R-:W-:Y:S05]  /*06b0*/  @!P0 BRA `(.L_x_799) ;  /* 0x000000c800408947 */ /* 0x000fea0003800000 */
[----:B------:R-:W1:Y:S01]  /*06c0*/  LDC R0, c[0x0][0x278] ;  /* 0x00009e00ff007b82 */ /* 0x000e620000000800 */
[----:B------:R-:W2:Y:S01]  /*06d0*/  S2R R2, SR_CTAID.Z ;  /* 0x0000000000027919 */ /* 0x000ea20000002700 */
[----:B------:R-:W-:Y:S01]  /*06e0*/  IMAD.MOV.U32 R8, RZ, RZ, RZ ;  /* 0x000000ffff087224 */ /* 0x000fe200078e00ff */
[----:B------:R-:W-:Y:S01]  /*06f0*/  UISETP.NE.AND UP1, UPT, UR15, -0x1, UPT ;  /* 0xffffffff0f00788c */ /* 0x000fe2000bf25270 */
[----:B------:R-:W-:Y:S01]  /*0700*/  MOV R23, UR16 ;  /* 0x0000001000177c02 */ /* 0x000fe20008000f00 */
[----:B------:R-:W-:-:S06]  /*0710*/  UISETP.NE.AND UP0, UPT, UR6, -0x1, UPT ;  /* 0xffffffff0600788c */ /* 0x000fcc000bf05270 */
[----:B------:R-:W-:-:S03]  /*0720*/  PLOP3.LUT P0, PT, PT, PT, UP0, 0x80, 0x0 ;  /* 0x000000000000781c */ /* 0x000fc60003f0f008 */
[----:B------:R-:W-:Y:S01]  /*0730*/  @UP1 ULDC.64 UR4, c[0x0][0x240] ;  /* 0x0000900000041ab9 */ /* 0x000fe20000000a00 */
[----:B------:R-:W-:Y:S02]  /*0740*/  @!UP1 USHF.R.S32.HI UR7, URZ, 0x1f, UR27 ;  /* 0x0000001f3f079899 */ /* 0x000fe4000801141b */
[----:B------:R-:W-:Y:S01]  /*0750*/  @UP1 UIMAD.WIDE.U32 UR12, UR15, UR4, URZ ;  /* 0x000000040f0c12a5 */ /* 0x000fe2000f8e003f */
[----:B------:R-:W-:-:S03]  /*0760*/  @UP0 ULDC.64 UR10, c[0x0][0x248] ;  /* 0x00009200000a0ab9 */ /* 0x000fc60000000a00 */
[----:B------:R-:W-:Y:S01]  /*0770*/  @UP1 UIMAD UR14, UR15, UR5, UR13 ;  /* 0x000000050f0e12a4 */ /* 0x000fe2000f8e020d */
[----:B-1----:R-:W-:Y:S02]  /*0780*/  IABS R5, R0 ;  /* 0x0000000000057213 */ /* 0x002fe40000000000 */
[----:B------:R-:W-:Y:S01]  /*0790*/  @!UP1 ULDC.64 UR4, c[0x0][0x228] ;  /* 0x00008a0000049ab9 */ /* 0x000fe20000000a00 */
[----:B------:R-:W-:Y:S01]  /*07a0*/  ISETP.NE.AND P3, PT, R0, RZ, PT ;  /* 0x000000ff0000720c */ /* 0x000fe20003f65270 */
[----:B------:R-:W-:Y:S01]  /*07b0*/  @!UP1 UIMAD UR7, UR7, UR4, URZ ;  /* 0x00000004070792a4 */ /* 0x000fe2000f8e023f */
[----:B------:R-:W1:Y:S01]  /*07c0*/  I2F.RP R10, R5 ;  /* 0x00000005000a7306 */ /* 0x000e620000209400 */
[----:B------:R-:W-:Y:S02]  /*07d0*/  @!UP1 UIMAD.WIDE.U32 UR20, UR27, UR4, URZ ;  /* 0x000000041b1492a5 */ /* 0x000fe4000f8e003f */
[----:B------:R-:W-:Y:S01]  /*07e0*/  @UP0 UIADD3 UR4, UR8, UR6, URZ ;  /* 0x0000000608040290 */ /* 0x000fe2000fffe03f */
[----:B--2---:R-:W-:Y:S01]  /*07f0*/  IABS R2, R2 ;  /* 0x0000000200027213 */ /* 0x004fe20000000000 */
[----:B------:R-:W-:-:S02]  /*0800*/  @!UP1 UIMAD UR5, UR27, UR5, UR7 ;  /* 0x000000051b0592a4 */ /* 0x000fc4000f8e0207 */
[----:B------:R-:W-:Y:S02]  /*0810*/  @UP0 UIMAD.WIDE.U32 UR18, UR4, UR10, URZ ;  /* 0x0000000a041202a5 */ /* 0x000fe4000f8e003f */
[----:B------:R-:W-:Y:S02]  /*0820*/  @UP0 UIMAD UR4, UR4, UR11, URZ ;  /* 0x0000000b040402a4 */ /* 0x000fe4000f8e023f */
[----:B------:R-:W-:Y:S02]  /*0830*/  @!UP1 UIADD3 UR14, UR21, UR5, URZ ;  /* 0x00000005150e9290 */ /* 0x000fe4000fffe03f */
[----:B------:R-:W-:Y:S01]  /*0840*/  @UP0 UIADD3 UR4, UR19, UR4, URZ ;  /* 0x0000000413040290 */ /* 0x000fe2000fffe03f */
[----:B-1----:R-:W1:Y:S01]  /*0850*/  MUFU.RCP R9, R10 ;  /* 0x0000000a00097308 */ /* 0x002e620000001000 */
[----:B------:R-:W-:Y:S01]  /*0860*/  @!UP1 UMOV UR12, UR20 ;  /* 0x00000014000c9c82 */ /* 0x000fe20008000000 */
[----:B-1----:R-:W-:-:S06]  /*0870*/  VIADD R9, R9, 0xffffffe ;  /* 0x0ffffffe09097836 */ /* 0x002fcc0000000000 */
[----:B------:R-:W1:Y:S02]  /*0880*/  F2I.FTZ.U32.TRUNC.NTZ R9, R9 ;  /* 0x0000000900097305 */ /* 0x000e64000021f000 */
[----:B-1----:R-:W-:-:S04]  /*0890*/  IMAD.MOV R7, RZ, RZ, -R9 ;  /* 0x000000ffff077224 */ /* 0x002fc800078e0a09 */
[----:B------:R-:W-:-:S04]  /*08a0*/  IMAD R7, R7, R5, RZ ;  /* 0x0000000507077224 */ /* 0x000fc800078e02ff */
[----:B------:R-:W-:Y:S01]  /*08b0*/  IMAD.HI.U32 R8, R9, R7, R8 ;  /* 0x0000000709087227 */ /* 0x000fe200078e0008 */
[----:B------:R-:W-:-:S03]  /*08c0*/  LEA.HI R9, R15, R4, RZ, 0x6 ;  /* 0x000000040f097211 */ /* 0x000fc600078f30ff */
[----:B------:R-:W-:Y:S01]  /*08d0*/  IMAD.MOV.U32 R7, RZ, RZ, R2 ;  /* 0x000000ffff077224 */ /* 0x000fe200078e0002 */
[----:B------:R-:W-:-:S03]  /*08e0*/  LEA.HI R2, R15, R4, RZ, 0x3 ;  /* 0x000000040f027211 */ /* 0x000fc600078f18ff */
[----:B------:R-:W-:Y:S01]  /*08f0*/  IMAD.HI.U32 R199, R8, R7, RZ ;  /* 0x0000000708c77227 */ /* 0x000fe200078e00ff */
[----:B------:R-:W-:-:S03]  /*0900*/  SHF.R.S32.HI R16, RZ, 0x3, R2 ;  /* 0x00000003ff107819 */ /* 0x000fc60000011402 */
[----:B------:R-:W-:Y:S01]  /*0910*/  IMAD.MOV R8, RZ, RZ, -R199 ;  /* 0x000000ffff087224 */ /* 0x000fe200078e0ac7 */
[--C-:B------:R-:W-:Y:S01]  /*0920*/  SHF.R.S32.HI R17, RZ, 0x1f, R16.reuse ;  /* 0x0000001fff117819 */ /* 0x100fe20000011410 */
[----:B------:R-:W-:Y:S02]  /*0930*/  IMAD.SHL.U32 R11, R16, 0x40, RZ ;  /* 0x00000040100b7824 */ /* 0x000fe400078e00ff */
[----:B------:R-:W-:Y:S01]  /*0940*/  IMAD R8, R5, R8, R7 ;  /* 0x0000000805087224 */ /* 0x000fe200078e0207 */
[----:B------:R-:W-:Y:S01]  /*0950*/  LOP3.LUT R7, R0, UR28, RZ, 0x3c, !PT ;  /* 0x0000001c00077c12 */ /* 0x000fe2000f8e3cff */
[----:B------:R-:W-:Y:S01]  /*0960*/  IMAD.WIDE R22, R23, 0x40, R16 ;  /* 0x0000004017167825 */ /* 0x000fe200078e0210 */
[----:B------:R-:W-:Y:S02]  /*0970*/  LOP3.LUT R11, R11, 0x1c0, RZ, 0xc0, !PT ;  /* 0x000001c00b0b7812 */ /* 0x000fe400078ec0ff */
[----:B------:R-:W-:Y:S02]  /*0980*/  ISETP.GT.U32.AND P2, PT, R5, R8, PT ;  /* 0x000000080500720c */ /* 0x000fe40003f44070 */
[----:B------:R-:W-:-:S11]  /*0990*/  ISETP.GE.AND P1, PT, R7, RZ, PT ;  /* 0x000000ff0700720c */ /* 0x000fd60003f26270 */
[----:B------:R-:W-:-:S05]  /*09a0*/  @!P2 IMAD.IADD R8, R8, 0x1, -R5 ;  /* 0x000000010808a824 */ /* 0x000fca00078e0a05 */
[----:B------:R-:W-:Y:S02]  /*09b0*/  ISETP.GE.U32.AND P4, PT, R8, R5, PT ;  /* 0x000000050800720c */ /* 0x000fe40003f86070 */
[----:B------:R-:W-:-:S04]  /*09c0*/  LOP3.LUT R5, R2, 0xfffffff8, RZ, 0xc0, !PT ;  /* 0xfffffff802057812 */ /* 0x000fc800078ec0ff */
[----:B------:R-:W-:-:S05]  /*09d0*/  IADD3 R5, -R5, R4, RZ ;  /* 0x0000000405057210 */ /* 0x000fca0007ffe1ff */
[----:B------:R-:W-:Y:S01]  /*09e0*/  IMAD.SHL.U32 R152, R5, 0x8, RZ ;  /* 0x0000000805987824 */ /* 0x000fe200078e00ff */
        /* <DEDUP_REMOVED lines=13> */
.L_x_800:
[----:B------:R-:W-:Y:S01]  /*0ac0*/  @UP0 UIADD3 UR9, UR8, UR6, URZ ;  /* 0x0000000608090290 */ /* 0x000fe2000fffe03f */
[--C-:B------:R-:W-:Y:S01]  /*0ad0*/  LOP3.LUT R7, R11, 0x38, R152.reuse, 0xf8, !PT ;  /* 0x000000380b077812 */ /* 0x100fe200078ef898 */
[----:B------:R-:W-:Y:S01]  /*0ae0*/  USHF.R.S32.HI UR5, URZ, 0x1f, UR28 ;  /* 0x0000001f3f057899 */ /* 0x000fe2000801141c */
[----:B------:R-:W-:Y:S01]  /*0af0*/  SHF.R.U32.HI R208, RZ, 0x3, R11 ;  /* 0x00000003ffd07819 */ /* 0x000fe2000001160b */
[----:B------:R-:W-:Y:S01]  /*0b00*/  @UP0 ULDC.64 UR6, c[0x0][0x250] ;  /* 0x0000940000060ab9 */ /* 0x000fe20000000a00 */
[----:B------:R-:W-:Y:S01]  /*0b10*/  SHF.R.S32.HI R153, RZ, 0x1f, R152 ;  /* 0x0000001fff997819 */ /* 0x000fe20000011498 */
[----:B------:R-:W-:Y:S01]  /*0b20*/  @UP0 UIMAD.WIDE.U32 UR20, UR9, UR6, URZ ;  /* 0x00000006091402a5 */ /* 0x000fe2000f8e003f */
[----:B------:R-:W-:Y:S01]  /*0b30*/  LOP3.LUT R208, R7, R208, RZ, 0x3c, !PT ;  /* 0x000000d007d07212 */ /* 0x000fe200078e3cff */
[----:B------:R-:W-:Y:S01]  /*0b40*/  @UP0 UIMAD UR9, UR9, UR7, URZ ;  /* 0x00000007090902a4 */ /* 0x000fe2000f8e023f */
[----:B------:R-:W-:-:S03]  /*0b50*/  IMAD.SHL.U32 R9, R9, 0x8, RZ ;  /* 0x0000000809097824 */ /* 0x000fc600078e00ff */
[----:B------:R-:W-:Y:S01]  /*0b60*/  @UP0 UIADD3 UR9, UR21, UR9, URZ ;  /* 0x0000000915090290 */ /* 0x000fe2000fffe03f */
[----:B------:R-:W-:Y:S11]  /*0b70*/  @P0 BRA `(.L_x_801) ;  /* 0x0000000000300947 */ /* 0x000ff60003800000 */
[----:B------:R-:W-:Y:S01]  /*0b80*/  USHF.R.S32.HI UR19, URZ, 0x1f, UR8 ;  /* 0x0000001f3f137899 */ /* 0x000fe20008011408 */
[----:B------:R-:W-:Y:S01]  /*0b90*/  ULDC.64 UR6, c[0x0][0x250] ;  /* 0x0000940000067ab9 */ /* 0x000fe20000000a00 */
[----:B------:R-:W-:Y:S02]  /*0ba0*/  USHF.R.S32.HI UR13, URZ, 0x1f, UR27 ;  /* 0x0000001f3f0d7899 */ /* 0x000fe4000801141b */
[----:B------:R-:W-:Y:S02]  /*0bb0*/  UIMAD UR19, UR19, UR6, URZ ;  /* 0x00000006131372a4 */ /* 0x000fe4000f8e023f */
[----:B------:R-:W-:Y:S02]  /*0bc0*/  UIMAD.WIDE.U32 UR20, UR8, UR6, URZ ;  /* 0x00000006081472a5 */ /* 0x000fe4000f8e003f */
[----:B------:R-:W-:-:S03]  /*0bd0*/  UIMAD UR19, UR8, UR7, UR19 ;  /* 0x00000007081372a4 */ /* 0x000fc6000f8e0213 */
[----:B------:R-:W-:Y:S01]  /*0be0*/  ULDC.64 UR8, c[0x0][0x238] ;  /* 0x00008e0000087ab9 */ /* 0x000fe20000000a00 */
[----:B------:R-:W-:Y:S02]  /*0bf0*/  UIADD3 UR21, UR21, UR19, URZ ;  /* 0x0000001315157290 */ /* 0x000fe4000fffe03f */
[----:B------:R-:W-:Y:S02]  /*0c00*/  UIMAD UR13, UR13, UR8, URZ ;  /* 0x000000080d0d72a4 */ /* 0x000fe4000f8e023f */
[----:B------:R-:W-:Y:S02]  /*0c10*/  UIMAD.WIDE.U32 UR20, UR27, UR8, UR20 ;  /* 0x000000081b1472a5 */ /* 0x000fe4000f8e0014 */
[----:B------:R-:W-:-:S04]  /*0c20*/  UIMAD UR9, UR27, UR9, UR13 ;  /* 0x000000091b0972a4 */ /* 0x000fc8000f8e020d */
[----:B------:R-:W-:-:S12]  /*0c30*/  UIADD3 UR9, UR21, UR9, URZ ;  /* 0x0000000915097290 */ /* 0x000fd8000fffe03f */
.L_x_801:
[C---:B------:R-:W-:Y:S01]  /*0c40*/  IMAD R7, R17.reuse, UR10, RZ ;  /* 0x0000000a11077c24 */ /* 0x040fe2000f8e02ff */
[----:B------:R-:W-:Y:S01]  /*0c50*/  LOP3.LUT R208, R208, 0xfffffe00, R9, 0xf8, !PT ;  /* 0xfffffe00d0d07812 */ /* 0x000fe200078ef809 */
[----:B------:R-:W-:Y:S01]  /*0c60*/  IMAD R11, R17, UR6, RZ ;  /* 0x00000006110b7c24 */ /* 0x000fe2000f8e02ff */
[----:B------:R-:W-:Y:S01]  /*0c70*/  BSSY B0, `(.L_x_802) ;  /* 0x0000050000007945 */ /* 0x000fe20003800000 */
[----:B------:R-:W-:Y:S01]  /*0c80*/  IMAD.WIDE.U32 R18, R16, UR10, R152 ;  /* 0x0000000a10127c25 */ /* 0x000fe2000f8e0098 */
[----:B------:R-:W-:-:S03]  /*0c90*/  IADD3 R209, R152, 0x80, RZ ;  /* 0x0000008098d17810 */ /* 0x000fc60007ffe0ff */
[----:B------:R-:W-:-:S04]  /*0ca0*/  IMAD.WIDE.U32 R12, R16, UR6, R152 ;  /* 0x00000006100c7c25 */ /* 0x000fc8000f8e0098 */
[----:B------:R-:W-:Y:S01]  /*0cb0*/  @!P2 VIADD R199, R199, 0x1 ;  /* 0x00000001c7c7a836 */ /* 0x000fe20000000000 */
[----:B------:R-:W-:Y:S01]  /*0cc0*/  IADD3 R214, P2, R18, UR18, RZ ;  /* 0x0000001212d67c10 */ /* 0x000fe2000ff5e0ff */
[----:B------:R-:W-:Y:S01]  /*0cd0*/  IMAD R7, R16, UR11, R7 ;  /* 0x0000000b10077c24 */ /* 0x000fe2000f8e0207 */
[----:B------:R-:W-:Y:S01]  /*0ce0*/  IADD3 R212, P0, R12, UR20, RZ ;  /* 0x000000140cd47c10 */ /* 0x000fe2000ff1e0ff */
[----:B------:R-:W-:Y:S02]  /*0cf0*/  IMAD R2, R16, UR7, R11 ;  /* 0x0000000710027c24 */ /* 0x000fe4000f8e020b */
[----:B------:R-:W-:Y:S01]  /*0d00*/  @P4 VIADD R199, R199, 0x1 ;  /* 0x00000001c7c74836 */ /* 0x000fe20000000000 */
[----:B------:R-:W-:Y:S01]  /*0d10*/  IADD3.X R215, R19, UR4, R7, P2, !PT ;  /* 0x0000000413d77c10 */ /* 0x000fe200097fe407 */
[----:B------:R-:W1:Y:S01]  /*0d20*/  S2UR UR4, SR_CgaCtaId ;  /* 0x00000000000479c3 */ /* 0x000e620000008800 */
[----:B------:R-:W-:Y:S01]  /*0d30*/  IADD3.X R213, R13, UR9, R2, P0, !PT ;  /* 0x000000090dd57c10 */ /* 0x000fe200087fe402 */
[----:B------:R-:W-:Y:S01]  /*0d40*/  ULDC.64 UR8, c[0x0][0x260] ;  /* 0x0000980000087ab9 */ /* 0x000fe20000000a00 */
[----:B------:R-:W-:Y:S01]  /*0d50*/  IADD3 R8, P0, R152, UR12, RZ ;  /* 0x0000000c98087c10 */ /* 0x000fe2000ff1e0ff */
[----:B------:R-:W-:Y:S01]  /*0d60*/  ULDC.64 UR12, c[0x0][0x258] ;  /* 0x00009600000c7ab9 */ /* 0x000fe20000000a00 */
[----:B------:R-:W-:Y:S01]  /*0d70*/  @!P1 IADD3 R199, -R199, RZ, RZ ;  /* 0x000000ffc7c79210 */ /* 0x000fe20007ffe1ff */
[----:B------:R-:W-:Y:S01]  /*0d80*/  IMAD.U32 R18, RZ, RZ, UR12 ;  /* 0x0000000cff127e24 */ /* 0x000fe2000f8e00ff */
[----:B------:R-:W-:Y:S01]  /*0d90*/  UIMAD UR12, UR5, UR12, URZ ;  /* 0x0000000c050c72a4 */ /* 0x000fe2000f8e023f */
[----:B------:R-:W-:Y:S01]  /*0da0*/  @!P3 LOP3.LUT R199, RZ, R0, RZ, 0x33, !PT ;  /* 0x00000000ffc7b212 */ /* 0x000fe200078e33ff */
[C---:B------:R-:W-:Y:S01]  /*0db0*/  VIADD R12, R16.reuse, 0x20 ;  /* 0x00000020100c7836 */ /* 0x040fe20000000000 */
[----:B------:R-:W-:Y:S01]  /*0dc0*/  IADD3.X R9, R153, UR14, RZ, P0, !PT ;  /* 0x0000000e99097c10 */ /* 0x000fe200087fe4ff */
[----:B------:R-:W-:Y:S01]  /*0dd0*/  UIMAD UR13, UR28, UR13, UR12 ;  /* 0x0000000d1c0d72a4 */ /* 0x000fe2000f8e020c */
[----:B------:R-:W-:Y:S01]  /*0de0*/  SHF.R.S32.HI R0, RZ, 0x1f, R199 ;  /* 0x0000001fff007819 */ /* 0x000fe200000114c7 */
[----:B------:R-:W-:Y:S01]  /*0df0*/  UIADD3 UR12, -UR24, UR17, URZ ;  /* 0x00000011180c7290 */ /* 0x000fe2000fffe13f */
[----:B------:R-:W-:Y:S01]  /*0e00*/  IMAD.WIDE.U32 R214, R199, UR8, R214 ;  /* 0x00000008c7d67c25 */ /* 0x000fe2000f8e00d6 */
[----:B------:R-:W-:Y:S01]  /*0e10*/  UMOV UR14, 0x400 ;  /* 0x00000400000e7882 */ /* 0x000fe20000000000 */
[----:B------:R-:W-:-:S02]  /*0e20*/  IADD3 R13, R16, 0x10, RZ ;  /* 0x00000010100d7810 */ /* 0x000fc40007ffe0ff */
[----:B------:R-:W-:Y:S01]  /*0e30*/  IMAD R2, R0, UR8, RZ ;  /* 0x0000000800027c24 */ /* 0x000fe2000f8e02ff */
[----:B------:R-:W-:Y:S01]  /*0e40*/  ISETP.GE.AND P0, PT, R16, UR12, PT ;  /* 0x0000000c10007c0c */ /* 0x000fe2000bf06270 */
[----:B------:R-:W-:Y:S01]  /*0e50*/  IMAD.WIDE.U32 R18, R18, UR28, R8 ;  /* 0x0000001c12127c25 */ /* 0x000fe2000f8e0008 */
[----:B------:R-:W-:Y:S02]  /*0e60*/  IADD3 R7, R16, 0x30, RZ ;  /* 0x0000003010077810 */ /* 0x000fe40007ffe0ff */
[----:B------:R-:W-:Y:S01]  /*0e70*/  ISETP.GE.AND P1, PT, R13, UR12, PT ;  /* 0x0000000c0d007c0c */ /* 0x000fe2000bf26270 */
[----:B------:R-:W-:Y:S01]  /*0e80*/  IMAD R217, R199, UR9, R2 ;  /* 0x00000009c7d97c24 */ /* 0x000fe2000f8e0202 */
[----:B------:R-:W-:Y:S01]  /*0e90*/  ULDC.64 UR8, c[0x0][0x268] ;  /* 0x00009a0000087ab9 */ /* 0x000fe20000000a00 */
[----:B-1----:R-:W-:Y:S01]  /*0ea0*/  ULEA UR4, UR4, UR14, 0x18 ;  /* 0x0000000e04047291 */ /* 0x002fe2000f8ec03f */
[----:B------:R-:W-:Y:S01]  /*0eb0*/  IMAD R0, R0, UR8, RZ ;  /* 0x0000000800007c24 */ /* 0x000fe2000f8e02ff */
[----:B------:R-:W-:Y:S01]  /*0ec0*/  IADD3 R21, R19, UR13, RZ ;  /* 0x0000000d13157c10 */ /* 0x000fe2000fffe0ff */
[----:B------:R-:W-:Y:S01]  /*0ed0*/  IMAD.WIDE.U32 R212, R199, UR8, R212 ;  /* 0x00000008c7d47c25 */ /* 0x000fe2000f8e00d4 */
[----:B------:R-:W-:-:S02]  /*0ee0*/  ISETP.GE.AND P5, PT, R12, UR12, PT ;  /* 0x0000000c0c007c0c */ /* 0x000fc4000bfa6270 */
[----:B------:R-:W-:Y:S01]  /*0ef0*/  ISETP.GE.AND P4, PT, R7, UR12, PT ;  /* 0x0000000c07007c0c */ /* 0x000fe2000bf86270 */
[----:B------:R-:W-:Y:S01]  /*0f00*/  IMAD R199, R199, UR9, R0 ;  /* 0x00000009c7c77c24 */ /* 0x000fe2000f8e0200 */
[----:B------:R-:W-:Y:S01]  /*0f10*/  LEA R208, R208, UR4, 0x1 ;  /* 0x00000004d0d07c11 */ /* 0x000fe2000f8e08ff */
[----:B------:R-:W-:Y:S01]  /*0f20*/  VIADD R210, R152, 0x40 ;  /* 0x0000004098d27836 */ /* 0x000fe20000000000 */
[----:B------:R-:W-:Y:S09]  /*0f30*/  @P0 BRA `(.L_x_803) ;  /* 0x00000000008c0947 */ /* 0x000ff20003800000 */
        /* <DEDUP_REMOVED lines=35> */
.L_x_803:
[----:B------:R-:W-:Y:S05]  /*1170*/  BSYNC B0 ;  /* 0x0000000000007941 */ /* 0x000fea0003800000 */
.L_x_802:
        /* <DEDUP_REMOVED lines=40> */
.L_x_805:
[----:B------:R-:W-:Y:S05]  /*1400*/  BSYNC B0 ;  /* 0x0000000000007941 */ /* 0x000fea0003800000 */
.L_x_804:
        /* <DEDUP_REMOVED lines=40> */
.L_x_807:
[----:B------:R-:W-:Y:S05]  /*1690*/  BSYNC B0 ;  /* 0x0000000000007941 */ /* 0x000fea0003800000 */
.L_x_806:
[----:B------:R-:W-:Y:S01]  /*16a0*/  UIADD3 UR8, UR25, 0x3f, URZ ;  /* 0x0000003f19087890 */ /* 0x000fe2000fffe03f */
[----:B------:R-:W-:Y:S03]  /*16b0*/  BSSY B0, `(.L_x_808) ;  /* 0x0000029000007945 */ /* 0x000fe60003800000 */
[----:B------:R-:W-:-:S04]  /*16c0*/  USHF.R.S32.HI UR19, URZ, 0x1f, UR8 ;  /* 0x0000001f3f137899 */ /* 0x000fc80008011408 */
[----:B------:R-:W-:Y:S01]  /*16d0*/  ULEA.HI UR19, UR19, UR8, URZ, 0x6 ;  /* 0x0000000813137291 */ /* 0x000fe2000f8f303f */
[----:B------:R-:W-:Y:S11]  /*16e0*/  @P4 BRA `(.L_x_809) ;  /* 0x0000000000944947 */ /* 0x000ff60003800000 */
        /* <DEDUP_REMOVED lines=37> */
.L_x_809:
[----:B------:R-:W-:Y:S05]  /*1940*/  BSYNC B0 ;  /* 0x0000000000007941 */ /* 0x000fea0003800000 */
.L_x_808:
[----:B------:R-:W-:Y:S01]  /*1950*/  ULEA.HI.SX32 UR18, UR19, 0xffffffff, 0x1a ;  /* 0xffffffff13127891 */ /* 0x000fe2000f8fd23f */
[----:B------:R-:W-:Y:S01]  /*1960*/  IMAD.IADD R217, R215, 0x1, R217 ;  /* 0x00000001d7d97824 */ /* 0x000fe200078e02d9 */
[----:B------:R-:W-:Y:S01]  /*1970*/  USHF.L.U32 UR21, UR10, 0x6, URZ ;  /* 0x000000060a157899 */ /* 0x000fe2000800063f */
[----:B------:R-:W-:Y:S01]  /*1980*/  IMAD.MOV.U32 R216, RZ, RZ, R214 ;  /* 0x000000ffffd87224 */ /* 0x000fe200078e00d6 */
[----:B------:R-:W-:Y:S01]  /*1990*/  UIMAD UR26, UR18, -0x40, UR25 ;  /* 0xffffffc0121a78a4 */ /* 0x000fe2000f8e0219 */
[----:B------:R-:W-:Y:S01]  /*19a0*/  BSSY B0, `(.L_x_810) ;  /* 0x000002a000007945 */ /* 0x000fe20003800000 */
[----:B------:R-:W-:Y:S02]  /*19b0*/  USHF.L.U64.HI UR20, UR10, 0x6, UR11 ;  /* 0x000000060a147899 */ /* 0x000fe4000801020b */
[----:B------:R-:W-:Y:S01]  /*19c0*/  USHF.R.S32.HI UR29, URZ, 0x1f, UR18 ;  /* 0x0000001f3f1d7899 */ /* 0x000fe20008011412 */
[----:B------:R-:W-:Y:S01]  /*19d0*/  MOV R85, UR21 ;  /* 0x0000001500557c02 */ /* 0x000fe20008000f00 */
[----:B------:R-:W-:Y:S01]  /*19e0*/  UIMAD UR8, UR20, UR18, URZ ;  /* 0x00000012140872a4 */ /* 0x000fe2000f8e023f */
[----:B------:R-:W-:-:S02]  /*19f0*/  ISETP.GE.AND P0, PT, R16, UR26, PT ;  /* 0x0000001a10007c0c */ /* 0x000fc4000bf06270 */
[----:B------:R-:W-:Y:S01]  /*1a00*/  ISETP.GE.AND P4, PT, R13, UR26, PT ;  /* 0x0000001a0d007c0c */ /* 0x000fe2000bf86270 */
[----:B------:R-:W-:Y:S01]  /*1a10*/  UIMAD UR8, UR29, UR21, UR8 ;  /* 0x000000151d0872a4 */ /* 0x000fe2000f8e0208 */
[----:B------:R-:W-:Y:S01]  /*1a20*/  IMAD.WIDE.U32 R18, R85, UR18, R216 ;  /* 0x0000001255127c25 */ /* 0x000fe2000f8e00d8 */
[----:B------:R-:W-:Y:S02]  /*1a30*/  ISETP.GE.AND P6, PT, R12, UR26, PT ;  /* 0x0000001a0c007c0c */ /* 0x000fe4000bfc6270 */
[----:B------:R-:W-:Y:S02]  /*1a40*/  ISETP.GE.AND P5, PT, R7, UR26, PT ;  /* 0x0000001a07007c0c */ /* 0x000fe4000bfa6270 */
[----:B------:R-:W-:-:S04]  /*1a50*/  VIADD R21, R19, UR8 ;  /* 0x0000000813157c36 */ /* 0x000fc80008000000 */
[----:B------:R-:W-:Y:S07]  /*1a60*/  @P0 BRA `(.L_x_811) ;  /* 0x0000000000740947 */ /* 0x000fee0003800000 */
        /* <DEDUP_REMOVED lines=29> */
.L_x_811:
[----:B------:R-:W-:Y:S05]  /*1c40*/  BSYNC B0 ;  /* 0x0000000000007941 */ /* 0x000fea0003800000 */
.L_x_810:
        /* <DEDUP_REMOVED lines=35> */
.L_x_813:
[----:B------:R-:W-:Y:S05]  /*1e80*/  BSYNC B0 ;  /* 0x0000000000007941 */ /* 0x000fea0003800000 */
.L_x_812:
[----:B------:R-:W-:Y:S04]  /*1e90*/  BSSY B0, `(.L_x_814) ;  /* 0x0000023000007945 */ /* 0x000fe80003800000 */
        /* <DEDUP_REMOVED lines=34> */
.L_x_815:
[----:B------:R-:W-:Y:S05]  /*20c0*/  BSYNC B0 ;  /* 0x0000000000007941 */ /* 0x000fea0003800000 */
.L_x_814:
        /* <DEDUP_REMOVED lines=36> */
.L_x_817:
[----:B------:R-:W-:Y:S05]  /*2310*/  BSYNC B0 ;  /* 0x0000000000007941 */ /* 0x000fea0003800000 */
.L_x_816:
        /* <DEDUP_REMOVED lines=9> */
[----:B------:R-:W-:Y:S01]  /*23b0*/  @UP1 UMOV UR33, UR5 ;  /* 0x0000000500211c82 */ /* 0x000fe20008000000 */
[----:B------:R-:W-:Y:S01]  /*23c0*/  LEA.HI R15, R15, R4, RZ, 0x4 ;  /* 0x000000040f0f7211 */ /* 0x000fe200078f20ff */
[----:B------:R-:W-:Y:S01]  /*23d0*/  @UP1 UIMAD.WIDE.U32 UR32, UR27, UR8, UR32 ;  /* 0x000000081b2012a5 */ /* 0x000fe2000f8e0020 */
[----:B------:R-:W-:-:S04]  /*23e0*/  DEPBAR.LE SB0, 0x0 ;  /* 0x000080000000791a */ /* 0x000fc80000000000 */
[----:B------:R-:W-:Y:S02]  /*23f0*/  @UP1 UIMAD UR9, UR27, UR9, UR30 ;  /* 0x000000091b0912a4 */ /* 0x000fe4000f8e021e */
[----:B------:R-:W-:Y:S02]  /*2400*/  @UP1 ULEA UR10, UP0, UR32, UR10, 0x2 ;  /* 0x0000000a200a1291 */ /* 0x000fe4000f80103f */
[----:B------:R-:W-:Y:S01]  /*2410*/  @UP1 UIADD3 UR9, UR33, UR9, URZ ;  /* 0x0000000921091290 */ /* 0x000fe2000fffe03f */
[----:B------:R-:W-:-:S03]  /*2420*/  @UP1 ULDC UR5, c[0x0][0x2e8] ;  /* 0x0000ba0000051ab9 */ /* 0x000fc60000000800 */
[----:B------:R-:W-:Y:S01]  /*2430*/  @UP1 ULEA.HI.X UR11, UR32, UR11, UR9, 0x2, UP0 ;  /* 0x0000000b200b1291 */ /* 0x000fe200080f1409 */
[----:B--23--:R-:W-:-:S05]  /*2440*/  IMAD.U32 R10, RZ, RZ, UR10 ;  /* 0x0000000aff0a7e24 */ /* 0x00cfca000f8e00ff */
[----:B------:R-:W-:-:S05]  /*2450*/  IMAD.U32 R11, RZ, RZ, UR11 ;  /* 0x0000000bff0b7e24 */ /* 0x000fca000f8e00ff */
[----:B-1--4-:R1:W2:Y:S01]  /*2460*/  @P0 LDG.E R8, desc[UR22][R10.64] ;  /* 0x000000160a080981 */ /* 0x0122a2000c1e1900 */
[----:B------:R-:W-:Y:S01]  /*2470*/  LOP3.LUT R9, R15, 0xfffffff0, RZ, 0xc0, !PT ;  /* 0xfffffff00f097812 */ /* 0x000fe200078ec0ff */
[----:B------:R-:W-:Y:S01]  /*2480*/  UIMAD.WIDE.U32 UR8, UR18, UR6, URZ ;  /* 0x00000006120872a5 */ /* 0x000fe2000f8e003f */
[----:B------:R-:W-:Y:S01]  /*2490*/  SHF.R.S32.HI R0, RZ, 0x4, R15 ;  /* 0x00000004ff007819 */ /* 0x000fe2000001140f */
[----:B------:R-:W-:Y:S01]  /*24a0*/  IMAD.IADD R199, R213, 0x1, R199 ;  /* 0x00000001d5c77824 */ /* 0x000fe200078e02c7 */
[----:B------:R-:W-:Y:S01]  /*24b0*/  ISETP.GE.AND P2, PT, R16, UR26, PT ;  /* 0x0000001a10007c0c */ /* 0x000fe2000bf46270 */
[----:B------:R-:W-:Y:S01]  /*24c0*/  IMAD.IADD R9, R4, 0x1, -R9 ;  /* 0x0000000104097824 */ /* 0x000fe200078e0a09 */
[----:B------:R-:W-:Y:S01]  /*24d0*/  BAR.SYNC.DEFER_BLOCKING 0x0 ;  /* 0x0000000000007b1d */ /* 0x000fe20000010000 */
[----:B------:R-:W-:Y:S02]  /*24e0*/  LEA.HI R197, R15, R0, RZ, 0x1 ;  /* 0x000000000fc57211 */ /* 0x000fe400078f08ff */
[----:B------:R-:W-:-:S02]  /*24f0*/  SHF.R.S32.HI R87, RZ, 0x5, R87 ;  /* 0x00000005ff577819 */ /* 0x000fc40000011457 */
[----:B------:R-:W-:Y:S01]  /*2500*/  SHF.R.S32.HI R14, RZ, 0x1f, R9 ;  /* 0x0000001fff0e7819 */ /* 0x000fe20000011409 */
[----:B------:R-:W-:Y:S01]  /*2510*/  BSSY B0, `(.L_x_818) ;  /* 0x0000049000007945 */ /* 0x000fe20003800000 */
[----:B------:R-:W-:Y:S02]  /*2520*/  LOP3.LUT R197, R197, 0xfffffffe, RZ, 0xc0, !PT ;  /* 0xfffffffec5c57812 */ /* 0x000fe400078ec0ff */
[----:B------:R-:W-:Y:S02]  /*2530*/  LEA.HI R14, R14, R9, RZ, 0x3 ;  /* 0x000000090e0e7211 */ /* 0x000fe400078f18ff */
[----:B------:R-:W-:Y:S01]  /*2540*/  ISETP.GE.AND P6, PT, R12, UR26, PT ;  /* 0x0000001a0c007c0c */ /* 0x000fe2000bfc6270 */
[----:B------:R-:W-:Y:S01]  /*2550*/  IMAD.IADD R197, R0, 0x1, -R197 ;  /* 0x0000000100c57824 */ /* 0x000fe200078e0ac5 */
[----:B------:R-:W-:Y:S01]  /*2560*/  LOP3.LUT R2, R14, 0xfffffff8, RZ, 0xc0, !PT ;  /* 0xfffffff80e027812 */ /* 0x000fe200078ec0ff */
[----:B------:R-:W-:Y:S01]  /*2570*/  IMAD.SHL.U32 R0, R16, 0x8, RZ ;  /* 0x0000000810007824 */ /* 0x000fe200078e00ff */
[----:B------:R-:W-:Y:S01]  /*2580*/  ISETP.GE.AND P4, PT, R13, UR26, PT ;  /* 0x0000001a0d007c0c */ /* 0x000fe2000bf86270 */
[----:B------:R-:W-:Y:S01]  /*2590*/  IMAD.SHL.U32 R15, R197, 0x8, RZ ;  /* 0x00000008c50f7824 */ /* 0x000fe200078e00ff */
[----:B------:R-:W-:Y:S01]  /*25a0*/  ISETP.GE.AND P5, PT, R7, UR26, PT ;  /* 0x0000001a07007c0c */ /* 0x000fe2000bfa6270 */
[----:B------:R-:W-:-:S02]  /*25b0*/  IMAD.IADD R2, R9, 0x1, -R2 ;  /* 0x0000000109027824 */ /* 0x000fc400078e0a02 */
[----:B------:R-:W2:Y:S01]  /*25c0*/  @P0 MUFU.RCP R9, UR5 ;  /* 0x0000000500090d08 */ /* 0x000ea20008001000 */
[----:B-1----:R-:W-:Y:S01]  /*25d0*/  IMAD.SHL.U32 R11, R5, 0x40, RZ ;  /* 0x00000040050b7824 */ /* 0x002fe200078e00ff */
[----:B------:R-:W-:Y:S01]  /*25e0*/  UIMAD UR5, UR29, UR6, URZ ;  /* 0x000000061d0572a4 */ /* 0x000fe2000f8e023f */
[----:B------:R-:W-:Y:S01]  /*25f0*/  IMAD.SHL.U32 R10, R2, 0x40, RZ ;  /* 0x00000040020a7824 */ /* 0x000fe200078e00ff */
[----:B------:R1:W-:Y:S02]  /*2600*/  @P2 STS.128 [R208+0xc000], RZ ;  /* 0x00c000ffd0002388 */ /* 0x0003e40000000c00 */
[----:B------:R-:W-:Y:S01]  /*2610*/  LOP3.LUT R11, R11, 0x1c0, RZ, 0xc0, !PT ;  /* 0x000001c00b0b7812 */ /* 0x000fe200078ec0ff */
[----:B------:R-:W-:Y:S01]  /*2620*/  UIMAD UR5, UR18, UR7, UR5 ;  /* 0x00000007120572a4 */ /* 0x000fe2000f8e0205 */
[----:B------:R-:W-:Y:S01]  /*2630*/  LOP3.LUT R10, R10, 0x1c0, RZ, 0xc0, !PT ;  /* 0x000001c00a0a7812 */ /* 0x000fe200078ec0ff */
[----:B------:R1:W-:Y:S01]  /*2640*/  @P2 STS.128 [R208+0xe000], RZ ;  /* 0x00e000ffd0002388 */ /* 0x0003e20000000c00 */
[----:B------:R-:W-:Y:S01]  /*2650*/  LOP3.LUT R0, R11, 0x8, R0, 0xf8, !PT ;  /* 0x000000080b007812 */ /* 0x000fe200078ef800 */
[----:B------:R-:W-:Y:S01]  /*2660*/  UIADD3 UR5, UR9, UR5, URZ ;  /* 0x0000000509057290 */ /* 0x000fe2000fffe03f */
[----:B------:R-:W-:Y:S01]  /*2670*/  SHF.R.U32.HI R11, RZ, 0x3, R11 ;  /* 0x00000003ff0b7819 */ /* 0x000fe2000001160b */
[----:B------:R1:W-:Y:S01]  /*2680*/  @P2 STS.128 [R208+0x10000], RZ ;  /* 0x010000ffd0002388 */ /* 0x0003e20000000c00 */
[----:B------:R-:W-:-:S02]  /*2690*/  LOP3.LUT R15, R10, 0x8, R15, 0xf8, !PT ;  /* 0x000000080a0f7812 */ /* 0x000fc400078ef80f */
[----:B------:R-:W-:Y:S01]  /*26a0*/  LOP3.LUT R0, R0, R11, RZ, 0x3c, !PT ;  /* 0x0000000b00007212 */ /* 0x000fe200078e3cff */
[----:B------:R-:W-:Y:S01]  /*26b0*/  IMAD.SHL.U32 R11, R14, 0x40, RZ ;  /* 0x000000400e0b7824 */ /* 0x000fe200078e00ff */
[----:B------:R-:W-:Y:S01]  /*26c0*/  SHF.R.U32.HI R10, RZ, 0x3, R10 ;  /* 0x00000003ff0a7819 */ /* 0x000fe2000001160a */
[----:B------:R-:W-:Y:S02]  /*26d0*/  IMAD.U32 R14, RZ, RZ, UR8 ;  /* 0x00000008ff0e7e24 */ /* 0x000fe4000f8e00ff */
[----:B------:R-:W-:Y:S01]  /*26e0*/  IMAD R197, R197, 0x200, R0 ;  /* 0x00000200c5c57824 */ /* 0x000fe200078e0200 */
[----:B------:R-:W-:Y:S01]  /*26f0*/  LOP3.LUT R10, R15, R10, RZ, 0x3c, !PT ;  /* 0x0000000a0f0a7212 */ /* 0x000fe200078e3cff */
[----:B------:R-:W-:Y:S01]  /*2700*/  IMAD.U32 R15, RZ, RZ, UR9 ;  /* 0x00000009ff0f7e24 */ /* 0x000fe2000f8e00ff */
[----:B------:R-:W-:Y:S02]  /*2710*/  LEA R12, P1, R14, R212, 0x6 ;  /* 0x000000d40e0c7211 */ /* 0x000fe400078230ff */
[----:B------:R-:W-:Y:S01]  /*2720*/  LOP3.LUT R0, R10, 0xfffffe00, R11, 0xf8, !PT ;  /* 0xfffffe000a007812 */ /* 0x000fe200078ef80b */
[----:B------:R-:W-:Y:S01]  /*2730*/  IMAD.U32 R10, RZ, RZ, UR5 ;  /* 0x00000005ff0a7e24 */ /* 0x000fe2000f8e00ff */
[----:B------:R-:W-:Y:S01]  /*2740*/  UMOV UR5, URZ ;  /* 0x0000003f00057c82 */ /* 0x000fe20008000000 */
[----:B------:R-:W-:-:S02]  /*2750*/  LEA R197, R197, UR4, 0x1 ;  /* 0x00000004c5c57c11 */ /* 0x000fc4000f8e08ff */
[----:B------:R-:W-:Y:S01]  /*2760*/  IMAD R198, R87, 0x400, R0 ;  /* 0x0000040057c67824 */ /* 0x000fe200078e0200 */
[----:B------:R-:W-:-:S04]  /*2770*/  LEA.HI.X R13, R14, R199, R10, 0x6, P1 ;  /* 0x000000c70e0d7211 */ /* 0x000fc800008f340a */
[----:B------:R-:W-:Y:S01]  /*2780*/  LEA R198, R198, UR4, 0x1 ;  /* 0x00000004c6c67c11 */ /* 0x000fe2000f8e08ff */
[----:B--2---:R-:W-:-:S05]  /*2790*/  @P0 FMUL.FTZ R8, R8, R9 ;  /* 0x0000000908080220 */ /* 0x004fca0000410000 */
        /* <DEDUP_REMOVED lines=32> */
.L_x_819:
[----:B------:R-:W-:Y:S05]  /*29a0*/  BSYNC B0 ;  /* 0x0000000000007941 */ /* 0x000fea0003800000 */
.L_x_818:
[----:B------:R3:W-:Y:S01]  /*29b0*/  @P4 STS.128 [R208+0xc800], RZ ;  /* 0x00c800ffd0004388 */ /* 0x0007e20000000c00 */
[----:B------:R-:W-:Y:S03]  /*29c0*/  BSSY B0, `(.L_x_820) ;  /* 0x0000026000007945 */ /* 0x000fe60003800000 */
[----:B------:R3:W-:Y:S04]  /*29d0*/  @P4 STS.128 [R208+0xe800], RZ ;  /* 0x00e800ffd0004388 */ /* 0x0007e80000000c00 */
[----:B------:R3:W-:Y:S01]  /*29e0*/  @P4 STS.128 [R208+0x10800], RZ ;  /* 0x010800ffd0004388 */ /* 0x0007e20000000c00 */
[----:B------:R-:W-:Y:S05]  /*29f0*/  @P4 BRA `(.L_x_821) ;  /* 0x0000000000884947 */ /* 0x000fea0003800000 */
[----:B------:R-:W-:Y:S01]  /*2a00*/  ULDC UR8, c[0x0][0x2d0] ;  /* 0x0000b40000087ab9 */ /* 0x000fe20000000800 */
[----:B------:R-:W-:Y:S01]  /*2a10*/  USHF.L.U32 UR9, UR7, 0x4, URZ ;  /* 0x0000000407097899 */ /* 0x000fe2000800063f */
[----:B------:R-:W-:Y:S01]  /*2a20*/  ISETP.GE.AND P3, PT, R152, UR8, PT ;  /* 0x0000000898007c0c */ /* 0x000fe2000bf66270 */
[----:B------:R-:W-:Y:S01]  /*2a30*/  UIMAD.WIDE.U32 UR10, UR6, 0x10, URZ ;  /* 0x00000010060a78a5 */ /* 0x000fe2000f8e003f */
[----:B------:R-:W-:Y:S02]  /*2a40*/  ISETP.GE.AND P2, PT, R210, UR8, PT ;  /* 0x00000008d2007c0c */ /* 0x000fe4000bf46270 */
[----:B------:R-:W-:Y:S01]  /*2a50*/  ISETP.GE.AND P0, PT, R209, UR8, PT ;  /* 0x00000008d1007c0c */ /* 0x000fe2000bf06270 */
[----:B------:R-:W-:Y:S02]  /*2a60*/  IMAD.U32 R7, RZ, RZ, UR9 ;  /* 0x00000009ff077e24 */ /* 0x000fe4000f8e00ff */
[----:B------:R-:W-:-:S04]  /*2a70*/  IADD3 R14, P1, R12, UR10, RZ ;  /* 0x0000000a0c0e7c10 */ /* 0x000fc8000ff3e0ff */
[----:B------:R-:W-:Y:S02]  /*2a80*/  IADD3.X R7, R13, UR11, R7, P1, !PT ;  /* 0x0000000b0d077c10 */ /* 0x000fe40008ffe407 */
        /* <DEDUP_REMOVED lines=25> */
.L_x_821:
[----:B------:R-:W-:Y:S05]  /*2c20*/  BSYNC B0 ;  /* 0x0000000000007941 */ /* 0x000fea0003800000 */
.L_x_820:
        /* <DEDUP_REMOVED lines=13> */
[----:B--2-4-:R-:W2:Y:S01]  /*2d00*/  @!P3 LDC.64 R10, c[0x0][0x220] ;  /* 0x00008800ff0abb82 */ /* 0x014ea20000000a00 */
        /* <DEDUP_REMOVED lines=24> */
.L_x_823:
[----:B------:R-:W-:Y:S05]  /*2e90*/  BSYNC B0 ;  /* 0x0000000000007941 */ /* 0x000fea0003800000 */
.L_x_822:
        /* <DEDUP_REMOVED lines=8> */
[----:B------:R-:W-:Y:S01]  /*2f20*/  UIMAD UR9, UR7, 0x30, URZ ;  /* 0x00000030070978a4 */ /* 0x000fe2000f8e023f */
[----:B------:R-:W-:Y:S01]  /*2f30*/  ISETP.GE.AND P2, PT, R210, UR8, PT ;  /* 0x00000008d2007c0c */ /* 0x000fe2000bf46270 */
[----:B------:R-:W-:Y:S01]  /*2f40*/  IMAD.WIDE.U32 R14, R7, 0x30, R12 ;  /* 0x00000030070e7825 */ /* 0x000fe200078e000c */
[----:B------:R-:W-:-:S03]  /*2f50*/  ISETP.GE.AND P0, PT, R209, UR8, PT ;  /* 0x00000008d1007c0c */ /* 0x000fc6000bf06270 */
[----:B------:R-:W-:-:S06]  /*2f60*/  VIADD R12, R15, UR9 ;  /* 0x000000090f0c7c36 */ /* 0x000fcc0008000000 */
        /* <DEDUP_REMOVED lines=25> */
.L_x_825:
[----:B------:R-:W-:Y:S05]  /*3100*/  BSYNC B0 ;  /* 0x0000000000007941 */ /* 0x000fea0003800000 */
.L_x_824:
[----:B------:R-:W-:Y:S01]  /*3110*/  LDSM.16.M88.4 R52, [R198] ;  /* 0x00000000c634783b */ /* 0x000fe20000000200 */
[----:B------:R-:W-:Y:S01]  /*3120*/  R2P PR, R5, 0x6 ;  /* 0x0000000605007804 */ /* 0x000fe20000000000 */
[----:B------:R-:W-:Y:S01]  /*3130*/  IMAD.MOV.U32 R7, RZ, RZ, 0x10 ;  /* 0x00000010ff077424 */ /* 0x000fe200078e00ff */
[C---:B------:R-:W-:Y:S01]  /*3140*/  LOP3.LUT P0, RZ, R2.reuse, 0x2, RZ, 0xc0, !PT ;  /* 0x0000000202ff7812 */ /* 0x040fe2000780c0ff */
[----:B------:R-:W5:Y:S01]  /*3150*/  LDSM.16.M88.4 R36, [R197+0x6000] ;  /* 0x00600000c524783b */ /* 0x000f620000000200 */
[----:B------:R-:W-:Y:S01]  /*3160*/  VIADD R5, R197, 0x6000 ;  /* 0x00006000c5057836 */ /* 0x000fe20000000000 */
[----:B------:R-:W-:Y:S01]  /*3170*/  UISETP.GE.AND UP0, UPT, UR25, 0x41, UPT ;  /* 0x000000411900788c */ /* 0x000fe2000bf06270 */
[----:B------:R-:W-:Y:S01]  /*3180*/  SEL R7, R7, 0xfffffff0, !P0 ;  /* 0xfffffff007077807 */ /* 0x000fe20004000000 */
[----:B------:R-:W3:Y:S01]  /*3190*/  LDSM.16.M88.4 R20, [R197+0x7000] ;  /* 0x00700000c514783b */ /* 0x000ee20000000200 */
[----:B------:R-:W-:Y:S01]  /*31a0*/  VIADD R195, R197, 0x6020 ;  /* 0x00006020c5c37836 */ /* 0x000fe20000000000 */
[----:B------:R-:W-:Y:S01]  /*31b0*/  LOP3.LUT P0, RZ, R2, 0x4, RZ, 0xc0, !PT ;  /* 0x0000000402ff7812 */ /* 0x000fe2000780c0ff */
[----:B------:R-:W-:Y:S01]  /*31c0*/  IMAD.MOV.U32 R2, RZ, RZ, 0x40 ;  /* 0x00000040ff027424 */ /* 0x000fe200078e00ff */
[----:B------:R-:W3:Y:S01]  /*31d0*/  LDSM.16.M88.4 R28, [R197+0x6800] ;  /* 0x00680000c51c783b */ /* 0x000ee20000000200 */
[----:B------:R-:W-:Y:S01]  /*31e0*/  IMAD R196, R7, 0x2, R198 ;  /* 0x0000000207c47824 */ /* 0x000fe200078e02c6 */
[----:B------:R-:W-:Y:S01]  /*31f0*/  ULDC.U8 UR10, c[0x0][0x388] ;  /* 0x0000e200000a7ab9 */ /* 0x000fe20000000000 */
[----:B------:R-:W-:Y:S01]  /*3200*/  @P1 VIADD R195, R5, 0xffffffe0 ;  /* 0xffffffe005c31836 */ /* 0x000fe20000000000 */
[----:B------:R-:W3:Y:S01]  /*3210*/  LDSM.16.M88.4 R56, [R197+0x7800] ;  /* 0x00780000c538783b */ /* 0x000ee20000000200 */
[----:B------:R-:W-:Y:S01]  /*3220*/  IMAD.MOV.U32 R5, RZ, RZ, 0x20 ;  /* 0x00000020ff057424 */ /* 0x000fe200078e00ff */
[----:B------:R-:W-:Y:S01]  /*3230*/  SEL R2, R2, 0xffffffc0, !P2 ;  /* 0xffffffc002027807 */ /* 0x000fe20005000000 */
[----:B------:R-:W-:Y:S01]  /*3240*/  IMAD.SHL.U32 R4, R4, 0x2, RZ ;  /* 0x0000000204047824 */ /* 0x000fe200078e00ff */
[----:B------:R-:W-:Y:S01]  /*3250*/  LDSM.16.M88.4 R60, [R196] ;  /* 0x00000000c43c783b */ /* 0x000fe20000000200 */
[----:B------:R-:W-:Y:S01]  /*3260*/  VIADD R187, R195, 0x800 ;  /* 0x00000800c3bb7836 */ /* 0x000fe20000000000 */
[----:B------:R-:W-:Y:S01]  /*3270*/  SEL R5, R5, 0xffffffe0, !P0 ;  /* 0xffffffe005057807 */ /* 0x000fe20004000000 */
[----:B------:R-:W-:Y:S01]  /*3280*/  IMAD.IADD R191, R197, 0x1, R2 ;  /* 0x00000001c5bf7824 */ /* 0x000fe200078e0202 */
[----:B------:R-:W3:Y:S01]  /*3290*/  LDSM.16.M88.4 R48, [R195] ;  /* 0x00000000c330783b */ /* 0x000ee20000000200 */
[----:B------:R-:W-:Y:S01]  /*32a0*/  IMAD.IADD R184, R2, 0x1, R195 ;  /* 0x0000000102b87824 */ /* 0x000fe200078e02c3 */
[----:B------:R-:W-:Y:S01]  /*32b0*/  LOP3.LUT R2, R4, 0x6, RZ, 0xc0, !PT ;  /* 0x0000000604027812 */ /* 0x000fe200078ec0ff */
[C---:B------:R-:W-:Y:S01]  /*32c0*/  IMAD R194, R5.reuse, 0x2, R198 ;  /* 0x0000000205c27824 */ /* 0x040fe200078e02c6 */
[----:B-12-4-:R-:W1:Y:S01]  /*32d0*/  LDSM.16.M88.4 R8, [R195+0x1000] ;  /* 0x00100000c308783b */ /* 0x016e620000000200 */
[----:B------:R-:W-:-:S02]  /*32e0*/  IMAD R193, R5, 0x2, R196 ;  /* 0x0000000205c17824 */ /* 0x000fc400078e02c4 */
[----:B------:R-:W-:Y:S01]  /*32f0*/  IMAD.U32 R4, RZ, RZ, UR25 ;  /* 0x00000019ff047e24 */ /* 0x000fe2000f8e00ff */
[----:B------:R-:W2:Y:S01]  /*3300*/  LDSM.16.M88.4 R16, [R195+0x800] ;  /* 0x00080000c310783b */ /* 0x000ea20000000200 */
[C---:B------:R-:W-:Y:S02]  /*3310*/  VIADD R186, R195.reuse, 0x1000 ;  /* 0x00001000c3ba7836 */ /* 0x040fe40000000000 */
[C---:B------:R-:W-:Y:S01]  /*3320*/  VIADD R185, R195.reuse, 0x1800 ;  /* 0x00001800c3b97836 */ /* 0x040fe20000000000 */
[----:B------:R-:W4:Y:S01]  /*3330*/  LDSM.16.M88.4 R72, [R195+0x1800] ;  /* 0x00180000c348783b */ /* 0x000f220000000200 */
[C---:B------:R-:W-:Y:S02]  /*3340*/  VIADD R183, R195.reuse, 0x2000 ;  /* 0x00002000c3b77836 */ /* 0x040fe40000000000 */
[C---:B------:R-:W-:Y:S01]  /*3350*/  VIADD R182, R195.reuse, 0x2800 ;  /* 0x00002800c3b67836 */ /* 0x040fe20000000000 */
[----:B------:R-:W-:Y:S01]  /*3360*/  LDSM.16.M88.4 R64, [R194] ;  /* 0x00000000c240783b */ /* 0x000fe20000000200 */
[----:B------:R-:W-:-:S02]  /*3370*/  VIADD R181, R195, 0x3000 ;  /* 0x00003000c3b57836 */ /* 0x000fc40000000000 */
[C---:B------:R-:W-:Y:S01]  /*3380*/  VIADD R180, R195.reuse, 0x3800 ;  /* 0x00003800c3b47836 */ /* 0x040fe20000000000 */
[C---:B-----5:R-:W-:Y:S01]  /*3390*/  HMMA.16816.F32 R40, R52.reuse, R36, RZ ;  /* 0x000000243428723c */ /* 0x060fe200000018ff */
[----:B------:R-:W5:Y:S01]  /*33a0*/  LDSM.16.M88.4 R12, [R191+0x6000] ;  /* 0x00600000bf0c783b */ /* 0x000f620000000200 */
[C---:B------:R-:W-:Y:S02]  /*33b0*/  VIADD R179, R195.reuse, 0x4000 ;  /* 0x00004000c3b37836 */ /* 0x040fe40000000000 */
[C---:B------:R-:W-:Y:S01]  /*33c0*/  VIADD R178, R195.reuse, 0x4800 ;  /* 0x00004800c3b27836 */ /* 0x040fe20000000000 */
[----:B------:R-:W5:Y:S01]  /*33d0*/  LDSM.16.M88.4 R44, [R191+0x6800] ;  /* 0x00680000bf2c783b */ /* 0x000f620000000200 */
[----:B------:R-:W-:Y:S01]  /*33e0*/  HMMA.16816.F32 R36, R52, R38, RZ ;  /* 0x000000263424723c */ /* 0x000fe200000018ff */
[C---:B------:R-:W-:Y:S02]  /*33f0*/  VIADD R177, R195.reuse, 0x5000 ;  /* 0x00005000c3b17836 */ /* 0x040fe40000000000 */
[----:B------:R-:W-:Y:S01]  /*3400*/  LDSM.16.M88.4 R76, [R191+0x7800] ;  /* 0x00780000bf4c783b */ /* 0x000fe20000000200 */
[----:B------:R-:W-:-:S02]  /*3410*/  VIADD R176, R195, 0x5800 ;  /* 0x00005800c3b07836 */ /* 0x000fc40000000000 */
[C---:B---3--:R-:W-:Y:S01]  /*3420*/  HMMA.16816.F32 R24, R52.reuse, R20, RZ ;  /* 0x000000143418723c */ /* 0x048fe200000018ff */
[----:B------:R-:W-:Y:S04]  /*3430*/  LDSM.16.M88.4 R80, [R195+0x3800] ;  /* 0x00380000c350783b */ /* 0x000fe80000000200 */
        /* <DEDUP_REMOVED lines=94> */
[----:B-1----:R-:W-:Y:S06]  /*3a20*/  HMMA.16816.F32 R32, R44, R56, R32 ;  /* 0x000000382c20723c */ /* 0x002fec0000001820 */
[C---:B------:R-:W-:Y:S06]  /*3a30*/  HMMA.16816.F32 R68, R72.reuse, R80, R68 ;  /* 0x000000504844723c */ /* 0x040fec0000001844 */
[----:B------:R-:W-:Y:S01]  /*3a40*/  HMMA.16816.F32 R64, R72, R82, R64 ;  /* 0x000000524840723c */ /* 0x000fe20000001840 */
[----:B------:R-:W-:Y:S05]  /*3a50*/  LDSM.16.M88.4 R72, [R195+0x5800] ;  /* 0x00580000c348783b */ /* 0x000fea0000000200 */
        /* <DEDUP_REMOVED lines=9> */
[C---:B------:R-:W-:Y:S06]  /*3af0*/  HMMA.16816.F32 R68, R44.reuse, R48, R68 ;  /* 0x000000302c44723c */ /* 0x040fec0000001844 */
[----:B------:R-:W-:Y:S01]  /*3b00*/  HMMA.16816.F32 R64, R44, R50, R64 ;  /* 0x000000322c40723c */ /* 0x000fe20000001840 */
[----:B------:R-:W-:Y:S04]  /*3b10*/  LDSM.16.M88.4 R48, [R191+0xb000] ;  /* 0x00b00000bf30783b */ /* 0x000fe80000000200 */
[----:B------:R-:W-:Y:S01]  /*3b20*/  LDSM.16.M88.4 R44, [R191+0xb800] ;  /* 0x00b80000bf2c783b */ /* 0x000fe20000000200 */
[C---:B------:R-:W-:Y:S03]  /*3b30*/  HMMA.16816.F32 R28, R76.reuse, R10, R28 ;  /* 0x0000000a4c1c723c */ /* 0x040fe6000000181c */
[----:B------:R-:W-:Y:S03]  /*3b40*/  LDSM.16.M88.4 R8, [R193+0x4000] ;  /* 0x00400000c108783b */ /* 0x000fe60000000200 */
[C---:B------:R-:W-:Y:S06]  /*3b50*/  HMMA.16816.F32 R24, R76.reuse, R12, R24 ;  /* 0x0000000c4c18723c */ /* 0x040fec0000001818 */
[C---:B------:R-:W-:Y:S01]  /*3b60*/  HMMA.16816.F32 R20, R76.reuse, R14, R20 ;  /* 0x0000000e4c14723c */ /* 0x040fe20000001814 */
[----:B------:R-:W2:Y:S05]  /*3b70*/  LDSM.16.M88.4 R12, [R184+0x4800] ;  /* 0x00480000b80c783b */ /* 0x000eaa0000000200 */
[C---:B------:R-:W-:Y:S06]  /*3b80*/  HMMA.16816.F32 R36, R76.reuse, R18, R36 ;  /* 0x000000124c24723c */ /* 0x040fec0000001824 */
[----:B------:R-:W-:Y:S01]  /*3b90*/  HMMA.16816.F32 R40, R76, R16, R40 ;  /* 0x000000104c28723c */ /* 0x000fe20000001828 */
[----:B------:R-:W3:Y:S05]  /*3ba0*/  LDSM.16.M88.4 R16, [R184+0x4000] ;  /* 0x00400000b810783b */ /* 0x000eea0000000200 */
[----:B-1----:R-:W-:Y:S06]  /*3bb0*/  HMMA.16816.F32 R32, R60, R52, R32 ;  /* 0x000000343c20723c */ /* 0x002fec0000001820 */
[C---:B------:R-:W-:Y:S06]  /*3bc0*/  HMMA.16816.F32 R68, R76.reuse, R72, R68 ;  /* 0x000000484c44723c */ /* 0x040fec0000001844 */
[----:B------:R-:W-:Y:S01]  /*3bd0*/  HMMA.16816.F32 R72, R76, R74, R64 ;  /* 0x0000004a4c48723c */ /* 0x000fe20000001840 */
[----:B------:R-:W1:Y:S05]  /*3be0*/  LDSM.16.M88.4 R64, [R184+0x5000] ;  /* 0x00500000b840783b */ /* 0x000e6a0000000200 */
[----:B------:R-:W-:Y:S01]  /*3bf0*/  HMMA.16816.F32 R52, R60, R54, R28 ;  /* 0x000000363c34723c */ /* 0x000fe2000000181c */
[----:B------:R-:W4:Y:S01]  /*3c00*/  LDSM.16.M88.4 R28, [R184+0x5800] ;  /* 0x00580000b81c783b */ /* 0x000f220000000200 */
[----:B------:R-:W-:-:S04]  /*3c10*/  DEPBAR.LE SB0, 0x0 ;  /* 0x000080000000791a */ /* 0x000fc80000000000 */
[C---:B------:R-:W-:Y:S06]  /*3c20*/  HMMA.16816.F32 R36, R60.reuse, R58, R36 ;  /* 0x0000003a3c24723c */ /* 0x040fec0000001824 */
[----:B------:R-:W-:Y:S06]  /*3c30*/  HMMA.16816.F32 R40, R60, R56, R40 ;  /* 0x000000383c28723c */ /* 0x000fec0000001828 */
[----:B--2---:R-:W-:Y:S06]  /*3c40*/  HMMA.16816.F32 R32, R8, R12, R32 ;  /* 0x0000000c0820723c */ /* 0x004fec0000001820 */
[----:B------:R-:W-:Y:S01]  /*3c50*/  HMMA.16816.F32 R24, R60, R48, R24 ;  /* 0x000000303c18723c */ /* 0x000fe20000001818 */
[----:B------:R-:W-:-:S04]  /*3c60*/  SHF.R.S32.HI R13, RZ, 0x1f, R6 ;  /* 0x0000001fff0d7819 */ /* 0x000fc80000011406 */
[----:B------:R-:W-:Y:S01]  /*3c70*/  LEA.HI R6, R13, R6, RZ, 0x2 ;  /* 0x000000060d067211 */ /* 0x000fe200078f10ff */
[C---:B------:R-:W-:Y:S01]  /*3c80*/  HMMA.16816.F32 R20, R60.reuse, R50, R20 ;  /* 0x000000323c14723c */ /* 0x040fe20000001814 */
[----:B------:R-:W-:Y:S02]  /*3c90*/  IMAD.U32 R13, RZ, RZ, UR18 ;  /* 0x00000012ff0d7e24 */ /* 0x000fe4000f8e00ff */
[----:B------:R-:W-:Y:S02]  /*3ca0*/  SHF.R.S32.HI R6, RZ, 0x2, R6 ;  /* 0x00000002ff067819 */ /* 0x000fe40000011406 */
[----:B------:R-:W-:Y:S01]  /*3cb0*/  IMAD R2, R13, 0x40, R2 ;  /* 0x000000400d027824 */ /* 0x000fe200078e0202 */
[C---:B------:R-:W-:Y:S02]  /*3cc0*/  HMMA.16816.F32 R68, R60.reuse, R44, R68 ;  /* 0x0000002c3c44723c */ /* 0x040fe40000001844 */
[----:B------:R-:W-:Y:S02]  /*3cd0*/  IMAD R6, R87, 0x10, R6 ;  /* 0x0000001057067824 */ /* 0x000fe400078e0206 */
[C---:B------:R-:W-:Y:S01]  /*3ce0*/  VIADD R12, R2.reuse, 0x8 ;  /* 0x00000008020c7836 */ /* 0x040fe20000000000 */
[----:B------:R-:W-:Y:S01]  /*3cf0*/  ISETP.GE.AND P2, PT, R2, UR25, PT ;  /* 0x0000001902007c0c */ /* 0x000fe2000bf46270 */
[----:B------:R-:W-:Y:S01]  /*3d00*/  HMMA.16816.F32 R72, R60, R46, R72 ;  /* 0x0000002e3c48723c */ /* 0x000fe20000001848 */
[----:B------:R-:W-:-:S02]  /*3d10*/  VIADD R133, R6, UR24 ;  /* 0x0000001806857c36 */ /* 0x000fc40008000000 */
[----:B------:R-:W-:Y:S01]  /*3d20*/  VIADD R6, R2, 0x9 ;  /* 0x0000000902067836 */ /* 0x000fe20000000000 */
[----:B------:R-:W-:Y:S01]  /*3d30*/  ISETP.GE.AND P0, PT, R12, UR25, PT ;  /* 0x000000190c007c0c */ /* 0x000fe2000bf06270 */
[C---:B------:R-:W-:Y:S01]  /*3d40*/  VIADD R48, R2.reuse, 0x28 ;  /* 0x0000002802307836 */ /* 0x040fe20000000000 */
[----:B---3--:R-:W-:Y:S01]  /*3d50*/  HMMA.16816.F32 R36, R8, R18, R36 ;  /* 0x000000120824723c */ /* 0x008fe20000001824 */
[----:B------:R-:W-:Y:S01]  /*3d60*/  VIADD R46, R2, 0x30 ;  /* 0x00000030022e7836 */ /* 0x000fe20000000000 */
[----:B------:R-:W-:Y:S01]  /*3d70*/  ISETP.GE.AND P6, PT, R6, UR25, PT ;  /* 0x0000001906007c0c */ /* 0x000fe2000bfc6270 */
[----:B------:R-:W-:-:S03]  /*3d80*/  VIADD R44, R2, 0x38 ;  /* 0x00000038022c7836 */ /* 0x000fc60000000000 */
[----:B------:R-:W-:Y:S01]  /*3d90*/  HMMA.16816.F32 R52, R8, R14, R52 ;  /* 0x0000000e0834723c */ /* 0x000fe20000001834 */
[----:B------:R-:W-:-:S05]  /*3da0*/  VIADD R18, R2, 0x18 ;  /* 0x0000001802127836 */ /* 0x000fca0000000000 */
[----:B------:R-:W-:Y:S01]  /*3db0*/  HMMA.16816.F32 R40, R8, R16, R40 ;  /* 0x000000100828723c */ /* 0x000fe20000001828 */
[----:B------:R-:W-:Y:S01]  /*3dc0*/  IADD3 R15, R4, -UR17, R133 ;  /* 0x80000011040f7c10 */ /* 0x000fe2000fffe085 */
[----:B------:R-:W-:Y:S01]  /*3dd0*/  VIADD R14, R2, 0x1 ;  /* 0x00000001020e7836 */ /* 0x000fe20000000000 */
[----:B------:R-:W-:-:S03]  /*3de0*/  ISETP.GE.AND P3, PT, R18, UR25, PT ;  /* 0x0000001912007c0c */ /* 0x000fc6000bf66270 */
[C---:B-1----:R-:W-:Y:S01]  /*3df0*/  HMMA.16816.F32 R24, R8.reuse, R64, R24 ;  /* 0x000000400818723c */ /* 0x042fe20000001818 */
[C---:B------:R-:W-:Y:S01]  /*3e00*/  IMAD.IADD R13, R15.reuse, 0x1, -R12 ;  /* 0x000000010f0d7824 */ /* 0x040fe200078e0a0c */
[----:B------:R-:W-:Y:S01]  /*3e10*/  ISETP.GE.AND P1, PT, R14, UR25, PT ;  /* 0x000000190e007c0c */ /* 0x000fe2000bf26270 */
[C---:B------:R-:W-:Y:S02]  /*3e20*/  IMAD.IADD R16, R15.reuse, 0x1, -R14 ;  /* 0x000000010f107824 */ /* 0x040fe400078e0a0e */
[C---:B------:R-:W-:Y:S01]  /*3e30*/  IMAD.IADD R4, R15.reuse, 0x1, -R6 ;  /* 0x000000010f047824 */ /* 0x040fe200078e0a06 */
[C---:B------:R-:W-:Y:S01]  /*3e40*/  HMMA.16816.F32 R20, R8.reuse, R66, R20 ;  /* 0x000000420814723c */ /* 0x040fe20000001814 */
[----:B------:R-:W-:Y:S01]  /*3e50*/  IABS R13, R13 ;  /* 0x0000000d000d7213 */ /* 0x000fe20000000000 */
[----:B------:R-:W-:Y:S01]  /*3e60*/  IMAD.IADD R17, R15, 0x1, -R2 ;  /* 0x000000010f117824 */ /* 0x000fe200078e0a02 */
[----:B------:R-:W-:Y:S02]  /*3e70*/  IABS R16, R16 ;  /* 0x0000001000107213 */ /* 0x000fe40000000000 */
[----:B------:R-:W-:Y:S01]  /*3e80*/  I2FP.F32.S32 R13, R13 ;  /* 0x0000000d000d7245 */ /* 0x000fe20000201400 */
[----:B----4-:R-:W-:Y:S01]  /*3e90*/  HMMA.16816.F32 R68, R8, R28, R68 ;  /* 0x0000001c0844723c */ /* 0x010fe20000001844 */
[----:B------:R-:W-:-:S02]  /*3ea0*/  IABS R4, R4 ;  /* 0x0000000400047213 */ /* 0x000fc40000000000 */
[----:B------:R-:W-:Y:S01]  /*3eb0*/  I2FP.F32.S32 R16, R16 ;  /* 0x0000001000107245 */ /* 0x000fe20000201400 */
[----:B------:R-:W-:Y:S01]  /*3ec0*/  FFMA.FTZ R36, R13, -UR5, R36 ;  /* 0x800000050d247c23 */ /* 0x000fe20008010024 */
[----:B------:R-:W-:Y:S01]  /*3ed0*/  I2FP.F32.S32 R4, R4 ;  /* 0x0000000400047245 */ /* 0x000fe20000201400 */
[----:B------:R-:W-:Y:S01]  /*3ee0*/  HMMA.16816.F32 R72, R8, R30, R72 ;  /* 0x0000001e0848723c */ /* 0x000fe20000001848 */
[----:B------:R-:W-:Y:S02]  /*3ef0*/  VIADD R13, R15, 0x8 ;  /* 0x000000080f0d7836 */ /* 0x000fe40000000000 */
[----:B------:R-:W-:Y:S01]  /*3f00*/  FFMA.FTZ R41, R16, -UR5, R41 ;  /* 0x8000000510297c23 */ /* 0x000fe20008010029 */
[C---:B------:R-:W-:Y:S01]  /*3f10*/  VIADD R28, R2.reuse, 0x11 ;  /* 0x00000011021c7836 */ /* 0x040fe20000000000 */
[----:B------:R-:W-:Y:S01]  /*3f20*/  IABS R17, R17 ;  /* 0x0000001100117213 */ /* 0x000fe20000000000 */
[----:B------:R-:W-:Y:S02]  /*3f30*/  IMAD.IADD R16, R13, 0x1, -R2 ;  /* 0x000000010d107824 */ /* 0x000fe400078e0a02 */
[----:B------:R-:W-:-:S02]  /*3f40*/  VIADD R8, R2, 0x19 ;  /* 0x0000001902087836 */ /* 0x000fc40000000000 */
[----:B------:R-:W-:Y:S01]  /*3f50*/  FFMA.FTZ R31, R4, -UR5, R37 ;  /* 0x80000005041f7c23 */ /* 0x000fe20008010025 */
[C---:B------:R-:W-:Y:S01]  /*3f60*/  IMAD.IADD R4, R15.reuse, 0x1, -R28 ;  /* 0x000000010f047824 */ /* 0x040fe200078e0a1c */
[----:B------:R-:W-:Y:S01]  /*3f70*/  IABS R16, R16 ;  /* 0x0000001000107213 */ /* 0x000fe20000000000 */
[----:B------:R-:W-:Y:S01]  /*3f80*/  IMAD.IADD R10, R15, 0x1, -R8 ;  /* 0x000000010f0a7824 */ /* 0x000fe200078e0a08 */
[----:B------:R-:W-:Y:S01]  /*3f90*/  I2FP.F32.S32 R17, R17 ;  /* 0x0000001100117245 */ /* 0x000fe20000201400 */
[C---:B------:R-:W-:Y:S01]  /*3fa0*/  IMAD.IADD R14, R13.reuse, 0x1, -R14 ;  /* 0x000000010d0e7824 */ /* 0x040fe200078e0a0e */
[----:B------:R-:W-:Y:S01]  /*3fb0*/  IABS R4, R4 ;  /* 0x0000000400047213 */ /* 0x000fe20000000000 */
[----:B------:R-:W-:Y:S01]  /*3fc0*/  IMAD.IADD R19, R13, 0x1, -R6 ;  /* 0x000000010d137824 */ /* 0x000fe200078e0a06 */
[----:B------:R-:W-:Y:S01]  /*3fd0*/  IABS R10, R10 ;  /* 0x0000000a000a7213 */ /* 0x000fe20000000000 */
[----:B------:R-:W-:Y:S01]  /*3fe0*/  VIADD R30, R2, 0x10 ;  /* 0x00000010021e7836 */ /* 0x000fe20000000000 */
[----:B------:R-:W-:Y:S01]  /*3ff0*/  IABS R14, R14 ;  /* 0x0000000e000e7213 */ /* 0x000fe20000000000 */
[----:B------:R-:W-:Y:S01]  /*4000*/  FFMA.FTZ R40, R17, -UR5, R40 ;  /* 0x8000000511287c23 */ /* 0x000fe20008010028 */
[----:B------:R-:W-:Y:S01]  /*4010*/  I2FP.F32.S32 R10, R10 ;  /* 0x0000000a000a7245 */ /* 0x000fe20000201400 */
[----:B------:R-:W-:Y:S01]  /*4020*/  IMAD.IADD R17, R15, 0x1, -R30 ;  /* 0x000000010f117824 */ /* 0x000fe200078e0a1e */
[----:B------:R-:W-:Y:S01]  /*4030*/  IABS R19, R19 ;  /* 0x0000001300137213 */ /* 0x000fe20000000000 */
[----:B------:R-:W-:Y:S01]  /*4040*/  IMAD.IADD R12, R13, 0x1, -R12 ;  /* 0x000000010d0c7824 */ /* 0x000fe200078e0a0c */
[----:B------:R-:W-:Y:S01]  /*4050*/  I2FP.F32.S32 R4, R4 ;  /* 0x0000000400047245 */ /* 0x000fe20000201400 */
[----:B------:R-:W-:Y:S01]  /*4060*/  FFMA.FTZ R9, R10, -UR5, R53 ;  /* 0x800000050a097c23 */ /* 0x000fe20008010035 */
[----:B------:R-:W-:Y:S01]  /*4070*/  VIADD R10, R2, 0x20 ;  /* 0x00000020020a7836 */ /* 0x000fe20000000000 */
[----:B------:R-:W-:Y:S01]  /*4080*/  I2FP.F32.S32 R14, R14 ;  /* 0x0000000e000e7245 */ /* 0x000fe20000201400 */
[----:B------:R-:W-:-:S02]  /*4090*/  IMAD.IADD R11, R15, 0x1, -R18 ;  /* 0x000000010f0b7824 */ /* 0x000fc400078e0a12 */
[----:B------:R-:W-:Y:S01]  /*40a0*/  FFMA.FTZ R4, R4, -UR5, R33 ;  /* 0x8000000504047c23 */ /* 0x000fe20008010021 */
[----:B------:R-:W-:Y:S01]  /*40b0*/  IMAD.IADD R29, R15, 0x1, -R10 ;  /* 0x000000010f1d7824 */ /* 0x000fe200078e0a0a */
[----:B------:R-:W-:Y:S01]  /*40c0*/  ISETP.GE.AND P5, PT, R30, UR25, PT ;  /* 0x000000191e007c0c */ /* 0x000fe2000bfa6270 */
[----:B------:R-:W-:Y:S01]  /*40d0*/  FFMA.FTZ R14, R14, -UR5, R43 ;  /* 0x800000050e0e7c23 */ /* 0x000fe2000801002b */
[----:B------:R-:W-:Y:S01]  /*40e0*/  IABS R12, R12 ;  /* 0x0000000c000c7213 */ /* 0x000fe20000000000 */
[----:B------:R-:W-:Y:S01]  /*40f0*/  IMAD.IADD R18, R13, 0x1, -R18 ;  /* 0x000000010d127824 */ /* 0x000fe200078e0a12 */
[----:B------:R-:W-:Y:S02]  /*4100*/  IABS R6, R29 ;  /* 0x0000001d00067213 */ /* 0x000fe40000000000 */
[----:B------:R-:W-:Y:S02]  /*4110*/  I2FP.F32.S32 R29, R16 ;  /* 0x00000010001d7245 */ /* 0x000fe40000201400 */
[----:B------:R-:W-:-:S02]  /*4120*/  I2FP.F32.S32 R16, R19 ;  /* 0x0000001300107245 */ /* 0x000fc40000201400 */
[----:B------:R-:W-:Y:S01]  /*4130*/  I2FP.F32.S32 R33, R6 ;  /* 0x0000000600217245 */ /* 0x000fe20000201400 */
[----:B------:R-:W-:Y:S01]  /*4140*/  FFMA.FTZ R29, R29, -UR5, R42 ;  /* 0x800000051d1d7c23 */ /* 0x000fe2000801002a */
[----:B------:R-:W-:Y:S02]  /*4150*/  IMAD.IADD R6, R13, 0x1, -R30 ;  /* 0x000000010d067824 */ /* 0x000fe400078e0a1e */
[----:B------:R-:W-:Y:S01]  /*4160*/  FFMA.FTZ R16, R16, -UR5, R39 ;  /* 0x8000000510107c23 */ /* 0x000fe20008010027 */
[----:B------:R-:W-:Y:S01]  /*4170*/  FSEL R39, R40, -INF , !P2 ;  /* 0xff80000028277808 */ /* 0x000fe20005000000 */
[----:B------:R-:W-:Y:S01]  /*4180*/  FFMA.FTZ R24, R33, -UR5, R24 ;  /* 0x8000000521187c23 */ /* 0x000fe20008010018 */
[----:B------:R-:W-:Y:S02]  /*4190*/  FSEL R30, R29, -INF , !P2 ;  /* 0xff8000001d1e7808 */ /* 0x000fe40005000000 */
[----:B------:R-:W-:Y:S01]  /*41a0*/  ISETP.GE.AND P2, PT, R8, UR25, PT ;  /* 0x0000001908007c0c */ /* 0x000fe2000bf46270 */
[----:B------:R-:W-:Y:S01]  /*41b0*/  IMAD.IADD R8, R13, 0x1, -R8 ;  /* 0x000000010d087824 */ /* 0x000fe200078e0a08 */
[----:B------:R-:W-:-:S02]  /*41c0*/  FSEL R33, R41, -INF , !P1 ;  /* 0xff80000029217808 */ /* 0x000fc40004800000 */
[----:B------:R-:W-:Y:S02]  /*41d0*/  FSEL R14, R14, -INF , !P1 ;  /* 0xff8000000e0e7808 */ /* 0x000fe40004800000 */
[----:B------:R-:W-:Y:S01]  /*41e0*/  ISETP.GE.AND P1, PT, R10, UR25, PT ;  /* 0x000000190a007c0c */ /* 0x000fe2000bf26270 */
[----:B------:R-:W-:Y:S01]  /*41f0*/  IMAD.IADD R10, R13, 0x1, -R10 ;  /* 0x000000010d0a7824 */ /* 0x000fe200078e0a0a */
[----:B------:R-:W-:Y:S02]  /*4200*/  IABS R17, R17 ;  /* 0x0000001100117213 */ /* 0x000fe40000000000 */
[----:B------:R-:W-:Y:S02]  /*4210*/  IABS R8, R8 ;  /* 0x0000000800087213 */ /* 0x000fe40000000000 */
[----:B------:R-:W-:Y:S02]  /*4220*/  I2FP.F32.S32 R37, R12 ;  /* 0x0000000c00257245 */ /* 0x000fe40000201400 */
[----:B------:R-:W-:-:S02]  /*4230*/  IABS R18, R18 ;  /* 0x0000001200127213 */ /* 0x000fc40000000000 */
[----:B------:R-:W-:Y:S01]  /*4240*/  I2FP.F32.S32 R17, R17 ;  /* 0x0000001100117245 */ /* 0x000fe20000201400 */
[----:B------:R-:W-:Y:S01]  /*4250*/  FFMA.FTZ R19, R37, -UR5, R38 ;  /* 0x8000000525137c23 */ /* 0x000fe20008010026 */
[----:B------:R-:W-:Y:S01]  /*4260*/  IABS R10, R10 ;  /* 0x0000000a000a7213 */ /* 0x000fe20000000000 */
[C---:B------:R-:W-:Y:S01]  /*4270*/  VIADD R38, R2.reuse, 0x39 ;  /* 0x0000003902267836 */ /* 0x040fe20000000000 */
[----:B------:R-:W-:Y:S01]  /*4280*/  I2FP.F32.S32 R12, R8 ;  /* 0x00000008000c7245 */ /* 0x000fe20000201400 */
[----:B------:R-:W-:Y:S01]  /*4290*/  FFMA.FTZ R17, R17, -UR5, R32 ;  /* 0x8000000511117c23 */ /* 0x000fe20008010020 */
[----:B------:R-:W-:Y:S01]  /*42a0*/  I2FP.F32.S32 R37, R18 ;  /* 0x0000001200257245 */ /* 0x000fe20000201400 */
[----:B------:R-:W-:Y:S01]  /*42b0*/  VIADD R32, R2, 0x21 ;  /* 0x0000002102207836 */ /* 0x000fe20000000000 */
[----:B------:R-:W-:Y:S01]  /*42c0*/  I2FP.F32.S32 R29, R10 ;  /* 0x0000000a001d7245 */ /* 0x000fe20000201400 */
[----:B------:R-:W-:Y:S01]  /*42d0*/  FFMA.FTZ R10, R12, -UR5, R55 ;  /* 0x800000050c0a7c23 */ /* 0x000fe20008010037 */
[----:B------:R-:W-:Y:S01]  /*42e0*/  ISETP.GE.AND P4, PT, R28, UR25, PT ;  /* 0x000000191c007c0c */ /* 0x000fe2000bf86270 */
[----:B------:R-:W-:-:S02]  /*42f0*/  VIADD R12, R2, 0x29 ;  /* 0x00000029020c7836 */ /* 0x000fc40000000000 */
[----:B------:R-:W-:Y:S01]  /*4300*/  FFMA.FTZ R54, R37, -UR5, R54 ;  /* 0x8000000525367c23 */ /* 0x000fe20008010036 */
[----:B------:R-:W-:Y:S01]  /*4310*/  IMAD.IADD R28, R13, 0x1, -R28 ;  /* 0x000000010d1c7824 */ /* 0x000fe200078e0a1c */
[----:B------:R-:W-:Y:S01]  /*4320*/  FSEL R37, R36, -INF , !P0 ;  /* 0xff80000024257808 */ /* 0x000fe20004000000 */
[----:B------:R-:W-:Y:S01]  /*4330*/  IMAD.IADD R40, R15, 0x1, -R12 ;  /* 0x000000010f287824 */ /* 0x000fe200078e0a0c */
[----:B------:R-:W-:Y:S01]  /*4340*/  FSEL R36, R19, -INF , !P0 ;  /* 0xff80000013247808 */ /* 0x000fe20004000000 */
[----:B------:R-:W-:Y:S01]  /*4350*/  IMAD.IADD R42, R15, 0x1, -R32 ;  /* 0x000000010f2a7824 */ /* 0x000fe200078e0a20 */
[----:B------:R-:W-:Y:S01]  /*4360*/  IABS R11, R11 ;  /* 0x0000000b000b7213 */ /* 0x000fe20000000000 */
[----:B------:R-:W-:Y:S01]  /*4370*/  VIADD R18, R2, 0x31 ;  /* 0x0000003102127836 */ /* 0x000fe20000000000 */
[----:B------:R-:W-:Y:S01]  /*4380*/  IABS R6, R6 ;  /* 0x0000000600067213 */ /* 0x000fe20000000000 */
[----:B------:R-:W-:Y:S01]  /*4390*/  FFMA.FTZ R138, R29, -UR5, R26 ;  /* 0x800000051d8a7c23 */ /* 0x000fe2000801001a */
[----:B------:R-:W-:Y:S01]  /*43a0*/  ISETP.GE.AND P0, PT, R32, UR25, PT ;  /* 0x0000001920007c0c */ /* 0x000fe2000bf06270 */
[C---:B------:R-:W-:Y:S01]  /*43b0*/  IMAD.IADD R32, R13.reuse, 0x1, -R32 ;  /* 0x000000010d207824 */ /* 0x040fe200078e0a20 */
[----:B------:R-:W-:Y:S01]  /*43c0*/  IABS R28, R28 ;  /* 0x0000001c001c7213 */ /* 0x000fe20000000000 */
[----:B------:R-:W-:Y:S01]  /*43d0*/  IMAD.IADD R29, R13, 0x1, -R48 ;  /* 0x000000010d1d7824 */ /* 0x000fe200078e0a30 */
[----:B------:R-:W-:Y:S01]  /*43e0*/  I2FP.F32.S32 R11, R11 ;  /* 0x0000000b000b7245 */ /* 0x000fe20000201400 */
[----:B------:R-:W-:Y:S01]  /*43f0*/  IMAD.IADD R26, R15, 0x1, -R44 ;  /* 0x000000010f1a7824 */ /* 0x000fe200078e0a2c */
[----:B------:R-:W-:Y:S01]  /*4400*/  I2FP.F32.S32 R41, R6 ;  /* 0x0000000600297245 */ /* 0x000fe20000201400 */
[----:B------:R-:W-:Y:S01]  /*4410*/  IMAD.IADD R2, R13, 0x1, -R46 ;  /* 0x000000010d027824 */ /* 0x000fe200078e0a2e */
[----:B------:R-:W-:Y:S01]  /*4420*/  IABS R40, R40 ;  /* 0x0000002800287213 */ /* 0x000fe20000000000 */
[----:B------:R-:W-:Y:S01]  /*4430*/  FFMA.FTZ R11, R11, -UR5, R52 ;  /* 0x800000050b0b7c23 */ /* 0x000fe20008010034 */
[----:B------:R-:W-:Y:S01]  /*4440*/  I2FP.F32.S32 R28, R28 ;  /* 0x0000001c001c7245 */ /* 0x000fe20000201400 */
[----:B------:R-:W-:Y:S01]  /*4450*/  FFMA.FTZ R6, R41, -UR5, R34 ;  /* 0x8000000529067c23 */ /* 0x000fe20008010022 */
[----:B------:R-:W-:Y:S01]  /*4460*/  IABS R42, R42 ;  /* 0x0000002a002a7213 */ /* 0x000fe20000000000 */
[C---:B------:R-:W-:Y:S01]  /*4470*/  IMAD.IADD R41, R15.reuse, 0x1, -R48 ;  /* 0x000000010f297824 */ /* 0x040fe200078e0a30 */
[----:B------:R-:W-:Y:S01]  /*4480*/  IABS R32, R32 ;  /* 0x0000002000207213 */ /* 0x000fe20000000000 */
[----:B------:R-:W-:Y:S01]  /*4490*/  FFMA.FTZ R8, R28, -UR5, R35 ;  /* 0x800000051c087c23 */ /* 0x000fe20008010023 */
[----:B------:R-:W-:Y:S01]  /*44a0*/  FSEL R171, R24, -INF , !P1 ;  /* 0xff80000018ab7808 */ /* 0x000fe20004800000 */
[----:B------:R-:W-:Y:S01]  /*44b0*/  IMAD.MOV.U32 R24, RZ, RZ, R40 ;  /* 0x000000ffff187224 */ /* 0x000fe200078e0028 */
[----:B------:R-:W-:Y:S01]  /*44c0*/  I2FP.F32.S32 R40, R42 ;  /* 0x0000002a00287245 */ /* 0x000fe20000201400 */
[C---:B------:R-:W-:Y:S01]  /*44d0*/  IMAD.IADD R35, R15.reuse, 0x1, -R46 ;  /* 0x000000010f237824 */ /* 0x040fe200078e0a2e */
[----:B------:R-:W-:Y:S01]  /*44e0*/  I2FP.F32.S32 R32, R32 ;  /* 0x0000002000207245 */ /* 0x000fe20000201400 */
[----:B------:R-:W-:Y:S01]  /*44f0*/  IMAD.IADD R28, R15, 0x1, -R18 ;  /* 0x000000010f1c7824 */ /* 0x000fe200078e0a12 */
[----:B------:R-:W-:Y:S01]  /*4500*/  FSEL R17, R17, -INF , !P5 ;  /* 0xff80000011117808 */ /* 0x000fe20006800000 */
[----:B------:R-:W-:Y:S01]  /*4510*/  IMAD.IADD R34, R15, 0x1, -R38 ;  /* 0x000000010f227824 */ /* 0x000fe200078e0a26 */
[----:B------:R-:W-:Y:S01]  /*4520*/  FSEL R15, R4, -INF , !P4 ;  /* 0xff800000040f7808 */ /* 0x000fe20006000000 */
[----:B------:R-:W-:Y:S01]  /*4530*/  FFMA.FTZ R25, R40, -UR5, R25 ;  /* 0x8000000528197c23 */ /* 0x000fe20008010019 */
[----:B------:R-:W-:Y:S01]  /*4540*/  FSEL R6, R6, -INF , !P5 ;  /* 0xff80000006067808 */ /* 0x000fe20006800000 */
[----:B------:R-:W-:Y:S01]  /*4550*/  FFMA.FTZ R27, R32, -UR5, R27 ;  /* 0x80000005201b7c23 */ /* 0x000fe2000801001b */
[----:B------:R-:W-:Y:S01]  /*4560*/  FSEL R11, R11, -INF , !P3 ;  /* 0xff8000000b0b7808 */ /* 0x000fe20005800000 */
[----:B------:R-:W-:Y:S01]  /*4570*/  IMAD.IADD R19, R13, 0x1, -R44 ;  /* 0x000000010d137824 */ /* 0x000fe200078e0a2c */
[----:B------:R-:W-:-:S02]  /*4580*/  FSEL R4, R54, -INF , !P3 ;  /* 0xff80000036047808 */ /* 0x000fc40005800000 */
[----:B------:R-:W-:Y:S01]  /*4590*/  ISETP.GE.AND P5, PT, R12, UR25, PT ;  /* 0x000000190c007c0c */ /* 0x000fe2000bfa6270 */
[C---:B------:R-:W-:Y:S01]  /*45a0*/  IMAD.IADD R12, R13.reuse, 0x1, -R12 ;  /* 0x000000010d0c7824 */ /* 0x040fe200078e0a0c */
[----:B------:R-:W-:Y:S01]  /*45b0*/  ISETP.GE.AND P3, PT, R18, UR25, PT ;  /* 0x0000001912007c0c */ /* 0x000fe2000bf66270 */
[C---:B------:R-:W-:Y:S01]  /*45c0*/  IMAD.IADD R18, R13.reuse, 0x1, -R18 ;  /* 0x000000010d127824 */ /* 0x040fe200078e0a12 */
[----:B------:R-:W-:Y:S01]  /*45d0*/  IABS R29, R29 ;  /* 0x0000001d001d7213 */ /* 0x000fe20000000000 */
[----:B------:R-:W-:Y:S01]  /*45e0*/  IMAD.IADD R13, R13, 0x1, -R38 ;  /* 0x000000010d0d7824 */ /* 0x000fe200078e0a26 */
[----:B------:R-:W-:Y:S02]  /*45f0*/  IABS R35, R35 ;  /* 0x0000002300237213 */ /* 0x000fe40000000000 */
[----:B------:R-:W-:Y:S02]  /*4600*/  I2FP.F32.S32 R29, R29 ;  /* 0x0000001d001d7245 */ /* 0x000fe40000201400 */
[----:B------:R-:W-:-:S02]  /*4610*/  I2FP.F32.S32 R35, R35 ;  /* 0x0000002300237245 */ /* 0x000fc40000201400 */
[----:B------:R-:W-:Y:S01]  /*4620*/  FSEL R149, R25, -INF , !P0 ;  /* 0xff80000019957808 */ /* 0x000fe20004000000 */
[----:B------:R-:W-:Y:S01]  /*4630*/  FFMA.FTZ R22, R29, -UR5, R22 ;  /* 0x800000051d167c23 */ /* 0x000fe20008010016 */
[----:B------:R-:W-:Y:S01]  /*4640*/  FSEL R136, R27, -INF , !P0 ;  /* 0xff8000001b887808 */ /* 0x000fe20004000000 */
[----:B------:R-:W-:Y:S01]  /*4650*/  FFMA.FTZ R68, R35, -UR5, R68 ;  /* 0x8000000523447c23 */ /* 0x000fe20008010044 */
[----:B------:R-:W-:Y:S02]  /*4660*/  IABS R2, R2 ;  /* 0x0000000200027213 */ /* 0x000fe40000000000 */
[----:B------:R-:W-:Y:S02]  /*4670*/  PLOP3.LUT P0, PT, PT, PT, UP0, 0x80, 0x0 ;  /* 0x000000000000781c */ /* 0x000fe40003f0f008 */
[----:B------:R-:W-:Y:S02]  /*4680*/  IABS R41, R41 ;  /* 0x0000002900297213 */ /* 0x000fe40000000000 */
[----:B------:R-:W-:-:S02]  /*4690*/  IABS R28, R28 ;  /* 0x0000001c001c7213 */ /* 0x000fc40000000000 */
[----:B------:R-:W-:Y:S02]  /*46a0*/  IABS R26, R26 ;  /* 0x0000001a001a7213 */ /* 0x000fe40000000000 */
[----:B------:R-:W-:Y:S02]  /*46b0*/  IABS R34, R34 ;  /* 0x0000002200227213 */ /* 0x000fe40000000000 */
[----:B------:R-:W-:Y:S02]  /*46c0*/  IABS R12, R12 ;  /* 0x0000000c000c7213 */ /* 0x000fe40000000000 */
[----:B------:R-:W-:Y:S02]  /*46d0*/  IABS R18, R18 ;  /* 0x0000001200127213 */ /* 0x000fe40000000000 */
[----:B------:R-:W-:Y:S02]  /*46e0*/  IABS R19, R19 ;  /* 0x0000001300137213 */ /* 0x000fe40000000000 */
[----:B------:R-:W-:-:S02]  /*46f0*/  IABS R13, R13 ;  /* 0x0000000d000d7213 */ /* 0x000fc40000000000 */
[----:B------:R-:W-:Y:S02]  /*4700*/  I2FP.F32.S32 R29, R2 ;  /* 0x00000002001d7245 */ /* 0x000fe40000201400 */
[----:B------:R-:W-:Y:S02]  /*4710*/  I2FP.F32.S32 R41, R41 ;  /* 0x0000002900297245 */ /* 0x000fe40000201400 */
[----:B------:R-:W-:Y:S01]  /*4720*/  I2FP.F32.S32 R24, R24 ;  /* 0x0000001800187245 */ /* 0x000fe20000201400 */
[----:B------:R-:W-:Y:S01]  /*4730*/  FFMA.FTZ R70, R29, -UR5, R70 ;  /* 0x800000051d467c23 */ /* 0x000fe20008010046 */
        /* <DEDUP_REMOVED lines=21> */
[----:B------:R-:W-:Y:S02]  /*4890*/  FSEL R138, R138, -INF , !P1 ;  /* 0xff8000008a8a7808 */ /* 0x000fe40004800000 */
[----:B------:R-:W-:Y:S02]  /*48a0*/  ISETP.GE.AND P6, PT, R48, UR25, PT ;  /* 0x0000001930007c0c */ /* 0x000fe4000bfc6270 */
[----:B------:R-:W-:Y:S02]  /*48b0*/  ISETP.GE.AND P4, PT, R46, UR25, PT ;  /* 0x000000192e007c0c */ /* 0x000fe4000bf86270 */
[----:B------:R-:W-:-:S02]  /*48c0*/  ISETP.GE.AND P2, PT, R44, UR25, PT ;  /* 0x000000192c007c0c */ /* 0x000fc4000bf46270 */
[----:B------:R-:W-:Y:S02]  /*48d0*/  ISETP.GE.AND P1, PT, R38, UR25, PT ;  /* 0x0000001926007c0c */ /* 0x000fe4000bf26270 */
        /* <DEDUP_REMOVED lines=15> */
[----:B------:R-:W-:Y:S01]  /*49d0*/  ULEA.HI.SX32 UR19, UR19, 0xfffffffe, 0x1a ;  /* 0xfffffffe13137891 */ /* 0x000fe2000f8fd23f */
        /* <DEDUP_REMOVED lines=23> */
[----:B------:R-:W-:Y:S03]  /*4b50*/  @!P5 LDGSTS.E.BYPASS.LTC128B.128 [R208+0x6000], desc[UR22][R48.64] ;  /* 0x0600000030d0dfae */ /* 0x000fe6000b901d56 */
        /* <DEDUP_REMOVED lines=9> */
[----:B------:R2:W-:Y:S02]  /*4bf0*/  @P3 STS.128 [R208+0xa000], RZ ;  /* 0x00a000ffd0003388 */ /* 0x0005e40000000c00 */
[----:B------:R-:W4:Y:S01]  /*4c00*/  @!P3 LDC.64 R26, c[0x0][0x218] ;  /* 0x00008600ff1abb82 */ /* 0x000f220000000a00 */
[C---:B-----5:R-:W-:Y:S01]  /*4c10*/  @!P5 LEA R44, P2, R2.reuse, R12, 0x1 ;  /* 0x0000000c022cd211 */ /* 0x060fe200078408ff */
[----:B------:R-:W-:Y:S01]  /*4c20*/  @!PT LDS RZ, [RZ] ;  /* 0x00000000fffff984 */ /* 0x000fe20000000800 */
[----:B------:R-:W-:Y:S01]  /*4c30*/  @!PT LDS RZ, [RZ] ;  /* 0x00000000fffff984 */ /* 0x000fe20000000800 */
[----:B------:R-:W-:Y:S01]  /*4c40*/  @!PT LDS RZ, [RZ] ;  /* 0x00000000fffff984 */ /* 0x000fe20000000800 */
[----:B------:R5:W-:Y:S03]  /*4c50*/  @!P3 LDGSTS.E.BYPASS.LTC128B.128 [R208+0xa000], desc[UR22][R42.64+0x100] ;  /* 0x0a0001002ad0bfae */ /* 0x000be6000b901d56 */
[C---:B------:R-:W-:Y:S01]  /*4c60*/  @!P5 LEA.HI.X R45, R2.reuse, R13, R35, 0x1, P2 ;  /* 0x0000000d022dd211 */ /* 0x040fe200010f0c23 */
[----:B------:R2:W-:Y:S02]  /*4c70*/  @P5 STS.128 [R208+0x6800], RZ ;  /* 0x006800ffd0005388 */ /* 0x0005e40000000c00 */
[----:B------:R-:W2:Y:S01]  /*4c80*/  @!P4 LDC.64 R22, c[0x0][0x218] ;  /* 0x00008600ff16cb82 */ /* 0x000ea20000000a00 */
[C---:B-1----:R-:W-:Y:S01]  /*4c90*/  @!P4 LEA R40, P1, R2.reuse, R28, 0x1 ;  /* 0x0000001c0228c211 */ /* 0x042fe200078208ff */
[----:B------:R-:W-:Y:S01]  /*4ca0*/  @!PT LDS RZ, [RZ] ;  /* 0x00000000fffff984 */ /* 0x000fe20000000800 */
[----:B------:R-:W-:Y:S01]  /*4cb0*/  @!PT LDS RZ, [RZ] ;  /* 0x00000000fffff984 */ /* 0x000fe20000000800 */
[----:B------:R-:W-:Y:S01]  /*4cc0*/  @!PT LDS RZ, [RZ] ;  /* 0x00000000fffff984 */ /* 0x000fe20000000800 */
[----:B------:R1:W-:Y:S01]  /*4cd0*/  @!P5 LDGSTS.E.BYPASS.LTC128B.128 [R208+0x6800], desc[UR22][R44.64] ;  /* 0x068000002cd0dfae */ /* 0x0003e2000b901d56 */
[----:B------:R-:W-:-:S02]  /*4ce0*/  IADD3 R28, P6, R2, UR14, RZ ;  /* 0x0000000e021c7c10 */ /* 0x000fc4000ffde0ff */
[----:B------:R-:W-:Y:S01]  /*4cf0*/  @!P4 LEA.HI.X R41, R2, R29, R35, 0x1, P1 ;  /* 0x0000001d0229c211 */ /* 0x000fe200008f0c23 */
[----:B------:R1:W-:Y:S02]  /*4d00*/  @P4 STS.128 [R208+0x8800], RZ ;  /* 0x008800ffd0004388 */ /* 0x0003e40000000c00 */
[----:B------:R-:W5:Y:S02]  /*4d10*/  @!P3 LDC.64 R20, c[0x0][0x218] ;  /* 0x00008600ff14bb82 */ /* 0x000f640000000a00 */
[----:B------:R-:W-:Y:S01]  /*4d20*/  @!PT LDS RZ, [RZ] ;  /* 0x00000000fffff984 */ /* 0x000fe20000000800 */
[----:B------:R-:W-:Y:S01]  /*4d30*/  @!PT LDS RZ, [RZ] ;  /* 0x00000000fffff984 */ /* 0x000fe20000000800 */
[----:B------:R-:W-:Y:S01]  /*4d40*/  @!PT LDS RZ, [RZ] ;  /* 0x00000000fffff984 */ /* 0x000fe20000000800 */
[----:B------:R1:W-:Y:S01]  /*4d50*/  @!P4 LDGSTS.E.BYPASS.LTC128B.128 [R208+0x8800], desc[UR22][R40.64+0x80] ;  /* 0x0880008028d0cfae */ /* 0x0003e2000b901d56 */
[----:B---3--:R-:W-:-:S03]  /*4d60*/  @!P5 LEA R46, P2, R28, R24, 0x1 ;  /* 0x000000181c2ed211 */ /* 0x008fc600078408ff */
[----:B------:R1:W-:Y:S01]  /*4d70*/  @P3 STS.128 [R208+0xa800], RZ ;  /* 0x00a800ffd0003388 */ /* 0x0003e20000000c00 */
[----:B------:R-:W-:Y:S01]  /*4d80*/  IADD3.X R24, R35, UR13, RZ, P6, !PT ;  /* 0x0000000d23187c10 */ /* 0x000fe2000b7fe4ff */
[----:B------:R-:W3:Y:S01]  /*4d90*/  @!P5 LDC.64 R18, c[0x0][0x218] ;  /* 0x00008600ff12db82 */ /* 0x000ee20000000a00 */
[----:B----4-:R-:W-:Y:S02]  /*4da0*/  @!P3 LEA R26, P1, R2, R26, 0x1 ;  /* 0x0000001a021ab211 */ /* 0x010fe400078208ff */
[--C-:B------:R-:W-:Y:S02]  /*4db0*/  @!P5 LEA.HI.X R47, R28, R25, R24.reuse, 0x1, P2 ;  /* 0x000000191c2fd211 */ /* 0x100fe400010f0c18 */
[----:B------:R-:W-:Y:S02]  /*4dc0*/  @!P3 LEA.HI.X R27, R2, R27, R35, 0x1, P1 ;  /* 0x0000001b021bb211 */ /* 0x000fe400008f0c23 */
[C---:B------:R-:W-:Y:S01]  /*4dd0*/  IADD3 R2, P6, R28.reuse, UR14, RZ ;  /* 0x0000000e1c027c10 */ /* 0x040fe2000ffde0ff */
[----:B------:R-:W4:Y:S01]  /*4de0*/  @!P4 LDC.64 R12, c[0x0][0x218] ;  /* 0x00008600ff0ccb82 */ /* 0x000f220000000a00 */
[C---:B--2---:R-:W-:Y:S01]  /*4df0*/  @!P4 LEA R22, P2, R28.reuse, R22, 0x1 ;  /* 0x000000161c16c211 */ /* 0x044fe200078408ff */
[----:B------:R-:W-:Y:S01]  /*4e00*/  @!PT LDS RZ, [RZ] ;  /* 0x00000000fffff984 */ /* 0x000fe20000000800 */
[----:B------:R-:W-:Y:S01]  /*4e10*/  @!PT LDS RZ, [RZ] ;  /* 0x00000000fffff984 */ /* 0x000fe20000000800 */
[----:B------:R-:W-:Y:S01]  /*4e20*/  @!PT LDS RZ, [RZ] ;  /* 0x00000000fffff984 */ /* 0x000fe20000000800 */
[----:B------:R1:W-:Y:S03]  /*4e30*/  @!P3 LDGSTS.E.BYPASS.LTC128B.128 [R208+0xa800], desc[UR22][R26.64+0x100] ;  /* 0x0a8001001ad0bfae */ /* 0x0003e6000b901d56 */
[C---:B------:R-:W-:Y:S01]  /*4e40*/  @!P4 LEA.HI.X R23, R28.reuse, R23, R24, 0x1, P2 ;  /* 0x000000171c17c211 */ /* 0x040fe200010f0c18 */
[----:B------:R1:W-:Y:S01]  /*4e50*/  @P5 STS.128 [R208+0x7000], RZ ;  /* 0x007000ffd0005388 */ /* 0x0003e20000000c00 */
[----:B-----5:R-:W-:-:S03]  /*4e60*/  @!P3 LEA R42, P1, R28, R20, 0x1 ;  /* 0x000000141c2ab211 */ /* 0x020fc600078208ff */
        /* <DEDUP_REMOVED lines=39> */
.L_x_828:
[----:B------:R-:W-:Y:S05]  /*50e0*/  BSYNC B0 ;  /* 0x0000000000007941 */ /* 0x000fea0003800000 */
.L_x_827:
[----:B------:R-:W0:Y:S02]  /*50f0*/  LDGDEPBAR ;  /* 0x00000000000079af */ /* 0x000e240000000000 */
.L_x_826:
[----:B-12---:R-:W-:Y:S01]  /*5100*/  FMNMX.FTZ R12, R39, R33, !PT ;  /* 0x00000021270c7209 */ /* 0x006fe20007810000 */
[----:B------:R-:W-:Y:S01]  /*5110*/  IMAD.WIDE.U32 R200, R134, -0x2daee0ad, RZ ;  /* 0xd2511f5386c87825 */ /* 0x000fe200078e00ff */
[----:B------:R-:W-:Y:S01]  /*5120*/  FMNMX.FTZ R19, R30, R14, !PT ;  /* 0x0000000e1e137209 */ /* 0x000fe20007810000 */
[----:B------:R-:W-:Y:S01]  /*5130*/  USHF.L.U32 UR18, UR18, 0x1, URZ ;  /* 0x0000000112127899 */ /* 0x000fe2000800063f */
        /* <DEDUP_REMOVED lines=9> */
[----:B------:R-:W-:Y:S01]  /*51d0*/  ULDC UR6, c[0x0][0x2ec] ;  /* 0x0000bb0000067ab9 */ /* 0x000fe20000000800 */
        /* <DEDUP_REMOVED lines=9> */
[----:B------:R-:W-:Y:S01]  /*5270*/  IMAD.U32 R172, RZ, RZ, UR10 ;  /* 0x0000000affac7e24 */ /* 0x000fe2000f8e00ff */
        /* <DEDUP_REMOVED lines=17> */
[----:B------:R-:W-:Y:S01]  /*5390*/  FMNMX.FTZ R19, R203, R2, !PT ;  /* 0x00000002cb137209 */ /* 0x000fe20007810000 */
[----:B------:R-:W-:Y:S01]  /*53a0*/  IMAD.U32 R2, RZ, RZ, UR16 ;  /* 0x00000010ff027e24 */ /* 0x000fe2000f8e00ff */
[----:B------:R-:W-:Y:S02]  /*53b0*/  FMNMX.FTZ R12, R211, R12, !PT ;  /* 0x0000000cd30c7209 */ /* 0x000fe40007810000 */
[----:B------:R-:W-:Y:S01]  /*53c0*/  FMNMX.FTZ R19, R202, R19, !PT ;  /* 0x00000013ca137209 */ /* 0x000fe20007810000 */
[----:B------:R-:W-:Y:S01]  /*53d0*/  IMAD R2, R2, 0x4, R87 ;  /* 0x0000000402027824 */ /* 0x000fe200078e0257 */
[----:B------:R-:W-:Y:S01]  /*53e0*/  LOP3.LUT R135, R3, R218, RZ, 0x3c, !PT ;  /* 0x000000da03877212 */ /* 0x000fe200078e3cff */
[----:B------:R-:W1:Y:S01]  /*53f0*/  SHFL.BFLY PT, R13, R12, 0x2, 0x1f ;  /* 0x0c401f000c0d7f89 */ /* 0x000e6200000e0000 */
[----:B------:R-:W-:Y:S01]  /*5400*/  VIADD R3, R219, 0xbb67ae85 ;  /* 0xbb67ae85db037836 */ /* 0x000fe20000000000 */
[----:B------:R-:W-:Y:S01]  /*5410*/  LEA R192, R0, UR4, 0x1 ;  /* 0x0000000400c07c11 */ /* 0x000fe2000f8e08ff */
[----:B------:R-:W-:Y:S01]  /*5420*/  IMAD.WIDE.U32 R174, R2, -0x326172a9, RZ ;  /* 0xcd9e8d5702ae7825 */ /* 0x000fe200078e00ff */
[----:B------:R-:W2:Y:S01]  /*5430*/  SHFL.BFLY PT, R20, R19, 0x2, 0x1f ;  /* 0x0c401f0013147f89 */ /* 0x000ea200000e0000 */
[----:B------:R-:W-:-:S02]  /*5440*/  LEA R172, R172, UR10, 0x10 ;  /* 0x0000000aacac7c11 */ /* 0x000fc4000f8e80ff */
[--C-:B------:R-:W-:Y:S01]  /*5450*/  IMAD R189, R5, 0x2, R192.reuse ;  /* 0x0000000205bd7824 */ /* 0x100fe200078e02c0 */
[----:B------:R-:W-:Y:S01]  /*5460*/  LOP3.LUT R168, R175, R135, RZ, 0x3c, !PT ;  /* 0x00000087afa87212 */ /* 0x000fe200078e3cff */
[----:B------:R-:W-:Y:S01]  /*5470*/  IMAD R190, R7, 0x2, R192 ;  /* 0x0000000207be7824 */ /* 0x000fe200078e02c0 */
[----:B------:R-:W-:Y:S03]  /*5480*/  LDSM.16.MT88.4 R124, [R192+0xc000] ;  /* 0x00c00000c07c783b */ /* 0x000fe60000004200 */
[----:B------:R-:W-:Y:S01]  /*5490*/  IMAD.WIDE.U32 R168, R168, -0x2daee0ad, RZ ;  /* 0xd2511f53a8a87825 */ /* 0x000fe200078e00ff */
[----:B------:R-:W-:Y:S03]  /*54a0*/  LDSM.16.MT88.4 R48, [R189+0xc000] ;  /* 0x00c00000bd30783b */ /* 0x000fe60000004200 */
[----:B------:R-:W-:Y:S01]  /*54b0*/  IMAD R188, R5, 0x2, R190 ;  /* 0x0000000205bc7824 */ /* 0x000fe200078e02be */
[----:B------:R-:W-:Y:S01]  /*54c0*/  LOP3.LUT R3, R169, R200, R3, 0x96, !PT ;  /* 0x000000c8a9037212 */ /* 0x000fe200078e9603 */
[----:B------:R-:W-:Y:S04]  /*54d0*/  LDSM.16.MT88.4 R64, [R192+0xe000] ;  /* 0x00e00000c040783b */ /* 0x000fe80000004200 */
[----:B------:R-:W-:Y:S01]  /*54e0*/  IMAD.WIDE.U32 R150, R3, -0x326172a9, RZ ;  /* 0xcd9e8d5703967825 */ /* 0x000fe200078e00ff */
[----:B-1----:R-:W-:Y:S01]  /*54f0*/  FMNMX.FTZ R13, R12, R13, !PT ;  /* 0x0000000d0c0d7209 */ /* 0x002fe20007810000 */
[----:B------:R-:W-:Y:S01]  /*5500*/  LDSM.16.MT88.4 R72, [R190+0xe000] ;  /* 0x00e00000be48783b */ /* 0x000fe20000004200 */
[----:B------:R-:W-:Y:S01]  /*5510*/  LOP3.LUT R12, R201, UR18, R219, 0x96, !PT ;  /* 0x00000012c90c7c12 */ /* 0x000fe2000f8e96db */
[----:B------:R-:W-:Y:S01]  /*5520*/  UIADD3 UR18, UR18, 0x1, URZ ;  /* 0x0000000112127890 */ /* 0x000fe2000fffe03f */
[----:B--2---:R-:W-:Y:S01]  /*5530*/  FMNMX.FTZ R20, R19, R20, !PT ;  /* 0x0000001413147209 */ /* 0x004fe20007810000 */
[----:B------:R-:W1:Y:S02]  /*5540*/  SHFL.BFLY PT, R132, R13, 0x1, 0x1f ;  /* 0x0c201f000d847f89 */ /* 0x000e6400000e0000 */
[----:B------:R-:W-:-:S02]  /*5550*/  IMAD.WIDE.U32 R22, R12, -0x326172a9, RZ ;  /* 0xcd9e8d570c167825 */ /* 0x000fc400078e00ff */
[----:B------:R-:W2:Y:S01]  /*5560*/  SHFL.BFLY PT, R3, R20, 0x1, 0x1f ;  /* 0x0c201f0014037f89 */ /* 0x000ea200000e0000 */
[----:B------:R-:W-:Y:S02]  /*5570*/  LOP3.LUT R200, R201, UR18, R219, 0x96, !PT ;  /* 0x00000012c9c87c12 */ /* 0x000fe4000f8e96db */
[--C-:B------:R-:W-:Y:S01]  /*5580*/  LOP3.LUT R12, R23, R174, R170.reuse, 0x96, !PT ;  /* 0x000000ae170c7212 */ /* 0x100fe200078e96aa */
[----:B------:R-:W3:Y:S01]  /*5590*/  LDSM.16.MT88.4 R56, [R188+0xc000] ;  /* 0x00c00000bc38783b */ /* 0x000ee20000004200 */
[----:B------:R-:W-:Y:S01]  /*55a0*/  LOP3.LUT R22, R151, R22, R173, 0x96, !PT ;  /* 0x0000001697167212 */ /* 0x000fe200078e96ad */
[----:B------:R-:W-:Y:S02]  /*55b0*/  IMAD.WIDE.U32 R200, R200, -0x326172a9, RZ ;  /* 0xcd9e8d57c8c87825 */ /* 0x000fe400078e00ff */
[----:B------:R-:W4:Y:S02]  /*55c0*/  LDSM.16.MT88.4 R88, [R188+0xe000] ;  /* 0x00e00000bc58783b */ /* 0x000f240000004200 */
[----:B------:R-:W-:Y:S01]  /*55d0*/  IMAD.WIDE.U32 R18, R12, -0x2daee0ad, RZ ;  /* 0xd2511f530c127825 */ /* 0x000fe200078e00ff */
[----:B------:R-:W-:Y:S01]  /*55e0*/  LOP3.LUT R170, R201, R174, R170, 0x96, !PT ;  /* 0x000000aec9aa7212 */ /* 0x000fe200078e96aa */
[----:B------:R-:W-:Y:S02]  /*55f0*/  LDSM.16.MT88.4 R80, [R189+0xe000] ;  /* 0x00e00000bd50783b */ /* 0x000fe40000004200 */
[----:B------:R-:W-:Y:S01]  /*5600*/  IMAD.WIDE.U32 R22, R22, -0x2daee0ad, RZ ;  /* 0xd2511f5316167825 */ /* 0x000fe200078e00ff */
[----:B------:R-:W-:Y:S01]  /*5610*/  LOP3.LUT R12, R19, R168, R148, 0x96, !PT ;  /* 0x000000a8130c7212 */ /* 0x000fe200078e9694 */
[----:B------:R-:W-:Y:S02]  /*5620*/  LDSM.16.MT88.4 R104, [R190+0x10000] ;  /* 0x01000000be68783b */ /* 0x000fe40000004200 */
[----:B------:R-:W-:Y:S01]  /*5630*/  IMAD.WIDE.U32 R228, R170, -0x2daee0ad, RZ ;  /* 0xd2511f53aae47825 */ /* 0x000fe200078e00ff */
[----:B------:R-:W-:Y:S01]  /*5640*/  LOP3.LUT R18, R23, R18, R142, 0x96, !PT ;  /* 0x0000001217127212 */ /* 0x000fe200078e968e */
[----:B------:R-:W-:Y:S01]  /*5650*/  LDSM.16.MT88.4 R96, [R192+0x10000] ;  /* 0x01000000c060783b */ /* 0x000fe20000004200 */
[----:B-1----:R-:W-:Y:S01]  /*5660*/  FMNMX.FTZ R132, R13, R132, !PT ;  /* 0x000000840d847209 */ /* 0x002fe20007810000 */
[----:B------:R-:W-:Y:S01]  /*5670*/  IMAD.WIDE.U32 R12, R12, -0x326172a9, RZ ;  /* 0xcd9e8d570c0c7825 */ /* 0x000fe200078e00ff */
[----:B------:R-:W-:Y:S01]  /*5680*/  LOP3.LUT R148, R229, R168, R148, 0x96, !PT ;  /* 0x000000a8e5947212 */ /* 0x000fe200078e9694 */
[----:B------:R-:W-:Y:S01]  /*5690*/  LDSM.16.MT88.4 R120, [R189+0x10000] ;  /* 0x01000000bd78783b */ /* 0x000fe20000004200 */
[----:B--2---:R-:W-:Y:S01]  /*56a0*/  FMNMX.FTZ R3, R20, R3, !PT ;  /* 0x0000000314037209 */ /* 0x004fe20007810000 */
[----:B------:R-:W-:-:S04]  /*56b0*/  IMAD.WIDE.U32 R18, R18, -0x326172a9, RZ ;  /* 0xcd9e8d5712127825 */ /* 0x000fc800078e00ff */
[C---:B------:R-:W-:Y:S01]  /*56c0*/  FMUL.FTZ R220, R132.reuse, UR6 ;  /* 0x0000000684dc7c20 */ /* 0x040fe20008410000 */
[----:B------:R-:W-:Y:S01]  /*56d0*/  FSETP.NEU.FTZ.AND P1, PT, R132, -INF , PT ;  /* 0xff8000008400780b */ /* 0x000fe20003f3d000 */
[----:B------:R-:W-:Y:S01]  /*56e0*/  LDSM.16.MT88.4 R40, [R190+0xc000] ;  /* 0x00c00000be28783b */ /* 0x000fe20000004200 */
[--C-:B------:R-:W-:Y:S01]  /*56f0*/  LOP3.LUT R13, R13, R150, R140.reuse, 0x96, !PT ;  /* 0x000000960d0d7212 */ /* 0x100fe200078e968c */
[----:B------:R-:W-:Y:S01]  /*5700*/  FMUL.FTZ R205, R3, UR6 ;  /* 0x0000000603cd7c20 */ /* 0x000fe20008410000 */
[----:B------:R-:W-:Y:S01]  /*5710*/  LOP3.LUT R12, R19, R12, R143, 0x96, !PT ;  /* 0x0000000c130c7212 */ /* 0x000fe200078e968f */
[----:B------:R-:W-:Y:S01]  /*5720*/  IMAD.WIDE.U32 R230, R148, -0x326172a9, RZ ;  /* 0xcd9e8d5794e67825 */ /* 0x000fe200078e00ff */
[----:B------:R-:W-:Y:S02]  /*5730*/  FSEL R220, R220, RZ, P1 ;  /* 0x000000ffdcdc7208 */ /* 0x000fe40000800000 */
[----:B------:R-:W-:Y:S01]  /*5740*/  FSETP.NEU.FTZ.AND P1, PT, R3, -INF , PT ;  /* 0xff8000000300780b */ /* 0x000fe20003f3d000 */
[----:B------:R-:W-:Y:S01]  /*5750*/  IMAD.WIDE.U32 R20, R13, -0x2daee0ad, RZ ;  /* 0xd2511f530d147825 */ /* 0x000fe200078e00ff */
[----:B------:R-:W-:-:S03]  /*5760*/  LOP3.LUT R140, R231, R150, R140, 0x96, !PT ;  /* 0x00000096e78c7212 */ /* 0x000fc600078e968c */
[----:B------:R-:W-:Y:S01]  /*5770*/  FFMA.FTZ R164, R33, UR6, -R220 ;  /* 0x0000000621a47c23 */ /* 0x000fe200080108dc */
[----:B------:R-:W-:Y:S01]  /*5780*/  FSEL R205, R205, RZ, P1 ;  /* 0x000000ffcdcd7208 */ /* 0x000fe20000800000 */
[----:B------:R-:W-:-:S04]  /*5790*/  IMAD.WIDE.U32 R12, R12, -0x2daee0ad, RZ ;  /* 0xd2511f530c0c7825 */ /* 0x000fc800078e00ff */
[--C-:B------:R-:W-:Y:S01]  /*57a0*/  FFMA.FTZ R167, R39, UR6, -R220.reuse ;  /* 0x0000000627a77c23 */ /* 0x100fe200080108dc */
[--C-:B------:R-:W-:Y:S01]  /*57b0*/  FFMA.FTZ R163, R37, UR6, -R220.reuse ;  /* 0x0000000625a37c23 */ /* 0x100fe200080108dc */
[--C-:B------:R-:W-:Y:S01]  /*57c0*/  FFMA.FTZ R160, R31, UR6, -R220.reuse ;  /* 0x000000061fa07c23 */ /* 0x100fe200080108dc */
[----:B------:R-:W-:Y:S01]  /*57d0*/  FFMA.FTZ R165, R36, UR6, -R205 ;  /* 0x0000000624a57c23 */ /* 0x000fe200080108cd */
[----:B------:R-:W-:Y:S01]  /*57e0*/  LOP3.LUT R13, R13, R20, R139, 0x96, !PT ;  /* 0x000000140d0d7212 */ /* 0x000fe200078e968b */
[----:B------:R-:W-:Y:S01]  /*57f0*/  FFMA.FTZ R162, R16, UR6, -R205 ;  /* 0x0000000610a27c23 */ /* 0x000fe200080108cd */
[----:B------:R-:W-:Y:S01]  /*5800*/  LOP3.LUT R20, R21, R22, R35, 0x96, !PT ;  /* 0x0000001615147212 */ /* 0x000fe200078e9623 */
[----:B------:R-:W-:Y:S02]  /*5810*/  VIADD R33, R218, 0xb54cda56 ;  /* 0xb54cda56da217836 */ /* 0x000fe40000000000 */
[--C-:B------:R-:W-:Y:S01]  /*5820*/  FFMA.FTZ R166, R30, UR6, -R205.reuse ;  /* 0x000000061ea67c23 */ /* 0x100fe200080108cd */
[----:B------:R-:W-:Y:S01]  /*5830*/  IMAD.WIDE.U32 R24, R13, -0x326172a9, RZ ;  /* 0xcd9e8d570d187825 */ /* 0x000fe200078e00ff */
[----:B------:R-:W-:Y:S03]  /*5840*/  MUFU.EX2 R165, R165 ;  /* 0x000000a500a57308 */ /* 0x000fe60000000800 */
[----:B------:R-:W-:Y:S01]  /*5850*/  FFMA.FTZ R169, R14, UR6, -R205 ;  /* 0x000000060ea97c23 */ /* 0x000fe200080108cd */
[----:B------:R-:W-:Y:S01]  /*5860*/  FFMA.FTZ R156, R15, UR6, -R220 ;  /* 0x000000060f9c7c23 */ /* 0x000fe200080108dc */
[----:B------:R-:W-:Y:S01]  /*5870*/  IMAD.WIDE.U32 R20, R20, -0x326172a9, RZ ;  /* 0xcd9e8d5714147825 */ /* 0x000fe200078e00ff */
[----:B------:R-:W-:-:S03]  /*5880*/  SHF.R.U32.HI R19, RZ, 0x10, R24 ;  /* 0x00000010ff137819 */ /* 0x000fc60000011618 */
[--C-:B------:R-:W-:Y:S01]  /*5890*/  FFMA.FTZ R159, R6, UR6, -R205.reuse ;  /* 0x00000006069f7c23 */ /* 0x100fe200080108cd */
[----:B------:R-:W-:Y:S01]  /*58a0*/  SHF.R.U32.HI R115, RZ, 0x18, R24 ;  /* 0x00000018ff737819 */ /* 0x000fe20000011618 */
[----:B------:R-:W-:Y:S01]  /*58b0*/  FFMA.FTZ R155, R4, UR6, -R205 ;  /* 0x00000006049b7c23 */ /* 0x000fe200080108cd */
[----:B------:R-:W1:Y:S01]  /*58c0*/  MUFU.EX2 R162, R162 ;  /* 0x000000a200a27308 */ /* 0x000e620000000800 */
[----:B------:R-:W-:Y:S01]  /*58d0*/  LOP3.LUT R13, R25, R20, R33, 0x96, !PT ;  /* 0x00000014190d7212 */ /* 0x000fe200078e9621 */
[--C-:B------:R-:W-:Y:S01]  /*58e0*/  FFMA.FTZ R161, R17, UR6, -R220.reuse ;  /* 0x0000000611a17c23 */ /* 0x100fe200080108dc */
[----:B------:R-:W-:Y:S01]  /*58f0*/  LOP3.LUT R16, R19, 0xff, RZ, 0xc0, !PT ;  /* 0x000000ff13107812 */ /* 0x000fe200078ec0ff */
[--C-:B------:R-:W-:Y:S01]  /*5900*/  FFMA.FTZ R157, R11, UR6, -R220.reuse ;  /* 0x000000060b9d7c23 */ /* 0x100fe200080108dc */
[----:B------:R-:W-:Y:S01]  /*5910*/  SHF.R.U32.HI R113, RZ, 0x10, R13 ;  /* 0x00000010ff717819 */ /* 0x000fe2000001160d */
[--C-:B------:R-:W-:Y:S01]  /*5920*/  FFMA.FTZ R154, R9, UR6, -R220.reuse ;  /* 0x00000006099a7c23 */ /* 0x100fe200080108dc */
[----:B------:R-:W-:Y:S01]  /*5930*/  PRMT R115, R16, 0x5410, R115 ;  /* 0x0000541010737816 */ /* 0x000fe20000000073 */
[----:B------:R-:W-:Y:S01]  /*5940*/  MUFU.EX2 R166, R166 ;  /* 0x000000a600a67308 */ /* 0x000fe20000000800 */
[----:B------:R-:W-:Y:S01]  /*5950*/  SHF.R.U32.HI R14, RZ, 0x18, R13 ;  /* 0x00000018ff0e7819 */ /* 0x000fe2000001160d */
[--C-:B------:R-:W-:Y:S01]  /*5960*/  FFMA.FTZ R23, R10, UR6, -R205.reuse ;  /* 0x000000060a177c23 */ /* 0x100fe200080108cd */
[----:B------:R-:W-:Y:S01]  /*5970*/  LOP3.LUT R113, R113, 0xff, RZ, 0xc0, !PT ;  /* 0x000000ff71717812 */ /* 0x000fe200078ec0ff */
[----:B------:R-:W-:Y:S01]  /*5980*/  FFMA.FTZ R158, R8, UR6, -R205 ;  /* 0x00000006089e7c23 */ /* 0x000fe200080108cd */
[----:B------:R-:W-:Y:S01]  /*5990*/  HSET2.LE.AND R115, R115, R172, PT ;  /* 0x000000ac73737233 */ /* 0x000fe20003803000 */
[----:B------:R-:W-:Y:S01]  /*59a0*/  FFMA.FTZ R170, R141, UR6, -R220 ;  /* 0x000000068daa7c23 */ /* 0x000fe200080108dc */
[----:B------:R-:W-:Y:S01]  /*59b0*/  PRMT R113, R113, 0x5410, R14 ;  /* 0x0000541071717816 */ /* 0x000fe2000000000e */
[----:B------:R-:W2:Y:S01]  /*59c0*/  MUFU.EX2 R169, R169 ;  /* 0x000000a900a97308 */ /* 0x000ea20000000800 */
[----:B-1----:R-:W-:Y:S01]  /*59d0*/  F2FP.F16.F32.PACK_AB R14, R162, R165 ;  /* 0x000000a5a20e723e */ /* 0x002fe200000000ff */
[----:B------:R-:W-:Y:S01]  /*59e0*/  IMAD.WIDE.U32 R140, R140, -0x2daee0ad, RZ ;  /* 0xd2511f538c8c7825 */ /* 0x000fe200078e00ff */
[----:B------:R-:W-:-:S03]  /*59f0*/  LOP3.LUT R22, R24, 0xffff, RZ, 0xc0, !PT ;  /* 0x0000ffff18167812 */ /* 0x000fc600078ec0ff */
[--C-:B------:R-:W-:Y:S01]  /*5a00*/  FFMA.FTZ R168, R171, UR6, -R220.reuse ;  /* 0x00000006aba87c23 */ /* 0x100fe200080108dc */
[----:B------:R-:W-:Y:S01]  /*5a10*/  LOP3.LUT R115, R115, R14, RZ, 0xc0, !PT ;  /* 0x0000000e73737212 */ /* 0x000fe200078ec0ff */
[----:B------:R-:W-:Y:S01]  /*5a20*/  FFMA.FTZ R171, R149, UR6, -R220 ;  /* 0x0000000695ab7c23 */ /* 0x000fe200080108dc */
[----:B------:R-:W-:Y:S01]  /*5a30*/  LOP3.LUT R0, R24, 0xff, RZ, 0xc0, !PT ;  /* 0x000000ff18007812 */ /* 0x000fe200078ec0ff */
[----:B------:R-:W-:Y:S01]  /*5a40*/  MUFU.EX2 R167, R167 ;  /* 0x000000a700a77308 */ /* 0x000fe20000000800 */
[----:B------:R-:W-:Y:S01]  /*5a50*/  SHF.R.U32.HI R7, RZ, 0x8, R22 ;  /* 0x00000008ff077819 */ /* 0x000fe20000011616 */
[----:B------:R-:W-:Y:S01]  /*5a60*/  LDSM.16.MT88.4 R24, [R190+0xc800] ;  /* 0x00c80000be18783b */ /* 0x000fe20000004200 */
[----:B------:R-:W-:Y:S01]  /*5a70*/  LOP3.LUT R20, R13, 0xffff, RZ, 0xc0, !PT ;  /* 0x0000ffff0d147812 */ /* 0x000fe200078ec0ff */
[----:B------:R-:W-:Y:S01]  /*5a80*/  FFMA.FTZ R201, R138, UR6, -R205 ;  /* 0x000000068ac97c23 */ /* 0x000fe200080108cd */
[----:B------:R-:W-:Y:S01]  /*5a90*/  LOP3.LUT R14, R21, R18, R221, 0x96, !PT ;  /* 0x00000012150e7212 */ /* 0x000fe200078e96dd */
[----:B------:R-:W-:Y:S01]  /*5aa0*/  FFMA.FTZ R174, R136, UR6, -R205 ;  /* 0x0000000688ae7c23 */ /* 0x000fe200080108cd */
[----:B------:R-:W-:Y:S01]  /*5ab0*/  LOP3.LUT R5, R13, 0xff, RZ, 0xc0, !PT ;  /* 0x000000ff0d057812 */ /* 0x000fe200078ec0ff */
[----:B------:R-:W1:Y:S01]  /*5ac0*/  MUFU.EX2 R164, R164 ;  /* 0x000000a400a47308 */ /* 0x000e620000000800 */
[----:B------:R-:W-:Y:S01]  /*5ad0*/  SHF.R.U32.HI R20, RZ, 0x8, R20 ;  /* 0x00000008ff147819 */ /* 0x000fe20000011614 */
[----:B------:R-:W-:Y:S01]  /*5ae0*/  IMAD.WIDE.U32 R14, R14, -0x2daee0ad, RZ ;  /* 0xd2511f530e0e7825 */ /* 0x000fe200078e00ff */
[----:B------:R-:W-:Y:S01]  /*5af0*/  PRMT R7, R0, 0x5410, R7 ;  /* 0x0000541000077816 */ /* 0x000fe20000000007 */
[----:B------:R-:W-:Y:S01]  /*5b00*/  LDSM.16.MT88.4 R16, [R192+0xc800] ;  /* 0x00c80000c010783b */ /* 0x000fe20000004200 */
[----:B------:R-:W-:Y:S01]  /*5b10*/  HSET2.LE.AND R113, R113, R172, PT ;  /* 0x000000ac71717233 */ /* 0x000fe20003803000 */
[----:B------:R-:W-:Y:S01]  /*5b20*/  FFMA.FTZ R175, R32, UR6, -R205 ;  /* 0x0000000620af7c23 */ /* 0x000fe200080108cd */
[----:B--2---:R-:W-:Y:S01]  /*5b30*/  F2FP.F16.F32.PACK_AB R0, R169, R166 ;  /* 0x000000a6a900723e */ /* 0x004fe200000000ff */
[----:B------:R-:W-:Y:S01]  /*5b40*/  MUFU.EX2 R163, R163 ;  /* 0x000000a300a37308 */ /* 0x000fe20000000800 */
[----:B------:R-:W-:Y:S01]  /*5b50*/  PRMT R5, R5, 0x5410, R20 ;  /* 0x0000541005057816 */ /* 0x000fe20000000014 */
[----:B------:R-:W-:Y:S01]  /*5b60*/  LDSM.16.MT88.4 R28, [R188+0x10000] ;  /* 0x01000000bc1c783b */ /* 0x000fe20000004200 */
[----:B------:R-:W-:Y:S01]  /*5b70*/  LOP3.LUT R113, R113, R0, RZ, 0xc0, !PT ;  /* 0x0000000071717212 */ /* 0x000fe200078ec0ff */
[----:B------:R-:W-:Y:S01]  /*5b80*/  FADD.FTZ R166, R166, R169 ;  /* 0x000000a9a6a67221 */ /* 0x000fe20000010000 */
[----:B------:R-:W-:-:S02]  /*5b90*/  LOP3.LUT R0, R14, 0xffff, RZ, 0xc0, !PT ;  /* 0x0000ffff0e007812 */ /* 0x000fc400078ec0ff */
[--C-:B------:R-:W-:Y:S01]  /*5ba0*/  HSET2.LE.AND R114, R7, R172.reuse, PT ;  /* 0x000000ac07727233 */ /* 0x100fe20003803000 */
[----:B------:R-:W2:Y:S01]  /*5bb0*/  MUFU.EX2 R160, R160 ;  /* 0x000000a000a07308 */ /* 0x000ea20000000800 */
[----:B------:R-:W-:Y:S01]  /*5bc0*/  HSET2.LE.AND R112, R5, R172, PT ;  /* 0x000000ac05707233 */ /* 0x000fe20003803000 */
[----:B------:R-:W-:Y:S01]  /*5bd0*/  FADD.FTZ R165, R165, R166 ;  /* 0x000000a6a5a57221 */ /* 0x000fe20000010000 */
[----:B-1----:R-:W-:Y:S01]  /*5be0*/  F2FP.F16.F32.PACK_AB R5, R164, R167 ;  /* 0x000000a7a405723e */ /* 0x002fe200000000ff */
[----:B------:R-:W-:Y:S01]  /*5bf0*/  FADD.FTZ R164, R167, R164 ;  /* 0x000000a4a7a47221 */ /* 0x000fe20000010000 */
[----:B------:R-:W-:Y:S01]  /*5c00*/  SHF.R.U32.HI R6, RZ, 0x8, R0 ;  /* 0x00000008ff067819 */ /* 0x000fe20000011600 */
[----:B------:R-:W-:Y:S01]  /*5c10*/  FADD.FTZ R162, R162, R165 ;  /* 0x000000a5a2a27221 */ /* 0x000fe20000010000 */
[----:B------:R-:W-:Y:S01]  /*5c20*/  LOP3.LUT R21, R14, 0xff, RZ, 0xc0, !PT ;  /* 0x000000ff0e157812 */ /* 0x000fe200078ec0ff */
[----:B------:R-:W-:Y:S01]  /*5c30*/  MUFU.EX2 R161, R161 ;  /* 0x000000a100a17308 */ /* 0x000fe20000000800 */
[----:B------:R-:W-:-:S02]  /*5c40*/  LOP3.LUT R112, R112, R5, RZ, 0xc0, !PT ;  /* 0x0000000570707212 */ /* 0x000fc400078ec0ff */
[----:B------:R-:W-:Y:S02]  /*5c50*/  PRMT R21, R21, 0x5410, R6 ;  /* 0x0000541015157816 */ /* 0x000fe40000000006 */
[----:B------:R-:W-:Y:S02]  /*5c60*/  SHF.R.U32.HI R0, RZ, 0x10, R14 ;  /* 0x00000010ff007819 */ /* 0x000fe4000001160e */
[----:B------:R-:W-:Y:S01]  /*5c70*/  LOP3.LUT R11, R15, R12, R207, 0x96, !PT ;  /* 0x0000000c0f0b7212 */ /* 0x000fe200078e96cf */
[----:B------:R-:W1:Y:S01]  /*5c80*/  MUFU.EX2 R156, R156 ;  /* 0x0000009c009c7308 */ /* 0x000e620000000800 */
[----:B--2---:R-:W-:Y:S01]  /*5c90*/  F2FP.F16.F32.PACK_AB R7, R160, R163 ;  /* 0x000000a3a007723e */ /* 0x004fe200000000ff */
[----:B------:R-:W-:Y:S01]  /*5ca0*/  FADD.FTZ R163, R163, R164 ;  /* 0x000000a4a3a37221 */ /* 0x000fe20000010000 */
[----:B------:R-:W-:Y:S02]  /*5cb0*/  LOP3.LUT R10, R0, 0xff, RZ, 0xc0, !PT ;  /* 0x000000ff000a7812 */ /* 0x000fe400078ec0ff */
[----:B------:R-:W-:Y:S01]  /*5cc0*/  LOP3.LUT R114, R114, R7, RZ, 0xc0, !PT ;  /* 0x0000000772727212 */ /* 0x000fe200078ec0ff */
[----:B------:R-:W-:Y:S01]  /*5cd0*/  FADD.FTZ R160, R160, R163 ;  /* 0x000000a3a0a07221 */ /* 0x000fe20000010000 */
[----:B------:R-:W2:Y:S01]  /*5ce0*/  LDSM.16.MT88.4 R4, [R189+0xc800] ;  /* 0x00c80000bd04783b */ /* 0x000ea20000004200 */
[----:B------:R-:W-:Y:S01]  /*5cf0*/  MUFU.EX2 R157, R157 ;  /* 0x0000009d009d7308 */ /* 0x000fe20000000800 */
[----:B------:R-:W-:-:S02]  /*5d00*/  LOP3.LUT R22, R11, 0xffff, RZ, 0xc0, !PT ;  /* 0x0000ffff0b167812 */ /* 0x000fc400078ec0ff */
[----:B------:R-:W-:Y:S01]  /*5d10*/  LOP3.LUT R20, R11, 0xff, RZ, 0xc0, !PT ;  /* 0x000000ff0b147812 */ /* 0x000fe200078ec0ff */
[C---:B------:R-:W-:Y:S01]  /*5d20*/  HMMA.16816.F32 R44, R112.reuse, R48, RZ ;  /* 0x00000030702c723c */ /* 0x040fe200000018ff */
[--C-:B------:R-:W-:Y:S02]  /*5d30*/  SHF.R.U32.HI R145, RZ, 0x10, R11.reuse ;  /* 0x00000010ff917819 */ /* 0x100fe4000001160b */
[----:B------:R-:W-:Y:S01]  /*5d40*/  SHF.R.U32.HI R8, RZ, 0x18, R11 ;  /* 0x00000018ff087819 */ /* 0x000fe2000001160b */
[----:B------:R-:W5:Y:S01]  /*5d50*/  MUFU.EX2 R154, R154 ;  /* 0x0000009a009a7308 */ /* 0x000f620000000800 */
[----:B------:R-:W-:Y:S01]  /*5d60*/  SHF.R.U32.HI R11, RZ, 0x8, R22 ;  /* 0x00000008ff0b7819 */ /* 0x000fe20000011616 */
[C---:B------:R-:W-:Y:S01]  /*5d70*/  HMMA.16816.F32 R48, R112.reuse, R50, RZ ;  /* 0x000000327030723c */ /* 0x040fe200000018ff */
[----:B------:R-:W-:Y:S02]  /*5d80*/  SHF.R.U32.HI R9, RZ, 0x18, R14 ;  /* 0x00000018ff097819 */ /* 0x000fe4000001160e */
[----:B------:R-:W-:Y:S01]  /*5d90*/  LOP3.LUT R145, R145, 0xff, RZ, 0xc0, !PT ;  /* 0x000000ff91917812 */ /* 0x000fe200078ec0ff */
[----:B------:R-:W-:Y:S01]  /*5da0*/  LDSM.16.MT88.4 R12, [R188+0xc800] ;  /* 0x00c80000bc0c783b */ /* 0x000fe20000004200 */
[----:B------:R-:W-:Y:S01]  /*5db0*/  HSET2.LE.AND R146, R21, R172, PT ;  /* 0x000000ac15927233 */ /* 0x000fe20003803000 */
[----:B------:R-:W-:Y:S01]  /*5dc0*/  MUFU.EX2 R155, R155 ;  /* 0x0000009b009b7308 */ /* 0x000fe20000000800 */
[----:B------:R-:W-:Y:S01]  /*5dd0*/  PRMT R21, R20, 0x5410, R11 ;  /* 0x0000541014157816 */ /* 0x000fe2000000000b */
[----:B------:R-:W-:Y:S01]  /*5de0*/  HMMA.16816.F32 R128, R112, R124, RZ ;  /* 0x0000007c7080723c */ /* 0x000fe200000018ff */
[----:B------:R-:W-:-:S02]  /*5df0*/  PRMT R147, R10, 0x5410, R9 ;  /* 0x000054100a937816 */ /* 0x000fc40000000009 */
[----:B------:R-:W-:Y:S02]  /*5e00*/  PRMT R145, R145, 0x5410, R8 ;  /* 0x0000541091917816 */ /* 0x000fe40000000008 */
[--C-:B------:R-:W-:Y:S01]  /*5e10*/  HSET2.LE.AND R144, R21, R172.reuse, PT ;  /* 0x000000ac15907233 */ /* 0x100fe20003803000 */
[----:B------:R5:W3:Y:S01]  /*5e20*/  MUFU.EX2 R0, R23 ;  /* 0x0000001700007308 */ /* 0x000ae20000000800 */
[--C-:B------:R-:W-:Y:S01]  /*5e30*/  HSET2.LE.AND R147, R147, R172.reuse, PT ;  /* 0x000000ac93937233 */ /* 0x100fe20003803000 */
[----:B------:R-:W2:Y:S01]  /*5e40*/  LDSM.16.MT88.4 R8, [R192+0xe800] ;  /* 0x00e80000c008783b */ /* 0x000ea20000004200 */
[----:B-1----:R-:W-:Y:S01]  /*5e50*/  F2FP.F16.F32.PACK_AB R21, R156, R161 ;  /* 0x000000a19c15723e */ /* 0x002fe200000000ff */
[C---:B------:R-:W-:Y:S01]  /*5e60*/  HMMA.16816.F32 R124, R112.reuse, R126, RZ ;  /* 0x0000007e707c723c */ /* 0x040fe200000018ff */
[----:B------:R-:W-:Y:S01]  /*5e70*/  HSET2.LE.AND R145, R145, R172, PT ;  /* 0x000000ac91917233 */ /* 0x000fe20003803000 */
[----:B------:R-:W-:Y:S01]  /*5e80*/  FADD.FTZ R161, R161, R160 ;  /* 0x000000a0a1a17221 */ /* 0x000fe20000010000 */
[----:B------:R-:W-:Y:S01]  /*5e90*/  LOP3.LUT R144, R144, R21, RZ, 0xc0, !PT ;  /* 0x0000001590907212 */ /* 0x000fe200078ec0ff */
[----:B------:R-:W-:Y:S02]  /*5ea0*/  MUFU.EX2 R159, R159 ;  /* 0x0000009f009f7308 */ /* 0x000fe40000000800 */
[----:B------:R-:W-:Y:S01]  /*5eb0*/  HMMA.16816.F32 R60, R112, R64, RZ ;  /* 0x00000040703c723c */ /* 0x000fe200000018ff */
[----:B------:R-:W-:-:S05]  /*5ec0*/  FADD.FTZ R156, R156, R161 ;  /* 0x000000a19c9c7221 */ /* 0x000fca0000010000 */
[----:B------:R-:W1:Y:S01]  /*5ed0*/  MUFU.EX2 R158, R158 ;  /* 0x0000009e009e7308 */ /* 0x000e620000000800 */
[----:B-----5:R-:W-:Y:S01]  /*5ee0*/  F2FP.F16.F32.PACK_AB R23, R154, R157 ;  /* 0x0000009d9a17723e */ /* 0x020fe200000000ff */
[C---:B------:R-:W-:Y:S01]  /*5ef0*/  HMMA.16816.F32 R64, R112.reuse, R66, RZ ;  /* 0x000000427040723c */ /* 0x040fe200000018ff */
[----:B---3--:R-:W-:Y:S01]  /*5f00*/  F2FP.F16.F32.PACK_AB R20, R0, R155 ;  /* 0x0000009b0014723e */ /* 0x008fe200000000ff */
[----:B------:R-:W-:Y:S01]  /*5f10*/  FADD.FTZ R157, R157, R156 ;  /* 0x0000009c9d9d7221 */ /* 0x000fe20000010000 */
[----:B------:R-:W-:Y:S02]  /*5f20*/  LOP3.LUT R146, R146, R23, RZ, 0xc0, !PT ;  /* 0x0000001792927212 */ /* 0x000fe400078ec0ff */
[----:B------:R-:W-:Y:S01]  /*5f30*/  LOP3.LUT R147, R147, R20, RZ, 0xc0, !PT ;  /* 0x0000001493937212 */ /* 0x000fe200078ec0ff */
[----:B------:R-:W-:Y:S01]  /*5f40*/  HMMA.16816.F32 R68, R112, R72, RZ ;  /* 0x000000487044723c */ /* 0x000fe200000018ff */
[----:B------:R-:W3:Y:S01]  /*5f50*/  LDSM.16.MT88.4 R20, [R190+0xe800] ;  /* 0x00e80000be14783b */ /* 0x000ee20000004200 */
[----:B------:R-:W-:Y:S01]  /*5f60*/  MUFU.EX2 R168, R168 ;  /* 0x000000a800a87308 */ /* 0x000fe20000000800 */
[----:B------:R-:W-:-:S03]  /*5f70*/  FADD.FTZ R157, R154, R157 ;  /* 0x0000009d9a9d7221 */ /* 0x000fc60000010000 */
[----:B------:R-:W-:Y:S01]  /*5f80*/  HMMA.16816.F32 R52, R112, R56, RZ ;  /* 0x000000387034723c */ /* 0x000fe200000018ff */
[----:B-1----:R-:W-:-:S03]  /*5f90*/  F2FP.F16.F32.PACK_AB R116, R158, R159 ;  /* 0x0000009f9e74723e */ /* 0x002fc600000000ff */
[----:B------:R-:W-:Y:S01]  /*5fa0*/  MUFU.EX2 R171, R171 ;  /* 0x000000ab00ab7308 */ /* 0x000fe20000000800 */
[----:B------:R-:W-:Y:S01]  /*5fb0*/  FADD.FTZ R159, R159, R162 ;  /* 0x000000a29f9f7221 */ /* 0x000fe20000010000 */
[----:B------:R-:W-:Y:S01]  /*5fc0*/  HMMA.16816.F32 R56, R112, R58, RZ ;  /* 0x0000003a7038723c */ /* 0x000fe200000018ff */
[----:B------:R-:W-:Y:S02]  /*5fd0*/  LOP3.LUT R145, R145, R116, RZ, 0xc0, !PT ;  /* 0x0000007491917212 */ /* 0x000fe400078ec0ff */
[----:B------:R-:W-:-:S03]  /*5fe0*/  FADD.FTZ R158, R158, R159 ;  /* 0x0000009f9e9e7221 */ /* 0x000fc60000010000 */
[----:B----4-:R-:W-:Y:S01]  /*5ff0*/  HMMA.16816.F32 R84, R112, R88, RZ ;  /* 0x000000587054723c */ /* 0x010fe200000018ff */
[----:B------:R-:W-:Y:S01]  /*6000*/  MUFU.EX2 R201, R201 ;  /* 0x000000c900c97308 */ /* 0x000fe20000000800 */
[----:B------:R-:W-:-:S04]  /*6010*/  FADD.FTZ R155, R155, R158 ;  /* 0x0000009e9b9b7221 */ /* 0x000fc80000010000 */
[C---:B--2---:R-:W-:Y:S01]  /*6020*/  HMMA.16816.F32 R44, R144.reuse, R4, R44 ;  /* 0x00000004902c723c */ /* 0x044fe2000000182c */
[----:B------:R-:W-:Y:S02]  /*6030*/  FADD.FTZ R0, R0, R155 ;  /* 0x0000009b00007221 */ /* 0x000fe40000010000 */
[----:B------:R-:W1:Y:S03]  /*6040*/  MUFU.EX2 R174, R174 ;  /* 0x000000ae00ae7308 */ /* 0x000e660000000800 */
[----:B------:R-:W-:Y:S01]  /*6050*/  HMMA.16816.F32 R48, R144, R6, R48 ;  /* 0x000000069030723c */ /* 0x000fe20000001830 */
[----:B------:R-:W2:Y:S04]  /*6060*/  LDSM.16.MT88.4 R4, [R188+0xe800] ;  /* 0x00e80000bc04783b */ /* 0x000ea80000004200 */
[----:B------:R-:W-:Y:S01]  /*6070*/  MUFU.EX2 R175, R175 ;  /* 0x000000af00af7308 */ /* 0x000fe20000000800 */
[----:B------:R-:W-:Y:S06]  /*6080*/  HMMA.16816.F32 R88, R112, R90, RZ ;  /* 0x0000005a7058723c */ /* 0x000fec00000018ff */
[C---:B------:R-:W-:Y:S01]  /*6090*/  HMMA.16816.F32 R128, R144.reuse, R16, R128 ;  /* 0x000000109080723c */ /* 0x040fe20000001880 */
[----:B------:R-:W-:Y:S05]  /*60a0*/  MUFU.EX2 R170, R170 ;  /* 0x000000aa00aa7308 */ /* 0x000fea0000000800 */
[C---:B------:R-:W-:Y:S01]  /*60b0*/  HMMA.16816.F32 R124, R144.reuse, R18, R124 ;  /* 0x00000012907c723c */ /* 0x040fe2000000187c */
[----:B------:R-:W4:Y:S05]  /*60c0*/  LDSM.16.MT88.4 R16, [R189+0xe800] ;  /* 0x00e80000bd10783b */ /* 0x000f2a0000004200 */
[C---:B------:R-:W-:Y:S06]  /*60d0*/  HMMA.16816.F32 R60, R144.reuse, R8, R60 ;  /* 0x00000008903c723c */ /* 0x040fec000000183c */
[C---:B------:R-:W-:Y:S01]  /*60e0*/  HMMA.16816.F32 R64, R144.reuse, R10, R64 ;  /* 0x0000000a9040723c */ /* 0x040fe20000001840 */
[----:B------:R-:W5:Y:S05]  /*60f0*/  LDSM.16.MT88.4 R8, [R190+0x10800] ;  /* 0x01080000be08783b */ /* 0x000f6a0000004200 */
[C---:B---3--:R-:W-:Y:S06]  /*6100*/  HMMA.16816.F32 R68, R144.reuse, R20, R68 ;  /* 0x000000149044723c */ /* 0x048fec0000001844 */
[C---:B------:R-:W-:Y:S01]  /*6110*/  HMMA.16816.F32 R52, R144.reuse, R12, R52 ;  /* 0x0000000c9034723c */ /* 0x040fe20000001834 */
[----:B------:R-:W-:Y:S01]  /*6120*/  LOP3.LUT R20, R151, R200, R173, 0x96, !PT ;  /* 0x000000c897147212 */ /* 0x000fe200078e96ad */
[----:B------:R-:W-:Y:S01]  /*6130*/  FFMA.FTZ R200, R34, UR6, -R205 ;  /* 0x0000000622c87c23 */ /* 0x000fe200080108cd */
[----:B------:R-:W-:Y:S01]  /*6140*/  FFMA.FTZ R173, R137, UR6, -R220 ;  /* 0x0000000689ad7c23 */ /* 0x000fe200080108dc */
[----:B------:R-:W-:Y:S02]  /*6150*/  LDSM.16.MT88.4 R148, [R188+0x10800] ;  /* 0x01080000bc94783b */ /* 0x000fe40000004200 */
[C---:B------:R-:W-:Y:S01]  /*6160*/  HMMA.16816.F32 R56, R144.reuse, R14, R56 ;  /* 0x0000000e9038723c */ /* 0x040fe20000001838 */
[----:B------:R-:W-:Y:S01]  /*6170*/  IMAD.WIDE.U32 R20, R20, -0x2daee0ad, RZ ;  /* 0xd2511f5314147825 */ /* 0x000fe200078e00ff */
[----:B------:R-:W3:Y:S01]  /*6180*/  LDSM.16.MT88.4 R12, [R192+0x10800] ;  /* 0x01080000c00c783b */ /* 0x000ee20000004200 */
[----:B------:R-:W1:Y:S03]  /*6190*/  MUFU.EX2 R200, R200 ;  /* 0x000000c800c87308 */ /* 0x000e660000000800 */
[----:B--2---:R-:W-:Y:S01]  /*61a0*/  HMMA.16816.F32 R84, R144, R4, R84 ;  /* 0x000000049054723c */ /* 0x004fe20000001854 */
[----:B------:R-:W-:-:S02]  /*61b0*/  LOP3.LUT R228, R21, R228, R142, 0x96, !PT ;  /* 0x000000e415e47212 */ /* 0x000fc400078e968e */
[----:B------:R-:W-:Y:S02]  /*61c0*/  LOP3.LUT R232, R141, R20, R35, 0x96, !PT ;  /* 0x000000148de87212 */ /* 0x000fe400078e9623 */
[----:B------:R-:W2:Y:S01]  /*61d0*/  MUFU.EX2 R173, R173 ;  /* 0x000000ad00ad7308 */ /* 0x000ea20000000800 */
[----:B------:R-:W-:Y:S01]  /*61e0*/  HMMA.16816.F32 R88, R144, R6, R88 ;  /* 0x000000069058723c */ /* 0x000fe20000001858 */
[----:B------:R-:W1:Y:S01]  /*61f0*/  LDSM.16.MT88.4 R4, [R189+0x10800] ;  /* 0x01080000bd04783b */ /* 0x000e620000004200 */
[----:B------:R-:W-:-:S04]  /*6200*/  IMAD.WIDE.U32 R228, R228, -0x326172a9, RZ ;  /* 0xcd9e8d57e4e47825 */ /* 0x000fc800078e00ff */
[----:B------:R-:W-:Y:S01]  /*6210*/  HMMA.16816.F32 R76, R112, R80, RZ ;  /* 0x00000050704c723c */ /* 0x000fe200000018ff */
[----:B------:R-:W-:Y:S01]  /*6220*/  LOP3.LUT R230, R229, R230, R143, 0x96, !PT ;  /* 0x000000e6e5e67212 */ /* 0x000fe200078e968f */
[----:B------:R-:W-:-:S04]  /*6230*/  IMAD.WIDE.U32 R232, R232, -0x326172a9, RZ ;  /* 0xcd9e8d57e8e87825 */ /* 0x000fc800078e00ff */
[----:B------:R-:W-:Y:S01]  /*6240*/  HMMA.16816.F32 R100, R112, R104, RZ ;  /* 0x000000687064723c */ /* 0x000fe200000018ff */
[----:B------:R-:W-:-:S05]  /*6250*/  IMAD.WIDE.U32 R230, R230, -0x2daee0ad, RZ ;  /* 0xd2511f53e6e67825 */ /* 0x000fca00078e00ff */
[C---:B------:R-:W-:Y:S01]  /*6260*/  HMMA.16816.F32 R92, R112.reuse, R96, RZ ;  /* 0x00000060705c723c */ /* 0x040fe200000018ff */
[----:B------:R-:W-:Y:S02]  /*6270*/  LOP3.LUT R139, R231, R140, R139, 0x96, !PT ;  /* 0x0000008ce78b7212 */ /* 0x000fe400078e968b */
[----:B------:R-:W-:Y:S03]  /*6280*/  LDSM.16.MT88.4 R140, [R192+0xd000] ;  /* 0x00d00000c08c783b */ /* 0x000fe60000004200 */
[C---:B------:R-:W-:Y:S06]  /*6290*/  HMMA.16816.F32 R96, R112.reuse, R98, RZ ;  /* 0x000000627060723c */ /* 0x040fec00000018ff */
[C---:B------:R-:W-:Y:S06]  /*62a0*/  HMMA.16816.F32 R108, R112.reuse, R120, RZ ;  /* 0x00000078706c723c */ /* 0x040fec00000018ff */
[C---:B------:R-:W-:Y:S06]  /*62b0*/  HMMA.16816.F32 R104, R112.reuse, R106, RZ ;  /* 0x0000006a7068723c */ /* 0x040fec00000018ff */
[C---:B------:R-:W-:Y:S06]  /*62c0*/  HMMA.16816.F32 R120, R112.reuse, R122, RZ ;  /* 0x0000007a7078723c */ /* 0x040fec00000018ff */
[----:B------:R-:W-:Y:S06]  /*62d0*/  HMMA.16816.F32 R36, R112, R40, RZ ;  /* 0x000000287024723c */ /* 0x000fec00000018ff */
[----:B----4-:R-:W-:Y:S06]  /*62e0*/  HMMA.16816.F32 R76, R144, R16, R76 ;  /* 0x00000010904c723c */ /* 0x010fec000000184c */
[----:B------:R-:W-:Y:S01]  /*62f0*/  HMMA.16816.F32 R40, R112, R42, RZ ;  /* 0x0000002a7028723c */ /* 0x000fe200000018ff */
[----:B------:R-:W-:-:S02]  /*6300*/  IMAD.WIDE.U32 R16, R139, -0x326172a9, RZ ;  /* 0xcd9e8d578b107825 */ /* 0x000fc400078e00ff */
[----:B------:R-:W-:Y:S03]  /*6310*/  LDSM.16.MT88.4 R136, [R189+0xd000] ;  /* 0x00d00000bd88783b */ /* 0x000fe60000004200 */
[----:B-----5:R-:W-:Y:S06]  /*6320*/  HMMA.16816.F32 R100, R144, R8, R100 ;  /* 0x000000089064723c */ /* 0x020fec0000001864 */
[----:B------:R-:W-:Y:S01]  /*6330*/  HMMA.16816.F32 R80, R112, R82, RZ ;  /* 0x000000527050723c */ /* 0x000fe200000018ff */
[----:B------:R-:W-:-:S04]  /*6340*/  SHF.R.U32.HI R8, RZ, 0x10, R16 ;  /* 0x00000010ff087819 */ /* 0x000fc80000011610 */
[----:B------:R-:W-:Y:S01]  /*6350*/  LOP3.LUT R8, R8, 0xff, RZ, 0xc0, !PT ;  /* 0x000000ff08087812 */ /* 0x000fe200078ec0ff */
[C---:B---3--:R-:W-:Y:S06]  /*6360*/  HMMA.16816.F32 R92, R144.reuse, R12, R92 ;  /* 0x0000000c905c723c */ /* 0x048fec000000185c */
[----:B------:R-:W-:Y:S01]  /*6370*/  HMMA.16816.F32 R96, R144, R14, R96 ;  /* 0x0000000e9060723c */ /* 0x000fe20000001860 */
[----:B------:R-:W-:Y:S02]  /*6380*/  SHF.R.U32.HI R13, RZ, 0x18, R16 ;  /* 0x00000018ff0d7819 */ /* 0x000fe40000011610 */
[----:B------:R-:W-:-:S02]  /*6390*/  LOP3.LUT R12, R17, R232, R33, 0x96, !PT ;  /* 0x000000e8110c7212 */ /* 0x000fc400078e9621 */
[----:B------:R-:W-:Y:S01]  /*63a0*/  PRMT R13, R8, 0x5410, R13 ;  /* 0x00005410080d7816 */ /* 0x000fe2000000000d */
[C---:B------:R-:W-:Y:S01]  /*63b0*/  HMMA.16816.F32 R104, R144.reuse, R10, R104 ;  /* 0x0000000a9068723c */ /* 0x040fe20000001868 */
[C---:B------:R-:W-:Y:S01]  /*63c0*/  LOP3.LUT R14, R16.reuse, 0xffff, RZ, 0xc0, !PT ;  /* 0x0000ffff100e7812 */ /* 0x040fe200078ec0ff */
[----:B------:R-:W3:Y:S01]  /*63d0*/  LDSM.16.MT88.4 R8, [R190+0xd000] ;  /* 0x00d00000be08783b */ /* 0x000ee20000004200 */
[----:B------:R-:W-:Y:S02]  /*63e0*/  LOP3.LUT R15, R16, 0xff, RZ, 0xc0, !PT ;  /* 0x000000ff100f7812 */ /* 0x000fe400078ec0ff */
[----:B------:R-:W-:Y:S01]  /*63f0*/  SHF.R.U32.HI R14, RZ, 0x8, R14 ;  /* 0x00000008ff0e7819 */ /* 0x000fe2000001160e */
[----:B-1----:R-:W-:Y:S01]  /*6400*/  HMMA.16816.F32 R108, R144, R4, R108 ;  /* 0x00000004906c723c */ /* 0x002fe2000000186c */
[----:B------:R-:W-:Y:S01]  /*6410*/  HSET2.LE.AND R13, R13, R172, PT ;  /* 0x000000ac0d0d7233 */ /* 0x000fe20003803000 */
[----:B------:R-:W-:Y:S01]  /*6420*/  LDSM.16.MT88.4 R32, [R188+0xd000] ;  /* 0x00d00000bc20783b */ /* 0x000fe20000004200 */
[----:B------:R-:W-:-:S02]  /*6430*/  PRMT R15, R15, 0x5410, R14 ;  /* 0x000054100f0f7816 */ /* 0x000fc4000000000e */
[----:B------:R-:W-:Y:S01]  /*6440*/  LOP3.LUT R14, R12, 0xffff, RZ, 0xc0, !PT ;  /* 0x0000ffff0c0e7812 */ /* 0x000fe200078ec0ff */
[C---:B------:R-:W-:Y:S01]  /*6450*/  HMMA.16816.F32 R120, R144.reuse, R6, R120 ;  /* 0x000000069078723c */ /* 0x040fe20000001878 */
[----:B------:R-:W1:Y:S01]  /*6460*/  LDSM.16.MT88.4 R4, [R189+0xf000] ;  /* 0x00f00000bd04783b */ /* 0x000e620000004200 */
[----:B------:R-:W-:Y:S02]  /*6470*/  HSET2.LE.AND R15, R15, R172, PT ;  /* 0x000000ac0f0f7233 */ /* 0x000fe40003803000 */
[----:B------:R-:W-:Y:S02]  /*6480*/  SHF.R.U32.HI R14, RZ, 0x8, R14 ;  /* 0x00000008ff0e7819 */ /* 0x000fe4000001160e */
[C---:B------:R-:W-:Y:S06]  /*6490*/  HMMA.16816.F32 R36, R144.reuse, R24, R36 ;  /* 0x000000189024723c */ /* 0x040fec0000001824 */
[----:B------:R-:W-:Y:S01]  /*64a0*/  HMMA.16816.F32 R40, R144, R26, R40 ;  /* 0x0000001a9028723c */ /* 0x000fe20000001828 */
[----:B------:R-:W-:-:S04]  /*64b0*/  SHF.R.U32.HI R25, RZ, 0x10, R12 ;  /* 0x00000010ff197819 */ /* 0x000fc8000001160c */
[----:B------:R-:W-:Y:S01]  /*64c0*/  LOP3.LUT R25, R25, 0xff, RZ, 0xc0, !PT ;  /* 0x000000ff19197812 */ /* 0x000fe200078ec0ff */
[----:B------:R-:W-:Y:S01]  /*64d0*/  HMMA.16816.F32 R80, R144, R18, R80 ;  /* 0x000000129050723c */ /* 0x000fe20000001850 */
[----:B------:R-:W-:Y:S01]  /*64e0*/  LOP3.LUT R27, R12, 0xff, RZ, 0xc0, !PT ;  /* 0x000000ff0c1b7812 */ /* 0x000fe200078ec0ff */
[----:B------:R-:W-:Y:S01]  /*64f0*/  LDSM.16.MT88.4 R16, [R188+0xf000] ;  /* 0x00f00000bc10783b */ /* 0x000fe20000004200 */
[----:B------:R-:W-:Y:S02]  /*6500*/  SHF.R.U32.HI R12, RZ, 0x18, R12 ;  /* 0x00000018ff0c7819 */ /* 0x000fe4000001160c */
        /* <DEDUP_REMOVED lines=9> */
[----:B------:R-:W-:Y:S01]  /*65a0*/  F2FP.F16.F32.PACK_AB R27, R171, R168 ;  /* 0x000000a8ab1b723e */ /* 0x000fe200000000ff */
[----:B------:R-:W-:Y:S01]  /*65b0*/  FADD.FTZ R168, R168, R157 ;  /* 0x0000009da8a87221 */ /* 0x000fe20000010000 */
[----:B------:R-:W-:Y:S01]  /*65c0*/  F2FP.F16.F32.PACK_AB R12, R175, R200 ;  /* 0x000000c8af0c723e */ /* 0x000fe200000000ff */
[----:B------:R-:W-:Y:S01]  /*65d0*/  HMMA.16816.F32 R112, R112, R30, RZ ;  /* 0x0000001e7070723c */ /* 0x000fe200000018ff */
[----:B--2---:R-:W-:Y:S01]  /*65e0*/  F2FP.F16.F32.PACK_AB R26, R173, R170 ;  /* 0x000000aaad1a723e */ /* 0x004fe200000000ff */
        /* <DEDUP_REMOVED lines=9> */
[----:B------:R-:W2:Y:S01]  /*6680*/  LDSM.16.MT88.4 R12, [R192+0x11000] ;  /* 0x01100000c00c783b */ /* 0x000ea20000004200 */
[----:B------:R-:W-:Y:S01]  /*6690*/  HMMA.16816.F32 R72, R144, R22, R72 ;  /* 0x000000169048723c */ /* 0x000fe20000001848 */
[----:B------:R-:W-:-:S02]  /*66a0*/  FADD.FTZ R173, R173, R170 ;  /* 0x000000aaadad7221 */ /* 0x000fc40000010000 */
[----:B------:R-:W-:Y:S03]  /*66b0*/  LDSM.16.MT88.4 R20, [R190+0xf000] ;  /* 0x00f00000be14783b */ /* 0x000fe60000004200 */
[C---:B---3--:R-:W-:Y:S06]  /*66c0*/  HMMA.16816.F32 R36, R24.reuse, R8, R36 ;  /* 0x000000081824723c */ /* 0x048fec0000001824 */
[C---:B------:R-:W-:Y:S01]  /*66d0*/  HMMA.16816.F32 R40, R24.reuse, R10, R40 ;  /* 0x0000000a1828723c */ /* 0x040fe20000001828 */
[----:B------:R-:W3:Y:S05]  /*66e0*/  LDSM.16.MT88.4 R8, [R190+0x11000] ;  /* 0x01100000be08783b */ /* 0x000eea0000004200 */
[C---:B-1----:R-:W-:Y:S06]  /*66f0*/  HMMA.16816.F32 R76, R24.reuse, R4, R76 ;  /* 0x00000004184c723c */ /* 0x042fec000000184c */
[C---:B------:R-:W-:Y:S01]  /*6700*/  HMMA.16816.F32 R80, R24.reuse, R6, R80 ;  /* 0x000000061850723c */ /* 0x040fe20000001850 */
[----:B------:R-:W1:Y:S05]  /*6710*/  LDSM.16.MT88.4 R4, [R189+0x11000] ;  /* 0x01100000bd04783b */ /* 0x000e6a0000004200 */
[----:B------:R-:W-:Y:S06]  /*6720*/  HMMA.16816.F32 R124, R24, R142, R124 ;  /* 0x0000008e187c723c */ /* 0x000fec000000187c */
[----:B------:R-:W-:Y:S01]  /*6730*/  HMMA.16816.F32 R116, R144, R148, R116 ;  /* 0x000000949074723c */ /* 0x000fe20000001874 */
[--C-:B------:R-:W-:Y:S01]  /*6740*/  FFMA.FTZ R142, R223, UR6, -R220.reuse ;  /* 0x00000006df8e7c23 */ /* 0x100fe200080108dc */
[----:B------:R-:W-:Y:S01]  /*6750*/  FFMA.FTZ R223, R211, UR6, -R220 ;  /* 0x00000006d3df7c23 */ /* 0x000fe200080108dc */
[----:B------:R-:W-:-:S03]  /*6760*/  FFMA.FTZ R143, R206, UR6, -R205 ;  /* 0x00000006ce8f7c23 */ /* 0x000fc600080108cd */
[----:B--2---:R-:W-:Y:S01]  /*6770*/  HMMA.16816.F32 R92, R24, R12, R92 ;  /* 0x0000000c185c723c */ /* 0x004fe2000000185c */
[----:B------:R-:W-:Y:S05]  /*6780*/  MUFU.EX2 R142, R142 ;  /* 0x0000008e008e7308 */ /* 0x000fea0000000800 */
[----:B------:R-:W-:Y:S01]  /*6790*/  HMMA.16816.F32 R112, R144, R150, R112 ;  /* 0x000000969070723c */ /* 0x000fe20000001870 */
[----:B------:R-:W-:Y:S01]  /*67a0*/  LOP3.LUT R12, R233, R228, R221, 0x96, !PT ;  /* 0x000000e4e90c7212 */ /* 0x000fe200078e96dd */
[----:B------:R-:W-:Y:S01]  /*67b0*/  FFMA.FTZ R221, R202, UR6, -R205 ;  /* 0x00000006cadd7c23 */ /* 0x000fe200080108cd */
[----:B------:R-:W-:Y:S03]  /*67c0*/  MUFU.EX2 R223, R223 ;  /* 0x000000df00df7308 */ /* 0x000fe60000000800 */
[----:B------:R-:W-:Y:S01]  /*67d0*/  HMMA.16816.F32 R128, R24, R140, R128 ;  /* 0x0000008c1880723c */ /* 0x000fe20000001880 */
[----:B------:R-:W-:-:S04]  /*67e0*/  IMAD.WIDE.U32 R12, R12, -0x2daee0ad, RZ ;  /* 0xd2511f530c0c7825 */ /* 0x000fc800078e00ff */
[--C-:B------:R-:W-:Y:S01]  /*67f0*/  FFMA.FTZ R144, R204, UR6, -R205.reuse ;  /* 0x00000006cc907c23 */ /* 0x100fe200080108cd */
[----:B------:R-:W-:Y:S01]  /*6800*/  FFMA.FTZ R146, R203, UR6, -R205 ;  /* 0x00000006cb927c23 */ /* 0x000fe200080108cd */
[----:B------:R-:W-:Y:S01]  /*6810*/  MUFU.EX2 R143, R143 ;  /* 0x0000008f008f7308 */ /* 0x000fe20000000800 */
[----:B------:R-:W-:Y:S01]  /*6820*/  LOP3.LUT R207, R13, R230, R207, 0x96, !PT ;  /* 0x000000e60dcf7212 */ /* 0x000fe200078e96cf */
[--C-:B------:R-:W-:Y:S01]  /*6830*/  FFMA.FTZ R140, R227, UR6, -R220.reuse ;  /* 0x00000006e38c7c23 */ /* 0x100fe200080108dc */
[----:B------:R-:W-:Y:S01]  /*6840*/  FFMA.FTZ R141, R225, UR6, -R220 ;  /* 0x00000006e18d7c23 */ /* 0x000fe200080108dc */
[C---:B------:R-:W-:Y:S04]  /*6850*/  HMMA.16816.F32 R52, R24.reuse, R32, R52 ;  /* 0x000000201834723c */ /* 0x040fe80000001834 */
[----:B------:R-:W-:Y:S02]  /*6860*/  MUFU.EX2 R140, R140 ;  /* 0x0000008c008c7308 */ /* 0x000fe40000000800 */
[----:B---3--:R-:W-:Y:S01]  /*6870*/  HMMA.16816.F32 R100, R24, R8, R100 ;  /* 0x000000081864723c */ /* 0x008fe20000001864 */
[----:B------:R-:W-:-:S05]  /*6880*/  LOP3.LUT R33, R12, 0xff, RZ, 0xc0, !PT ;  /* 0x000000ff0c217812 */ /* 0x000fca00078ec0ff */
[----:B------:R-:W2:Y:S01]  /*6890*/  MUFU.EX2 R141, R141 ;  /* 0x0000008d008d7308 */ /* 0x000ea20000000800 */
[C---:B------:R-:W-:Y:S01]  /*68a0*/  HMMA.16816.F32 R104, R24.reuse, R10, R104 ;  /* 0x0000000a1868723c */ /* 0x040fe20000001868 */
[----:B------:R-:W-:Y:S02]  /*68b0*/  LOP3.LUT R8, R12, 0xffff, RZ, 0xc0, !PT ;  /* 0x0000ffff0c087812 */ /* 0x000fe400078ec0ff */
[----:B------:R-:W-:Y:S02]  /*68c0*/  SHF.R.U32.HI R9, RZ, 0x18, R12 ;  /* 0x00000018ff097819 */ /* 0x000fe4000001160c */
[----:B------:R-:W-:Y:S01]  /*68d0*/  SHF.R.U32.HI R8, RZ, 0x8, R8 ;  /* 0x00000008ff087819 */ /* 0x000fe20000011608 */
[----:B-1----:R-:W-:Y:S01]  /*68e0*/  HMMA.16816.F32 R108, R24, R4, R108 ;  /* 0x00000004186c723c */ /* 0x002fe2000000186c */
[----:B------:R-:W1:Y:S01]  /*68f0*/  MUFU.EX2 R144, R144 ;  /* 0x0000009000907308 */ /* 0x000e620000000800 */
[----:B------:R-:W-:Y:S02]  /*6900*/  SHF.R.U32.HI R10, RZ, 0x10, R12 ;  /* 0x00000010ff0a7819 */ /* 0x000fe4000001160c */
[----:B------:R-:W-:-:S02]  /*6910*/  SHF.R.U32.HI R12, RZ, 0x10, R207 ;  /* 0x00000010ff0c7819 */ /* 0x000fc400000116cf */
[C---:B------:R-:W-:Y:S01]  /*6920*/  HMMA.16816.F32 R96, R24.reuse, R14, R96 ;  /* 0x0000000e1860723c */ /* 0x040fe20000001860 */
[C---:B------:R-:W-:Y:S02]  /*6930*/  LOP3.LUT R4, R207.reuse, 0xffff, RZ, 0xc0, !PT ;  /* 0x0000ffffcf047812 */ /* 0x040fe400078ec0ff */
[----:B------:R-:W-:Y:S01]  /*6940*/  MUFU.EX2 R146, R146 ;  /* 0x0000009200927308 */ /* 0x000fe20000000800 */
[----:B------:R-:W-:Y:S02]  /*6950*/  LOP3.LUT R11, R207, 0xff, RZ, 0xc0, !PT ;  /* 0x000000ffcf0b7812 */ /* 0x000fe400078ec0ff */
[----:B------:R-:W-:Y:S01]  /*6960*/  LOP3.LUT R10, R10, 0xff, RZ, 0xc0, !PT ;  /* 0x000000ff0a0a7812 */ /* 0x000fe200078ec0ff */
[C---:B------:R-:W-:Y:S01]  /*6970*/  HMMA.16816.F32 R120, R24.reuse, R6, R120 ;  /* 0x000000061878723c */ /* 0x040fe20000001878 */
[----:B------:R-:W-:Y:S02]  /*6980*/  SHF.R.U32.HI R14, RZ, 0x8, R4 ;  /* 0x00000008ff0e7819 */ /* 0x000fe40000011604 */
[----:B------:R-:W-:Y:S01]  /*6990*/  SHF.R.U32.HI R5, RZ, 0x18, R207 ;  /* 0x00000018ff057819 */ /* 0x000fe200000116cf */
[----:B------:R-:W3:Y:S01]  /*69a0*/  MUFU.EX2 R221, R221 ;  /* 0x000000dd00dd7308 */ /* 0x000ee20000000800 */
[----:B------:R-:W-:Y:S01]  /*69b0*/  LOP3.LUT R4, R12, 0xff, RZ, 0xc0, !PT ;  /* 0x000000ff0c047812 */ /* 0x000fe200078ec0ff */
[----:B------:R-:W-:Y:S01]  /*69c0*/  HMMA.16816.F32 R60, R24, R28, R60 ;  /* 0x0000001c183c723c */ /* 0x000fe2000000183c */
[----:B------:R-:W-:-:S02]  /*69d0*/  PRMT R9, R10, 0x5410, R9 ;  /* 0x000054100a097816 */ /* 0x000fc40000000009 */
[----:B------:R-:W-:Y:S02]  /*69e0*/  PRMT R11, R11, 0x5410, R14 ;  /* 0x000054100b0b7816 */ /* 0x000fe4000000000e */
[----:B------:R-:W-:Y:S01]  /*69f0*/  PRMT R33, R33, 0x5410, R8 ;  /* 0x0000541021217816 */ /* 0x000fe20000000008 */
[C---:B------:R-:W-:Y:S01]  /*6a00*/  HMMA.16816.F32 R64, R24.reuse, R30, R64 ;  /* 0x0000001e1840723c */ /* 0x040fe20000001840 */
[----:B------:R-:W-:Y:S01]  /*6a10*/  PRMT R5, R4, 0x5410, R5 ;  /* 0x0000541004057816 */ /* 0x000fe20000000005 */
[----:B------:R-:W4:Y:S01]  /*6a20*/  LDSM.16.MT88.4 R28, [R188+0x11000] ;  /* 0x01100000bc1c783b */ /* 0x000f220000004200 */
[--C-:B------:R-:W-:Y:S02]  /*6a30*/  HSET2.LE.AND R4, R11, R172.reuse, PT ;  /* 0x000000ac0b047233 */ /* 0x100fe40003803000 */
[--C-:B------:R-:W-:Y:S01]  /*6a40*/  HSET2.LE.AND R7, R9, R172.reuse, PT ;  /* 0x000000ac09077233 */ /* 0x100fe20003803000 */
[C---:B------:R-:W-:Y:S01]  /*6a50*/  HMMA.16816.F32 R68, R24.reuse, R20, R68 ;  /* 0x000000141844723c */ /* 0x040fe20000001844 */
[--C-:B------:R-:W-:Y:S01]  /*6a60*/  HSET2.LE.AND R6, R33, R172.reuse, PT ;  /* 0x000000ac21067233 */ /* 0x100fe20003803000 */
[----:B------:R-:W-:Y:S01]  /*6a70*/  LDSM.16.MT88.4 R12, [R189+0xd800] ;  /* 0x00d80000bd0c783b */ /* 0x000fe20000004200 */
[----:B--2---:R-:W-:Y:S01]  /*6a80*/  F2FP.F16.F32.PACK_AB R11, R141, R140 ;  /* 0x0000008c8d0b723e */ /* 0x004fe200000000ff */
[----:B------:R-:W-:Y:S01]  /*6a90*/  FADD.FTZ R140, R140, R173 ;  /* 0x000000ad8c8c7221 */ /* 0x000fe20000010000 */
[----:B------:R-:W-:Y:S01]  /*6aa0*/  HSET2.LE.AND R5, R5, R172, PT ;  /* 0x000000ac05057233 */ /* 0x000fe20003803000 */
[C---:B------:R-:W-:Y:S01]  /*6ab0*/  HMMA.16816.F32 R72, R24.reuse, R22, R72 ;  /* 0x000000161848723c */ /* 0x040fe20000001848 */
[----:B-1----:R-:W-:Y:S01]  /*6ac0*/  F2FP.F16.F32.PACK_AB R10, R144, R143 ;  /* 0x0000008f900a723e */ /* 0x002fe200000000ff */
[----:B------:R-:W1:Y:S01]  /*6ad0*/  LDSM.16.MT88.4 R20, [R192+0xd800] ;  /* 0x00d80000c014783b */ /* 0x000e620000004200 */
[----:B------:R-:W-:Y:S01]  /*6ae0*/  F2FP.F16.F32.PACK_AB R9, R223, R142 ;  /* 0x0000008edf09723e */ /* 0x000fe200000000ff */
[----:B------:R-:W-:Y:S01]  /*6af0*/  FADD.FTZ R143, R143, R200 ;  /* 0x000000c88f8f7221 */ /* 0x000fe20000010000 */
[----:B---3--:R-:W-:Y:S01]  /*6b00*/  F2FP.F16.F32.PACK_AB R8, R221, R146 ;  /* 0x00000092dd08723e */ /* 0x008fe200000000ff */
        /* <DEDUP_REMOVED lines=8> */
[----:B------:R-:W2:Y:S01]  /*6b90*/  LDSM.16.MT88.4 R16, [R190+0xd800] ;  /* 0x00d80000be10783b */ /* 0x000ea20000004200 */
        /* <DEDUP_REMOVED lines=37> */
[C---:B------:R-:W-:Y:S06]  /*6df0*/  HMMA.16816.F32 R104, R4.reuse, R18, R104 ;  /* 0x000000120468723c */ /* 0x040fec0000001868 */
[C---:B------:R-:W-:Y:S06]  /*6e00*/  HMMA.16816.F32 R108, R4.reuse, R12, R108 ;  /* 0x0000000c046c723c */ /* 0x040fec000000186c */
[C---:B------:R-:W-:Y:S06]  /*6e10*/  HMMA.16816.F32 R120, R4.reuse, R14, R120 ;  /* 0x0000000e0478723c */ /* 0x040fec0000001878 */
[C---:B---3--:R-:W-:Y:S06]  /*6e20*/  HMMA.16816.F32 R116, R4.reuse, R8, R116 ;  /* 0x000000080474723c */ /* 0x048fec0000001874 */
[----:B------:R-:W-:Y:S01]  /*6e30*/  HMMA.16816.F32 R112, R4, R10, R112 ;  /* 0x0000000a0470723c */ /* 0x000fe20000001870 */
[----:B------:R-:W-:-:S08]  /*6e40*/  NOP ;  /* 0x0000000000007918 */ /* 0x000fd00000000000 */
[----:B------:R-:W-:-:S15]  /*6e50*/  @!P0 BRA `(.L_x_829) ;  /* 0x0000004400048947 */ /* 0x000fde0003800000 */
[----:B------:R-:W1:Y:S01]  /*6e60*/  S2R R0, SR_TID.X ;  /* 0x0000000000007919 */ /* 0x000e620000002100 */
[----:B------:R-:W-:Y:S01]  /*6e70*/  ULDC UR4, c[0x0][0x2d0] ;  /* 0x0000b40000047ab9 */ /* 0x000fe20000000800 */
[----:B------:R-:W-:Y:S01]  /*6e80*/  IMAD.WIDE.U32 R226, R2, -0x326172a9, RZ ;  /* 0xcd9e8d5702e27825 */ /* 0x000fe200078e00ff */
[----:B------:R-:W-:Y:S01]  /*6e90*/  ISETP.GE.AND P4, PT, R152, UR4, PT ;  /* 0x0000000498007c0c */ /* 0x000fe2000bf86270 */
[----:B------:R-:W-:Y:S01]  /*6ea0*/  UIADD3 UR24, UR25, 0x3f, URZ ;  /* 0x0000003f19187890 */ /* 0x000fe2000fffe03f */
[----:B------:R-:W-:Y:S01]  /*6eb0*/  MOV R211, 0x7054 ;  /* 0x0000705400d37802 */ /* 0x000fe20000000f00 */
[----:B------:R-:W-:Y:S01]  /*6ec0*/  IMAD.U32 R220, RZ, RZ, UR25 ;  /* 0x00000019ffdc7e24 */ /* 0x000fe2000f8e00ff */
[----:B------:R-:W-:Y:S01]  /*6ed0*/  LOP3.LUT R224, R227, R135, RZ, 0x3c, !PT ;  /* 0x00000087e3e07212 */ /* 0x000fe200078e3cff */
[----:B------:R-:W-:Y:S01]  /*6ee0*/  USHF.R.S32.HI UR4, URZ, 0x1f, UR24 ;  /* 0x0000001f3f047899 */ /* 0x000fe20008011418 */
[----:B------:R-:W-:Y:S01]  /*6ef0*/  IMAD.WIDE.U32 R228, R134, -0x2daee0ad, RZ ;  /* 0xd2511f5386e47825 */ /* 0x000fe200078e00ff */
[----:B------:R-:W-:Y:S01]  /*6f00*/  ULDC.64 UR8, c[0x0][0x250] ;  /* 0x0000940000087ab9 */ /* 0x000fe20000000a00 */
[----:B------:R-:W-:Y:S01]  /*6f10*/  ULDC UR11, c[0x0][0x2d0] ;  /* 0x0000b400000b7ab9 */ /* 0x000fe20000000800 */
[----:B------:R-:W-:Y:S01]  /*6f20*/  ULEA.HI UR24, UR4, UR24, URZ, 0x6 ;  /* 0x0000001804187291 */ /* 0x000fe2000f8f303f */
[----:B------:R-:W-:Y:S01]  /*6f30*/  IMAD.WIDE.U32 R224, R224, -0x2daee0ad, RZ ;  /* 0xd2511f53e0e07825 */ /* 0x000fe200078e00ff */
[----:B------:R-:W-:-:S02]  /*6f40*/  USHF.L.U64.HI UR19, UR8, 0x4, UR9 ;  /* 0x0000000408137899 */ /* 0x000fc40008010209 */
[----:B------:R-:W2:Y:S01]  /*6f50*/  @!P4 LDC.64 R206, c[0x0][0x220] ;  /* 0x00008800ffcecb82 */ /* 0x000ea20000000a00 */
[----:B------:R-:W-:Y:S02]  /*6f60*/  USHF.L.U32 UR20, UR8, 0x4, URZ ;  /* 0x0000000408147899 */ /* 0x000fe4000800063f */
[----:B------:R-:W-:Y:S01]  /*6f70*/  ULEA.HI.SX32 UR24, UR24, 0xfffffffe, 0x1a ;  /* 0xfffffffe18187891 */ /* 0x000fe2000f8fd23f */
[----:B------:R-:W-:Y:S01]  /*6f80*/  ULDC UR4, c[0x0][0x2ec] ;  /* 0x0000bb0000047ab9 */ /* 0x000fe20000000800 */
[----:B------:R-:W-:-:S03]  /*6f90*/  ULDC.64 UR6, c[0x0][0x248] ;  /* 0x0000920000067ab9 */ /* 0x000fc60000000a00 */
[----:B------:R-:W3:Y:S08]  /*6fa0*/  @!P4 LDC.64 R204, c[0x0][0x220] ;  /* 0x00008800ffcccb82 */ /* 0x000ef00000000a00 */
[----:B------:R-:W4:Y:S01]  /*6fb0*/  @!P4 LDC.64 R202, c[0x0][0x220] ;  /* 0x00008800ffcacb82 */ /* 0x000f220000000a00 */
[----:B-1----:R-:W-:-:S05]  /*6fc0*/  LOP3.LUT R0, R0, 0x3, RZ, 0xc0, !PT ;  /* 0x0000000300007812 */ /* 0x002fca00078ec0ff */
[----:B------:R-:W-:Y:S02]  /*6fd0*/  IMAD R133, R0, -0x2, R133 ;  /* 0xfffffffe00857824 */ /* 0x000fe400078e0285 */
[----:B------:R-:W1:Y:S01]  /*6fe0*/  @!P4 LDC.64 R200, c[0x0][0x220] ;  /* 0x00008800ffc8cb82 */ /* 0x000e620000000a00 */
[----:B------:R-:W-:Y:S02]  /*6ff0*/  IMAD.MOV.U32 R0, RZ, RZ, R3 ;  /* 0x000000ffff007224 */ /* 0x000fe400078e0003 */
[----:B------:R-:W-:Y:S02]  /*7000*/  IADD3 R220, R220, -UR17, R133 ;  /* 0x80000011dcdc7c10 */ /* 0x000fe4000fffe085 */
[----:B------:R-:W-:Y:S01]  /*7010*/  MOV R133, R132 ;  /* 0x0000008400857202 */ /* 0x000fe20000000f00 */
[----:B------:R-:W-:Y:S06]  /*7020*/  BRA `(.L_x_830) ;  /* 0x0000000400cc7947 */ /* 0x000fec0003800000 */
.L_x_832:
        /* <DEDUP_REMOVED lines=14> */
[----:B------:R-:W5:Y:S01]  /*7110*/  @!P4 LDC.64 R136, c[0x0][0x218] ;  /* 0x00008600ff88cb82 */ /* 0x000f620000000a00 */
[C---:B------:R-:W-:Y:S03]  /*7120*/  IADD3 R148, P6, R149.reuse, UR14, RZ ;  /* 0x0000000e95947c10 */ /* 0x040fe6000ffde0ff */
        /* <DEDUP_REMOVED lines=13> */
[----:B------:R-:W-:Y:S01]  /*7200*/  @!P4 LDGSTS.E.BYPASS.LTC128B.128 [R208+0x6000], desc[UR22][R160.64] ;  /* 0x06000000a0d0cfae */ /* 0x000fe2000b901d56 */
[C---:B-----5:R-:W-:Y:S02]  /*7210*/  @!P4 LEA R152, P1, R148.reuse, R136, 0x1 ;  /* 0x000000889498c211 */ /* 0x060fe400078208ff */
[----:B------:R-:W-:Y:S01]  /*7220*/  @!P2 LEA.HI.X R157, R149, R139, R150, 0x1, P0 ;  /* 0x0000008b959da211 */ /* 0x000fe200000f0c96 */
[----:B------:R3:W-:Y:S01]  /*7230*/  @P3 STS.128 [R208+0x8000], RZ ;  /* 0x008000ffd0003388 */ /* 0x0007e20000000c00 */
[----:B-1----:R-:W-:Y:S01]  /*7240*/  @!P3 LEA R154, P0, R148, R134, 0x1 ;  /* 0x00000086949ab211 */ /* 0x002fe200078008ff */
[----:B------:R-:W1:Y:S01]  /*7250*/  @!P2 LDC.64 R140, c[0x0][0x218] ;  /* 0x00008600ff8cab82 */ /* 0x000e620000000a00 */
[----:B------:R-:W-:Y:S01]  /*7260*/  IADD3.X R150, R150, UR13, RZ, P6, !PT ;  /* 0x0000000d96967c10 */ /* 0x000fe2000b7fe4ff */
[----:B------:R-:W-:Y:S01]  /*7270*/  @!PT LDS RZ, [RZ] ;  /* 0x00000000fffff984 */ /* 0x000fe20000000800 */
[----:B------:R-:W-:Y:S01]  /*7280*/  @!PT LDS RZ, [RZ] ;  /* 0x00000000fffff984 */ /* 0x000fe20000000800 */
[----:B------:R-:W-:Y:S01]  /*7290*/  @!PT LDS RZ, [RZ] ;  /* 0x00000000fffff984 */ /* 0x000fe20000000800 */
[----:B------:R-:W-:Y:S03]  /*72a0*/  @!P3 LDGSTS.E.BYPASS.LTC128B.128 [R208+0x8000], desc[UR22][R158.64+0x80] ;  /* 0x080000809ed0bfae */ /* 0x000fe6000b901d56 */
[C-C-:B------:R-:W-:Y:S01]  /*72b0*/  @!P4 LEA.HI.X R153, R148.reuse, R137, R150.reuse, 0x1, P1 ;  /* 0x000000899499c211 */ /* 0x140fe200008f0c96 */
[----:B------:R3:W-:Y:S01]  /*72c0*/  @P2 STS.128 [R208+0xa000], RZ ;  /* 0x00a000ffd0002388 */ /* 0x0007e20000000c00 */
[C-C-:B------:R-:W-:Y:S01]  /*72d0*/  @!P3 LEA.HI.X R155, R148.reuse, R135, R150.reuse, 0x1, P0 ;  /* 0x00000087949bb211 */ /* 0x140fe200000f0c96 */
[----:B------:R-:W4:Y:S01]  /*72e0*/  @!P4 LDC.64 R138, c[0x0][0x218] ;  /* 0x00008600ff8acb82 */ /* 0x000f220000000a00 */
[C---:B------:R-:W-:Y:S01]  /*72f0*/  @!P2 LEA R146, P0, R148.reuse, R146, 0x1 ;  /* 0x000000929492a211 */ /* 0x040fe200078008ff */
[----:B------:R-:W-:Y:S01]  /*7300*/  @!PT LDS RZ, [RZ] ;  /* 0x00000000fffff984 */ /* 0x000fe20000000800 */
[----:B------:R-:W-:Y:S01]  /*7310*/  @!PT LDS RZ, [RZ] ;  /* 0x00000000fffff984 */ /* 0x000fe20000000800 */
[----:B------:R-:W-:Y:S01]  /*7320*/  @!PT LDS RZ, [RZ] ;  /* 0x00000000fffff984 */ /* 0x000fe20000000800 */
[----:B------:R5:W-:Y:S01]  /*7330*/  @!P2 LDGSTS.E.BYPASS.LTC128B.128 [R208+0xa000], desc[UR22][R156.64+0x100] ;  /* 0x0a0001009cd0afae */ /* 0x000be2000b901d56 */
[C---:B------:R-:W-:Y:S02]  /*7340*/  IADD3 R149, P1, R148.reuse, UR14, RZ ;  /* 0x0000000e94957c10 */ /* 0x040fe4000ff3e0ff */
[----:B------:R-:W-:Y:S01]  /*7350*/  @!P2 LEA.HI.X R147, R148, R147, R150, 0x1, P0 ;  /* 0x000000939493a211 */ /* 0x000fe200000f0c96 */
[----:B------:R3:W-:Y:S01]  /*7360*/  @P4 STS.128 [R208+0x6800], RZ ;  /* 0x006800ffd0004388 */ /* 0x0007e20000000c00 */
[----:B------:R-:W-:Y:S01]  /*7370*/  IADD3.X R150, R150, UR13, RZ, P1, !PT ;  /* 0x0000000d96967c10 */ /* 0x000fe20008ffe4ff */
[----:B------:R-:W3:Y:S01]  /*7380*/  @!P3 LDC.64 R136, c[0x0][0x218] ;  /* 0x00008600ff88bb82 */ /* 0x000ee20000000a00 */
[C---:B--2---:R-:W-:Y:S01]  /*7390*/  @!P3 LEA R142, P6, R149.reuse, R142, 0x1 ;  /* 0x0000008e958eb211 */ /* 0x044fe200078c08ff */
[----:B------:R-:W-:Y:S01]  /*73a0*/  @!PT LDS RZ, [RZ] ;  /* 0x00000000fffff984 */ /* 0x000fe20000000800 */
[----:B------:R-:W-:Y:S01]  /*73b0*/  @!PT LDS RZ, [RZ] ;  /* 0x00000000fffff984 */ /* 0x000fe20000000800 */
[----:B------:R-:W-:Y:S01]  /*73c0*/  @!PT LDS RZ, [RZ] ;  /* 0x00000000fffff984 */ /* 0x000fe20000000800 */
[----:B------:R2:W-:Y:S03]  /*73d0*/  @!P4 LDGSTS.E.BYPASS.LTC128B.128 [R208+0x6800], desc[UR22][R152.64] ;  /* 0x0680000098d0cfae */ /* 0x0005e6000b901d56 */
[C-C-:B------:R-:W-:Y:S01]  /*73e0*/  @!P3 LEA.HI.X R143, R149.reuse, R143, R150.reuse, 0x1, P6 ;  /* 0x0000008f958fb211 */ /* 0x140fe200030f0c96 */
[----:B------:R2:W-:Y:S02]  /*73f0*/  @P3 STS.128 [R208+0x8800], RZ ;  /* 0x008800ffd0003388 */ /* 0x0005e40000000c00 */
[----:B------:R-:W2:Y:S01]  /*7400*/  @!P2 LDC.64 R134, c[0x0][0x218] ;  /* 0x00008600ff86ab82 */ /* 0x000ea20000000a00 */
[C---:B-1----:R-:W-:Y:S01]  /*7410*/  @!P2 LEA R140, P1, R149.reuse, R140, 0x1 ;  /* 0x0000008c958ca211 */ /* 0x042fe200078208ff */
[----:B------:R-:W-:Y:S01]  /*7420*/  @!PT LDS RZ, [RZ] ;  /* 0x00000000fffff984 */ /* 0x000fe20000000800 */
[----:B------:R-:W-:Y:S01]  /*7430*/  @!PT LDS RZ, [RZ] ;  /* 0x00000000fffff984 */ /* 0x000fe20000000800 */
[----:B------:R-:W-:Y:S01]  /*7440*/  @!PT LDS RZ, [RZ] ;  /* 0x00000000fffff984 */ /* 0x000fe20000000800 */
[----:B------:R1:W-:Y:S03]  /*7450*/  @!P3 LDGSTS.E.BYPASS.LTC128B.128 [R208+0x8800], desc[UR22][R154.64+0x80] ;  /* 0x088000809ad0bfae */ /* 0x0003e6000b901d56 */
[C-C-:B------:R-:W-:Y:S01]  /*7460*/  @!P2 LEA.HI.X R141, R149.reuse, R141, R150.reuse, 0x1, P1 ;  /* 0x0000008d958da211 */ /* 0x140fe200008f0c96 */
[----:B------:R1:W-:Y:S04]  /*7470*/  @P2 STS.128 [R208+0xa800], RZ ;  /* 0x00a800ffd0002388 */ /* 0x0003e80000000c00 */
[----:B------:R-:W-:Y:S01]  /*7480*/  @!PT LDS RZ, [RZ] ;  /* 0x00000000fffff984 */ /* 0x000fe20000000800 */
[----:B------:R-:W-:Y:S01]  /*7490*/  @!PT LDS RZ, [RZ] ;  /* 0x00000000fffff984 */ /* 0x000fe20000000800 */
[----:B------:R-:W-:Y:S01]  /*74a0*/  @!PT LDS RZ, [RZ] ;  /* 0x00000000fffff984 */ /* 0x000fe20000000800 */
[----:B------:R1:W-:Y:S01]  /*74b0*/  @!P2 LDGSTS.E.BYPASS.LTC128B.128 [R208+0xa800], desc[UR22][R146.64+0x100] ;  /* 0x0a80010092d0afae */ /* 0x0003e2000b901d56 */
[C---:B-----5:R-:W-:Y:S03]  /*74c0*/  @!P4 LEA R156, P0, R149.reuse, R144, 0x1 ;  /* 0x00000090959cc211 */ /* 0x060fe600078008ff */
[----:B------:R1:W-:Y:S01]  /*74d0*/  @P4 STS.128 [R208+0x7000], RZ ;  /* 0x007000ffd0004388 */ /* 0x0003e20000000c00 */
[C---:B------:R-:W-:Y:S02]  /*74e0*/  @!P4 LEA.HI.X R157, R149.reuse, R145, R150, 0x1, P0 ;  /* 0x00000091959dc211 */ /* 0x040fe400000f0c96 */
[----:B------:R-:W-:Y:S03]  /*74f0*/  IADD3 R144, P0, R149, UR14, RZ ;  /* 0x0000000e95907c10 */ /* 0x000fe6000ff1e0ff */
[----:B------:R-:W-:Y:S01]  /*7500*/  @!PT LDS RZ, [RZ] ;  /* 0x00000000fffff984 */ /* 0x000fe20000000800 */
[----:B------:R-:W-:Y:S01]  /*7510*/  @!PT LDS RZ, [RZ] ;  /* 0x00000000fffff984 */ /* 0x000fe20000000800 */
[----:B------:R-:W-:Y:S01]  /*7520*/  @!PT LDS RZ, [RZ] ;  /* 0x00000000fffff984 */ /* 0x000fe20000000800 */
[----:B------:R1:W-:Y:S01]  /*7530*/  @!P4 LDGSTS.E.BYPASS.LTC128B.128 [R208+0x7000], desc[UR22][R156.64] ;  /* 0x070000009cd0cfae */ /* 0x0003e2000b901d56 */
[C---:B----4-:R-:W-:Y:S02]  /*7540*/  @!P4 LEA R138, P6, R144.reuse, R138, 0x1 ;  /* 0x0000008a908ac211 */ /* 0x050fe400078c08ff */
[----:B---3--:R-:W-:Y:S01]  /*7550*/  @!P3 LEA R136, P1, R144, R136, 0x1 ;  /* 0x000000889088b211 */ /* 0x008fe200078208ff */
[----:B------:R1:W-:Y:S01]  /*7560*/  @P3 STS.128 [R208+0x9000], RZ ;  /* 0x009000ffd0003388 */ /* 0x0003e20000000c00 */
[----:B------:R-:W-:Y:S02]  /*7570*/  IADD3.X R150, R150, UR13, RZ, P0, !PT ;  /* 0x0000000d96967c10 */ /* 0x000fe400087fe4ff */
[C---:B--2---:R-:W-:Y:S01]  /*7580*/  @!P2 LEA R134, P0, R144.reuse, R134, 0x1 ;  /* 0x000000869086a211 */ /* 0x044fe200078008ff */
[----:B------:R-:W-:Y:S01]  /*7590*/  @!PT LDS RZ, [RZ] ;  /* 0x00000000fffff984 */ /* 0x000fe20000000800 */
[----:B------:R-:W-:Y:S01]  /*75a0*/  @!PT LDS RZ, [RZ] ;  /* 0x00000000fffff984 */ /* 0x000fe20000000800 */
[----:B------:R-:W-:Y:S01]  /*75b0*/  @!PT LDS RZ, [RZ] ;  /* 0x00000000fffff984 */ /* 0x000fe20000000800 */
[----:B------:R1:W-:Y:S01]  /*75c0*/  @!P3 LDGSTS.E.BYPASS.LTC128B.128 [R208+0x9000], desc[UR22][R142.64+0x80] ;  /* 0x090000808ed0bfae */ /* 0x0003e2000b901d56 */
[C-C-:B------:R-:W-:Y:S02]  /*75d0*/  @!P4 LEA.HI.X R139, R144.reuse, R139, R150.reuse, 0x1, P6 ;  /* 0x0000008b908bc211 */ /* 0x140fe400030f0c96 */
        /* <DEDUP_REMOVED lines=24> */
.L_x_830:
[----:B------:R-:W-:Y:S01]  /*7760*/  ISETP.GE.AND P3, PT, R210, UR11, PT ;  /* 0x0000000bd2007c0c */ /* 0x000fe2000bf66270 */
[----:B------:R-:W-:Y:S01]  /*7770*/  USHF.R.S32.HI UR18, URZ, 0x1f, UR24 ;  /* 0x0000001f3f127899 */ /* 0x000fe20008011418 */
[----:B------:R-:W-:Y:S01]  /*7780*/  ISETP.GE.AND P2, PT, R209, UR11, PT ;  /* 0x0000000bd1007c0c */ /* 0x000fe2000bf46270 */
[----:B------:R-:W-:Y:S04]  /*7790*/  DEPBAR.LE SB0, 0x0 ;  /* 0x000080000000791a */ /* 0x000fe80000000000 */
[----:B------:R-:W-:Y:S01]  /*77a0*/  BAR.SYNC.DEFER_BLOCKING 0x0 ;  /* 0x0000000000007b1d */ /* 0x000fe20000010000 */
[----:B------:R-:W-:Y:S02]  /*77b0*/  UIMAD UR18, UR18, UR8, URZ ;  /* 0x00000008121272a4 */ /* 0x000fe4000f8e023f */
[----:B------:R-:W-:Y:S02]  /*77c0*/  UIMAD.WIDE.U32 UR26, UR24, UR8, URZ ;  /* 0x00000008181a72a5 */ /* 0x000fe4000f8e003f */
[----:B------:R-:W-:Y:S04]  /*77d0*/  UIMAD UR18, UR24, UR9, UR18 ;  /* 0x00000009181272a4 */ /* 0x000fe8000f8e0212 */
[----:B------:R-:W-:Y:S01]  /*77e0*/  UIADD3 UR18, UR27, UR18, URZ ;  /* 0x000000121b127290 */ /* 0x000fe2000fffe03f */
[----:B------:R-:W-:Y:S02]  /*77f0*/  IMAD.U32 R2, RZ, RZ, UR26 ;  /* 0x0000001aff027e24 */ /* 0x000fe4000f8e00ff */
[----:B------:R-:W-:Y:S03]  /*7800*/  IMAD.U32 R3, RZ, RZ, UR27 ;  /* 0x0000001bff037e24 */ /* 0x000fe6000f8e00ff */
[----:B------:R-:W-:Y:S01]  /*7810*/  IMAD.U32 R222, RZ, RZ, UR18 ;  /* 0x00000012ffde7e24 */ /* 0x000fe2000f8e00ff */
[C---:B------:R-:W-:Y:S04]  /*7820*/  LEA R175, P0, R2.reuse, R212, 0x6 ;  /* 0x000000d402af7211 */ /* 0x040fe800078030ff */
[----:B------:R-:W-:Y:S02]  /*7830*/  LEA.HI.X R222, R2, R199, R222, 0x6, P0 ;  /* 0x000000c702de7211 */ /* 0x000fe400000f34de */
[C---:B--2---:R-:W-:Y:S01]  /*7840*/  @!P4 LEA R240, P1, R175.reuse, R206, 0x1 ;  /* 0x000000ceaff0c211 */ /* 0x044fe200078208ff */
[----:B------:R-:W-:Y:S01]  /*7850*/  @P4 STS.128 [R208+0xc000], RZ ;  /* 0x00c000ffd0004388 */ /* 0x000fe20000000c00 */
[----:B------:R-:W2:Y:S02]  /*7860*/  @!P3 LDC.64 R172, c[0x0][0x220] ;  /* 0x00008800ffacbb82 */ /* 0x000ea40000000a00 */
[C-C-:B------:R-:W-:Y:S02]  /*7870*/  @!P4 LEA.HI.X R241, R175.reuse, R207, R222.reuse, 0x1, P1 ;  /* 0x000000cfaff1c211 */ /* 0x140fe400008f0cde */
[C---:B------:R-:W-:Y:S03]  /*7880*/  IADD3 R132, P5, R175.reuse, UR20, RZ ;  /* 0x00000014af847c10 */ /* 0x040fe6000ffbe0ff */
[----:B------:R-:W-:Y:S01]  /*7890*/  @!PT LDS RZ, [RZ] ;  /* 0x00000000fffff984 */ /* 0x000fe20000000800 */
[----:B------:R-:W-:Y:S01]  /*78a0*/  @!PT LDS RZ, [RZ] ;  /* 0x00000000fffff984 */ /* 0x000fe20000000800 */
[----:B------:R-:W-:Y:S01]  /*78b0*/  @!PT LDS RZ, [RZ] ;  /* 0x00000000fffff984 */ /* 0x000fe20000000800 */
[----:B------:R-:W-:Y:S01]  /*78c0*/  @!P4 LDGSTS.E.BYPASS.LTC128B.128 [R208+0xc000], desc[UR22][R240.64] ;  /* 0x0c000000f0d0cfae */ /* 0x000fe2000b901d56 */
[----:B---3--:R-:W-:Y:S01]  /*78d0*/  @!P4 LEA R236, P1, R132, R204, 0x1 ;  /* 0x000000cc84ecc211 */ /* 0x008fe200078208ff */
[----:B------:R-:W3:Y:S02]  /*78e0*/  @!P2 LDC.64 R134, c[0x0][0x220] ;  /* 0x00008800ff86ab82 */ /* 0x000ee40000000a00 */
[----:B------:R-:W-:Y:S06]  /*78f0*/  @P3 STS.128 [R208+0xe000], RZ ;  /* 0x00e000ffd0003388 */ /* 0x000fec0000000c00 */
[----:B------:R-:W5:Y:S08]  /*7900*/  @!P3 LDC.64 R2, c[0x0][0x220] ;  /* 0x00008800ff02bb82 */ /* 0x000f700000000a00 */
[----:B------:R-:W4:Y:S01]  /*7910*/  @!P2 LDC.64 R230, c[0x0][0x220] ;  /* 0x00008800ffe6ab82 */ /* 0x000f220000000a00 */
        /* <DEDUP_REMOVED lines=8> */
[----:B------:R-:W-:Y:S03]  /*79a0*/  @!P2 LEA.HI.X R239, R175, R135, R222, 0x1, P0 ;  /* 0x00000087afefa211 */ /* 0x000fe600000f0cde */
[----:B------:R-:W-:Y:S01]  /*79b0*/  @P2 STS.128 [R208+0x10000], RZ ;  /* 0x010000ffd0002388 */ /* 0x000fe20000000c00 */
[----:B------:R-:W-:Y:S01]  /*79c0*/  IADD3.X R222, R222, UR19, RZ, P5, !PT ;  /* 0x00000013dede7c10 */ /* 0x000fe2000affe4ff */
[----:B------:R-:W1:Y:S02]  /*79d0*/  @!P3 LDC.64 R174, c[0x0][0x220] ;  /* 0x00008800ffaebb82 */ /* 0x000e640000000a00 */
        /* <DEDUP_REMOVED lines=12> */
[C---:B----4-:R-:W-:Y:S01]  /*7aa0*/  @!P2 LEA R230, P0, R132.reuse, R230, 0x1 ;  /* 0x000000e684e6a211 */ /* 0x050fe200078008ff */
[----:B------:R-:W4:Y:S02]  /*7ab0*/  @!P3 LDC.64 R134, c[0x0][0x220] ;  /* 0x00008800ff86bb82 */ /* 0x000f240000000a00 */
[----:B------:R-:W-:Y:S01]  /*7ac0*/  @P3 STS.128 [R208+0xe800], RZ ;  /* 0x00e800ffd0003388 */ /* 0x000fe20000000c00 */
[C---:B------:R-:W-:Y:S03]  /*7ad0*/  @!P2 LEA.HI.X R231, R132.reuse, R231, R222, 0x1, P0 ;  /* 0x000000e784e7a211 */ /* 0x040fe600000f0cde */
[----:B------:R-:W-:Y:S01]  /*7ae0*/  @!PT LDS RZ, [RZ] ;  /* 0x00000000fffff984 */ /* 0x000fe20000000800 */
[----:B------:R-:W-:Y:S01]  /*7af0*/  @!PT LDS RZ, [RZ] ;  /* 0x00000000fffff984 */ /* 0x000fe20000000800 */
[----:B------:R-:W-:Y:S01]  /*7b00*/  @!PT LDS RZ, [RZ] ;  /* 0x00000000fffff984 */ /* 0x000fe20000000800 */
[----:B------:R-:W-:Y:S02]  /*7b10*/  @!P3 LDGSTS.E.BYPASS.LTC128B.128 [R208+0xe800], desc[UR22][R234.64+0x80] ;  /* 0x0e800080ead0bfae */ /* 0x000fe4000b901d56 */
[----:B------:R-:W5:Y:S01]  /*7b20*/  @!P2 LDC.64 R2, c[0x0][0x220] ;  /* 0x00008800ff02ab82 */ /* 0x000f620000000a00 */
[----:B---3--:R-:W-:Y:S01]  /*7b30*/  IADD3 R232, P1, R132, UR20, RZ ;  /* 0x0000001484e87c10 */ /* 0x008fe2000ff3e0ff */
[----:B------:R-:W-:Y:S03]  /*7b40*/  @P2 STS.128 [R208+0x10800], RZ ;  /* 0x010800ffd0002388 */ /* 0x000fe60000000c00 */
[----:B------:R-:W-:Y:S01]  /*7b50*/  @!P4 LEA R240, P0, R232, R202, 0x1 ;  /* 0x000000cae8f0c211 */ /* 0x000fe200078008ff */
[----:B------:R-:W-:Y:S01]  /*7b60*/  @!PT LDS RZ, [RZ] ;  /* 0x00000000fffff984 */ /* 0x000fe20000000800 */
[----:B------:R-:W-:Y:S01]  /*7b70*/  @!PT LDS RZ, [RZ] ;  /* 0x00000000fffff984 */ /* 0x000fe20000000800 */
[----:B------:R-:W-:Y:S01]  /*7b80*/  @!PT LDS RZ, [RZ] ;  /* 0x00000000fffff984 */ /* 0x000fe20000000800 */
[----:B------:R-:W-:Y:S01]  /*7b90*/  @!P2 LDGSTS.E.BYPASS.LTC128B.128 [R208+0x10800], desc[UR22][R230.64+0x100] ;  /* 0x10800100e6d0afae */ /* 0x000fe2000b901d56 */
[----:B------:R-:W-:Y:S02]  /*7ba0*/  IADD3.X R222, R222, UR19, RZ, P1, !PT ;  /* 0x00000013dede7c10 */ /* 0x000fe40008ffe4ff */
[C---:B-1----:R-:W-:Y:S01]  /*7bb0*/  @!P3 LEA R174, P1, R232.reuse, R174, 0x1 ;  /* 0x000000aee8aeb211 */ /* 0x042fe200078208ff */
[----:B------:R-:W-:Y:S01]  /*7bc0*/  @P4 STS.128 [R208+0xd000], RZ ;  /* 0x00d000ffd0004388 */ /* 0x000fe20000000c00 */
[C-C-:B------:R-:W-:Y:S02]  /*7bd0*/  @!P4 LEA.HI.X R241, R232.reuse, R203, R222.reuse, 0x1, P0 ;  /* 0x000000cbe8f1c211 */ /* 0x140fe400000f0cde */
[C-C-:B------:R-:W-:Y:S02]  /*7be0*/  @!P3 LEA.HI.X R175, R232.reuse, R175, R222.reuse, 0x1, P1 ;  /* 0x000000afe8afb211 */ /* 0x140fe400008f0cde */
[C---:B--2---:R-:W-:Y:S01]  /*7bf0*/  @!P2 LEA R172, P0, R232.reuse, R172, 0x1 ;  /* 0x000000ace8aca211 */ /* 0x044fe200078008ff */
        /* <DEDUP_REMOVED lines=13> */
[C---:B----4-:R-:W-:Y:S02]  /*7cd0*/  @!P3 LEA R134, P1, R132.reuse, R134, 0x1 ;  /* 0x000000868486b211 */ /* 0x050fe400078208ff */
[C-C-:B------:R-:W-:Y:S01]  /*7ce0*/  @!P4 LEA.HI.X R233, R132.reuse, R201, R222.reuse, 0x1, P5 ;  /* 0x000000c984e9c211 */ /* 0x140fe200028f0cde */
[----:B------:R-:W-:Y:S01]  /*7cf0*/  @P2 STS.128 [R208+0x11000], RZ ;  /* 0x011000ffd0002388 */ /* 0x000fe20000000c00 */
[C-C-:B------:R-:W-:Y:S02]  /*7d00*/  @!P3 LEA.HI.X R135, R132.reuse, R135, R222.reuse, 0x1, P1 ;  /* 0x000000878487b211 */ /* 0x140fe400008f0cde */
[C---:B-----5:R-:W-:Y:S01]  /*7d10*/  @!P2 LEA R2, P0, R132.reuse, R2, 0x1 ;  /* 0x000000028402a211 */ /* 0x060fe200078008ff */
[----:B------:R-:W-:Y:S01]  /*7d20*/  @!PT LDS RZ, [RZ] ;  /* 0x00000000fffff984 */ /* 0x000fe20000000800 */
[----:B------:R-:W-:Y:S01]  /*7d30*/  @!PT LDS RZ, [RZ] ;  /* 0x00000000fffff984 */ /* 0x000fe20000000800 */
[----:B------:R-:W-:Y:S01]  /*7d40*/  @!PT LDS RZ, [RZ] ;  /* 0x00000000fffff984 */ /* 0x000fe20000000800 */
[----:B------:R1:W-:Y:S03]  /*7d50*/  @!P2 LDGSTS.E.BYPASS.LTC128B.128 [R208+0x11000], desc[UR22][R172.64+0x100] ;  /* 0x11000100acd0afae */ /* 0x0003e6000b901d56 */
[----:B------:R-:W-:Y:S01]  /*7d60*/  @!P2 LEA.HI.X R3, R132, R3, R222, 0x1, P0 ;  /* 0x000000038403a211 */ /* 0x000fe200000f0cde */
[----:B------:R-:W-:Y:S04]  /*7d70*/  @P4 STS.128 [R208+0xd800], RZ ;  /* 0x00d800ffd0004388 */ /* 0x000fe80000000c00 */
[----:B------:R-:W-:Y:S01]  /*7d80*/  @!PT LDS RZ, [RZ] ;  /* 0x00000000fffff984 */ /* 0x000fe20000000800 */
[----:B------:R-:W-:Y:S01]  /*7d90*/  @!PT LDS RZ, [RZ] ;  /* 0x00000000fffff984 */ /* 0x000fe20000000800 */
[----:B------:R-:W-:Y:S01]  /*7da0*/  @!PT LDS RZ, [RZ] ;  /* 0x00000000fffff984 */ /* 0x000fe20000000800 */
[----:B------:R2:W-:Y:S04]  /*7db0*/  @!P4 LDGSTS.E.BYPASS.LTC128B.128 [R208+0xd800], desc[UR22][R232.64] ;  /* 0x0d800000e8d0cfae */ /* 0x0005e8000b901d56 */
        /* <DEDUP_REMOVED lines=11> */
[----:B------:R-:W4:Y:S04]  /*7e70*/  LDSM.16.M88.4 R140, [R197+0x6000] ;  /* 0x00600000c58c783b */ /* 0x000f280000000200 */
[----:B------:R-:W5:Y:S04]  /*7e80*/  LDSM.16.M88.4 R144, [R197+0x6800] ;  /* 0x00680000c590783b */ /* 0x000f680000000200 */
[----:B------:R-:W2:Y:S04]  /*7e90*/  LDSM.16.M88.4 R148, [R197+0x7000] ;  /* 0x00700000c594783b */ /* 0x000ea80000000200 */
[----:B------:R-:W3:Y:S04]  /*7ea0*/  LDSM.16.M88.4 R152, [R197+0x7800] ;  /* 0x00780000c598783b */ /* 0x000ee80000000200 */
[----:B------:R-:W0:Y:S04]  /*7eb0*/  LDGDEPBAR ;  /* 0x00000000000079af */ /* 0x000e280000000000 */
[----:B------:R-:W-:Y:S04]  /*7ec0*/  LDSM.16.M88.4 R156, [R196] ;  /* 0x00000000c49c783b */ /* 0x000fe80000000200 */
[----:B------:R-:W3:Y:S04]  /*7ed0*/  LDSM.16.M88.4 R160, [R195] ;  /* 0x00000000c3a0783b */ /* 0x000ee80000000200 */
[----:B------:R-:W3:Y:S04]  /*7ee0*/  LDSM.16.M88.4 R164, [R187] ;  /* 0x00000000bba4783b */ /* 0x000ee80000000200 */
[----:B------:R-:W3:Y:S04]  /*7ef0*/  LDSM.16.M88.4 R168, [R186] ;  /* 0x00000000baa8783b */ /* 0x000ee80000000200 */
[----:B-1----:R-:W-:Y:S01]  /*7f00*/  LDSM.16.M88.4 R172, [R197+0xa000] ;  /* 0x00a00000c5ac783b */ /* 0x002fe20000000200 */
[C---:B----4-:R-:W-:Y:S06]  /*7f10*/  HMMA.16816.F32 R4, R136.reuse, R140, RZ ;  /* 0x0000008c8804723c */ /* 0x050fec00000018ff */
[C---:B------:R-:W-:Y:S01]  /*7f20*/  HMMA.16816.F32 R8, R136.reuse, R142, RZ ;  /* 0x0000008e8808723c */ /* 0x040fe200000018ff */
[----:B------:R-:W1:Y:S05]  /*7f30*/  LDSM.16.M88.4 R140, [R185] ;  /* 0x00000000b98c783b */ /* 0x000e6a0000000200 */
[C---:B-----5:R-:W-:Y:S06]  /*7f40*/  HMMA.16816.F32 R12, R136.reuse, R144, RZ ;  /* 0x00000090880c723c */ /* 0x060fec00000018ff */
[C---:B------:R-:W-:Y:S01]  /*7f50*/  HMMA.16816.F32 R16, R136.reuse, R146, RZ ;  /* 0x000000928810723c */ /* 0x040fe200000018ff */
[----:B------:R-:W-:Y:S05]  /*7f60*/  LDSM.16.M88.4 R144, [R194] ;  /* 0x00000000c290783b */ /* 0x000fea0000000200 */
[C---:B--2---:R-:W-:Y:S06]  /*7f70*/  HMMA.16816.F32 R20, R136.reuse, R148, RZ ;  /* 0x000000948814723c */ /* 0x044fec00000018ff */
[C---:B------:R-:W-:Y:S01]  /*7f80*/  HMMA.16816.F32 R24, R136.reuse, R150, RZ ;  /* 0x000000968818723c */ /* 0x040fe200000018ff */
[----:B------:R-:W2:Y:S05]  /*7f90*/  LDSM.16.M88.4 R148, [R191+0x6000] ;  /* 0x00600000bf94783b */ /* 0x000eaa0000000200 */
[C---:B---3--:R-:W-:Y:S06]  /*7fa0*/  HMMA.16816.F32 R28, R136.reuse, R152, RZ ;  /* 0x00000098881c723c */ /* 0x048fec00000018ff */
[----:B------:R-:W-:Y:S01]  /*7fb0*/  HMMA.16816.F32 R32, R136, R154, RZ ;  /* 0x0000009a8820723c */ /* 0x000fe200000018ff */
[----:B------:R-:W3:Y:S04]  /*7fc0*/  LDSM.16.M88.4 R136, [R191+0x6800] ;  /* 0x00680000bf88783b */ /* 0x000ee80000000200 */
[----:B------:R-:W4:Y:S01]  /*7fd0*/  LDSM.16.M88.4 R152, [R191+0x7000] ;  /* 0x00700000bf98783b */ /* 0x000f220000000200 */
[C---:B------:R-:W-:Y:S06]  /*7fe0*/  HMMA.16816.F32 R4, R156.reuse, R160, R4 ;  /* 0x000000a09c04723c */ /* 0x040fec0000001804 */
[C---:B------:R-:W-:Y:S01]  /*7ff0*/  HMMA.16816.F32 R8, R156.reuse, R162, R8 ;  /* 0x000000a29c08723c */ /* 0x040fe20000001808 */
[----:B------:R-:W5:Y:S05]  /*8000*/  LDSM.16.M88.4 R160, [R191+0x7800] ;  /* 0x00780000bfa0783b */ /* 0x000f6a0000000200 */
[C---:B------:R-:W-:Y:S06]  /*8010*/  HMMA.16816.F32 R12, R156.reuse, R164, R12 ;  /* 0x000000a49c0c723c */ /* 0x040fec000000180c */
[C---:B------:R-:W-:Y:S01]  /*8020*/  HMMA.16816.F32 R16, R156.reuse, R166, R16 ;  /* 0x000000a69c10723c */ /* 0x040fe20000001810 */
[----:B------:R-:W-:Y:S05]  /*8030*/  LDSM.16.M88.4 R164, [R193] ;  /* 0x00000000c1a4783b */ /* 0x000fea0000000200 */
[C---:B------:R-:W-:Y:S06]  /*8040*/  HMMA.16816.F32 R20, R156.reuse, R168, R20 ;  /* 0x000000a89c14723c */ /* 0x040fec0000001814 */
[C---:B------:R-:W-:Y:S01]  /*8050*/  HMMA.16816.F32 R24, R156.reuse, R170, R24 ;  /* 0x000000aa9c18723c */ /* 0x040fe20000001818 */
[----:B------:R-:W5:Y:S05]  /*8060*/  LDSM.16.M88.4 R168, [R184] ;  /* 0x00000000b8a8783b */ /* 0x000f6a0000000200 */
[C---:B-1----:R-:W-:Y:S06]  /*8070*/  HMMA.16816.F32 R28, R156.reuse, R140, R28 ;  /* 0x0000008c9c1c723c */ /* 0x042fec000000181c */
[----:B------:R-:W-:Y:S01]  /*8080*/  HMMA.16816.F32 R32, R156, R142, R32 ;  /* 0x0000008e9c20723c */ /* 0x000fe20000001820 */
[----:B------:R-:W1:Y:S04]  /*8090*/  LDSM.16.M88.4 R140, [R184+0x800] ;  /* 0x00080000b88c783b */ /* 0x000e680000000200 */
[----:B------:R-:W-:Y:S01]  /*80a0*/  LDSM.16.M88.4 R156, [R197+0x8000] ;  /* 0x00800000c59c783b */ /* 0x000fe20000000200 */
[C---:B--2---:R-:W-:Y:S06]  /*80b0*/  HMMA.16816.F32 R4, R144.reuse, R148, R4 ;  /* 0x000000949004723c */ /* 0x044fec0000001804 */
        /* <DEDUP_REMOVED lines=12> */
[C---:B------:R-:W-:Y:S06]  /*8180*/  HMMA.16816.F32 R4, R164.reuse, R168, R4 ;  /* 0x000000a8a404723c */ /* 0x040fec0000001804 */
[C---:B------:R-:W-:Y:S01]  /*8190*/  HMMA.16816.F32 R8, R164.reuse, R170, R8 ;  /* 0x000000aaa408723c */ /* 0x040fe20000001808 */
[----:B------:R-:W-:Y:S05]  /*81a0*/  LDSM.16.M88.4 R168, [R183] ;  /* 0x00000000b7a8783b */ /* 0x000fea0000000200 */
[C---:B-1----:R-:W-:Y:S06]  /*81b0*/  HMMA.16816.F32 R12, R164.reuse, R140, R12 ;  /* 0x0000008ca40c723c */ /* 0x042fec000000180c */
[C---:B------:R-:W-:Y:S01]  /*81c0*/  HMMA.16816.F32 R16, R164.reuse, R142, R16 ;  /* 0x0000008ea410723c */ /* 0x040fe20000001810 */
[----:B------:R-:W1:Y:S05]  /*81d0*/  LDSM.16.M88.4 R140, [R197+0x9800] ;  /* 0x00980000c58c783b */ /* 0x000e6a0000000200 */
[C---:B--2---:R-:W-:Y:S06]  /*81e0*/  HMMA.16816.F32 R20, R164.reuse, R148, R20 ;  /* 0x00000094a414723c */ /* 0x044fec0000001814 */
[C---:B------:R-:W-:Y:S01]  /*81f0*/  HMMA.16816.F32 R24, R164.reuse, R150, R24 ;  /* 0x00000096a418723c */ /* 0x040fe20000001818 */
[----:B------:R-:W2:Y:S05]  /*8200*/  LDSM.16.M88.4 R148, [R196+0x2000] ;  /* 0x00200000c494783b */ /* 0x000eaa0000000200 */
[C---:B---3--:R-:W-:Y:S06]  /*8210*/  HMMA.16816.F32 R28, R164.reuse, R136, R28 ;  /* 0x00000088a41c723c */ /* 0x048fec000000181c */
[----:B------:R-:W-:Y:S01]  /*8220*/  HMMA.16816.F32 R32, R164, R138, R32 ;  /* 0x0000008aa420723c */ /* 0x000fe20000001820 */
[----:B------:R-:W3:Y:S04]  /*8230*/  LDSM.16.M88.4 R136, [R182] ;  /* 0x00000000b688783b */ /* 0x000ee80000000200 */
[----:B------:R-:W-:Y:S01]  /*8240*/  LDSM.16.M88.4 R164, [R191+0x8000] ;  /* 0x00800000bfa4783b */ /* 0x000fe20000000200 */
[C---:B----4-:R-:W-:Y:S06]  /*8250*/  HMMA.16816.F32 R4, R152.reuse, R156, R4 ;  /* 0x0000009c9804723c */ /* 0x050fec0000001804 */
[C---:B------:R-:W-:Y:S01]  /*8260*/  HMMA.16816.F32 R8, R152.reuse, R158, R8 ;  /* 0x0000009e9808723c */ /* 0x040fe20000001808 */
[----:B------:R-:W4:Y:S05]  /*8270*/  LDSM.16.M88.4 R156, [R181] ;  /* 0x00000000b59c783b */ /* 0x000f2a0000000200 */
[C---:B-----5:R-:W-:Y:S06]  /*8280*/  HMMA.16816.F32 R12, R152.reuse, R144, R12 ;  /* 0x00000090980c723c */ /* 0x060fec000000180c */
[C---:B------:R-:W-:Y:S01]  /*8290*/  HMMA.16816.F32 R16, R152.reuse, R146, R16 ;  /* 0x000000929810723c */ /* 0x040fe20000001810 */
[----:B------:R-:W5:Y:S05]  /*82a0*/  LDSM.16.M88.4 R144, [R180] ;  /* 0x00000000b490783b */ /* 0x000f6a0000000200 */
[C---:B------:R-:W-:Y:S06]  /*82b0*/  HMMA.16816.F32 R20, R152.reuse, R160, R20 ;  /* 0x000000a09814723c */ /* 0x040fec0000001814 */
[C---:B------:R-:W-:Y:S01]  /*82c0*/  HMMA.16816.F32 R24, R152.reuse, R162, R24 ;  /* 0x000000a29818723c */ /* 0x040fe20000001818 */
[----:B------:R-:W5:Y:S05]  /*82d0*/  LDSM.16.M88.4 R160, [R194+0x2000] ;  /* 0x00200000c2a0783b */ /* 0x000f6a0000000200 */
[C---:B-1----:R-:W-:Y:S06]  /*82e0*/  HMMA.16816.F32 R28, R152.reuse, R140, R28 ;  /* 0x0000008c981c723c */ /* 0x042fec000000181c */
[----:B------:R-:W-:Y:S01]  /*82f0*/  HMMA.16816.F32 R32, R152, R142, R32 ;  /* 0x0000008e9820723c */ /* 0x000fe20000001820 */
[----:B------:R-:W1:Y:S04]  /*8300*/  LDSM.16.M88.4 R140, [R191+0x8800] ;  /* 0x00880000bf8c783b */ /* 0x000e680000000200 */
[----:B------:R-:W1:Y:S01]  /*8310*/  LDSM.16.M88.4 R152, [R191+0x9000] ;  /* 0x00900000bf98783b */ /* 0x000e620000000200 */
[C---:B--2---:R-:W-:Y:S06]  /*8320*/  HMMA.16816.F32 R4, R148.reuse, R168, R4 ;  /* 0x000000a89404723c */ /* 0x044fec0000001804 */
        /* <DEDUP_REMOVED lines=20> */
[----:B------:R-:W5:Y:S05]  /*8470*/  LDSM.16.M88.4 R152, [R197+0xa800] ;  /* 0x00a80000c598783b */ /* 0x000f6a0000000200 */
[C---:B--2---:R-:W-:Y:S06]  /*8480*/  HMMA.16816.F32 R28, R160.reuse, R136, R28 ;  /* 0x00000088a01c723c */ /* 0x044fec000000181c */
[----:B------:R-:W-:Y:S01]  /*8490*/  HMMA.16816.F32 R32, R160, R138, R32 ;  /* 0x0000008aa020723c */ /* 0x000fe20000001820 */
[----:B------:R-:W2:Y:S04]  /*84a0*/  LDSM.16.M88.4 R136, [R197+0xb000] ;  /* 0x00b00000c588783b */ /* 0x000ea80000000200 */
[----:B------:R-:W2:Y:S01]  /*84b0*/  LDSM.16.M88.4 R160, [R197+0xb800] ;  /* 0x00b80000c5a0783b */ /* 0x000ea20000000200 */
[C---:B---3--:R-:W-:Y:S06]  /*84c0*/  HMMA.16816.F32 R4, R156.reuse, R168, R4 ;  /* 0x000000a89c04723c */ /* 0x048fec0000001804 */
[C---:B------:R-:W-:Y:S01]  /*84d0*/  HMMA.16816.F32 R8, R156.reuse, R170, R8 ;  /* 0x000000aa9c08723c */ /* 0x040fe20000001808 */
[----:B------:R-:W-:Y:S05]  /*84e0*/  LDSM.16.M88.4 R168, [R191+0xa000] ;  /* 0x00a00000bfa8783b */ /* 0x000fea0000000200 */
[C---:B----4-:R-:W-:Y:S06]  /*84f0*/  HMMA.16816.F32 R12, R156.reuse, R144, R12 ;  /* 0x000000909c0c723c */ /* 0x050fec000000180c */
[C---:B------:R-:W-:Y:S01]  /*8500*/  HMMA.16816.F32 R16, R156.reuse, R146, R16 ;  /* 0x000000929c10723c */ /* 0x040fe20000001810 */
[----:B------:R-:W-:Y:S05]  /*8510*/  LDSM.16.M88.4 R144, [R179] ;  /* 0x00000000b390783b */ /* 0x000fea0000000200 */
[C---:B-1----:R-:W-:Y:S06]  /*8520*/  HMMA.16816.F32 R20, R156.reuse, R140, R20 ;  /* 0x0000008c9c14723c */ /* 0x042fec0000001814 */
[C---:B------:R-:W-:Y:S01]  /*8530*/  HMMA.16816.F32 R24, R156.reuse, R142, R24 ;  /* 0x0000008e9c18723c */ /* 0x040fe20000001818 */
[----:B------:R-:W1:Y:S05]  /*8540*/  LDSM.16.M88.4 R140, [R196+0x4000] ;  /* 0x00400000c48c783b */ /* 0x000e6a0000000200 */
[C---:B------:R-:W-:Y:S06]  /*8550*/  HMMA.16816.F32 R28, R156.reuse, R148, R28 ;  /* 0x000000949c1c723c */ /* 0x040fec000000181c */
[----:B------:R-:W-:Y:S01]  /*8560*/  HMMA.16816.F32 R32, R156, R150, R32 ;  /* 0x000000969c20723c */ /* 0x000fe20000001820 */
[----:B------:R-:W3:Y:S04]  /*8570*/  LDSM.16.M88.4 R148, [R178] ;  /* 0x00000000b294783b */ /* 0x000ee80000000200 */
[----:B------:R-:W4:Y:S01]  /*8580*/  LDSM.16.M88.4 R156, [R177] ;  /* 0x00000000b19c783b */ /* 0x000f220000000200 */
[C---:B------:R-:W-:Y:S06]  /*8590*/  HMMA.16816.F32 R4, R164.reuse, R172, R4 ;  /* 0x000000aca404723c */ /* 0x040fec0000001804 */
[C---:B------:R-:W-:Y:S01]  /*85a0*/  HMMA.16816.F32 R8, R164.reuse, R174, R8 ;  /* 0x000000aea408723c */ /* 0x040fe20000001808 */
[----:B------:R-:W-:Y:S05]  /*85b0*/  LDSM.16.M88.4 R172, [R191+0xa800] ;  /* 0x00a80000bfac783b */ /* 0x000fea0000000200 */
[C---:B-----5:R-:W-:Y:S06]  /*85c0*/  HMMA.16816.F32 R12, R164.reuse, R152, R12 ;  /* 0x00000098a40c723c */ /* 0x060fec000000180c */
[C---:B------:R-:W-:Y:S01]  /*85d0*/  HMMA.16816.F32 R16, R164.reuse, R154, R16 ;  /* 0x0000009aa410723c */ /* 0x040fe20000001810 */
[----:B------:R-:W5:Y:S05]  /*85e0*/  LDSM.16.M88.4 R152, [R176] ;  /* 0x00000000b098783b */ /* 0x000f6a0000000200 */
[C---:B--2---:R-:W-:Y:S06]  /*85f0*/  HMMA.16816.F32 R20, R164.reuse, R136, R20 ;  /* 0x00000088a414723c */ /* 0x044fec0000001814 */
[C---:B------:R-:W-:Y:S01]  /*8600*/  HMMA.16816.F32 R24, R164.reuse, R138, R24 ;  /* 0x0000008aa418723c */ /* 0x040fe20000001818 */
[----:B------:R-:W2:Y:S05]  /*8610*/  LDSM.16.M88.4 R136, [R194+0x4000] ;  /* 0x00400000c288783b */ /* 0x000eaa0000000200 */
[C---:B------:R-:W-:Y:S06]  /*8620*/  HMMA.16816.F32 R28, R164.reuse, R160, R28 ;  /* 0x000000a0a41c723c */ /* 0x040fec000000181c */
[----:B------:R-:W-:Y:S01]  /*8630*/  HMMA.16816.F32 R32, R164, R162, R32 ;  /* 0x000000a2a420723c */ /* 0x000fe20000001820 */
[----:B------:R-:W2:Y:S05]  /*8640*/  LDSM.16.M88.4 R160, [R191+0xb000] ;  /* 0x00b00000bfa0783b */ /* 0x000eaa0000000200 */
[C---:B-1----:R-:W-:Y:S06]  /*8650*/  HMMA.16816.F32 R4, R140.reuse, R144, R4 ;  /* 0x000000908c04723c */ /* 0x042fec0000001804 */
[C---:B------:R-:W-:Y:S01]  /*8660*/  HMMA.16816.F32 R8, R140.reuse, R146, R8 ;  /* 0x000000928c08723c */ /* 0x040fe20000001808 */
[----:B------:R-:W1:Y:S05]  /*8670*/  LDSM.16.M88.4 R144, [R191+0xb800] ;  /* 0x00b80000bf90783b */ /* 0x000e6a0000000200 */
[C---:B---3--:R-:W-:Y:S06]  /*8680*/  HMMA.16816.F32 R12, R140.reuse, R148, R12 ;  /* 0x000000948c0c723c */ /* 0x048fec000000180c */
[C---:B------:R-:W-:Y:S01]  /*8690*/  HMMA.16816.F32 R16, R140.reuse, R150, R16 ;  /* 0x000000968c10723c */ /* 0x040fe20000001810 */
[----:B------:R-:W-:Y:S05]  /*86a0*/  LDSM.16.M88.4 R148, [R184+0x4000] ;  /* 0x00400000b894783b */ /* 0x000fea0000000200 */
[C---:B----4-:R-:W-:Y:S06]  /*86b0*/  HMMA.16816.F32 R20, R140.reuse, R156, R20 ;  /* 0x0000009c8c14723c */ /* 0x050fec0000001814 */
[C---:B------:R-:W-:Y:S06]  /*86c0*/  HMMA.16816.F32 R24, R140.reuse, R158, R24 ;  /* 0x0000009e8c18723c */ /* 0x040fec0000001818 */
[C---:B-----5:R-:W-:Y:S06]  /*86d0*/  HMMA.16816.F32 R28, R140.reuse, R152, R28 ;  /* 0x000000988c1c723c */ /* 0x060fec000000181c */
[----:B------:R-:W-:Y:S01]  /*86e0*/  HMMA.16816.F32 R32, R140, R154, R32 ;  /* 0x0000009a8c20723c */ /* 0x000fe20000001820 */
[----:B------:R-:W3:Y:S04]  /*86f0*/  LDSM.16.M88.4 R140, [R193+0x4000] ;  /* 0x00400000c18c783b */ /* 0x000ee80000000200 */
[----:B------:R-:W4:Y:S01]  /*8700*/  LDSM.16.M88.4 R152, [R184+0x4800] ;  /* 0x00480000b898783b */ /* 0x000f220000000200 */
[C---:B--2---:R-:W-:Y:S06]  /*8710*/  HMMA.16816.F32 R4, R136.reuse, R168, R4 ;  /* 0x000000a88804723c */ /* 0x044fec0000001804 */
[C---:B------:R-:W-:Y:S06]  /*8720*/  HMMA.16816.F32 R8, R136.reuse, R170, R8 ;  /* 0x000000aa8808723c */ /* 0x040fec0000001808 */
[C---:B------:R-:W-:Y:S06]  /*8730*/  HMMA.16816.F32 R12, R136.reuse, R172, R12 ;  /* 0x000000ac880c723c */ /* 0x040fec000000180c */
[C---:B------:R-:W-:Y:S01]  /*8740*/  HMMA.16816.F32 R16, R136.reuse, R174, R16 ;  /* 0x000000ae8810723c */ /* 0x040fe20000001810 */
[----:B------:R-:W-:Y:S04]  /*8750*/  IMAD.U32 R173, RZ, RZ, UR24 ;  /* 0x00000018ffad7e24 */ /* 0x000fe8000f8e00ff */
[----:B------:R-:W-:Y:S01]  /*8760*/  IMAD R173, R173, -0x40, R220 ;  /* 0xffffffc0adad7824 */ /* 0x000fe200078e02dc */
[C---:B------:R-:W-:Y:S05]  /*8770*/  HMMA.16816.F32 R20, R136.reuse, R160, R20 ;  /* 0x000000a08814723c */ /* 0x040fea0000001814 */
[----:B------:R-:W-:Y:S01]  /*8780*/  IABS R238, R173 ;  /* 0x000000ad00ee7213 */ /* 0x000fe20000000000 */
[C---:B------:R-:W-:Y:S05]  /*8790*/  HMMA.16816.F32 R24, R136.reuse, R162, R24 ;  /* 0x000000a28818723c */ /* 0x040fea0000001818 */
[----:B------:R-:W-:Y:S01]  /*87a0*/  VIADD R231, R173, 0x8 ;  /* 0x00000008ade77836 */ /* 0x000fe20000000000 */
[C---:B-1----:R-:W-:Y:S04]  /*87b0*/  HMMA.16816.F32 R28, R136.reuse, R144, R28 ;  /* 0x00000090881c723c */ /* 0x042fe8000000181c */
[----:B------:R-:W-:Y:S01]  /*87c0*/  ISETP.GE.AND P1, PT, R231, RZ, PT ;  /* 0x000000ffe700720c */ /* 0x000fe20003f26270 */
[C---:B------:R-:W-:Y:S01]  /*87d0*/  VIADD R232, R173.reuse, 0x7 ;  /* 0x00000007ade87836 */ /* 0x040fe20000000000 */
[----:B------:R-:W-:Y:S01]  /*87e0*/  HMMA.16816.F32 R32, R136, R146, R32 ;  /* 0x000000928820723c */ /* 0x000fe20000001820 */
[----:B------:R-:W1:Y:S03]  /*87f0*/  LDSM.16.M88.4 R136, [R184+0x5000] ;  /* 0x00500000b888783b */ /* 0x000e660000000200 */
[----:B------:R-:W-:Y:S01]  /*8800*/  ISETP.GE.AND P0, PT, R232, RZ, PT ;  /* 0x000000ffe800720c */ /* 0x000fe20003f06270 */
[----:B------:R-:W2:Y:S01]  /*8810*/  LDSM.16.M88.4 R144, [R184+0x5800] ;  /* 0x00580000b890783b */ /* 0x000ea20000000200 */
[----:B------:R-:W-:Y:S04]  /*8820*/  DEPBAR.LE SB0, 0x0 ;  /* 0x000080000000791a */ /* 0x000fe80000000000 */
[----:B------:R-:W-:Y:S01]  /*8830*/  BAR.SYNC.DEFER_BLOCKING 0x0 ;  /* 0x0000000000007b1d */ /* 0x000fe20000010000 */
[C---:B------:R-:W-:Y:S01]  /*8840*/  @!P1 IADD3 R231, -R173.reuse, -0x8, RZ ;  /* 0xfffffff8ade79810 */ /* 0x040fe20007ffe1ff */
[C---:B---3--:R-:W-:Y:S05]  /*8850*/  HMMA.16816.F32 R4, R140.reuse, R148, R4 ;  /* 0x000000948c04723c */ /* 0x048fea0000001804 */
[C---:B------:R-:W-:Y:S01]  /*8860*/  @!P0 IADD3 R232, -R173.reuse, -0x7, RZ ;  /* 0xfffffff9ade88810 */ /* 0x040fe20007ffe1ff */
[C---:B------:R-:W-:Y:S01]  /*8870*/  VIADD R237, R173.reuse, 0xffffffff ;  /* 0xffffffffaded7836 */ /* 0x040fe20000000000 */
[----:B------:R-:W-:Y:S01]  /*8880*/  I2FP.F32.S32 R231, R231 ;  /* 0x000000e700e77245 */ /* 0x000fe20000201400 */
[----:B------:R-:W-:Y:S01]  /*8890*/  VIADD R236, R173, 0xfffffff8 ;  /* 0xfffffff8adec7836 */ /* 0x000fe20000000000 */
[C---:B------:R-:W-:Y:S03]  /*88a0*/  HMMA.16816.F32 R8, R140.reuse, R150, R8 ;  /* 0x000000968c08723c */ /* 0x040fe60000001808 */
[----:B------:R-:W-:Y:S01]  /*88b0*/  ISETP.GE.AND P6, PT, R237, RZ, PT ;  /* 0x000000ffed00720c */ /* 0x000fe20003fc6270 */
[C---:B------:R-:W-:Y:S01]  /*88c0*/  VIADD R235, R173.reuse, 0xfffffff7 ;  /* 0xfffffff7adeb7836 */ /* 0x040fe20000000000 */
[----:B------:R-:W-:Y:S01]  /*88d0*/  ISETP.GE.AND P5, PT, R236, RZ, PT ;  /* 0x000000ffec00720c */ /* 0x000fe20003fa6270 */
[C---:B------:R-:W-:Y:S01]  /*88e0*/  VIADD R234, R173.reuse, 0xfffffff0 ;  /* 0xfffffff0adea7836 */ /* 0x040fe20000000000 */
[----:B------:R-:W-:Y:S01]  /*88f0*/  I2FP.F32.S32 R232, R232 ;  /* 0x000000e800e87245 */ /* 0x000fe20000201400 */
[----:B------:R-:W-:Y:S01]  /*8900*/  VIADD R233, R173, 0xffffffef ;  /* 0xffffffefade97836 */ /* 0x000fe20000000000 */
[----:B------:R-:W-:Y:S01]  /*8910*/  ISETP.GE.AND P1, PT, R235, RZ, PT ;  /* 0x000000ffeb00720c */ /* 0x000fe20003f26270 */
[C---:B----4-:R-:W-:Y:S03]  /*8920*/  HMMA.16816.F32 R12, R140.reuse, R152, R12 ;  /* 0x000000988c0c723c */ /* 0x050fe6000000180c */
[----:B------:R-:W-:Y:S01]  /*8930*/  ISETP.GE.AND P0, PT, R234, RZ, PT ;  /* 0x000000ffea00720c */ /* 0x000fe20003f06270 */
[C---:B------:R-:W-:Y:S02]  /*8940*/  VIADD R230, R173.reuse, 0xffffffe8 ;  /* 0xffffffe8ade67836 */ /* 0x040fe40000000000 */
[----:B------:R-:W-:Y:S01]  /*8950*/  FFMA.FTZ R7, R232, -UR5, R7 ;  /* 0x80000005e8077c23 */ /* 0x000fe20008010007 */
[C---:B------:R-:W-:Y:S01]  /*8960*/  @!P6 IADD3 R237, -R173.reuse, 0x1, RZ ;  /* 0x00000001adede810 */ /* 0x040fe20007ffe1ff */
[C---:B------:R-:W-:Y:S03]  /*8970*/  VIADD R222, R173.reuse, 0xffffffe7 ;  /* 0xffffffe7adde7836 */ /* 0x040fe60000000000 */
[C---:B------:R-:W-:Y:S01]  /*8980*/  @!P5 IADD3 R236, -R173.reuse, 0x8, RZ ;  /* 0x00000008adecd810 */ /* 0x040fe20007ffe1ff */
[C---:B------:R-:W-:Y:S03]  /*8990*/  HMMA.16816.F32 R16, R140.reuse, R154, R16 ;  /* 0x0000009a8c10723c */ /* 0x040fe60000001810 */
[C---:B------:R-:W-:Y:S01]  /*89a0*/  @!P1 IADD3 R235, -R173.reuse, 0x9, RZ ;  /* 0x00000009adeb9810 */ /* 0x040fe20007ffe1ff */
[----:B------:R-:W-:Y:S01]  /*89b0*/  VIADD R175, R173, 0xffffffe0 ;  /* 0xffffffe0adaf7836 */ /* 0x000fe20000000000 */
[----:B------:R-:W-:Y:S01]  /*89c0*/  ISETP.GE.AND P6, PT, R233, RZ, PT ;  /* 0x000000ffe900720c */ /* 0x000fe20003fc6270 */
[C---:B------:R-:W-:Y:S01]  /*89d0*/  VIADD R174, R173.reuse, 0xffffffdf ;  /* 0xffffffdfadae7836 */ /* 0x040fe20000000000 */
[----:B------:R-:W-:Y:S01]  /*89e0*/  ISETP.GE.AND P5, PT, R230, RZ, PT ;  /* 0x000000ffe600720c */ /* 0x000fe20003fa6270 */
[C---:B------:R-:W-:Y:S01]  /*89f0*/  VIADD R3, R173.reuse, 0xffffffd8 ;  /* 0xffffffd8ad037836 */ /* 0x040fe20000000000 */
[----:B------:R-:W-:Y:S01]  /*8a00*/  ISETP.GE.AND P1, PT, R222, RZ, PT ;  /* 0x000000ffde00720c */ /* 0x000fe20003f26270 */
[C---:B-1----:R-:W-:Y:S03]  /*8a10*/  HMMA.16816.F32 R20, R140.reuse, R136, R20 ;  /* 0x000000888c14723c */ /* 0x042fe60000001814 */
[C---:B------:R-:W-:Y:S01]  /*8a20*/  @!P0 IADD3 R234, -R173.reuse, 0x10, RZ ;  /* 0x00000010adea8810 */ /* 0x040fe20007ffe1ff */
[----:B------:R-:W-:Y:S01]  /*8a30*/  VIADD R2, R173, 0xffffffd7 ;  /* 0xffffffd7ad027836 */ /* 0x000fe20000000000 */
[----:B------:R-:W-:Y:S01]  /*8a40*/  ISETP.GE.AND P0, PT, R175, RZ, PT ;  /* 0x000000ffaf00720c */ /* 0x000fe20003f06270 */
[C---:B------:R-:W-:Y:S01]  /*8a50*/  VIADD R172, R173.reuse, 0xffffffd0 ;  /* 0xffffffd0adac7836 */ /* 0x040fe20000000000 */
[----:B------:R-:W-:Y:S01]  /*8a60*/  I2FP.F32.S32 R232, R237 ;  /* 0x000000ed00e87245 */ /* 0x000fe20000201400 */
[C---:B------:R-:W-:Y:S01]  /*8a70*/  VIADD R135, R173.reuse, 0xffffffcf ;  /* 0xffffffcfad877836 */ /* 0x040fe20000000000 */
[C---:B------:R-:W-:Y:S03]  /*8a80*/  HMMA.16816.F32 R24, R140.reuse, R138, R24 ;  /* 0x0000008a8c18723c */ /* 0x040fe60000001818 */
[C---:B------:R-:W-:Y:S01]  /*8a90*/  @!P6 IADD3 R233, -R173.reuse, 0x11, RZ ;  /* 0x00000011ade9e810 */ /* 0x040fe20007ffe1ff */
[C---:B------:R-:W-:Y:S01]  /*8aa0*/  VIADD R134, R173.reuse, 0xffffffc8 ;  /* 0xffffffc8ad867836 */ /* 0x040fe20000000000 */
[C---:B------:R-:W-:Y:S01]  /*8ab0*/  @!P5 IADD3 R230, -R173.reuse, 0x18, RZ ;  /* 0x00000018ade6d810 */ /* 0x040fe20007ffe1ff */
[C---:B------:R-:W-:Y:S01]  /*8ac0*/  VIADD R132, R173.reuse, 0xffffffc7 ;  /* 0xffffffc7ad847836 */ /* 0x040fe20000000000 */
[----:B------:R-:W-:Y:S01]  /*8ad0*/  @!P1 IADD3 R222, -R173, 0x19, RZ ;  /* 0x00000019adde9810 */ /* 0x000fe20007ffe1ff */
[----:B------:R-:W-:Y:S01]  /*8ae0*/  FFMA.FTZ R6, R231, -UR5, R6 ;  /* 0x80000005e7067c23 */ /* 0x000fe20008010006 */
[----:B------:R-:W-:Y:S01]  /*8af0*/  ISETP.GE.AND P6, PT, R174, RZ, PT ;  /* 0x000000ffae00720c */ /* 0x000fe20003fc6270 */
[C---:B--2---:R-:W-:Y:S03]  /*8b00*/  HMMA.16816.F32 R28, R140.reuse, R144, R28 ;  /* 0x000000908c1c723c */ /* 0x044fe6000000181c */
[----:B------:R-:W-:Y:S01]  /*8b10*/  ISETP.GE.AND P5, PT, R3, RZ, PT ;  /* 0x000000ff0300720c */ /* 0x000fe20003fa6270 */
[----:B------:R-:W-:Y:S01]  /*8b20*/  FFMA.FTZ R5, R232, -UR5, R5 ;  /* 0x80000005e8057c23 */ /* 0x000fe20008010005 */
[----:B------:R-:W-:Y:S01]  /*8b30*/  ISETP.GE.AND P1, PT, R2, RZ, PT ;  /* 0x000000ff0200720c */ /* 0x000fe20003f26270 */
[----:B------:R-:W-:Y:S01]  /*8b40*/  FFMA.FTZ R11, R232, -UR5, R11 ;  /* 0x80000005e80b7c23 */ /* 0x000fe2000801000b */
[C---:B------:R-:W-:Y:S01]  /*8b50*/  @!P0 IADD3 R175, -R173.reuse, 0x20, RZ ;  /* 0x00000020adaf8810 */ /* 0x040fe20007ffe1ff */
[----:B------:R-:W-:Y:S03]  /*8b60*/  HMMA.16816.F32 R32, R140, R146, R32 ;  /* 0x000000928c20723c */ /* 0x000fe60000001820 */
[----:B------:R-:W-:Y:S02]  /*8b70*/  ISETP.GE.AND P0, PT, R172, RZ, PT ;  /* 0x000000ffac00720c */ /* 0x000fe40003f06270 */
[----:B------:R-:W-:Y:S02]  /*8b80*/  @!P6 IADD3 R174, -R173, 0x21, RZ ;  /* 0x00000021adaee810 */ /* 0x000fe40007ffe1ff */
[----:B------:R-:W-:Y:S04]  /*8b90*/  ISETP.GE.AND P6, PT, R135, RZ, PT ;  /* 0x000000ff8700720c */ /* 0x000fe80003fc6270 */
[C---:B------:R-:W-:Y:S02]  /*8ba0*/  @!P5 IADD3 R3, -R173.reuse, 0x28, RZ ;  /* 0x00000028ad03d810 */ /* 0x040fe40007ffe1ff */
[C---:B------:R-:W-:Y:S02]  /*8bb0*/  @!P1 IADD3 R2, -R173.reuse, 0x29, RZ ;  /* 0x00000029ad029810 */ /* 0x040fe40007ffe1ff */
[----:B------:R-:W-:Y:S02]  /*8bc0*/  ISETP.GE.AND P5, PT, R134, RZ, PT ;  /* 0x000000ff8600720c */ /* 0x000fe40003fa6270 */
[----:B------:R-:W-:Y:S02]  /*8bd0*/  ISETP.GE.AND P1, PT, R132, RZ, PT ;  /* 0x000000ff8400720c */ /* 0x000fe40003f26270 */
[C---:B------:R-:W-:Y:S02]  /*8be0*/  @!P0 IADD3 R172, -R173.reuse, 0x30, RZ ;  /* 0x00000030adac8810 */ /* 0x040fe40007ffe1ff */
[----:B------:R-:W-:Y:S02]  /*8bf0*/  @!P6 IADD3 R135, -R173, 0x31, RZ ;  /* 0x00000031ad87e810 */ /* 0x000fe40007ffe1ff */
[----:B------:R-:W-:Y:S02]  /*8c00*/  I2FP.F32.S32 R231, R236 ;  /* 0x000000ec00e77245 */ /* 0x000fe40000201400 */
[----:B------:R-:W-:Y:S02]  /*8c10*/  I2FP.F32.S32 R236, R235 ;  /* 0x000000eb00ec7245 */ /* 0x000fe40000201400 */
[----:B------:R-:W-:Y:S01]  /*8c20*/  I2FP.F32.S32 R222, R222 ;  /* 0x000000de00de7245 */ /* 0x000fe20000201400 */
[----:B------:R-:W-:Y:S01]  /*8c30*/  FFMA.FTZ R8, R231, -UR5, R8 ;  /* 0x80000005e7087c23 */ /* 0x000fe20008010008 */
[----:B------:R-:W-:Y:S01]  /*8c40*/  @!P5 IADD3 R134, -R173, 0x38, RZ ;  /* 0x00000038ad86d810 */ /* 0x000fe20007ffe1ff */
[----:B------:R-:W-:Y:S01]  /*8c50*/  FFMA.FTZ R14, R231, -UR5, R14 ;  /* 0x80000005e70e7c23 */ /* 0x000fe2000801000e */
[----:B------:R-:W-:Y:S01]  /*8c60*/  @!P1 IADD3 R132, -R173, 0x39, RZ ;  /* 0x00000039ad849810 */ /* 0x000fe20007ffe1ff */
[----:B------:R-:W-:Y:S01]  /*8c70*/  FFMA.FTZ R9, R236, -UR5, R9 ;  /* 0x80000005ec097c23 */ /* 0x000fe20008010009 */
[----:B------:R-:W-:Y:S01]  /*8c80*/  I2FP.F32.S32 R173, R238 ;  /* 0x000000ee00ad7245 */ /* 0x000fe20000201400 */
[C---:B------:R-:W-:Y:S01]  /*8c90*/  FFMA.FTZ R17, R222.reuse, -UR5, R17 ;  /* 0x80000005de117c23 */ /* 0x040fe20008010011 */
[----:B------:R-:W-:Y:S01]  /*8ca0*/  I2FP.F32.S32 R231, R230 ;  /* 0x000000e600e77245 */ /* 0x000fe20000201400 */
[----:B------:R-:W-:Y:S01]  /*8cb0*/  FFMA.FTZ R23, R222, -UR5, R23 ;  /* 0x80000005de177c23 */ /* 0x000fe20008010017 */
[----:B------:R-:W-:Y:S01]  /*8cc0*/  I2FP.F32.S32 R232, R233 ;  /* 0x000000e900e87245 */ /* 0x000fe20000201400 */
[C---:B------:R-:W-:Y:S01]  /*8cd0*/  FFMA.FTZ R4, R173.reuse, -UR5, R4 ;  /* 0x80000005ad047c23 */ /* 0x040fe20008010004 */
[----:B------:R-:W-:Y:S01]  /*8ce0*/  I2FP.F32.S32 R222, R174 ;  /* 0x000000ae00de7245 */ /* 0x000fe20000201400 */
[----:B------:R-:W-:Y:S01]  /*8cf0*/  FFMA.FTZ R10, R173, -UR5, R10 ;  /* 0x80000005ad0a7c23 */ /* 0x000fe2000801000a */
[----:B------:R-:W-:Y:S01]  /*8d00*/  I2FP.F32.S32 R173, R234 ;  /* 0x000000ea00ad7245 */ /* 0x000fe20000201400 */
[----:B------:R-:W-:Y:S01]  /*8d10*/  FFMA.FTZ R13, R232, -UR5, R13 ;  /* 0x80000005e80d7c23 */ /* 0x000fe2000801000d */
[----:B------:R-:W-:Y:S01]  /*8d20*/  FMNMX.FTZ R234, R4, R133, !PT ;  /* 0x0000008504ea7209 */ /* 0x000fe20007810000 */
[----:B------:R-:W-:Y:S01]  /*8d30*/  FFMA.FTZ R16, R231, -UR5, R16 ;  /* 0x80000005e7107c23 */ /* 0x000fe20008010010 */
[----:B------:R-:W-:Y:S01]  /*8d40*/  I2FP.F32.S32 R175, R175 ;  /* 0x000000af00af7245 */ /* 0x000fe20000201400 */
[C---:B------:R-:W-:Y:S01]  /*8d50*/  FFMA.FTZ R12, R173.reuse, -UR5, R12 ;  /* 0x80000005ad0c7c23 */ /* 0x040fe2000801000c */
[----:B------:R-:W-:Y:S01]  /*8d60*/  ISETP.LT.AND P5, PT, RZ, UR24, PT ;  /* 0x00000018ff007c0c */ /* 0x000fe2000bfa1270 */
[----:B------:R-:W-:Y:S01]  /*8d70*/  FFMA.FTZ R18, R173, -UR5, R18 ;  /* 0x80000005ad127c23 */ /* 0x000fe20008010012 */
[----:B------:R-:W-:Y:S01]  /*8d80*/  FMNMX.FTZ R173, R5, R234, !PT ;  /* 0x000000ea05ad7209 */ /* 0x000fe20007810000 */
[----:B------:R-:W-:Y:S01]  /*8d90*/  FFMA.FTZ R22, R231, -UR5, R22 ;  /* 0x80000005e7167c23 */ /* 0x000fe20008010016 */
[----:B------:R-:W-:Y:S01]  /*8da0*/  I2FP.F32.S32 R132, R132 ;  /* 0x0000008400847245 */ /* 0x000fe20000201400 */
[C---:B------:R-:W-:Y:S01]  /*8db0*/  FFMA.FTZ R20, R175.reuse, -UR5, R20 ;  /* 0x80000005af147c23 */ /* 0x040fe20008010014 */
[----:B------:R-:W-:Y:S01]  /*8dc0*/  FMNMX.FTZ R230, R8, R173, !PT ;  /* 0x000000ad08e67209 */ /* 0x000fe20007810000 */
[----:B------:R-:W-:Y:S01]  /*8dd0*/  FFMA.FTZ R26, R175, -UR5, R26 ;  /* 0x80000005af1a7c23 */ /* 0x000fe2000801001a */
[----:B------:R-:W-:Y:S01]  /*8de0*/  FFMA.FTZ R15, R236, -UR5, R15 ;  /* 0x80000005ec0f7c23 */ /* 0x000fe2000801000f */
[C---:B------:R-:W-:Y:S01]  /*8df0*/  FFMA.FTZ R21, R222.reuse, -UR5, R21 ;  /* 0x80000005de157c23 */ /* 0x040fe20008010015 */
[----:B------:R-:W-:Y:S01]  /*8e00*/  FMNMX.FTZ R173, R9, R230, !PT ;  /* 0x000000e609ad7209 */ /* 0x000fe20007810000 */
[----:B------:R-:W-:Y:S01]  /*8e10*/  FFMA.FTZ R27, R222, -UR5, R27 ;  /* 0x80000005de1b7c23 */ /* 0x000fe2000801001b */
[----:B------:R-:W-:Y:S01]  /*8e20*/  FMNMX.FTZ R230, R6, R0, !PT ;  /* 0x0000000006e67209 */ /* 0x000fe20007810000 */
[----:B------:R-:W-:Y:S01]  /*8e30*/  FFMA.FTZ R19, R232, -UR5, R19 ;  /* 0x80000005e8137c23 */ /* 0x000fe20008010013 */
[----:B------:R-:W-:Y:S01]  /*8e40*/  FMNMX.FTZ R174, R12, R173, !PT ;  /* 0x000000ad0cae7209 */ /* 0x000fe20007810000 */
[----:B------:R-:W-:Y:S01]  /*8e50*/  FFMA.FTZ R33, R132, -UR5, R33 ;  /* 0x8000000584217c23 */ /* 0x000fe20008010021 */
[----:B------:R-:W-:Y:S02]  /*8e60*/  FMNMX.FTZ R231, R7, R230, !PT ;  /* 0x000000e607e77209 */ /* 0x000fe40007810000 */
[----:B------:R-:W-:Y:S02]  /*8e70*/  FMNMX.FTZ R173, R13, R174, !PT ;  /* 0x000000ae0dad7209 */ /* 0x000fe40007810000 */
[----:B------:R-:W-:Y:S02]  /*8e80*/  FMNMX.FTZ R174, R10, R231, !PT ;  /* 0x000000e70aae7209 */ /* 0x000fe40007810000 */
[----:B------:R-:W-:Y:S02]  /*8e90*/  FMNMX.FTZ R230, R16, R173, !PT ;  /* 0x000000ad10e67209 */ /* 0x000fe40007810000 */
[----:B------:R-:W-:Y:S02]  /*8ea0*/  I2FP.F32.S32 R173, R3 ;  /* 0x0000000300ad7245 */ /* 0x000fe40000201400 */
[----:B------:R-:W-:Y:S02]  /*8eb0*/  FMNMX.FTZ R3, R11, R174, !PT ;  /* 0x000000ae0b037209 */ /* 0x000fe40007810000 */
[----:B------:R-:W-:Y:S01]  /*8ec0*/  FMNMX.FTZ R175, R17, R230, !PT ;  /* 0x000000e611af7209 */ /* 0x000fe20007810000 */
[C---:B------:R-:W-:Y:S01]  /*8ed0*/  FFMA.FTZ R24, R173.reuse, -UR5, R24 ;  /* 0x80000005ad187c23 */ /* 0x040fe20008010018 */
[----:B------:R-:W-:Y:S01]  /*8ee0*/  I2FP.F32.S32 R174, R2 ;  /* 0x0000000200ae7245 */ /* 0x000fe20000201400 */
[----:B------:R-:W-:Y:S01]  /*8ef0*/  FFMA.FTZ R30, R173, -UR5, R30 ;  /* 0x80000005ad1e7c23 */ /* 0x000fe2000801001e */
[----:B------:R-:W-:Y:S02]  /*8f00*/  FMNMX.FTZ R2, R14, R3, !PT ;  /* 0x000000030e027209 */ /* 0x000fe40007810000 */
[----:B------:R-:W-:Y:S01]  /*8f10*/  FMNMX.FTZ R222, R20, R175, !PT ;  /* 0x000000af14de7209 */ /* 0x000fe20007810000 */
[----:B------:R-:W-:Y:S01]  /*8f20*/  FFMA.FTZ R25, R174, -UR5, R25 ;  /* 0x80000005ae197c23 */ /* 0x000fe20008010019 */
[----:B------:R-:W-:Y:S02]  /*8f30*/  FMNMX.FTZ R231, R15, R2, !PT ;  /* 0x000000020fe77209 */ /* 0x000fe40007810000 */
[----:B------:R-:W-:Y:S02]  /*8f40*/  FMNMX.FTZ R175, R21, R222, !PT ;  /* 0x000000de15af7209 */ /* 0x000fe40007810000 */
[----:B------:R-:W-:Y:S02]  /*8f50*/  I2FP.F32.S32 R3, R172 ;  /* 0x000000ac00037245 */ /* 0x000fe40000201400 */
[----:B------:R-:W-:Y:S02]  /*8f60*/  FMNMX.FTZ R222, R18, R231, !PT ;  /* 0x000000e712de7209 */ /* 0x000fe40007810000 */
[----:B------:R-:W-:Y:S01]  /*8f70*/  FMNMX.FTZ R172, R24, R175, !PT ;  /* 0x000000af18ac7209 */ /* 0x000fe20007810000 */
[----:B------:R-:W-:Y:S01]  /*8f80*/  FFMA.FTZ R28, R3, -UR5, R28 ;  /* 0x80000005031c7c23 */ /* 0x000fe2000801001c */
        /* <DEDUP_REMOVED lines=8> */
[----:B------:R-:W-:Y:S02]  /*9010*/  FMNMX.FTZ R135, R23, R134, !PT ;  /* 0x0000008617877209 */ /* 0x000fe40007810000 */
[----:B------:R-:W-:Y:S02]  /*9020*/  FMNMX.FTZ R173, R29, R172, !PT ;  /* 0x000000ac1dad7209 */ /* 0x000fe40007810000 */
[----:B------:R-:W-:Y:S02]  /*9030*/  FMNMX.FTZ R132, R26, R135, !PT ;  /* 0x000000871a847209 */ /* 0x000fe40007810000 */
[----:B------:R-:W-:Y:S02]  /*9040*/  FMNMX.FTZ R134, R32, R173, !PT ;  /* 0x000000ad20867209 */ /* 0x000fe40007810000 */
[----:B------:R-:W-:Y:S02]  /*9050*/  FMNMX.FTZ R173, R27, R132, !PT ;  /* 0x000000841bad7209 */ /* 0x000fe40007810000 */
[----:B------:R-:W-:Y:S01]  /*9060*/  FMNMX.FTZ R132, R33, R134, !PT ;  /* 0x0000008621847209 */ /* 0x000fe20007810000 */
[----:B------:R-:W-:Y:S06]  /*9070*/  @P5 BRA `(.L_x_832) ;  /* 0xffffffdc00ec5947 */ /* 0x000fec000383ffff */
.L_x_831:
[----:B------:R-:W-:Y:S01]  /*9080*/  FFMA.FTZ R31, R174, -UR5, R31 ;  /* 0x80000005ae1f7c23 */ /* 0x000fe2000801001f */
[----:B-1----:R-:W-:Y:S01]  /*9090*/  FMNMX.FTZ R134, R30, R173, !PT ;  /* 0x000000ad1e867209 */ /* 0x002fe20007810000 */
[----:B------:R-:W-:Y:S01]  /*90a0*/  FFMA.FTZ R34, R3, -UR5, R34 ;  /* 0x8000000503227c23 */ /* 0x000fe20008010022 */
[----:B------:R-:W1:Y:S01]  /*90b0*/  SHFL.BFLY PT, R137, R132, 0x2, 0x1f ;  /* 0x0c401f0084897f89 */ /* 0x000e6200000e0000 */
[----:B------:R-:W-:Y:S01]  /*90c0*/  FFMA.FTZ R35, R2, -UR5, R35 ;  /* 0x8000000502237c23 */ /* 0x000fe20008010023 */
[----:B------:R-:W-:Y:S01]  /*90d0*/  FMNMX.FTZ R3, R31, R134, !PT ;  /* 0x000000861f037209 */ /* 0x000fe20007810000 */
[----:B------:R-:W-:Y:S01]  /*90e0*/  USHF.L.U32 UR18, UR24, 0x1, URZ ;  /* 0x0000000118127899 */ /* 0x000fe2000800063f */
[----:B------:R-:W-:Y:S04]  /*90f0*/  IADD3 R233, R218, 0x3c6ef372, RZ ;  /* 0x3c6ef372dae97810 */ /* 0x000fe80007ffe0ff */
[----:B------:R-:W-:Y:S01]  /*9100*/  LDSM.16.MT88.4 R140, [R192+0xc000] ;  /* 0x00c00000c08c783b */ /* 0x000fe20000004200 */
[----:B------:R-:W-:Y:S01]  /*9110*/  FMNMX.FTZ R2, R34, R3, !PT ;  /* 0x0000000322027209 */ /* 0x000fe20007810000 */
[----:B------:R-:W-:Y:S01]  /*9120*/  UIADD3 UR24, UR24, -0x1, URZ ;  /* 0xffffffff18187890 */ /* 0x000fe2000fffe03f */
[C---:B------:R-:W-:Y:S02]  /*9130*/  IADD3 R235, R218.reuse, -0x61c88647, RZ ;  /* 0x9e3779b9daeb7810 */ /* 0x040fe40007ffe0ff */
[----:B------:R-:W-:Y:S02]  /*9140*/  FMNMX.FTZ R135, R35, R2, !PT ;  /* 0x0000000223877209 */ /* 0x000fe40007810000 */
[C---:B------:R-:W-:Y:S01]  /*9150*/  IADD3 R230, R219.reuse, 0x32370b8f, RZ ;  /* 0x32370b8fdbe67810 */ /* 0x040fe20007ffe0ff */
[----:B------:R-:W-:Y:S01]  /*9160*/  LDSM.16.MT88.4 R144, [R190+0xc000] ;  /* 0x00c00000be90783b */ /* 0x000fe20000004200 */
[C---:B------:R-:W-:Y:S02]  /*9170*/  IADD3 R157, R219.reuse, 0x76cf5d0a, RZ ;  /* 0x76cf5d0adb9d7810 */ /* 0x040fe40007ffe0ff */
[C---:B------:R-:W-:Y:S02]  /*9180*/  IADD3 R155, R218.reuse, 0x78dde6e4, RZ ;  /* 0x78dde6e4da9b7810 */ /* 0x040fe40007ffe0ff */
[C---:B------:R-:W-:Y:S02]  /*9190*/  IADD3 R156, R218.reuse, -0x255992d5, RZ ;  /* 0xdaa66d2bda9c7810 */ /* 0x040fe40007ffe0ff */
[C---:B------:R-:W-:Y:S01]  /*91a0*/  IADD3 R153, R219.reuse, -0x56f99767, RZ ;  /* 0xa9066899db997810 */ /* 0x040fe20007ffe0ff */
[----:B------:R-:W2:Y:S01]  /*91b0*/  SHFL.BFLY PT, R2, R135, 0x2, 0x1f ;  /* 0x0c401f0087027f89 */ /* 0x000ea200000e0000 */
[C---:B------:R-:W-:Y:S02]  /*91c0*/  IADD3 R154, R219.reuse, -0x126145ec, RZ ;  /* 0xed9eba14db9a7810 */ /* 0x040fe40007ffe0ff */
[----:B------:R-:W-:Y:S05]  /*91d0*/  IADD3 R152, R218, -0x4ab325aa, RZ ;  /* 0xb54cda56da987810 */ /* 0x000fea0007ffe0ff */
[----:B------:R-:W-:Y:S01]  /*91e0*/  LDSM.16.MT88.4 R148, [R189+0xc000] ;  /* 0x00c00000bd94783b */ /* 0x000fe20000004200 */
[----:B------:R-:W-:Y:S02]  /*91f0*/  MOV R166, UR10 ;  /* 0x0000000a00a67c02 */ /* 0x000fe40008000f00 */
[C---:B------:R-:W-:Y:S02]  /*9200*/  IADD3 R236, R219.reuse, 0x646e171e, RZ ;  /* 0x646e171edbec7810 */ /* 0x040fe40007ffe0ff */
[----:B------:R-:W-:Y:S02]  /*9210*/  PRMT R166, R166, R211, UR10 ;  /* 0x0000000aa6a67e16 */ /* 0x000fe400080000d3 */
[----:B------:R-:W-:Y:S02]  /*9220*/  IADD3 R232, R218, 0x1715609d, RZ ;  /* 0x1715609ddae87810 */ /* 0x000fe40007ffe0ff */
[----:B-1----:R-:W-:Y:S02]  /*9230*/  FMNMX.FTZ R139, R132, R137, !PT ;  /* 0x00000089848b7209 */ /* 0x002fe40007810000 */
[----:B------:R-:W-:Y:S03]  /*9240*/  IADD3 R137, R219, -0x4498517b, RZ ;  /* 0xbb67ae85db897810 */ /* 0x000fe60007ffe0ff */
[----:B------:R-:W1:Y:S01]  /*9250*/  SHFL.BFLY PT, R136, R139, 0x1, 0x1f ;  /* 0x0c201f008b887f89 */ /* 0x000e6200000e0000 */
[----:B------:R-:W-:Y:S02]  /*9260*/  LOP3.LUT R158, R225, R228, R137, 0x96, !PT ;  /* 0x000000e4e19e7212 */ /* 0x000fe400078e9689 */
[----:B--2---:R-:W-:Y:S03]  /*9270*/  FMNMX.FTZ R134, R135, R2, !PT ;  /* 0x0000000287867209 */ /* 0x004fe60007810000 */
[----:B------:R-:W-:Y:S01]  /*9280*/  IMAD.WIDE.U32 R158, R158, -0x326172a9, RZ ;  /* 0xcd9e8d579e9e7825 */ /* 0x000fe200078e00ff */
[----:B------:R-:W-:Y:S01]  /*9290*/  LOP3.LUT R2, R229, UR18, R219, 0x96, !PT ;  /* 0x00000012e5027c12 */ /* 0x000fe2000f8e96db */
[----:B------:R-:W-:Y:S01]  /*92a0*/  UIADD3 UR18, UR18, 0x1, URZ ;  /* 0x0000000112127890 */ /* 0x000fe2000fffe03f */
[----:B------:R-:W2:Y:S03]  /*92b0*/  SHFL.BFLY PT, R3, R134, 0x1, 0x1f ;  /* 0x0c201f0086037f89 */ /* 0x000ea600000e0000 */
[----:B------:R-:W-:Y:S03]  /*92c0*/  IMAD.WIDE.U32 R170, R2, -0x326172a9, RZ ;  /* 0xcd9e8d5702aa7825 */ /* 0x000fe600078e00ff */
[----:B------:R-:W-:Y:S02]  /*92d0*/  LOP3.LUT R170, R159, R170, R233, 0x96, !PT ;  /* 0x000000aa9faa7212 */ /* 0x000fe400078e96e9 */
[----:B------:R-:W-:Y:S03]  /*92e0*/  LOP3.LUT R135, R171, R226, R235, 0x96, !PT ;  /* 0x000000e2ab877212 */ /* 0x000fe600078e96eb */
[----:B------:R-:W-:Y:S01]  /*92f0*/  IMAD.WIDE.U32 R170, R170, -0x2daee0ad, RZ ;  /* 0xd2511f53aaaa7825 */ /* 0x000fe200078e00ff */
[----:B-1----:R-:W-:Y:S03]  /*9300*/  FMNMX.FTZ R132, R139, R136, !PT ;  /* 0x000000888b847209 */ /* 0x002fe60007810000 */
[----:B------:R-:W-:Y:S01]  /*9310*/  IMAD.WIDE.U32 R172, R135, -0x2daee0ad, RZ ;  /* 0xd2511f5387ac7825 */ /* 0x000fe200078e00ff */
[C---:B------:R-:W-:Y:S03]  /*9320*/  FSETP.NEU.FTZ.AND P0, PT, R132.reuse, -INF , PT ;  /* 0xff8000008400780b */ /* 0x040fe60003f1d000 */
[C---:B------:R-:W-:Y:S01]  /*9330*/  FADD.FTZ R133, -R132.reuse, R133 ;  /* 0x0000008584857221 */ /* 0x040fe20000010100 */
[----:B------:R-:W-:Y:S01]  /*9340*/  FMUL.FTZ R169, R132, UR4 ;  /* 0x0000000484a97c20 */ /* 0x000fe20008410000 */
[----:B------:R-:W-:Y:S02]  /*9350*/  LOP3.LUT R172, R171, R172, R230, 0x96, !PT ;  /* 0x000000acabac7212 */ /* 0x000fe400078e96e6 */
[----:B------:R-:W-:Y:S01]  /*9360*/  FMUL.FTZ R2, R133, UR4 ;  /* 0x0000000485027c20 */ /* 0x000fe20008410000 */
[----:B------:R-:W-:Y:S02]  /*9370*/  LOP3.LUT R133, R173, R224, R157, 0x96, !PT ;  /* 0x000000e0ad857212 */ /* 0x000fe400078e969d */
[----:B------:R-:W-:Y:S01]  /*9380*/  FSEL R169, R169, RZ, P0 ;  /* 0x000000ffa9a97208 */ /* 0x000fe20000000000 */
[----:B------:R-:W-:Y:S01]  /*9390*/  IMAD.WIDE.U32 R172, R172, -0x326172a9, RZ ;  /* 0xcd9e8d57acac7825 */ /* 0x000fe200078e00ff */
[----:B--2---:R-:W-:Y:S01]  /*93a0*/  FMNMX.FTZ R3, R134, R3, !PT ;  /* 0x0000000386037209 */ /* 0x004fe20007810000 */
[----:B------:R-:W1:Y:S02]  /*93b0*/  MUFU.EX2 R2, R2 ;  /* 0x0000000200027308 */ /* 0x000e640000000800 */
[----:B------:R-:W-:Y:S04]  /*93c0*/  IMAD.WIDE.U32 R134, R133, -0x326172a9, RZ ;  /* 0xcd9e8d5785867825 */ /* 0x000fe800078e00ff */
[--C-:B------:R-:W-:Y:S01]  /*93d0*/  FFMA.FTZ R162, R8, UR4, -R169.reuse ;  /* 0x0000000408a27c23 */ /* 0x100fe200080108a9 */
[----:B------:R-:W-:Y:S01]  /*93e0*/  FSETP.NEU.FTZ.AND P0, PT, R3, -INF , PT ;  /* 0xff8000000300780b */ /* 0x000fe20003f1d000 */
[--C-:B------:R-:W-:Y:S01]  /*93f0*/  FFMA.FTZ R161, R9, UR4, -R169.reuse ;  /* 0x0000000409a17c23 */ /* 0x100fe200080108a9 */
[----:B------:R-:W-:Y:S01]  /*9400*/  FMUL.FTZ R168, R3, UR4 ;  /* 0x0000000403a87c20 */ /* 0x000fe20008410000 */
[----:B------:R-:W-:Y:S01]  /*9410*/  LOP3.LUT R8, R135, R158, R156, 0x96, !PT ;  /* 0x0000009e87087212 */ /* 0x000fe200078e969c */
[----:B------:R-:W-:Y:S01]  /*9420*/  FFMA.FTZ R167, R4, UR4, -R169 ;  /* 0x0000000404a77c23 */ /* 0x000fe200080108a9 */
[----:B------:R-:W-:Y:S01]  /*9430*/  LOP3.LUT R134, R173, R134, R155, 0x96, !PT ;  /* 0x00000086ad867212 */ /* 0x000fe200078e969b */
[--C-:B------:R-:W-:Y:S01]  /*9440*/  FFMA.FTZ R163, R5, UR4, -R169.reuse ;  /* 0x0000000405a37c23 */ /* 0x100fe200080108a9 */
[----:B------:R-:W-:Y:S01]  /*9450*/  FSEL R168, R168, RZ, P0 ;  /* 0x000000ffa8a87208 */ /* 0x000fe20000000000 */
[----:B------:R-:W-:Y:S01]  /*9460*/  IMAD.WIDE.U32 R136, R8, -0x2daee0ad, RZ ;  /* 0xd2511f5308887825 */ /* 0x000fe200078e00ff */
[----:B------:R-:W-:Y:S03]  /*9470*/  MUFU.EX2 R162, R162 ;  /* 0x000000a200a27308 */ /* 0x000fe60000000800 */
[----:B------:R-:W-:Y:S01]  /*9480*/  FFMA.FTZ R174, R12, UR4, -R169 ;  /* 0x000000040cae7c23 */ /* 0x000fe200080108a9 */
[----:B------:R-:W-:Y:S01]  /*9490*/  IMAD.WIDE.U32 R134, R134, -0x2daee0ad, RZ ;  /* 0xd2511f5386867825 */ /* 0x000fe200078e00ff */
[----:B------:R-:W-:Y:S03]  /*94a0*/  LOP3.LUT R170, R137, R170, R154, 0x96, !PT ;  /* 0x000000aa89aa7212 */ /* 0x000fe600078e969a */
[--C-:B------:R-:W-:Y:S01]  /*94b0*/  FFMA.FTZ R160, R10, UR4, -R168.reuse ;  /* 0x000000040aa07c23 */ /* 0x100fe200080108a8 */
[--C-:B------:R-:W-:Y:S01]  /*94c0*/  FFMA.FTZ R165, R6, UR4, -R168.reuse ;  /* 0x0000000406a57c23 */ /* 0x100fe200080108a8 */
[----:B------:R-:W-:Y:S01]  /*94d0*/  LOP3.LUT R8, R135, R136, R153, 0x96, !PT ;  /* 0x0000008887087212 */ /* 0x000fe200078e9699 */
[--C-:B------:R-:W-:Y:S01]  /*94e0*/  FFMA.FTZ R164, R7, UR4, -R168.reuse ;  /* 0x0000000407a47c23 */ /* 0x100fe200080108a8 */
[----:B------:R-:W-:Y:S04]  /*94f0*/  IMAD.WIDE.U32 R170, R170, -0x326172a9, RZ ;  /* 0xcd9e8d57aaaa7825 */ /* 0x000fe800078e00ff */
[----:B------:R-:W-:Y:S01]  /*9500*/  FFMA.FTZ R11, R11, UR4, -R168 ;  /* 0x000000040b0b7c23 */ /* 0x000fe200080108a8 */
[----:B------:R-:W2:Y:S01]  /*9510*/  MUFU.EX2 R161, R161 ;  /* 0x000000a100a17308 */ /* 0x000ea20000000800 */
[----:B-1----:R-:W-:Y:S01]  /*9520*/  FMUL.FTZ R36, R2, R36 ;  /* 0x0000002402247220 */ /* 0x002fe20000410000 */
[----:B------:R-:W-:Y:S04]  /*9530*/  IMAD.WIDE.U32 R8, R8, -0x326172a9, RZ ;  /* 0xcd9e8d5708087825 */ /* 0x000fe800078e00ff */
[C---:B------:R-:W-:Y:S01]  /*9540*/  FMUL.FTZ R37, R2.reuse, R37 ;  /* 0x0000002502257220 */ /* 0x040fe20000410000 */
[C---:B------:R-:W-:Y:S01]  /*9550*/  FMUL.FTZ R40, R2.reuse, R40 ;  /* 0x0000002802287220 */ /* 0x040fe20000410000 */
[----:B------:R-:W-:Y:S01]  /*9560*/  FMUL.FTZ R41, R2, R41 ;  /* 0x0000002902297220 */ /* 0x000fe20000410000 */
[C---:B------:R-:W-:Y:S01]  /*9570*/  LOP3.LUT R4, R8.reuse, 0xffff, RZ, 0xc0, !PT ;  /* 0x0000ffff08047812 */ /* 0x040fe200078ec0ff */
[----:B------:R-:W-:Y:S01]  /*9580*/  MUFU.EX2 R135, R11 ;  /* 0x0000000b00877308 */ /* 0x000fe20000000800 */
[----:B------:R-:W-:Y:S01]  /*9590*/  LOP3.LUT R5, R8, 0xff, RZ, 0xc0, !PT ;  /* 0x000000ff08057812 */ /* 0x000fe200078ec0ff */
[C---:B------:R-:W-:Y:S01]  /*95a0*/  FMUL.FTZ R44, R2.reuse, R44 ;  /* 0x0000002c022c7220 */ /* 0x040fe20000410000 */
[----:B------:R-:W-:Y:S01]  /*95b0*/  SHF.R.U32.HI R4, RZ, 0x8, R4 ;  /* 0x00000008ff047819 */ /* 0x000fe20000011604 */
[C---:B------:R-:W-:Y:S01]  /*95c0*/  FMUL.FTZ R45, R2.reuse, R45 ;  /* 0x0000002d022d7220 */ /* 0x040fe20000410000 */
[----:B------:R-:W-:Y:S01]  /*95d0*/  LOP3.LUT R137, R9, R170, R152, 0x96, !PT ;  /* 0x000000aa09897212 */ /* 0x000fe200078e9698 */
[C---:B------:R-:W-:Y:S01]  /*95e0*/  FMUL.FTZ R9, R2.reuse, R125 ;  /* 0x0000007d02097220 */ /* 0x040fe20000410000 */
[----:B------:R-:W-:Y:S01]  /*95f0*/  PRMT R5, R5, 0x5410, R4 ;  /* 0x0000541005057816 */ /* 0x000fe20000000004 */
[----:B------:R-:W-:Y:S02]  /*9600*/  FADD.FTZ R4, -R3, R0 ;  /* 0x0000000003047221 */ /* 0x000fe40000010100 */
[----:B------:R-:W1:Y:S01]  /*9610*/  MUFU.EX2 R160, R160 ;  /* 0x000000a000a07308 */ /* 0x000e620000000800 */
[--C-:B------:R-:W-:Y:S01]  /*9620*/  SHF.R.U32.HI R10, RZ, 0x10, R8.reuse ;  /* 0x00000010ff0a7819 */ /* 0x100fe20000011608 */
[----:B------:R-:W-:Y:S01]  /*9630*/  FMUL.FTZ R48, R2, R48 ;  /* 0x0000003002307220 */ /* 0x000fe20000410000 */
[----:B------:R-:W-:Y:S01]  /*9640*/  FMUL.FTZ R0, R4, UR4 ;  /* 0x0000000404007c20 */ /* 0x000fe20008410000 */
[----:B------:R-:W-:Y:S01]  /*9650*/  SHF.R.U32.HI R139, RZ, 0x18, R8 ;  /* 0x00000018ff8b7819 */ /* 0x000fe20000011608 */
[C---:B------:R-:W-:Y:S01]  /*9660*/  FMUL.FTZ R49, R2.reuse, R49 ;  /* 0x0000003102317220 */ /* 0x040fe20000410000 */
[C---:B------:R-:W-:Y:S01]  /*9670*/  LOP3.LUT R8, R137.reuse, 0xffff, RZ, 0xc0, !PT ;  /* 0x0000ffff89087812 */ /* 0x040fe200078ec0ff */
[C---:B------:R-:W-:Y:S03]  /*9680*/  FMUL.FTZ R52, R2.reuse, R52 ;  /* 0x0000003402347220 */ /* 0x040fe60000410000 */
        /* <DEDUP_REMOVED lines=26> */
[C---:B------:R-:W-:Y:S01]  /*9830*/  FMUL.FTZ R69, R2.reuse, R69 ;  /* 0x0000004502457220 */ /* 0x040fe20000410000 */
[----:B--2---:R-:W-:Y:S01]  /*9840*/  F2FP.F16.F32.PACK_AB R7, R161, R162 ;  /* 0x000000a2a107723e */ /* 0x004fe200000000ff */
[C---:B------:R-:W-:Y:S01]  /*9850*/  FMUL.FTZ R72, R2.reuse, R72 ;  /* 0x0000004802487220 */ /* 0x040fe20000410000 */
        /* <DEDUP_REMOVED lines=18> */
[C---:B------:R-:W-:Y:S01]  /*9980*/  FMUL.FTZ R89, R2.reuse, R89 ;  /* 0x0000005902597220 */ /* 0x040fe20000410000 */
        /* <DEDUP_REMOVED lines=18> */
[----:B------:R-:W-:Y:S04]  /*9ab0*/  LDSM.16.MT88.4 R144, [R188+0xe000] ;  /* 0x00e00000bc90783b */ /* 0x000fe80000004200 */
        /* <DEDUP_REMOVED lines=9> */
[C---:B------:R-:W-:Y:S05]  /*9b50*/  HMMA.16816.F32 R48, R136.reuse, R150, R48 ;  /* 0x000000968830723c */ /* 0x040fea0000001830 */
        /* <DEDUP_REMOVED lines=22> */
[C---:B------:R-:W-:Y:S01]  /*9cc0*/  FMUL.FTZ R90, R0.reuse, R90 ;  /* 0x0000005a005a7220 */ /* 0x040fe20000410000 */
[----:B------:R-:W-:Y:S01]  /*9cd0*/  FMUL.FTZ R91, R0, R91 ;  /* 0x0000005b005b7220 */ /* 0x000fe20000410000 */
[----:B------:R-:W-:Y:S01]  /*9ce0*/  FMUL.FTZ R93, R2, R93 ;  /* 0x0000005d025d7220 */ /* 0x000fe20000410000 */
[C---:B-1----:R-:W-:Y:S03]  /*9cf0*/  HMMA.16816.F32 R76, R136.reuse, R128, R76 ;  /* 0x00000080884c723c */ /* 0x042fe6000000184c */
[C---:B------:R-:W-:Y:S01]  /*9d00*/  FMUL.FTZ R94, R0.reuse, R94 ;  /* 0x0000005e005e7220 */ /* 0x040fe20000410000 */
[----:B------:R-:W-:Y:S01]  /*9d10*/  FMUL.FTZ R95, R0, R95 ;  /* 0x0000005f005f7220 */ /* 0x000fe20000410000 */
[C---:B------:R-:W-:Y:S01]  /*9d20*/  FMUL.FTZ R96, R2.reuse, R96 ;  /* 0x0000006002607220 */ /* 0x040fe20000410000 */
[C---:B------:R-:W-:Y:S01]  /*9d30*/  HMMA.16816.F32 R80, R136.reuse, R130, R80 ;  /* 0x000000828850723c */ /* 0x040fe20000001850 */
[----:B------:R-:W1:Y:S04]  /*9d40*/  LDSM.16.MT88.4 R128, [R189+0x10000] ;  /* 0x01000000bd80783b */ /* 0x000e680000004200 */
[----:B------:R-:W-:Y:S01]  /*9d50*/  FMUL.FTZ R97, R2, R97 ;  /* 0x0000006102617220 */ /* 0x000fe20000410000 */
[C---:B------:R-:W-:Y:S05]  /*9d60*/  HMMA.16816.F32 R84, R136.reuse, R144, R84 ;  /* 0x000000908854723c */ /* 0x040fea0000001854 */
[C---:B------:R-:W-:Y:S01]  /*9d70*/  FMUL.FTZ R98, R0.reuse, R98 ;  /* 0x0000006200627220 */ /* 0x040fe20000410000 */
[C---:B------:R-:W-:Y:S01]  /*9d80*/  HMMA.16816.F32 R88, R136.reuse, R146, R88 ;  /* 0x000000928858723c */ /* 0x040fe20000001858 */
[----:B------:R-:W-:Y:S04]  /*9d90*/  LDSM.16.MT88.4 R144, [R188+0xc800] ;  /* 0x00c80000bc90783b */ /* 0x000fe80000004200 */
[----:B------:R-:W-:Y:S01]  /*9da0*/  FMUL.FTZ R99, R0, R99 ;  /* 0x0000006300637220 */ /* 0x000fe20000410000 */
[C---:B--2---:R-:W-:Y:S05]  /*9db0*/  HMMA.16816.F32 R92, R136.reuse, R124, R92 ;  /* 0x0000007c885c723c */ /* 0x044fea000000185c */
[C---:B------:R-:W-:Y:S01]  /*9dc0*/  FMUL.FTZ R100, R2.reuse, R100 ;  /* 0x0000006402647220 */ /* 0x040fe20000410000 */
[C---:B------:R-:W-:Y:S01]  /*9dd0*/  HMMA.16816.F32 R96, R136.reuse, R126, R96 ;  /* 0x0000007e8860723c */ /* 0x040fe20000001860 */
[----:B------:R-:W2:Y:S04]  /*9de0*/  LDSM.16.MT88.4 R124, [R188+0x10000] ;  /* 0x01000000bc7c783b */ /* 0x000ea80000004200 */
[----:B------:R-:W-:Y:S01]  /*9df0*/  FMUL.FTZ R101, R2, R101 ;  /* 0x0000006502657220 */ /* 0x000fe20000410000 */
[C---:B------:R-:W-:Y:S01]  /*9e00*/  FMUL.FTZ R102, R0.reuse, R102 ;  /* 0x0000006600667220 */ /* 0x040fe20000410000 */
[----:B------:R-:W-:Y:S01]  /*9e10*/  FMUL.FTZ R103, R0, R103 ;  /* 0x0000006700677220 */ /* 0x000fe20000410000 */
[C---:B------:R-:W-:Y:S03]  /*9e20*/  FMUL.FTZ R104, R2.reuse, R104 ;  /* 0x0000006802687220 */ /* 0x040fe60000410000 */
[----:B------:R-:W-:Y:S01]  /*9e30*/  FMUL.FTZ R105, R2, R105 ;  /* 0x0000006902697220 */ /* 0x000fe20000410000 */
[C---:B------:R-:W-:Y:S01]  /*9e40*/  FMUL.FTZ R106, R0.reuse, R106 ;  /* 0x0000006a006a7220 */ /* 0x040fe20000410000 */
[----:B------:R-:W-:Y:S01]  /*9e50*/  FMUL.FTZ R107, R0, R107 ;  /* 0x0000006b006b7220 */ /* 0x000fe20000410000 */
[C---:B---3--:R-:W-:Y:S03]  /*9e60*/  HMMA.16816.F32 R100, R136.reuse, R140, R100 ;  /* 0x0000008c8864723c */ /* 0x048fe60000001864 */
[C---:B------:R-:W-:Y:S01]  /*9e70*/  FMUL.FTZ R108, R2.reuse, R108 ;  /* 0x0000006c026c7220 */ /* 0x040fe20000410000 */
[----:B------:R-:W-:Y:S01]  /*9e80*/  FMUL.FTZ R109, R2, R109 ;  /* 0x0000006d026d7220 */ /* 0x000fe20000410000 */
[C---:B------:R-:W-:Y:S01]  /*9e90*/  FMUL.FTZ R110, R0.reuse, R110 ;  /* 0x0000006e006e7220 */ /* 0x040fe20000410000 */
[C---:B------:R-:W-:Y:S05]  /*9ea0*/  HMMA.16816.F32 R104, R136.reuse, R142, R104 ;  /* 0x0000008e8868723c */ /* 0x040fea0000001868 */
[----:B------:R-:W-:Y:S01]  /*9eb0*/  FMUL.FTZ R111, R0, R111 ;  /* 0x0000006f006f7220 */ /* 0x000fe20000410000 */
[----:B------:R-:W-:Y:S01]  /*9ec0*/  LOP3.LUT R172, R171, R172, R232, 0x96, !PT ;  /* 0x000000acabac7212 */ /* 0x000fe200078e96e8 */
[--C-:B------:R-:W-:Y:S01]  /*9ed0*/  FFMA.FTZ R170, R16, UR4, -R169.reuse ;  /* 0x0000000410aa7c23 */ /* 0x100fe200080108a9 */
[----:B------:R-:W-:Y:S03]  /*9ee0*/  FMUL.FTZ R16, R2, R120 ;  /* 0x0000007802107220 */ /* 0x000fe60000410000 */
[----:B------:R-:W-:Y:S01]  /*9ef0*/  IMAD.WIDE.U32 R140, R172, -0x2daee0ad, RZ ;  /* 0xd2511f53ac8c7825 */ /* 0x000fe200078e00ff */
[C---:B-1----:R-:W-:Y:S01]  /*9f00*/  HMMA.16816.F32 R108, R136.reuse, R128, R108 ;  /* 0x00000080886c723c */ /* 0x042fe2000000186c */
[----:B------:R-:W-:Y:S02]  /*9f10*/  MUFU.EX2 R170, R170 ;  /* 0x000000aa00aa7308 */ /* 0x000fe40000000800 */
[--C-:B------:R-:W-:Y:S01]  /*9f20*/  FFMA.FTZ R171, R17, UR4, -R169.reuse ;  /* 0x0000000411ab7c23 */ /* 0x100fe200080108a9 */
[--C-:B------:R-:W-:Y:S01]  /*9f30*/  FFMA.FTZ R173, R18, UR4, -R168.reuse ;  /* 0x0000000412ad7c23 */ /* 0x100fe200080108a8 */
[----:B------:R-:W-:Y:S01]  /*9f40*/  FFMA.FTZ R172, R19, UR4, -R168 ;  /* 0x0000000413ac7c23 */ /* 0x000fe200080108a8 */
[----:B------:R-:W-:Y:S01]  /*9f50*/  FMUL.FTZ R17, R2, R121 ;  /* 0x0000007902117220 */ /* 0x000fe20000410000 */
[C---:B------:R-:W-:Y:S01]  /*9f60*/  FMUL.FTZ R18, R0.reuse, R122 ;  /* 0x0000007a00127220 */ /* 0x040fe20000410000 */
[----:B------:R-:W-:Y:S03]  /*9f70*/  FMUL.FTZ R19, R0, R123 ;  /* 0x0000007b00137220 */ /* 0x000fe60000410000 */
[----:B------:R-:W-:Y:S01]  /*9f80*/  MUFU.EX2 R171, R171 ;  /* 0x000000ab00ab7308 */ /* 0x000fe20000000800 */
[----:B------:R-:W1:Y:S01]  /*9f90*/  LDSM.16.MT88.4 R120, [R192+0xc800] ;  /* 0x00c80000c078783b */ /* 0x000e620000004200 */
[----:B------:R-:W-:Y:S01]  /*9fa0*/  LOP3.LUT R128, R140, 0xffff, RZ, 0xc0, !PT ;  /* 0x0000ffff8c807812 */ /* 0x000fe200078ec0ff */
[----:B------:R-:W-:Y:S01]  /*9fb0*/  FFMA.FTZ R175, R13, UR4, -R169 ;  /* 0x000000040daf7c23 */ /* 0x000fe200080108a9 */
[----:B------:R-:W-:Y:S01]  /*9fc0*/  SHF.R.U32.HI R129, RZ, 0x10, R140 ;  /* 0x00000010ff817819 */ /* 0x000fe2000001168c */
[----:B------:R-:W-:Y:S01]  /*9fd0*/  FFMA.FTZ R231, R14, UR4, -R168 ;  /* 0x000000040ee77c23 */ /* 0x000fe200080108a8 */
[C---:B------:R-:W-:Y:S04]  /*9fe0*/  HMMA.16816.F32 R16, R136.reuse, R130, R16 ;  /* 0x000000828810723c */ /* 0x040fe80000001810 */
[----:B------:R-:W-:Y:S01]  /*9ff0*/  MUFU.EX2 R173, R173 ;  /* 0x000000ad00ad7308 */ /* 0x000fe20000000800 */
[----:B------:R-:W-:Y:S01]  /*a000*/  SHF.R.U32.HI R128, RZ, 0x8, R128 ;  /* 0x00000008ff807819 */ /* 0x000fe20000011680 */
[----:B------:R-:W-:Y:S01]  /*a010*/  FFMA.FTZ R222, R15, UR4, -R168 ;  /* 0x000000040fde7c23 */ /* 0x000fe200080108a8 */
[----:B------:R-:W-:Y:S01]  /*a020*/  LOP3.LUT R149, R140, 0xff, RZ, 0xc0, !PT ;  /* 0x000000ff8c957812 */ /* 0x000fe200078ec0ff */
[----:B------:R-:W-:Y:S03]  /*a030*/  FMUL.FTZ R13, R2, R117 ;  /* 0x00000075020d7220 */ /* 0x000fe60000410000 */
[----:B------:R-:W-:Y:S01]  /*a040*/  LOP3.LUT R12, R129, 0xff, RZ, 0xc0, !PT ;  /* 0x000000ff810c7812 */ /* 0x000fe200078ec0ff */
[C---:B------:R-:W-:Y:S02]  /*a050*/  FMUL.FTZ R14, R0.reuse, R118 ;  /* 0x00000076000e7220 */ /* 0x040fe40000410000 */
[----:B------:R-:W3:Y:S01]  /*a060*/  MUFU.EX2 R175, R175 ;  /* 0x000000af00af7308 */ /* 0x000ee20000000800 */
[----:B------:R-:W-:Y:S01]  /*a070*/  PRMT R149, R149, 0x5410, R128 ;  /* 0x0000541095957816 */ /* 0x000fe20000000080 */
[----:B------:R-:W-:Y:S01]  /*a080*/  FMUL.FTZ R15, R0, R119 ;  /* 0x00000077000f7220 */ /* 0x000fe20000410000 */
[----:B------:R-:W-:Y:S01]  /*a090*/  SHF.R.U32.HI R133, RZ, 0x18, R140 ;  /* 0x00000018ff857819 */ /* 0x000fe2000001168c */
[----:B------:R-:W4:Y:S01]  /*a0a0*/  LDSM.16.MT88.4 R128, [R190+0xc800] ;  /* 0x00c80000be80783b */ /* 0x000f220000004200 */
[----:B------:R-:W-:Y:S01]  /*a0b0*/  LOP3.LUT R134, R141, R134, R236, 0x96, !PT ;  /* 0x000000868d867212 */ /* 0x000fe200078e96ec */
[----:B------:R-:W-:Y:S01]  /*a0c0*/  FMUL.FTZ R112, R2, R112 ;  /* 0x0000007002707220 */ /* 0x000fe20000410000 */
[----:B------:R-:W-:Y:S03]  /*a0d0*/  PRMT R133, R12, 0x5410, R133 ;  /* 0x000054100c857816 */ /* 0x000fe60000000085 */
[----:B------:R-:W-:Y:S01]  /*a0e0*/  MUFU.EX2 R231, R231 ;  /* 0x000000e700e77308 */ /* 0x000fe20000000800 */
[----:B------:R-:W-:Y:S01]  /*a0f0*/  SHF.R.U32.HI R140, RZ, 0x10, R134 ;  /* 0x00000010ff8c7819 */ /* 0x000fe20000011686 */
[----:B------:R-:W-:Y:S01]  /*a100*/  FMUL.FTZ R12, R2, R116 ;  /* 0x00000074020c7220 */ /* 0x000fe20000410000 */
[----:B------:R-:W-:Y:S01]  /*a110*/  LOP3.LUT R148, R134, 0xffff, RZ, 0xc0, !PT ;  /* 0x0000ffff86947812 */ /* 0x000fe200078ec0ff */
[----:B------:R-:W-:Y:S01]  /*a120*/  FMUL.FTZ R113, R2, R113 ;  /* 0x0000007102717220 */ /* 0x000fe20000410000 */
[----:B------:R-:W-:Y:S01]  /*a130*/  LOP3.LUT R151, R134, 0xff, RZ, 0xc0, !PT ;  /* 0x000000ff86977812 */ /* 0x000fe200078ec0ff */
[----:B------:R-:W-:Y:S01]  /*a140*/  FMUL.FTZ R114, R0, R114 ;  /* 0x0000007200727220 */ /* 0x000fe20000410000 */
[----:B------:R-:W-:Y:S03]  /*a150*/  SHF.R.U32.HI R148, RZ, 0x8, R148 ;  /* 0x00000008ff947819 */ /* 0x000fe60000011694 */
[----:B------:R-:W5:Y:S01]  /*a160*/  MUFU.EX2 R222, R222 ;  /* 0x000000de00de7308 */ /* 0x000f620000000800 */
[C---:B--2---:R-:W-:Y:S03]  /*a170*/  HMMA.16816.F32 R12, R136.reuse, R124, R12 ;  /* 0x0000007c880c723c */ /* 0x044fe6000000180c */
[----:B------:R-:W-:Y:S01]  /*a180*/  LOP3.LUT R117, R140, 0xff, RZ, 0xc0, !PT ;  /* 0x000000ff8c757812 */ /* 0x000fe200078ec0ff */
[----:B------:R-:W-:Y:S01]  /*a190*/  FMUL.FTZ R115, R0, R115 ;  /* 0x0000007300737220 */ /* 0x000fe20000410000 */
[----:B------:R-:W-:Y:S01]  /*a1a0*/  SHF.R.U32.HI R134, RZ, 0x18, R134 ;  /* 0x00000018ff867819 */ /* 0x000fe20000011686 */
[----:B------:R-:W2:Y:S03]  /*a1b0*/  LDSM.16.MT88.4 R140, [R189+0xc800] ;  /* 0x00c80000bd8c783b */ /* 0x000ea60000004200 */
[----:B------:R-:W1:Y:S02]  /*a1c0*/  MUFU.EX2 R172, R172 ;  /* 0x000000ac00ac7308 */ /* 0x000e640000000800 */
[----:B------:R-:W-:Y:S01]  /*a1d0*/  PRMT R151, R151, 0x5410, R148 ;  /* 0x0000541097977816 */ /* 0x000fe20000000094 */
[----:B------:R-:W-:Y:S03]  /*a1e0*/  HMMA.16816.F32 R112, R136, R126, R112 ;  /* 0x0000007e8870723c */ /* 0x000fe60000001870 */
[----:B------:R-:W-:Y:S01]  /*a1f0*/  PRMT R117, R117, 0x5410, R134 ;  /* 0x0000541075757816 */ /* 0x000fe20000000086 */
[----:B------:R-:W-:Y:S01]  /*a200*/  LDSM.16.MT88.4 R136, [R192+0x10800] ;  /* 0x01080000c088783b */ /* 0x000fe20000004200 */
[--C-:B------:R-:W-:Y:S01]  /*a210*/  HSET2.LE.AND R118, R149, R166.reuse, PT ;  /* 0x000000a695767233 */ /* 0x100fe20003803000 */
[----:B------:R-:W-:Y:S01]  /*a220*/  FFMA.FTZ R234, R24, UR4, -R169 ;  /* 0x0000000418ea7c23 */ /* 0x000fe200080108a9 */
[--C-:B------:R-:W-:Y:S01]  /*a230*/  HSET2.LE.AND R116, R151, R166.reuse, PT ;  /* 0x000000a697747233 */ /* 0x100fe20003803000 */
[----:B------:R-:W-:Y:S03]  /*a240*/  FFMA.FTZ R237, R27, UR4, -R168 ;  /* 0x000000041bed7c23 */ /* 0x000fe600080108a8 */
[--C-:B------:R-:W-:Y:S01]  /*a250*/  HSET2.LE.AND R119, R133, R166.reuse, PT ;  /* 0x000000a685777233 */ /* 0x100fe20003803000 */
[----:B------:R-:W2:Y:S01]  /*a260*/  LDSM.16.MT88.4 R148, [R192+0xe800] ;  /* 0x00e80000c094783b */ /* 0x000ea20000004200 */
[--C-:B------:R-:W-:Y:S01]  /*a270*/  HSET2.LE.AND R117, R117, R166.reuse, PT ;  /* 0x000000a675757233 */ /* 0x100fe20003803000 */
[----:B------:R-:W-:Y:S01]  /*a280*/  MUFU.EX2 R234, R234 ;  /* 0x000000ea00ea7308 */ /* 0x000fe20000000800 */
[----:B---3--:R-:W-:Y:S01]  /*a290*/  F2FP.F16.F32.PACK_AB R125, R175, R174 ;  /* 0x000000aeaf7d723e */ /* 0x008fe200000000ff */
[----:B------:R-:W-:Y:S01]  /*a2a0*/  FFMA.FTZ R167, R2, R223, R167 ;  /* 0x000000df02a77223 */ /* 0x000fe200000100a7 */
[----:B-----5:R-:W-:Y:S01]  /*a2b0*/  F2FP.F16.F32.PACK_AB R124, R222, R231 ;  /* 0x000000e7de7c723e */ /* 0x020fe200000000ff */
[----:B------:R-:W-:Y:S01]  /*a2c0*/  FFMA.FTZ R165, R0, R221, R165 ;  /* 0x000000dd00a57223 */ /* 0x000fe200000100a5 */
[----:B------:R-:W-:Y:S01]  /*a2d0*/  F2FP.F16.F32.PACK_AB R133, R171, R170 ;  /* 0x000000aaab85723e */ /* 0x000fe200000000ff */
[----:B------:R-:W-:Y:S01]  /*a2e0*/  FADD.FTZ R167, R163, R167 ;  /* 0x000000a7a3a77221 */ /* 0x000fe20000010000 */
[----:B-1----:R-:W-:Y:S03]  /*a2f0*/  F2FP.F16.F32.PACK_AB R134, R172, R173 ;  /* 0x000000adac86723e */ /* 0x002fe600000000ff */
[----:B------:R-:W-:Y:S01]  /*a300*/  MUFU.EX2 R237, R237 ;  /* 0x000000ed00ed7308 */ /* 0x000fe20000000800 */
        /* <DEDUP_REMOVED lines=8> */
[----:B------:R-:W1:Y:S01]  /*a390*/  LDSM.16.MT88.4 R124, [R190+0xe800] ;  /* 0x00e80000be7c783b */ /* 0x000e620000004200 */
[----:B------:R-:W-:Y:S01]  /*a3a0*/  LOP3.LUT R133, R229, UR18, R219, 0x96, !PT ;  /* 0x00000012e5857c12 */ /* 0x000fe2000f8e96db */
[----:B------:R-:W-:Y:S01]  /*a3b0*/  MUFU.EX2 R134, R134 ;  /* 0x0000008600867308 */ /* 0x000fe20000000800 */
[----:B------:R-:W-:Y:S01]  /*a3c0*/  MOV R0, R3 ;  /* 0x0000000300007202 */ /* 0x000fe20000000f00 */
[----:B------:R-:W-:Y:S01]  /*a3d0*/  FADD.FTZ R161, R161, R162 ;  /* 0x000000a2a1a17221 */ /* 0x000fe20000010000 */
[C---:B------:R-:W-:Y:S05]  /*a3e0*/  HMMA.16816.F32 R4, R116.reuse, R120, R4 ;  /* 0x000000787404723c */ /* 0x040fea0000001804 */
        /* <DEDUP_REMOVED lines=9> */
[C---:B--2---:R-:W-:Y:S05]  /*a480*/  HMMA.16816.F32 R44, R116.reuse, R140, R44 ;  /* 0x0000008c742c723c */ /* 0x044fea000000182c */
[----:B------:R-:W-:Y:S01]  /*a490*/  FADD.FTZ R222, R222, R231 ;  /* 0x000000e7dede7221 */ /* 0x000fe20000010000 */
[C---:B------:R-:W-:Y:S05]  /*a4a0*/  HMMA.16816.F32 R48, R116.reuse, R142, R48 ;  /* 0x0000008e7430723c */ /* 0x040fea0000001830 */
[----:B------:R-:W-:Y:S01]  /*a4b0*/  IMAD.WIDE.U32 R140, R133, -0x326172a9, RZ ;  /* 0xcd9e8d57858c7825 */ /* 0x000fe200078e00ff */
[C---:B------:R-:W-:Y:S05]  /*a4c0*/  HMMA.16816.F32 R52, R116.reuse, R144, R52 ;  /* 0x000000907434723c */ /* 0x040fea0000001834 */
[----:B------:R-:W-:Y:S01]  /*a4d0*/  LOP3.LUT R140, R159, R140, R233, 0x96, !PT ;  /* 0x0000008c9f8c7212 */ /* 0x000fe200078e96e9 */
[C---:B------:R-:W-:Y:S01]  /*a4e0*/  HMMA.16816.F32 R56, R116.reuse, R146, R56 ;  /* 0x000000927438723c */ /* 0x040fe20000001838 */
[----:B------:R-:W-:Y:S04]  /*a4f0*/  LDSM.16.MT88.4 R144, [R192+0xf000] ;  /* 0x00f00000c090783b */ /* 0x000fe80000004200 */
[----:B------:R-:W-:Y:S01]  /*a500*/  LOP3.LUT R235, R141, R226, R235, 0x96, !PT ;  /* 0x000000e28deb7212 */ /* 0x000fe200078e96eb */
[C---:B------:R-:W-:Y:S05]  /*a510*/  HMMA.16816.F32 R60, R116.reuse, R148, R60 ;  /* 0x00000094743c723c */ /* 0x040fea000000183c */
[----:B------:R-:W-:Y:S01]  /*a520*/  IMAD.WIDE.U32 R140, R140, -0x2daee0ad, RZ ;  /* 0xd2511f538c8c7825 */ /* 0x000fe200078e00ff */
[C---:B------:R-:W-:Y:S05]  /*a530*/  HMMA.16816.F32 R64, R116.reuse, R150, R64 ;  /* 0x000000967440723c */ /* 0x040fea0000001840 */
[----:B------:R-:W-:Y:S01]  /*a540*/  IMAD.WIDE.U32 R242, R235, -0x2daee0ad, RZ ;  /* 0xd2511f53ebf27825 */ /* 0x000fe200078e00ff */
[C---:B-1----:R-:W-:Y:S05]  /*a550*/  HMMA.16816.F32 R68, R116.reuse, R124, R68 ;  /* 0x0000007c7444723c */ /* 0x042fea0000001844 */
[----:B------:R-:W-:Y:S01]  /*a560*/  LOP3.LUT R242, R141, R242, R230, 0x96, !PT ;  /* 0x000000f28df27212 */ /* 0x000fe200078e96e6 */
[C---:B------:R-:W-:Y:S01]  /*a570*/  HMMA.16816.F32 R72, R116.reuse, R126, R72 ;  /* 0x0000007e7448723c */ /* 0x040fe20000001848 */
[----:B------:R-:W1:Y:S04]  /*a580*/  LDSM.16.MT88.4 R124, [R190+0x10800] ;  /* 0x01080000be7c783b */ /* 0x000e680000004200 */
[----:B------:R-:W-:Y:S01]  /*a590*/  LOP3.LUT R157, R243, R224, R157, 0x96, !PT ;  /* 0x000000e0f39d7212 */ /* 0x000fe200078e969d */
[C---:B---3--:R-:W-:Y:S05]  /*a5a0*/  HMMA.16816.F32 R76, R116.reuse, R120, R76 ;  /* 0x00000078744c723c */ /* 0x048fea000000184c */
[----:B------:R-:W-:Y:S01]  /*a5b0*/  IMAD.WIDE.U32 R240, R157, -0x326172a9, RZ ;  /* 0xcd9e8d579df07825 */ /* 0x000fe200078e00ff */
[C---:B------:R-:W-:Y:S05]  /*a5c0*/  HMMA.16816.F32 R80, R116.reuse, R122, R80 ;  /* 0x0000007a7450723c */ /* 0x040fea0000001850 */
[----:B------:R-:W-:Y:S01]  /*a5d0*/  IMAD.WIDE.U32 R242, R242, -0x326172a9, RZ ;  /* 0xcd9e8d57f2f27825 */ /* 0x000fe200078e00ff */
[C---:B----4-:R-:W-:Y:S05]  /*a5e0*/  HMMA.16816.F32 R84, R116.reuse, R128, R84 ;  /* 0x000000807454723c */ /* 0x050fea0000001854 */
[----:B------:R-:W-:Y:S01]  /*a5f0*/  LOP3.LUT R156, R241, R158, R156, 0x96, !PT ;  /* 0x0000009ef19c7212 */ /* 0x000fe200078e969c */
[C---:B------:R-:W-:Y:S01]  /*a600*/  HMMA.16816.F32 R88, R116.reuse, R130, R88 ;  /* 0x000000827458723c */ /* 0x040fe20000001858 */
[----:B------:R-:W-:Y:S04]  /*a610*/  LDSM.16.MT88.4 R128, [R192+0xd000] ;  /* 0x00d00000c080783b */ /* 0x000fe80000004200 */
[----:B------:R-:W-:Y:S01]  /*a620*/  LOP3.LUT R240, R243, R240, R155, 0x96, !PT ;  /* 0x000000f0f3f07212 */ /* 0x000fe200078e969b */
[C---:B------:R-:W-:Y:S05]  /*a630*/  HMMA.16816.F32 R92, R116.reuse, R136, R92 ;  /* 0x00000088745c723c */ /* 0x040fea000000185c */
[----:B------:R-:W-:Y:S01]  /*a640*/  IMAD.WIDE.U32 R156, R156, -0x2daee0ad, RZ ;  /* 0xd2511f539c9c7825 */ /* 0x000fe200078e00ff */
[C---:B------:R-:W-:Y:S01]  /*a650*/  HMMA.16816.F32 R96, R116.reuse, R138, R96 ;  /* 0x0000008a7460723c */ /* 0x040fe20000001860 */
[----:B------:R-:W-:Y:S04]  /*a660*/  LDSM.16.MT88.4 R136, [R189+0xd000] ;  /* 0x00d00000bd88783b */ /* 0x000fe80000004200 */
[----:B------:R-:W-:Y:S01]  /*a670*/  IMAD.WIDE.U32 R240, R240, -0x2daee0ad, RZ ;  /* 0xd2511f53f0f07825 */ /* 0x000fe200078e00ff */
[C---:B-1----:R-:W-:Y:S05]  /*a680*/  HMMA.16816.F32 R100, R116.reuse, R124, R100 ;  /* 0x0000007c7464723c */ /* 0x042fea0000001864 */
[----:B------:R-:W-:Y:S01]  /*a690*/  LOP3.LUT R238, R157, R140, R154, 0x96, !PT ;  /* 0x0000008c9dee7212 */ /* 0x000fe200078e969a */
[C---:B------:R-:W-:Y:S01]  /*a6a0*/  HMMA.16816.F32 R104, R116.reuse, R126, R104 ;  /* 0x0000007e7468723c */ /* 0x040fe20000001868 */
[----:B------:R-:W-:Y:S04]  /*a6b0*/  LDSM.16.MT88.4 R124, [R190+0xd000] ;  /* 0x00d00000be7c783b */ /* 0x000fe80000004200 */
[----:B------:R-:W-:Y:S01]  /*a6c0*/  LOP3.LUT R148, R241, R156, R153, 0x96, !PT ;  /* 0x0000009cf1947212 */ /* 0x000fe200078e9699 */
[----:B------:R-:W-:Y:S05]  /*a6d0*/  IMAD.WIDE.U32 R238, R238, -0x326172a9, RZ ;  /* 0xcd9e8d57eeee7825 */ /* 0x000fea00078e00ff */
[--C-:B------:R-:W-:Y:S01]  /*a6e0*/  FFMA.FTZ R133, R20, UR4, -R169.reuse ;  /* 0x0000000414857c23 */ /* 0x100fe200080108a9 */
[----:B------:R-:W-:Y:S01]  /*a6f0*/  LDSM.16.MT88.4 R140, [R188+0xd000] ;  /* 0x00d00000bc8c783b */ /* 0x000fe20000004200 */
[----:B------:R-:W-:Y:S04]  /*a700*/  IMAD.WIDE.U32 R148, R148, -0x326172a9, RZ ;  /* 0xcd9e8d5794947825 */ /* 0x000fe800078e00ff */
[--C-:B------:R-:W-:Y:S01]  /*a710*/  FFMA.FTZ R230, R22, UR4, -R168.reuse ;  /* 0x0000000416e67c23 */ /* 0x100fe200080108a8 */
[----:B------:R-:W1:Y:S01]  /*a720*/  MUFU.EX2 R133, R133 ;  /* 0x0000008500857308 */ /* 0x000e620000000800 */
[----:B------:R-:W-:Y:S01]  /*a730*/  FFMA.FTZ R233, R23, UR4, -R168 ;  /* 0x0000000417e97c23 */ /* 0x000fe200080108a8 */
[----:B------:R-:W-:Y:S01]  /*a740*/  FFMA.FTZ R235, R25, UR4, -R169 ;  /* 0x0000000419eb7c23 */ /* 0x000fe200080108a9 */
[----:B------:R-:W-:Y:S01]  /*a750*/  LOP3.LUT R152, R149, R238, R152, 0x96, !PT ;  /* 0x000000ee95987212 */ /* 0x000fe200078e9698 */
[----:B------:R-:W2:Y:S01]  /*a760*/  LDSM.16.MT88.4 R20, [R189+0x10800] ;  /* 0x01080000bd14783b */ /* 0x000ea20000004200 */
[----:B------:R-:W-:Y:S01]  /*a770*/  FFMA.FTZ R238, R26, UR4, -R168 ;  /* 0x000000041aee7c23 */ /* 0x000fe200080108a8 */
[----:B------:R-:W-:Y:S01]  /*a780*/  LOP3.LUT R24, R148, 0xffff, RZ, 0xc0, !PT ;  /* 0x0000ffff94187812 */ /* 0x000fe200078ec0ff */
[----:B------:R-:W-:Y:S01]  /*a790*/  FADD.FTZ R170, R170, R175 ;  /* 0x000000afaaaa7221 */ /* 0x000fe20000010000 */
[C---:B------:R-:W-:Y:S02]  /*a7a0*/  LOP3.LUT R121, R152.reuse, 0xffff, RZ, 0xc0, !PT ;  /* 0x0000ffff98797812 */ /* 0x040fe400078ec0ff */
[----:B------:R-:W-:Y:S01]  /*a7b0*/  MUFU.EX2 R230, R230 ;  /* 0x000000e600e67308 */ /* 0x000fe20000000800 */
[----:B------:R-:W-:Y:S01]  /*a7c0*/  LOP3.LUT R120, R152, 0xff, RZ, 0xc0, !PT ;  /* 0x000000ff98787812 */ /* 0x000fe200078ec0ff */
[----:B------:R-:W-:Y:S01]  /*a7d0*/  FADD.FTZ R173, R173, R222 ;  /* 0x000000deadad7221 */ /* 0x000fe20000010000 */
[----:B------:R-:W-:Y:S01]  /*a7e0*/  SHF.R.U32.HI R121, RZ, 0x8, R121 ;  /* 0x00000008ff797819 */ /* 0x000fe20000011679 */
[----:B------:R-:W-:Y:S01]  /*a7f0*/  FADD.FTZ R170, R171, R170 ;  /* 0x000000aaabaa7221 */ /* 0x000fe20000010000 */
[--C-:B------:R-:W-:Y:S01]  /*a800*/  SHF.R.U32.HI R151, RZ, 0x10, R152.reuse ;  /* 0x00000010ff977819 */ /* 0x100fe20000011698 */
[----:B------:R-:W-:Y:S01]  /*a810*/  FADD.FTZ R173, R172, R173 ;  /* 0x000000adacad7221 */ /* 0x000fe20000010000 */
[----:B------:R-:W-:Y:S03]  /*a820*/  PRMT R25, R120, 0x5410, R121 ;  /* 0x0000541078197816 */ /* 0x000fe60000000079 */
[----:B------:R-:W3:Y:S01]  /*a830*/  MUFU.EX2 R233, R233 ;  /* 0x000000e900e97308 */ /* 0x000ee20000000800 */
[----:B------:R-:W4:Y:S01]  /*a840*/  LDSM.16.MT88.4 R120, [R188+0x10800] ;  /* 0x01080000bc78783b */ /* 0x000f220000004200 */
[----:B------:R-:W-:Y:S02]  /*a850*/  SHF.R.U32.HI R152, RZ, 0x18, R152 ;  /* 0x00000018ff987819 */ /* 0x000fe40000011698 */
[----:B------:R-:W-:Y:S02]  /*a860*/  LOP3.LUT R151, R151, 0xff, RZ, 0xc0, !PT ;  /* 0x000000ff97977812 */ /* 0x000fe400078ec0ff */
[----:B------:R-:W-:Y:S04]  /*a870*/  SHF.R.U32.HI R149, RZ, 0x10, R148 ;  /* 0x00000010ff957819 */ /* 0x000fe80000011694 */
[----:B------:R-:W5:Y:S01]  /*a880*/  MUFU.EX2 R235, R235 ;  /* 0x000000eb00eb7308 */ /* 0x000f620000000800 */
[----:B------:R-:W-:Y:S02]  /*a890*/  PRMT R151, R151, 0x5410, R152 ;  /* 0x0000541097977816 */ /* 0x000fe40000000098 */
[----:B------:R-:W-:Y:S01]  /*a8a0*/  LDSM.16.MT88.4 R152, [R189+0xf000] ;  /* 0x00f00000bd98783b */ /* 0x000fe20000004200 */
[----:B------:R-:W-:Y:S02]  /*a8b0*/  LOP3.LUT R149, R149, 0xff, RZ, 0xc0, !PT ;  /* 0x000000ff95957812 */ /* 0x000fe400078ec0ff */
[----:B------:R-:W-:Y:S04]  /*a8c0*/  SHF.R.U32.HI R26, RZ, 0x8, R24 ;  /* 0x00000008ff1a7819 */ /* 0x000fe80000011618 */
[----:B------:R-:W5:Y:S01]  /*a8d0*/  MUFU.EX2 R238, R238 ;  /* 0x000000ee00ee7308 */ /* 0x000f620000000800 */
[--C-:B------:R-:W-:Y:S02]  /*a8e0*/  HSET2.LE.AND R24, R25, R166.reuse, PT ;  /* 0x000000a619187233 */ /* 0x100fe40003803000 */
[----:B------:R-:W-:Y:S02]  /*a8f0*/  LOP3.LUT R157, R148, 0xff, RZ, 0xc0, !PT ;  /* 0x000000ff949d7812 */ /* 0x000fe400078ec0ff */
[----:B------:R-:W-:Y:S02]  /*a900*/  SHF.R.U32.HI R148, RZ, 0x18, R148 ;  /* 0x00000018ff947819 */ /* 0x000fe40000011694 */
[----:B------:R-:W-:Y:S02]  /*a910*/  PRMT R157, R157, 0x5410, R26 ;  /* 0x000054109d9d7816 */ /* 0x000fe4000000001a */
[----:B------:R-:W-:Y:S01]  /*a920*/  PRMT R27, R149, 0x5410, R148 ;  /* 0x00005410951b7816 */ /* 0x000fe20000000094 */
[C---:B--2---:R-:W-:Y:S03]  /*a930*/  HMMA.16816.F32 R108, R116.reuse, R20, R108 ;  /* 0x00000014746c723c */ /* 0x044fe6000000186c */
[----:B-1----:R-:W-:Y:S01]  /*a940*/  F2FP.F16.F32.PACK_AB R25, R134, R133 ;  /* 0x000000858619723e */ /* 0x002fe200000000ff */
[----:B------:R-:W-:Y:S01]  /*a950*/  FADD.FTZ R133, R133, R170 ;  /* 0x000000aa85857221 */ /* 0x000fe20000010000 */
[--C-:B------:R-:W-:Y:S01]  /*a960*/  HSET2.LE.AND R26, R157, R166.reuse, PT ;  /* 0x000000a69d1a7233 */ /* 0x100fe20003803000 */
[C---:B------:R-:W-:Y:S01]  /*a970*/  HMMA.16816.F32 R16, R116.reuse, R22, R16 ;  /* 0x000000167410723c */ /* 0x040fe20000001810 */
[----:B------:R-:W-:Y:S04]  /*a980*/  LDSM.16.MT88.4 R156, [R188+0xf000] ;  /* 0x00f00000bc9c783b */ /* 0x000fe80000004200 */
[----:B------:R-:W-:Y:S01]  /*a990*/  LOP3.LUT R24, R24, R25, RZ, 0xc0, !PT ;  /* 0x0000001918187212 */ /* 0x000fe200078ec0ff */
[----:B------:R-:W-:Y:S01]  /*a9a0*/  FADD.FTZ R133, R134, R133 ;  /* 0x0000008586857221 */ /* 0x000fe20000010000 */
[--C-:B------:R-:W-:Y:S01]  /*a9b0*/  HSET2.LE.AND R25, R151, R166.reuse, PT ;  /* 0x000000a697197233 */ /* 0x100fe20003803000 */
[C---:B----4-:R-:W-:Y:S01]  /*a9c0*/  HMMA.16816.F32 R12, R116.reuse, R120, R12 ;  /* 0x00000078740c723c */ /* 0x050fe2000000180c */
[----:B------:R-:W1:Y:S02]  /*a9d0*/  LDSM.16.MT88.4 R148, [R190+0xf000] ;  /* 0x00f00000be94783b */ /* 0x000e640000004200 */
[----:B---3--:R-:W-:Y:S01]  /*a9e0*/  F2FP.F16.F32.PACK_AB R20, R233, R230 ;  /* 0x000000e6e914723e */ /* 0x008fe200000000ff */
[----:B------:R-:W-:Y:S01]  /*a9f0*/  FADD.FTZ R230, R230, R173 ;  /* 0x000000ade6e67221 */ /* 0x000fe20000010000 */
[--C-:B------:R-:W-:Y:S01]  /*aa00*/  HSET2.LE.AND R27, R27, R166.reuse, PT ;  /* 0x000000a61b1b7233 */ /* 0x100fe20003803000 */
[----:B------:R-:W-:Y:S03]  /*aa10*/  HMMA.16816.F32 R112, R116, R122, R112 ;  /* 0x0000007a7470723c */ /* 0x000fe60000001870 */
[----:B------:R-:W-:Y:S02]  /*aa20*/  LDSM.16.MT88.4 R116, [R190+0x11000] ;  /* 0x01100000be74783b */ /* 0x000fe40000004200 */
[----:B------:R-:W-:Y:S01]  /*aa30*/  LOP3.LUT R25, R25, R20, RZ, 0xc0, !PT ;  /* 0x0000001419197212 */ /* 0x000fe200078ec0ff */
[----:B------:R-:W-:Y:S01]  /*aa40*/  FADD.FTZ R233, R233, R230 ;  /* 0x000000e6e9e97221 */ /* 0x000fe20000010000 */
[----:B-----5:R-:W-:Y:S01]  /*aa50*/  F2FP.F16.F32.PACK_AB R21, R235, R234 ;  /* 0x000000eaeb15723e */ /* 0x020fe200000000ff */
[----:B------:R-:W-:Y:S03]  /*aa60*/  FADD.FTZ R234, R234, R133 ;  /* 0x00000085eaea7221 */ /* 0x000fe60000010000 */
[----:B------:R-:W-:Y:S01]  /*aa70*/  F2FP.F16.F32.PACK_AB R20, R237, R238 ;  /* 0x000000eeed14723e */ /* 0x000fe200000000ff */
[----:B------:R-:W-:Y:S01]  /*aa80*/  LDSM.16.MT88.4 R120, [R189+0x11000] ;  /* 0x01100000bd78783b */ /* 0x000fe20000004200 */
[----:B------:R-:W-:Y:S01]  /*aa90*/  LOP3.LUT R26, R26, R21, RZ, 0xc0, !PT ;  /* 0x000000151a1a7212 */ /* 0x000fe200078ec0ff */
[----:B------:R-:W-:Y:S01]  /*aaa0*/  FADD.FTZ R238, R238, R233 ;  /* 0x000000e9eeee7221 */ /* 0x000fe20000010000 */
[----:B------:R-:W-:Y:S01]  /*aab0*/  LOP3.LUT R27, R27, R20, RZ, 0xc0, !PT ;  /* 0x000000141b1b7212 */ /* 0x000fe200078ec0ff */
[----:B------:R-:W-:Y:S01]  /*aac0*/  FADD.FTZ R235, R235, R234 ;  /* 0x000000eaebeb7221 */ /* 0x000fe20000010000 */
[----:B------:R-:W-:Y:S01]  /*aad0*/  MOV R133, R132 ;  /* 0x0000008400857202 */ /* 0x000fe20000000f00 */
[----:B------:R-:W-:Y:S02]  /*aae0*/  FADD.FTZ R237, R237, R238 ;  /* 0x000000eeeded7221 */ /* 0x000fe40000010000 */
[----:B------:R-:W2:Y:S02]  /*aaf0*/  LDSM.16.MT88.4 R20, [R192+0x11000] ;  /* 0x01100000c014783b */ /* 0x000ea40000004200 */
[C---:B------:R-:W-:Y:S06]  /*ab00*/  HMMA.16816.F32 R4, R24.reuse, R128, R4 ;  /* 0x000000801804723c */ /* 0x040fec0000001804 */
[C---:B------:R-:W-:Y:S06]  /*ab10*/  HMMA.16816.F32 R8, R24.reuse, R130, R8 ;  /* 0x000000821808723c */ /* 0x040fec0000001808 */
[C---:B------:R-:W-:Y:S06]  /*ab20*/  HMMA.16816.F32 R36, R24.reuse, R124, R36 ;  /* 0x0000007c1824723c */ /* 0x040fec0000001824 */
        /* <DEDUP_REMOVED lines=13> */
[C---:B-1----:R-:W-:Y:S05]  /*ac00*/  HMMA.16816.F32 R68, R24.reuse, R148, R68 ;  /* 0x000000941844723c */ /* 0x042fea0000001844 */
[----:B------:R-:W-:Y:S01]  /*ac10*/  MUFU.EX2 R142, R142 ;  /* 0x0000008e008e7308 */ /* 0x000fe20000000800 */
[--C-:B------:R-:W-:Y:S01]  /*ac20*/  FFMA.FTZ R145, R34, UR4, -R168.reuse ;  /* 0x0000000422917c23 */ /* 0x100fe200080108a8 */
[C---:B------:R-:W-:Y:S04]  /*ac30*/  HMMA.16816.F32 R72, R24.reuse, R150, R72 ;  /* 0x000000961848723c */ /* 0x040fe80000001848 */
[--C-:B------:R-:W-:Y:S02]  /*ac40*/  FFMA.FTZ R143, R31, UR4, -R168.reuse ;  /* 0x000000041f8f7c23 */ /* 0x100fe400080108a8 */
[C---:B------:R-:W-:Y:S02]  /*ac50*/  HMMA.16816.F32 R76, R24.reuse, R152, R76 ;  /* 0x00000098184c723c */ /* 0x040fe4000000184c */
[----:B------:R-:W-:Y:S03]  /*ac60*/  MUFU.EX2 R144, R144 ;  /* 0x0000009000907308 */ /* 0x000fe60000000800 */
[----:B------:R-:W-:Y:S01]  /*ac70*/  FFMA.FTZ R168, R35, UR4, -R168 ;  /* 0x0000000423a87c23 */ /* 0x000fe200080108a8 */
[C---:B------:R-:W-:Y:S06]  /*ac80*/  HMMA.16816.F32 R80, R24.reuse, R154, R80 ;  /* 0x0000009a1850723c */ /* 0x040fec0000001850 */
[----:B------:R-:W-:Y:S01]  /*ac90*/  MUFU.EX2 R145, R145 ;  /* 0x0000009100917308 */ /* 0x000fe20000000800 */
[--C-:B------:R-:W-:Y:S01]  /*aca0*/  FFMA.FTZ R141, R29, UR4, -R169.reuse ;  /* 0x000000041d8d7c23 */ /* 0x100fe200080108a9 */
[C---:B------:R-:W-:Y:S03]  /*acb0*/  HMMA.16816.F32 R84, R24.reuse, R156, R84 ;  /* 0x0000009c1854723c */ /* 0x040fe60000001854 */
[----:B------:R-:W-:Y:S03]  /*acc0*/  FFMA.FTZ R169, R33, UR4, -R169 ;  /* 0x0000000421a97c23 */ /* 0x000fe600080108a9 */
[C---:B------:R-:W-:Y:S01]  /*acd0*/  HMMA.16816.F32 R88, R24.reuse, R158, R88 ;  /* 0x0000009e1858723c */ /* 0x040fe20000001858 */
[----:B------:R-:W-:Y:S01]  /*ace0*/  LDSM.16.MT88.4 R32, [R190+0xd800] ;  /* 0x00d80000be20783b */ /* 0x000fe20000004200 */
[----:B------:R-:W-:Y:S03]  /*acf0*/  MUFU.EX2 R168, R168 ;  /* 0x000000a800a87308 */ /* 0x000fe60000000800 */
[----:B------:R-:W-:Y:S01]  /*ad00*/  LOP3.LUT R30, R239, R242, R232, 0x96, !PT ;  /* 0x000000f2ef1e7212 */ /* 0x000fe200078e96e8 */
[C---:B--2---:R-:W-:Y:S06]  /*ad10*/  HMMA.16816.F32 R92, R24.reuse, R20, R92 ;  /* 0x00000014185c723c */ /* 0x044fec000000185c */
[----:B------:R-:W1:Y:S05]  /*ad20*/  MUFU.EX2 R169, R169 ;  /* 0x000000a900a97308 */ /* 0x000e6a0000000800 */
[----:B------:R-:W-:Y:S01]  /*ad30*/  IMAD.WIDE.U32 R30, R30, -0x2daee0ad, RZ ;  /* 0xd2511f531e1e7825 */ /* 0x000fe200078e00ff */
[C---:B------:R-:W-:Y:S01]  /*ad40*/  HMMA.16816.F32 R96, R24.reuse, R22, R96 ;  /* 0x000000161860723c */ /* 0x040fe20000001860 */
[----:B------:R-:W2:Y:S02]  /*ad50*/  LDSM.16.MT88.4 R20, [R188+0x11000] ;  /* 0x01100000bc14783b */ /* 0x000ea40000004200 */
[C---:B------:R-:W-:Y:S03]  /*ad60*/  LOP3.LUT R29, R30.reuse, 0xffff, RZ, 0xc0, !PT ;  /* 0x0000ffff1e1d7812 */ /* 0x040fe600078ec0ff */
[C---:B------:R-:W-:Y:S01]  /*ad70*/  HMMA.16816.F32 R100, R24.reuse, R116, R100 ;  /* 0x000000741864723c */ /* 0x040fe20000001864 */
[----:B------:R-:W3:Y:S04]  /*ad80*/  MUFU.EX2 R141, R141 ;  /* 0x0000008d008d7308 */ /* 0x000ee80000000800 */
[----:B------:R-:W-:Y:S01]  /*ad90*/  LOP3.LUT R131, R30, 0xff, RZ, 0xc0, !PT ;  /* 0x000000ff1e837812 */ /* 0x000fe200078ec0ff */
[C---:B------:R-:W-:Y:S01]  /*ada0*/  HMMA.16816.F32 R104, R24.reuse, R118, R104 ;  /* 0x000000761868723c */ /* 0x040fe20000001868 */
[----:B------:R-:W4:Y:S04]  /*adb0*/  LDSM.16.MT88.4 R116, [R189+0xd800] ;  /* 0x00d80000bd74783b */ /* 0x000f280000004200 */
[----:B------:R-:W5:Y:S01]  /*adc0*/  MUFU.EX2 R143, R143 ;  /* 0x0000008f008f7308 */ /* 0x000f620000000800 */
[----:B------:R-:W-:Y:S01]  /*add0*/  LOP3.LUT R236, R31, R240, R236, 0x96, !PT ;  /* 0x000000f01fec7212 */ /* 0x000fe200078e96ec */
[C---:B------:R-:W-:Y:S04]  /*ade0*/  HMMA.16816.F32 R108, R24.reuse, R120, R108 ;  /* 0x00000078186c723c */ /* 0x040fe8000000186c */
[--C-:B------:R-:W-:Y:S02]  /*adf0*/  SHF.R.U32.HI R31, RZ, 0x18, R30.reuse ;  /* 0x00000018ff1f7819 */ /* 0x100fe4000001161e */
[C---:B------:R-:W-:Y:S05]  /*ae00*/  HMMA.16816.F32 R16, R24.reuse, R122, R16 ;  /* 0x0000007a1810723c */ /* 0x040fea0000001810 */
[----:B------:R-:W-:Y:S02]  /*ae10*/  SHF.R.U32.HI R120, RZ, 0x8, R29 ;  /* 0x00000008ff787819 */ /* 0x000fe4000001161d */
[----:B------:R-:W-:Y:S04]  /*ae20*/  SHF.R.U32.HI R28, RZ, 0x10, R30 ;  /* 0x00000010ff1c7819 */ /* 0x000fe8000001161e */
[C---:B------:R-:W-:Y:S02]  /*ae30*/  LOP3.LUT R30, R236.reuse, 0xffff, RZ, 0xc0, !PT ;  /* 0x0000ffffec1e7812 */ /* 0x040fe400078ec0ff */
[----:B------:R-:W-:Y:S02]  /*ae40*/  SHF.R.U32.HI R29, RZ, 0x10, R236 ;  /* 0x00000010ff1d7819 */ /* 0x000fe400000116ec */
[----:B------:R-:W-:Y:S01]  /*ae50*/  LOP3.LUT R129, R236, 0xff, RZ, 0xc0, !PT ;  /* 0x000000ffec817812 */ /* 0x000fe200078ec0ff */
[C---:B--2---:R-:W-:Y:S03]  /*ae60*/  HMMA.16816.F32 R12, R24.reuse, R20, R12 ;  /* 0x00000014180c723c */ /* 0x044fe6000000180c */
[----:B------:R-:W-:Y:S02]  /*ae70*/  SHF.R.U32.HI R30, RZ, 0x8, R30 ;  /* 0x00000008ff1e7819 */ /* 0x000fe4000001161e */
[----:B------:R-:W-:Y:S01]  /*ae80*/  LOP3.LUT R28, R28, 0xff, RZ, 0xc0, !PT ;  /* 0x000000ff1c1c7812 */ /* 0x000fe200078ec0ff */
[----:B------:R-:W-:Y:S01]  /*ae90*/  HMMA.16816.F32 R112, R24, R22, R112 ;  /* 0x000000161870723c */ /* 0x000fe20000001870 */
[----:B------:R-:W-:Y:S04]  /*aea0*/  LDSM.16.MT88.4 R24, [R192+0x11800] ;  /* 0x01180000c018783b */ /* 0x000fe80000004200 */
[----:B------:R-:W-:Y:S02]  /*aeb0*/  SHF.R.U32.HI R236, RZ, 0x18, R236 ;  /* 0x00000018ffec7819 */ /* 0x000fe400000116ec */
[----:B------:R-:W-:Y:S04]  /*aec0*/  LOP3.LUT R29, R29, 0xff, RZ, 0xc0, !PT ;  /* 0x000000ff1d1d7812 */ /* 0x000fe800078ec0ff */
[----:B------:R-:W-:Y:S02]  /*aed0*/  PRMT R131, R131, 0x5410, R120 ;  /* 0x0000541083837816 */ /* 0x000fe40000000078 */
[----:B------:R-:W-:Y:S01]  /*aee0*/  PRMT R31, R28, 0x5410, R31 ;  /* 0x000054101c1f7816 */ /* 0x000fe2000000001f */
[----:B------:R-:W2:Y:S01]  /*aef0*/  LDSM.16.MT88.4 R120, [R188+0xd800] ;  /* 0x00d80000bc78783b */ /* 0x000ea20000004200 */
[----:B------:R-:W-:Y:S02]  /*af00*/  PRMT R129, R129, 0x5410, R30 ;  /* 0x0000541081817816 */ /* 0x000fe4000000001e */
[----:B------:R-:W-:Y:S02]  /*af10*/  PRMT R29, R29, 0x5410, R236 ;  /* 0x000054101d1d7816 */ /* 0x000fe400000000ec */
[--C-:B------:R-:W-:Y:S02]  /*af20*/  HSET2.LE.AND R30, R131, R166.reuse, PT ;  /* 0x000000a6831e7233 */ /* 0x100fe40003803000 */
[--C-:B------:R-:W-:Y:S02]  /*af30*/  HSET2.LE.AND R31, R31, R166.reuse, PT ;  /* 0x000000a61f1f7233 */ /* 0x100fe40003803000 */
[--C-:B------:R-:W-:Y:S02]  /*af40*/  HSET2.LE.AND R28, R129, R166.reuse, PT ;  /* 0x000000a6811c7233 */ /* 0x100fe40003803000 */
[----:B------:R-:W-:Y:S02]  /*af50*/  HSET2.LE.AND R29, R29, R166, PT ;  /* 0x000000a61d1d7233 */ /* 0x000fe40003803000 */
[----:B-1----:R-:W-:Y:S02]  /*af60*/  F2FP.F16.F32.PACK_AB R21, R169, R144 ;  /* 0x00000090a915723e */ /* 0x002fe400000000ff */
[----:B------:R-:W-:Y:S02]  /*af70*/  F2FP.F16.F32.PACK_AB R20, R168, R145 ;  /* 0x00000091a814723e */ /* 0x000fe400000000ff */
[----:B---3--:R-:W-:Y:S01]  /*af80*/  F2FP.F16.F32.PACK_AB R129, R141, R140 ;  /* 0x0000008c8d81723e */ /* 0x008fe200000000ff */
[----:B------:R-:W-:Y:S01]  /*af90*/  FADD.FTZ R140, R140, R235 ;  /* 0x000000eb8c8c7221 */ /* 0x000fe20000010000 */
[----:B-----5:R-:W-:Y:S01]  /*afa0*/  F2FP.F16.F32.PACK_AB R128, R143, R142 ;  /* 0x0000008e8f80723e */ /* 0x020fe200000000ff */
[----:B------:R-:W-:Y:S01]  /*afb0*/  FADD.FTZ R142, R142, R237 ;  /* 0x000000ed8e8e7221 */ /* 0x000fe20000010000 */
[----:B------:R-:W-:Y:S01]  /*afc0*/  LOP3.LUT R30, R30, R21, RZ, 0xc0, !PT ;  /* 0x000000151e1e7212 */ /* 0x000fe200078ec0ff */
[----:B------:R-:W-:Y:S01]  /*afd0*/  FADD.FTZ R141, R141, R140 ;  /* 0x0000008c8d8d7221 */ /* 0x000fe20000010000 */
[----:B------:R-:W-:Y:S01]  /*afe0*/  LOP3.LUT R31, R31, R20, RZ, 0xc0, !PT ;  /* 0x000000141f1f7212 */ /* 0x000fe200078ec0ff */
[----:B------:R-:W-:Y:S01]  /*aff0*/  FADD.FTZ R142, R143, R142 ;  /* 0x0000008e8f8e7221 */ /* 0x000fe20000010000 */
[----:B------:R-:W-:Y:S01]  /*b000*/  LOP3.LUT R28, R28, R129, RZ, 0xc0, !PT ;  /* 0x000000811c1c7212 */ /* 0x000fe200078ec0ff */
[----:B------:R-:W1:Y:S01]  /*b010*/  LDSM.16.MT88.4 R20, [R190+0xf800] ;  /* 0x00f80000be14783b */ /* 0x000e620000004200 */
[----:B------:R-:W-:Y:S01]  /*b020*/  LOP3.LUT R29, R29, R128, RZ, 0xc0, !PT ;  /* 0x000000801d1d7212 */ /* 0x000fe200078ec0ff */
[----:B------:R-:W-:Y:S01]  /*b030*/  FADD.FTZ R144, R144, R141 ;  /* 0x0000008d90907221 */ /* 0x000fe20000010000 */
[----:B------:R-:W-:Y:S03]  /*b040*/  FADD.FTZ R145, R145, R142 ;  /* 0x0000008e91917221 */ /* 0x000fe60000010000 */
[----:B------:R-:W-:Y:S01]  /*b050*/  FADD.FTZ R223, R169, R144 ;  /* 0x00000090a9df7221 */ /* 0x000fe20000010000 */
[----:B------:R-:W-:Y:S01]  /*b060*/  FADD.FTZ R221, R168, R145 ;  /* 0x00000091a8dd7221 */ /* 0x000fe20000010000 */
[C---:B------:R-:W-:Y:S01]  /*b070*/  HMMA.16816.F32 R128, R28.reuse, R124, R4 ;  /* 0x0000007c1c80723c */ /* 0x040fe20000001804 */
[----:B------:R-:W3:Y:S05]  /*b080*/  LDSM.16.MT88.4 R4, [R189+0xf800] ;  /* 0x00f80000bd04783b */ /* 0x000eea0000004200 */
[C---:B------:R-:W-:Y:S03]  /*b090*/  HMMA.16816.F32 R124, R28.reuse, R126, R8 ;  /* 0x0000007e1c7c723c */ /* 0x040fe60000001808 */
[----:B------:R-:W5:Y:S03]  /*b0a0*/  LDSM.16.MT88.4 R8, [R188+0xf800] ;  /* 0x00f80000bc08783b */ /* 0x000f660000004200 */
[C---:B------:R-:W-:Y:S06]  /*b0b0*/  HMMA.16816.F32 R36, R28.reuse, R32, R36 ;  /* 0x000000201c24723c */ /* 0x040fec0000001824 */
[C---:B------:R-:W-:Y:S01]  /*b0c0*/  HMMA.16816.F32 R40, R28.reuse, R34, R40 ;  /* 0x000000221c28723c */ /* 0x040fe20000001828 */
[----:B------:R-:W5:Y:S05]  /*b0d0*/  LDSM.16.MT88.4 R32, [R190+0x11800] ;  /* 0x01180000be20783b */ /* 0x000f6a0000004200 */
[C---:B----4-:R-:W-:Y:S06]  /*b0e0*/  HMMA.16816.F32 R44, R28.reuse, R116, R44 ;  /* 0x000000741c2c723c */ /* 0x050fec000000182c */
[C---:B------:R-:W-:Y:S06]  /*b0f0*/  HMMA.16816.F32 R48, R28.reuse, R118, R48 ;  /* 0x000000761c30723c */ /* 0x040fec0000001830 */
[C---:B--2---:R-:W-:Y:S06]  /*b100*/  HMMA.16816.F32 R52, R28.reuse, R120, R52 ;  /* 0x000000781c34723c */ /* 0x044fec0000001834 */
[C---:B------:R-:W-:Y:S01]  /*b110*/  HMMA.16816.F32 R56, R28.reuse, R122, R56 ;  /* 0x0000007a1c38723c */ /* 0x040fe20000001838 */
[----:B------:R-:W2:Y:S05]  /*b120*/  LDSM.16.MT88.4 R120, [R189+0x11800] ;  /* 0x01180000bd78783b */ /* 0x000eaa0000004200 */
[C---:B------:R-:W-:Y:S06]  /*b130*/  HMMA.16816.F32 R60, R28.reuse, R136, R60 ;  /* 0x000000881c3c723c */ /* 0x040fec000000183c */
[C---:B------:R-:W-:Y:S06]  /*b140*/  HMMA.16816.F32 R64, R28.reuse, R138, R64 ;  /* 0x0000008a1c40723c */ /* 0x040fec0000001840 */
[C---:B-1----:R-:W-:Y:S06]  /*b150*/  HMMA.16816.F32 R68, R28.reuse, R20, R68 ;  /* 0x000000141c44723c */ /* 0x042fec0000001844 */
[C---:B------:R-:W-:Y:S01]  /*b160*/  HMMA.16816.F32 R72, R28.reuse, R22, R72 ;  /* 0x000000161c48723c */ /* 0x040fe20000001848 */
[----:B------:R-:W1:Y:S05]  /*b170*/  LDSM.16.MT88.4 R20, [R188+0x11800] ;  /* 0x01180000bc14783b */ /* 0x000e6a0000004200 */
[C---:B---3--:R-:W-:Y:S06]  /*b180*/  HMMA.16816.F32 R76, R28.reuse, R4, R76 ;  /* 0x000000041c4c723c */ /* 0x048fec000000184c */
[C---:B------:R-:W-:Y:S06]  /*b190*/  HMMA.16816.F32 R80, R28.reuse, R6, R80 ;  /* 0x000000061c50723c */ /* 0x040fec0000001850 */
[C---:B-----5:R-:W-:Y:S06]  /*b1a0*/  HMMA.16816.F32 R84, R28.reuse, R8, R84 ;  /* 0x000000081c54723c */ /* 0x060fec0000001854 */
[C---:B------:R-:W-:Y:S06]  /*b1b0*/  HMMA.16816.F32 R88, R28.reuse, R10, R88 ;  /* 0x0000000a1c58723c */ /* 0x040fec0000001858 */
[C---:B------:R-:W-:Y:S06]  /*b1c0*/  HMMA.16816.F32 R92, R28.reuse, R24, R92 ;  /* 0x000000181c5c723c */ /* 0x040fec000000185c */
[C---:B------:R-:W-:Y:S06]  /*b1d0*/  HMMA.16816.F32 R96, R28.reuse, R26, R96 ;  /* 0x0000001a1c60723c */ /* 0x040fec0000001860 */
[C---:B------:R-:W-:Y:S06]  /*b1e0*/  HMMA.16816.F32 R100, R28.reuse, R32, R100 ;  /* 0x000000201c64723c */ /* 0x040fec0000001864 */
[C---:B------:R-:W-:Y:S06]  /*b1f0*/  HMMA.16816.F32 R104, R28.reuse, R34, R104 ;  /* 0x000000221c68723c */ /* 0x040fec0000001868 */
[C---:B--2---:R-:W-:Y:S06]  /*b200*/  HMMA.16816.F32 R108, R28.reuse, R120, R108 ;  /* 0x000000781c6c723c */ /* 0x044fec000000186c */
[C---:B------:R-:W-:Y:S06]  /*b210*/  HMMA.16816.F32 R120, R28.reuse, R122, R16 ;  /* 0x0000007a1c78723c */ /* 0x040fec0000001810 */
[C---:B-1----:R-:W-:Y:S06]  /*b220*/  HMMA.16816.F32 R116, R28.reuse, R20, R12 ;  /* 0x000000141c74723c */ /* 0x042fec000000180c */
[----:B------:R-:W-:Y:S01]  /*b230*/  HMMA.16816.F32 R112, R28, R22, R112 ;  /* 0x000000161c70723c */ /* 0x000fe20000001870 */
[----:B------:R-:W-:Y:S11]  /*b240*/  @!UPT UIADD3 URZ, URZ, URZ, URZ ;  /* 0x0000003f3f3ff290 */ /* 0x000ff6000fffe03f */
[----:B------:R-:W-:Y:S01]  /*b250*/  @!UPT UIADD3 URZ, URZ, URZ, URZ ;  /* 0x0000003f3f3ff290 */ /* 0x000fe2000fffe03f */
[----:B------:R-:W-:Y:S11]  /*b260*/  @P5 BRA `(.L_x_830) ;  /* 0xffffffc4003c5947 */ /* 0x000ff6000383ffff */
.L_x_829:
        /* <DEDUP_REMOVED lines=150> */
[----:B------:R-:W-:Y:S01]  /*bbd0*/  @UP0 ULDC.64 UR4, c[0x0][0x298] ;  /* 0x0000a60000040ab9 */ /* 0x000fe20000000a00 */
[----:B------:R-:W-:Y:S01]  /*bbe0*/  F2FP.F16.F32.PACK_AB R56, R57, R56 ;  /* 0x000000383938723e */ /* 0x000fe200000000ff */
[----:B------:R1:W-:Y:S01]  /*bbf0*/  STS [R17+0x400], R42 ;  /* 0x0004002a11007388 */ /* 0x0003e20000000800 */
[----:B------:R-:W-:Y:S01]  /*bc00*/  F2FP.F16.F32.PACK_AB R58, R59, R58 ;  /* 0x0000003a3b3a723e */ /* 0x000fe200000000ff */
[----:B------:R-:W-:Y:S01]  /*bc10*/  @UP0 UIMAD.WIDE.U32 UR10, UR15, UR4, URZ ;  /* 0x000000040f0a02a5 */ /* 0x000fe2000f8e003f */
[----:B------:R-:W-:Y:S01]  /*bc20*/  IADD3 R25, R17, R8, RZ ;  /* 0x0000000811197210 */ /* 0x000fe20007ffe0ff */
        /* <DEDUP_REMOVED lines=65> */
[----:B------:R-:W2:Y:S01]  /*c040*/  S2R R6, SR_TID.X ;  /* 0x0000000000067919 */ /* 0x000ea20000002100 */
[----:B------:R-:W-:Y:S02]  /*c050*/  F2FP.F16.F32.PACK_AB R110, R111, R110 ;  /* 0x0000006e6f6e723e */ /* 0x000fe400000000ff */
[----:B------:R-:W-:Y:S01]  /*c060*/  F2FP.F16.F32.PACK_AB R120, R121, R120 ;  /* 0x000000787978723e */ /* 0x000fe200000000ff */
[----:B------:R1:W-:Y:S01]  /*c070*/  STS [R21+0x2000], R80 ;  /* 0x0020005015007388 */ /* 0x0003e20000000800 */
[----:B------:R-:W-:Y:S02]  /*c080*/  F2FP.F16.F32.PACK_AB R122, R123, R122 ;  /* 0x0000007a7b7a723e */ /* 0x000fe400000000ff */
[----:B------:R-:W-:Y:S02]  /*c090*/  F2FP.F16.F32.PACK_AB R116, R117, R116 ;  /* 0x000000747574723e */ /* 0x000fe400000000ff */
[----:B------:R-:W-:-:S02]  /*c0a0*/  F2FP.F16.F32.PACK_AB R118, R119, R118 ;  /* 0x000000767776723e */ /* 0x000fc400000000ff */
[----:B------:R-:W-:Y:S02]  /*c0b0*/  F2FP.F16.F32.PACK_AB R112, R9, R112 ;  /* 0x000000700970723e */ /* 0x000fe400000000ff */
[----:B------:R-:W-:Y:S01]  /*c0c0*/  F2FP.F16.F32.PACK_AB R114, R115, R114 ;  /* 0x000000727372723e */ /* 0x000fe200000000ff */
[----:B------:R-:W-:Y:S06]  /*c0d0*/  @P1 BRA `(.L_x_833) ;  /* 0x00000000001c1947 */ /* 0x000fec0003800000 */
[----:B------:R-:W3:Y:S01]  /*c0e0*/  S2UR UR7, SR_CTAID.Y ;  /* 0x00000000000779c3 */ /* 0x000ee20000002600 */
[----:B------:R-:W-:Y:S01]  /*c0f0*/  ULDC.64 UR4, c[0x0][0x290] ;  /* 0x0000a40000047ab9 */ /* 0x000fe20000000a00 */
[----:B---3--:R-:W-:Y:S02]  /*c100*/  USHF.R.S32.HI UR6, URZ, 0x1f, UR7 ;  /* 0x0000001f3f067899 */ /* 0x008fe40008011407 */
[----:B------:R-:W-:Y:S02]  /*c110*/  UIMAD.WIDE.U32 UR10, UR7, UR4, URZ ;  /* 0x00000004070a72a5 */ /* 0x000fe4000f8e003f */
[----:B------:R-:W-:-:S04]  /*c120*/  UIMAD UR6, UR6, UR4, URZ ;  /* 0x00000004060672a4 */ /* 0x000fc8000f8e023f */
[----:B------:R-:W-:-:S04]  /*c130*/  UIMAD UR5, UR7, UR5, UR6 ;  /* 0x00000005070572a4 */ /* 0x000fc8000f8e0206 */
[----:B------:R-:W-:-:S12]  /*c140*/  UIADD3 UR7, UR11, UR5, URZ ;  /* 0x000000050b077290 */ /* 0x000fd8000fffe03f */
.L_x_833:
[----:B------:R-:W-:Y:S01]  /*c150*/  ULDC.U8 UR5, c[0x0][0x3d9] ;  /* 0x0000f64000057ab9 */ /* 0x000fe20000000000 */
[----:B------:R-:W3:Y:S01]  /*c160*/  S2UR UR4, SR_CTAID.X ;  /* 0x00000000000479c3 */ /* 0x000ee20000002500 */
[----:B------:R-:W-:Y:S01]  /*c170*/  ISETP.NE.AND P1, PT, RZ, UR5, PT ;  /* 0x00000005ff007c0c */ /* 0x000fe2000bf25270 */
[----:B------:R-:W-:Y:S01]  /*c180*/  STS [R21+0x2400], R82 ;  /* 0x0024005215007388 */ /* 0x000fe20000000800 */
[----:B------:R-:W-:Y:S01]  /*c190*/  ULDC.U8 UR9, c[0x0][0x3d8] ;  /* 0x0000f60000097ab9 */ /* 0x000fe20000000000 */
[----:B------:R-:W-:Y:S02]  /*c1a0*/  LOP3.LUT R14, R7, 0xffffffe0, RZ, 0xc0, !PT ;  /* 0xffffffe0070e7812 */ /* 0x000fe400078ec0ff */
[----:B------:R-:W-:Y:S01]  /*c1b0*/  STS [R23+0x2000], R84 ;  /* 0x0020005417007388 */ /* 0x000fe20000000800 */
[----:B------:R-:W-:Y:S02]  /*c1c0*/  ISETP.NE.AND P2, PT, RZ, UR9, PT ;  /* 0x00000009ff007c0c */ /* 0x000fe4000bf45270 */
[----:B------:R-:W-:Y:S01]  /*c1d0*/  LEA.HI R0, R0, R5, RZ, 0x3 ;  /* 0x0000000500007211 */ /* 0x000fe200078f18ff */
[----:B------:R-:W-:Y:S01]  /*c1e0*/  STS [R23+0x2400], R86 ;  /* 0x0024005617007388 */ /* 0x000fe20000000800 */
[----:B------:R-:W-:Y:S01]  /*c1f0*/  ISETP.EQ.AND P2, PT, RZ, UR5, P2 ;  /* 0x00000005ff007c0c */ /* 0x000fe20009742270 */
[----:B------:R-:W-:-:S02]  /*c200*/  IMAD.IADD R7, R5, 0x1, -R14 ;  /* 0x0000000105077824 */ /* 0x000fc400078e0a0e */
[----:B------:R-:W4:Y:S01]  /*c210*/  @P1 LDC.64 R8, c[0x0][0x2c0] ;  /* 0x0000b000ff081b82 */ /* 0x000f220000000a00 */
[----:B------:R-:W-:Y:S04]  /*c220*/  STS [R25+0x2000], R88 ;  /* 0x0020005819007388 */ /* 0x000fe80000000800 */
[----:B------:R-:W-:Y:S03]  /*c230*/  STS [R25+0x2400], R90 ;  /* 0x0024005a19007388 */ /* 0x000fe60000000800 */
[----:B------:R-:W1:Y:S01]  /*c240*/  @P1 LDC R22, c[0x0][0x2c0] ;  /* 0x0000b000ff161b82 */ /* 0x000e620000000800 */
[----:B------:R-:W-:Y:S01]  /*c250*/  STS [R11+0x4000], R92 ;  /* 0x0040005c0b007388 */ /* 0x000fe20000000800 */
[----:B---3--:R-:W-:Y:S01]  /*c260*/  UIMAD UR6, UR4, -0x40, UR17 ;  /* 0xffffffc0040678a4 */ /* 0x008fe2000f8e0211 */
[----:B------:R-:W-:-:S02]  /*c270*/  @!P2 PLOP3.LUT P5, PT, PT, PT, PT, 0x8, 0x0 ;  /* 0x000000000000a81c */ /* 0x000fc40003fae170 */
[----:B------:R-:W-:Y:S01]  /*c280*/  @!P2 CS2R R28, SRZ ;  /* 0x00000000001ca805 */ /* 0x000fe2000001ff00 */
[----:B------:R1:W-:Y:S01]  /*c290*/  STS [R11+0x4400], R94 ;  /* 0x0044005e0b007388 */ /* 0x0003e20000000800 */
[----:B------:R-:W3:Y:S03]  /*c2a0*/  S2R R20, SR_CTAID.Y ;  /* 0x0000000000147919 */ /* 0x000ee60000002600 */
[----:B------:R-:W-:Y:S01]  /*c2b0*/  STS [R13+0x4000], R96 ;  /* 0x004000600d007388 */ /* 0x000fe20000000800 */
[----:B----4-:R-:W-:-:S03]  /*c2c0*/  @P1 IMAD R24, R9, R8, RZ ;  /* 0x0000000809181224 */ /* 0x010fc600078e02ff */
[----:B------:R2:W-:Y:S04]  /*c2d0*/  STS [R13+0x4400], R98 ;  /* 0x004400620d007388 */ /* 0x0005e80000000800 */
[----:B------:R-:W-:Y:S04]  /*c2e0*/  STS [R15+0x4000], R100 ;  /* 0x004000640f007388 */ /* 0x000fe80000000800 */
[----:B------:R-:W-:Y:S04]  /*c2f0*/  STS [R15+0x4400], R102 ;  /* 0x004400660f007388 */ /* 0x000fe80000000800 */
[----:B------:R-:W-:Y:S01]  /*c300*/  STS [R17+0x4000], R104 ;  /* 0x0040006811007388 */ /* 0x000fe20000000800 */
[----:B-1----:R-:W1:Y:S03]  /*c310*/  S2R R11, SR_CTAID.Z ;  /* 0x00000000000b7919 */ /* 0x002e660000002700 */
[----:B------:R-:W-:Y:S04]  /*c320*/  STS [R17+0x4400], R106 ;  /* 0x0044006a11007388 */ /* 0x000fe80000000800 */
[----:B------:R-:W-:Y:S01]  /*c330*/  STS [R19+0x4000], R108 ;  /* 0x0040006c13007388 */ /* 0x000fe20000000800 */
[----:B--2---:R-:W-:-:S03]  /*c340*/  SHF.R.S32.HI R13, RZ, 0x1f, R6 ;  /* 0x0000001fff0d7819 */ /* 0x004fc60000011406 */
[----:B------:R-:W-:Y:S01]  /*c350*/  STS [R19+0x4400], R110 ;  /* 0x0044006e13007388 */ /* 0x000fe20000000800 */
[CC--:B------:R-:W-:Y:S02]  /*c360*/  LEA.HI R12, R13.reuse, R6.reuse, RZ, 0x5 ;  /* 0x000000060d0c7211 */ /* 0x0c0fe400078f28ff */
[----:B------:R-:W-:Y:S01]  /*c370*/  LEA.HI R5, R13, R6, RZ, 0x3 ;  /* 0x000000060d057211 */ /* 0x000fe200078f18ff */
[----:B------:R-:W-:Y:S01]  /*c380*/  STS [R21+0x4000], R120 ;  /* 0x0040007815007388 */ /* 0x000fe20000000800 */
[----:B------:R-:W-:Y:S02]  /*c390*/  LOP3.LUT R13, R12, 0xffffffe0, RZ, 0xc0, !PT ;  /* 0xffffffe00c0d7812 */ /* 0x000fe400078ec0ff */
[----:B------:R-:W-:Y:S01]  /*c3a0*/  LOP3.LUT R9, R5, 0xfffffff8, RZ, 0xc0, !PT ;  /* 0xfffffff805097812 */ /* 0x000fe200078ec0ff */
[----:B------:R2:W-:Y:S02]  /*c3b0*/  STS [R21+0x4400], R122 ;  /* 0x0044007a15007388 */ /* 0x0005e40000000800 */
[----:B------:R-:W-:-:S02]  /*c3c0*/  IMAD.IADD R8, R6, 0x1, -R13 ;  /* 0x0000000106087824 */ /* 0x000fc400078e0a0d */
[----:B------:R-:W-:Y:S04]  /*c3d0*/  STS [R23+0x4000], R116 ;  /* 0x0040007417007388 */ /* 0x000fe80000000800 */
[----:B------:R-:W-:Y:S04]  /*c3e0*/  STS [R23+0x4400], R118 ;  /* 0x0044007617007388 */ /* 0x000fe80000000800 */
[----:B------:R-:W-:Y:S04]  /*c3f0*/  STS [R25+0x4000], R112 ;  /* 0x0040007019007388 */ /* 0x000fe80000000800 */
[----:B------:R4:W-:Y:S01]  /*c400*/  STS [R25+0x4400], R114 ;  /* 0x0044007219007388 */ /* 0x0009e20000000800 */
[----:B--2---:R-:W-:Y:S01]  /*c410*/  SHF.R.S32.HI R21, RZ, 0x3, R0 ;  /* 0x00000003ff157819 */ /* 0x004fe20000011400 */
[----:B----4-:R-:W-:Y:S01]  /*c420*/  @P1 IMAD.MOV.U32 R25, RZ, RZ, 0x1 ;  /* 0x00000001ff191424 */ /* 0x010fe200078e00ff */
[----:B-1-3--:R-:W-:Y:S06]  /*c430*/  @!P2 BRA `(.L_x_834) ;  /* 0x000000000020a947 */ /* 0x00afec0003800000 */
        /* <DEDUP_REMOVED lines=8> */
.L_x_834:
[----:B------:R-:W-:Y:S05]  /*c4c0*/  @P1 BRA `(.L_x_835) ;  /* 0x0000000000181947 */ /* 0x000fea0003800000 */
[----:B------:R-:W1:Y:S01]  /*c4d0*/  LDC R24, c[0x0][0x2c4] ;  /* 0x0000b100ff187b82 */ /* 0x000e620000000800 */
[----:B------:R-:W-:Y:S02]  /*c4e0*/  ISETP.NE.AND P1, PT, RZ, UR9, PT ;  /* 0x00000009ff007c0c */ /* 0x000fe4000bf25270 */
[----:B------:R-:W-:-:S05]  /*c4f0*/  MOV R22, 0x1 ;  /* 0x0000000100167802 */ /* 0x000fca0000000f00 */
[----:B------:R-:W2:Y:S08]  /*c500*/  LDC R25, c[0x0][0x270] ;  /* 0x00009c00ff197b82 */ /* 0x000eb00000000800 */
[----:B-1----:R-:W2:Y:S02]  /*c510*/  @P1 LDC R24, c[0x0][0x2e4] ;  /* 0x0000b900ff181b82 */ /* 0x002ea40000000800 */
[----:B--2---:R-:W-:-:S07]  /*c520*/  IMAD R25, R24, R25, RZ ;  /* 0x0000001918197224 */ /* 0x004fce00078e02ff */
.L_x_835:
[----:B------:R-:W-:Y:S01]  /*c530*/  BAR.SYNC.DEFER_BLOCKING 0x0 ;  /* 0x0000000000007b1d */ /* 0x000fe20000010000 */
[----:B------:R-:W-:Y:S01]  /*c540*/  SHF.R.S32.HI R27, RZ, 0x1f, R10 ;  /* 0x0000001fff1b7819 */ /* 0x000fe2000001140a */
[----:B------:R-:W-:Y:S01]  /*c550*/  IMAD.IADD R9, R6, 0x1, -R9 ;  /* 0x0000000106097824 */ /* 0x000fe200078e0a09 */
[----:B------:R-:W-:Y:S01]  /*c560*/  ISETP.GE.AND P2, PT, R21, UR6, PT ;  /* 0x0000000615007c0c */ /* 0x000fe2000bf46270 */
[----:B------:R-:W-:Y:S01]  /*c570*/  IMAD R20, R20, R25, RZ ;  /* 0x0000001914147224 */ /* 0x000fe200078e02ff */
[----:B------:R-:W-:-:S03]  /*c580*/  SHF.R.S32.HI R21, RZ, 0x1f, R8 ;  /* 0x0000001fff157819 */ /* 0x000fc60000011408 */
[----:B------:R-:W1:Y:S01]  /*c590*/  @P4 LDC R23, c[0x0][0x2e8] ;  /* 0x0000ba00ff174b82 */ /* 0x000e620000000800 */
[----:B------:R-:W2:Y:S01]  /*c5a0*/  @P4 MUFU.LG2 R4, R4 ;  /* 0x0000000400044308 */ /* 0x000ea20000000c00 */
[----:B------:R-:W-:Y:S01]  /*c5b0*/  LEA.HI R27, R27, R10, RZ, 0x2 ;  /* 0x0000000a1b1b7211 */ /* 0x000fe200078f10ff */
[----:B------:R-:W-:Y:S01]  /*c5c0*/  BSSY B0, `(.L_x_836) ;  /* 0x0000030000007945 */ /* 0x000fe20003800000 */
[----:B------:R-:W-:Y:S02]  /*c5d0*/  LEA.HI.SX32 R0, R0, 0x10, 0x1d ;  /* 0x0000001000007811 */ /* 0x000fe400078feaff */
[----:B------:R-:W-:Y:S01]  /*c5e0*/  LEA.HI R21, R21, R8, RZ, 0x2 ;  /* 0x0000000815157211 */ /* 0x000fe200078f10ff */
[----:B------:R-:W-:Y:S01]  /*c5f0*/  IMAD R8, R22, UR4, RZ ;  /* 0x0000000416087c24 */ /* 0x000fe2000f8e02ff */
[----:B------:R-:W3:Y:S01]  /*c600*/  @P0 LDC R6, c[0x0][0x2e8] ;  /* 0x0000ba00ff060b82 */ /* 0x000ee20000000800 */
[----:B------:R-:W4:Y:S01]  /*c610*/  @P0 MUFU.LG2 R2, R2 ;  /* 0x0000000200020308 */ /* 0x000f220000000c00 */
[----:B------:R-:W-:-:S02]  /*c620*/  LOP3.LUT R27, R27, 0xffffffc, RZ, 0xc0, !PT ;  /* 0x0ffffffc1b1b7812 */ /* 0x000fc400078ec0ff */
[----:B------:R-:W-:Y:S02]  /*c630*/  ISETP.GE.AND P3, PT, R0, UR6, PT ;  /* 0x0000000600007c0c */ /* 0x000fe4000bf66270 */
[----:B------:R-:W-:Y:S01]  /*c640*/  SHF.R.S32.HI R0, RZ, 0x2, R21 ;  /* 0x00000002ff007819 */ /* 0x000fe20000011415 */
[----:B------:R-:W-:Y:S01]  /*c650*/  IMAD.IADD R27, R10, 0x1, -R27 ;  /* 0x000000010a1b7824 */ /* 0x000fe200078e0a1b */
[----:B------:R-:W-:Y:S01]  /*c660*/  LOP3.LUT P1, RZ, R7, 0x3, RZ, 0xc0, !PT ;  /* 0x0000000307ff7812 */ /* 0x000fe2000782c0ff */
[----:B------:R-:W-:Y:S01]  /*c670*/  IMAD.SHL.U32 R10, R8, 0x40, RZ ;  /* 0x00000040080a7824 */ /* 0x000fe200078e00ff */
[----:B------:R1:W3:Y:S01]  /*c680*/  LDS.128 R16, [R208+0x1800] ;  /* 0x00180000d0107984 */ /* 0x0002e20000000c00 */
[----:B------:R-:W-:Y:S01]  /*c690*/  SEL R20, R20, RZ, !P5 ;  /* 0x000000ff14147207 */ /* 0x000fe20006800000 */
[----:B--2---:R-:W-:Y:S01]  /*c6a0*/  @P4 FMUL.FTZ R25, R4, 0.69314718246459960938 ;  /* 0x3f31721804194820 */ /* 0x004fe20000410000 */
[----:B------:R-:W-:Y:S01]  /*c6b0*/  IMAD R21, R27, 0x10, R0 ;  /* 0x000000101b157824 */ /* 0x000fe200078e0200 */
[----:B------:R2:W2:Y:S01]  /*c6c0*/  LDS.128 R12, [R208+0x3800] ;  /* 0x00380000d00c7984 */ /* 0x0004a20000000c00 */
[----:B------:R-:W-:-:S02]  /*c6d0*/  IMAD.MOV.U32 R7, RZ, RZ, 0x7f800000 ;  /* 0x7f800000ff077424 */ /* 0x000fc400078e00ff */
[----:B-1----:R-:W-:Y:S01]  /*c6e0*/  @P4 FFMA.FTZ R7, R132, R23, R25 ;  /* 0x0000001784074223 */ /* 0x002fe20000010019 */
[----:B------:R-:W-:Y:S01]  /*c6f0*/  IMAD R27, R11, R24, R20 ;  /* 0x000000180b1b7224 */ /* 0x000fe200078e0214 */
[----:B------:R-:W-:Y:S01]  /*c700*/  SHF.R.S32.HI R23, RZ, 0x1f, R10 ;  /* 0x0000001fff177819 */ /* 0x000fe2000001140a */
[----:B----4-:R-:W-:Y:S01]  /*c710*/  @P0 FMUL.FTZ R2, R2, 0.69314718246459960938 ;  /* 0x3f31721802020820 */ /* 0x010fe20000410000 */
[----:B------:R-:W-:Y:S02]  /*c720*/  IMAD.MOV.U32 R8, RZ, RZ, 0x7f800000 ;  /* 0x7f800000ff087424 */ /* 0x000fe400078e00ff */
[--C-:B------:R-:W-:Y:S01]  /*c730*/  IADD3 R10, P5, P4, R10, R28, R27.reuse ;  /* 0x0000001c0a0a7210 */ /* 0x100fe20007cbe01b */
[----:B------:R-:W-:Y:S01]  /*c740*/  IMAD.SHL.U32 R0, R9, 0x8, RZ ;  /* 0x0000000809007824 */ /* 0x000fe200078e00ff */
[----:B------:R-:W-:Y:S01]  /*c750*/  SHF.R.S32.HI R28, RZ, 0x1f, R27 ;  /* 0x0000001fff1c7819 */ /* 0x000fe2000001141b */
[----:B---3--:R-:W-:Y:S01]  /*c760*/  @P0 FFMA.FTZ R8, R3, R6, R2 ;  /* 0x0000000603080223 */ /* 0x008fe20000010002 */
[----:B------:R-:W-:-:S02]  /*c770*/  SHF.R.S32.HI R6, RZ, 0x3, R5 ;  /* 0x00000003ff067819 */ /* 0x000fc40000011405 */
        /* <DEDUP_REMOVED lines=20> */
.L_x_837:
[----:B------:R-:W-:Y:S05]  /*c8c0*/  BSYNC B0 ;  /* 0x0000000000007941 */ /* 0x000fea0003800000 */
.L_x_836:
[C---:B-1----:R-:W-:Y:S01]  /*c8d0*/  VIADD R3, R6.reuse, 0x20 ;  /* 0x0000002006037836 */ /* 0x042fe20000000000 */
[----:B------:R-:W-:Y:S01]  /*c8e0*/  SHF.R.S32.HI R4, RZ, 0x1f, R0 ;  /* 0x0000001fff047819 */ /* 0x000fe20000011400 */
[----:B------:R-:W-:Y:S01]  /*c8f0*/  VIADD R2, R6, 0x30 ;  /* 0x0000003006027836 */ /* 0x000fe20000000000 */
[----:B------:R-:W-:Y:S01]  /*c900*/  IADD3 R26, P0, R0, UR10, RZ ;  /* 0x0000000a001a7c10 */ /* 0x000fe2000ff1e0ff */
[----:B------:R-:W-:Y:S01]  /*c910*/  ULDC.64 UR4, c[0x0][0x2a0] ;  /* 0x0000a80000047ab9 */ /* 0x000fe20000000a00 */
[----:B------:R-:W-:Y:S01]  /*c920*/  SHF.R.S32.HI R5, RZ, 0x1f, R11 ;  /* 0x0000001fff057819 */ /* 0x000fe2000001140b */
[----:B------:R1:W3:Y:S01]  /*c930*/  LDS.128 R20, [R208] ;  /* 0x00000000d0147984 */ /* 0x0002e20000000c00 */
[----:B------:R-:W-:Y:S01]  /*c940*/  IADD3.X R27, R4, UR7, RZ, P0, !PT ;  /* 0x00000007041b7c10 */ /* 0x000fe200087fe4ff */
[----:B------:R-:W-:Y:S01]  /*c950*/  BSSY B0, `(.L_x_838) ;  /* 0x000001d000007945 */ /* 0x000fe20003800000 */
[----:B------:R-:W-:Y:S02]  /*c960*/  ISETP.GE.AND P1, PT, R3, UR12, PT ;  /* 0x0000000c03007c0c */ /* 0x000fe4000bf26270 */
[----:B------:R-:W-:Y:S01]  /*c970*/  ISETP.GE.AND P0, PT, R2, UR12, PT ;  /* 0x0000000c02007c0c */ /* 0x000fe2000bf06270 */
[----:B------:R-:W-:Y:S01]  /*c980*/  IMAD R2, R5, UR4, RZ ;  /* 0x0000000405027c24 */ /* 0x000fe2000f8e02ff */
[----:B------:R-:W-:Y:S01]  /*c990*/  SHF.R.S32.HI R7, RZ, 0x1f, R6 ;  /* 0x0000001fff077819 */ /* 0x000fe20000011406 */
[----:B------:R-:W-:Y:S01]  /*c9a0*/  IMAD.WIDE.U32 R26, R11, UR4, R26 ;  /* 0x000000040b1a7c25 */ /* 0x000fe2000f8e001a */
[----:B------:R-:W-:-:S03]  /*c9b0*/  MOV R3, UR16 ;  /* 0x0000001000037c02 */ /* 0x000fc60008000f00 */
[----:B------:R-:W-:Y:S02]  /*c9c0*/  IMAD R29, R11, UR5, R2 ;  /* 0x000000050b1d7c24 */ /* 0x000fe4000f8e0202 */
[----:B------:R-:W-:Y:S01]  /*c9d0*/  IMAD.WIDE R2, R3, 0x40, R6 ;  /* 0x0000004003027825 */ /* 0x000fe200078e0206 */
[----:B------:R1:W4:Y:S03]  /*c9e0*/  LDS.128 R8, [R208+0x2000] ;  /* 0x00200000d0087984 */ /* 0x0003260000000c00 */
[----:B------:R-:W-:Y:S01]  /*c9f0*/  IMAD.IADD R29, R27, 0x1, R29 ;  /* 0x000000011b1d7824 */ /* 0x000fe200078e021d */
[----:B------:R1:W1:Y:S01]  /*ca00*/  LDS.128 R4, [R208+0x4000] ;  /* 0x00400000d0047984 */ /* 0x0002620000000c00 */
        /* <DEDUP_REMOVED lines=16> */
[----:B-1----:R3:W-:Y:S02]  /*cb10*/  @!P4 STG.E.128 desc[UR22][R32.64+0x100], R4 ;  /* 0x000100042000c986 */ /* 0x0027e4000c101d16 */
.L_x_839:
[----:B------:R-:W-:Y:S05]  /*cb20*/  BSYNC B0 ;  /* 0x0000000000007941 */ /* 0x000fea0003800000 */
.L_x_838:
[----:B---3--:R3:W2:Y:S01]  /*cb30*/  LDS.128 R20, [R208+0x800] ;  /* 0x00080000d0147984 */ /* 0x0086a20000000c00 */
[----:B------:R-:W-:Y:S03]  /*cb40*/  BSSY B0, `(.L_x_840) ;  /* 0x0000017000007945 */ /* 0x000fe60003800000 */
[----:B----4-:R3:W4:Y:S04]  /*cb50*/  LDS.128 R8, [R208+0x2800] ;  /* 0x00280000d0087984 */ /* 0x0107280000000c00 */
[----:B-1----:R3:W1:Y:S01]  /*cb60*/  LDS.128 R4, [R208+0x4800] ;  /* 0x00480000d0047984 */ /* 0x0026620000000c00 */
        /* <DEDUP_REMOVED lines=18> */
[----:B----4-:R2:W-:Y:S04]  /*cc90*/  @!P3 STG.E.128 desc[UR22][R32.64+0x80], R8 ;  /* 0x000080082000b986 */ /* 0x0105e8000c101d16 */
[----:B-1----:R2:W-:Y:S02]  /*cca0*/  @!P2 STG.E.128 desc[UR22][R32.64+0x100], R4 ;  /* 0x000100042000a986 */ /* 0x0025e4000c101d16 */
.L_x_841:
[----:B------:R-:W-:Y:S05]  /*ccb0*/  BSYNC B0 ;  /* 0x0000000000007941 */ /* 0x000fea0003800000 */
.L_x_840:
[----:B--2---:R2:W2:Y:S01]  /*ccc0*/  LDS.128 R20, [R208+0x1000] ;  /* 0x00100000d0147984 */ /* 0x0044a20000000c00 */
[----:B------:R-:W-:Y:S03]  /*ccd0*/  BSSY B0, `(.L_x_842) ;  /* 0x0000017000007945 */ /* 0x000fe60003800000 */
[----:B----4-:R4:W2:Y:S04]  /*cce0*/  LDS.128 R8, [R208+0x3000] ;  /* 0x00300000d0087984 */ /* 0x0108a80000000c00 */
        /* <DEDUP_REMOVED lines=19> */
[----:B------:R2:W-:Y:S04]  /*ce20*/  @!P2 STG.E.128 desc[UR22][R32.64+0x80], R8 ;  /* 0x000080082000a986 */ /* 0x0005e8000c101d16 */
[----:B-1----:R2:W-:Y:S02]  /*ce30*/  @!P1 STG.E.128 desc[UR22][R32.64+0x100], R4 ;  /* 0x0001000420009986 */ /* 0x0025e4000c101d16 */
.L_x_843:
[----:B------:R-:W-:Y:S05]  /*ce40*/  BSYNC B0 ;  /* 0x0000000000007941 */ /* 0x000fea0003800000 */
.L_x_842:
        /* <DEDUP_REMOVED lines=23> */
.L_x_799:
[----:B------:R-:W1:Y:S01]  /*cfc0*/  S2R R6, SR_TID.X ;  /* 0x0000000000067919 */ /* 0x000e620000002100 */
[----:B------:R-:W-:Y:S01]  /*cfd0*/  ULDC.U8 UR8, c[0x0][0x3d9] ;  /* 0x0000f64000087ab9 */ /* 0x000fe20000000000 */
[----:B------:R-:W-:Y:S01]  /*cfe0*/  UISETP.NE.AND UP3, UPT, UR15, -0x1, UPT ;  /* 0xffffffff0f00788c */ /* 0x000fe2000bf65270 */
[----:B------:R-:W-:Y:S01]  /*cff0*/  BSSY B0, `(.L_x_844) ;  /* 0x0000054000007945 */ /* 0x000fe20003800000 */
[----:B------:R-:W-:Y:S02]  /*d000*/  UISETP.NE.AND UP2, UPT, UR8, URZ, UPT ;  /* 0x0000003f0800728c */ /* 0x000fe4000bf45270 */
[----:B------:R-:W-:-:S07]  /*d010*/  UIADD3 UR17, -UR24, UR17, URZ ;  /* 0x0000001118117290 */ /* 0x000fce000fffe13f */
[----:B------:R-:W-:Y:S02]  /*d020*/  @!UP3 USHF.R.S32.HI UR11, URZ, 0x1f, UR27 ;  /* 0x0000001f3f0bb899 */ /* 0x000fe4000801141b */
[----:B------:R-:W-:Y:S01]  /*d030*/  @UP2 ULDC.64 UR4, c[0x0][0x2c0] ;  /* 0x0000b00000042ab9 */ /* 0x000fe20000000a00 */
[----:B------:R-:W-:Y:S01]  /*d040*/  @UP3 ULDC.64 UR6, c[0x0][0x298] ;  /* 0x0000a60000063ab9 */ /* 0x000fe20000000a00 */
[----:B------:R-:W-:Y:S02]  /*d050*/  @UP2 UIMAD UR10, UR5, UR4, URZ ;  /* 0x00000004050a22a4 */ /* 0x000fe4000f8e023f */
[----:B------:R-:W-:Y:S01]  /*d060*/  @UP3 UIMAD.WIDE.U32 UR12, UR15, UR6, URZ ;  /* 0x000000060f0c32a5 */ /* 0x000fe2000f8e003f */
[----:B------:R-:W-:Y:S02]  /*d070*/  @!UP3 ULDC.64 UR4, c[0x0][0x290] ;  /* 0x0000a4000004bab9 */ /* 0x000fe40000000a00 */
[----:B------:R-:W-:Y:S02]  /*d080*/  @!UP3 UIMAD UR6, UR11, UR4, URZ ;  /* 0x000000040b06b2a4 */ /* 0x000fe4000f8e023f */
[----:B------:R-:W-:Y:S01]  /*d090*/  @UP3 UIMAD UR7, UR15, UR7, UR13 ;  /* 0x000000070f0732a4 */ /* 0x000fe2000f8e020d */
[----:B------:R-:W-:Y:S01]  /*d0a0*/  ULDC.U8 UR11, c[0x0][0x3d8] ;  /* 0x0000f600000b7ab9 */ /* 0x000fe20000000000 */
[----:B------:R-:W-:-:S02]  /*d0b0*/  @!UP3 UIMAD UR13, UR27, UR5, UR6 ;  /* 0x000000051b0db2a4 */ /* 0x000fc4000f8e0206 */
[----:B------:R-:W-:Y:S01]  /*d0c0*/  UISETP.NE.AND UP0, UPT, UR11, URZ, !UP2 ;  /* 0x0000003f0b00728c */ /* 0x000fe2000d705270 */
[----:B-1----:R-:W-:Y:S01]  /*d0d0*/  LEA.HI R16, R15, R6, RZ, 0x3 ;  /* 0x000000060f107211 */ /* 0x002fe200078f18ff */
[----:B------:R-:W-:Y:S01]  /*d0e0*/  UISETP.NE.AND UP1, UPT, UR11, URZ, UPT ;  /* 0x0000003f0b00728c */ /* 0x000fe2000bf25270 */
[----:B------:R-:W-:Y:S01]  /*d0f0*/  IMAD.U32 R15, RZ, RZ, UR16 ;  /* 0x00000010ff0f7e24 */ /* 0x000fe2000f8e00ff */
[----:B------:R-:W-:Y:S01]  /*d100*/  @!UP3 UIMAD.WIDE.U32 UR18, UR27, UR4, URZ ;  /* 0x000000041b12b2a5 */ /* 0x000fe2000f8e003f */
[----:B------:R-:W-:Y:S01]  /*d110*/  LOP3.LUT R3, R16, 0xfffffff8, RZ, 0xc0, !PT ;  /* 0xfffffff810037812 */ /* 0x000fe200078ec0ff */
[----:B------:R-:W-:Y:S01]  /*d120*/  UISETP.EQ.AND UP1, UPT, UR8, URZ, UP1 ;  /* 0x0000003f0800728c */ /* 0x000fe20008f22270 */
[----:B------:R-:W-:Y:S01]  /*d130*/  SHF.R.S32.HI R16, RZ, 0x3, R16 ;  /* 0x00000003ff107819 */ /* 0x000fe20000011410 */
[----:B------:R-:W-:Y:S02]  /*d140*/  USHF.R.S32.HI UR6, URZ, 0x1f, UR28 ;  /* 0x0000001f3f067899 */ /* 0x000fe4000801141c */
[----:B------:R-:W-:Y:S01]  /*d150*/  IMAD.IADD R6, R6, 0x1, -R3 ;  /* 0x0000000106067824 */ /* 0x000fe200078e0a03 */
[----:B------:R-:W-:Y:S01]  /*d160*/  @!UP2 ULDC UR8, c[0x0][0x2c4] ;  /* 0x0000b1000008aab9 */ /* 0x000fe20000000800 */
[----:B------:R-:W-:Y:S01]  /*d170*/  @UP0 ULDC UR8, c[0x0][0x2e4] ;  /* 0x0000b90000080ab9 */ /* 0x000fe20000000800 */
[----:B------:R-:W-:Y:S01]  /*d180*/  ULDC.64 UR4, c[0x0][0x2a0] ;  /* 0x0000a80000047ab9 */ /* 0x000fe20000000a00 */
[----:B------:R-:W-:Y:S01]  /*d190*/  UISETP.NE.OR UP0, UPT, UR15, -0x1, !UP1 ;  /* 0xffffffff0f00788c */ /* 0x000fe2000cf05670 */
[C---:B------:R-:W-:Y:S01]  /*d1a0*/  ISETP.NE.AND P3, PT, R6.reuse, RZ, PT ;  /* 0x000000ff0600720c */ /* 0x040fe20003f65270 */
[----:B------:R-:W-:Y:S01]  /*d1b0*/  UIMAD UR6, UR6, UR4, URZ ;  /* 0x00000004060672a4 */ /* 0x000fe2000f8e023f */
[----:B------:R-:W-:Y:S01]  /*d1c0*/  IMAD.U32 R10, RZ, RZ, UR4 ;  /* 0x00000004ff0a7e24 */ /* 0x000fe2000f8e00ff */
[----:B------:R-:W-:Y:S01]  /*d1d0*/  @!UP3 UIADD3 UR7, UR19, UR13, URZ ;  /* 0x0000000d1307b290 */ /* 0x000fe2000fffe03f */
[----:B------:R-:W-:Y:S01]  /*d1e0*/  IMAD.SHL.U32 R6, R6, 0x8, RZ ;  /* 0x0000000806067824 */ /* 0x000fe200078e00ff */
[----:B------:R-:W-:Y:S01]  /*d1f0*/  @UP2 UMOV UR4, 0x1 ;  /* 0x0000000100042882 */ /* 0x000fe20000000000 */
[----:B------:R-:W-:Y:S01]  /*d200*/  @!UP2 UIMAD UR4, UR8, UR9, URZ ;  /* 0x000000090804a2a4 */ /* 0x000fe2000f8e023f */
[--C-:B------:R-:W-:Y:S01]  /*d210*/  SHF.R.S32.HI R17, RZ, 0x1f, R16.reuse ;  /* 0x0000001fff117819 */ /* 0x100fe20000011410 */
[----:B------:R-:W-:Y:S01]  /*d220*/  @!UP3 UMOV UR12, UR18 ;  /* 0x00000012000cbc82 */ /* 0x000fe20008000000 */
[----:B------:R-:W-:Y:S01]  /*d230*/  @UP1 ULDC UR11, c[0x0][0x2c4] ;  /* 0x0000b100000b1ab9 */ /* 0x000fe20000000800 */
[C---:B------:R-:W-:Y:S01]  /*d240*/  IADD3 R2, P0, R6.reuse, UR12, RZ ;  /* 0x0000000c06027c10 */ /* 0x040fe2000ff1e0ff */
[----:B------:R-:W-:Y:S01]  /*d250*/  UIMAD UR4, UR27, UR4, URZ ;  /* 0x000000041b0472a4 */ /* 0x000fe2000f8e023f */
[----:B------:R-:W-:Y:S01]  /*d260*/  IMAD.WIDE R14, R15, 0x40, R16 ;  /* 0x000000400f0e7825 */ /* 0x000fe200078e0210 */
[----:B------:R-:W-:Y:S01]  /*d270*/  UIMAD UR5, UR28, UR5, UR6 ;  /* 0x000000051c0572a4 */ /* 0x000fe2000f8e0206 */
[----:B------:R-:W-:Y:S01]  /*d280*/  LEA.HI.X.SX32 R3, R6, UR7, 0x1, P0 ;  /* 0x0000000706037c11 */ /* 0x000fe200080f0eff */
[----:B------:R-:W-:Y:S01]  /*d290*/  @!UP0 UIMAD UR15, UR27, UR11, URZ ;  /* 0x0000000b1b0f82a4 */ /* 0x000fe2000f8e023f */
[----:B------:R-:W-:Y:S01]  /*d2a0*/  ISETP.GE.AND P0, PT, R16, UR17, PT ;  /* 0x0000001110007c0c */ /* 0x000fe2000bf06270 */
[----:B------:R-:W-:Y:S01]  /*d2b0*/  @UP2 ULDC UR6, c[0x0][0x2c0] ;  /* 0x0000b00000062ab9 */ /* 0x000fe20000000800 */
[----:B------:R-:W-:Y:S01]  /*d2c0*/  USEL UR4, UR4, URZ, !UP1 ;  /* 0x0000003f04047287 */ /* 0x000fe2000c800000 */
[----:B------:R-:W-:Y:S01]  /*d2d0*/  IMAD.WIDE.U32 R10, R10, UR28, R2 ;  /* 0x0000001c0a0a7c25 */ /* 0x000fe2000f8e0002 */
[----:B------:R-:W-:Y:S01]  /*d2e0*/  @!UP2 UMOV UR6, 0x1 ;  /* 0x000000010006a882 */ /* 0x000fe20000000000 */
[----:B------:R-:W-:Y:S01]  /*d2f0*/  @!UP2 UMOV UR10, UR8 ;  /* 0x00000008000aac82 */ /* 0x000fe20008000000 */
[----:B------:R-:W-:Y:S01]  /*d300*/  UIMAD UR7, UR24, UR6, URZ ;  /* 0x00000006180772a4 */ /* 0x000fe2000f8e023f */
[C---:B------:R-:W-:Y:S01]  /*d310*/  VIADD R3, R16.reuse, 0x10 ;  /* 0x0000001010037836 */ /* 0x040fe20000000000 */
[----:B------:R-:W-:Y:S01]  /*d320*/  UIMAD UR10, UR28, UR10, UR4 ;  /* 0x0000000a1c0a72a4 */ /* 0x000fe2000f8e0204 */
[----:B------:R-:W-:Y:S01]  /*d330*/  IADD3 R2, R16, 0x20, RZ ;  /* 0x0000002010027810 */ /* 0x000fe20007ffe0ff */
[----:B------:R-:W-:Y:S01]  /*d340*/  @!UP1 UMOV UR20, URZ ;  /* 0x0000003f00149c82 */ /* 0x000fe20008000000 */
[----:B------:R-:W-:Y:S01]  /*d350*/  @!UP1 UMOV UR21, URZ ;  /* 0x0000003f00159c82 */ /* 0x000fe20008000000 */
[----:B------:R-:W-:Y:S01]  /*d360*/  @UP1 UMOV UR20, UR15 ;  /* 0x0000000f00141c82 */ /* 0x000fe20008000000 */
[----:B------:R-:W-:Y:S01]  /*d370*/  @UP1 USHF.R.S32.HI UR21, URZ, 0x1f, UR15 ;  /* 0x0000001f3f151899 */ /* 0x000fe2000801140f */
[----:B------:R-:W-:Y:S01]  /*d380*/  VIADD R13, R11, UR5 ;  /* 0x000000050b0d7c36 */ /* 0x000fe20008000000 */
[----:B------:R-:W-:Y:S01]  /*d390*/  USHF.R.S32.HI UR4, URZ, 0x1f, UR7 ;  /* 0x0000001f3f047899 */ /* 0x000fe20008011407 */
[----:B------:R-:W-:Y:S01]  /*d3a0*/  ISETP.GE.AND P2, PT, R3, UR17, PT ;  /* 0x0000001103007c0c */ /* 0x000fe2000bf46270 */
[----:B------:R-:W-:Y:S01]  /*d3b0*/  USHF.R.S32.HI UR8, URZ, 0x1f, UR10 ;  /* 0x0000001f3f087899 */ /* 0x000fe2000801140a */
[----:B------:R-:W-:Y:S01]  /*d3c0*/  ISETP.GE.AND P1, PT, R2, UR17, PT ;  /* 0x0000001102007c0c */ /* 0x000fe2000bf26270 */
[----:B------:R-:W-:Y:S01]  /*d3d0*/  UIADD3 UR7, UP1, UP0, UR7, UR20, UR10 ;  /* 0x0000001407077290 */ /* 0x000fe2000f83e00a */
[----:B------:R-:W-:Y:S01]  /*d3e0*/  VIADD R0, R16, 0x30 ;  /* 0x0000003010007836 */ /* 0x000fe20000000000 */
[C---:B------:R-:W-:Y:S01]  /*d3f0*/  IADD3 R4, R6.reuse, 0x80, RZ ;  /* 0x0000008006047810 */ /* 0x040fe20007ffe0ff */
[----:B------:R-:W-:Y:S01]  /*d400*/  VIADD R5, R6, 0x40 ;  /* 0x0000004006057836 */ /* 0x000fe20000000000 */
        /* <DEDUP_REMOVED lines=18> */
.L_x_845:
[----:B------:R-:W-:Y:S05]  /*d530*/  BSYNC B0 ;  /* 0x0000000000007941 */ /* 0x000fea0003800000 */
.L_x_844:
[----:B------:R-:W-:Y:S01]  /*d540*/  BSSY B0, `(.L_x_846) ;  /* 0x0000016000007945 */ /* 0x000fe20003800000 */
[----:B------:R-:W-:-:S03]  /*d550*/  ISETP.GE.AND P0, PT, R0, UR17, PT ;  /* 0x0000001100007c0c */ /* 0x000fc6000bf06270 */
[----:B------:R-:W-:Y:S10]  /*d560*/  @P2 BRA `(.L_x_847) ;  /* 0x00000000004c2947 */ /* 0x000ff40003800000 */
[----:B------:R-:W-:Y:S01]  /*d570*/  IADD3 R8, P2, R14, 0x10, RZ ;  /* 0x000000100e087810 */ /* 0x000fe20007f5e0ff */
[----:B------:R-:W-:Y:S01]  /*d580*/  ULDC.64 UR4, c[0x0][0x298] ;  /* 0x0000a60000047ab9 */ /* 0x000fe20000000a00 */
[----:B-1----:R-:W-:Y:S01]  /*d590*/  MOV R19, R13 ;  /* 0x0000000d00137202 */ /* 0x002fe20000000f00 */
        /* <DEDUP_REMOVED lines=16> */
.L_x_847:
[----:B------:R-:W-:Y:S05]  /*d6a0*/  BSYNC B0 ;  /* 0x0000000000007941 */ /* 0x000fea0003800000 */
.L_x_846:
[----:B------:R-:W-:Y:S01]  /*d6b0*/  BSSY B0, `(.L_x_848) ;  /* 0x0000016000007945 */ /* 0x000fe20003800000 */
[----:B------:R-:W-:-:S03]  /*d6c0*/  ISETP.GE.OR P6, PT, R16, UR17, P3 ;  /* 0x0000001110007c0c */ /* 0x000fc60009fc6670 */
[----:B------:R-:W-:Y:S10]  /*d6d0*/  @P1 BRA `(.L_x_849) ;  /* 0x00000000004c1947 */ /* 0x000ff40003800000 */
[----:B--2---:R-:W-:Y:S01]  /*d6e0*/  IADD3 R8, P1, R14, 0x20, RZ ;  /* 0x000000200e087810 */ /* 0x004fe20007f3e0ff */
        /* <DEDUP_REMOVED lines=18> */
.L_x_849:
[----:B------:R-:W-:Y:S05]  /*d810*/  BSYNC B0 ;  /* 0x0000000000007941 */ /* 0x000fea0003800000 */
.L_x_848:
        /* <DEDUP_REMOVED lines=9> */
[----:B--23--:R-:W-:Y:S01]  /*d8b0*/  IMAD.X R8, RZ, RZ, R15, P0 ;  /* 0x000000ffff087224 */ /* 0x00cfe200000e060f */
        /* <DEDUP_REMOVED lines=13> */
.L_x_851:
[----:B------:R-:W-:Y:S05]  /*d990*/  BSYNC B0 ;  /* 0x0000000000007941 */ /* 0x000fea0003800000 */
.L_x_850:
        /* <DEDUP_REMOVED lines=10> */
.L_x_853:
[----:B------:R-:W-:Y:S05]  /*da40*/  BSYNC B0 ;  /* 0x0000000000007941 */ /* 0x000fea0003800000 */
.L_x_852:
[----:B------:R-:W-:Y:S04]  /*da50*/  BSSY B0, `(.L_x_854) ;  /* 0x000000a000007945 */ /* 0x000fe80003800000 */
[----:B------:R-:W-:Y:S05]  /*da60*/  @P5 BRA `(.L_x_855) ;  /* 0x0000000000205947 */ /* 0x000fea0003800000 */
[----:B------:R-:W-:Y:S01]  /*da70*/  IMAD R3, R3, UR6, RZ ;  /* 0x0000000603037c24 */ /* 0x000fe2000f8e02ff */
[----:B------:R-:W-:-:S04]  /*da80*/  ULDC.64 UR4, c[0x0][0x2b0] ;  /* 0x0000ac0000047ab9 */ /* 0x000fc80000000a00 */
[----:B------:R-:W-:-:S04]  /*da90*/  IADD3 R4, P0, R3, UR7, RZ ;  /* 0x0000000703047c10 */ /* 0x000fc8000ff1e0ff */
[----:B------:R-:W-:Y:S02]  /*daa0*/  LEA.HI.X.SX32 R3, R3, UR20, 0x1, P0 ;  /* 0x0000001403037c11 */ /* 0x000fe400080f0eff */
[----:B-1----:R-:W-:-:S04]  /*dab0*/  LEA R6, P0, R4, UR4, 0x2 ;  /* 0x0000000404067c11 */ /* 0x002fc8000f8010ff */
[----:B------:R-:W-:Y:S01]  /*dac0*/  LEA.HI.X R7, R4, UR5, R3, 0x2, P0 ;  /* 0x0000000504077c11 */ /* 0x000fe200080f1403 */
[----:B------:R-:W-:-:S05]  /*dad0*/  IMAD.MOV.U32 R3, RZ, RZ, 0x7f800000 ;  /* 0x7f800000ff037424 */ /* 0x000fca00078e00ff */
[----:B------:R1:W-:Y:S03]  /*dae0*/  STG.E desc[UR22][R6.64], R3 ;  /* 0x0000000306007986 */ /* 0x0003e6000c101916 */
.L_x_855:
[----:B------:R-:W-:Y:S05]  /*daf0*/  BSYNC B0 ;  /* 0x0000000000007941 */ /* 0x000fea0003800000 */
.L_x_854:
        /* <DEDUP_REMOVED lines=10> */
.L_x_857:
[----:B------:R-:W-:Y:S05]  /*dba0*/  BSYNC B0 ;  /* 0x0000000000007941 */ /* 0x000fea0003800000 */
.L_x_856:
        /* <DEDUP_REMOVED lines=10> */
.L_x_858:
        /* <DEDUP_REMOVED lines=11> */
.L_x_1524:


//--------------------- .text._ZN5flash16flash_fwd_kernelI23Flash_fwd_kernel_traitsILi192ELi64ELi64ELi4ELb0ELb0EN7cutlass6half_tE19Flash_kernel_traitsILi192ELi64ELi64ELi4ES3_EELb1ELb0ELb0ELb0ELb0ELb0ELb0ELb1EEEvNS_16Flash_fwd_paramsE --------------------------
	.section	.text._ZN5flash16flash_fwd_kernelI23Flash_fwd_kernel_traitsILi192ELi64ELi64ELi4ELb0ELb0EN7cutlass6half_tE19Flash_kernel_traitsILi192ELi64ELi64ELi4ES3_EELb1ELb0ELb0ELb0ELb0ELb0ELb0ELb1EEEvNS_16Flash_fwd_paramsE,"ax",@progbits
	.align	128
        .global         _ZN5flash16flash_fwd_kernelI23Flash_fwd_kernel_traitsILi192ELi64ELi64ELi4ELb0ELb0EN7cutlass6half_tE19Flash_kernel_traitsILi192ELi64ELi64ELi4ES3_EELb1ELb0ELb0ELb0ELb0ELb0ELb0ELb1EEEvNS_16Flash_fwd_paramsE
        .type           _ZN5flash16flash_fwd_kernelI23Flash_fwd_kernel_traitsILi192ELi64ELi64ELi4ELb0ELb0EN7cutlass6half_tE19Flash_kernel_traitsILi192ELi64ELi64ELi4ES3_EELb1ELb0ELb0ELb0ELb0ELb0ELb0ELb1EEEvNS_16Flash_fwd_paramsE,@function
        .size           _ZN5flash16flash_fwd_kernelI23Flash_fwd_kernel_traitsILi192ELi64ELi64ELi4ELb0ELb0EN7cutlass6half_tE19Flash_kernel_traitsILi192ELi64ELi64ELi4ES3_EELb1ELb0ELb0ELb0ELb0ELb0ELb0ELb1EEEvNS_16Flash_fwd_paramsE,(.L_x_1525 - _ZN5flash16flash_fwd_kernelI23Flash_fwd_kernel_traitsILi192ELi64ELi64ELi4ELb0ELb0EN7cutlass6half_tE19Flash_kernel_traitsILi192ELi64ELi64ELi4ES3_EELb1ELb0ELb0ELb0ELb0ELb0ELb0ELb1EEEvNS_16Flash_fwd_paramsE)
        .other          _ZN5flash16flash_fwd_kernelI23Flash_fwd_kernel_traitsILi192ELi64ELi64ELi4ELb0ELb0EN7cutlass6half_tE19Flash_kernel_traitsILi192ELi64ELi64ELi4ES3_EELb1ELb0ELb0ELb0ELb0ELb0ELb0ELb1EEEvNS_16Flash_fwd_paramsE,@"STO_CUDA_ENTRY STV_DEFAULT"
_ZN5flash16flash_fwd_kernelI23Flash_fwd_kernel_traitsILi192ELi64ELi64ELi4ELb0ELb0EN7cutlass6half_tE19Flash_kernel_traitsILi192ELi64ELi64ELi4ES3_EELb1ELb0ELb0ELb0ELb0ELb0ELb0ELb1EEEvNS_16Flash_fwd_paramsE:
.text._ZN5flash16flash_fwd_kernelI23Flash_fwd_kernel_traitsILi192ELi64ELi64ELi4ELb0ELb0EN7cutlass6half_tE19Flash_kernel_traitsILi192ELi64ELi64ELi4ES3_EELb1ELb0ELb0ELb0ELb0ELb0ELb0ELb1EEEvNS_16Flash_fwd_paramsE:
[----:B------:R-:W1:Y:S08]  /*0000*/  LDC R1, c[0x0][0x28] ;  /* 0x00000a00ff017b82 */ /* 0x000e700000000800 */
[----:B------:R-:W2:Y:S01]  /*0010*/  LDC R9, c[0x0][0x3a8] ;  /* 0x0000ea00ff097b82 */ /* 0x000ea20000000800 */
[----:B------:R-:W-:Y:S01]  /*0020*/  ULDC.U8 UR4, c[0x0][0x3b4] ;  /* 0x0000ed0000047ab9 */ /* 0x000fe20000000000 */
[----:B------:R-:W-:Y:S01]  /*0030*/  ULDC.64 UR22, c[0x0][0x3a0] ;  /* 0x0000e80000167ab9 */ /* 0x000fe20000000a00 */
[----:B------:R-:W-:Y:S01]  /*0040*/  ISETP.NE.AND P2, PT, RZ, UR4, PT ;  /* 0x00000004ff007c0c */ /* 0x000fe2000bf45270 */
[----:B------:R-:W-:Y:S01]  /*0050*/  IMAD.U32 R2, RZ, RZ, UR22 ;  /* 0x00000016ff027e24 */ /* 0x000fe2000f8e00ff */
[----:B------:R-:W-:Y:S01]  /*0060*/  ULDC.64 UR20, c[0x0][0x208] ;  /* 0x0000820000147ab9 */ /* 0x000fe20000000a00 */
[----:B------:R-:W-:-:S02]  /*0070*/  IMAD.U32 R3, RZ, RZ, UR23 ;  /* 0x00000017ff037e24 */ /* 0x000fc4000f8e00ff */
[----:B------:R-:W3:Y:S01]  /*0080*/  LDC R8, c[0x0][0x3ac] ;  /* 0x0000eb00ff087b82 */ /* 0x000ee20000000800 */
[----:B------:R-:W4:Y:S01]  /*0090*/  S2R R99, SR_TID.X ;  /* 0x0000000000637919 */ /* 0x000f220000002100 */
[----:B------:R-:W-:Y:S01]  /*00a0*/  ULDC.64 UR6, c[0x0][0x2f0] ;  /* 0x0000bc0000067ab9 */ /* 0x000fe20000000a00 */
[----:B------:R-:W-:Y:S01]  /*00b0*/  ULDC.64 UR8, c[0x0][0x2f0] ;  /* 0x0000bc0000087ab9 */ /* 0x000fe20000000a00 */
[----:B-1----:R-:W-:-:S04]  /*00c0*/  VIADD R1, R1, 0xffffff40 ;  /* 0xffffff4001017836 */ /* 0x002fc80000000000 */
[----:B------:R2:W5:Y:S01]  /*00d0*/  @P2 LDG.E.64 R4, desc[UR20][R2.64] ;  /* 0x0000001402042981 */ /* 0x000562000c1e1b00 */
[----:B------:R-:W-:Y:S08]  /*00e0*/  S2UR UR13, SR_CTAID.X ;  /* 0x00000000000d79c3 */ /* 0x000ff00000002500 */
[----:B------:R-:W1:Y:S08]  /*00f0*/  S2UR UR24, SR_CTAID.Y ;  /* 0x00000000001879c3 */ /* 0x000e700000002600 */
[----:B------:R-:W4:Y:S01]  /*0100*/  S2UR UR15, SR_CTAID.Z ;  /* 0x00000000000f79c3 */ /* 0x000f220000002700 */
[----:B--2---:R-:W-:-:S07]  /*0110*/  @P2 IMAD.MOV.U32 R2, RZ, RZ, R9 ;  /* 0x000000ffff022224 */ /* 0x004fce00078e0009 */
[----:B------:R-:W2:Y:S01]  /*0120*/  @P2 LDC R0, c[0x0][0x3b0] ;  /* 0x0000ec00ff002b82 */ /* 0x000ea20000000800 */
[----:B---3--:R-:W-:-:S06]  /*0130*/  @P2 IMAD.MOV.U32 R3, RZ, RZ, R8 ;  /* 0x000000ffff032224 */ /* 0x008fcc00078e0008 */
[----:B------:R-:W2:Y:S01]  /*0140*/  @P2 LDG.E.64 R2, desc[UR20][R2.64] ;  /* 0x0000001402022981 */ /* 0x000ea2000c1e1b00 */
[----:B------:R-:W-:Y:S02]  /*0150*/  UISETP.NE.U32.AND UP2, UPT, UR6, URZ, UPT ;  /* 0x0000003f0600728c */ /* 0x000fe4000bf45070 */
[----:B-1----:R-:W-:Y:S02]  /*0160*/  UIMAD.WIDE UR8, UR24, 0x4, UR8 ;  /* 0x00000004180878a5 */ /* 0x002fe4000f8e0208 */
[----:B------:R-:W-:Y:S01]  /*0170*/  UISETP.NE.AND.EX UP2, UPT, UR7, URZ, UPT, UP2 ;  /* 0x0000003f0700728c */ /* 0x000fe2000bf45320 */
[----:B------:R-:W-:Y:S01]  /*0180*/  ULDC.U8 UR6, c[0x0][0x3c2] ;  /* 0x0000f08000067ab9 */ /* 0x000fe20000000000 */
[----:B----4-:R-:W-:Y:S02]  /*0190*/  ULOP3.LUT UR4, UR15, UR13, UR24, 0xfe, !UPT ;  /* 0x0000000d0f047292 */ /* 0x010fe4000f8efe18 */
[----:B------:R-:W-:Y:S02]  /*01a0*/  UISETP.NE.AND UP3, UPT, UR6, URZ, UPT ;  /* 0x0000003f0600728c */ /* 0x000fe4000bf65270 */
[----:B------:R-:W-:Y:S01]  /*01b0*/  PLOP3.LUT P0, PT, PT, PT, UP2, 0x80, 0x0 ;  /* 0x000000000000781c */ /* 0x000fe20003f0f028 */
[----:B------:R-:W-:Y:S01]  /*01c0*/  ULDC.64 UR6, c[0x0][0x2f8] ;  /* 0x0000be0000067ab9 */ /* 0x000fe20000000a00 */
[----:B------:R-:W-:Y:S01]  /*01d0*/  LOP3.LUT P3, RZ, R99, UR4, RZ, 0xfc, !PT ;  /* 0x0000000463ff7c12 */ /* 0x000fe2000f86fcff */
[----:B------:R-:W-:-:S02]  /*01e0*/  ULDC.64 UR4, c[0x0][0x300] ;  /* 0x0000c00000047ab9 */ /* 0x000fc40000000a00 */
[----:B------:R-:W-:-:S04]  /*01f0*/  UISETP.NE.U32.AND UP1, UPT, UR4, URZ, UPT ;  /* 0x0000003f0400728c */ /* 0x000fc8000bf25070 */
[----:B------:R-:W-:-:S03]  /*0200*/  UISETP.NE.AND.EX UP1, UPT, UR5, URZ, UPT, UP1 ;  /* 0x0000003f0500728c */ /* 0x000fc6000bf25310 */
[----:B------:R-:W-:Y:S02]  /*0210*/  ULDC.64 UR4, c[0x0][0x2f8] ;  /* 0x0000be0000047ab9 */ /* 0x000fe40000000a00 */
[----:B------:R-:W-:Y:S01]  /*0220*/  UISETP.EQ.U32.AND UP0, UPT, UR4, URZ, UPT ;  /* 0x0000003f0400728c */ /* 0x000fe2000bf02070 */
[----:B------:R-:W1:Y:S03]  /*0230*/  @!P3 LDC.64 R6, c[0x0][0x3b8] ;  /* 0x0000ee00ff06bb82 */ /* 0x000e660000000a00 */
[----:B------:R-:W-:Y:S02]  /*0240*/  UISETP.EQ.OR.EX UP0, UPT, UR5, URZ, !UP3, UP0 ;  /* 0x0000003f0500728c */ /* 0x000fe4000df02700 */
[----:B------:R-:W-:Y:S01]  /*0250*/  UIMAD.WIDE UR6, UR24, 0x4, UR6 ;  /* 0x00000004180678a5 */ /* 0x000fe2000f8e0206 */
[----:B-----5:R-:W-:Y:S02]  /*0260*/  @P2 R2UR UR22, R4 ;  /* 0x00000000041622ca */ /* 0x020fe400000e0000 */
[----:B------:R-:W-:-:S11]  /*0270*/  @P2 R2UR UR23, R5 ;  /* 0x00000000051722ca */ /* 0x000fd600000e0000 */
[----:B------:R-:W-:Y:S02]  /*0280*/  IMAD.U32 R4, RZ, RZ, UR22 ;  /* 0x00000016ff047e24 */ /* 0x000fe4000f8e00ff */
[----:B------:R-:W-:-:S05]  /*0290*/  IMAD.U32 R5, RZ, RZ, UR23 ;  /* 0x00000017ff057e24 */ /* 0x000fca000f8e00ff */
[----:B-1----:R1:W-:Y:S01]  /*02a0*/  @!P3 STG.E.64 desc[UR20][R6.64], R4 ;  /* 0x000000040600b986 */ /* 0x0023e2000c101b14 */
[----:B--2---:R-:W-:Y:S01]  /*02b0*/  @P2 IADD3 R9, P1, R2, R0, RZ ;  /* 0x0000000002092210 */ /* 0x004fe20007f3e0ff */
[----:B------:R-:W-:-:S04]  /*02c0*/  IMAD.U32 R2, RZ, RZ, UR8 ;  /* 0x00000008ff027e24 */ /* 0x000fc8000f8e00ff */
[----:B------:R-:W-:Y:S01]  /*02d0*/  @P2 IMAD.X R8, RZ, RZ, R3, P1 ;  /* 0x000000ffff082224 */ /* 0x000fe200008e0603 */
[----:B------:R-:W-:Y:S01]  /*02e0*/  PLOP3.LUT P1, PT, PT, PT, UP1, 0x80, 0x0 ;  /* 0x000000000000781c */ /* 0x000fe20003f2f018 */
[----:B------:R-:W-:Y:S01]  /*02f0*/  IMAD.U32 R3, RZ, RZ, UR9 ;  /* 0x00000009ff037e24 */ /* 0x000fe2000f8e00ff */
[----:B------:R-:W-:Y:S01]  /*0300*/  @UP1 ULDC.64 UR8, c[0x0][0x300] ;  /* 0x0000c00000081ab9 */ /* 0x000fe20000000a00 */
[----:B-1----:R-:W-:Y:S02]  /*0310*/  @!P3 IMAD.MOV.U32 R4, RZ, RZ, R9 ;  /* 0x000000ffff04b224 */ /* 0x002fe400078e0009 */
[----:B------:R-:W-:-:S05]  /*0320*/  @!P3 IMAD.MOV.U32 R5, RZ, RZ, R8 ;  /* 0x000000ffff05b224 */ /* 0x000fca00078e0008 */
[----:B------:R1:W-:Y:S01]  /*0330*/  @!P3 STG.E.64 desc[UR20][R6.64+0x8], R4 ;  /* 0x000008040600b986 */ /* 0x0003e2000c101b14 */
[----:B------:R-:W-:Y:S01]  /*0340*/  PLOP3.LUT P2, PT, PT, PT, UP0, 0x80, 0x0 ;  /* 0x000000000000781c */ /* 0x000fe20003f4f008 */
[----:B------:R-:W-:Y:S02]  /*0350*/  @UP1 UIMAD.WIDE UR8, UR24, 0x4, UR8 ;  /* 0x00000004180818a5 */ /* 0x000fe4000f8e0208 */
[----:B-1----:R-:W2:Y:S04]  /*0360*/  @P0 LDG.E R7, desc[UR20][R2.64] ;  /* 0x0000001402070981 */ /* 0x002ea8000c1e1900 */
[----:B------:R1:W3:Y:S01]  /*0370*/  @P0 LDG.E R6, desc[UR20][R2.64+0x4] ;  /* 0x0000041402060981 */ /* 0x0002e2000c1e1900 */
[----:B------:R-:W-:Y:S02]  /*0380*/  IMAD.U32 R4, RZ, RZ, UR8 ;  /* 0x00000008ff047e24 */ /* 0x000fe4000f8e00ff */
[----:B------:R-:W-:-:S05]  /*0390*/  IMAD.U32 R5, RZ, RZ, UR9 ;  /* 0x00000009ff057e24 */ /* 0x000fca000f8e00ff */
[----:B------:R-:W4:Y:S01]  /*03a0*/  @P1 LDG.E R4, desc[UR20][R4.64] ;  /* 0x0000001404041981 */ /* 0x000f22000c1e1900 */
[----:B-1----:R-:W-:Y:S02]  /*03b0*/  IMAD.U32 R2, RZ, RZ, UR6 ;  /* 0x00000006ff027e24 */ /* 0x002fe4000f8e00ff */
[----:B------:R-:W-:-:S05]  /*03c0*/  IMAD.U32 R3, RZ, RZ, UR7 ;  /* 0x00000007ff037e24 */ /* 0x000fca000f8e00ff */
[----:B------:R-:W5:Y:S01]  /*03d0*/  @!P2 LDG.E R0, desc[UR20][R2.64] ;  /* 0x000000140200a981 */ /* 0x000f62000c1e1900 */
[----:B------:R-:W-:Y:S01]  /*03e0*/  UMOV UR12, 0xffffffff ;  /* 0xffffffff000c7882 */ /* 0x000fe20000000000 */
[----:B------:R-:W-:Y:S01]  /*03f0*/  UMOV UR25, URZ ;  /* 0x0000003f00197c82 */ /* 0x000fe20008000000 */
[----:B------:R-:W-:Y:S01]  /*0400*/  UMOV UR8, 0xffffffff ;  /* 0xffffffff00087882 */ /* 0x000fe20000000000 */
[----:B------:R-:W-:Y:S02]  /*0410*/  SHF.R.S32.HI R20, RZ, 0x1f, R99 ;  /* 0x0000001fff147819 */ /* 0x000fe40000011463 */
[----:B--2---:R-:W-:Y:S02]  /*0420*/  @P0 R2UR UR12, R7 ;  /* 0x00000000070c02ca */ /* 0x004fe400000e0000 */
[----:B---3--:R-:W-:Y:S02]  /*0430*/  @P0 R2UR UR14, R6 ;  /* 0x00000000060e02ca */ /* 0x008fe400000e0000 */
[----:B------:R-:W-:-:S04]  /*0440*/  ISETP.NE.U32.AND P0, PT, RZ, UR4, PT ;  /* 0x00000004ff007c0c */ /* 0x000fc8000bf05070 */
[----:B------:R-:W-:Y:S01]  /*0450*/  ISETP.NE.AND.EX P0, PT, RZ, UR5, PT, P0 ;  /* 0x00000005ff007c0c */ /* 0x000fe2000bf05300 */
[----:B------:R-:W-:-:S06]  /*0460*/  ULDC.U8 UR5, c[0x0][0x388] ;  /* 0x0000e20000057ab9 */ /* 0x000fcc0000000000 */
[----:B------:R-:W-:Y:S01]  /*0470*/  @UP2 UIADD3 UR14, UR14, -UR12, URZ ;  /* 0x8000000c0e0e2290 */ /* 0x000fe2000fffe03f */
[----:B----4-:R-:W-:Y:S02]  /*0480*/  @P1 R2UR UR25, R4 ;  /* 0x00000000041912ca */ /* 0x010fe400000e0000 */
[----:B------:R-:W-:-:S04]  /*0490*/  LEA.HI R6, R20, R99, RZ, 0x5 ;  /* 0x0000006314067211 */ /* 0x000fc800078f28ff */
[----:B------:R-:W-:Y:S01]  /*04a0*/  @!UP2 ULDC UR14, c[0x0][0x2c4] ;  /* 0x0000b100000eaab9 */ /* 0x000fe20000000800 */
[----:B-----5:R-:W-:Y:S01]  /*04b0*/  @!P2 R2UR UR8, R0 ;  /* 0x000000000008a2ca */ /* 0x020fe200000e0000 */
[----:B------:R-:W-:-:S14]  /*04c0*/  @!P0 BRA `(.L_x_859) ;  /* 0x00000000001c8947 */ /* 0x000fdc0003800000 */
[----:B------:R-:W-:-:S13]  /*04d0*/  PLOP3.LUT P0, PT, PT, PT, UP3, 0x80, 0x0 ;  /* 0x000000000000781c */ /* 0x000fda0003f0f038 */
[----:B------:R-:W2:Y:S04]  /*04e0*/  @P0 LDG.E R0, desc[UR20][R2.64+0x4] ;  /* 0x0000041402000981 */ /* 0x000ea8000c1e1900 */
[----:B------:R-:W3:Y:S01]  /*04f0*/  @!P0 LDG.E R2, desc[UR20][R2.64] ;  /* 0x0000001402028981 */ /* 0x000ee2000c1e1900 */
[----:B--2---:R-:W-:-:S13]  /*0500*/  @P0 R2UR UR9, R0 ;  /* 0x00000000000902ca */ /* 0x004fda00000e0000 */
[----:B------:R-:W-:-:S07]  /*0510*/  @UP3 UIADD3 UR9, UR9, -UR8, URZ ;  /* 0x8000000809093290 */ /* 0x000fce000fffe03f */
[----:B---3--:R-:W-:Y:S01]  /*0520*/  @!P0 R2UR UR9, R2 ;  /* 0x00000000020982ca */ /* 0x008fe200000e0000 */
[----:B------:R-:W-:-:S14]  /*0530*/  BRA `(.L_x_860) ;  /* 0x0000000000047947 */ /* 0x000fdc0003800000 */
.L_x_859:
[----:B------:R-:W-:-:S05]  /*0540*/  ULDC UR9, c[0x0][0x2c8] ;  /* 0x0000b20000097ab9 */ /* 0x000fca0000000800 */
.L_x_860:
        /* <DEDUP_REMOVED lines=30> */
[----:B------:R-:W-:Y:S01]  /*0730*/  LOP3.LUT R4, R6, 0xffffffe0, RZ, 0xc0, !PT ;  /* 0xffffffe006047812 */ /* 0x000fe200078ec0ff */
[----:B------:R-:W-:Y:S01]  /*0740*/  ULDC UR9, c[0x0][0x270] ;  /* 0x00009c0000097ab9 */ /* 0x000fe20000000800 */
[----:B------:R-:W-:Y:S01]  /*0750*/  UISETP.NE.AND UP0, UPT, UR8, -0x1, UPT ;  /* 0xffffffff0800788c */ /* 0x000fe2000bf05270 */
[----:B------:R-:W-:Y:S01]  /*0760*/  SHF.R.S32.HI R98, RZ, 0x5, R6 ;  /* 0x00000005ff627819 */ /* 0x000fe20000011406 */
[----:B------:R-:W-:Y:S01]  /*0770*/  UIMAD UR9, UR24, UR9, UR15 ;  /* 0x00000009180972a4 */ /* 0x000fe2000f8e020f */
[----:B------:R-:W-:Y:S01]  /*0780*/  IMAD.U32 R10, RZ, RZ, UR13 ;  /* 0x0000000dff0a7e24 */ /* 0x000fe2000f8e00ff */
[----:B------:R-:W-:Y:S01]  /*0790*/  ULDC UR18, c[0x0][0x2d8] ;  /* 0x0000b60000127ab9 */ /* 0x000fe20000000800 */
[----:B------:R-:W-:-:S02]  /*07a0*/  USHF.R.S32.HI UR17, URZ, 0x6, UR17 ;  /* 0x000000063f117899 */ /* 0x000fc40008011411 */
[----:B------:R-:W-:Y:S01]  /*07b0*/  USHF.L.U32 UR10, UR9, 0x5, URZ ;  /* 0x00000005090a7899 */ /* 0x000fe2000800063f */
[----:B------:R-:W-:Y:S02]  /*07c0*/  @UP1 ULDC.64 UR6, c[0x0][0x240] ;  /* 0x0000900000061ab9 */ /* 0x000fe40000000a00 */
[----:B------:R-:W-:Y:S02]  /*07d0*/  @UP1 UIMAD.WIDE.U32 UR28, UR12, UR6, URZ ;  /* 0x000000060c1c12a5 */ /* 0x000fe4000f8e003f */
[----:B------:R-:W-:Y:S02]  /*07e0*/  USHF.R.S32.HI UR6, URZ, 0x1f, UR10 ;  /* 0x0000001f3f067899 */ /* 0x000fe4000801140a */
[----:B------:R-:W-:Y:S02]  /*07f0*/  @UP1 UIMAD UR16, UR12, UR7, UR29 ;  /* 0x000000070c1012a4 */ /* 0x000fe4000f8e021d */
[----:B------:R-:W-:Y:S01]  /*0800*/  @UP0 UIADD3 UR27, UR25, UR8, URZ ;  /* 0x00000008191b0290 */ /* 0x000fe2000fffe03f */
[----:B-1----:R-:W-:-:S04]  /*0810*/  IABS R15, R17 ;  /* 0x00000011000f7213 */ /* 0x002fc80000000000 */
[----:B------:R-:W1:Y:S08]  /*0820*/  I2F.RP R2, R15 ;  /* 0x0000000f00027306 */ /* 0x000e700000209400 */
[----:B-1----:R-:W1:Y:S02]  /*0830*/  MUFU.RCP R2, R2 ;  /* 0x0000000200027308 */ /* 0x002e640000001000 */
[----:B-1----:R-:W-:-:S06]  /*0840*/  VIADD R2, R2, 0xffffffe ;  /* 0x0ffffffe02027836 */ /* 0x002fcc0000000000 */
[----:B------:R-:W1:Y:S02]  /*0850*/  F2I.FTZ.U32.TRUNC.NTZ R3, R2 ;  /* 0x0000000200037305 */ /* 0x000e64000021f000 */
[----:B-1----:R-:W-:Y:S02]  /*0860*/  IMAD.MOV R0, RZ, RZ, -R3 ;  /* 0x000000ffff007224 */ /* 0x002fe400078e0a03 */
[----:B------:R-:W-:Y:S02]  /*0870*/  IMAD.MOV.U32 R2, RZ, RZ, RZ ;  /* 0x000000ffff027224 */ /* 0x000fe400078e00ff */
[----:B------:R-:W-:-:S04]  /*0880*/  IMAD R0, R0, R15, RZ ;  /* 0x0000000f00007224 */ /* 0x000fc800078e02ff */
[----:B------:R-:W-:-:S04]  /*0890*/  IMAD.HI.U32 R0, R3, R0, R2 ;  /* 0x0000000003007227 */ /* 0x000fc800078e0002 */
[----:B------:R-:W-:Y:S01]  /*08a0*/  IMAD.IADD R2, R99, 0x1, -R4 ;  /* 0x0000000163027824 */ /* 0x000fe200078e0a04 */
[----:B--2---:R-:W-:Y:S02]  /*08b0*/  IABS R4, R5 ;  /* 0x0000000500047213 */ /* 0x004fe40000000000 */
[----:B------:R-:W-:Y:S02]  /*08c0*/  LEA.HI R5, R20, R99, RZ, 0x3 ;  /* 0x0000006314057211 */ /* 0x000fe400078f18ff */
[--C-:B------:R-:W-:Y:S01]  /*08d0*/  SHF.R.S32.HI R3, RZ, 0x1f, R2.reuse ;  /* 0x0000001fff037819 */ /* 0x100fe20000011402 */
[----:B------:R-:W-:Y:S01]  /*08e0*/  IMAD.HI.U32 R0, R0, R4, RZ ;  /* 0x0000000400007227 */ /* 0x000fe200078e00ff */
[----:B------:R-:W-:Y:S01]  /*08f0*/  IADD3 R103, P1, P0, R9, UR10, R2 ;  /* 0x0000000a09677c10 */ /* 0x000fe2000f83e002 */
[----:B------:R-:W-:Y:S01]  /*0900*/  @!UP1 USHF.R.S32.HI UR10, URZ, 0x1f, UR24 ;  /* 0x0000001f3f0a9899 */ /* 0x000fe20008011418 */
[----:B------:R-:W-:Y:S02]  /*0910*/  SHF.R.S32.HI R12, RZ, 0x3, R5 ;  /* 0x00000003ff0c7819 */ /* 0x000fe40000011405 */
[----:B------:R-:W-:Y:S01]  /*0920*/  IADD3.X R101, R8, UR6, R3, P1, P0 ;  /* 0x0000000608657c10 */ /* 0x000fe20008fe0403 */
[----:B------:R-:W-:Y:S01]  /*0930*/  IMAD.MOV R3, RZ, RZ, -R0 ;  /* 0x000000ffff037224 */ /* 0x000fe200078e0a00 */
[----:B------:R1:W-:Y:S01]  /*0940*/  STL [R1+0xa4], R103 ;  /* 0x0000a46701007387 */ /* 0x0003e20000100800 */
[----:B------:R-:W-:Y:S01]  /*0950*/  @!UP1 ULDC.64 UR6, c[0x0][0x228] ;  /* 0x00008a0000069ab9 */ /* 0x000fe20000000a00 */
[----:B------:R-:W-:Y:S01]  /*0960*/  LOP3.LUT R5, R5, 0xfffffff8, RZ, 0xc0, !PT ;  /* 0xfffffff805057812 */ /* 0x000fe200078ec0ff */
[----:B------:R-:W-:Y:S01]  /*0970*/  IMAD R3, R15, R3, R4 ;  /* 0x000000030f037224 */ /* 0x000fe200078e0204 */
[----:B------:R-:W-:Y:S01]  /*0980*/  SHF.R.S32.HI R4, RZ, 0x1f, R6 ;  /* 0x0000001fff047819 */ /* 0x000fe20000011406 */
[----:B------:R-:W-:Y:S01]  /*0990*/  @!UP1 UIMAD UR10, UR10, UR6, URZ ;  /* 0x000000060a0a92a4 */ /* 0x000fe2000f8e023f */
[----:B------:R-:W-:Y:S01]  /*09a0*/  PLOP3.LUT P0, PT, PT, PT, UP0, 0x80, 0x0 ;  /* 0x000000000000781c */ /* 0x000fe20003f0f008 */
[----:B------:R-:W-:Y:S01]  /*09b0*/  IMAD.IADD R29, R99, 0x1, -R5 ;  /* 0x00000001631d7824 */ /* 0x000fe200078e0a05 */
[----:B------:R-:W-:Y:S01]  /*09c0*/  LEA.HI R4, R4, R98, RZ, 0x2 ;  /* 0x0000006204047211 */ /* 0x000fe200078f10ff */
[----:B------:R-:W-:Y:S01]  /*09d0*/  @!UP1 UIMAD UR7, UR24, UR7, UR10 ;  /* 0x00000007180792a4 */ /* 0x000fe2000f8e020a */
[----:B------:R-:W-:Y:S01]  /*09e0*/  IMAD.SHL.U32 R5, R12, 0x40, RZ ;  /* 0x000000400c057824 */ /* 0x000fe200078e00ff */
[----:B------:R-:W-:Y:S01]  /*09f0*/  @!UP1 UIMAD.WIDE.U32 UR32, UR24, UR6, URZ ;  /* 0x00000006182092a5 */ /* 0x000fe2000f8e003f */
[----:B------:R-:W-:Y:S01]  /*0a00*/  LOP3.LUT R4, R4, 0xffffffc, RZ, 0xc0, !PT ;  /* 0x0ffffffc04047812 */ /* 0x000fe200078ec0ff */
[----:B------:R-:W-:Y:S01]  /*0a10*/  @UP0 ULDC.64 UR10, c[0x0][0x248] ;  /* 0x00009200000a0ab9 */ /* 0x000fe20000000a00 */
[----:B------:R-:W-:Y:S01]  /*0a20*/  ULDC UR6, c[0x0][0x2d4] ;  /* 0x0000b50000067ab9 */ /* 0x000fe20000000800 */
[----:B------:R-:W-:Y:S01]  /*0a30*/  @UP0 UIMAD.WIDE.U32 UR30, UR27, UR10, URZ ;  /* 0x0000000a1b1e02a5 */ /* 0x000fe2000f8e003f */
[----:B------:R-:W-:Y:S01]  /*0a40*/  SHF.R.S32.HI R6, RZ, 0x1f, R2 ;  /* 0x0000001fff067819 */ /* 0x000fe20000011402 */
[----:B------:R-:W-:Y:S01]  /*0a50*/  UIMAD UR6, UR9, UR6, UR4 ;  /* 0x00000006090672a4 */ /* 0x000fe2000f8e0204 */
[----:B------:R-:W-:Y:S01]  /*0a60*/  IMAD.SHL.U32 R118, R29, 0x8, RZ ;  /* 0x000000081d767824 */ /* 0x000fe200078e00ff */
[----:B------:R-:W-:Y:S01]  /*0a70*/  @UP0 UIMAD UR27, UR27, UR11, URZ ;  /* 0x0000000b1b1b02a4 */ /* 0x000fe2000f8e023f */
[----:B------:R-:W-:Y:S01]  /*0a80*/  SHF.R.S32.HI R13, RZ, 0x1f, R12 ;  /* 0x0000001fff0d7819 */ /* 0x000fe2000001140c */
[----:B------:R-:W-:Y:S01]  /*0a90*/  IMAD.IADD R7, R98, 0x1, -R4 ;  /* 0x0000000162077824 */ /* 0x000fe200078e0a04 */
[----:B------:R-:W-:Y:S01]  /*0aa0*/  LOP3.LUT R5, R5, 0x1c0, RZ, 0xc0, !PT ;  /* 0x000001c005057812 */ /* 0x000fe200078ec0ff */
[----:B------:R-:W-:Y:S01]  /*0ab0*/  UIMAD UR26, UR6, UR18, URZ ;  /* 0x00000012061a72a4 */ /* 0x000fe2000f8e023f */
[----:B------:R-:W-:Y:S01]  /*0ac0*/  LEA.HI R4, R6, R2, RZ, 0x2 ;  /* 0x0000000206047211 */ /* 0x000fe200078f10ff */
[----:B------:R-:W-:Y:S01]  /*0ad0*/  @UP0 UIADD3 UR27, UR31, UR27, URZ ;  /* 0x0000001b1f1b0290 */ /* 0x000fe2000fffe03f */
[----:B------:R-:W-:Y:S01]  /*0ae0*/  LOP3.LUT R8, R5, 0x38, R118, 0xf8, !PT ;  /* 0x0000003805087812 */ /* 0x000fe200078ef876 */
[----:B------:R-:W-:Y:S01]  /*0af0*/  @!UP1 UIADD3 UR16, UR33, UR7, URZ ;  /* 0x0000000721109290 */ /* 0x000fe2000fffe03f */
[----:B------:R-:W-:Y:S01]  /*0b00*/  SHF.R.U32.HI R6, RZ, 0x3, R5 ;  /* 0x00000003ff067819 */ /* 0x000fe20000011605 */
[----:B------:R-:W-:Y:S01]  /*0b10*/  @!UP1 UMOV UR28, UR32 ;  /* 0x00000020001c9c82 */ /* 0x000fe20008000000 */
[----:B------:R-:W-:Y:S01]  /*0b20*/  IMAD.WIDE R10, R10, 0x40, R12 ;  /* 0x000000400a0a7825 */ /* 0x000fe200078e020c */
[----:B------:R-:W-:-:S02]  /*0b30*/  ISETP.GT.U32.AND P2, PT, R15, R3, PT ;  /* 0x000000030f00720c */ /* 0x000fc40003f44070 */
[----:B------:R-:W-:Y:S01]  /*0b40*/  SHF.R.S32.HI R5, RZ, 0x2, R4 ;  /* 0x00000002ff057819 */ /* 0x000fe20000011404 */
[----:B-1----:R-:W-:Y:S10]  /*0b50*/  @P0 BRA `(.L_x_862) ;  /* 0x0000000000300947 */ /* 0x002ff40003800000 */
        /* <DEDUP_REMOVED lines=12> */
.L_x_862:
[----:B------:R-:W-:Y:S01]  /*0c20*/  @UP0 UIADD3 UR6, UR25, UR8, URZ ;  /* 0x0000000819060290 */ /* 0x000fe2000fffe03f */
[----:B------:R-:W-:Y:S01]  /*0c30*/  @!P2 IMAD.IADD R3, R3, 0x1, -R15 ;  /* 0x000000010303a824 */ /* 0x000fe200078e0a0f */
[----:B------:R-:W-:Y:S01]  /*0c40*/  LOP3.LUT R9, R17, UR15, RZ, 0x3c, !PT ;  /* 0x0000000f11097c12 */ /* 0x000fe2000f8e3cff */
[----:B------:R-:W-:Y:S01]  /*0c50*/  @UP0 ULDC.64 UR8, c[0x0][0x250] ;  /* 0x0000940000080ab9 */ /* 0x000fe20000000a00 */
[----:B------:R-:W-:Y:S01]  /*0c60*/  LOP3.LUT R4, R4, 0x7ffffffc, RZ, 0xc0, !PT ;  /* 0x7ffffffc04047812 */ /* 0x000fe200078ec0ff */
[----:B------:R-:W-:Y:S01]  /*0c70*/  @UP0 UIMAD.WIDE.U32 UR32, UR6, UR8, URZ ;  /* 0x00000008062002a5 */ /* 0x000fe2000f8e003f */
[----:B------:R-:W-:Y:S01]  /*0c80*/  ISETP.GE.U32.AND P4, PT, R3, R15, PT ;  /* 0x0000000f0300720c */ /* 0x000fe20003f86070 */
[----:B------:R-:W-:Y:S01]  /*0c90*/  @UP0 UIMAD UR6, UR6, UR9, URZ ;  /* 0x00000009060602a4 */ /* 0x000fe2000f8e023f */
[----:B------:R-:W-:Y:S01]  /*0ca0*/  LEA.HI R3, R20, R99, RZ, 0x6 ;  /* 0x0000006314037211 */ /* 0x000fe200078f30ff */
[----:B------:R-:W-:Y:S01]  /*0cb0*/  USHF.R.S32.HI UR29, URZ, 0x1f, UR15 ;  /* 0x0000001f3f1d7899 */ /* 0x000fe2000801140f */
[----:B------:R-:W-:Y:S01]  /*0cc0*/  ISETP.GE.AND P1, PT, R9, RZ, PT ;  /* 0x000000ff0900720c */ /* 0x000fe20003f26270 */
[----:B------:R-:W-:Y:S01]  /*0cd0*/  @UP0 UIADD3 UR6, UR33, UR6, URZ ;  /* 0x0000000621060290 */ /* 0x000fe2000fffe03f */
[----:B------:R-:W-:Y:S01]  /*0ce0*/  LOP3.LUT R14, R8, R6, RZ, 0x3c, !PT ;  /* 0x00000006080e7212 */ /* 0x000fe200078e3cff */
[----:B------:R-:W-:Y:S01]  /*0cf0*/  IMAD R18, R7, 0x10, R5 ;  /* 0x0000001007127824 */ /* 0x000fe200078e0205 */
[----:B------:R-:W-:Y:S01]  /*0d00*/  ISETP.NE.AND P3, PT, R17, RZ, PT ;  /* 0x000000ff1100720c */ /* 0x000fe20003f65270 */
[----:B------:R-:W-:Y:S01]  /*0d10*/  IMAD.IADD R16, R2, 0x1, -R4 ;  /* 0x0000000102107824 */ /* 0x000fe200078e0a04 */
[----:B------:R-:W-:Y:S01]  /*0d20*/  SHF.R.S32.HI R119, RZ, 0x1f, R118 ;  /* 0x0000001fff777819 */ /* 0x000fe20000011476 */
[----:B------:R-:W-:Y:S01]  /*0d30*/  IMAD.SHL.U32 R9, R3, 0x8, RZ ;  /* 0x0000000803097824 */ /* 0x000fe200078e00ff */
[----:B------:R-:W-:Y:S09]  /*0d40*/  @P0 BRA `(.L_x_863) ;  /* 0x0000000000300947 */ /* 0x000ff20003800000 */
        /* <DEDUP_REMOVED lines=12> */
.L_x_863:
[C---:B------:R-:W-:Y:S01]  /*0e10*/  IMAD R7, R13.reuse, UR10, RZ ;  /* 0x0000000a0d077c24 */ /* 0x040fe2000f8e02ff */
[----:B------:R-:W-:Y:S01]  /*0e20*/  @!P2 IADD3 R0, R0, 0x1, RZ ;  /* 0x000000010000a810 */ /* 0x000fe20007ffe0ff */
[----:B------:R-:W-:Y:S01]  /*0e30*/  IMAD R6, R13, UR8, RZ ;  /* 0x000000080d067c24 */ /* 0x000fe2000f8e02ff */
[----:B------:R-:W-:Y:S01]  /*0e40*/  LOP3.LUT R9, R14, 0xfffffe00, R9, 0xf8, !PT ;  /* 0xfffffe000e097812 */ /* 0x000fe200078ef809 */
[--C-:B------:R-:W-:Y:S01]  /*0e50*/  IMAD.WIDE.U32 R4, R12, UR10, R118.reuse ;  /* 0x0000000a0c047c25 */ /* 0x100fe2000f8e0076 */
[----:B------:R-:W-:Y:S01]  /*0e60*/  ULDC.64 UR24, c[0x0][0x260] ;  /* 0x0000980000187ab9 */ /* 0x000fe20000000a00 */
[----:B------:R-:W-:Y:S01]  /*0e70*/  IADD3 R107, R118, 0x40, RZ ;  /* 0x00000040766b7810 */ /* 0x000fe20007ffe0ff */
[----:B------:R-:W-:Y:S01]  /*0e80*/  BSSY B0, `(.L_x_864) ;  /* 0x000004f000007945 */ /* 0x000fe20003800000 */
[----:B------:R-:W-:Y:S01]  /*0e90*/  IMAD.WIDE.U32 R2, R12, UR8, R118 ;  /* 0x000000080c027c25 */ /* 0x000fe2000f8e0076 */
[----:B------:R-:W-:-:S03]  /*0ea0*/  SHF.L.U32 R16, R16, 0x1, RZ ;  /* 0x0000000110107819 */ /* 0x000fc600000006ff */
[C---:B------:R-:W-:Y:S02]  /*0eb0*/  IMAD R7, R12.reuse, UR11, R7 ;  /* 0x0000000b0c077c24 */ /* 0x040fe4000f8e0207 */
[----:B------:R-:W-:Y:S01]  /*0ec0*/  IMAD R8, R12, UR9, R6 ;  /* 0x000000090c087c24 */ /* 0x000fe2000f8e0206 */
[----:B------:R-:W-:Y:S01]  /*0ed0*/  IADD3 R6, P2, R4, UR30, RZ ;  /* 0x0000001e04067c10 */ /* 0x000fe2000ff5e0ff */
[----:B------:R-:W-:Y:S01]  /*0ee0*/  @P4 VIADD R0, R0, 0x1 ;  /* 0x0000000100004836 */ /* 0x000fe20000000000 */
[----:B------:R-:W-:Y:S01]  /*0ef0*/  IADD3 R4, P0, R2, UR32, RZ ;  /* 0x0000002002047c10 */ /* 0x000fe2000ff1e0ff */
[C---:B------:R-:W-:Y:S01]  /*0f00*/  VIADD R106, R118.reuse, 0x80 ;  /* 0x00000080766a7836 */ /* 0x040fe20000000000 */
[----:B------:R-:W-:Y:S01]  /*0f10*/  IADD3.X R7, R5, UR27, R7, P2, !PT ;  /* 0x0000001b05077c10 */ /* 0x000fe200097fe407 */
[----:B------:R-:W1:Y:S01]  /*0f20*/  S2UR UR27, SR_CgaCtaId ;  /* 0x00000000001b79c3 */ /* 0x000e620000008800 */
[----:B------:R-:W-:Y:S01]  /*0f30*/  IADD3.X R5, R3, UR6, R8, P0, !PT ;  /* 0x0000000603057c10 */ /* 0x000fe200087fe408 */
[----:B------:R-:W-:Y:S01]  /*0f40*/  ULDC.64 UR6, c[0x0][0x258] ;  /* 0x0000960000067ab9 */ /* 0x000fe20000000a00 */
[----:B------:R-:W-:Y:S01]  /*0f50*/  IADD3 R2, P0, R118, UR28, RZ ;  /* 0x0000001c76027c10 */ /* 0x000fe2000ff1e0ff */
[----:B------:R-:W-:Y:S01]  /*0f60*/  UIMAD UR28, UR29, UR6, URZ ;  /* 0x000000061d1c72a4 */ /* 0x000fe2000f8e023f */
[----:B------:R-:W-:Y:S01]  /*0f70*/  @!P1 IADD3 R0, -R0, RZ, RZ ;  /* 0x000000ff00009210 */ /* 0x000fe20007ffe1ff */
[----:B------:R-:W-:Y:S01]  /*0f80*/  IMAD.U32 R14, RZ, RZ, UR6 ;  /* 0x00000006ff0e7e24 */ /* 0x000fe2000f8e00ff */
[----:B------:R-:W-:Y:S01]  /*0f90*/  @!P3 LOP3.LUT R0, RZ, R17, RZ, 0x33, !PT ;  /* 0x00000011ff00b212 */ /* 0x000fe200078e33ff */
[----:B------:R-:W-:Y:S01]  /*0fa0*/  UIMAD UR28, UR15, UR7, UR28 ;  /* 0x000000070f1c72a4 */ /* 0x000fe2000f8e021c */
[----:B------:R-:W-:Y:S01]  /*0fb0*/  IADD3.X R3, R119, UR16, RZ, P0, !PT ;  /* 0x0000001077037c10 */ /* 0x000fe200087fe4ff */
[----:B------:R-:W-:Y:S01]  /*0fc0*/  UIADD3 UR16, UR17, -0x1, URZ ;  /* 0xffffffff11107890 */ /* 0x000fe2000fffe03f */
[----:B------:R-:W-:Y:S01]  /*0fd0*/  SHF.R.S32.HI R8, RZ, 0x1f, R0 ;  /* 0x0000001fff087819 */ /* 0x000fe20000011400 */
[----:B------:R-:W-:Y:S01]  /*0fe0*/  ULDC.64 UR6, c[0x0][0x268] ;  /* 0x00009a0000067ab9 */ /* 0x000fe20000000a00 */
[----:B------:R-:W-:Y:S01]  /*0ff0*/  IMAD.WIDE.U32 R30, R0, UR24, R6 ;  /* 0x00000018001e7c25 */ /* 0x000fe2000f8e0006 */
[----:B------:R-:W-:-:S03]  /*1000*/  IADD3 R17, R12, 0x10, RZ ;  /* 0x000000100c117810 */ /* 0x000fc60007ffe0ff */
[----:B------:R-:W-:Y:S01]  /*1010*/  IMAD.WIDE.U32 R26, R0, UR6, R4 ;  /* 0x00000006001a7c25 */ /* 0x000fe2000f8e0004 */
[----:B------:R2:W-:Y:S03]  /*1020*/  STL.64 [R1+0x68], R30 ;  /* 0x0000681e01007387 */ /* 0x0005e60000100a00 */
[----:B------:R-:W-:Y:S01]  /*1030*/  IMAD.WIDE.U32 R14, R14, UR15, R2 ;  /* 0x0000000f0e0e7c25 */ /* 0x000fe2000f8e0002 */
[----:B------:R2:W-:Y:S01]  /*1040*/  STL.64 [R1+0x60], R26 ;  /* 0x0000601a01007387 */ /* 0x0005e20000100a00 */
[----:B------:R-:W-:Y:S02]  /*1050*/  UIMAD UR15, UR16, -0x40, UR19 ;  /* 0xffffffc0100f78a4 */ /* 0x000fe4000f8e0213 */
[C---:B------:R-:W-:Y:S01]  /*1060*/  IMAD R2, R8.reuse, UR24, RZ ;  /* 0x0000001808027c24 */ /* 0x040fe2000f8e02ff */
[----:B------:R-:W-:Y:S01]  /*1070*/  UIADD3 UR24, -UR4, UR14, URZ ;  /* 0x0000000e04187290 */ /* 0x000fe2000fffe13f */
[----:B------:R2:W-:Y:S01]  /*1080*/  STL [R1+0x24], R107 ;  /* 0x0000246b01007387 */ /* 0x0005e20000100800 */
[----:B------:R-:W-:Y:S01]  /*1090*/  IMAD R8, R8, UR6, RZ ;  /* 0x0000000608087c24 */ /* 0x000fe2000f8e02ff */
[----:B------:R-:W-:Y:S01]  /*10a0*/  UMOV UR4, 0x400 ;  /* 0x0000040000047882 */ /* 0x000fe20000000000 */
[----:B------:R-:W-:Y:S01]  /*10b0*/  IMAD R24, R0, UR25, R2 ;  /* 0x0000001900187c24 */ /* 0x000fe2000f8e0202 */
[----:B------:R2:W-:Y:S01]  /*10c0*/  STL [R1+0x30], R106 ;  /* 0x0000306a01007387 */ /* 0x0005e20000100800 */
[----:B------:R-:W-:Y:S01]  /*10d0*/  ISETP.GE.AND P0, PT, R12, UR24, PT ;  /* 0x000000180c007c0c */ /* 0x000fe2000bf06270 */
[----:B-1----:R-:W-:Y:S01]  /*10e0*/  ULEA UR4, UR27, UR4, 0x18 ;  /* 0x000000041b047291 */ /* 0x002fe2000f8ec03f */
[----:B------:R-:W-:-:S02]  /*10f0*/  IMAD R25, R0, UR7, R8 ;  /* 0x0000000700197c24 */ /* 0x000fc4000f8e0208 */
[----:B------:R-:W-:-:S03]  /*1100*/  VIADD R23, R12, 0x20 ;  /* 0x000000200c177836 */ /* 0x000fc60000000000 */
[----:B------:R-:W-:Y:S02]  /*1110*/  LEA R203, R9, UR4, 0x1 ;  /* 0x0000000409cb7c11 */ /* 0x000fe4000f8e08ff */
[----:B------:R-:W-:-:S04]  /*1120*/  IADD3 R9, R15, UR28, RZ ;  /* 0x0000001c0f097c10 */ /* 0x000fc8000fffe0ff */
[----:B------:R-:W-:Y:S05]  /*1130*/  @P0 BRA `(.L_x_865) ;  /* 0x00000000008c0947 */ /* 0x000fea0003800000 */
        /* <DEDUP_REMOVED lines=35> */
.L_x_865:
[----:B------:R-:W-:Y:S05]  /*1370*/  BSYNC B0 ;  /* 0x0000000000007941 */ /* 0x000fea0003800000 */
.L_x_864:
[C---:B------:R-:W-:Y:S01]  /*1380*/  ISETP.GE.AND P2, PT, R17.reuse, UR24, PT ;  /* 0x0000001811007c0c */ /* 0x040fe2000bf46270 */
[----:B------:R-:W-:Y:S01]  /*1390*/  ULEA UR6, UR17, UR26, 0x6 ;  /* 0x0000001a11067291 */ /* 0x000fe2000f8e303f */
[----:B------:R-:W-:Y:S01]  /*13a0*/  IMAD R96, R18, UR18, R16 ;  /* 0x0000001212607c24 */ /* 0x000fe2000f8e0210 */
[----:B------:R-:W-:Y:S01]  /*13b0*/  BSSY B0, `(.L_x_866) ;  /* 0x000002e000007945 */ /* 0x000fe20003800000 */
[----:B------:R-:W-:Y:S01]  /*13c0*/  ISETP.GE.AND P6, PT, R17, UR15, PT ;  /* 0x0000000f11007c0c */ /* 0x000fe2000bfc6270 */
[----:B------:R-:W-:Y:S01]  /*13d0*/  UIADD3 UR6, UR6, -0x40, URZ ;  /* 0xffffffc006067890 */ /* 0x000fe2000fffe03f */
[----:B------:R-:W-:Y:S01]  /*13e0*/  ISETP.GE.AND P1, PT, R23, UR24, PT ;  /* 0x0000001817007c0c */ /* 0x000fe2000bf26270 */
[----:B------:R-:W-:-:S04]  /*13f0*/  VIADD R22, R12, 0x30 ;  /* 0x000000300c167836 */ /* 0x000fc80000000000 */
[----:B------:R-:W-:Y:S01]  /*1400*/  IADD3 R102, P0, R96, UR6, RZ ;  /* 0x0000000660667c10 */ /* 0x000fe2000ff1e0ff */
[----:B------:R-:W-:Y:S01]  /*1410*/  IMAD.U32 R100, RZ, RZ, UR6 ;  /* 0x00000006ff647e24 */ /* 0x000fe2000f8e00ff */
[----:B------:R-:W-:Y:S11]  /*1420*/  @P2 BRA `(.L_x_867) ;  /* 0x0000000000982947 */ /* 0x000ff60003800000 */
[----:B------:R-:W-:Y:S01]  /*1430*/  ULDC UR25, c[0x0][0x2d0] ;  /* 0x0000b40000197ab9 */ /* 0x000fe20000000800 */
[----:B------:R-:W-:Y:S01]  /*1440*/  IADD3 R0, P2, R10, 0x10, RZ ;  /* 0x000000100a007810 */ /* 0x000fe20007f5e0ff */
[----:B------:R-:W-:Y:S01]  /*1450*/  ULDC.64 UR6, c[0x0][0x240] ;  /* 0x0000900000067ab9 */ /* 0x000fe20000000a00 */
[----:B------:R-:W-:Y:S01]  /*1460*/  ISETP.GE.AND P5, PT, R118, UR25, PT ;  /* 0x0000001976007c0c */ /* 0x000fe2000bfa6270 */
[----:B-1-3--:R-:W-:Y:S01]  /*1470*/  IMAD.MOV.U32 R3, RZ, RZ, R9 ;  /* 0x000000ffff037224 */ /* 0x00afe200078e0009 */
[----:B------:R-:W-:Y:S01]  /*1480*/  ISETP.GE.AND P4, PT, R107, UR25, PT ;  /* 0x000000196b007c0c */ /* 0x000fe2000bf86270 */
[----:B------:R-:W-:Y:S01]  /*1490*/  IMAD.X R2, RZ, RZ, R11, P2 ;  /* 0x000000ffff027224 */ /* 0x000fe200010e060b */
[----:B------:R-:W-:-:S03]  /*14a0*/  ISETP.GE.AND P2, PT, R106, UR25, PT ;  /* 0x000000196a007c0c */ /* 0x000fc6000bf46270 */
[----:B------:R-:W-:Y:S02]  /*14b0*/  IMAD R16, R2, UR6, RZ ;  /* 0x0000000602107c24 */ /* 0x000fe4000f8e02ff */
[----:B------:R-:W-:-:S04]  /*14c0*/  IMAD.MOV.U32 R2, RZ, RZ, R14 ;  /* 0x000000ffff027224 */ /* 0x000fc800078e000e */
[----:B------:R-:W1:Y:S01]  /*14d0*/  @!P5 LDC.64 R6, c[0x0][0x210] ;  /* 0x00008400ff06db82 */ /* 0x000e620000000a00 */
[C---:B------:R-:W-:Y:S01]  /*14e0*/  IMAD.WIDE.U32 R2, R0.reuse, UR6, R2 ;  /* 0x0000000600027c25 */ /* 0x040fe2000f8e0002 */
[----:B------:R4:W-:Y:S03]  /*14f0*/  @P5 STS.128 [R203+0x800], RZ ;  /* 0x000800ffcb005388 */ /* 0x0009e60000000c00 */
[----:B------:R-:W-:-:S03]  /*1500*/  IMAD R0, R0, UR7, R16 ;  /* 0x0000000700007c24 */ /* 0x000fc6000f8e0210 */
[----:B------:R-:W3:Y:S01]  /*1510*/  @!P4 LDC.64 R4, c[0x0][0x210] ;  /* 0x00008400ff04cb82 */ /* 0x000ee20000000a00 */
[----:B------:R-:W-:Y:S01]  /*1520*/  IMAD.IADD R0, R3, 0x1, R0 ;  /* 0x0000000103007824 */ /* 0x000fe200078e0200 */
        /* <DEDUP_REMOVED lines=22> */
.L_x_867:
[----:B------:R-:W-:Y:S05]  /*1690*/  BSYNC B0 ;  /* 0x0000000000007941 */ /* 0x000fea0003800000 */
.L_x_866:
[----:B------:R-:W-:Y:S01]  /*16a0*/  BSSY B0, `(.L_x_868) ;  /* 0x000002a000007945 */ /* 0x000fe20003800000 */
[----:B------:R-:W-:Y:S02]  /*16b0*/  ISETP.GE.AND P2, PT, R22, UR24, PT ;  /* 0x0000001816007c0c */ /* 0x000fe4000bf46270 */
[----:B------:R-:W-:Y:S01]  /*16c0*/  LEA.HI R20, R20, R99, RZ, 0x4 ;  /* 0x0000006314147211 */ /* 0x000fe200078f20ff */
[----:B------:R-:W-:Y:S05]  /*16d0*/  @P1 BRA `(.L_x_869) ;  /* 0x0000000000981947 */ /* 0x000fea0003800000 */
        /* <DEDUP_REMOVED lines=10> */
[----:B----4-:R-:W1:Y:S01]  /*1780*/  @!P5 LDC.64 R6, c[0x0][0x210] ;  /* 0x00008400ff06db82 */ /* 0x010e620000000a00 */
[C---:B------:R-:W-:Y:S01]  /*1790*/  IMAD.WIDE.U32 R2, R0.reuse, UR6, R2 ;  /* 0x0000000600027c25 */ /* 0x040fe2000f8e0002 */
[----:B------:R3:W-:Y:S03]  /*17a0*/  @P5 STS.128 [R203+0x1000], RZ ;  /* 0x001000ffcb005388 */ /* 0x0007e60000000c00 */
[----:B------:R-:W-:-:S03]  /*17b0*/  IMAD R0, R0, UR7, R16 ;  /* 0x0000000700007c24 */ /* 0x000fc6000f8e0210 */
[----:B------:R-:W4:Y:S01]  /*17c0*/  @!P4 LDC.64 R4, c[0x0][0x210] ;  /* 0x00008400ff04cb82 */ /* 0x000f220000000a00 */
[----:B------:R-:W-:Y:S01]  /*17d0*/  IMAD.IADD R0, R3, 0x1, R0 ;  /* 0x0000000103007824 */ /* 0x000fe200078e0200 */
        /* <DEDUP_REMOVED lines=22> */
.L_x_869:
[----:B------:R-:W-:Y:S05]  /*1940*/  BSYNC B0 ;  /* 0x0000000000007941 */ /* 0x000fea0003800000 */
.L_x_868:
[----:B------:R-:W-:Y:S01]  /*1950*/  LOP3.LUT R16, R20, 0xfffffff0, RZ, 0xc0, !PT ;  /* 0xfffffff014107812 */ /* 0x000fe200078ec0ff */
[----:B------:R-:W-:Y:S01]  /*1960*/  BSSY B0, `(.L_x_870) ;  /* 0x000002b000007945 */ /* 0x000fe20003800000 */
[----:B------:R-:W-:Y:S02]  /*1970*/  ISETP.GE.AND P1, PT, R17, UR15, PT ;  /* 0x0000000f11007c0c */ /* 0x000fe4000bf26270 */
[----:B------:R-:W-:Y:S01]  /*1980*/  SHF.R.S32.HI R21, RZ, 0x4, R20 ;  /* 0x00000004ff157819 */ /* 0x000fe20000011414 */
[----:B------:R-:W-:Y:S01]  /*1990*/  IMAD.IADD R16, R99, 0x1, -R16 ;  /* 0x0000000163107824 */ /* 0x000fe200078e0a10 */
        /* <DEDUP_REMOVED lines=8> */
[----:B------:R-:W-:Y:S01]  /*1a20*/  ISETP.GE.AND P2, PT, R106, UR24, PT ;  /* 0x000000186a007c0c */ /* 0x000fe2000bf46270 */
[----:B------:R-:W-:Y:S02]  /*1a30*/  IMAD.MOV.U32 R3, RZ, RZ, R9 ;  /* 0x000000ffff037224 */ /* 0x000fe400078e0009 */
[----:B------:R-:W-:-:S02]  /*1a40*/  IMAD R10, R10, UR6, RZ ;  /* 0x000000060a0a7c24 */ /* 0x000fc4000f8e02ff */
[----:B----4-:R-:W-:-:S04]  /*1a50*/  IMAD.WIDE.U32 R6, R0, UR6, R2 ;  /* 0x0000000600067c25 */ /* 0x010fc8000f8e0002 */
        /* <DEDUP_REMOVED lines=27> */
.L_x_871:
[----:B------:R-:W-:Y:S05]  /*1c10*/  BSYNC B0 ;  /* 0x0000000000007941 */ /* 0x000fea0003800000 */
.L_x_870:
[----:B------:R-:W-:Y:S01]  /*1c20*/  IMAD.IADD R105, R31, 0x1, R24 ;  /* 0x000000011f697824 */ /* 0x000fe200078e0218 */
[----:B------:R-:W-:Y:S01]  /*1c30*/  USHF.L.U32 UR25, UR10, 0x6, URZ ;  /* 0x000000060a197899 */ /* 0x000fe2000800063f */
[----:B------:R-:W-:Y:S01]  /*1c40*/  IMAD.MOV.U32 R104, RZ, RZ, R30 ;  /* 0x000000ffff687224 */ /* 0x000fe200078e001e */
[----:B------:R-:W-:Y:S01]  /*1c50*/  USHF.L.U64.HI UR24, UR10, 0x6, UR11 ;  /* 0x000000060a187899 */ /* 0x000fe2000801020b */
[----:B------:R-:W-:Y:S01]  /*1c60*/  ISETP.GE.AND P2, PT, R12, UR15, PT ;  /* 0x0000000f0c007c0c */ /* 0x000fe2000bf46270 */
[----:B------:R-:W-:Y:S01]  /*1c70*/  USHF.R.S32.HI UR28, URZ, 0x1f, UR16 ;  /* 0x0000001f3f1c7899 */ /* 0x000fe20008011410 */
[----:B-1-3--:R-:W-:Y:S01]  /*1c80*/  SHF.R.S32.HI R2, RZ, 0x1f, R16 ;  /* 0x0000001fff027819 */ /* 0x00afe20000011410 */
[----:B------:R1:W-:Y:S01]  /*1c90*/  STL.64 [R1+0x58], R104 ;  /* 0x0000586801007387 */ /* 0x0003e20000100a00 */
[----:B------:R-:W-:Y:S01]  /*1ca0*/  UIMAD UR6, UR24, UR16, URZ ;  /* 0x00000010180672a4 */ /* 0x000fe2000f8e023f */
[----:B------:R-:W-:Y:S01]  /*1cb0*/  IMAD.U32 R97, RZ, RZ, UR25 ;  /* 0x00000019ff617e24 */ /* 0x000fe2000f8e00ff */
[----:B------:R-:W-:Y:S01]  /*1cc0*/  LEA.HI R17, R2, R16, RZ, 0x3 ;  /* 0x0000001002117211 */ /* 0x000fe200078f18ff */
[----:B------:R-:W-:Y:S01]  /*1cd0*/  BSSY B0, `(.L_x_872) ;  /* 0x0000027000007945 */ /* 0x000fe20003800000 */
[----:B------:R-:W-:Y:S01]  /*1ce0*/  UIMAD UR6, UR28, UR25, UR6 ;  /* 0x000000191c0672a4 */ /* 0x000fe2000f8e0206 */
[----:B------:R-:W-:Y:S01]  /*1cf0*/  LEA.HI R0, R20, R21, RZ, 0x1 ;  /* 0x0000001514007211 */ /* 0x000fe200078f08ff */
[----:B------:R-:W-:Y:S01]  /*1d00*/  IMAD.WIDE.U32 R2, R97, UR16, R104 ;  /* 0x0000001061027c25 */ /* 0x000fe2000f8e0068 */
[----:B----4-:R-:W-:-:S02]  /*1d10*/  LOP3.LUT R4, R17, 0xfffffff8, RZ, 0xc0, !PT ;  /* 0xfffffff811047812 */ /* 0x010fc400078ec0ff */
[----:B------:R-:W-:Y:S02]  /*1d20*/  LOP3.LUT R0, R0, 0xfffffffe, RZ, 0xc0, !PT ;  /* 0xfffffffe00007812 */ /* 0x000fe400078ec0ff */
[----:B------:R-:W-:Y:S01]  /*1d30*/  IADD3 R5, R3, UR6, RZ ;  /* 0x0000000603057c10 */ /* 0x000fe2000fffe0ff */
[----:B------:R-:W-:Y:S01]  /*1d40*/  IMAD.IADD R28, R16, 0x1, -R4 ;  /* 0x00000001101c7824 */ /* 0x000fe200078e0a04 */
[----:B------:R-:W-:Y:S01]  /*1d50*/  IADD3 R21, R21, -R0, RZ ;  /* 0x8000000015157210 */ /* 0x000fe20007ffe0ff */
[----:B------:R-:W-:Y:S06]  /*1d60*/  @P2 BRA `(.L_x_873) ;  /* 0x0000000000742947 */ /* 0x000fec0003800000 */
[----:B------:R-:W-:Y:S02]  /*1d70*/  ULDC UR6, c[0x0][0x2d0] ;  /* 0x0000b40000067ab9 */ /* 0x000fe40000000800 */
[----:B------:R-:W-:Y:S02]  /*1d80*/  ISETP.GE.AND P5, PT, R118, UR6, PT ;  /* 0x0000000676007c0c */ /* 0x000fe4000bfa6270 */
[----:B------:R-:W-:Y:S02]  /*1d90*/  ISETP.GE.AND P4, PT, R107, UR6, PT ;  /* 0x000000066b007c0c */ /* 0x000fe4000bf86270 */
[----:B------:R-:W-:-:S09]  /*1da0*/  ISETP.GE.AND P2, PT, R106, UR6, PT ;  /* 0x000000066a007c0c */ /* 0x000fd2000bf46270 */
[----:B------:R-:W3:Y:S01]  /*1db0*/  @!P5 LDC.64 R8, c[0x0][0x218] ;  /* 0x00008600ff08db82 */ /* 0x000ee20000000a00 */
[----:B------:R4:W-:Y:S07]  /*1dc0*/  @P5 STS.128 [R203+0x6000], RZ ;  /* 0x006000ffcb005388 */ /* 0x0009ee0000000c00 */
[----:B------:R-:W5:Y:S01]  /*1dd0*/  @!P4 LDC.64 R6, c[0x0][0x218] ;  /* 0x00008600ff06cb82 */ /* 0x000f620000000a00 */
[----:B---3--:R-:W-:-:S04]  /*1de0*/  @!P5 LEA R8, P3, R2, R8, 0x1 ;  /* 0x000000080208d211 */ /* 0x008fc800078608ff */
[C---:B------:R-:W-:Y:S02]  /*1df0*/  @!P5 LEA.HI.X R9, R2.reuse, R9, R5, 0x1, P3 ;  /* 0x000000090209d211 */ /* 0x040fe400018f0c05 */
[----:B-----5:R-:W-:-:S03]  /*1e00*/  @!P4 LEA R6, P3, R2, R6, 0x1 ;  /* 0x000000060206c211 */ /* 0x020fc600078608ff */
        /* <DEDUP_REMOVED lines=19> */
.L_x_873:
[----:B------:R-:W-:Y:S05]  /*1f40*/  BSYNC B0 ;  /* 0x0000000000007941 */ /* 0x000fea0003800000 */
.L_x_872:
[----:B------:R-:W-:Y:S01]  /*1f50*/  USHF.L.U64.HI UR26, UR10, 0x4, UR11 ;  /* 0x000000040a1a7899 */ /* 0x000fe2000801020b */
[----:B------:R-:W-:Y:S01]  /*1f60*/  BSSY B0, `(.L_x_874) ;  /* 0x0000023000007945 */ /* 0x000fe20003800000 */
[----:B------:R-:W-:Y:S01]  /*1f70*/  USHF.L.U32 UR27, UR10, 0x4, URZ ;  /* 0x000000040a1b7899 */ /* 0x000fe2000800063f */
[----:B------:R-:W-:Y:S02]  /*1f80*/  SHF.L.U32 R11, R28, 0x6, RZ ;  /* 0x000000061c0b7819 */ /* 0x000fe400000006ff */
[----:B------:R-:W-:Y:S09]  /*1f90*/  @P6 BRA `(.L_x_875) ;  /* 0x00000000007c6947 */ /* 0x000ff20003800000 */
[----:B------:R-:W-:Y:S01]  /*1fa0*/  ULDC UR6, c[0x0][0x2d0] ;  /* 0x0000b40000067ab9 */ /* 0x000fe20000000800 */
[----:B------:R-:W-:Y:S02]  /*1fb0*/  IADD3 R0, P3, R2, UR27, RZ ;  /* 0x0000001b02007c10 */ /* 0x000fe4000ff7e0ff */
[----:B------:R-:W-:Y:S02]  /*1fc0*/  ISETP.GE.AND P5, PT, R118, UR6, PT ;  /* 0x0000000676007c0c */ /* 0x000fe4000bfa6270 */
[----:B------:R-:W-:Y:S02]  /*1fd0*/  ISETP.GE.AND P4, PT, R107, UR6, PT ;  /* 0x000000066b007c0c */ /* 0x000fe4000bf86270 */
[----:B------:R-:W-:Y:S02]  /*1fe0*/  ISETP.GE.AND P2, PT, R106, UR6, PT ;  /* 0x000000066a007c0c */ /* 0x000fe4000bf46270 */
[----:B------:R-:W-:-:S07]  /*1ff0*/  IADD3.X R10, R5, UR26, RZ, P3, !PT ;  /* 0x0000001a050a7c10 */ /* 0x000fce0009ffe4ff */
[----:B----4-:R-:W4:Y:S01]  /*2000*/  @!P5 LDC.64 R8, c[0x0][0x218] ;  /* 0x00008600ff08db82 */ /* 0x010f220000000a00 */
[----:B------:R1:W-:Y:S07]  /*2010*/  @P5 STS.128 [R203+0x6800], RZ ;  /* 0x006800ffcb005388 */ /* 0x0003ee0000000c00 */
[----:B---3--:R-:W3:Y:S01]  /*2020*/  @!P4 LDC.64 R6, c[0x0][0x218] ;  /* 0x00008600ff06cb82 */ /* 0x008ee20000000a00 */
[----:B----4-:R-:W-:-:S04]  /*2030*/  @!P5 LEA R8, P6, R0, R8, 0x1 ;  /* 0x000000080008d211 */ /* 0x010fc800078c08ff */
        /* <DEDUP_REMOVED lines=21> */
.L_x_875:
[----:B------:R-:W-:Y:S05]  /*2190*/  BSYNC B0 ;  /* 0x0000000000007941 */ /* 0x000fea0003800000 */
.L_x_874:
[----:B------:R-:W-:Y:S01]  /*21a0*/  ISETP.GE.AND P2, PT, R23, UR15, PT ;  /* 0x0000000f17007c0c */ /* 0x000fe2000bf46270 */
[----:B-1-34-:R-:W-:Y:S01]  /*21b0*/  IMAD.SHL.U32 R6, R21, 0x8, RZ ;  /* 0x0000000815067824 */ /* 0x01afe200078e00ff */
[----:B------:R-:W-:Y:S01]  /*21c0*/  LOP3.LUT R0, R11, 0x1c0, RZ, 0xc0, !PT ;  /* 0x000001c00b007812 */ /* 0x000fe200078ec0ff */
[----:B------:R-:W-:Y:S01]  /*21d0*/  BSSY B0, `(.L_x_876) ;  /* 0x0000026000007945 */ /* 0x000fe20003800000 */
[----:B------:R-:W-:Y:S02]  /*21e0*/  ISETP.GE.AND P6, PT, R22, UR15, PT ;  /* 0x0000000f16007c0c */ /* 0x000fe4000bfc6270 */
[----:B------:R-:W-:Y:S02]  /*21f0*/  LOP3.LUT R16, R0, 0x8, R6, 0xf8, !PT ;  /* 0x0000000800107812 */ /* 0x000fe400078ef806 */
[----:B------:R-:W-:-:S05]  /*2200*/  SHF.R.U32.HI R11, RZ, 0x3, R0 ;  /* 0x00000003ff0b7819 */ /* 0x000fca0000011600 */
        /* <DEDUP_REMOVED lines=9> */
[----:B------:R-:W1:Y:S01]  /*22a0*/  @!P5 LDC.64 R8, c[0x0][0x218] ;  /* 0x00008600ff08db82 */ /* 0x000e620000000a00 */
[----:B------:R3:W-:Y:S07]  /*22b0*/  @P5 STS.128 [R203+0x7000], RZ ;  /* 0x007000ffcb005388 */ /* 0x0007ee0000000c00 */
        /* <DEDUP_REMOVED lines=23> */
.L_x_877:
[----:B------:R-:W-:Y:S05]  /*2430*/  BSYNC B0 ;  /* 0x0000000000007941 */ /* 0x000fea0003800000 */
.L_x_876:
        /* <DEDUP_REMOVED lines=11> */
[----:B-1-3--:R-:W1:Y:S01]  /*24f0*/  @!P5 LDC.64 R6, c[0x0][0x218] ;  /* 0x00008600ff06db82 */ /* 0x00ae620000000a00 */
        /* <DEDUP_REMOVED lines=24> */
.L_x_879:
[----:B------:R-:W-:Y:S05]  /*2680*/  BSYNC B0 ;  /* 0x0000000000007941 */ /* 0x000fea0003800000 */
.L_x_878:
[----:B------:R-:W0:Y:S01]  /*2690*/  LDGDEPBAR ;  /* 0x00000000000079af */ /* 0x000e220000000000 */
[C---:B------:R-:W-:Y:S01]  /*26a0*/  ISETP.GE.AND P3, PT, R12.reuse, UR15, PT ;  /* 0x0000000f0c007c0c */ /* 0x040fe2000bf66270 */
[----:B---3--:R-:W-:Y:S01]  /*26b0*/  IMAD.IADD R8, R27, 0x1, R25 ;  /* 0x000000011b087824 */ /* 0x008fe200078e0219 */
[----:B------:R-:W-:Y:S01]  /*26c0*/  UIMAD UR6, UR28, UR8, URZ ;  /* 0x000000081c0672a4 */ /* 0x000fe2000f8e023f */
[----:B------:R-:W-:Y:S01]  /*26d0*/  IMAD.SHL.U32 R0, R29, 0x40, RZ ;  /* 0x000000401d007824 */ /* 0x000fe200078e00ff */
[----:B------:R-:W-:Y:S01]  /*26e0*/  UIMAD.WIDE.U32 UR10, UR16, UR8, URZ ;  /* 0x00000008100a72a5 */ /* 0x000fe2000f8e003f */
[----:B-1--4-:R-:W-:Y:S01]  /*26f0*/  IMAD.SHL.U32 R4, R12, 0x8, RZ ;  /* 0x000000080c047824 */ /* 0x012fe200078e00ff */
[----:B------:R1:W-:Y:S01]  /*2700*/  STL [R1+0x34], R8 ;  /* 0x0000340801007387 */ /* 0x0003e20000100800 */
[----:B------:R-:W-:Y:S01]  /*2710*/  UIMAD UR6, UR16, UR9, UR6 ;  /* 0x00000009100672a4 */ /* 0x000fe2000f8e0206 */
[----:B------:R-:W-:Y:S01]  /*2720*/  LOP3.LUT R0, R0, 0x1c0, RZ, 0xc0, !PT ;  /* 0x000001c000007812 */ /* 0x000fe200078ec0ff */
[----:B------:R-:W-:Y:S01]  /*2730*/  IMAD.SHL.U32 R5, R17, 0x40, RZ ;  /* 0x0000004011057824 */ /* 0x000fe200078e00ff */
[----:B------:R-:W-:Y:S01]  /*2740*/  LOP3.LUT R7, R16, R11, RZ, 0x3c, !PT ;  /* 0x0000000b10077212 */ /* 0x000fe200078e3cff */
[----:B------:R-:W-:Y:S01]  /*2750*/  UIADD3 UR6, UR11, UR6, URZ ;  /* 0x000000060b067290 */ /* 0x000fe2000fffe03f */
[----:B------:R-:W-:Y:S01]  /*2760*/  IMAD.U32 R2, RZ, RZ, UR10 ;  /* 0x0000000aff027e24 */ /* 0x000fe2000f8e00ff */
[----:B------:R-:W-:Y:S01]  /*2770*/  LOP3.LUT R4, R0, 0x8, R4, 0xf8, !PT ;  /* 0x0000000800047812 */ /* 0x000fe200078ef804 */
[----:B------:R-:W-:Y:S01]  /*2780*/  IMAD.U32 R3, RZ, RZ, UR11 ;  /* 0x0000000bff037e24 */ /* 0x000fe2000f8e00ff */
[----:B------:R-:W-:Y:S01]  /*2790*/  SHF.R.U32.HI R0, RZ, 0x3, R0 ;  /* 0x00000003ff007819 */ /* 0x000fe20000011600 */
[----:B------:R-:W-:Y:S01]  /*27a0*/  BSSY B0, `(.L_x_880) ;  /* 0x000002a000007945 */ /* 0x000fe20003800000 */
[----:B------:R-:W-:Y:S01]  /*27b0*/  IMAD.U32 R3, RZ, RZ, UR6 ;  /* 0x00000006ff037e24 */ /* 0x000fe2000f8e00ff */
[----:B------:R-:W-:-:S02]  /*27c0*/  LEA R6, P2, R2, R26, 0x6 ;  /* 0x0000001a02067211 */ /* 0x000fc400078430ff */
[----:B------:R-:W-:Y:S02]  /*27d0*/  LOP3.LUT R5, R7, 0xfffffe00, R5, 0xf8, !PT ;  /* 0xfffffe0007057812 */ /* 0x000fe400078ef805 */
[----:B------:R-:W-:Y:S01]  /*27e0*/  ISETP.GE.AND P6, PT, R23, UR15, PT ;  /* 0x0000000f17007c0c */ /* 0x000fe2000bfc6270 */
[----:B------:R-:W-:-:S04]  /*27f0*/  DEPBAR.LE SB0, 0x0 ;  /* 0x000080000000791a */ /* 0x000fc80000000000 */
[----:B------:R-:W-:Y:S01]  /*2800*/  BAR.SYNC.DEFER_BLOCKING 0x0 ;  /* 0x0000000000007b1d */ /* 0x000fe20000010000 */
[----:B------:R-:W-:Y:S02]  /*2810*/  LOP3.LUT R0, R4, R0, RZ, 0x3c, !PT ;  /* 0x0000000004007212 */ /* 0x000fe400078e3cff */
[----:B------:R-:W-:-:S03]  /*2820*/  LEA.HI.X R7, R2, R8, R3, 0x6, P2 ;  /* 0x0000000802077211 */ /* 0x000fc600010f3403 */
        /* <DEDUP_REMOVED lines=8> */
[----:B-1----:R-:W1:Y:S01]  /*28b0*/  @!P5 LDC.64 R8, c[0x0][0x220] ;  /* 0x00008800ff08db82 */ /* 0x002e620000000a00 */
        /* <DEDUP_REMOVED lines=24> */
.L_x_881:
[----:B------:R-:W-:Y:S05]  /*2a40*/  BSYNC B0 ;  /* 0x0000000000007941 */ /* 0x000fea0003800000 */
.L_x_880:
[----:B------:R1:W-:Y:S01]  /*2a50*/  @P1 STS.128 [R203+0xc800], RZ ;  /* 0x00c800ffcb001388 */ /* 0x0003e20000000c00 */
[----:B------:R-:W-:Y:S01]  /*2a60*/  IMAD R0, R21, 0x200, R0 ;  /* 0x0000020015007824 */ /* 0x000fe200078e0200 */
[----:B------:R-:W-:Y:S01]  /*2a70*/  BSSY B0, `(.L_x_882) ;  /* 0x000002a000007945 */ /* 0x000fe20003800000 */
[----:B---34-:R-:W-:Y:S01]  /*2a80*/  IMAD R2, R98, 0x400, R5 ;  /* 0x0000040062027824 */ /* 0x018fe200078e0205 */
[----:B------:R1:W-:Y:S01]  /*2a90*/  @P1 STS.128 [R203+0xe800], RZ ;  /* 0x00e800ffcb001388 */ /* 0x0003e20000000c00 */
[----:B------:R-:W-:Y:S02]  /*2aa0*/  ISETP.GE.AND P5, PT, R22, UR15, PT ;  /* 0x0000000f16007c0c */ /* 0x000fe4000bfa6270 */
[----:B------:R-:W-:Y:S01]  /*2ab0*/  LEA R180, R0, UR4, 0x1 ;  /* 0x0000000400b47c11 */ /* 0x000fe2000f8e08ff */
[----:B------:R1:W-:Y:S01]  /*2ac0*/  @P1 STS.128 [R203+0x10800], RZ ;  /* 0x010800ffcb001388 */ /* 0x0003e20000000c00 */
[----:B------:R-:W-:Y:S01]  /*2ad0*/  LEA R187, R2, UR4, 0x1 ;  /* 0x0000000402bb7c11 */ /* 0x000fe2000f8e08ff */
[----:B------:R-:W-:Y:S08]  /*2ae0*/  @P1 BRA `(.L_x_883) ;  /* 0x0000000000881947 */ /* 0x000ff00003800000 */
[----:B------:R-:W-:Y:S01]  /*2af0*/  ULDC UR6, c[0x0][0x2d0] ;  /* 0x0000b40000067ab9 */ /* 0x000fe20000000800 */
[----:B------:R-:W-:Y:S01]  /*2b00*/  USHF.L.U32 UR7, UR9, 0x4, URZ ;  /* 0x0000000409077899 */ /* 0x000fe2000800063f */
[----:B------:R-:W-:Y:S01]  /*2b10*/  ISETP.GE.AND P4, PT, R118, UR6, PT ;  /* 0x0000000676007c0c */ /* 0x000fe2000bf86270 */
[----:B------:R-:W-:Y:S01]  /*2b20*/  UIMAD.WIDE.U32 UR10, UR8, 0x10, URZ ;  /* 0x00000010080a78a5 */ /* 0x000fe2000f8e003f */
[----:B------:R-:W-:-:S03]  /*2b30*/  ISETP.GE.AND P3, PT, R107, UR6, PT ;  /* 0x000000066b007c0c */ /* 0x000fc6000bf66270 */
[----:B------:R-:W-:Y:S02]  /*2b40*/  IMAD.U32 R4, RZ, RZ, UR7 ;  /* 0x00000007ff047e24 */ /* 0x000fe4000f8e00ff */
[----:B------:R-:W-:-:S04]  /*2b50*/  IADD3 R0, P1, R6, UR10, RZ ;  /* 0x0000000a06007c10 */ /* 0x000fc8000ff3e0ff */
[----:B------:R-:W-:Y:S02]  /*2b60*/  IADD3.X R4, R7, UR11, R4, P1, !PT ;  /* 0x0000000b07047c10 */ /* 0x000fe40008ffe404 */
[----:B-1----:R-:W1:Y:S01]  /*2b70*/  @!P4 LDC.64 R8, c[0x0][0x220] ;  /* 0x00008800ff08cb82 */ /* 0x002e620000000a00 */
[----:B------:R-:W-:Y:S01]  /*2b80*/  ISETP.GE.AND P1, PT, R106, UR6, PT ;  /* 0x000000066a007c0c */ /* 0x000fe2000bf26270 */
[----:B------:R3:W-:Y:S06]  /*2b90*/  @P4 STS.128 [R203+0xc800], RZ ;  /* 0x00c800ffcb004388 */ /* 0x0007ec0000000c00 */
        /* <DEDUP_REMOVED lines=23> */
.L_x_883:
[----:B------:R-:W-:Y:S05]  /*2d10*/  BSYNC B0 ;  /* 0x0000000000007941 */ /* 0x000fea0003800000 */
.L_x_882:
[----:B------:R1:W-:Y:S01]  /*2d20*/  @P6 STS.128 [R203+0xd000], RZ ;  /* 0x00d000ffcb006388 */ /* 0x0003e20000000c00 */
[----:B------:R-:W-:Y:S03]  /*2d30*/  BSSY B0, `(.L_x_884) ;  /* 0x0000025000007945 */ /* 0x000fe60003800000 */
[----:B------:R1:W-:Y:S04]  /*2d40*/  @P6 STS.128 [R203+0xf000], RZ ;  /* 0x00f000ffcb006388 */ /* 0x0003e80000000c00 */
[----:B------:R1:W-:Y:S01]  /*2d50*/  @P6 STS.128 [R203+0x11000], RZ ;  /* 0x011000ffcb006388 */ /* 0x0003e20000000c00 */
[----:B------:R-:W-:Y:S05]  /*2d60*/  @P6 BRA `(.L_x_885) ;  /* 0x0000000000846947 */ /* 0x000fea0003800000 */
[----:B------:R-:W-:Y:S01]  /*2d70*/  ULDC UR6, c[0x0][0x2d0] ;  /* 0x0000b40000067ab9 */ /* 0x000fe20000000800 */
[----:B---34-:R-:W-:Y:S01]  /*2d80*/  IMAD.U32 R2, RZ, RZ, UR8 ;  /* 0x00000008ff027e24 */ /* 0x018fe2000f8e00ff */
[----:B------:R-:W-:Y:S01]  /*2d90*/  ISETP.GE.AND P4, PT, R118, UR6, PT ;  /* 0x0000000676007c0c */ /* 0x000fe2000bf86270 */
[----:B------:R-:W-:Y:S01]  /*2da0*/  IMAD.U32 R4, RZ, RZ, UR9 ;  /* 0x00000009ff047e24 */ /* 0x000fe2000f8e00ff */
[----:B------:R-:W-:Y:S02]  /*2db0*/  ISETP.GE.AND P3, PT, R107, UR6, PT ;  /* 0x000000066b007c0c */ /* 0x000fe4000bf66270 */
[----:B------:R-:W-:-:S04]  /*2dc0*/  LEA R0, P1, R2, R6, 0x5 ;  /* 0x0000000602007211 */ /* 0x000fc800078228ff */
[----:B------:R-:W-:Y:S02]  /*2dd0*/  LEA.HI.X R4, R2, R7, R4, 0x5, P1 ;  /* 0x0000000702047211 */ /* 0x000fe400008f2c04 */
[----:B------:R-:W-:-:S03]  /*2de0*/  ISETP.GE.AND P1, PT, R106, UR6, PT ;  /* 0x000000066a007c0c */ /* 0x000fc6000bf26270 */
        /* <DEDUP_REMOVED lines=25> */
.L_x_885:
[----:B------:R-:W-:Y:S05]  /*2f80*/  BSYNC B0 ;  /* 0x0000000000007941 */ /* 0x000fea0003800000 */
.L_x_884:
        /* <DEDUP_REMOVED lines=13> */
[----:B-1-3--:R-:W1:Y:S01]  /*3060*/  @!P4 LDC.64 R8, c[0x0][0x220] ;  /* 0x00008800ff08cb82 */ /* 0x00ae620000000a00 */
[----:B------:R3:W-:Y:S07]  /*3070*/  @P4 STS.128 [R203+0xd800], RZ ;  /* 0x00d800ffcb004388 */ /* 0x0007ee0000000c00 */
[----:B----4-:R-:W4:Y:S01]  /*3080*/  @!P3 LDC.64 R2, c[0x0][0x220] ;  /* 0x00008800ff02bb82 */ /* 0x010f220000000a00 */
        /* <DEDUP_REMOVED lines=22> */
.L_x_887:
[----:B------:R-:W-:Y:S05]  /*31f0*/  BSYNC B0 ;  /* 0x0000000000007941 */ /* 0x000fea0003800000 */
.L_x_886:
[----:B-1-3--:R-:W-:Y:S01]  /*3200*/  LDSM.16.M88.4 R8, [R187] ;  /* 0x00000000bb08783b */ /* 0x00afe20000000200 */
[----:B------:R-:W-:Y:S01]  /*3210*/  R2P PR, R29, 0x6 ;  /* 0x000000061d007804 */ /* 0x000fe20000000000 */
[----:B------:R-:W-:Y:S01]  /*3220*/  IMAD.MOV.U32 R4, RZ, RZ, 0x10 ;  /* 0x00000010ff047424 */ /* 0x000fe200078e00ff */
[----:B------:R-:W-:Y:S01]  /*3230*/  LOP3.LUT P3, RZ, R28, 0x2, RZ, 0xc0, !PT ;  /* 0x000000021cff7812 */ /* 0x000fe2000786c0ff */
[----:B------:R-:W1:Y:S01]  /*3240*/  LDSM.16.M88.4 R20, [R180+0x6000] ;  /* 0x00600000b414783b */ /* 0x000e620000000200 */
[----:B------:R-:W-:Y:S01]  /*3250*/  VIADD R0, R180, 0x6000 ;  /* 0x00006000b4007836 */ /* 0x000fe20000000000 */
[----:B------:R-:W-:Y:S01]  /*3260*/  UISETP.GE.AND UP0, UPT, UR19, 0x41, UPT ;  /* 0x000000411300788c */ /* 0x000fe2000bf06270 */
[----:B------:R-:W-:Y:S01]  /*3270*/  SEL R4, R4, 0xfffffff0, !P3 ;  /* 0xfffffff004047807 */ /* 0x000fe20005800000 */
[----:B------:R-:W3:Y:S01]  /*3280*/  LDSM.16.M88.4 R16, [R180+0x6800] ;  /* 0x00680000b410783b */ /* 0x000ee20000000200 */
[----:B------:R-:W-:Y:S02]  /*3290*/  VIADD R191, R180, 0x6020 ;  /* 0x00006020b4bf7836 */ /* 0x000fe40000000000 */
[----:B----4-:R-:W-:Y:S01]  /*32a0*/  IMAD.MOV.U32 R2, RZ, RZ, 0x20 ;  /* 0x00000020ff027424 */ /* 0x010fe200078e00ff */
[----:B--2---:R-:W2:Y:S01]  /*32b0*/  LDSM.16.M88.4 R24, [R180+0x7000] ;  /* 0x00700000b418783b */ /* 0x004ea20000000200 */
[----:B------:R-:W-:-:S02]  /*32c0*/  IMAD R188, R4, 0x2, R187 ;  /* 0x0000000204bc7824 */ /* 0x000fc400078e02bb */
[----:B------:R-:W-:Y:S01]  /*32d0*/  @P1 VIADD R191, R0, 0xffffffe0 ;  /* 0xffffffe000bf1836 */ /* 0x000fe20000000000 */
[----:B------:R-:W4:Y:S01]  /*32e0*/  LDSM.16.M88.4 R44, [R180+0x7800] ;  /* 0x00780000b42c783b */ /* 0x000f220000000200 */
[----:B------:R-:W-:Y:S01]  /*32f0*/  IMAD.MOV.U32 R0, RZ, RZ, 0x40 ;  /* 0x00000040ff007424 */ /* 0x000fe200078e00ff */
[----:B------:R-:W-:Y:S01]  /*3300*/  LOP3.LUT P1, RZ, R28, 0x4, RZ, 0xc0, !PT ;  /* 0x000000041cff7812 */ /* 0x000fe2000782c0ff */
[----:B------:R-:W-:Y:S01]  /*3310*/  IMAD.SHL.U32 R3, R99, 0x2, RZ ;  /* 0x0000000263037824 */ /* 0x000fe200078e00ff */
[----:B------:R-:W-:Y:S01]  /*3320*/  LDSM.16.M88.4 R12, [R188] ;  /* 0x00000000bc0c783b */ /* 0x000fe20000000200 */
[C---:B------:R-:W-:Y:S01]  /*3330*/  VIADD R202, R191.reuse, 0x800 ;  /* 0x00000800bfca7836 */ /* 0x040fe20000000000 */
[----:B------:R-:W-:Y:S01]  /*3340*/  SEL R2, R2, 0xffffffe0, !P1 ;  /* 0xffffffe002027807 */ /* 0x000fe20004800000 */
[C---:B------:R-:W-:Y:S01]  /*3350*/  VIADD R201, R191.reuse, 0x1000 ;  /* 0x00001000bfc97836 */ /* 0x040fe20000000000 */
[----:B------:R-:W5:Y:S01]  /*3360*/  LDSM.16.M88.4 R60, [R191] ;  /* 0x00000000bf3c783b */ /* 0x000f620000000200 */
[----:B------:R-:W-:Y:S01]  /*3370*/  SEL R0, R0, 0xffffffc0, !P2 ;  /* 0xffffffc000007807 */ /* 0x000fe20005000000 */
[----:B------:R-:W-:Y:S01]  /*3380*/  VIADD R200, R191, 0x1800 ;  /* 0x00001800bfc87836 */ /* 0x000fe20000000000 */
[----:B------:R-:W-:Y:S01]  /*3390*/  LOP3.LUT R3, R3, 0x6, RZ, 0xc0, !PT ;  /* 0x0000000603037812 */ /* 0x000fe200078ec0ff */
[----:B------:R-:W5:Y:S01]  /*33a0*/  LDSM.16.M88.4 R40, [R191+0x800] ;  /* 0x00080000bf28783b */ /* 0x000f620000000200 */
[----:B------:R-:W-:-:S02]  /*33b0*/  IMAD R190, R2, 0x2, R187 ;  /* 0x0000000202be7824 */ /* 0x000fc400078e02bb */
[----:B------:R-:W-:Y:S01]  /*33c0*/  IMAD.IADD R186, R180, 0x1, R0 ;  /* 0x00000001b4ba7824 */ /* 0x000fe200078e0200 */
[----:B------:R-:W5:Y:S01]  /*33d0*/  LDSM.16.M88.4 R56, [R191+0x1000] ;  /* 0x00100000bf38783b */ /* 0x000f620000000200 */
[----:B------:R-:W-:Y:S02]  /*33e0*/  IMAD R189, R2, 0x2, R188 ;  /* 0x0000000202bd7824 */ /* 0x000fe400078e02bc */
[----:B------:R-:W-:Y:S01]  /*33f0*/  IMAD.IADD R185, R0, 0x1, R191 ;  /* 0x0000000100b97824 */ /* 0x000fe200078e02bf */
[----:B------:R-:W5:Y:S01]  /*3400*/  LDSM.16.M88.4 R72, [R191+0x1800] ;  /* 0x00180000bf48783b */ /* 0x000f620000000200 */
[----:B------:R-:W-:Y:S02]  /*3410*/  IMAD.U32 R0, RZ, RZ, UR16 ;  /* 0x00000010ff007e24 */ /* 0x000fe4000f8e00ff */
[----:B------:R-:W-:Y:S01]  /*3420*/  VIADD R199, R191, 0x2000 ;  /* 0x00002000bfc77836 */ /* 0x000fe20000000000 */
[----:B------:R-:W-:Y:S01]  /*3430*/  LDSM.16.M88.4 R76, [R186+0x6000] ;  /* 0x00600000ba4c783b */ /* 0x000fe20000000200 */
[----:B------:R-:W-:-:S02]  /*3440*/  IMAD R0, R0, 0x40, R3 ;  /* 0x0000004000007824 */ /* 0x000fc400078e0203 */
[----:B------:R-:W-:Y:S01]  /*3450*/  VIADD R198, R191, 0x2800 ;  /* 0x00002800bfc67836 */ /* 0x000fe20000000000 */
[C---:B-1----:R-:W-:Y:S01]  /*3460*/  HMMA.16816.F32 R52, R8.reuse, R20, RZ ;  /* 0x000000140834723c */ /* 0x042fe200000018ff */
[----:B------:R-:W-:Y:S01]  /*3470*/  LDSM.16.M88.4 R84, [R186+0x6800] ;  /* 0x00680000ba54783b */ /* 0x000fe20000000200 */
[C---:B------:R-:W-:Y:S02]  /*3480*/  VIADD R3, R0.reuse, 0x9 ;  /* 0x0000000900037836 */ /* 0x040fe40000000000 */
[C---:B------:R-:W-:Y:S01]  /*3490*/  VIADD R7, R0.reuse, 0x1 ;  /* 0x0000000100077836 */ /* 0x040fe20000000000 */
[----:B------:R-:W-:Y:S01]  /*34a0*/  LDSM.16.M88.4 R80, [R186+0x7000] ;  /* 0x00700000ba50783b */ /* 0x000fe20000000200 */
[C---:B------:R-:W-:Y:S01]  /*34b0*/  HMMA.16816.F32 R48, R8.reuse, R22, RZ ;  /* 0x000000160830723c */ /* 0x040fe200000018ff */
[----:B------:R-:W-:Y:S01]  /*34c0*/  ISETP.GE.AND P3, PT, R3, UR19, PT ;  /* 0x0000001303007c0c */ /* 0x000fe2000bf66270 */
[----:B------:R-:W-:Y:S01]  /*34d0*/  VIADD R6, R0, 0x8 ;  /* 0x0000000800067836 */ /* 0x000fe20000000000 */
[----:B------:R-:W1:Y:S01]  /*34e0*/  LDSM.16.M88.4 R20, [R190] ;  /* 0x00000000be14783b */ /* 0x000e620000000200 */
[----:B------:R-:W-:Y:S01]  /*34f0*/  SHF.R.S32.HI R3, RZ, 0x1f, R96 ;  /* 0x0000001fff037819 */ /* 0x000fe20000011460 */
[----:B------:R-:W-:Y:S01]  /*3500*/  VIADD R197, R191, 0x3000 ;  /* 0x00003000bfc57836 */ /* 0x000fe20000000000 */
[C---:B---3--:R-:W-:Y:S01]  /*3510*/  HMMA.16816.F32 R36, R8.reuse, R16, RZ ;  /* 0x000000100824723c */ /* 0x048fe200000018ff */
[----:B------:R-:W3:Y:S01]  /*3520*/  LDSM.16.M88.4 R68, [R186+0x7800] ;  /* 0x00780000ba44783b */ /* 0x000ee20000000200 */
[----:B------:R-:W-:Y:S01]  /*3530*/  LEA.HI.X.SX32 R208, R100, R3, 0x1, P0 ;  /* 0x0000000364d07211 */ /* 0x000fe200000f0eff */
[C---:B------:R-:W-:Y:S01]  /*3540*/  VIADD R3, R0.reuse, 0x19 ;  /* 0x0000001900037836 */ /* 0x040fe20000000000 */
[C---:B------:R-:W-:Y:S01]  /*3550*/  ISETP.GE.AND P0, PT, R0.reuse, UR19, PT ;  /* 0x0000001300007c0c */ /* 0x040fe2000bf06270 */
[----:B------:R-:W-:Y:S01]  /*3560*/  LDSM.16.M88.4 R88, [R180+0x8000] ;  /* 0x00800000b458783b */ /* 0x000fe20000000200 */
[C---:B------:R-:W-:Y:S01]  /*3570*/  HMMA.16816.F32 R32, R8.reuse, R18, RZ ;  /* 0x000000120820723c */ /* 0x040fe200000018ff */
[----:B------:R-:W-:Y:S01]  /*3580*/  ISETP.GE.AND P5, PT, R7, UR19, PT ;  /* 0x0000001307007c0c */ /* 0x000fe2000bfa6270 */
[----:B------:R-:W-:Y:S01]  /*3590*/  VIADD R7, R0, 0x10 ;  /* 0x0000001000077836 */ /* 0x000fe20000000000 */
[----:B------:R-:W-:Y:S01]  /*35a0*/  LDSM.16.M88.4 R92, [R191+0x2800] ;  /* 0x00280000bf5c783b */ /* 0x000fe20000000200 */
[----:B------:R-:W-:Y:S01]  /*35b0*/  ISETP.GE.AND P4, PT, R6, UR19, PT ;  /* 0x0000001306007c0c */ /* 0x000fe2000bf86270 */
[----:B------:R-:W-:Y:S01]  /*35c0*/  VIADD R6, R0, 0x11 ;  /* 0x0000001100067836 */ /* 0x000fe20000000000 */
[C---:B--2---:R-:W-:Y:S01]  /*35d0*/  HMMA.16816.F32 R28, R8.reuse, R24, RZ ;  /* 0x00000018081c723c */ /* 0x044fe200000018ff */
[----:B------:R-:W-:Y:S01]  /*35e0*/  ISETP.GE.AND P2, PT, R7, UR19, PT ;  /* 0x0000001307007c0c */ /* 0x000fe2000bf46270 */
[----:B------:R-:W0:Y:S01]  /*35f0*/  LDGDEPBAR ;  /* 0x00000000000079af */ /* 0x000e220000000000 */
[C---:B------:R-:W-:Y:S01]  /*3600*/  VIADD R196, R191.reuse, 0x3800 ;  /* 0x00003800bfc47836 */ /* 0x040fe20000000000 */
[----:B------:R-:W-:Y:S01]  /*3610*/  ISETP.GE.AND P1, PT, R6, UR19, PT ;  /* 0x0000001306007c0c */ /* 0x000fe2000bf26270 */
[----:B------:R-:W-:Y:S01]  /*3620*/  VIADD R6, R0, 0x18 ;  /* 0x0000001800067836 */ /* 0x000fe20000000000 */
[----:B------:R-:W-:Y:S01]  /*3630*/  HMMA.16816.F32 R24, R8, R26, RZ ;  /* 0x0000001a0818723c */ /* 0x000fe200000018ff */
[----:B------:R-:W-:-:S02]  /*3640*/  VIADD R195, R191, 0x4000 ;  /* 0x00004000bfc37836 */ /* 0x000fc40000000000 */
[C---:B------:R-:W-:Y:S01]  /*3650*/  VIADD R194, R191.reuse, 0x4800 ;  /* 0x00004800bfc27836 */ /* 0x040fe20000000000 */
[----:B------:R-:W-:Y:S01]  /*3660*/  ISETP.GE.AND P6, PT, R6, UR19, PT ;  /* 0x0000001306007c0c */ /* 0x000fe2000bfc6270 */
[----:B------:R-:W-:Y:S01]  /*3670*/  VIADD R6, R0, 0x20 ;  /* 0x0000002000067836 */ /* 0x000fe20000000000 */
[----:B----4-:R-:W-:Y:S01]  /*3680*/  HMMA.16816.F32 R16, R8, R44, RZ ;  /* 0x0000002c0810723c */ /* 0x010fe200000018ff */
[C---:B------:R-:W-:Y:S02]  /*3690*/  VIADD R193, R191.reuse, 0x5000 ;  /* 0x00005000bfc17836 */ /* 0x040fe40000000000 */
[----:B------:R-:W-:-:S03]  /*36a0*/  VIADD R192, R191, 0x5800 ;  /* 0x00005800bfc07836 */ /* 0x000fc60000000000 */
[----:B------:R-:W-:Y:S06]  /*36b0*/  HMMA.16816.F32 R8, R8, R46, RZ ;  /* 0x0000002e0808723c */ /* 0x000fec00000018ff */
[C---:B-----5:R-:W-:Y:S06]  /*36c0*/  HMMA.16816.F32 R64, R12.reuse, R60, R52 ;  /* 0x0000003c0c40723c */ /* 0x060fec0000001834 */
[C---:B------:R-:W-:Y:S06]  /*36d0*/  HMMA.16816.F32 R60, R12.reuse, R62, R48 ;  /* 0x0000003e0c3c723c */ /* 0x040fec0000001830 */
[C---:B------:R-:W-:Y:S06]  /*36e0*/  HMMA.16816.F32 R52, R12.reuse, R40, R36 ;  /* 0x000000280c34723c */ /* 0x040fec0000001824 */
[C---:B------:R-:W-:Y:S01]  /*36f0*/  HMMA.16816.F32 R48, R12.reuse, R42, R32 ;  /* 0x0000002a0c30723c */ /* 0x040fe20000001820 */
[----:B------:R-:W-:Y:S05]  /*3700*/  LDSM.16.M88.4 R32, [R185] ;  /* 0x00000000b920783b */ /* 0x000fea0000000200 */
[C---:B------:R-:W-:Y:S06]  /*3710*/  HMMA.16816.F32 R40, R12.reuse, R58, R24 ;  /* 0x0000003a0c28723c */ /* 0x040fec0000001818 */
[C---:B------:R-:W-:Y:S06]  /*3720*/  HMMA.16816.F32 R44, R12.reuse, R56, R28 ;  /* 0x000000380c2c723c */ /* 0x040fec000000181c */
[C---:B------:R-:W-:Y:S01]  /*3730*/  HMMA.16816.F32 R24, R12.reuse, R74, R8 ;  /* 0x0000004a0c18723c */ /* 0x040fe20000001808 */
[----:B------:R-:W2:Y:S05]  /*3740*/  LDSM.16.M88.4 R8, [R189] ;  /* 0x00000000bd08783b */ /* 0x000eaa0000000200 */
[----:B------:R-:W-:Y:S01]  /*3750*/  HMMA.16816.F32 R28, R12, R72, R16 ;  /* 0x000000480c1c723c */ /* 0x000fe20000001810 */
[----:B------:R-:W-:Y:S04]  /*3760*/  LDSM.16.M88.4 R72, [R185+0x1000] ;  /* 0x00100000b948783b */ /* 0x000fe80000000200 */
[----:B------:R-:W-:Y:S01]  /*3770*/  LDSM.16.M88.4 R16, [R187+0x2000] ;  /* 0x00200000bb10783b */ /* 0x000fe20000000200 */
[C---:B-1----:R-:W-:Y:S03]  /*3780*/  HMMA.16816.F32 R12, R20.reuse, R76, R64 ;  /* 0x0000004c140c723c */ /* 0x042fe60000001840 */
[----:B------:R-:W1:Y:S03]  /*3790*/  LDSM.16.M88.4 R64, [R185+0x800] ;  /* 0x00080000b940783b */ /* 0x000e660000000200 */
[C---:B------:R-:W-:Y:S01]  /*37a0*/  HMMA.16816.F32 R36, R20.reuse, R78, R60 ;  /* 0x0000004e1424723c */ /* 0x040fe2000000183c */
[----:B------:R-:W-:Y:S05]  /*37b0*/  LDSM.16.M88.4 R76, [R180+0x9000] ;  /* 0x00900000b44c783b */ /* 0x000fea0000000200 */
[C---:B------:R-:W-:Y:S06]  /*37c0*/  HMMA.16816.F32 R56, R20.reuse, R84, R52 ;  /* 0x000000541438723c */ /* 0x040fec0000001834 */
[C---:B------:R-:W-:Y:S01]  /*37d0*/  HMMA.16816.F32 R52, R20.reuse, R86, R48 ;  /* 0x000000561434723c */ /* 0x040fe20000001830 */
[----:B------:R-:W4:Y:S05]  /*37e0*/  LDSM.16.M88.4 R84, [R185+0x1800] ;  /* 0x00180000b954783b */ /* 0x000f2a0000000200 */
[C---:B------:R-:W-:Y:S06]  /*37f0*/  HMMA.16816.F32 R44, R20.reuse, R80, R44 ;  /* 0x00000050142c723c */ /* 0x040fec000000182c */
[C---:B------:R-:W-:Y:S01]  /*3800*/  HMMA.16816.F32 R48, R20.reuse, R82, R40 ;  /* 0x000000521430723c */ /* 0x040fe20000001828 */
[----:B------:R-:W5:Y:S05]  /*3810*/  LDSM.16.M88.4 R80, [R180+0x8800] ;  /* 0x00880000b450783b */ /* 0x000f6a0000000200 */
[C---:B---3--:R-:W-:Y:S06]  /*3820*/  HMMA.16816.F32 R60, R20.reuse, R68, R28 ;  /* 0x00000044143c723c */ /* 0x048fec000000181c */
[----:B------:R-:W-:Y:S01]  /*3830*/  HMMA.16816.F32 R40, R20, R70, R24 ;  /* 0x000000461428723c */ /* 0x000fe20000001818 */
[----:B------:R-:W-:Y:S04]  /*3840*/  LDSM.16.M88.4 R20, [R188+0x2000] ;  /* 0x00200000bc14783b */ /* 0x000fe80000000200 */
[----:B------:R-:W-:Y:S01]  /*3850*/  LDSM.16.M88.4 R68, [R191+0x2000] ;  /* 0x00200000bf44783b */ /* 0x000fe20000000200 */
[C---:B--2---:R-:W-:Y:S06]  /*3860*/  HMMA.16816.F32 R28, R8.reuse, R32, R12 ;  /* 0x00000020081c723c */ /* 0x044fec000000180c */
[C---:B------:R-:W-:Y:S06]  /*3870*/  HMMA.16816.F32 R24, R8.reuse, R34, R36 ;  /* 0x000000220818723c */ /* 0x040fec0000001824 */
[C---:B-1----:R-:W-:Y:S06]  /*3880*/  HMMA.16816.F32 R12, R8.reuse, R64, R56 ;  /* 0x00000040080c723c */ /* 0x042fec0000001838 */
[C---:B------:R-:W-:Y:S01]  /*3890*/  HMMA.16816.F32 R36, R8.reuse, R66, R52 ;  /* 0x000000420824723c */ /* 0x040fe20000001834 */
[----:B------:R-:W1:Y:S05]  /*38a0*/  LDSM.16.M88.4 R64, [R180+0x9800] ;  /* 0x00980000b440783b */ /* 0x000e6a0000000200 */
[C---:B------:R-:W-:Y:S06]  /*38b0*/  HMMA.16816.F32 R44, R8.reuse, R72, R44 ;  /* 0x00000048082c723c */ /* 0x040fec000000182c */
[C---:B------:R-:W-:Y:S01]  /*38c0*/  HMMA.16816.F32 R52, R8.reuse, R74, R48 ;  /* 0x0000004a0834723c */ /* 0x040fe20000001830 */
[----:B------:R-:W2:Y:S05]  /*38d0*/  LDSM.16.M88.4 R72, [R191+0x3000] ;  /* 0x00300000bf48783b */ /* 0x000eaa0000000200 */
[C---:B----4-:R-:W-:Y:S01]  /*38e0*/  HMMA.16816.F32 R56, R8.reuse, R84, R60 ;  /* 0x000000540838723c */ /* 0x050fe2000000183c */
[----:B------:R-:W-:Y:S05]  /*38f0*/  LDSM.16.M88.4 R60, [R186+0x8800] ;  /* 0x00880000ba3c783b */ /* 0x000fea0000000200 */
[----:B------:R-:W-:Y:S01]  /*3900*/  HMMA.16816.F32 R48, R8, R86, R40 ;  /* 0x000000560830723c */ /* 0x000fe20000001828 */
[----:B------:R-:W3:Y:S05]  /*3910*/  LDSM.16.M88.4 R84, [R191+0x3800] ;  /* 0x00380000bf54783b */ /* 0x000eea0000000200 */
[C---:B------:R-:W-:Y:S06]  /*3920*/  HMMA.16816.F32 R40, R16.reuse, R88, R28 ;  /* 0x000000581028723c */ /* 0x040fec000000181c */
[C---:B------:R-:W-:Y:S01]  /*3930*/  HMMA.16816.F32 R32, R16.reuse, R90, R24 ;  /* 0x0000005a1020723c */ /* 0x040fe20000001818 */
[----:B------:R-:W-:Y:S05]  /*3940*/  LDSM.16.M88.4 R88, [R186+0x8000] ;  /* 0x00800000ba58783b */ /* 0x000fea0000000200 */
[C---:B-----5:R-:W-:Y:S01]  /*3950*/  HMMA.16816.F32 R28, R16.reuse, R80, R12 ;  /* 0x00000050101c723c */ /* 0x060fe2000000180c */
[----:B------:R-:W4:Y:S05]  /*3960*/  LDSM.16.M88.4 R12, [R190+0x2000] ;  /* 0x00200000be0c783b */ /* 0x000f2a0000000200 */
        /* <DEDUP_REMOVED lines=8> */
[C---:B------:R-:W-:Y:S06]  /*39f0*/  HMMA.16816.F32 R48, R20.reuse, R68, R40 ;  /* 0x000000441430723c */ /* 0x040fec0000001828 */
[C---:B------:R-:W-:Y:S01]  /*3a00*/  HMMA.16816.F32 R40, R20.reuse, R70, R32 ;  /* 0x000000461428723c */ /* 0x040fe20000001820 */
[----:B------:R-:W5:Y:S05]  /*3a10*/  LDSM.16.M88.4 R68, [R186+0x9800] ;  /* 0x00980000ba44783b */ /* 0x000f6a0000000200 */
[C---:B------:R-:W-:Y:S06]  /*3a20*/  HMMA.16816.F32 R36, R20.reuse, R92, R28 ;  /* 0x0000005c1424723c */ /* 0x040fec000000181c */
[C---:B------:R-:W-:Y:S01]  /*3a30*/  HMMA.16816.F32 R32, R20.reuse, R94, R24 ;  /* 0x0000005e1420723c */ /* 0x040fe20000001818 */
[----:B------:R-:W-:Y:S05]  /*3a40*/  LDSM.16.M88.4 R92, [R191+0x5000] ;  /* 0x00500000bf5c783b */ /* 0x000fea0000000200 */
[C---:B--2---:R-:W-:Y:S01]  /*3a50*/  HMMA.16816.F32 R28, R20.reuse, R72, R8 ;  /* 0x00000048141c723c */ /* 0x044fe20000001808 */
[----:B------:R-:W2:Y:S05]  /*3a60*/  LDSM.16.M88.4 R8, [R189+0x2000] ;  /* 0x00200000bd08783b */ /* 0x000eaa0000000200 */
[C---:B------:R-:W-:Y:S01]  /*3a70*/  HMMA.16816.F32 R24, R20.reuse, R74, R44 ;  /* 0x0000004a1418723c */ /* 0x040fe2000000182c */
[----:B------:R-:W2:Y:S05]  /*3a80*/  LDSM.16.M88.4 R72, [R185+0x2800] ;  /* 0x00280000b948783b */ /* 0x000eaa0000000200 */
[C---:B---3--:R-:W-:Y:S06]  /*3a90*/  HMMA.16816.F32 R16, R20.reuse, R84, R52 ;  /* 0x000000541410723c */ /* 0x048fec0000001834 */
[----:B------:R-:W-:Y:S01]  /*3aa0*/  HMMA.16816.F32 R56, R20, R86, R56 ;  /* 0x000000561438723c */ /* 0x000fe20000001838 */
[----:B------:R-:W-:Y:S04]  /*3ab0*/  LDSM.16.M88.4 R84, [R185+0x3800] ;  /* 0x00380000b954783b */ /* 0x000fe80000000200 */
[----:B------:R-:W-:Y:S01]  /*3ac0*/  LDSM.16.M88.4 R20, [R187+0x4000] ;  /* 0x00400000bb14783b */ /* 0x000fe20000000200 */
[C---:B----4-:R-:W-:Y:S06]  /*3ad0*/  HMMA.16816.F32 R52, R12.reuse, R88, R48 ;  /* 0x000000580c34723c */ /* 0x050fec0000001830 */
[C---:B------:R-:W-:Y:S01]  /*3ae0*/  HMMA.16816.F32 R48, R12.reuse, R90, R40 ;  /* 0x0000005a0c30723c */ /* 0x040fe20000001828 */
[----:B------:R-:W3:Y:S05]  /*3af0*/  LDSM.16.M88.4 R88, [R185+0x3000] ;  /* 0x00300000b958783b */ /* 0x000eea0000000200 */
[C---:B------:R-:W-:Y:S06]  /*3b00*/  HMMA.16816.F32 R44, R12.reuse, R60, R36 ;  /* 0x0000003c0c2c723c */ /* 0x040fec0000001824 */
[C---:B------:R-:W-:Y:S06]  /*3b10*/  HMMA.16816.F32 R40, R12.reuse, R62, R32 ;  /* 0x0000003e0c28723c */ /* 0x040fec0000001820 */
[C---:B-1----:R-:W-:Y:S06]  /*3b20*/  HMMA.16816.F32 R36, R12.reuse, R64, R28 ;  /* 0x000000400c24723c */ /* 0x042fec000000181c */
[C---:B------:R-:W-:Y:S01]  /*3b30*/  HMMA.16816.F32 R60, R12.reuse, R66, R24 ;  /* 0x000000420c3c723c */ /* 0x040fe20000001818 */
[----:B------:R-:W1:Y:S05]  /*3b40*/  LDSM.16.M88.4 R64, [R180+0xa800] ;  /* 0x00a80000b440783b */ /* 0x000e6a0000000200 */
[C---:B-----5:R-:W-:Y:S01]  /*3b50*/  HMMA.16816.F32 R32, R12.reuse, R68, R16 ;  /* 0x000000440c20723c */ /* 0x060fe20000001810 */
[----:B------:R-:W-:Y:S05]  /*3b60*/  LDSM.16.M88.4 R16, [R188+0x4000] ;  /* 0x00400000bc10783b */ /* 0x000fea0000000200 */
[----:B------:R-:W-:Y:S01]  /*3b70*/  HMMA.16816.F32 R28, R12, R70, R56 ;  /* 0x000000460c1c723c */ /* 0x000fe20000001838 */
[----:B------:R-:W4:Y:S04]  /*3b80*/  LDSM.16.M88.4 R56, [R180+0xb000] ;  /* 0x00b00000b438783b */ /* 0x000f280000000200 */
[----:B------:R-:W5:Y:S01]  /*3b90*/  LDSM.16.M88.4 R68, [R180+0xb800] ;  /* 0x00b80000b444783b */ /* 0x000f620000000200 */
[C---:B--2---:R-:W-:Y:S06]  /*3ba0*/  HMMA.16816.F32 R24, R8.reuse, R80, R52 ;  /* 0x000000500818723c */ /* 0x044fec0000001834 */
[C---:B------:R-:W-:Y:S01]  /*3bb0*/  HMMA.16816.F32 R12, R8.reuse, R82, R48 ;  /* 0x00000052080c723c */ /* 0x040fe20000001830 */
[----:B------:R-:W-:Y:S05]  /*3bc0*/  LDSM.16.M88.4 R80, [R191+0x4800] ;  /* 0x00480000bf50783b */ /* 0x000fea0000000200 */
[C---:B------:R-:W-:Y:S06]  /*3bd0*/  HMMA.16816.F32 R44, R8.reuse, R72, R44 ;  /* 0x00000048082c723c */ /* 0x040fec000000182c */
[C---:B------:R-:W-:Y:S01]  /*3be0*/  HMMA.16816.F32 R40, R8.reuse, R74, R40 ;  /* 0x0000004a0828723c */ /* 0x040fe20000001828 */
[----:B------:R-:W2:Y:S05]  /*3bf0*/  LDSM.16.M88.4 R72, [R191+0x4000] ;  /* 0x00400000bf48783b */ /* 0x000eaa0000000200 */
[C---:B---3--:R-:W-:Y:S06]  /*3c00*/  HMMA.16816.F32 R52, R8.reuse, R88, R36 ;  /* 0x000000580834723c */ /* 0x048fec0000001824 */
[C---:B------:R-:W-:Y:S06]  /*3c10*/  HMMA.16816.F32 R48, R8.reuse, R84, R32 ;  /* 0x000000540830723c */ /* 0x040fec0000001820 */
[----:B------:R-:W-:Y:S01]  /*3c20*/  HMMA.16816.F32 R36, R8, R86, R28 ;  /* 0x000000560824723c */ /* 0x000fe2000000181c */
[----:B------:R-:W-:Y:S05]  /*3c30*/  LDSM.16.M88.4 R84, [R186+0xa000] ;  /* 0x00a00000ba54783b */ /* 0x000fea0000000200 */
[----:B------:R-:W-:Y:S06]  /*3c40*/  HMMA.16816.F32 R32, R20, R76, R24 ;  /* 0x0000004c1420723c */ /* 0x000fec0000001818 */
[----:B------:R-:W-:Y:S01]  /*3c50*/  HMMA.16816.F32 R60, R8, R90, R60 ;  /* 0x0000005a083c723c */ /* 0x000fe2000000183c */
[----:B------:R-:W-:Y:S05]  /*3c60*/  LDSM.16.M88.4 R88, [R191+0x5800] ;  /* 0x00580000bf58783b */ /* 0x000fea0000000200 */
[C---:B------:R-:W-:Y:S01]  /*3c70*/  HMMA.16816.F32 R28, R20.reuse, R78, R12 ;  /* 0x0000004e141c723c */ /* 0x040fe2000000180c */
[----:B------:R-:W3:Y:S04]  /*3c80*/  LDSM.16.M88.4 R12, [R190+0x4000] ;  /* 0x00400000be0c783b */ /* 0x000ee80000000200 */
[----:B------:R-:W-:Y:S01]  /*3c90*/  LDSM.16.M88.4 R76, [R185+0x4000] ;  /* 0x00400000b94c783b */ /* 0x000fe20000000200 */
[C---:B-1----:R-:W-:Y:S06]  /*3ca0*/  HMMA.16816.F32 R8, R20.reuse, R66, R40 ;  /* 0x000000421408723c */ /* 0x042fec0000001828 */
[C---:B------:R-:W-:Y:S01]  /*3cb0*/  HMMA.16816.F32 R24, R20.reuse, R64, R44 ;  /* 0x000000401418723c */ /* 0x040fe2000000182c */
[----:B------:R-:W1:Y:S05]  /*3cc0*/  LDSM.16.M88.4 R64, [R186+0xa800] ;  /* 0x00a80000ba40783b */ /* 0x000e6a0000000200 */
[C---:B----4-:R-:W-:Y:S06]  /*3cd0*/  HMMA.16816.F32 R40, R20.reuse, R56, R52 ;  /* 0x000000381428723c */ /* 0x050fec0000001834 */
[----:B-----5:R-:W-:Y:S06]  /*3ce0*/  HMMA.16816.F32 R52, R20, R70, R36 ;  /* 0x000000461434723c */ /* 0x020fec0000001824 */
[----:B--2---:R-:W-:Y:S06]  /*3cf0*/  HMMA.16816.F32 R36, R16, R72, R32 ;  /* 0x000000481024723c */ /* 0x004fec0000001820 */
[C---:B------:R-:W-:Y:S06]  /*3d00*/  HMMA.16816.F32 R60, R20.reuse, R58, R60 ;  /* 0x0000003a143c723c */ /* 0x040fec000000183c */
[----:B------:R-:W-:Y:S01]  /*3d10*/  HMMA.16816.F32 R56, R20, R68, R48 ;  /* 0x000000441438723c */ /* 0x000fe20000001830 */
[----:B------:R-:W-:Y:S05]  /*3d20*/  LDSM.16.M88.4 R68, [R186+0xb000] ;  /* 0x00b00000ba44783b */ /* 0x000fea0000000200 */
[C---:B------:R-:W-:Y:S01]  /*3d30*/  HMMA.16816.F32 R44, R16.reuse, R74, R28 ;  /* 0x0000004a102c723c */ /* 0x040fe2000000181c */
[----:B------:R-:W-:Y:S05]  /*3d40*/  LDSM.16.M88.4 R72, [R186+0xb800] ;  /* 0x00b80000ba48783b */ /* 0x000fea0000000200 */
[C---:B------:R-:W-:Y:S01]  /*3d50*/  HMMA.16816.F32 R32, R16.reuse, R82, R8 ;  /* 0x000000521020723c */ /* 0x040fe20000001808 */
[----:B------:R-:W2:Y:S05]  /*3d60*/  LDSM.16.M88.4 R8, [R189+0x4000] ;  /* 0x00400000bd08783b */ /* 0x000eaa0000000200 */
[----:B------:R-:W-:Y:S01]  /*3d70*/  HMMA.16816.F32 R48, R16, R80, R24 ;  /* 0x000000501030723c */ /* 0x000fe20000001818 */
[----:B------:R-:W4:Y:S05]  /*3d80*/  LDSM.16.M88.4 R80, [R185+0x4800] ;  /* 0x00480000b950783b */ /* 0x000f2a0000000200 */
[----:B---3--:R-:W-:Y:S06]  /*3d90*/  HMMA.16816.F32 R36, R12, R84, R36 ;  /* 0x000000540c24723c */ /* 0x008fec0000001824 */
[C---:B------:R-:W-:Y:S06]  /*3da0*/  HMMA.16816.F32 R28, R16.reuse, R92, R40 ;  /* 0x0000005c101c723c */ /* 0x040fec0000001828 */
[C---:B------:R-:W-:Y:S06]  /*3db0*/  HMMA.16816.F32 R24, R16.reuse, R94, R60 ;  /* 0x0000005e1018723c */ /* 0x040fec000000183c */
[C---:B------:R-:W-:Y:S06]  /*3dc0*/  HMMA.16816.F32 R20, R16.reuse, R88, R56 ;  /* 0x000000581014723c */ /* 0x040fec0000001838 */
[----:B------:R-:W-:Y:S06]  /*3dd0*/  HMMA.16816.F32 R40, R16, R90, R52 ;  /* 0x0000005a1028723c */ /* 0x000fec0000001834 */
[C---:B------:R-:W-:Y:S06]  /*3de0*/  HMMA.16816.F32 R44, R12.reuse, R86, R44 ;  /* 0x000000560c2c723c */ /* 0x040fec000000182c */
[C---:B-1----:R-:W-:Y:S06]  /*3df0*/  HMMA.16816.F32 R48, R12.reuse, R64, R48 ;  /* 0x000000400c30723c */ /* 0x042fec0000001830 */
[----:B------:R-:W-:Y:S01]  /*3e00*/  HMMA.16816.F32 R52, R12, R66, R32 ;  /* 0x000000420c34723c */ /* 0x000fe20000001820 */
[----:B------:R-:W1:Y:S04]  /*3e10*/  LDSM.16.M88.4 R64, [R185+0x5000] ;  /* 0x00500000b940783b */ /* 0x000e680000000200 */
[----:B------:R-:W3:Y:S01]  /*3e20*/  LDSM.16.M88.4 R32, [R185+0x5800] ;  /* 0x00580000b920783b */ /* 0x000ee20000000200 */
[----:B--2---:R-:W-:Y:S01]  /*3e30*/  HMMA.16816.F32 R16, R8, R76, R36 ;  /* 0x0000004c0810723c */ /* 0x004fe20000001824 */
[----:B------:R-:W-:-:S05]  /*3e40*/  DEPBAR.LE SB0, 0x0 ;  /* 0x000080000000791a */ /* 0x000fca0000000000 */
[C---:B------:R-:W-:Y:S06]  /*3e50*/  HMMA.16816.F32 R56, R12.reuse, R68, R28 ;  /* 0x000000440c38723c */ /* 0x040fec000000181c */
[C---:B------:R-:W-:Y:S06]  /*3e60*/  HMMA.16816.F32 R60, R12.reuse, R70, R24 ;  /* 0x000000460c3c723c */ /* 0x040fec0000001818 */
[C---:B------:R-:W-:Y:S06]  /*3e70*/  HMMA.16816.F32 R68, R12.reuse, R72, R20 ;  /* 0x000000480c44723c */ /* 0x040fec0000001814 */
[----:B------:R-:W-:Y:S01]  /*3e80*/  HMMA.16816.F32 R40, R12, R74, R40 ;  /* 0x0000004a0c28723c */ /* 0x000fe20000001828 */
[----:B------:R-:W-:-:S02]  /*3e90*/  FSEL R38, R16, -INF , !P0 ;  /* 0xff80000010267808 */ /* 0x000fc40004000000 */
[----:B------:R-:W-:-:S03]  /*3ea0*/  FSEL R36, R17, -INF , !P5 ;  /* 0xff80000011247808 */ /* 0x000fc60006800000 */
[C---:B------:R-:W-:Y:S06]  /*3eb0*/  HMMA.16816.F32 R12, R8.reuse, R78, R44 ;  /* 0x0000004e080c723c */ /* 0x040fec000000182c */
[C---:B----4-:R-:W-:Y:S01]  /*3ec0*/  HMMA.16816.F32 R20, R8.reuse, R80, R48 ;  /* 0x000000500814723c */ /* 0x050fe20000001830 */
[----:B------:R-:W-:Y:S02]  /*3ed0*/  FSEL R45, R18, -INF , !P0 ;  /* 0xff800000122d7808 */ /* 0x000fe40004000000 */
[----:B------:R-:W-:Y:S01]  /*3ee0*/  ISETP.GE.AND P0, PT, R3, UR19, PT ;  /* 0x0000001303007c0c */ /* 0x000fe2000bf06270 */
[----:B------:R-:W-:Y:S01]  /*3ef0*/  VIADD R3, R0, 0x21 ;  /* 0x0000002100037836 */ /* 0x000fe20000000000 */
[----:B------:R-:W-:Y:S01]  /*3f00*/  FSEL R44, R19, -INF , !P5 ;  /* 0xff800000132c7808 */ /* 0x000fe20006800000 */
[----:B------:R-:W-:Y:S01]  /*3f10*/  HMMA.16816.F32 R28, R8, R82, R52 ;  /* 0x00000052081c723c */ /* 0x000fe20000001834 */
[----:B------:R-:W-:Y:S01]  /*3f20*/  ISETP.GE.AND P5, PT, R6, UR19, PT ;  /* 0x0000001306007c0c */ /* 0x000fe2000bfa6270 */
[----:B------:R-:W-:-:S04]  /*3f30*/  VIADD R6, R0, 0x28 ;  /* 0x0000002800067836 */ /* 0x000fc80000000000 */
[C---:B-1----:R-:W-:Y:S06]  /*3f40*/  HMMA.16816.F32 R24, R8.reuse, R64, R56 ;  /* 0x000000400818723c */ /* 0x042fec0000001838 */
[----:B------:R-:W-:Y:S01]  /*3f50*/  FSEL R47, R14, -INF , !P4 ;  /* 0xff8000000e2f7808 */ /* 0x000fe20006000000 */
[----:B------:R-:W-:Y:S01]  /*3f60*/  HMMA.16816.F32 R16, R8, R66, R60 ;  /* 0x000000420810723c */ /* 0x000fe2000000183c */
[----:B------:R-:W-:Y:S02]  /*3f70*/  FSEL R39, R12, -INF , !P4 ;  /* 0xff8000000c277808 */ /* 0x000fe40006000000 */
[----:B------:R-:W-:-:S02]  /*3f80*/  FSEL R46, R15, -INF , !P3 ;  /* 0xff8000000f2e7808 */ /* 0x000fc40005800000 */
[----:B------:R-:W-:Y:S02]  /*3f90*/  FSEL R37, R13, -INF , !P3 ;  /* 0xff8000000d257808 */ /* 0x000fe40005800000 */
[C---:B---3--:R-:W-:Y:S01]  /*3fa0*/  HMMA.16816.F32 R12, R8.reuse, R32, R68 ;  /* 0x00000020080c723c */ /* 0x048fe20000001844 */
[----:B------:R-:W-:Y:S01]  /*3fb0*/  ISETP.GE.AND P4, PT, R3, UR19, PT ;  /* 0x0000001303007c0c */ /* 0x000fe2000bf86270 */
[----:B------:R-:W-:Y:S01]  /*3fc0*/  VIADD R3, R0, 0x29 ;  /* 0x0000002900037836 */ /* 0x000fe20000000000 */
[----:B------:R-:W-:Y:S02]  /*3fd0*/  FSEL R58, R22, -INF , !P2 ;  /* 0xff800000163a7808 */ /* 0x000fe40005000000 */
[----:B------:R-:W-:Y:S01]  /*3fe0*/  FSEL R55, R20, -INF , !P2 ;  /* 0xff80000014377808 */ /* 0x000fe20005000000 */
[----:B------:R-:W-:Y:S01]  /*3ff0*/  HMMA.16816.F32 R8, R8, R34, R40 ;  /* 0x000000220808723c */ /* 0x000fe20000001828 */
[----:B------:R-:W-:Y:S01]  /*4000*/  ISETP.GE.AND P2, PT, R3, UR19, PT ;  /* 0x0000001303007c0c */ /* 0x000fe2000bf46270 */
[----:B------:R-:W-:Y:S01]  /*4010*/  VIADD R3, R0, 0x31 ;  /* 0x0000003100037836 */ /* 0x000fe20000000000 */
[----:B------:R-:W-:-:S02]  /*4020*/  FSEL R92, R30, -INF , !P6 ;  /* 0xff8000001e5c7808 */ /* 0x000fc40007000000 */
[----:B------:R-:W-:Y:S02]  /*4030*/  FSEL R57, R28, -INF , !P6 ;  /* 0xff8000001c397808 */ /* 0x000fe40007000000 */
[----:B------:R-:W-:Y:S01]  /*4040*/  ISETP.GE.AND P6, PT, R3, UR19, PT ;  /* 0x0000001303007c0c */ /* 0x000fe2000bfc6270 */
[----:B------:R-:W-:Y:S01]  /*4050*/  VIADD R3, R0, 0x38 ;  /* 0x0000003800037836 */ /* 0x000fe20000000000 */
[----:B------:R-:W-:Y:S02]  /*4060*/  FSEL R100, R31, -INF , !P0 ;  /* 0xff8000001f647808 */ /* 0x000fe40004000000 */
[----:B------:R-:W-:Y:S02]  /*4070*/  FSEL R56, R29, -INF , !P0 ;  /* 0xff8000001d387808 */ /* 0x000fe40004000000 */
[----:B------:R-:W-:Y:S02]  /*4080*/  ISETP.GE.AND P0, PT, R3, UR19, PT ;  /* 0x0000001303007c0c */ /* 0x000fe4000bf06270 */
[----:B------:R-:W-:Y:S01]  /*4090*/  ISETP.GE.AND P3, PT, R6, UR19, PT ;  /* 0x0000001306007c0c */ /* 0x000fe2000bf66270 */
[C---:B------:R-:W-:Y:S01]  /*40a0*/  VIADD R6, R0.reuse, 0x30 ;  /* 0x0000003000067836 */ /* 0x040fe20000000000 */
[----:B------:R-:W-:Y:S01]  /*40b0*/  FSEL R84, R23, -INF , !P1 ;  /* 0xff80000017547808 */ /* 0x000fe20004800000 */
[----:B------:R-:W-:Y:S01]  /*40c0*/  VIADD R0, R0, 0x39 ;  /* 0x0000003900007836 */ /* 0x000fe20000000000 */
[----:B------:R-:W-:-:S02]  /*40d0*/  FSEL R54, R21, -INF , !P1 ;  /* 0xff80000015367808 */ /* 0x000fc40004800000 */
[----:B------:R-:W-:Y:S02]  /*40e0*/  FSEL R169, R26, -INF , !P5 ;  /* 0xff8000001aa97808 */ /* 0x000fe40006800000 */
[----:B------:R-:W-:Y:S02]  /*40f0*/  FSEL R117, R24, -INF , !P5 ;  /* 0xff80000018757808 */ /* 0x000fe40006800000 */
[----:B------:R-:W-:Y:S02]  /*4100*/  FSEL R174, R10, -INF , !P0 ;  /* 0xff8000000aae7808 */ /* 0x000fe40004000000 */
[----:B------:R-:W-:Y:S02]  /*4110*/  FSEL R163, R8, -INF , !P0 ;  /* 0xff80000008a37808 */ /* 0x000fe40004000000 */
[----:B------:R-:W-:Y:S02]  /*4120*/  PLOP3.LUT P0, PT, PT, PT, UP0, 0x80, 0x0 ;  /* 0x000000000000781c */ /* 0x000fe40003f0f008 */
        /* <DEDUP_REMOVED lines=42> */
[C---:B------:R-:W-:Y:S01]  /*43d0*/  @!P4 LEA.HI.X R11, R6.reuse, R11, R0, 0x1, P1 ;  /* 0x0000000b060bc211 */ /* 0x040fe200008f0c00 */
[----:B------:R2:W-:Y:S02]  /*43e0*/  @P4 STS.128 [R203+0x8000], RZ ;  /* 0x008000ffcb004388 */ /* 0x0005e40000000c00 */
[----:B------:R-:W3:Y:S02]  /*43f0*/  @!P3 LDC.64 R16, c[0x0][0x218] ;  /* 0x00008600ff10bb82 */ /* 0x000ee40000000a00 */
[----:B------:R-:W-:Y:S01]  /*4400*/  @!PT LDS RZ, [RZ] ;  /* 0x00000000fffff984 */ /* 0x000fe20000000800 */
[----:B------:R-:W-:Y:S01]  /*4410*/  @!PT LDS RZ, [RZ] ;  /* 0x00000000fffff984 */ /* 0x000fe20000000800 */
[----:B------:R-:W-:Y:S01]  /*4420*/  @!PT LDS RZ, [RZ] ;  /* 0x00000000fffff984 */ /* 0x000fe20000000800 */
[----:B------:R4:W-:Y:S04]  /*4430*/  @!P4 LDGSTS.E.BYPASS.LTC128B.128 [R203+0x8000], desc[UR20][R10.64+0x80] ;  /* 0x080000800acbcfae */ /* 0x0009e8000b901d54 */
[----:B------:R2:W-:Y:S02]  /*4440*/  @P3 STS.128 [R203+0xa000], RZ ;  /* 0x00a000ffcb003388 */ /* 0x0005e40000000c00 */
[----:B------:R-:W2:Y:S08]  /*4450*/  @!P5 LDC.64 R22, c[0x0][0x218] ;  /* 0x00008600ff16db82 */ /* 0x000eb00000000a00 */
[----:B------:R-:W2:Y:S08]  /*4460*/  @!P4 LDC.64 R24, c[0x0][0x218] ;  /* 0x00008600ff18cb82 */ /* 0x000eb00000000a00 */
[----:B------:R-:W2:Y:S01]  /*4470*/  @!P3 LDC.64 R28, c[0x0][0x218] ;  /* 0x00008600ff1cbb82 */ /* 0x000ea20000000a00 */
[----:B----4-:R-:W-:-:S02]  /*4480*/  @!P3 LEA R10, P1, R6, R12, 0x1 ;  /* 0x0000000c060ab211 */ /* 0x010fc400078208ff */
[----:B-1----:R-:W-:-:S05]  /*4490*/  @!P5 LEA R12, P2, R3, R14, 0x1 ;  /* 0x0000000e030cd211 */ /* 0x002fca00078408ff */
[----:B------:R-:W1:Y:S01]  /*44a0*/  @!P5 LDC.64 R20, c[0x0][0x218] ;  /* 0x00008600ff14db82 */ /* 0x000e620000000a00 */
[----:B------:R-:W-:Y:S02]  /*44b0*/  @!P3 LEA.HI.X R11, R6, R13, R0, 0x1, P1 ;  /* 0x0000000d060bb211 */ /* 0x000fe400008f0c00 */
[C---:B-----5:R-:W-:Y:S02]  /*44c0*/  @!P4 LEA R8, P1, R3.reuse, R18, 0x1 ;  /* 0x000000120308c211 */ /* 0x060fe400078208ff */
[C---:B------:R-:W-:Y:S01]  /*44d0*/  IADD3 R0, P6, R3.reuse, UR27, RZ ;  /* 0x0000001b03007c10 */ /* 0x040fe2000ffde0ff */
[----:B------:R-:W-:Y:S01]  /*44e0*/  @!PT LDS RZ, [RZ] ;  /* 0x00000000fffff984 */ /* 0x000fe20000000800 */
[----:B------:R-:W-:Y:S01]  /*44f0*/  @!PT LDS RZ, [RZ] ;  /* 0x00000000fffff984 */ /* 0x000fe20000000800 */
[----:B------:R-:W-:Y:S01]  /*4500*/  @!PT LDS RZ, [RZ] ;  /* 0x00000000fffff984 */ /* 0x000fe20000000800 */
[----:B------:R3:W-:Y:S01]  /*4510*/  @!P3 LDGSTS.E.BYPASS.LTC128B.128 [R203+0xa000], desc[UR20][R10.64+0x100] ;  /* 0x0a0001000acbbfae */ /* 0x0007e2000b901d54 */
[C-C-:B------:R-:W-:Y:S01]  /*4520*/  @!P4 LEA.HI.X R9, R3.reuse, R19, R7.reuse, 0x1, P1 ;  /* 0x000000130309c211 */ /* 0x140fe200008f0c07 */
[----:B------:R-:W4:Y:S01]  /*4530*/  @!P4 LDC.64 R26, c[0x0][0x218] ;  /* 0x00008600ff1acb82 */ /* 0x000f220000000a00 */
[----:B------:R-:W-:Y:S01]  /*4540*/  @!P5 LEA.HI.X R13, R3, R15, R7, 0x1, P2 ;  /* 0x0000000f030dd211 */ /* 0x000fe200010f0c07 */
[----:B------:R1:W-:Y:S01]  /*4550*/  @P5 STS.128 [R203+0x6800], RZ ;  /* 0x006800ffcb005388 */ /* 0x0003e20000000c00 */
[----:B------:R-:W-:-:S03]  /*4560*/  IADD3.X R6, R7, UR26, RZ, P6, !PT ;  /* 0x0000001a07067c10 */ /* 0x000fc6000b7fe4ff */
        /* <DEDUP_REMOVED lines=10> */
[----:B---3--:R-:W-:-:S02]  /*4610*/  @!P3 LEA R10, P1, R3, R16, 0x1 ;  /* 0x00000010030ab211 */ /* 0x008fc400078208ff */
[C---:B--2---:R-:W-:Y:S02]  /*4620*/  @!P5 LEA R16, P2, R0.reuse, R22, 0x1 ;  /* 0x000000160010d211 */ /* 0x044fe400078408ff */
[----:B------:R-:W-:Y:S02]  /*4630*/  @!P3 LEA.HI.X R11, R3, R17, R7, 0x1, P1 ;  /* 0x00000011030bb211 */ /* 0x000fe400008f0c07 */
[C-C-:B------:R-:W-:Y:S02]  /*4640*/  @!P5 LEA.HI.X R17, R0.reuse, R23, R6.reuse, 0x1, P2 ;  /* 0x000000170011d211 */ /* 0x140fe400010f0c06 */
[C---:B------:R-:W-:Y:S01]  /*4650*/  @!P4 LEA R14, P2, R0.reuse, R24, 0x1 ;  /* 0x00000018000ec211 */ /* 0x040fe200078408ff */
[----:B------:R-:W-:Y:S01]  /*4660*/  @!PT LDS RZ, [RZ] ;  /* 0x00000000fffff984 */ /* 0x000fe20000000800 */
[----:B------:R-:W-:Y:S01]  /*4670*/  @!PT LDS RZ, [RZ] ;  /* 0x00000000fffff984 */ /* 0x000fe20000000800 */
[----:B------:R-:W-:Y:S01]  /*4680*/  @!PT LDS RZ, [RZ] ;  /* 0x00000000fffff984 */ /* 0x000fe20000000800 */
[----:B------:R1:W-:Y:S01]  /*4690*/  @!P3 LDGSTS.E.BYPASS.LTC128B.128 [R203+0xa800], desc[UR20][R10.64+0x100] ;  /* 0x0a8001000acbbfae */ /* 0x0003e2000b901d54 */
[C---:B-----5:R-:W-:Y:S02]  /*46a0*/  @!P3 LEA R12, P1, R0.reuse, R28, 0x1 ;  /* 0x0000001c000cb211 */ /* 0x060fe400078208ff */
[C---:B------:R-:W-:Y:S01]  /*46b0*/  IADD3 R3, P6, R0.reuse, UR27, RZ ;  /* 0x0000001b00037c10 */ /* 0x040fe2000ffde0ff */
[----:B------:R2:W-:Y:S01]  /*46c0*/  @P5 STS.128 [R203+0x7000], RZ ;  /* 0x007000ffcb005388 */ /* 0x0005e20000000c00 */
[----:B------:R-:W-:-:S02]  /*46d0*/  @!P4 LEA.HI.X R15, R0, R25, R6, 0x1, P2 ;  /* 0x00000019000fc211 */ /* 0x000fc400010f0c06 */
[----:B------:R-:W-:Y:S01]  /*46e0*/  @!P3 LEA.HI.X R13, R0, R29, R6, 0x1, P1 ;  /* 0x0000001d000db211 */ /* 0x000fe200008f0c06 */
[----:B------:R-:W-:Y:S01]  /*46f0*/  @!PT LDS RZ, [RZ] ;  /* 0x00000000fffff984 */ /* 0x000fe20000000800 */
[----:B------:R-:W-:Y:S01]  /*4700*/  @!PT LDS RZ, [RZ] ;  /* 0x00000000fffff984 */ /* 0x000fe20000000800 */
[----:B------:R-:W-:Y:S01]  /*4710*/  @!PT LDS RZ, [RZ] ;  /* 0x00000000fffff984 */ /* 0x000fe20000000800 */
[----:B------:R2:W-:Y:S01]  /*4720*/  @!P5 LDGSTS.E.BYPASS.LTC128B.128 [R203+0x7000], desc[UR20][R16.64] ;  /* 0x0700000010cbdfae */ /* 0x0005e2000b901d54 */
[----:B------:R-:W-:Y:S02]  /*4730*/  IADD3.X R6, R6, UR26, RZ, P6, !PT ;  /* 0x0000001a06067c10 */ /* 0x000fe4000b7fe4ff */
[C---:B----4-:R-:W-:Y:S01]  /*4740*/  @!P4 LEA R8, P1, R3.reuse, R26, 0x1 ;  /* 0x0000001a0308c211 */ /* 0x050fe200078208ff */
[----:B------:R2:W-:Y:S03]  /*4750*/  @P4 STS.128 [R203+0x9000], RZ ;  /* 0x009000ffcb004388 */ /* 0x0005e60000000c00 */
[C---:B------:R-:W-:Y:S01]  /*4760*/  @!P4 LEA.HI.X R9, R3.reuse, R27, R6, 0x1, P1 ;  /* 0x0000001b0309c211 */ /* 0x040fe200008f0c06 */
        /* <DEDUP_REMOVED lines=8> */
[----:B------:R2:W-:Y:S01]  /*47f0*/  @!P3 LDGSTS.E.BYPASS.LTC128B.128 [R203+0xb000], desc[UR20][R12.64+0x100] ;  /* 0x0b0001000ccbbfae */ /* 0x0005e2000b901d54 */
[----:B-1----:R-:W-:-:S03]  /*4800*/  @!P5 LEA R10, P2, R3, R20, 0x1 ;  /* 0x00000014030ad211 */ /* 0x002fc600078408ff */
[----:B------:R2:W-:Y:S01]  /*4810*/  @P5 STS.128 [R203+0x7800], RZ ;  /* 0x007800ffcb005388 */ /* 0x0005e20000000c00 */
        /* <DEDUP_REMOVED lines=19> */
.L_x_890:
[----:B------:R-:W-:Y:S05]  /*4950*/  BSYNC B0 ;  /* 0x0000000000007941 */ /* 0x000fea0003800000 */
.L_x_889:
[----:B------:R-:W0:Y:S02]  /*4960*/  LDGDEPBAR ;  /* 0x00000000000079af */ /* 0x000e240000000000 */
.L_x_888:
[----:B------:R-:W-:Y:S01]  /*4970*/  FMNMX.FTZ R0, R38, R36, !PT ;  /* 0x0000002426007209 */ /* 0x000fe20007810000 */
[----:B------:R-:W-:Y:S01]  /*4980*/  IMAD.U32 R7, RZ, RZ, UR13 ;  /* 0x0000000dff077e24 */ /* 0x000fe2000f8e00ff */
[----:B------:R-:W-:Y:S01]  /*4990*/  USHF.L.U32 UR24, UR16, 0x1, URZ ;  /* 0x0000000110187899 */ /* 0x000fe2000800063f */
[----:B------:R-:W-:Y:S01]  /*49a0*/  STL [R1+0xb8], R186 ;  /* 0x0000b8ba01007387 */ /* 0x000fe20000100800 */
[----:B------:R-:W-:Y:S01]  /*49b0*/  FMNMX.FTZ R0, R39, R0, !PT ;  /* 0x0000000027007209 */ /* 0x000fe20007810000 */
[----:B-12---:R-:W-:Y:S01]  /*49c0*/  IMAD R8, R7, 0x4, R98 ;  /* 0x0000000407087824 */ /* 0x006fe200078e0262 */
[----:B------:R-:W-:Y:S01]  /*49d0*/  LOP3.LUT R7, R101, UR22, RZ, 0x3c, !PT ;  /* 0x0000001665077c12 */ /* 0x000fe2000f8e3cff */
[----:B------:R-:W-:Y:S01]  /*49e0*/  UIADD3 UR6, UR23, -0x4498517b, URZ ;  /* 0xbb67ae8517067890 */ /* 0x000fe2000fffe03f */
[----:B------:R-:W-:Y:S01]  /*49f0*/  FMNMX.FTZ R0, R37, R0, !PT ;  /* 0x0000000025007209 */ /* 0x000fe20007810000 */
[----:B------:R-:W-:Y:S01]  /*4a00*/  IMAD.WIDE.U32 R52, R8, -0x326172a9, RZ ;  /* 0xcd9e8d5708347825 */ /* 0x000fe200078e00ff */
[----:B------:R-:W-:Y:S01]  /*4a10*/  ULOP3.LUT UR7, UR24, UR23, URZ, 0x3c, !UPT ;  /* 0x0000001718077292 */ /* 0x000fe2000f8e3c3f */
[----:B------:R-:W-:Y:S01]  /*4a20*/  STL [R1+0xb4], R185 ;  /* 0x0000b4b901007387 */ /* 0x000fe20000100800 */
[----:B------:R-:W-:Y:S01]  /*4a30*/  FMNMX.FTZ R0, R55, R0, !PT ;  /* 0x0000000037007209 */ /* 0x000fe20007810000 */
[----:B------:R-:W-:Y:S01]  /*4a40*/  IMAD.WIDE.U32 R140, R103, -0x2daee0ad, RZ ;  /* 0xd2511f53678c7825 */ /* 0x000fe200078e00ff */
[----:B------:R-:W-:Y:S01]  /*4a50*/  UIADD3 UR16, UR22, -0x61c88647, URZ ;  /* 0x9e3779b916107890 */ /* 0x000fe2000fffe03f */
[----:B------:R-:W-:Y:S01]  /*4a60*/  STL [R1+0xb0], R180 ;  /* 0x0000b0b401007387 */ /* 0x000fe20000100800 */
[----:B------:R-:W-:Y:S01]  /*4a70*/  FMNMX.FTZ R0, R54, R0, !PT ;  /* 0x0000000036007209 */ /* 0x000fe20007810000 */
[----:B------:R-:W-:Y:S01]  /*4a80*/  UIADD3 UR15, UR22, 0x3c6ef372, URZ ;  /* 0x3c6ef372160f7890 */ /* 0x000fe2000fffe03f */
[----:B------:R-:W-:Y:S01]  /*4a90*/  LEA R181, R5, UR4, 0x1 ;  /* 0x0000000405b57c11 */ /* 0x000fe2000f8e08ff */
[----:B------:R-:W-:Y:S01]  /*4aa0*/  STL [R1+0xac], R119 ;  /* 0x0000ac7701007387 */ /* 0x000fe20000100800 */
[----:B------:R-:W-:Y:S01]  /*4ab0*/  FMNMX.FTZ R0, R57, R0, !PT ;  /* 0x0000000039007209 */ /* 0x000fe20007810000 */
[----:B------:R-:W-:Y:S01]  /*4ac0*/  UIADD3 UR11, UR23, 0x76cf5d0a, URZ ;  /* 0x76cf5d0a170b7890 */ /* 0x000fe2000fffe03f */
[----:B------:R-:W-:Y:S01]  /*4ad0*/  IMAD.U32 R5, RZ, RZ, UR5 ;  /* 0x00000005ff057e24 */ /* 0x000fe2000f8e00ff */
[----:B------:R-:W-:Y:S01]  /*4ae0*/  STL [R1+0xa8], R118 ;  /* 0x0000a87601007387 */ /* 0x000fe20000100800 */
[----:B------:R-:W-:Y:S01]  /*4af0*/  FMNMX.FTZ R3, R56, R0, !PT ;  /* 0x0000000038037209 */ /* 0x000fe20007810000 */
[----:B------:R-:W-:Y:S01]  /*4b00*/  UIADD3 UR9, UR23, 0x32370b8f, URZ ;  /* 0x32370b8f17097890 */ /* 0x000fe2000fffe03f */
[----:B------:R-:W-:Y:S01]  /*4b10*/  FMNMX.FTZ R0, R45, R44, !PT ;  /* 0x0000002c2d007209 */ /* 0x000fe20007810000 */
[----:B------:R-:W-:Y:S01]  /*4b20*/  STL [R1+0x8], R8 ;  /* 0x0000080801007387 */ /* 0x000fe20000100800 */
[----:B------:R-:W-:Y:S01]  /*4b30*/  FMNMX.FTZ R3, R117, R3, !PT ;  /* 0x0000000375037209 */ /* 0x000fe20007810000 */
[----:B------:R-:W-:Y:S01]  /*4b40*/  UIADD3 UR10, UR22, -0x255992d5, URZ ;  /* 0xdaa66d2b160a7890 */ /* 0x000fe2000fffe03f */
[----:B------:R-:W-:Y:S01]  /*4b50*/  FMNMX.FTZ R0, R47, R0, !PT ;  /* 0x000000002f007209 */ /* 0x000fe20007810000 */
[----:B------:R-:W-:Y:S01]  /*4b60*/  STL [R1+0x1c], R7 ;  /* 0x00001c0701007387 */ /* 0x000fe20000100800 */
[----:B------:R-:W-:Y:S01]  /*4b70*/  FMNMX.FTZ R6, R142, R3, !PT ;  /* 0x000000038e067209 */ /* 0x000fe20007810000 */
[----:B------:R-:W-:Y:S01]  /*4b80*/  UIADD3 UR8, UR22, 0x78dde6e4, URZ ;  /* 0x78dde6e416087890 */ /* 0x000fe2000fffe03f */
[----:B------:R-:W-:Y:S01]  /*4b90*/  FMNMX.FTZ R0, R46, R0, !PT ;  /* 0x000000002e007209 */ /* 0x000fe20007810000 */
[----:B------:R-:W-:Y:S01]  /*4ba0*/  ULDC UR25, c[0x0][0x2ec] ;  /* 0x0000bb0000197ab9 */ /* 0x000fe20000000800 */
[----:B------:R-:W-:Y:S01]  /*4bb0*/  FMNMX.FTZ R6, R143, R6, !PT ;  /* 0x000000068f067209 */ /* 0x000fe20007810000 */
[----:B------:R-:W-:Y:S01]  /*4bc0*/  UIADD3 UR19, UR22, -0x4ab325aa, URZ ;  /* 0xb54cda5616137890 */ /* 0x000fe2000fffe03f */
[----:B------:R-:W-:Y:S01]  /*4bd0*/  FMNMX.FTZ R0, R58, R0, !PT ;  /* 0x000000003a007209 */ /* 0x000fe20007810000 */
[--C-:B------:R-:W-:Y:S01]  /*4be0*/  IMAD R182, R4, 0x2, R181.reuse ;  /* 0x0000000204b67824 */ /* 0x100fe200078e02b5 */
[----:B------:R-:W-:Y:S01]  /*4bf0*/  FMNMX.FTZ R6, R144, R6, !PT ;  /* 0x0000000690067209 */ /* 0x000fe20007810000 */
[----:B------:R-:W-:Y:S01]  /*4c00*/  IMAD R184, R2, 0x2, R181 ;  /* 0x0000000202b87824 */ /* 0x000fe200078e02b5 */
[----:B------:R-:W-:Y:S01]  /*4c10*/  FMNMX.FTZ R0, R84, R0, !PT ;  /* 0x0000000054007209 */ /* 0x000fe20007810000 */
[----:B------:R-:W-:Y:S01]  /*4c20*/  IMAD R183, R2, 0x2, R182 ;  /* 0x0000000202b77824 */ /* 0x000fe200078e02b6 */
[----:B------:R-:W-:Y:S01]  /*4c30*/  FMNMX.FTZ R6, R161, R6, !PT ;  /* 0x00000006a1067209 */ /* 0x000fe20007810000 */
[----:B------:R-:W-:Y:S01]  /*4c40*/  LDSM.16.MT88.4 R20, [R181+0xc000] ;  /* 0x00c00000b514783b */ /* 0x000fe20000004200 */
[----:B------:R-:W-:Y:S01]  /*4c50*/  FMNMX.FTZ R0, R92, R0, !PT ;  /* 0x000000005c007209 */ /* 0x000fe20007810000 */
[----:B------:R-:W-:Y:S01]  /*4c60*/  UIADD3 UR4, UR22, 0x1715609d, URZ ;  /* 0x1715609d16047890 */ /* 0x000fe2000fffe03f */
        /* <DEDUP_REMOVED lines=11> */
[----:B------:R-:W-:-:S02]  /*4d20*/  ULOP3.LUT UR24, UR24, UR23, URZ, 0x3c, !UPT ;  /* 0x0000001718187292 */ /* 0x000fc4000f8e3c3f */
[----:B------:R-:W1:Y:S01]  /*4d30*/  SHFL.BFLY PT, R6, R0, 0x2, 0x1f ;  /* 0x0c401f0000067f89 */ /* 0x000e6200000e0000 */
[----:B------:R-:W-:-:S04]  /*4d40*/  FMNMX.FTZ R3, R171, R3, !PT ;  /* 0x00000003ab037209 */ /* 0x000fc80007810000 */
[----:B------:R-:W-:-:S04]  /*4d50*/  FMNMX.FTZ R3, R172, R3, !PT ;  /* 0x00000003ac037209 */ /* 0x000fc80007810000 */
[----:B------:R-:W-:-:S04]  /*4d60*/  FMNMX.FTZ R3, R176, R3, !PT ;  /* 0x00000003b0037209 */ /* 0x000fc80007810000 */
[----:B------:R-:W-:-:S04]  /*4d70*/  FMNMX.FTZ R3, R175, R3, !PT ;  /* 0x00000003af037209 */ /* 0x000fc80007810000 */
[----:B------:R-:W-:-:S04]  /*4d80*/  FMNMX.FTZ R3, R174, R3, !PT ;  /* 0x00000003ae037209 */ /* 0x000fc80007810000 */
[----:B------:R-:W-:Y:S02]  /*4d90*/  FMNMX.FTZ R3, R173, R3, !PT ;  /* 0x00000003ad037209 */ /* 0x000fe40007810000 */
[----:B-1----:R-:W-:-:S03]  /*4da0*/  FMNMX.FTZ R0, R0, R6, !PT ;  /* 0x0000000600007209 */ /* 0x002fc60007810000 */
[----:B------:R-:W1:Y:S01]  /*4db0*/  SHFL.BFLY PT, R9, R3, 0x2, 0x1f ;  /* 0x0c401f0003097f89 */ /* 0x000e6200000e0000 */
[----:B------:R-:W-:-:S03]  /*4dc0*/  LOP3.LUT R6, R53, R7, RZ, 0x3c, !PT ;  /* 0x0000000735067212 */ /* 0x000fc600078e3cff */
[----:B------:R-:W2:Y:S02]  /*4dd0*/  SHFL.BFLY PT, R116, R0, 0x1, 0x1f ;  /* 0x0c201f0000747f89 */ /* 0x000ea400000e0000 */
[----:B------:R-:W-:Y:S01]  /*4de0*/  IMAD.WIDE.U32 R34, R6, -0x2daee0ad, RZ ;  /* 0xd2511f5306227825 */ /* 0x000fe200078e00ff */
[----:B------:R-:W-:Y:S01]  /*4df0*/  LOP3.LUT R6, R141, UR7, RZ, 0x3c, !PT ;  /* 0x000000078d067c12 */ /* 0x000fe2000f8e3cff */
[----:B------:R-:W-:-:S03]  /*4e00*/  UIADD3 UR7, UR23, -0x126145ec, URZ ;  /* 0xed9eba1417077890 */ /* 0x000fc6000fffe03f */
[----:B------:R-:W-:Y:S01]  /*4e10*/  LOP3.LUT R8, R35, UR6, R140, 0x96, !PT ;  /* 0x0000000623087c12 */ /* 0x000fe2000f8e968c */
[----:B------:R-:W-:Y:S01]  /*4e20*/  IMAD.WIDE.U32 R6, R6, -0x326172a9, RZ ;  /* 0xcd9e8d5706067825 */ /* 0x000fe200078e00ff */
[----:B------:R-:W-:-:S03]  /*4e30*/  UIADD3 UR6, UR23, -0x56f99767, URZ ;  /* 0xa906689917067890 */ /* 0x000fc6000fffe03f */
[----:B------:R-:W-:Y:S01]  /*4e40*/  IMAD.WIDE.U32 R32, R8, -0x326172a9, RZ ;  /* 0xcd9e8d5708207825 */ /* 0x000fe200078e00ff */
[----:B------:R-:W-:-:S04]  /*4e50*/  LOP3.LUT R7, R7, UR16, R52, 0x96, !PT ;  /* 0x0000001007077c12 */ /* 0x000fc8000f8e9634 */
[----:B------:R-:W-:Y:S01]  /*4e60*/  LOP3.LUT R8, R33, UR15, R6, 0x96, !PT ;  /* 0x0000000f21087c12 */ /* 0x000fe2000f8e9606 */
[----:B------:R-:W-:Y:S01]  /*4e70*/  IMAD.WIDE.U32 R6, R7, -0x2daee0ad, RZ ;  /* 0xd2511f5307067825 */ /* 0x000fe200078e00ff */
[----:B-1----:R-:W-:-:S03]  /*4e80*/  FMNMX.FTZ R3, R3, R9, !PT ;  /* 0x0000000903037209 */ /* 0x002fc60007810000 */
[----:B------:R-:W-:Y:S01]  /*4e90*/  IMAD.WIDE.U32 R8, R8, -0x2daee0ad, RZ ;  /* 0xd2511f5308087825 */ /* 0x000fe200078e00ff */
[----:B------:R-:W-:Y:S02]  /*4ea0*/  LOP3.LUT R7, R7, UR11, R34, 0x96, !PT ;  /* 0x0000000b07077c12 */ /* 0x000fe4000f8e9622 */
[----:B--2---:R-:W-:Y:S01]  /*4eb0*/  FMNMX.FTZ R116, R0, R116, !PT ;  /* 0x0000007400747209 */ /* 0x004fe20007810000 */
[----:B------:R-:W1:Y:S01]  /*4ec0*/  SHFL.BFLY PT, R10, R3, 0x1, 0x1f ;  /* 0x0c201f00030a7f89 */ /* 0x000e6200000e0000 */
[----:B------:R-:W-:Y:S01]  /*4ed0*/  LOP3.LUT R0, R9, UR9, R6, 0x96, !PT ;  /* 0x0000000909007c12 */ /* 0x000fe2000f8e9606 */
[----:B------:R-:W-:Y:S01]  /*4ee0*/  IMAD.WIDE.U32 R6, R7, -0x326172a9, RZ ;  /* 0xcd9e8d5707067825 */ /* 0x000fe200078e00ff */
[----:B------:R-:W-:-:S03]  /*4ef0*/  FSETP.NEU.FTZ.AND P1, PT, R116, -INF , PT ;  /* 0xff8000007400780b */ /* 0x000fc60003f3d000 */
[----:B------:R-:W-:Y:S01]  /*4f00*/  FMUL.FTZ R13, R116, UR25 ;  /* 0x00000019740d7c20 */ /* 0x000fe20008410000 */
[----:B------:R-:W-:Y:S01]  /*4f10*/  IMAD.WIDE.U32 R18, R0, -0x326172a9, RZ ;  /* 0xcd9e8d5700127825 */ /* 0x000fe200078e00ff */
[----:B------:R-:W-:-:S03]  /*4f20*/  LOP3.LUT R7, R7, UR10, R32, 0x96, !PT ;  /* 0x0000000a07077c12 */ /* 0x000fc6000f8e9620 */
[----:B------:R-:W-:Y:S02]  /*4f30*/  FSEL R13, R13, RZ, P1 ;  /* 0x000000ff0d0d7208 */ /* 0x000fe40000800000 */
[----:B------:R-:W-:Y:S01]  /*4f40*/  LOP3.LUT R0, R19, UR8, R6, 0x96, !PT ;  /* 0x0000000813007c12 */ /* 0x000fe2000f8e9606 */
[----:B------:R-:W-:-:S04]  /*4f50*/  IMAD.WIDE.U32 R6, R7, -0x2daee0ad, RZ ;  /* 0xd2511f5307067825 */ /* 0x000fc800078e00ff */
[----:B------:R-:W-:Y:S01]  /*4f60*/  FFMA.FTZ R9, R38, UR25, -R13 ;  /* 0x0000001926097c23 */ /* 0x000fe2000801080d */
[----:B------:R-:W-:-:S04]  /*4f70*/  IMAD.WIDE.U32 R50, R0, -0x2daee0ad, RZ ;  /* 0xd2511f5300327825 */ /* 0x000fc800078e00ff */
[----:B------:R-:W-:Y:S01]  /*4f80*/  FFMA.FTZ R0, R39, UR25, -R13 ;  /* 0x0000001927007c23 */ /* 0x000fe2000801080d */
[----:B------:R-:W-:Y:S01]  /*4f90*/  LOP3.LUT R7, R7, UR7, R8, 0x96, !PT ;  /* 0x0000000707077c12 */ /* 0x000fe2000f8e9608 */
[----:B------:R2:W-:Y:S01]  /*4fa0*/  MUFU.EX2 R59, R9 ;  /* 0x00000009003b7308 */ /* 0x0005e20000000800 */
[----:B------:R-:W-:-:S03]  /*4fb0*/  LOP3.LUT R16, R51, UR6, R6, 0x96, !PT ;  /* 0x0000000633107c12 */ /* 0x000fc6000f8e9606 */
[----:B------:R-:W-:Y:S01]  /*4fc0*/  IMAD.WIDE.U32 R48, R7, -0x326172a9, RZ ;  /* 0xcd9e8d5707307825 */ /* 0x000fe200078e00ff */
[----:B-1----:R-:W-:-:S03]  /*4fd0*/  FMNMX.FTZ R3, R3, R10, !PT ;  /* 0x0000000a03037209 */ /* 0x002fc60007810000 */
[----:B------:R-:W-:Y:S01]  /*4fe0*/  IMAD.WIDE.U32 R16, R16, -0x326172a9, RZ ;  /* 0xcd9e8d5710107825 */ /* 0x000fe200078e00ff */
[----:B------:R1:W-:Y:S03]  /*4ff0*/  MUFU.EX2 R211, R0 ;  /* 0x0000000000d37308 */ /* 0x0003e60000000800 */
[C---:B------:R-:W-:Y:S01]  /*5000*/  FMUL.FTZ R12, R3.reuse, UR25 ;  /* 0x00000019030c7c20 */ /* 0x040fe20008410000 */
[----:B------:R-:W-:Y:S02]  /*5010*/  FSETP.NEU.FTZ.AND P1, PT, R3, -INF , PT ;  /* 0xff8000000300780b */ /* 0x000fe40003f3d000 */
[----:B------:R-:W-:Y:S02]  /*5020*/  LOP3.LUT R6, R16, 0xffff, RZ, 0xc0, !PT ;  /* 0x0000ffff10067812 */ /* 0x000fe400078ec0ff */
[----:B------:R-:W-:Y:S02]  /*5030*/  FSEL R12, R12, RZ, P1 ;  /* 0x000000ff0c0c7208 */ /* 0x000fe40000800000 */
[----:B------:R-:W-:Y:S01]  /*5040*/  SHF.R.U32.HI R6, RZ, 0x8, R6 ;  /* 0x00000008ff067819 */ /* 0x000fe20000011606 */
[----:B--2---:R-:W-:Y:S01]  /*5050*/  FFMA.FTZ R9, R36, UR25, -R13 ;  /* 0x0000001924097c23 */ /* 0x004fe2000801080d */
[----:B------:R-:W-:Y:S01]  /*5060*/  SHF.R.U32.HI R14, RZ, 0x18, R16 ;  /* 0x00000018ff0e7819 */ /* 0x000fe20000011610 */
[--C-:B------:R-:W-:Y:S01]  /*5070*/  FFMA.FTZ R8, R45, UR25, -R12.reuse ;  /* 0x000000192d087c23 */ /* 0x100fe2000801080c */
[----:B------:R-:W-:Y:S01]  /*5080*/  FFMA.FTZ R7, R44, UR25, -R12 ;  /* 0x000000192c077c23 */ /* 0x000fe2000801080c */
[----:B------:R-:W-:Y:S01]  /*5090*/  MUFU.EX2 R178, R9 ;  /* 0x0000000900b27308 */ /* 0x000fe20000000800 */
[----:B------:R-:W-:-:S02]  /*50a0*/  SHF.R.U32.HI R250, RZ, 0x10, R16 ;  /* 0x00000010fffa7819 */ /* 0x000fc40000011610 */
[----:B------:R-:W-:Y:S01]  /*50b0*/  SHF.R.U32.HI R249, RZ, 0x18, R16 ;  /* 0x00000018fff97819 */ /* 0x000fe20000011610 */
[----:B-1----:R-:W-:Y:S02]  /*50c0*/  FFMA.FTZ R0, R37, UR25, -R13 ;  /* 0x0000001925007c23 */ /* 0x002fe4000801080d */
[----:B------:R-:W-:Y:S02]  /*50d0*/  LDSM.16.MT88.4 R36, [R184+0xc000] ;  /* 0x00c00000b824783b */ /* 0x000fe40000004200 */
[----:B------:R1:W-:Y:S08]  /*50e0*/  MUFU.EX2 R185, R0 ;  /* 0x0000000000b97308 */ /* 0x0003f00000000800 */
[----:B------:R2:W-:Y:S08]  /*50f0*/  MUFU.EX2 R177, R8 ;  /* 0x0000000800b17308 */ /* 0x0005f00000000800 */
[----:B------:R3:W4:Y:S01]  /*5100*/  MUFU.EX2 R204, R7 ;  /* 0x0000000700cc7308 */ /* 0x0007220000000800 */
[----:B-1----:R-:W-:-:S04]  /*5110*/  LOP3.LUT R0, R16, 0xff, RZ, 0xc0, !PT ;  /* 0x000000ff10007812 */ /* 0x002fc800078ec0ff */
[----:B------:R-:W-:Y:S02]  /*5120*/  PRMT R15, R0, 0x5410, R6 ;  /* 0x00005410000f7816 */ /* 0x000fe40000000006 */
[----:B------:R-:W-:Y:S02]  /*5130*/  SHF.R.U32.HI R6, RZ, 0x10, R16 ;  /* 0x00000010ff067819 */ /* 0x000fe40000011610 */
[----:B------:R-:W-:Y:S01]  /*5140*/  LOP3.LUT R0, R17, UR19, R48, 0x96, !PT ;  /* 0x0000001311007c12 */ /* 0x000fe2000f8e9630 */
[----:B--2---:R-:W-:Y:S01]  /*5150*/  FFMA.FTZ R8, R47, UR25, -R12 ;  /* 0x000000192f087c23 */ /* 0x004fe2000801080c */
[----:B------:R-:W-:Y:S02]  /*5160*/  LOP3.LUT R9, R6, 0xff, RZ, 0xc0, !PT ;  /* 0x000000ff06097812 */ /* 0x000fe400078ec0ff */
[C---:B------:R-:W-:Y:S01]  /*5170*/  LOP3.LUT R6, R0.reuse, 0xffff, RZ, 0xc0, !PT ;  /* 0x0000ffff00067812 */ /* 0x040fe200078ec0ff */
[----:B------:R-:W-:Y:S01]  /*5180*/  MUFU.EX2 R206, R8 ;  /* 0x0000000800ce7308 */ /* 0x000fe20000000800 */
[----:B------:R-:W-:-:S02]  /*5190*/  LOP3.LUT R11, R0, 0xff, RZ, 0xc0, !PT ;  /* 0x000000ff000b7812 */ /* 0x000fc400078ec0ff */
[----:B------:R-:W-:Y:S02]  /*51a0*/  SHF.R.U32.HI R6, RZ, 0x8, R6 ;  /* 0x00000008ff067819 */ /* 0x000fe40000011606 */
[----:B---3--:R-:W-:Y:S02]  /*51b0*/  SHF.R.U32.HI R7, RZ, 0x10, R0 ;  /* 0x00000010ff077819 */ /* 0x008fe40000011600 */
[----:B------:R-:W-:Y:S01]  /*51c0*/  PRMT R11, R11, 0x5410, R6 ;  /* 0x000054100b0b7816 */ /* 0x000fe20000000006 */
[----:B------:R-:W-:Y:S01]  /*51d0*/  FFMA.FTZ R6, R46, UR25, -R12 ;  /* 0x000000192e067c23 */ /* 0x000fe2000801080c */
[----:B------:R-:W-:Y:S01]  /*51e0*/  SHF.R.U32.HI R10, RZ, 0x18, R0 ;  /* 0x00000018ff0a7819 */ /* 0x000fe20000011600 */
[----:B------:R-:W-:Y:S01]  /*51f0*/  LDSM.16.MT88.4 R44, [R181+0xe000] ;  /* 0x00e00000b52c783b */ /* 0x000fe20000004200 */
[----:B------:R-:W-:Y:S01]  /*5200*/  LOP3.LUT R0, R7, 0xff, RZ, 0xc0, !PT ;  /* 0x000000ff07007812 */ /* 0x000fe200078ec0ff */
[----:B------:R-:W1:Y:S01]  /*5210*/  MUFU.EX2 R205, R6 ;  /* 0x0000000600cd7308 */ /* 0x000e620000000800 */
[----:B----4-:R-:W-:-:S02]  /*5220*/  F2FP.F16.F32.PACK_AB R2, R204, R177 ;  /* 0x000000b1cc02723e */ /* 0x010fc400000000ff */
[----:B------:R-:W-:Y:S02]  /*5230*/  PRMT R7, R0, 0x5410, R10 ;  /* 0x0000541000077816 */ /* 0x000fe4000000000a */
[----:B------:R-:W-:Y:S02]  /*5240*/  F2FP.F16.F32.PACK_AB R0, R178, R59 ;  /* 0x0000003bb200723e */ /* 0x000fe400000000ff */
[----:B------:R-:W-:Y:S02]  /*5250*/  PRMT R154, R2, 0x7610, R154 ;  /* 0x00007610029a7816 */ /* 0x000fe4000000009a */
[C---:B------:R-:W-:Y:S02]  /*5260*/  PRMT R153, R0.reuse, 0x7610, R153 ;  /* 0x0000761000997816 */ /* 0x040fe40000000099 */
[----:B------:R-:W-:Y:S02]  /*5270*/  PRMT R155, R0, 0x7632, R155 ;  /* 0x00007632009b7816 */ /* 0x000fe4000000009b */
[----:B------:R-:W-:-:S02]  /*5280*/  LEA R0, R5, UR5, 0x10 ;  /* 0x0000000505007c11 */ /* 0x000fc4000f8e80ff */
[----:B------:R-:W-:Y:S02]  /*5290*/  PRMT R157, R2, 0x7632, R157 ;  /* 0x00007632029d7816 */ /* 0x000fe4000000009d */
[----:B-1----:R-:W-:Y:S02]  /*52a0*/  F2FP.F16.F32.PACK_AB R4, R205, R206 ;  /* 0x000000cecd04723e */ /* 0x002fe400000000ff */
[----:B------:R-:W-:Y:S02]  /*52b0*/  F2FP.F16.F32.PACK_AB R5, R185, R211 ;  /* 0x000000d3b905723e */ /* 0x000fe400000000ff */
[----:B------:R-:W-:Y:S02]  /*52c0*/  HSET2.LE.AND R2, R11, R0, PT ;  /* 0x000000000b027233 */ /* 0x000fe40003803000 */
[C---:B------:R-:W-:Y:S02]  /*52d0*/  PRMT R160, R4.reuse, 0x7610, R160 ;  /* 0x0000761004a07816 */ /* 0x040fe400000000a0 */
[----:B------:R-:W-:-:S02]  /*52e0*/  PRMT R159, R4, 0x7632, R159 ;  /* 0x00007632049f7816 */ /* 0x000fc4000000009f */
[----:B------:R-:W-:Y:S02]  /*52f0*/  PRMT R4, R153, 0x5410, R155 ;  /* 0x0000541099047816 */ /* 0x000fe4000000009b */
[C---:B------:R-:W-:Y:S02]  /*5300*/  PRMT R158, R5.reuse, 0x7610, R158 ;  /* 0x00007610059e7816 */ /* 0x040fe4000000009e */
[----:B------:R-:W-:Y:S02]  /*5310*/  PRMT R156, R5, 0x7632, R156 ;  /* 0x00007632059c7816 */ /* 0x000fe4000000009c */
[----:B------:R-:W-:Y:S02]  /*5320*/  HSET2.LE.AND R5, R7, R0, PT ;  /* 0x0000000007057233 */ /* 0x000fe40003803000 */
[----:B------:R-:W-:Y:S02]  /*5330*/  LOP3.LUT R4, R2, R4, RZ, 0xc0, !PT ;  /* 0x0000000402047212 */ /* 0x000fe400078ec0ff */
[----:B------:R-:W-:-:S02]  /*5340*/  PRMT R9, R9, 0x5410, R14 ;  /* 0x0000541009097816 */ /* 0x000fc4000000000e */
[----:B------:R-:W-:Y:S02]  /*5350*/  PRMT R2, R154, 0x5410, R157 ;  /* 0x000054109a027816 */ /* 0x000fe4000000009d */
[--C-:B------:R-:W-:Y:S02]  /*5360*/  HSET2.LE.AND R6, R15, R0.reuse, PT ;  /* 0x000000000f067233 */ /* 0x100fe40003803000 */
[----:B------:R-:W-:Y:S02]  /*5370*/  LOP3.LUT R5, R5, R2, RZ, 0xc0, !PT ;  /* 0x0000000205057212 */ /* 0x000fe400078ec0ff */
[----:B------:R-:W-:Y:S02]  /*5380*/  HSET2.LE.AND R2, R9, R0, PT ;  /* 0x0000000009027233 */ /* 0x000fe40003803000 */
[----:B------:R-:W1:Y:S01]  /*5390*/  LDSM.16.MT88.4 R8, [R184+0xe000] ;  /* 0x00e00000b808783b */ /* 0x000e620000004200 */
[----:B------:R-:W-:-:S04]  /*53a0*/  PRMT R7, R158, 0x5410, R156 ;  /* 0x000054109e077816 */ /* 0x000fc8000000009c */
[----:B------:R-:W-:Y:S02]  /*53b0*/  LOP3.LUT R6, R6, R7, RZ, 0xc0, !PT ;  /* 0x0000000706067212 */ /* 0x000fe400078ec0ff */
[----:B------:R-:W-:-:S04]  /*53c0*/  PRMT R7, R160, 0x5410, R159 ;  /* 0x00005410a0077816 */ /* 0x000fc8000000009f */
[----:B------:R-:W-:Y:S01]  /*53d0*/  LOP3.LUT R7, R2, R7, RZ, 0xc0, !PT ;  /* 0x0000000702077212 */ /* 0x000fe200078ec0ff */
[----:B------:R-:W-:Y:S01]  /*53e0*/  FFMA.FTZ R2, R55, UR25, -R13 ;  /* 0x0000001937027c23 */ /* 0x000fe2000801080d */
[----:B------:R-:W-:-:S03]  /*53f0*/  IMAD.MOV.U32 R55, RZ, RZ, R59 ;  /* 0x000000ffff377224 */ /* 0x000fc600078e003b */
[----:B------:R2:W-:Y:S02]  /*5400*/  MUFU.EX2 R118, R2 ;  /* 0x0000000200767308 */ /* 0x0005e40000000800 */
[C---:B------:R-:W-:Y:S06]  /*5410*/  HMMA.16816.F32 R108, R4.reuse, R28, RZ ;  /* 0x0000001c046c723c */ /* 0x040fec00000018ff */
[C---:B------:R-:W-:Y:S01]  /*5420*/  HMMA.16816.F32 R128, R4.reuse, R30, RZ ;  /* 0x0000001e0480723c */ /* 0x040fe200000018ff */
[----:B------:R-:W3:Y:S05]  /*5430*/  LDSM.16.MT88.4 R28, [R181+0x10000] ;  /* 0x01000000b51c783b */ /* 0x000eea0000004200 */
[----:B------:R-:W-:Y:S01]  /*5440*/  HMMA.16816.F32 R124, R4, R20, RZ ;  /* 0x00000014047c723c */ /* 0x000fe200000018ff */
[----:B--2---:R-:W-:Y:S01]  /*5450*/  FFMA.FTZ R2, R54, UR25, -R13 ;  /* 0x0000001936027c23 */ /* 0x004fe2000801080d */
[----:B------:R-:W-:-:S04]  /*5460*/  IMAD.MOV.U32 R54, RZ, RZ, R102 ;  /* 0x000000ffff367224 */ /* 0x000fc800078e0066 */
[C---:B------:R-:W-:Y:S01]  /*5470*/  HMMA.16816.F32 R132, R4.reuse, R22, RZ ;  /* 0x000000160484723c */ /* 0x040fe200000018ff */
[----:B------:R2:W-:Y:S01]  /*5480*/  MUFU.EX2 R248, R2 ;  /* 0x0000000200f87308 */ /* 0x0005e20000000800 */
[----:B------:R-:W4:Y:S04]  /*5490*/  LDSM.16.MT88.4 R20, [R183+0xe000] ;  /* 0x00e00000b714783b */ /* 0x000f280000004200 */
[C---:B-1----:R-:W-:Y:S06]  /*54a0*/  HMMA.16816.F32 R68, R4.reuse, R8, RZ ;  /* 0x000000080444723c */ /* 0x042fec00000018ff */
[----:B------:R-:W-:Y:S01]  /*54b0*/  HMMA.16816.F32 R88, R4, R10, RZ ;  /* 0x0000000a0458723c */ /* 0x000fe200000018ff */
[----:B------:R-:W-:Y:S01]  /*54c0*/  FFMA.FTZ R8, R56, UR25, -R13 ;  /* 0x0000001938087c23 */ /* 0x000fe2000801080d */
[----:B------:R-:W-:-:S03]  /*54d0*/  FFMA.FTZ R9, R58, UR25, -R12 ;  /* 0x000000193a097c23 */ /* 0x000fc6000801080c */
[----:B------:R-:W-:Y:S01]  /*54e0*/  MUFU.EX2 R186, R8 ;  /* 0x0000000800ba7308 */ /* 0x000fe20000000800 */
[----:B--2---:R-:W-:Y:S01]  /*54f0*/  FFMA.FTZ R2, R57, UR25, -R13 ;  /* 0x0000001939027c23 */ /* 0x004fe2000801080d */
[----:B------:R-:W-:Y:S01]  /*5500*/  FFMA.FTZ R10, R84, UR25, -R12 ;  /* 0x00000019540a7c23 */ /* 0x000fe2000801080c */
[C---:B------:R-:W-:Y:S05]  /*5510*/  HMMA.16816.F32 R120, R4.reuse, R40, RZ ;  /* 0x000000280478723c */ /* 0x040fea00000018ff */
[----:B------:R1:W-:Y:S01]  /*5520*/  MUFU.EX2 R180, R2 ;  /* 0x0000000200b47308 */ /* 0x0003e20000000800 */
[C---:B------:R-:W-:Y:S01]  /*5530*/  HMMA.16816.F32 R80, R4.reuse, R42, RZ ;  /* 0x0000002a0450723c */ /* 0x040fe200000018ff */
[----:B------:R-:W-:Y:S05]  /*5540*/  LDSM.16.MT88.4 R40, [R183+0x10000] ;  /* 0x01000000b728783b */ /* 0x000fea0000004200 */
[C---:B------:R-:W-:Y:S01]  /*5550*/  HMMA.16816.F32 R112, R4.reuse, R36, RZ ;  /* 0x000000240470723c */ /* 0x040fe200000018ff */
[----:B------:R2:W-:Y:S05]  /*5560*/  MUFU.EX2 R209, R9 ;  /* 0x0000000900d17308 */ /* 0x0005ea0000000800 */
[----:B------:R-:W-:Y:S01]  /*5570*/  HMMA.16816.F32 R76, R4, R38, RZ ;  /* 0x00000026044c723c */ /* 0x000fe200000018ff */
[----:B------:R-:W-:Y:S02]  /*5580*/  LDSM.16.MT88.4 R36, [R184+0x10000] ;  /* 0x01000000b824783b */ /* 0x000fe40000004200 */
[----:B------:R4:W4:Y:S01]  /*5590*/  MUFU.EX2 R210, R10 ;  /* 0x0000000a00d27308 */ /* 0x0009220000000800 */
[----:B-1----:R-:W-:-:S02]  /*55a0*/  LOP3.LUT R2, R49, UR4, R18, 0x96, !PT ;  /* 0x0000000431027c12 */ /* 0x002fc4000f8e9612 */
[----:B------:R-:W-:Y:S03]  /*55b0*/  HMMA.16816.F32 R96, R4, R24, RZ ;  /* 0x000000180460723c */ /* 0x000fe600000018ff */
[----:B------:R-:W-:-:S03]  /*55c0*/  IMAD.WIDE.U32 R14, R2, -0x2daee0ad, RZ ;  /* 0xd2511f53020e7825 */ /* 0x000fc600078e00ff */
[C---:B------:R-:W-:Y:S01]  /*55d0*/  HMMA.16816.F32 R60, R4.reuse, R26, RZ ;  /* 0x0000001a043c723c */ /* 0x040fe200000018ff */
[----:B------:R-:W1:Y:S01]  /*55e0*/  LDSM.16.MT88.4 R24, [R182+0x10000] ;  /* 0x01000000b618783b */ /* 0x000e620000004200 */
[----:B------:R-:W-:Y:S02]  /*55f0*/  LOP3.LUT R8, R14, 0xffff, RZ, 0xc0, !PT ;  /* 0x0000ffff0e087812 */ /* 0x000fe400078ec0ff */
[----:B------:R-:W-:Y:S02]  /*5600*/  LOP3.LUT R2, R15, UR28, R50, 0x96, !PT ;  /* 0x0000001c0f027c12 */ /* 0x000fe4000f8e9632 */
[----:B--2---:R-:W-:Y:S01]  /*5610*/  SHF.R.U32.HI R9, RZ, 0x10, R14 ;  /* 0x00000010ff097819 */ /* 0x004fe2000001160e */
[----:B---3--:R-:W-:Y:S01]  /*5620*/  HMMA.16816.F32 R56, R4, R28, RZ ;  /* 0x0000001c0438723c */ /* 0x008fe200000018ff */
[----:B------:R-:W-:Y:S02]  /*5630*/  SHF.R.U32.HI R18, RZ, 0x8, R8 ;  /* 0x00000008ff127819 */ /* 0x000fe40000011608 */
[----:B------:R-:W-:-:S02]  /*5640*/  LOP3.LUT R8, R2, 0xffff, RZ, 0xc0, !PT ;  /* 0x0000ffff02087812 */ /* 0x000fc400078ec0ff */
[----:B----4-:R-:W-:Y:S01]  /*5650*/  LOP3.LUT R10, R9, 0xff, RZ, 0xc0, !PT ;  /* 0x000000ff090a7812 */ /* 0x010fe200078ec0ff */
[----:B------:R-:W-:Y:S01]  /*5660*/  FFMA.FTZ R9, R92, UR25, -R12 ;  /* 0x000000195c097c23 */ /* 0x000fe2000801080c */
[----:B------:R-:W-:Y:S01]  /*5670*/  LOP3.LUT R11, R2, 0xff, RZ, 0xc0, !PT ;  /* 0x000000ff020b7812 */ /* 0x000fe200078ec0ff */
[C---:B------:R-:W-:Y:S01]  /*5680*/  HMMA.16816.F32 R84, R4.reuse, R30, RZ ;  /* 0x0000001e0454723c */ /* 0x040fe200000018ff */
[----:B------:R-:W-:Y:S01]  /*5690*/  SHF.R.U32.HI R8, RZ, 0x8, R8 ;  /* 0x00000008ff087819 */ /* 0x000fe20000011608 */
[----:B------:R2:W-:Y:S01]  /*56a0*/  MUFU.EX2 R179, R9 ;  /* 0x0000000900b37308 */ /* 0x0005e20000000800 */
[----:B------:R-:W-:Y:S01]  /*56b0*/  SHF.R.U32.HI R19, RZ, 0x18, R14 ;  /* 0x00000018ff137819 */ /* 0x000fe2000001160e */
[----:B------:R-:W3:Y:S01]  /*56c0*/  LDSM.16.MT88.4 R28, [R181+0xc800] ;  /* 0x00c80000b51c783b */ /* 0x000ee20000004200 */
[----:B------:R-:W-:Y:S01]  /*56d0*/  PRMT R11, R11, 0x5410, R8 ;  /* 0x000054100b0b7816 */ /* 0x000fe20000000008 */
[----:B------:R-:W-:Y:S01]  /*56e0*/  HMMA.16816.F32 R64, R4, R20, RZ ;  /* 0x000000140440723c */ /* 0x000fe200000018ff */
[----:B------:R-:W-:-:S02]  /*56f0*/  SHF.R.U32.HI R8, RZ, 0x10, R2 ;  /* 0x00000010ff087819 */ /* 0x000fc40000011602 */
[----:B------:R-:W-:Y:S02]  /*5700*/  PRMT R19, R10, 0x5410, R19 ;  /* 0x000054100a137816 */ /* 0x000fe40000000013 */
[----:B------:R-:W-:Y:S01]  /*5710*/  SHF.R.U32.HI R10, RZ, 0x18, R2 ;  /* 0x00000018ff0a7819 */ /* 0x000fe20000011602 */
[C---:B------:R-:W-:Y:S01]  /*5720*/  HMMA.16816.F32 R104, R4.reuse, R44, RZ ;  /* 0x0000002c0468723c */ /* 0x040fe200000018ff */
[----:B------:R-:W-:Y:S02]  /*5730*/  LOP3.LUT R2, R8, 0xff, RZ, 0xc0, !PT ;  /* 0x000000ff08027812 */ /* 0x000fe400078ec0ff */
[----:B------:R-:W-:Y:S02]  /*5740*/  F2FP.F16.F32.PACK_AB R8, R210, R209 ;  /* 0x000000d1d208723e */ /* 0x000fe400000000ff */
[----:B------:R-:W-:Y:S01]  /*5750*/  PRMT R10, R2, 0x5410, R10 ;  /* 0x00005410020a7816 */ /* 0x000fe2000000000a */
[----:B------:R-:W-:Y:S01]  /*5760*/  HMMA.16816.F32 R72, R4, R46, RZ ;  /* 0x0000002e0448723c */ /* 0x000fe200000018ff */
[----:B--2---:R-:W-:Y:S01]  /*5770*/  FFMA.FTZ R9, R100, UR25, -R12 ;  /* 0x0000001964097c23 */ /* 0x004fe2000801080c */
[----:B------:R-:W-:-:S02]  /*5780*/  HSET2.LE.AND R2, R11, R0, PT ;  /* 0x000000000b027233 */ /* 0x000fc40003803000 */
[C---:B------:R-:W-:Y:S01]  /*5790*/  PRMT R150, R8.reuse, 0x7610, R150 ;  /* 0x0000761008967816 */ /* 0x040fe20000000096 */
[----:B------:R2:W4:Y:S01]  /*57a0*/  MUFU.EX2 R119, R9 ;  /* 0x0000000900777308 */ /* 0x0005220000000800 */
[----:B------:R-:W-:Y:S01]  /*57b0*/  PRMT R149, R8, 0x7632, R149 ;  /* 0x0000763208957816 */ /* 0x000fe20000000095 */
[C---:B------:R-:W-:Y:S01]  /*57c0*/  HMMA.16816.F32 R44, R4.reuse, R22, RZ ;  /* 0x00000016042c723c */ /* 0x040fe200000018ff */
[----:B------:R-:W-:Y:S02]  /*57d0*/  LOP3.LUT R20, R14, 0xff, RZ, 0xc0, !PT ;  /* 0x000000ff0e147812 */ /* 0x000fe400078ec0ff */
[----:B------:R-:W-:Y:S02]  /*57e0*/  LOP3.LUT R35, R15, UR28, R50, 0x96, !PT ;  /* 0x0000001c0f237c12 */ /* 0x000fe4000f8e9632 */
[----:B------:R-:W-:Y:S01]  /*57f0*/  PRMT R18, R20, 0x5410, R18 ;  /* 0x0000541014127816 */ /* 0x000fe20000000012 */
[----:B-1----:R-:W-:Y:S01]  /*5800*/  HMMA.16816.F32 R92, R4, R24, RZ ;  /* 0x00000018045c723c */ /* 0x002fe200000018ff */
[----:B------:R-:W1:Y:S01]  /*5810*/  LDSM.16.MT88.4 R20, [R184+0xc800] ;  /* 0x00c80000b814783b */ /* 0x000e620000004200 */
[----:B------:R-:W-:-:S02]  /*5820*/  LOP3.LUT R252, R14, 0xffff, RZ, 0xc0, !PT ;  /* 0x0000ffff0efc7812 */ /* 0x000fc400078ec0ff */
[----:B------:R-:W-:Y:S02]  /*5830*/  SHF.R.U32.HI R251, RZ, 0x18, R14 ;  /* 0x00000018fffb7819 */ /* 0x000fe4000001160e */
[----:B------:R-:W-:Y:S01]  /*5840*/  HMMA.16816.F32 R100, R4, R26, RZ ;  /* 0x0000001a0464723c */ /* 0x000fe200000018ff */
[----:B------:R-:W1:Y:S01]  /*5850*/  LDSM.16.MT88.4 R24, [R182+0xc800] ;  /* 0x00c80000b618783b */ /* 0x000e620000004200 */
[----:B--2---:R-:W-:-:S04]  /*5860*/  F2FP.F16.F32.PACK_AB R9, R248, R118 ;  /* 0x00000076f809723e */ /* 0x004fc800000000ff */
[C---:B------:R-:W-:Y:S01]  /*5870*/  HMMA.16816.F32 R136, R4.reuse, R36, RZ ;  /* 0x000000240488723c */ /* 0x040fe200000018ff */
[C---:B------:R-:W-:Y:S02]  /*5880*/  PRMT R152, R9.reuse, 0x7610, R152 ;  /* 0x0000761009987816 */ /* 0x040fe40000000098 */
[----:B------:R-:W-:Y:S02]  /*5890*/  PRMT R151, R9, 0x7632, R151 ;  /* 0x0000763209977816 */ /* 0x000fe40000000097 */
[----:B------:R-:W-:Y:S01]  /*58a0*/  PRMT R9, R150, 0x5410, R149 ;  /* 0x0000541096097816 */ /* 0x000fe20000000095 */
[C---:B------:R-:W-:Y:S01]  /*58b0*/  HMMA.16816.F32 R164, R4.reuse, R38, RZ ;  /* 0x0000002604a4723c */ /* 0x040fe200000018ff */
[----:B------:R-:W-:Y:S01]  /*58c0*/  PRMT R8, R152, 0x5410, R151 ;  /* 0x0000541098087816 */ /* 0x000fe20000000097 */
[----:B------:R-:W-:Y:S03]  /*58d0*/  LDSM.16.MT88.4 R36, [R182+0x10800] ;  /* 0x01080000b624783b */ /* 0x000fe60000004200 */
[----:B------:R-:W-:Y:S01]  /*58e0*/  LOP3.LUT R8, R2, R8, RZ, 0xc0, !PT ;  /* 0x0000000802087212 */ /* 0x000fe200078ec0ff */
[----:B------:R-:W-:Y:S01]  /*58f0*/  HMMA.16816.F32 R244, R4, R40, RZ ;  /* 0x0000002804f4723c */ /* 0x000fe200000018ff */
[----:B------:R-:W-:-:S02]  /*5900*/  HSET2.LE.AND R2, R10, R0, PT ;  /* 0x000000000a027233 */ /* 0x000fc40003803000 */
[----:B------:R-:W-:-:S03]  /*5910*/  F2FP.F16.F32.PACK_AB R10, R186, R180 ;  /* 0x000000b4ba0a723e */ /* 0x000fc600000000ff */
[----:B------:R-:W-:Y:S01]  /*5920*/  LOP3.LUT R9, R2, R9, RZ, 0xc0, !PT ;  /* 0x0000000902097212 */ /* 0x000fe200078ec0ff */
[----:B------:R-:W-:Y:S01]  /*5930*/  HMMA.16816.F32 R240, R4, R42, RZ ;  /* 0x0000002a04f0723c */ /* 0x000fe200000018ff */
[----:B----4-:R-:W-:Y:S01]  /*5940*/  F2FP.F16.F32.PACK_AB R2, R119, R179 ;  /* 0x000000b37702723e */ /* 0x010fe200000000ff */
[----:B------:R-:W-:Y:S01]  /*5950*/  IMAD.MOV.U32 R40, RZ, RZ, R206 ;  /* 0x000000ffff287224 */ /* 0x000fe200078e00ce */
[C---:B------:R-:W-:Y:S02]  /*5960*/  PRMT R148, R10.reuse, 0x7610, R148 ;  /* 0x000076100a947816 */ /* 0x040fe40000000094 */
[----:B------:R-:W-:Y:S02]  /*5970*/  PRMT R147, R10, 0x7632, R147 ;  /* 0x000076320a937816 */ /* 0x000fe40000000093 */
[C---:B------:R-:W-:Y:S01]  /*5980*/  PRMT R146, R2.reuse, 0x7610, R146 ;  /* 0x0000761002927816 */ /* 0x040fe20000000092 */
[----:B------:R-:W-:Y:S01]  /*5990*/  IMAD.MOV.U32 R43, RZ, RZ, R205 ;  /* 0x000000ffff2b7224 */ /* 0x000fe200078e00cd */
[----:B------:R-:W-:Y:S01]  /*59a0*/  PRMT R145, R2, 0x7632, R145 ;  /* 0x0000763202917816 */ /* 0x000fe20000000091 */
[----:B------:R-:W-:Y:S01]  /*59b0*/  IMAD.MOV.U32 R42, RZ, RZ, R204 ;  /* 0x000000ffff2a7224 */ /* 0x000fe200078e00cc */
[----:B------:R-:W-:-:S02]  /*59c0*/  HSET2.LE.AND R2, R18, R0, PT ;  /* 0x0000000012027233 */ /* 0x000fc40003803000 */
[----:B------:R-:W-:Y:S02]  /*59d0*/  PRMT R5, R148, 0x5410, R147 ;  /* 0x0000541094057816 */ /* 0x000fe40000000093 */
[----:B------:R-:W-:Y:S02]  /*59e0*/  HSET2.LE.AND R4, R19, R0, PT ;  /* 0x0000000013047233 */ /* 0x000fe40003803000 */
[----:B------:R-:W-:Y:S02]  /*59f0*/  LOP3.LUT R10, R2, R5, RZ, 0xc0, !PT ;  /* 0x00000005020a7212 */ /* 0x000fe400078ec0ff */
[----:B------:R-:W-:-:S04]  /*5a00*/  PRMT R2, R146, 0x5410, R145 ;  /* 0x0000541092027816 */ /* 0x000fc80000000091 */
[----:B------:R-:W-:Y:S02]  /*5a10*/  LOP3.LUT R11, R4, R2, RZ, 0xc0, !PT ;  /* 0x00000002040b7212 */ /* 0x000fe400078ec0ff */
[----:B------:R-:W2:Y:S01]  /*5a20*/  LDSM.16.MT88.4 R4, [R183+0xc800] ;  /* 0x00c80000b704783b */ /* 0x000ea20000004200 */
[----:B------:R-:W-:-:S04]  /*5a30*/  LOP3.LUT R2, R141, UR24, RZ, 0x3c, !PT ;  /* 0x000000188d027c12 */ /* 0x000fc8000f8e3cff */
[C---:B---3--:R-:W-:Y:S06]  /*5a40*/  HMMA.16816.F32 R124, R8.reuse, R28, R124 ;  /* 0x0000001c087c723c */ /* 0x048fec000000187c */
[C---:B------:R-:W-:Y:S01]  /*5a50*/  HMMA.16816.F32 R224, R8.reuse, R30, R132 ;  /* 0x0000001e08e0723c */ /* 0x040fe20000001884 */
[----:B------:R-:W3:Y:S05]  /*5a60*/  LDSM.16.MT88.4 R28, [R182+0xe800] ;  /* 0x00e80000b61c783b */ /* 0x000eea0000004200 */
[C---:B-1----:R-:W-:Y:S06]  /*5a70*/  HMMA.16816.F32 R236, R8.reuse, R20, R112 ;  /* 0x0000001408ec723c */ /* 0x042fec0000001870 */
[----:B------:R-:W-:Y:S01]  /*5a80*/  HMMA.16816.F32 R220, R8, R22, R76 ;  /* 0x0000001608dc723c */ /* 0x000fe2000000184c */
[----:B------:R-:W1:Y:S01]  /*5a90*/  LDSM.16.MT88.4 R20, [R184+0xe800] ;  /* 0x00e80000b814783b */ /* 0x000e620000004200 */
[----:B------:R-:W-:-:S02]  /*5aa0*/  IMAD.MOV.U32 R113, RZ, RZ, R186 ;  /* 0x000000ffff717224 */ /* 0x000fc400078e00ba */
[----:B------:R-:W-:Y:S02]  /*5ab0*/  IMAD.MOV.U32 R112, RZ, RZ, R209 ;  /* 0x000000ffff707224 */ /* 0x000fe400078e00d1 */
[C---:B------:R-:W-:Y:S01]  /*5ac0*/  HMMA.16816.F32 R212, R8.reuse, R24, R120 ;  /* 0x0000001808d4723c */ /* 0x040fe20000001878 */
[----:B------:R-:W-:Y:S02]  /*5ad0*/  IMAD.MOV.U32 R186, RZ, RZ, R208 ;  /* 0x000000ffffba7224 */ /* 0x000fe400078e00d0 */
[----:B------:R-:W-:Y:S02]  /*5ae0*/  IMAD.MOV.U32 R114, RZ, RZ, R185 ;  /* 0x000000ffff727224 */ /* 0x000fe400078e00b9 */
[----:B------:R-:W-:Y:S01]  /*5af0*/  IMAD.MOV.U32 R115, RZ, RZ, R119 ;  /* 0x000000ffff737224 */ /* 0x000fe200078e0077 */
[----:B------:R-:W-:Y:S01]  /*5b00*/  HMMA.16816.F32 R120, R8, R26, R80 ;  /* 0x0000001a0878723c */ /* 0x000fe20000001850 */
[----:B------:R-:W4:Y:S01]  /*5b10*/  LDSM.16.MT88.4 R24, [R181+0xe800] ;  /* 0x00e80000b518783b */ /* 0x000f220000004200 */
[----:B------:R-:W-:-:S04]  /*5b20*/  IMAD.MOV.U32 R53, RZ, RZ, R113 ;  /* 0x000000ffff357224 */ /* 0x000fc800078e0071 */
[C---:B--2---:R-:W-:Y:S06]  /*5b30*/  HMMA.16816.F32 R204, R8.reuse, R4, R108 ;  /* 0x0000000408cc723c */ /* 0x044fec000000186c */
[----:B------:R-:W-:Y:S01]  /*5b40*/  HMMA.16816.F32 R76, R8, R6, R128 ;  /* 0x00000006084c723c */ /* 0x000fe20000001880 */
[----:B------:R-:W-:-:S05]  /*5b50*/  IMAD.WIDE.U32 R4, R2, -0x326172a9, RZ ;  /* 0xcd9e8d5702047825 */ /* 0x000fca00078e00ff */
[----:B---3--:R-:W-:Y:S01]  /*5b60*/  HMMA.16816.F32 R96, R8, R28, R96 ;  /* 0x0000001c0860723c */ /* 0x008fe20000001860 */
[----:B------:R-:W-:Y:S01]  /*5b70*/  LOP3.LUT R5, R5, UR16, R52, 0x96, !PT ;  /* 0x0000001005057c12 */ /* 0x000fe2000f8e9634 */
[----:B------:R-:W-:Y:S01]  /*5b80*/  IMAD.MOV.U32 R52, RZ, RZ, R114 ;  /* 0x000000ffff347224 */ /* 0x000fe200078e0072 */
[----:B------:R-:W-:-:S03]  /*5b90*/  LOP3.LUT R2, R33, UR15, R4, 0x96, !PT ;  /* 0x0000000f21027c12 */ /* 0x000fc6000f8e9604 */
[----:B------:R-:W-:Y:S01]  /*5ba0*/  HMMA.16816.F32 R108, R8, R30, R60 ;  /* 0x0000001e086c723c */ /* 0x000fe2000000183c */
[----:B------:R-:W2:Y:S01]  /*5bb0*/  LDSM.16.MT88.4 R28, [R181+0x10800] ;  /* 0x01080000b51c783b */ /* 0x000ea20000004200 */
[----:B------:R-:W-:-:S04]  /*5bc0*/  IMAD.WIDE.U32 R4, R5, -0x2daee0ad, RZ ;  /* 0xd2511f5305047825 */ /* 0x000fc800078e00ff */
[----:B------:R-:W-:Y:S01]  /*5bd0*/  IMAD.WIDE.U32 R6, R2, -0x2daee0ad, RZ ;  /* 0xd2511f5302067825 */ /* 0x000fe200078e00ff */
[C---:B-1----:R-:W-:Y:S01]  /*5be0*/  HMMA.16816.F32 R128, R8.reuse, R22, R88 ;  /* 0x000000160880723c */ /* 0x042fe20000001858 */
[C-C-:B------:R-:W-:Y:S02]  /*5bf0*/  LOP3.LUT R2, R5.reuse, UR11, R34.reuse, 0x96, !PT ;  /* 0x0000000b05027c12 */ /* 0x140fe4000f8e9622 */
[----:B------:R-:W-:Y:S02]  /*5c00*/  LOP3.LUT R5, R5, UR11, R34, 0x96, !PT ;  /* 0x0000000b05057c12 */ /* 0x000fe4000f8e9622 */
[----:B------:R-:W-:Y:S01]  /*5c10*/  LOP3.LUT R60, R17, UR19, R48, 0x96, !PT ;  /* 0x00000013113c7c12 */ /* 0x000fe2000f8e9630 */
[----:B------:R-:W-:Y:S01]  /*5c20*/  IMAD.WIDE.U32 R18, R2, -0x326172a9, RZ ;  /* 0xcd9e8d5702127825 */ /* 0x000fe200078e00ff */
[C-C-:B------:R-:W-:Y:S01]  /*5c30*/  LOP3.LUT R22, R7.reuse, UR9, R4.reuse, 0x96, !PT ;  /* 0x0000000907167c12 */ /* 0x140fe2000f8e9604 */
[----:B------:R-:W-:Y:S01]  /*5c40*/  HMMA.16816.F32 R228, R8, R20, R68 ;  /* 0x0000001408e4723c */ /* 0x000fe20000001844 */
[----:B------:R-:W-:-:S02]  /*5c50*/  LOP3.LUT R2, R7, UR9, R4, 0x96, !PT ;  /* 0x0000000907027c12 */ /* 0x000fc4000f8e9604 */
[----:B------:R-:W-:Y:S01]  /*5c60*/  LOP3.LUT R63, R16, 0xffff, RZ, 0xc0, !PT ;  /* 0x0000ffff103f7812 */ /* 0x000fe200078ec0ff */
[----:B------:R-:W-:Y:S02]  /*5c70*/  IMAD.WIDE.U32 R22, R22, -0x326172a9, RZ ;  /* 0xcd9e8d5716167825 */ /* 0x000fe400078e00ff */
[C---:B----4-:R-:W-:Y:S01]  /*5c80*/  HMMA.16816.F32 R232, R8.reuse, R24, R104 ;  /* 0x0000001808e8723c */ /* 0x050fe20000001868 */
[----:B------:R-:W-:Y:S01]  /*5c90*/  LOP3.LUT R21, R19, UR10, R32, 0x96, !PT ;  /* 0x0000000a13157c12 */ /* 0x000fe2000f8e9620 */
[----:B------:R-:W-:Y:S01]  /*5ca0*/  IMAD.MOV.U32 R70, RZ, RZ, R211 ;  /* 0x000000ffff467224 */ /* 0x000fe200078e00d3 */
[----:B------:R-:W-:Y:S01]  /*5cb0*/  LOP3.LUT R20, R23, UR8, R18, 0x96, !PT ;  /* 0x0000000817147c12 */ /* 0x000fe2000f8e9612 */
[----:B------:R-:W-:Y:S02]  /*5cc0*/  IMAD.WIDE.U32 R18, R5, -0x326172a9, RZ ;  /* 0xcd9e8d5705127825 */ /* 0x000fe400078e00ff */
[----:B------:R-:W-:Y:S01]  /*5cd0*/  HMMA.16816.F32 R216, R8, R26, R72 ;  /* 0x0000001a08d8723c */ /* 0x000fe20000001848 */
[----:B------:R-:W1:Y:S01]  /*5ce0*/  LDSM.16.MT88.4 R24, [R183+0xe800] ;  /* 0x00e80000b718783b */ /* 0x000e620000004200 */
[----:B------:R-:W-:Y:S01]  /*5cf0*/  IMAD.WIDE.U32 R4, R21, -0x2daee0ad, RZ ;  /* 0xd2511f5315047825 */ /* 0x000fe200078e00ff */
[----:B------:R-:W-:-:S02]  /*5d00*/  LOP3.LUT R7, R19, UR10, R32, 0x96, !PT ;  /* 0x0000000a13077c12 */ /* 0x000fc4000f8e9620 */
[----:B------:R-:W-:Y:S01]  /*5d10*/  LOP3.LUT R19, R14, 0xff, RZ, 0xc0, !PT ;  /* 0x000000ff0e137812 */ /* 0x000fe200078ec0ff */
[----:B------:R-:W-:Y:S01]  /*5d20*/  IMAD.MOV.U32 R69, RZ, RZ, R210 ;  /* 0x000000ffff457224 */ /* 0x000fe200078e00d2 */
[----:B------:R-:W-:Y:S01]  /*5d30*/  LOP3.LUT R5, R5, UR7, R6, 0x96, !PT ;  /* 0x0000000705057c12 */ /* 0x000fe2000f8e9606 */
[----:B------:R-:W-:Y:S01]  /*5d40*/  IMAD.MOV.U32 R71, RZ, RZ, R248 ;  /* 0x000000ffff477224 */ /* 0x000fe200078e00f8 */
[----:B------:R-:W-:Y:S01]  /*5d50*/  ISETP.LE.U32.AND P3, PT, R19, UR5, PT ;  /* 0x0000000513007c0c */ /* 0x000fe2000bf63070 */
[----:B------:R-:W-:Y:S01]  /*5d60*/  HMMA.16816.F32 R72, R8, R38, R100 ;  /* 0x000000260848723c */ /* 0x000fe20000001864 */
[----:B------:R-:W-:-:S05]  /*5d70*/  LOP3.LUT R248, R16, 0xff, RZ, 0xc0, !PT ;  /* 0x000000ff10f87812 */ /* 0x000fca00078ec0ff */
[C---:B--2---:R-:W-:Y:S06]  /*5d80*/  HMMA.16816.F32 R104, R8.reuse, R28, R56 ;  /* 0x0000001c0868723c */ /* 0x044fec0000001838 */
[----:B------:R-:W-:Y:S01]  /*5d90*/  HMMA.16816.F32 R208, R8, R30, R84 ;  /* 0x0000001e08d0723c */ /* 0x000fe20000001854 */
[----:B------:R-:W-:-:S04]  /*5da0*/  IMAD.WIDE.U32 R56, R20, -0x2daee0ad, RZ ;  /* 0xd2511f5314387825 */ /* 0x000fc800078e00ff */
[----:B------:R-:W-:Y:S01]  /*5db0*/  IMAD.WIDE.U32 R20, R2, -0x326172a9, RZ ;  /* 0xcd9e8d5702147825 */ /* 0x000fe200078e00ff */
[----:B------:R-:W-:Y:S01]  /*5dc0*/  LOP3.LUT R4, R57, UR6, R4, 0x96, !PT ;  /* 0x0000000639047c12 */ /* 0x000fe2000f8e9604 */
[----:B------:R-:W-:Y:S01]  /*5dd0*/  HMMA.16816.F32 R80, R8, R36, R92 ;  /* 0x000000240850723c */ /* 0x000fe2000000185c */
[----:B------:R-:W-:Y:S01]  /*5de0*/  SHF.R.U32.HI R86, RZ, 0x10, R14 ;  /* 0x00000010ff567819 */ /* 0x000fe2000001160e */
[----:B------:R-:W-:Y:S01]  /*5df0*/  IMAD.WIDE.U32 R14, R5, -0x326172a9, RZ ;  /* 0xcd9e8d57050e7825 */ /* 0x000fe200078e00ff */
[----:B------:R-:W-:-:S03]  /*5e00*/  LOP3.LUT R2, R21, UR8, R18, 0x96, !PT ;  /* 0x0000000815027c12 */ /* 0x000fc6000f8e9612 */
[----:B------:R-:W-:Y:S01]  /*5e10*/  IMAD.WIDE.U32 R4, R4, -0x326172a9, RZ ;  /* 0xcd9e8d5704047825 */ /* 0x000fe200078e00ff */
[----:B------:R-:W-:-:S03]  /*5e20*/  LOP3.LUT R62, R15, UR4, R22, 0x96, !PT ;  /* 0x000000040f3e7c12 */ /* 0x000fc6000f8e9616 */
[----:B------:R-:W-:Y:S01]  /*5e30*/  IMAD.MOV.U32 R87, RZ, RZ, R118 ;  /* 0x000000ffff577224 */ /* 0x000fe200078e0076 */
[----:B------:R-:W-:Y:S01]  /*5e40*/  LOP3.LUT R22, R5, UR19, R14, 0x96, !PT ;  /* 0x0000001305167c12 */ /* 0x000fe2000f8e960e */
[----:B------:R-:W-:Y:S01]  /*5e50*/  IMAD.WIDE.U32 R14, R2, -0x2daee0ad, RZ ;  /* 0xd2511f53020e7825 */ /* 0x000fe200078e00ff */
[C---:B------:R-:W-:Y:S01]  /*5e60*/  LOP3.LUT R57, R4.reuse, 0xff, RZ, 0xc0, !PT ;  /* 0x000000ff04397812 */ /* 0x040fe200078ec0ff */
[C---:B-1----:R-:W-:Y:S01]  /*5e70*/  HMMA.16816.F32 R88, R8.reuse, R26, R44 ;  /* 0x0000001a0858723c */ /* 0x042fe2000000182c */
[----:B------:R-:W-:Y:S02]  /*5e80*/  LOP3.LUT R59, R4, 0xffff, RZ, 0xc0, !PT ;  /* 0x0000ffff043b7812 */ /* 0x000fe400078ec0ff */
[--C-:B------:R-:W-:Y:S02]  /*5e90*/  SHF.R.U32.HI R61, RZ, 0x10, R4.reuse ;  /* 0x00000010ff3d7819 */ /* 0x100fe40000011604 */
[----:B------:R-:W-:Y:S01]  /*5ea0*/  SHF.R.U32.HI R58, RZ, 0x18, R4 ;  /* 0x00000018ff3a7819 */ /* 0x000fe20000011604 */
[----:B------:R-:W-:Y:S01]  /*5eb0*/  IMAD.WIDE.U32 R4, R7, -0x2daee0ad, RZ ;  /* 0xd2511f5307047825 */ /* 0x000fe200078e00ff */
[----:B------:R-:W-:Y:S01]  /*5ec0*/  HMMA.16816.F32 R132, R8, R24, R64 ;  /* 0x000000180884723c */ /* 0x000fe20000001840 */
[----:B------:R-:W1:Y:S02]  /*5ed0*/  LDSM.16.MT88.4 R24, [R184+0x10800] ;  /* 0x01080000b818783b */ /* 0x000e640000004200 */
[----:B------:R-:W-:Y:S01]  /*5ee0*/  IMAD.MOV.U32 R44, RZ, RZ, R186 ;  /* 0x000000ffff2c7224 */ /* 0x000fe200078e00ba */
[----:B------:R-:W-:Y:S01]  /*5ef0*/  LOP3.LUT R6, R5, UR7, R6, 0x96, !PT ;  /* 0x0000000705067c12 */ /* 0x000fe2000f8e9606 */
[----:B------:R-:W-:Y:S01]  /*5f00*/  IMAD.MOV.U32 R45, RZ, RZ, R180 ;  /* 0x000000ffff2d7224 */ /* 0x000fe200078e00b4 */
[----:B------:R-:W-:Y:S01]  /*5f10*/  LOP3.LUT R2, R15, UR6, R4, 0x96, !PT ;  /* 0x000000060f027c12 */ /* 0x000fe2000f8e9604 */
[----:B------:R-:W-:-:S02]  /*5f20*/  IMAD.MOV.U32 R67, RZ, RZ, R71 ;  /* 0x000000ffff437224 */ /* 0x000fc400078e0047 */
[----:B------:R-:W-:Y:S01]  /*5f30*/  IMAD.MOV.U32 R47, RZ, RZ, R115 ;  /* 0x000000ffff2f7224 */ /* 0x000fe200078e0073 */
[----:B------:R-:W-:Y:S01]  /*5f40*/  ISETP.LE.U32.AND P5, PT, R57, UR5, PT ;  /* 0x0000000539007c0c */ /* 0x000fe2000bfa3070 */
[----:B------:R-:W-:Y:S01]  /*5f50*/  IMAD.WIDE.U32 R6, R6, -0x326172a9, RZ ;  /* 0xcd9e8d5706067825 */ /* 0x000fe200078e00ff */
[----:B------:R-:W-:Y:S01]  /*5f60*/  ISETP.LE.U32.AND P2, PT, R58, UR5, PT ;  /* 0x000000053a007c0c */ /* 0x000fe2000bf43070 */
[----:B------:R-:W-:Y:S02]  /*5f70*/  USHF.L.U32 UR34, UR18, 0x3, URZ ;  /* 0x0000000312227899 */ /* 0x000fe4000800063f */
[----:B------:R-:W-:Y:S01]  /*5f80*/  IMAD.WIDE.U32 R4, R2, -0x326172a9, RZ ;  /* 0xcd9e8d5702047825 */ /* 0x000fe200078e00ff */
[----:B------:R-:W-:-:S03]  /*5f90*/  LOP3.LUT R7, R7, UR4, R20, 0x96, !PT ;  /* 0x0000000407077c12 */ /* 0x000fc6000f8e9614 */
[----:B------:R-:W-:Y:S01]  /*5fa0*/  FFMA.FTZ R2, R117, UR25, -R13 ;  /* 0x0000001975027c23 */ /* 0x000fe2000801080d */
[----:B------:R-:W-:Y:S01]  /*5fb0*/  ULDC.64 UR6, c[0x0][0x2a8] ;  /* 0x0000aa0000067ab9 */ /* 0x000fe20000000a00 */
[----:B------:R-:W-:Y:S01]  /*5fc0*/  IMAD.MOV.U32 R71, RZ, RZ, R54 ;  /* 0x000000ffff477224 */ /* 0x000fe200078e0036 */
[----:B------:R-:W-:Y:S01]  /*5fd0*/  LOP3.LUT R6, R5, UR19, R6, 0x96, !PT ;  /* 0x0000001305067c12 */ /* 0x000fe2000f8e9606 */
[----:B------:R2:W-:Y:S01]  /*5fe0*/  MUFU.EX2 R85, R2 ;  /* 0x0000000200557308 */ /* 0x0005e20000000800 */
[C---:B------:R-:W-:Y:S01]  /*5ff0*/  LOP3.LUT R17, R4.reuse, 0xffff, RZ, 0xc0, !PT ;  /* 0x0000ffff04117812 */ /* 0x040fe200078ec0ff */
[----:B------:R-:W-:Y:S01]  /*6000*/  IMAD.MOV.U32 R54, RZ, RZ, R55 ;  /* 0x000000ffff367224 */ /* 0x000fe200078e0037 */
[----:B------:R-:W-:Y:S01]  /*6010*/  LOP3.LUT R21, R4, 0xff, RZ, 0xc0, !PT ;  /* 0x000000ff04157812 */ /* 0x000fe200078ec0ff */
[----:B------:R-:W-:Y:S01]  /*6020*/  IMAD.MOV.U32 R55, RZ, RZ, R177 ;  /* 0x000000ffff377224 */ /* 0x000fe200078e00b1 */
[--C-:B------:R-:W-:Y:S01]  /*6030*/  SHF.R.U32.HI R20, RZ, 0x10, R4.reuse ;  /* 0x00000010ff147819 */ /* 0x100fe20000011604 */
[----:B------:R-:W-:Y:S01]  /*6040*/  IMAD.MOV.U32 R65, RZ, RZ, R69 ;  /* 0x000000ffff417224 */ /* 0x000fe200078e0045 */
[----:B------:R-:W-:Y:S01]  /*6050*/  SHF.R.U32.HI R19, RZ, 0x18, R4 ;  /* 0x00000018ff137819 */ /* 0x000fe20000011604 */
[----:B------:R-:W-:-:S04]  /*6060*/  IMAD.WIDE.U32 R4, R7, -0x2daee0ad, RZ ;  /* 0xd2511f5307047825 */ /* 0x000fc800078e00ff */
[----:B------:R-:W-:Y:S01]  /*6070*/  FFMA.FTZ R7, R143, UR25, -R13 ;  /* 0x000000198f077c23 */ /* 0x000fe2000801080d */
[----:B------:R-:W-:Y:S01]  /*6080*/  IMAD.MOV.U32 R66, RZ, RZ, R70 ;  /* 0x000000ffff427224 */ /* 0x000fe200078e0046 */
[----:B------:R-:W-:Y:S02]  /*6090*/  LOP3.LUT R16, R4, 0xff, RZ, 0xc0, !PT ;  /* 0x000000ff04107812 */ /* 0x000fe400078ec0ff */
[----:B------:R3:W4:Y:S01]  /*60a0*/  MUFU.EX2 R68, R7 ;  /* 0x0000000700447308 */ /* 0x0007220000000800 */
[--C-:B------:R-:W-:Y:S01]  /*60b0*/  SHF.R.U32.HI R15, RZ, 0x10, R4.reuse ;  /* 0x00000010ff0f7819 */ /* 0x100fe20000011604 */
[----:B------:R-:W-:Y:S02]  /*60c0*/  IMAD.MOV.U32 R69, RZ, RZ, R43 ;  /* 0x000000ffff457224 */ /* 0x000fe400078e002b */
[----:B--2---:R-:W-:Y:S01]  /*60d0*/  FFMA.FTZ R2, R142, UR25, -R13 ;  /* 0x000000198e027c23 */ /* 0x004fe2000801080d */
[----:B------:R-:W-:Y:S01]  /*60e0*/  SHF.R.U32.HI R18, RZ, 0x18, R4 ;  /* 0x00000018ff127819 */ /* 0x000fe20000011604 */
[----:B------:R-:W-:Y:S01]  /*60f0*/  IMAD.MOV.U32 R70, RZ, RZ, R40 ;  /* 0x000000ffff467224 */ /* 0x000fe200078e0028 */
[----:B-1----:R-:W-:Y:S01]  /*6100*/  HMMA.16816.F32 R48, R8, R24, R136 ;  /* 0x000000180830723c */ /* 0x002fe20000001888 */
[----:B------:R-:W-:Y:S01]  /*6110*/  IMAD.MOV.U32 R102, RZ, RZ, R65 ;  /* 0x000000ffff667224 */ /* 0x000fe200078e0041 */
[----:B------:R1:W-:Y:S01]  /*6120*/  MUFU.EX2 R84, R2 ;  /* 0x0000000200547308 */ /* 0x0003e20000000800 */
[----:B------:R-:W-:-:S02]  /*6130*/  IMAD.MOV.U32 R101, RZ, RZ, R67 ;  /* 0x000000ffff657224 */ /* 0x000fc400078e0043 */
[----:B---3--:R-:W-:-:S05]  /*6140*/  FFMA.FTZ R7, R163, UR25, -R13 ;  /* 0x00000019a3077c23 */ /* 0x008fca000801080d */
[----:B------:R2:W-:Y:S01]  /*6150*/  MUFU.EX2 R185, R7 ;  /* 0x0000000700b97308 */ /* 0x0005e20000000800 */
[----:B-1----:R-:W-:Y:S02]  /*6160*/  LOP3.LUT R2, R5, UR28, R14, 0x96, !PT ;  /* 0x0000001c05027c12 */ /* 0x002fe4000f8e960e */
[----:B------:R-:W-:Y:S01]  /*6170*/  LOP3.LUT R14, R4, 0xffff, RZ, 0xc0, !PT ;  /* 0x0000ffff040e7812 */ /* 0x000fe200078ec0ff */
[----:B------:R-:W-:Y:S01]  /*6180*/  FFMA.FTZ R5, R144, UR25, -R13 ;  /* 0x0000001990057c23 */ /* 0x000fe2000801080d */
[----:B------:R-:W-:-:S03]  /*6190*/  SHF.R.U32.HI R4, RZ, 0x8, R17 ;  /* 0x00000008ff047819 */ /* 0x000fc60000011611 */
[----:B------:R1:W3:Y:S01]  /*61a0*/  MUFU.EX2 R41, R5 ;  /* 0x0000000500297308 */ /* 0x0002e20000000800 */
[----:B------:R-:W-:Y:S02]  /*61b0*/  PRMT R21, R21, 0x5410, R4 ;  /* 0x0000541015157816 */ /* 0x000fe40000000004 */
[----:B------:R-:W-:Y:S02]  /*61c0*/  LOP3.LUT R4, R20, 0xff, RZ, 0xc0, !PT ;  /* 0x000000ff14047812 */ /* 0x000fe400078ec0ff */
[----:B--2---:R-:W-:Y:S02]  /*61d0*/  LOP3.LUT R7, R6, 0xff, RZ, 0xc0, !PT ;  /* 0x000000ff06077812 */ /* 0x004fe400078ec0ff */
[----:B------:R-:W-:Y:S02]  /*61e0*/  PRMT R19, R4, 0x5410, R19 ;  /* 0x0000541004137816 */ /* 0x000fe40000000013 */
[----:B------:R-:W-:-:S04]  /*61f0*/  SHF.R.U32.HI R4, RZ, 0x8, R14 ;  /* 0x00000008ff047819 */ /* 0x000fc8000001160e */
[----:B------:R-:W-:Y:S02]  /*6200*/  PRMT R16, R16, 0x5410, R4 ;  /* 0x0000541010107816 */ /* 0x000fe40000000004 */
[----:B------:R-:W-:Y:S01]  /*6210*/  LOP3.LUT R4, R6, 0xffff, RZ, 0xc0, !PT ;  /* 0x0000ffff06047812 */ /* 0x000fe200078ec0ff */
[--C-:B-1----:R-:W-:Y:S02]  /*6220*/  FFMA.FTZ R5, R161, UR25, -R13.reuse ;  /* 0x00000019a1057c23 */ /* 0x102fe4000801080d */
[----:B------:R-:W-:Y:S02]  /*6230*/  HSET2.LE.AND R16, R16, R0, PT ;  /* 0x0000000010107233 */ /* 0x000fe40003803000 */
[----:B------:R1:W-:Y:S01]  /*6240*/  MUFU.EX2 R46, R5 ;  /* 0x00000005002e7308 */ /* 0x0003e20000000800 */
[----:B------:R-:W-:Y:S01]  /*6250*/  SHF.R.U32.HI R14, RZ, 0x8, R4 ;  /* 0x00000008ff0e7819 */ /* 0x000fe20000011604 */
[----:B------:R-:W-:Y:S01]  /*6260*/  FFMA.FTZ R4, R168, UR25, -R13 ;  /* 0x00000019a8047c23 */ /* 0x000fe2000801080d */
[----:B------:R-:W-:-:S05]  /*6270*/  IMAD.MOV.U32 R168, RZ, RZ, R55 ;  /* 0x000000ffffa87224 */ /* 0x000fca00078e0037 */
[----:B------:R2:W-:Y:S01]  /*6280*/  MUFU.EX2 R119, R4 ;  /* 0x0000000400777308 */ /* 0x0005e20000000800 */
[----:B-1----:R-:W-:-:S07]  /*6290*/  FFMA.FTZ R5, R162, UR25, -R13 ;  /* 0x00000019a2057c23 */ /* 0x002fce000801080d */
[----:B------:R1:W3:Y:S01]  /*62a0*/  MUFU.EX2 R64, R5 ;  /* 0x0000000500407308 */ /* 0x0002e20000000800 */
[----:B--2---:R-:W-:Y:S02]  /*62b0*/  LOP3.LUT R4, R2, 0xffff, RZ, 0xc0, !PT ;  /* 0x0000ffff02047812 */ /* 0x004fe400078ec0ff */
[----:B-1----:R-:W-:-:S04]  /*62c0*/  LOP3.LUT R5, R15, 0xff, RZ, 0xc0, !PT ;  /* 0x000000ff0f057812 */ /* 0x002fc800078ec0ff */
[----:B------:R-:W-:Y:S02]  /*62d0*/  PRMT R17, R5, 0x5410, R18 ;  /* 0x0000541005117816 */ /* 0x000fe40000000012 */
[----:B------:R-:W-:Y:S02]  /*62e0*/  SHF.R.U32.HI R5, RZ, 0x10, R6 ;  /* 0x00000010ff057819 */ /* 0x000fe40000011606 */
[----:B------:R-:W-:Y:S02]  /*62f0*/  PRMT R18, R7, 0x5410, R14 ;  /* 0x0000541007127816 */ /* 0x000fe4000000000e */
[----:B------:R-:W-:Y:S01]  /*6300*/  SHF.R.U32.HI R7, RZ, 0x18, R6 ;  /* 0x00000018ff077819 */ /* 0x000fe20000011606 */
[----:B------:R-:W-:Y:S01]  /*6310*/  FFMA.FTZ R6, R169, UR25, -R12 ;  /* 0x00000019a9067c23 */ /* 0x000fe2000801080c */
[----:B------:R-:W-:Y:S01]  /*6320*/  LOP3.LUT R5, R5, 0xff, RZ, 0xc0, !PT ;  /* 0x000000ff05057812 */ /* 0x000fe200078ec0ff */
[----:B----4-:R-:W-:Y:S01]  /*6330*/  IMAD.MOV.U32 R169, RZ, RZ, R68 ;  /* 0x000000ffffa97224 */ /* 0x010fe200078e0044 */
[----:B------:R-:W-:Y:S01]  /*6340*/  HSET2.LE.AND R17, R17, R0, PT ;  /* 0x0000000011117233 */ /* 0x000fe20003803000 */
[----:B------:R1:W-:Y:S01]  /*6350*/  MUFU.EX2 R177, R6 ;  /* 0x0000000600b17308 */ /* 0x0003e20000000800 */
[----:B------:R-:W-:Y:S01]  /*6360*/  PRMT R15, R5, 0x5410, R7 ;  /* 0x00005410050f7816 */ /* 0x000fe20000000007 */
[----:B------:R-:W-:Y:S01]  /*6370*/  IMAD.MOV.U32 R68, RZ, RZ, R42 ;  /* 0x000000ffff447224 */ /* 0x000fe200078e002a */
[----:B------:R-:W-:-:S02]  /*6380*/  SHF.R.U32.HI R5, RZ, 0x8, R4 ;  /* 0x00000008ff057819 */ /* 0x000fc40000011604 */
[----:B------:R-:W-:Y:S02]  /*6390*/  LOP3.LUT R4, R2, 0xff, RZ, 0xc0, !PT ;  /* 0x000000ff02047812 */ /* 0x000fe400078ec0ff */
[--C-:B------:R-:W-:Y:S02]  /*63a0*/  HSET2.LE.AND R7, R19, R0.reuse, PT ;  /* 0x0000000013077233 */ /* 0x100fe40003803000 */
[----:B------:R-:W-:Y:S02]  /*63b0*/  PRMT R13, R4, 0x5410, R5 ;  /* 0x00005410040d7816 */ /* 0x000fe40000000005 */
[--C-:B------:R-:W-:Y:S02]  /*63c0*/  SHF.R.U32.HI R4, RZ, 0x10, R2.reuse ;  /* 0x00000010ff047819 */ /* 0x100fe40000011602 */
[----:B------:R-:W-:Y:S02]  /*63d0*/  SHF.R.U32.HI R5, RZ, 0x18, R2 ;  /* 0x00000018ff057819 */ /* 0x000fe40000011602 */
[----:B------:R-:W-:Y:S01]  /*63e0*/  LOP3.LUT R2, R4, 0xff, RZ, 0xc0, !PT ;  /* 0x000000ff04027812 */ /* 0x000fe200078ec0ff */
[--C-:B------:R-:W-:Y:S01]  /*63f0*/  FFMA.FTZ R4, R171, UR25, -R12.reuse ;  /* 0x00000019ab047c23 */ /* 0x100fe2000801080c */
[----:B-1----:R-:W-:Y:S01]  /*6400*/  FFMA.FTZ R6, R170, UR25, -R12 ;  /* 0x00000019aa067c23 */ /* 0x002fe2000801080c */
[--C-:B------:R-:W-:Y:S01]  /*6410*/  HSET2.LE.AND R13, R13, R0.reuse, PT ;  /* 0x000000000d0d7233 */ /* 0x100fe20003803000 */
[----:B------:R-:W-:Y:S01]  /*6420*/  IMAD.MOV.U32 R170, RZ, RZ, R54 ;  /* 0x000000ffffaa7224 */ /* 0x000fe200078e0036 */
[----:B------:R-:W-:Y:S01]  /*6430*/  PRMT R14, R2, 0x5410, R5 ;  /* 0x00005410020e7816 */ /* 0x000fe20000000005 */
[----:B------:R1:W2:Y:S01]  /*6440*/  MUFU.EX2 R28, R6 ;  /* 0x00000006001c7308 */ /* 0x0002a20000000800 */
[--C-:B------:R-:W-:Y:S01]  /*6450*/  HSET2.LE.AND R5, R15, R0.reuse, PT ;  /* 0x000000000f057233 */ /* 0x100fe20003803000 */
[----:B------:R-:W-:Y:S01]  /*6460*/  IMAD.MOV.U32 R171, RZ, RZ, R71 ;  /* 0x000000ffffab7224 */ /* 0x000fe200078e0047 */
[--C-:B------:R-:W-:Y:S01]  /*6470*/  HSET2.LE.AND R2, R18, R0.reuse, PT ;  /* 0x0000000012027233 */ /* 0x100fe20003803000 */
[----:B------:R-:W-:Y:S01]  /*6480*/  FFMA.FTZ R18, R174, UR25, -R12 ;  /* 0x00000019ae127c23 */ /* 0x000fe2000801080c */
[----:B------:R-:W-:Y:S01]  /*6490*/  HSET2.LE.AND R15, R14, R0, PT ;  /* 0x000000000e0f7233 */ /* 0x000fe20003803000 */
[----:B---3--:R-:W-:-:S02]  /*64a0*/  IMAD.MOV.U32 R174, RZ, RZ, R41 ;  /* 0x000000ffffae7224 */ /* 0x008fc400078e0029 */
[----:B------:R-:W-:Y:S01]  /*64b0*/  FFMA.FTZ R14, R175, UR25, -R12 ;  /* 0x00000019af0e7c23 */ /* 0x000fe2000801080c */
[----:B------:R3:W-:Y:S01]  /*64c0*/  MUFU.EX2 R100, R4 ;  /* 0x0000000400647308 */ /* 0x0007e20000000800 */
[----:B------:R-:W-:Y:S01]  /*64d0*/  HMMA.16816.F32 R40, R8, R26, R164 ;  /* 0x0000001a0828723c */ /* 0x000fe200000018a4 */
[----:B------:R-:W-:-:S06]  /*64e0*/  IMAD.MOV.U32 R175, RZ, RZ, R68 ;  /* 0x000000ffffaf7224 */ /* 0x000fcc00078e0044 */
[----:B------:R-:W-:Y:S01]  /*64f0*/  IMAD.MOV.U32 R167, RZ, RZ, R64 ;  /* 0x000000ffffa77224 */ /* 0x000fe200078e0040 */
[----:B-1----:R-:W-:Y:S01]  /*6500*/  HSET2.LE.AND R6, R21, R0, PT ;  /* 0x0000000015067233 */ /* 0x002fe20003803000 */
[----:B------:R-:W-:Y:S01]  /*6510*/  FFMA.FTZ R0, R176, UR25, -R12 ;  /* 0x00000019b0007c23 */ /* 0x000fe2000801080c */
[----:B------:R-:W-:Y:S01]  /*6520*/  MUFU.EX2 R186, R14 ;  /* 0x0000000e00ba7308 */ /* 0x000fe20000000800 */
[----:B------:R-:W-:Y:S02]  /*6530*/  IMAD.MOV.U32 R64, RZ, RZ, R112 ;  /* 0x000000ffff407224 */ /* 0x000fe400078e0070 */
[----:B------:R-:W-:Y:S02]  /*6540*/  IMAD.MOV.U32 R164, RZ, RZ, R52 ;  /* 0x000000ffffa47224 */ /* 0x000fe400078e0034 */
[----:B------:R-:W-:Y:S02]  /*6550*/  IMAD.MOV.U32 R165, RZ, RZ, R53 ;  /* 0x000000ffffa57224 */ /* 0x000fe400078e0035 */
[--C-:B---3--:R-:W-:Y:S01]  /*6560*/  FFMA.FTZ R4, R172, UR25, -R12.reuse ;  /* 0x00000019ac047c23 */ /* 0x108fe2000801080c */
[----:B------:R-:W-:Y:S01]  /*6570*/  FFMA.FTZ R12, R173, UR25, -R12 ;  /* 0x00000019ad0c7c23 */ /* 0x000fe2000801080c */
[----:B------:R2:W1:Y:S01]  /*6580*/  MUFU.EX2 R19, R0 ;  /* 0x0000000000137308 */ /* 0x0004620000000800 */
[----:B------:R-:W-:-:S02]  /*6590*/  IMAD.MOV.U32 R103, RZ, RZ, R64 ;  /* 0x000000ffff677224 */ /* 0x000fc400078e0040 */
[----:B------:R-:W-:Y:S02]  /*65a0*/  IMAD.MOV.U32 R173, RZ, RZ, R66 ;  /* 0x000000ffffad7224 */ /* 0x000fe400078e0042 */
[----:B------:R-:W-:Y:S02]  /*65b0*/  IMAD.MOV.U32 R176, RZ, RZ, R69 ;  /* 0x000000ffffb07224 */ /* 0x000fe400078e0045 */
[----:B------:R-:W-:Y:S01]  /*65c0*/  IMAD.MOV.U32 R172, RZ, RZ, R70 ;  /* 0x000000ffffac7224 */ /* 0x000fe200078e0046 */
[----:B------:R3:W4:Y:S08]  /*65d0*/  MUFU.EX2 R36, R4 ;  /* 0x0000000400247308 */ /* 0x0007300000000800 */
[----:B------:R-:W-:Y:S01]  /*65e0*/  MUFU.EX2 R180, R18 ;  /* 0x0000001200b47308 */ /* 0x000fe20000000800 */
[----:B--2---:R-:W-:Y:S01]  /*65f0*/  F2FP.F16.F32.PACK_AB R0, R28, R177 ;  /* 0x000000b11c00723e */ /* 0x004fe200000000ff */
[----:B-1----:R-:W-:-:S03]  /*6600*/  IMAD.MOV.U32 R166, RZ, RZ, R19 ;  /* 0x000000ffffa67224 */ /* 0x002fc600078e0013 */
[C---:B------:R-:W-:Y:S02]  /*6610*/  PRMT R142, R0.reuse, 0x7632, R142 ;  /* 0x00007632008e7816 */ /* 0x040fe4000000008e */
[----:B------:R-:W-:Y:S01]  /*6620*/  PRMT R141, R0, 0x7610, R141 ;  /* 0x00007610008d7816 */ /* 0x000fe2000000008d */
[----:B------:R-:W1:Y:S01]  /*6630*/  MUFU.EX2 R118, R12 ;  /* 0x0000000c00767308 */ /* 0x000e620000000800 */
[----:B---3--:R-:W-:-:S04]  /*6640*/  F2FP.F16.F32.PACK_AB R4, R84, R85 ;  /* 0x000000555404723e */ /* 0x008fc800000000ff */
[C---:B------:R-:W-:Y:S02]  /*6650*/  PRMT R144, R4.reuse, 0x7610, R144 ;  /* 0x0000761004907816 */ /* 0x040fe40000000090 */
[----:B------:R-:W-:-:S04]  /*6660*/  PRMT R143, R4, 0x7632, R143 ;  /* 0x00007632048f7816 */ /* 0x000fc8000000008f */
[----:B------:R-:W-:-:S04]  /*6670*/  PRMT R0, R144, 0x5410, R143 ;  /* 0x0000541090007816 */ /* 0x000fc8000000008f */
[----:B------:R-:W-:Y:S02]  /*6680*/  LOP3.LUT R4, R2, R0, RZ, 0xc0, !PT ;  /* 0x0000000002047212 */ /* 0x000fe400078ec0ff */
[----:B------:R-:W-:Y:S02]  /*6690*/  PRMT R0, R141, 0x5410, R142 ;  /* 0x000054108d007816 */ /* 0x000fe4000000008e */
[----:B----4-:R-:W-:Y:S02]  /*66a0*/  F2FP.F16.F32.PACK_AB R2, R36, R100 ;  /* 0x000000642402723e */ /* 0x010fe400000000ff */
[----:B------:R-:W-:Y:S02]  /*66b0*/  LOP3.LUT R5, R5, R0, RZ, 0xc0, !PT ;  /* 0x0000000005057212 */ /* 0x000fe400078ec0ff */
[----:B------:R-:W-:Y:S02]  /*66c0*/  F2FP.F16.F32.PACK_AB R0, R174, R169 ;  /* 0x000000a9ae00723e */ /* 0x000fe400000000ff */
[----:B------:R-:W-:-:S02]  /*66d0*/  PRMT R138, R2, 0x7632, R138 ;  /* 0x00007632028a7816 */ /* 0x000fc4000000008a */
[C---:B------:R-:W-:Y:S02]  /*66e0*/  PRMT R140, R0.reuse, 0x7610, R140 ;  /* 0x00007610008c7816 */ /* 0x040fe4000000008c */
[----:B------:R-:W-:Y:S02]  /*66f0*/  PRMT R139, R0, 0x7632, R139 ;  /* 0x00007632008b7816 */ /* 0x000fe4000000008b */
[----:B------:R-:W-:Y:S02]  /*6700*/  F2FP.F16.F32.PACK_AB R0, R167, R46 ;  /* 0x0000002ea700723e */ /* 0x000fe400000000ff */
[----:B------:R-:W-:Y:S02]  /*6710*/  PRMT R137, R2, 0x7610, R137 ;  /* 0x0000761002897816 */ /* 0x000fe40000000089 */
[C---:B------:R-:W-:Y:S02]  /*6720*/  PRMT R136, R0.reuse, 0x7610, R136 ;  /* 0x0000761000887816 */ /* 0x040fe40000000088 */
[----:B------:R-:W-:-:S02]  /*6730*/  PRMT R117, R0, 0x7632, R117 ;  /* 0x0000763200757816 */ /* 0x000fc40000000075 */
[----:B------:R-:W-:Y:S02]  /*6740*/  PRMT R0, R140, 0x5410, R139 ;  /* 0x000054108c007816 */ /* 0x000fe4000000008b */
[----:B------:R-:W-:Y:S02]  /*6750*/  F2FP.F16.F32.PACK_AB R2, R119, R185 ;  /* 0x000000b97702723e */ /* 0x000fe400000000ff */
[----:B------:R-:W-:Y:S02]  /*6760*/  LOP3.LUT R6, R6, R0, RZ, 0xc0, !PT ;  /* 0x0000000006067212 */ /* 0x000fe400078ec0ff */
[----:B------:R-:W-:Y:S02]  /*6770*/  PRMT R0, R137, 0x5410, R138 ;  /* 0x0000541089007816 */ /* 0x000fe4000000008a */
[----:B------:R-:W-:Y:S02]  /*6780*/  PRMT R32, R2, 0x7610, R32 ;  /* 0x0000761002207816 */ /* 0x000fe40000000020 */
[----:B------:R-:W-:-:S02]  /*6790*/  LOP3.LUT R7, R7, R0, RZ, 0xc0, !PT ;  /* 0x0000000007077212 */ /* 0x000fc400078ec0ff */
[----:B------:R-:W-:Y:S02]  /*67a0*/  PRMT R0, R136, 0x5410, R117 ;  /* 0x0000541088007816 */ /* 0x000fe40000000075 */
[----:B------:R-:W-:Y:S01]  /*67b0*/  PRMT R23, R2, 0x7632, R23 ;  /* 0x0000763202177816 */ /* 0x000fe20000000017 */
[----:B------:R-:W-:Y:S01]  /*67c0*/  IMAD.MOV.U32 R2, RZ, RZ, R87 ;  /* 0x000000ffff027224 */ /* 0x000fe200078e0057 */
[----:B------:R-:W-:Y:S02]  /*67d0*/  LOP3.LUT R112, R13, R0, RZ, 0xc0, !PT ;  /* 0x000000000d707212 */ /* 0x000fe400078ec0ff */
[----:B------:R-:W-:-:S04]  /*67e0*/  F2FP.F16.F32.PACK_AB R0, R186, R166 ;  /* 0x000000a6ba00723e */ /* 0x000fc800000000ff */
[C---:B------:R-:W-:Y:S02]  /*67f0*/  PRMT R34, R0.reuse, 0x7632, R34 ;  /* 0x0000763200227816 */ /* 0x040fe40000000022 */
[----:B------:R-:W-:Y:S02]  /*6800*/  PRMT R33, R0, 0x7610, R33 ;  /* 0x0000761000217816 */ /* 0x000fe40000000021 */
[----:B-1----:R-:W-:-:S04]  /*6810*/  F2FP.F16.F32.PACK_AB R0, R118, R180 ;  /* 0x000000b47600723e */ /* 0x002fc800000000ff */
[C---:B------:R-:W-:Y:S02]  /*6820*/  PRMT R21, R0.reuse, 0x7610, R21 ;  /* 0x0000761000157816 */ /* 0x040fe40000000015 */
[----:B------:R-:W-:Y:S02]  /*6830*/  PRMT R20, R0, 0x7632, R20 ;  /* 0x0000763200147816 */ /* 0x000fe40000000014 */
[----:B------:R-:W-:-:S04]  /*6840*/  PRMT R0, R33, 0x5410, R34 ;  /* 0x0000541021007816 */ /* 0x000fc80000000022 */
[----:B------:R-:W-:Y:S02]  /*6850*/  LOP3.LUT R113, R15, R0, RZ, 0xc0, !PT ;  /* 0x000000000f717212 */ /* 0x000fe400078ec0ff */
[----:B------:R-:W1:Y:S01]  /*6860*/  LDSM.16.MT88.4 R12, [R183+0x10800] ;  /* 0x01080000b70c783b */ /* 0x000e620000004200 */
[----:B------:R-:W-:-:S04]  /*6870*/  PRMT R0, R32, 0x5410, R23 ;  /* 0x0000541020007816 */ /* 0x000fc80000000017 */
[----:B------:R-:W-:Y:S02]  /*6880*/  LOP3.LUT R114, R16, R0, RZ, 0xc0, !PT ;  /* 0x0000000010727212 */ /* 0x000fe400078ec0ff */
[----:B------:R-:W-:-:S04]  /*6890*/  PRMT R0, R21, 0x5410, R20 ;  /* 0x0000541015007816 */ /* 0x000fc80000000014 */
[----:B------:R-:W-:Y:S01]  /*68a0*/  LOP3.LUT R115, R17, R0, RZ, 0xc0, !PT ;  /* 0x0000000011737212 */ /* 0x000fe200078ec0ff */
[----:B------:R-:W-:Y:S01]  /*68b0*/  IMAD.MOV.U32 R0, RZ, RZ, R47 ;  /* 0x000000ffff007224 */ /* 0x000fe200078e002f */
[C---:B-1----:R-:W-:Y:S06]  /*68c0*/  HMMA.16816.F32 R24, R8.reuse, R12, R244 ;  /* 0x0000000c0818723c */ /* 0x042fec00000018f4 */
[----:B------:R-:W-:Y:S01]  /*68d0*/  HMMA.16816.F32 R16, R8, R14, R240 ;  /* 0x0000000e0810723c */ /* 0x000fe200000018f0 */
[----:B------:R-:W1:Y:S01]  /*68e0*/  LDSM.16.MT88.4 R12, [R181+0xd000] ;  /* 0x00d00000b50c783b */ /* 0x000e620000004200 */
[----:B------:R-:W-:-:S02]  /*68f0*/  IMAD.MOV.U32 R244, RZ, RZ, R44 ;  /* 0x000000fffff47224 */ /* 0x000fc400078e002c */
[----:B------:R-:W-:Y:S01]  /*6900*/  IMAD.MOV.U32 R245, RZ, RZ, R45 ;  /* 0x000000fffff57224 */ /* 0x000fe200078e002d */
[----:B------:R-:W2:Y:S01]  /*6910*/  LDSM.16.MT88.4 R8, [R182+0xd000] ;  /* 0x00d00000b608783b */ /* 0x000ea20000004200 */
[----:B------:R-:W-:Y:S02]  /*6920*/  IMAD.MOV.U32 R246, RZ, RZ, R36 ;  /* 0x000000fffff67224 */ /* 0x000fe400078e0024 */
[----:B------:R-:W-:Y:S02]  /*6930*/  IMAD.MOV.U32 R240, RZ, RZ, R28 ;  /* 0x000000fffff07224 */ /* 0x000fe400078e001c */
[----:B------:R-:W-:Y:S02]  /*6940*/  IMAD.MOV.U32 R247, RZ, RZ, R46 ;  /* 0x000000fffff77224 */ /* 0x000fe400078e002e */
[----:B------:R-:W-:Y:S02]  /*6950*/  IMAD.MOV.U32 R243, RZ, RZ, R86 ;  /* 0x000000fffff37224 */ /* 0x000fe400078e0056 */
[----:B------:R-:W-:-:S02]  /*6960*/  IMAD.MOV.U32 R242, RZ, RZ, R100 ;  /* 0x000000fffff27224 */ /* 0x000fc400078e0064 */
[----:B------:R-:W-:Y:S01]  /*6970*/  IMAD.MOV.U32 R241, RZ, RZ, R169 ;  /* 0x000000fffff17224 */ /* 0x000fe200078e00a9 */
[C---:B-1----:R-:W-:Y:S06]  /*6980*/  HMMA.16816.F32 R124, R4.reuse, R12, R124 ;  /* 0x0000000c047c723c */ /* 0x042fec000000187c */
[C---:B------:R-:W-:Y:S01]  /*6990*/  HMMA.16816.F32 R28, R4.reuse, R14, R224 ;  /* 0x0000000e041c723c */ /* 0x040fe200000018e0 */
[----:B------:R-:W1:Y:S05]  /*69a0*/  LDSM.16.MT88.4 R12, [R184+0xd000] ;  /* 0x00d00000b80c783b */ /* 0x000e6a0000004200 */
[----:B--2---:R-:W-:Y:S01]  /*69b0*/  HMMA.16816.F32 R36, R4, R8, R212 ;  /* 0x000000080424723c */ /* 0x004fe200000018d4 */
[----:B------:R-:W-:Y:S01]  /*69c0*/  IMAD.MOV.U32 R224, RZ, RZ, R0 ;  /* 0x000000ffffe07224 */ /* 0x000fe200078e0000 */
[----:B------:R-:W-:Y:S01]  /*69d0*/  LOP3.LUT R0, R22, 0xff, RZ, 0xc0, !PT ;  /* 0x000000ff16007812 */ /* 0x000fe200078ec0ff */
[----:B------:R-:W-:-:S02]  /*69e0*/  IMAD.MOV.U32 R227, RZ, RZ, R84 ;  /* 0x000000ffffe37224 */ /* 0x000fc400078e0054 */
[----:B------:R-:W-:Y:S01]  /*69f0*/  IMAD.MOV.U32 R225, RZ, RZ, R85 ;  /* 0x000000ffffe17224 */ /* 0x000fe200078e0055 */
[----:B------:R-:W-:Y:S01]  /*6a00*/  ISETP.LE.U32.AND P6, PT, R0, UR5, PT ;  /* 0x0000000500007c0c */ /* 0x000fe2000bfc3070 */
[----:B------:R-:W-:Y:S01]  /*6a10*/  HMMA.16816.F32 R44, R4, R10, R120 ;  /* 0x0000000a042c723c */ /* 0x000fe20000001878 */
[----:B------:R-:W-:Y:S01]  /*6a20*/  LOP3.LUT R0, R22, 0xffff, RZ, 0xc0, !PT ;  /* 0x0000ffff16007812 */ /* 0x000fe200078ec0ff */
[----:B------:R-:W2:Y:S01]  /*6a30*/  LDSM.16.MT88.4 R8, [R183+0xd000] ;  /* 0x00d00000b708783b */ /* 0x000ea20000004200 */
[----:B------:R-:W-:Y:S02]  /*6a40*/  IMAD.MOV.U32 R212, RZ, RZ, R102 ;  /* 0x000000ffffd47224 */ /* 0x000fe400078e0066 */
[----:B------:R-:W-:Y:S01]  /*6a50*/  SHF.R.U32.HI R0, RZ, 0x8, R0 ;  /* 0x00000008ff007819 */ /* 0x000fe20000011600 */
[----:B------:R-:W-:Y:S01]  /*6a60*/  IMAD.MOV.U32 R213, RZ, RZ, R245 ;  /* 0x000000ffffd57224 */ /* 0x000fe200078e00f5 */
[----:B------:R-:W-:Y:S01]  /*6a70*/  LDSM.16.MT88.4 R120, [R181+0xd800] ;  /* 0x00d80000b578783b */ /* 0x000fe20000004200 */
[----:B------:R-:W-:Y:S01]  /*6a80*/  IMAD.MOV.U32 R245, RZ, RZ, R247 ;  /* 0x000000fffff57224 */ /* 0x000fe200078e00f7 */
[----:B------:R-:W-:Y:S01]  /*6a90*/  LOP3.LUT R0, R0, 0xffff, RZ, 0xc0, !PT ;  /* 0x0000ffff00007812 */ /* 0x000fe200078ec0ff */
[----:B------:R-:W-:-:S02]  /*6aa0*/  IMAD.MOV.U32 R215, RZ, RZ, R165 ;  /* 0x000000ffffd77224 */ /* 0x000fc400078e00a5 */
[----:B------:R-:W-:Y:S01]  /*6ab0*/  IMAD.MOV.U32 R226, RZ, RZ, R177 ;  /* 0x000000ffffe27224 */ /* 0x000fe200078e00b1 */
[----:B------:R-:W-:Y:S01]  /*6ac0*/  ISETP.LE.U32.AND P1, PT, R0, UR5, PT ;  /* 0x0000000500007c0c */ /* 0x000fe2000bf23070 */
[C---:B-1----:R-:W-:Y:S06]  /*6ad0*/  HMMA.16816.F32 R52, R4.reuse, R12, R236 ;  /* 0x0000000c0434723c */ /* 0x042fec00000018ec */
[----:B------:R-:W-:Y:S01]  /*6ae0*/  HMMA.16816.F32 R64, R4, R14, R220 ;  /* 0x0000000e0440723c */ /* 0x000fe200000018dc */
[----:B------:R-:W1:Y:S01]  /*6af0*/  LDSM.16.MT88.4 R12, [R181+0xf000] ;  /* 0x00f00000b50c783b */ /* 0x000e620000004200 */
[----:B------:R-:W-:Y:S01]  /*6b00*/  SHF.R.U32.HI R0, RZ, 0x18, R22 ;  /* 0x00000018ff007819 */ /* 0x000fe20000011616 */
[----:B------:R-:W-:-:S02]  /*6b10*/  @!P6 HADD2 R162, -R144.H0_H0, -RZ.H0_H0 ;  /* 0xa00000ff90a2e230 */ /* 0x000fc40000000900 */
[----:B------:R-:W-:Y:S01]  /*6b20*/  IMAD.MOV.U32 R239, RZ, RZ, R101 ;  /* 0x000000ffffef7224 */ /* 0x000fe200078e0065 */
[----:B------:R-:W-:Y:S01]  /*6b30*/  ISETP.LE.U32.AND P4, PT, R0, UR5, PT ;  /* 0x0000000500007c0c */ /* 0x000fe2000bf83070 */
[----:B------:R-:W-:Y:S01]  /*6b40*/  @!P1 HADD2 R163, -R143.H0_H0, -RZ.H0_H0 ;  /* 0xa00000ff8fa39230 */ /* 0x000fe20000000900 */
[----:B------:R-:W-:Y:S01]  /*6b50*/  SHF.R.U32.HI R0, RZ, 0x10, R22 ;  /* 0x00000010ff007819 */ /* 0x000fe20000011616 */
[C---:B--2---:R-:W-:Y:S01]  /*6b60*/  HMMA.16816.F32 R68, R4.reuse, R8, R204 ;  /* 0x000000080444723c */ /* 0x044fe200000018cc */
[----:B------:R-:W-:Y:S02]  /*6b70*/  IMAD.MOV.U32 R238, RZ, RZ, R103 ;  /* 0x000000ffffee7224 */ /* 0x000fe400078e0067 */
[----:B------:R-:W-:Y:S01]  /*6b80*/  LOP3.LUT R0, R0, 0xff, RZ, 0xc0, !PT ;  /* 0x000000ff00007812 */ /* 0x000fe200078ec0ff */
[----:B------:R-:W-:Y:S01]  /*6b90*/  IMAD.MOV.U32 R236, RZ, RZ, R171 ;  /* 0x000000ffffec7224 */ /* 0x000fe200078e00ab */
[----:B------:R-:W-:Y:S01]  /*6ba0*/  @!P6 PRMT R144, R162, 0x5410, RZ ;  /* 0x00005410a290e816 */ /* 0x000fe200000000ff */
[----:B------:R-:W-:Y:S01]  /*6bb0*/  HMMA.16816.F32 R76, R4, R10, R76 ;  /* 0x0000000a044c723c */ /* 0x000fe2000000184c */
[----:B------:R-:W-:Y:S01]  /*6bc0*/  ISETP.LE.U32.AND P6, PT, R0, UR5, PT ;  /* 0x0000000500007c0c */ /* 0x000fe2000bfc3070 */
[----:B------:R-:W2:Y:S01]  /*6bd0*/  LDSM.16.MT88.4 R8, [R182+0xf000] ;  /* 0x00f00000b608783b */ /* 0x000ea20000004200 */
[----:B------:R-:W-:Y:S01]  /*6be0*/  SHF.R.U32.HI R0, RZ, 0x8, R59 ;  /* 0x00000008ff007819 */ /* 0x000fe2000001163b */
[----:B------:R-:W-:-:S02]  /*6bf0*/  IMAD.MOV.U32 R221, RZ, RZ, R173 ;  /* 0x000000ffffdd7224 */ /* 0x000fc400078e00ad */
[----:B------:R-:W-:Y:S01]  /*6c00*/  IMAD.MOV.U32 R220, RZ, RZ, R172 ;  /* 0x000000ffffdc7224 */ /* 0x000fe200078e00ac */
[----:B------:R-:W-:Y:S01]  /*6c10*/  LOP3.LUT R0, R0, 0xffff, RZ, 0xc0, !PT ;  /* 0x0000ffff00007812 */ /* 0x000fe200078ec0ff */
[----:B------:R-:W-:Y:S01]  /*6c20*/  @!P4 HADD2 R161, -R142.H0_H0, -RZ.H0_H0 ;  /* 0xa00000ff8ea1c230 */ /* 0x000fe20000000900 */
[----:B------:R-:W-:Y:S01]  /*6c30*/  @!P1 PRMT R143, R163, 0x5410, RZ ;  /* 0x00005410a38f9816 */ /* 0x000fe200000000ff */
[----:B------:R-:W-:Y:S01]  /*6c40*/  IMAD.MOV.U32 R237, RZ, RZ, R244 ;  /* 0x000000ffffed7224 */ /* 0x000fe200078e00f4 */
[----:B------:R-:W-:Y:S01]  /*6c50*/  ISETP.LE.U32.AND P1, PT, R0, UR5, PT ;  /* 0x0000000500007c0c */ /* 0x000fe2000bf23070 */
[----:B------:R-:W-:Y:S01]  /*6c60*/  IMAD.MOV.U32 R244, RZ, RZ, R246 ;  /* 0x000000fffff47224 */ /* 0x000fe200078e00f6 */
[----:B------:R-:W-:Y:S01]  /*6c70*/  LOP3.LUT R0, R61, 0xff, RZ, 0xc0, !PT ;  /* 0x000000ff3d007812 */ /* 0x000fe200078ec0ff */
[----:B------:R-:W-:Y:S01]  /*6c80*/  IMAD.MOV.U32 R223, RZ, RZ, R164 ;  /* 0x000000ffffdf7224 */ /* 0x000fe200078e00a4 */
[----:B------:R-:W-:Y:S01]  /*6c90*/  @!P4 PRMT R142, R161, 0x5410, RZ ;  /* 0x00005410a18ec816 */ /* 0x000fe200000000ff */
[----:B------:R-:W-:Y:S01]  /*6ca0*/  IMAD.MOV.U32 R246, RZ, RZ, R166 ;  /* 0x000000fffff67224 */ /* 0x000fe200078e00a6 */
[----:B------:R-:W-:Y:S01]  /*6cb0*/  ISETP.LE.U32.AND P4, PT, R0, UR5, PT ;  /* 0x0000000500007c0c */ /* 0x000fe2000bf83070 */
[----:B------:R-:W-:-:S02]  /*6cc0*/  IMAD.MOV.U32 R247, RZ, RZ, R167 ;  /* 0x000000fffff77224 */ /* 0x000fc400078e00a7 */
[----:B------:R-:W-:Y:S02]  /*6cd0*/  IMAD.MOV.U32 R222, RZ, RZ, R176 ;  /* 0x000000ffffde7224 */ /* 0x000fe400078e00b0 */
[----:B------:R-:W-:Y:S01]  /*6ce0*/  IMAD.MOV.U32 R214, RZ, RZ, R179 ;  /* 0x000000ffffd67224 */ /* 0x000fe200078e00b3 */
[C---:B-1----:R-:W-:Y:S01]  /*6cf0*/  HMMA.16816.F32 R92, R4.reuse, R14, R216 ;  /* 0x0000000e045c723c */ /* 0x042fe200000018d8 */
[----:B------:R1:W3:Y:S04]  /*6d00*/  LDL.LU.S16 R216, [R1+0xc] ;  /* 0x00000c0001d87983 */ /* 0x0002e80000300600 */
[----:B------:R1:W4:Y:S01]  /*6d10*/  LDL.LU.S16 R0, [R1+0x4] ;  /* 0x0000040001007983 */ /* 0x0003220000300600 */
[----:B------:R-:W-:Y:S01]  /*6d20*/  HMMA.16816.F32 R84, R4, R12, R232 ;  /* 0x0000000c0454723c */ /* 0x000fe200000018e8 */
[----:B------:R-:W-:-:S02]  /*6d30*/  IMAD.MOV.U32 R219, RZ, RZ, R243 ;  /* 0x000000ffffdb7224 */ /* 0x000fc400078e00f3 */
[----:B------:R-:W1:Y:S01]  /*6d40*/  LDSM.16.MT88.4 R12, [R184+0xf000] ;  /* 0x00f00000b80c783b */ /* 0x000e620000004200 */
[----:B------:R-:W-:-:S03]  /*6d50*/  IMAD.MOV.U32 R243, RZ, RZ, R174 ;  /* 0x000000fffff37224 */ /* 0x000fc600078e00ae */
[----:B------:R-:W-:Y:S02]  /*6d60*/  IMAD.MOV.U32 R233, RZ, RZ, R170 ;  /* 0x000000ffffe97224 */ /* 0x000fe400078e00aa */
[----:B------:R-:W-:Y:S01]  /*6d70*/  IMAD.MOV.U32 R234, RZ, RZ, R168 ;  /* 0x000000ffffea7224 */ /* 0x000fe200078e00a8 */
[----:B--2---:R-:W-:Y:S01]  /*6d80*/  HMMA.16816.F32 R100, R4, R10, R108 ;  /* 0x0000000a0464723c */ /* 0x004fe2000000186c */
[----:B------:R-:W-:Y:S02]  /*6d90*/  IMAD.MOV.U32 R235, RZ, RZ, R175 ;  /* 0x000000ffffeb7224 */ /* 0x000fe400078e00af */
[----:B------:R-:W-:-:S03]  /*6da0*/  IMAD.MOV.U32 R232, RZ, RZ, R178 ;  /* 0x000000ffffe87224 */ /* 0x000fc600078e00b2 */
[C---:B-1----:R-:W-:Y:S06]  /*6db0*/  HMMA.16816.F32 R108, R4.reuse, R12, R228 ;  /* 0x0000000c046c723c */ /* 0x042fec00000018e4 */
[C---:B------:R-:W-:Y:S01]  /*6dc0*/  HMMA.16816.F32 R128, R4.reuse, R14, R128 ;  /* 0x0000000e0480723c */ /* 0x040fe20000001880 */
[----:B------:R-:W1:Y:S05]  /*6dd0*/  LDSM.16.MT88.4 R12, [R181+0x11000] ;  /* 0x01100000b50c783b */ /* 0x000e6a0000004200 */
[C---:B-1----:R-:W-:Y:S06]  /*6de0*/  HMMA.16816.F32 R168, R4.reuse, R12, R104 ;  /* 0x0000000c04a8723c */ /* 0x042fec0000001868 */
[----:B------:R-:W-:Y:S01]  /*6df0*/  HMMA.16816.F32 R96, R4, R8, R96 ;  /* 0x000000080460723c */ /* 0x000fe20000001860 */
[----:B------:R-:W-:Y:S01]  /*6e00*/  LDSM.16.MT88.4 R8, [R183+0xf000] ;  /* 0x00f00000b708783b */ /* 0x000fe20000004200 */
[----:B----4-:R-:W-:-:S04]  /*6e10*/  @!P5 HADD2 R0, -R140.H0_H0, -RZ.H0_H0 ;  /* 0xa00000ff8c00d230 */ /* 0x010fc80000000900 */
[C---:B------:R-:W-:Y:S01]  /*6e20*/  HMMA.16816.F32 R208, R4.reuse, R14, R208 ;  /* 0x0000000e04d0723c */ /* 0x040fe200000018d0 */
[----:B------:R-:W1:Y:S01]  /*6e30*/  LDSM.16.MT88.4 R12, [R184+0x11000] ;  /* 0x01100000b80c783b */ /* 0x000e620000004200 */
[----:B------:R-:W-:Y:S02]  /*6e40*/  IMAD.MOV.U32 R218, RZ, RZ, R219 ;  /* 0x000000ffffda7224 */ /* 0x000fe400078e00db */
[----:B---3--:R-:W-:Y:S01]  /*6e50*/  @!P6 HADD2 R216, -R141.H0_H0, -RZ.H0_H0 ;  /* 0xa00000ff8dd8e230 */ /* 0x008fe20000000900 */
[----:B------:R-:W-:Y:S01]  /*6e60*/  UIMAD.WIDE UR34, UR34, 0x2, URZ ;  /* 0x00000002222278a5 */ /* 0x000fe2000f8e023f */
[----:B------:R-:W-:Y:S01]  /*6e70*/  LDSM.16.MT88.4 R104, [R182+0x11800] ;  /* 0x01180000b668783b */ /* 0x000fe20000004200 */
[C---:B-1----:R-:W-:Y:S06]  /*6e80*/  HMMA.16816.F32 R172, R4.reuse, R12, R48 ;  /* 0x0000000c04ac723c */ /* 0x042fec0000001830 */
[C---:B------:R-:W-:Y:S06]  /*6e90*/  HMMA.16816.F32 R132, R4.reuse, R8, R132 ;  /* 0x000000080484723c */ /* 0x040fec0000001884 */
[----:B------:R-:W-:Y:S01]  /*6ea0*/  HMMA.16816.F32 R164, R4, R10, R88 ;  /* 0x0000000a04a4723c */ /* 0x000fe20000001858 */
[----:B------:R-:W-:Y:S01]  /*6eb0*/  LDSM.16.MT88.4 R8, [R182+0x11000] ;  /* 0x01100000b608783b */ /* 0x000fe20000004200 */
[----:B------:R-:W-:-:S03]  /*6ec0*/  IMAD.MOV.U32 R219, RZ, RZ, R232 ;  /* 0x000000ffffdb7224 */ /* 0x000fc600078e00e8 */
[----:B------:R-:W-:Y:S01]  /*6ed0*/  LDSM.16.MT88.4 R48, [R184+0xd800] ;  /* 0x00d80000b830783b */ /* 0x000fe20000004200 */
[----:B------:R-:W-:Y:S03]  /*6ee0*/  HMMA.16816.F32 R12, R4, R14, R40 ;  /* 0x0000000e040c723c */ /* 0x000fe60000001828 */
[----:B------:R-:W1:Y:S03]  /*6ef0*/  LDSM.16.MT88.4 R40, [R182+0xd800] ;  /* 0x00d80000b628783b */ /* 0x000e660000004200 */
[C---:B------:R-:W-:Y:S01]  /*6f00*/  HMMA.16816.F32 R124, R112.reuse, R120, R124 ;  /* 0x00000078707c723c */ /* 0x040fe2000000187c */
[----:B------:R-:W-:Y:S05]  /*6f10*/  LDSM.16.MT88.4 R88, [R183+0xf800] ;  /* 0x00f80000b758783b */ /* 0x000fea0000004200 */
[C---:B-1----:R-:W-:Y:S06]  /*6f20*/  HMMA.16816.F32 R36, R112.reuse, R40, R36 ;  /* 0x000000287024723c */ /* 0x042fec0000001824 */
[----:B------:R-:W-:Y:S07]  /*6f30*/  HMMA.16816.F32 R40, R112, R42, R44 ;  /* 0x0000002a7028723c */ /* 0x000fee000000182c */
[----:B------:R-:W-:-:S02]  /*6f40*/  PRMT R46, R0, 0x7610, R46 ;  /* 0x00007610002e7816 */ /* 0x000fc4000000002e */
[----:B------:R1:W2:Y:S01]  /*6f50*/  LDL.LU.S16 R0, [R1+0x10] ;  /* 0x0000100001007983 */ /* 0x0002a20000300600 */
[C---:B------:R-:W-:Y:S06]  /*6f60*/  HMMA.16816.F32 R204, R4.reuse, R8, R80 ;  /* 0x0000000804cc723c */ /* 0x040fec0000001850 */
[----:B------:R-:W-:Y:S01]  /*6f70*/  HMMA.16816.F32 R176, R4, R10, R72 ;  /* 0x0000000a04b0723c */ /* 0x000fe20000001848 */
[----:B------:R-:W3:Y:S01]  /*6f80*/  LDSM.16.MT88.4 R8, [R183+0x11000] ;  /* 0x01100000b708783b */ /* 0x000ee20000004200 */
[----:B------:R-:W-:Y:S02]  /*6f90*/  IMAD.MOV.U32 R232, RZ, RZ, R233 ;  /* 0x000000ffffe87224 */ /* 0x000fe400078e00e9 */
[----:B------:R-:W-:Y:S01]  /*6fa0*/  IMAD.MOV.U32 R233, RZ, RZ, R235 ;  /* 0x000000ffffe97224 */ /* 0x000fe200078e00eb */
[----:B------:R-:W-:Y:S01]  /*6fb0*/  @!P5 PRMT R140, R46, 0x5410, RZ ;  /* 0x000054102e8cd816 */ /* 0x000fe200000000ff */
[----:B------:R-:W-:Y:S01]  /*6fc0*/  IMAD.MOV.U32 R235, RZ, RZ, R221 ;  /* 0x000000ffffeb7224 */ /* 0x000fe200078e00dd */
[----:B------:R1:W4:Y:S01]  /*6fd0*/  LDL.LU.S16 R46, [R1+0x14] ;  /* 0x00001400012e7983 */ /* 0x0003220000300600 */
[----:B------:R-:W-:-:S02]  /*6fe0*/  IMAD.MOV.U32 R221, RZ, RZ, R223 ;  /* 0x000000ffffdd7224 */ /* 0x000fc400078e00df */
[----:B------:R-:W-:Y:S01]  /*6ff0*/  IMAD.MOV.U32 R223, RZ, RZ, R237 ;  /* 0x000000ffffdf7224 */ /* 0x000fe200078e00ed */
[----:B------:R-:W-:Y:S01]  /*7000*/  PRMT R47, R216, 0x7610, R47 ;  /* 0x00007610d82f7816 */ /* 0x000fe2000000002f */
[----:B------:R-:W-:Y:S01]  /*7010*/  IMAD.MOV.U32 R237, RZ, RZ, R2 ;  /* 0x000000ffffed7224 */ /* 0x000fe200078e0002 */
[----:B------:R-:W-:Y:S01]  /*7020*/  HMMA.16816.F32 R120, R112, R122, R28 ;  /* 0x0000007a7078723c */ /* 0x000fe2000000181c */
[----:B------:R-:W-:Y:S04]  /*7030*/  LDSM.16.MT88.4 R72, [R182+0xf800] ;  /* 0x00f80000b648783b */ /* 0x000fe80000004200 */
[----:B------:R-:W-:Y:S01]  /*7040*/  LDSM.16.MT88.4 R80, [R184+0xf800] ;  /* 0x00f80000b850783b */ /* 0x000fe20000004200 */
[C---:B---3--:R-:W-:Y:S06]  /*7050*/  HMMA.16816.F32 R24, R4.reuse, R8, R24 ;  /* 0x000000080418723c */ /* 0x048fec0000001818 */
[----:B------:R-:W-:Y:S07]  /*7060*/  HMMA.16816.F32 R16, R4, R10, R16 ;  /* 0x0000000a0410723c */ /* 0x000fee0000001810 */
[----:B------:R-:W-:-:S04]  /*7070*/  IMAD.WIDE.U32 R4, R62, -0x2daee0ad, RZ ;  /* 0xd2511f533e047825 */ /* 0x000fc800078e00ff */
[----:B--2---:R-:W-:-:S05]  /*7080*/  @!P1 HADD2 R0, -R139.H0_H0, -RZ.H0_H0 ;  /* 0xa00000ff8b009230 */ /* 0x004fca0000000900 */
[----:B------:R-:W-:Y:S02]  /*7090*/  PRMT R6, R0, 0x7610, R6 ;  /* 0x0000761000067816 */ /* 0x000fe40000000006 */
[----:B------:R-:W-:Y:S02]  /*70a0*/  LOP3.LUT R0, R5, UR28, R56, 0x96, !PT ;  /* 0x0000001c05007c12 */ /* 0x000fe4000f8e9638 */
[----:B------:R-:W-:Y:S01]  /*70b0*/  @!P1 PRMT R139, R6, 0x5410, RZ ;  /* 0x00005410068b9816 */ /* 0x000fe200000000ff */
[----:B------:R-:W2:Y:S01]  /*70c0*/  LDSM.16.MT88.4 R56, [R183+0xd800] ;  /* 0x00d80000b738783b */ /* 0x000ea20000004200 */
[----:B------:R-:W-:-:S04]  /*70d0*/  SHF.R.U32.HI R2, RZ, 0x18, R0 ;  /* 0x00000018ff027819 */ /* 0x000fc80000011600 */
[----:B------:R-:W-:Y:S02]  /*70e0*/  ISETP.LE.U32.AND P5, PT, R2, UR5, PT ;  /* 0x0000000502007c0c */ /* 0x000fe4000bfa3070 */
[----:B------:R1:W3:Y:S01]  /*70f0*/  LDL.LU.S16 R2, [R1+0x18] ;  /* 0x0000180001027983 */ /* 0x0002e20000300600 */
[----:B------:R-:W-:Y:S01]  /*7100*/  LOP3.LUT R6, R0, 0xff, RZ, 0xc0, !PT ;  /* 0x000000ff00067812 */ /* 0x000fe200078ec0ff */
[----:B----4-:R-:W-:Y:S01]  /*7110*/  @!P2 HADD2 R46, -R138.H0_H0, -RZ.H0_H0 ;  /* 0xa00000ff8a2ea230 */ /* 0x010fe20000000900 */
[----:B------:R-:W-:Y:S02]  /*7120*/  @!P6 PRMT R141, R47, 0x5410, RZ ;  /* 0x000054102f8de816 */ /* 0x000fe400000000ff */
[----:B------:R-:W-:Y:S02]  /*7130*/  ISETP.LE.U32.AND P6, PT, R6, UR5, PT ;  /* 0x0000000506007c0c */ /* 0x000fe4000bfc3070 */
[----:B------:R-:W-:-:S04]  /*7140*/  PRMT R45, R46, 0x7610, R45 ;  /* 0x000076102e2d7816 */ /* 0x000fc8000000002d */
[----:B------:R-:W-:Y:S01]  /*7150*/  @!P2 PRMT R138, R45, 0x5410, RZ ;  /* 0x000054102d8aa816 */ /* 0x000fe200000000ff */
[----:B---3--:R-:W-:-:S05]  /*7160*/  @!P4 HADD2 R2, -R137.H0_H0, -RZ.H0_H0 ;  /* 0xa00000ff8902c230 */ /* 0x008fca0000000900 */
[----:B------:R-:W-:Y:S02]  /*7170*/  PRMT R44, R2, 0x7610, R44 ;  /* 0x00007610022c7816 */ /* 0x000fe4000000002c */
[----:B------:R-:W-:Y:S02]  /*7180*/  LOP3.LUT R2, R0, 0xffff, RZ, 0xc0, !PT ;  /* 0x0000ffff00027812 */ /* 0x000fe400078ec0ff */
[----:B------:R-:W-:Y:S02]  /*7190*/  SHF.R.U32.HI R0, RZ, 0x10, R0 ;  /* 0x00000010ff007819 */ /* 0x000fe40000011600 */
[----:B------:R-:W-:Y:S02]  /*71a0*/  SHF.R.U32.HI R6, RZ, 0x8, R2 ;  /* 0x00000008ff067819 */ /* 0x000fe40000011602 */
[----:B------:R-:W-:Y:S02]  /*71b0*/  LOP3.LUT R2, R0, 0xff, RZ, 0xc0, !PT ;  /* 0x000000ff00027812 */ /* 0x000fe400078ec0ff */
[----:B------:R-:W-:-:S04]  /*71c0*/  LOP3.LUT R0, R6, 0xffff, RZ, 0xc0, !PT ;  /* 0x0000ffff06007812 */ /* 0x000fc800078ec0ff */
[----:B------:R-:W-:Y:S02]  /*71d0*/  ISETP.LE.U32.AND P2, PT, R0, UR5, PT ;  /* 0x0000000500007c0c */ /* 0x000fe4000bf43070 */
[----:B------:R1:W3:Y:S01]  /*71e0*/  LDL.LU.S16 R0, [R1+0x20] ;  /* 0x0000200001007983 */ /* 0x0002e20000300600 */
[----:B------:R-:W-:Y:S02]  /*71f0*/  ISETP.LE.U32.AND P1, PT, R2, UR5, PT ;  /* 0x0000000502007c0c */ /* 0x000fe4000bf23070 */
[----:B------:R-:W-:Y:S02]  /*7200*/  @!P4 PRMT R137, R44, 0x5410, RZ ;  /* 0x000054102c89c816 */ /* 0x000fe400000000ff */
[----:B------:R-:W-:Y:S01]  /*7210*/  HMMA.16816.F32 R44, R112, R48, R52 ;  /* 0x00000030702c723c */ /* 0x000fe20000001834 */
[----:B---3--:R-:W-:-:S05]  /*7220*/  @!P6 HADD2 R0, -R136.H0_H0, -RZ.H0_H0 ;  /* 0xa00000ff8800e230 */ /* 0x008fca0000000900 */
[----:B------:R-:W-:-:S04]  /*7230*/  PRMT R2, R0, 0x7610, R2 ;  /* 0x0000761000027816 */ /* 0x000fc80000000002 */
[----:B------:R-:W-:Y:S02]  /*7240*/  @!P6 PRMT R136, R2, 0x5410, RZ ;  /* 0x000054100288e816 */ /* 0x000fe400000000ff */
[----:B------:R1:W3:Y:S04]  /*7250*/  LDL.LU.S16 R2, [R1+0x28] ;  /* 0x0000280001027983 */ /* 0x0002e80000300600 */
[----:B------:R1:W4:Y:S01]  /*7260*/  LDL.LU.S16 R54, [R1+0x2c] ;  /* 0x00002c0001367983 */ /* 0x0003220000300600 */
[----:B------:R-:W-:-:S04]  /*7270*/  LOP3.LUT R0, R35, 0xff, RZ, 0xc0, !PT ;  /* 0x000000ff23007812 */ /* 0x000fc800078ec0ff */
[----:B------:R-:W-:Y:S02]  /*7280*/  ISETP.LE.U32.AND P4, PT, R0, UR5, PT ;  /* 0x0000000500007c0c */ /* 0x000fe4000bf83070 */
[----:B------:R-:W-:Y:S01]  /*7290*/  SHF.R.U32.HI R0, RZ, 0x18, R35 ;  /* 0x00000018ff007819 */ /* 0x000fe20000011623 */
[----:B----4-:R-:W-:-:S05]  /*72a0*/  @!P5 HADD2 R54, -R34.H0_H0, -RZ.H0_H0 ;  /* 0xa00000ff2236d230 */ /* 0x010fca0000000900 */
[----:B------:R-:W-:Y:S02]  /*72b0*/  PRMT R48, R54, 0x7610, R48 ;  /* 0x0000761036307816 */ /* 0x000fe40000000030 */
[----:B------:R1:W4:Y:S01]  /*72c0*/  LDL.LU.S16 R54, [R1+0x38] ;  /* 0x0000380001367983 */ /* 0x0003220000300600 */
[----:B---3--:R-:W-:Y:S01]  /*72d0*/  @!P2 HADD2 R2, -R117.H0_H0, -RZ.H0_H0 ;  /* 0xa00000ff7502a230 */ /* 0x008fe20000000900 */
[----:B------:R-:W-:Y:S02]  /*72e0*/  ISETP.LE.U32.AND P6, PT, R0, UR5, PT ;  /* 0x0000000500007c0c */ /* 0x000fe4000bfc3070 */
[----:B------:R-:W-:Y:S02]  /*72f0*/  LOP3.LUT R0, R35, 0xffff, RZ, 0xc0, !PT ;  /* 0x0000ffff23007812 */ /* 0x000fe400078ec0ff */
[----:B------:R-:W-:Y:S02]  /*7300*/  PRMT R49, R2, 0x7610, R49 ;  /* 0x0000761002317816 */ /* 0x000fe40000000031 */
[----:B------:R-:W-:-:S02]  /*7310*/  SHF.R.U32.HI R2, RZ, 0x10, R35 ;  /* 0x00000010ff027819 */ /* 0x000fc40000011623 */
[----:B------:R-:W-:Y:S02]  /*7320*/  SHF.R.U32.HI R0, RZ, 0x8, R0 ;  /* 0x00000008ff007819 */ /* 0x000fe40000011600 */
[----:B------:R-:W-:Y:S02]  /*7330*/  LOP3.LUT R2, R2, 0xff, RZ, 0xc0, !PT ;  /* 0x000000ff02027812 */ /* 0x000fe400078ec0ff */
[----:B------:R-:W-:Y:S02]  /*7340*/  @!P2 PRMT R117, R49, 0x5410, RZ ;  /* 0x000054103175a816 */ /* 0x000fe400000000ff */
[----:B------:R-:W-:Y:S02]  /*7350*/  LOP3.LUT R0, R0, 0xffff, RZ, 0xc0, !PT ;  /* 0x0000ffff00007812 */ /* 0x000fe400078ec0ff */
[----:B------:R-:W-:Y:S02]  /*7360*/  ISETP.LE.U32.AND P2, PT, R2, UR5, PT ;  /* 0x0000000502007c0c */ /* 0x000fe4000bf43070 */
[----:B------:R-:W-:-:S02]  /*7370*/  LOP3.LUT R2, R60, 0xffff, RZ, 0xc0, !PT ;  /* 0x0000ffff3c027812 */ /* 0x000fc400078ec0ff */
[----:B------:R-:W-:Y:S02]  /*7380*/  @!P5 PRMT R34, R48, 0x5410, RZ ;  /* 0x000054103022d816 */ /* 0x000fe400000000ff */
[----:B------:R-:W-:Y:S02]  /*7390*/  ISETP.LE.U32.AND P5, PT, R0, UR5, PT ;  /* 0x0000000500007c0c */ /* 0x000fe4000bfa3070 */
[----:B------:R-:W-:-:S04]  /*73a0*/  SHF.R.U32.HI R0, RZ, 0x8, R2 ;  /* 0x00000008ff007819 */ /* 0x000fc80000011602 */
[----:B------:R-:W-:Y:S01]  /*73b0*/  LOP3.LUT R0, R0, 0xffff, RZ, 0xc0, !PT ;  /* 0x0000ffff00007812 */ /* 0x000fe200078ec0ff */
[----:B----4-:R-:W-:-:S05]  /*73c0*/  @!P1 HADD2 R54, -R33.H0_H0, -RZ.H0_H0 ;  /* 0xa00000ff21369230 */ /* 0x010fca0000000900 */
[----:B------:R-:W-:Y:S02]  /*73d0*/  PRMT R53, R54, 0x7610, R53 ;  /* 0x0000761036357816 */ /* 0x000fe40000000035 */
[----:B------:R1:W3:Y:S02]  /*73e0*/  LDL.LU.S16 R54, [R1+0x3c] ;  /* 0x00003c0001367983 */ /* 0x0002e40000300600 */
[----:B------:R-:W-:Y:S02]  /*73f0*/  @!P1 PRMT R33, R53, 0x5410, RZ ;  /* 0x0000541035219816 */ /* 0x000fe400000000ff */
[----:B------:R-:W-:Y:S02]  /*7400*/  ISETP.LE.U32.AND P1, PT, R0, UR5, PT ;  /* 0x0000000500007c0c */ /* 0x000fe4000bf23070 */
[----:B------:R1:W4:Y:S01]  /*7410*/  LDL.LU.S16 R0, [R1+0x40] ;  /* 0x0000400001007983 */ /* 0x0003220000300600 */
[----:B---3--:R-:W-:Y:S02]  /*7420*/  @!P4 HADD2 R54, -R152.H0_H0, -RZ.H0_H0 ;  /* 0xa00000ff9836c230 */ /* 0x008fe40000000900 */
[----:B----4-:R-:W-:-:S03]  /*7430*/  @!P5 HADD2 R0, -R151.H0_H0, -RZ.H0_H0 ;  /* 0xa00000ff9700d230 */ /* 0x010fc60000000900 */
[----:B------:R-:W-:Y:S02]  /*7440*/  PRMT R52, R54, 0x7610, R52 ;  /* 0x0000761036347816 */ /* 0x000fe40000000034 */
[----:B------:R-:W-:Y:S02]  /*7450*/  PRMT R2, R0, 0x7610, R2 ;  /* 0x0000761000027816 */ /* 0x000fe40000000002 */
[----:B------:R-:W-:Y:S02]  /*7460*/  LOP3.LUT R0, R60, 0xff, RZ, 0xc0, !PT ;  /* 0x000000ff3c007812 */ /* 0x000fe400078ec0ff */
[----:B------:R-:W-:Y:S02]  /*7470*/  @!P4 PRMT R152, R52, 0x5410, RZ ;  /* 0x000054103498c816 */ /* 0x000fe400000000ff */
[----:B------:R-:W-:Y:S02]  /*7480*/  ISETP.LE.U32.AND P4, PT, R0, UR5, PT ;  /* 0x0000000500007c0c */ /* 0x000fe4000bf83070 */
[----:B------:R1:W3:Y:S02]  /*7490*/  LDL.LU.S16 R0, [R1+0x44] ;  /* 0x0000440001007983 */ /* 0x0002e40000300600 */
[----:B---3--:R-:W-:-:S05]  /*74a0*/  @!P2 HADD2 R0, -R150.H0_H0, -RZ.H0_H0 ;  /* 0xa00000ff9600a230 */ /* 0x008fca0000000900 */
[----:B------:R-:W-:-:S04]  /*74b0*/  PRMT R35, R0, 0x7610, R35 ;  /* 0x0000761000237816 */ /* 0x000fc80000000023 */
[----:B------:R-:W-:Y:S02]  /*74c0*/  @!P2 PRMT R150, R35, 0x5410, RZ ;  /* 0x000054102396a816 */ /* 0x000fe400000000ff */
[----:B------:R1:W3:Y:S02]  /*74d0*/  LDL.LU.S16 R35, [R1+0x4c] ;  /* 0x00004c0001237983 */ /* 0x0002e40000300600 */
[----:B---3--:R-:W-:-:S05]  /*74e0*/  @!P6 HADD2 R35, -R149.H0_H0, -RZ.H0_H0 ;  /* 0xa00000ff9523e230 */ /* 0x008fca0000000900 */
[----:B------:R-:W-:Y:S02]  /*74f0*/  PRMT R31, R35, 0x7610, R31 ;  /* 0x00007610231f7816 */ /* 0x000fe4000000001f */
[----:B------:R1:W3:Y:S01]  /*7500*/  LDL.LU.S16 R35, [R1+0x48] ;  /* 0x0000480001237983 */ /* 0x0002e20000300600 */
[----:B------:R-:W-:Y:S02]  /*7510*/  @!P5 PRMT R151, R2, 0x5410, RZ ;  /* 0x000054100297d816 */ /* 0x000fe400000000ff */
[--C-:B------:R-:W-:Y:S02]  /*7520*/  SHF.R.U32.HI R0, RZ, 0x18, R60.reuse ;  /* 0x00000018ff007819 */ /* 0x100fe4000001163c */
[----:B------:R-:W-:Y:S02]  /*7530*/  SHF.R.U32.HI R2, RZ, 0x10, R60 ;  /* 0x00000010ff027819 */ /* 0x000fe4000001163c */
[----:B------:R-:W-:Y:S02]  /*7540*/  ISETP.LE.U32.AND P5, PT, R0, UR5, PT ;  /* 0x0000000500007c0c */ /* 0x000fe4000bfa3070 */
[----:B------:R-:W-:-:S04]  /*7550*/  LOP3.LUT R0, R2, 0xff, RZ, 0xc0, !PT ;  /* 0x000000ff02007812 */ /* 0x000fc800078ec0ff */
[----:B------:R-:W-:Y:S01]  /*7560*/  ISETP.LE.U32.AND P2, PT, R0, UR5, PT ;  /* 0x0000000500007c0c */ /* 0x000fe2000bf43070 */
[----:B---3--:R-:W-:-:S05]  /*7570*/  @!P4 HADD2 R35, -R153.H0_H0, -RZ.H0_H0 ;  /* 0xa00000ff9923c230 */ /* 0x008fca0000000900 */
[----:B------:R-:W-:Y:S02]  /*7580*/  PRMT R0, R35, 0x7610, R0 ;  /* 0x0000761023007816 */ /* 0x000fe40000000000 */
        /* <DEDUP_REMOVED lines=9> */
[----:B------:R-:W-:Y:S02]  /*7620*/  @!P4 PRMT R153, R0, 0x5410, RZ ;  /* 0x000054100099c816 */ /* 0x000fe400000000ff */
[----:B------:R-:W-:Y:S01]  /*7630*/  SHF.R.U32.HI R0, RZ, 0x8, R63 ;  /* 0x00000008ff007819 */ /* 0x000fe2000001163f */
[----:B---3--:R-:W-:-:S05]  /*7640*/  @!P5 HADD2 R7, -R157.H0_H0, -RZ.H0_H0 ;  /* 0xa00000ff9d07d230 */ /* 0x008fca0000000900 */
[----:B------:R-:W-:-:S04]  /*7650*/  PRMT R2, R7, 0x7610, R2 ;  /* 0x0000761007027816 */ /* 0x000fc80000000002 */
[----:B------:R-:W-:Y:S02]  /*7660*/  @!P5 PRMT R157, R2, 0x5410, RZ ;  /* 0x00005410029dd816 */ /* 0x000fe400000000ff */
[----:B------:R1:W3:Y:S04]  /*7670*/  LDL.LU.S16 R2, [R1+0x74] ;  /* 0x0000740001027983 */ /* 0x0002e80000300600 */
[----:B------:R1:W4:Y:S01]  /*7680*/  LDL.LU.S16 R31, [R1+0x78] ;  /* 0x00007800011f7983 */ /* 0x0003220000300600 */
[----:B------:R-:W-:Y:S02]  /*7690*/  ISETP.LE.U32.AND P4, PT, R248, UR5, PT ;  /* 0x00000005f8007c0c */ /* 0x000fe4000bf83070 */
[----:B------:R-:W-:-:S04]  /*76a0*/  LOP3.LUT R0, R0, 0xffff, RZ, 0xc0, !PT ;  /* 0x0000ffff00007812 */ /* 0x000fc800078ec0ff */
[----:B------:R-:W-:Y:S02]  /*76b0*/  ISETP.LE.U32.AND P1, PT, R0, UR5, PT ;  /* 0x0000000500007c0c */ /* 0x000fe4000bf23070 */
[----:B------:R-:W-:-:S04]  /*76c0*/  LOP3.LUT R0, R250, 0xff, RZ, 0xc0, !PT ;  /* 0x000000fffa007812 */ /* 0x000fc800078ec0ff */
[----:B------:R-:W-:Y:S02]  /*76d0*/  ISETP.LE.U32.AND P5, PT, R0, UR5, PT ;  /* 0x0000000500007c0c */ /* 0x000fe4000bfa3070 */
[----:B------:R-:W-:-:S04]  /*76e0*/  SHF.R.U32.HI R0, RZ, 0x8, R252 ;  /* 0x00000008ff007819 */ /* 0x000fc800000116fc */
[----:B------:R-:W-:Y:S01]  /*76f0*/  LOP3.LUT R0, R0, 0xffff, RZ, 0xc0, !PT ;  /* 0x0000ffff00007812 */ /* 0x000fe200078ec0ff */
[----:B---3--:R-:W-:Y:S02]  /*7700*/  @!P4 HADD2 R2, -R158.H0_H0, -RZ.H0_H0 ;  /* 0xa00000ff9e02c230 */ /* 0x008fe40000000900 */
[----:B----4-:R-:W-:-:S03]  /*7710*/  @!P1 HADD2 R31, -R156.H0_H0, -RZ.H0_H0 ;  /* 0xa00000ff9c1f9230 */ /* 0x010fc60000000900 */
[----:B------:R-:W-:-:S04]  /*7720*/  PRMT R30, R2, 0x7610, R30 ;  /* 0x00007610021e7816 */ /* 0x000fc8000000001e */
[----:B------:R-:W-:Y:S02]  /*7730*/  @!P4 PRMT R158, R30, 0x5410, RZ ;  /* 0x000054101e9ec816 */ /* 0x000fe400000000ff */
[----:B------:R-:W-:Y:S01]  /*7740*/  PRMT R29, R31, 0x7610, R29 ;  /* 0x000076101f1d7816 */ /* 0x000fe2000000001d */
[----:B------:R1:W3:Y:S01]  /*7750*/  LDL.LU.S16 R30, [R1+0x7c] ;  /* 0x00007c00011e7983 */ /* 0x0002e20000300600 */
[----:B------:R-:W-:Y:S02]  /*7760*/  ISETP.LE.U32.AND P4, PT, R0, UR5, PT ;  /* 0x0000000500007c0c */ /* 0x000fe4000bf83070 */
[----:B------:R-:W-:Y:S02]  /*7770*/  LOP3.LUT R0, R218, 0xff, RZ, 0xc0, !PT ;  /* 0x000000ffda007812 */ /* 0x000fe400078ec0ff */
[----:B------:R-:W-:Y:S02]  /*7780*/  @!P1 PRMT R156, R29, 0x5410, RZ ;  /* 0x000054101d9c9816 */ /* 0x000fe400000000ff */
[----:B------:R1:W4:Y:S01]  /*7790*/  LDL.LU.S16 R29, [R1+0x80] ;  /* 0x00008000011d7983 */ /* 0x0003220000300600 */
[----:B------:R-:W-:-:S03]  /*77a0*/  ISETP.LE.U32.AND P1, PT, R0, UR5, PT ;  /* 0x0000000500007c0c */ /* 0x000fc6000bf23070 */
[----:B------:R1:W2:Y:S01]  /*77b0*/  LDL.LU.S16 R0, [R1+0x84] ;  /* 0x0000840001007983 */ /* 0x0002a20000300600 */
[----:B------:R-:W-:Y:S02]  /*77c0*/  @!P2 PRMT R154, R6, 0x5410, RZ ;  /* 0x00005410069aa816 */ /* 0x000fe400000000ff */
[----:B------:R-:W-:Y:S02]  /*77d0*/  ISETP.LE.U32.AND P2, PT, R249, UR5, PT ;  /* 0x00000005f9007c0c */ /* 0x000fe4000bf43070 */
[----:B------:R-:W-:Y:S02]  /*77e0*/  LOP3.LUT R7, R4, 0xffff, RZ, 0xc0, !PT ;  /* 0x0000ffff04077812 */ /* 0x000fe400078ec0ff */
[--C-:B------:R-:W-:Y:S02]  /*77f0*/  SHF.R.U32.HI R5, RZ, 0x10, R4.reuse ;  /* 0x00000010ff057819 */ /* 0x100fe40000011604 */
[----:B------:R-:W-:-:S07]  /*7800*/  SHF.R.U32.HI R2, RZ, 0x18, R4 ;  /* 0x00000018ff027819 */ /* 0x000fce0000011604 */
[----:B----4-:R-:W-:Y:S02]  /*7810*/  @!P2 HADD2 R29, -R159.H0_H0, -RZ.H0_H0 ;  /* 0xa00000ff9f1da230 */ /* 0x010fe40000000900 */
[----:B--2---:R-:W-:-:S03]  /*7820*/  @!P3 HADD2 R0, -R148.H0_H0, -RZ.H0_H0 ;  /* 0xa00000ff9400b230 */ /* 0x004fc60000000900 */
[----:B------:R-:W-:Y:S02]  /*7830*/  PRMT R10, R29, 0x7610, R10 ;  /* 0x000076101d0a7816 */ /* 0x000fe4000000000a */
[----:B------:R-:W-:Y:S02]  /*7840*/  PRMT R9, R0, 0x7610, R9 ;  /* 0x0000761000097816 */ /* 0x000fe40000000009 */
[----:B------:R-:W-:Y:S02]  /*7850*/  LOP3.LUT R0, R5, 0xff, RZ, 0xc0, !PT ;  /* 0x000000ff05007812 */ /* 0x000fe400078ec0ff */
[----:B------:R-:W-:Y:S02]  /*7860*/  @!P2 PRMT R159, R10, 0x5410, RZ ;  /* 0x000054100a9fa816 */ /* 0x000fe400000000ff */
[----:B------:R-:W-:Y:S02]  /*7870*/  @!P3 PRMT R148, R9, 0x5410, RZ ;  /* 0x000054100994b816 */ /* 0x000fe400000000ff */
[----:B------:R-:W-:-:S02]  /*7880*/  ISETP.LE.U32.AND P2, PT, R2, UR5, PT ;  /* 0x0000000502007c0c */ /* 0x000fc4000bf43070 */
[----:B------:R-:W-:Y:S01]  /*7890*/  ISETP.LE.U32.AND P3, PT, R0, UR5, PT ;  /* 0x0000000500007c0c */ /* 0x000fe2000bf63070 */
[----:B------:R1:W2:Y:S01]  /*78a0*/  LDL.LU.S16 R2, [R1+0x88] ;  /* 0x0000880001027983 */ /* 0x0002a20000300600 */
[----:B------:R-:W-:-:S03]  /*78b0*/  SHF.R.U32.HI R0, RZ, 0x8, R7 ;  /* 0x00000008ff007819 */ /* 0x000fc60000011607 */
[----:B------:R1:W4:Y:S01]  /*78c0*/  LDL.LU.S16 R7, [R1+0x8c] ;  /* 0x00008c0001077983 */ /* 0x0003220000300600 */
[----:B---3--:R-:W-:Y:S01]  /*78d0*/  @!P5 HADD2 R30, -R160.H0_H0, -RZ.H0_H0 ;  /* 0xa00000ffa01ed230 */ /* 0x008fe20000000900 */
[----:B------:R-:W-:-:S04]  /*78e0*/  LOP3.LUT R6, R4, 0xff, RZ, 0xc0, !PT ;  /* 0x000000ff04067812 */ /* 0x000fc800078ec0ff */
[----:B------:R-:W-:Y:S01]  /*78f0*/  PRMT R11, R30, 0x7610, R11 ;  /* 0x000076101e0b7816 */ /* 0x000fe2000000000b */
[----:B----4-:R-:W-:-:S05]  /*7900*/  @!P1 HADD2 R7, -R146.H0_H0, -RZ.H0_H0 ;  /* 0xa00000ff92079230 */ /* 0x010fca0000000900 */
[----:B------:R-:W-:Y:S02]  /*7910*/  PRMT R4, R7, 0x7610, R4 ;  /* 0x0000761007047816 */ /* 0x000fe40000000004 */
[----:B------:R1:W3:Y:S04]  /*7920*/  LDL.LU.S16 R7, [R1+0x90] ;  /* 0x0000900001077983 */ /* 0x0002e80000300600 */
[----:B------:R1:W4:Y:S04]  /*7930*/  LDL.LU.S16 R35, [R1+0x94] ;  /* 0x0000940001237983 */ /* 0x0003280000300600 */
[----:B------:R1:W4:Y:S04]  /*7940*/  LDL.LU.S16 R31, [R1+0xa0] ;  /* 0x0000a000011f7983 */ /* 0x0003280000300600 */
[----:B------:R1:W4:Y:S04]  /*7950*/  LDL.LU.S16 R30, [R1+0x9c] ;  /* 0x00009c00011e7983 */ /* 0x0003280000300600 */
[----:B------:R1:W4:Y:S01]  /*7960*/  LDL.LU.S16 R29, [R1+0x98] ;  /* 0x00009800011d7983 */ /* 0x0003220000300600 */
[----:B------:R-:W-:Y:S01]  /*7970*/  ISETP.LE.U32.AND P6, PT, R251, UR5, PT ;  /* 0x00000005fb007c0c */ /* 0x000fe2000bfc3070 */
[----:B--2---:R-:W-:-:S02]  /*7980*/  @!P4 HADD2 R2, -R147.H0_H0, -RZ.H0_H0 ;  /* 0xa00000ff9302c230 */ /* 0x004fc40000000900 */
[----:B------:R-:W-:-:S03]  /*7990*/  FADD.FTZ R5, R234, R233 ;  /* 0x000000e9ea057221 */ /* 0x000fc60000010000 */
[----:B------:R-:W-:Y:S01]  /*79a0*/  PRMT R8, R2, 0x7610, R8 ;  /* 0x0000761002087816 */ /* 0x000fe20000000008 */
[----:B------:R-:W-:Y:S01]  /*79b0*/  FADD.FTZ R2, R232, R219 ;  /* 0x000000dbe8027221 */ /* 0x000fe20000010000 */
[----:B------:R-:W-:Y:S01]  /*79c0*/  LOP3.LUT R0, R0, 0xffff, RZ, 0xc0, !PT ;  /* 0x0000ffff00007812 */ /* 0x000fe200078ec0ff */
[----:B------:R-:W-:Y:S02]  /*79d0*/  FADD.FTZ R5, R220, R5 ;  /* 0x00000005dc057221 */ /* 0x000fe40000010000 */
[----:B------:R-:W-:Y:S01]  /*79e0*/  FADD.FTZ R2, R235, R2 ;  /* 0x00000002eb027221 */ /* 0x000fe20000010000 */
[----:B------:R-:W-:Y:S02]  /*79f0*/  @!P4 PRMT R147, R8, 0x5410, RZ ;  /* 0x000054100893c816 */ /* 0x000fe400000000ff */
[----:B------:R-:W-:Y:S01]  /*7a00*/  ISETP.LE.U32.AND P4, PT, R0, UR5, PT ;  /* 0x0000000500007c0c */ /* 0x000fe2000bf83070 */
[----:B------:R-:W-:Y:S01]  /*7a10*/  FADD.FTZ R0, R221, R2 ;  /* 0x00000002dd007221 */ /* 0x000fe20000010000 */
[----:B------:R-:W-:Y:S01]  /*7a20*/  HMMA.16816.F32 R52, R112, R56, R68 ;  /* 0x000000387034723c */ /* 0x000fe20000001844 */
[----:B------:R-:W-:-:S05]  /*7a30*/  FADD.FTZ R2, R222, R5 ;  /* 0x00000005de027221 */ /* 0x000fca0000010000 */
[C---:B------:R-:W-:Y:S01]  /*7a40*/  HMMA.16816.F32 R68, R112.reuse, R72, R96 ;  /* 0x000000487044723c */ /* 0x040fe20000001860 */
[----:B------:R-:W-:Y:S01]  /*7a50*/  FADD.FTZ R0, R237, R0 ;  /* 0x00000000ed007221 */ /* 0x000fe20000010000 */
[----:B------:R-:W-:Y:S01]  /*7a60*/  @!P5 PRMT R160, R11, 0x5410, RZ ;  /* 0x000054100ba0d816 */ /* 0x000fe200000000ff */
[----:B------:R-:W-:Y:S03]  /*7a70*/  LDSM.16.MT88.4 R96, [R181+0x11800] ;  /* 0x01180000b560783b */ /* 0x000fe60000004200 */
[C---:B------:R-:W-:Y:S01]  /*7a80*/  HMMA.16816.F32 R72, R112.reuse, R74, R100 ;  /* 0x0000004a7048723c */ /* 0x040fe20000001864 */
[----:B------:R-:W-:Y:S01]  /*7a90*/  ISETP.LE.U32.AND P5, PT, R6, UR5, PT ;  /* 0x0000000506007c0c */ /* 0x000fe2000bfa3070 */
[----:B------:R-:W-:Y:S01]  /*7aa0*/  LDSM.16.MT88.4 R8, [R183+0x11800] ;  /* 0x01180000b708783b */ /* 0x000fe20000004200 */
[----:B------:R-:W-:Y:S02]  /*7ab0*/  @!P1 PRMT R146, R4, 0x5410, RZ ;  /* 0x0000541004929816 */ /* 0x000fe400000000ff */
[C---:B------:R-:W-:Y:S01]  /*7ac0*/  LEA R4, P1, R236.reuse, UR6, 0x1 ;  /* 0x00000006ec047c11 */ /* 0x040fe2000f8208ff */
[----:B------:R-:W-:Y:S01]  /*7ad0*/  HMMA.16816.F32 R48, R112, R50, R64 ;  /* 0x000000327030723c */ /* 0x000fe20000001840 */
[----:B------:R-:W2:Y:S02]  /*7ae0*/  LDSM.16.MT88.4 R64, [R181+0xf800] ;  /* 0x00f80000b540783b */ /* 0x000ea40000004200 */
[----:B------:R-:W-:-:S03]  /*7af0*/  LEA.HI.X R5, R236, UR7, R223, 0x1, P1 ;  /* 0x00000007ec057c11 */ /* 0x000fc600088f0cdf */
[C---:B------:R-:W-:Y:S06]  /*7b00*/  HMMA.16816.F32 R56, R112.reuse, R58, R76 ;  /* 0x0000003a7038723c */ /* 0x040fec000000184c */
[C---:B------:R-:W-:Y:S01]  /*7b10*/  HMMA.16816.F32 R76, R112.reuse, R80, R108 ;  /* 0x00000050704c723c */ /* 0x040fe2000000186c */
[----:B------:R-:W1:Y:S04]  /*7b20*/  LDSM.16.MT88.4 R108, [R184+0x11800] ;  /* 0x01180000b86c783b */ /* 0x000e680000004200 */
[----:B------:R1:W-:Y:S04]  /*7b30*/  STG.E.U16 desc[UR20][R4.64], R153 ;  /* 0x0000009904007986 */ /* 0x0003e8000c101514 */
[----:B------:R1:W-:Y:S01]  /*7b40*/  STG.E.U16 desc[UR20][R4.64+0x2], R155 ;  /* 0x0000029b04007986 */ /* 0x0003e2000c101514 */
[C---:B------:R-:W-:Y:S06]  /*7b50*/  HMMA.16816.F32 R80, R112.reuse, R82, R128 ;  /* 0x000000527050723c */ /* 0x040fec0000001880 */
[C---:B--2---:R-:W-:Y:S06]  /*7b60*/  HMMA.16816.F32 R60, R112.reuse, R64, R84 ;  /* 0x00000040703c723c */ /* 0x044fec0000001854 */
[C---:B------:R-:W-:Y:S06]  /*7b70*/  HMMA.16816.F32 R64, R112.reuse, R66, R92 ;  /* 0x000000427040723c */ /* 0x040fec000000185c */
[C---:B------:R-:W-:Y:S06]  /*7b80*/  HMMA.16816.F32 R84, R112.reuse, R88, R132 ;  /* 0x000000587054723c */ /* 0x040fec0000001884 */
[C---:B------:R-:W-:Y:S06]  /*7b90*/  HMMA.16816.F32 R92, R112.reuse, R96, R168 ;  /* 0x00000060705c723c */ /* 0x040fec00000018a8 */
[C---:B-1----:R-:W-:Y:S06]  /*7ba0*/  HMMA.16816.F32 R128, R112.reuse, R108, R172 ;  /* 0x0000006c7080723c */ /* 0x042fec00000018ac */
[C---:B------:R-:W-:Y:S06]  /*7bb0*/  HMMA.16816.F32 R88, R112.reuse, R90, R164 ;  /* 0x0000005a7058723c */ /* 0x040fec00000018a4 */
[C---:B------:R-:W-:Y:S06]  /*7bc0*/  HMMA.16816.F32 R96, R112.reuse, R98, R208 ;  /* 0x000000627060723c */ /* 0x040fec00000018d0 */
[C---:B------:R-:W-:Y:S06]  /*7bd0*/  HMMA.16816.F32 R108, R112.reuse, R110, R12 ;  /* 0x0000006e706c723c */ /* 0x040fec000000180c */
[----:B------:R-:W-:Y:S01]  /*7be0*/  HMMA.16816.F32 R132, R112, R8, R24 ;  /* 0x000000087084723c */ /* 0x000fe20000001818 */
[----:B---3--:R-:W-:-:S05]  /*7bf0*/  @!P6 HADD2 R7, -R145.H0_H0, -RZ.H0_H0 ;  /* 0xa00000ff9107e230 */ /* 0x008fca0000000900 */
[----:B------:R-:W-:Y:S01]  /*7c00*/  PRMT R100, R7, 0x7610, R100 ;  /* 0x0000761007647816 */ /* 0x000fe20000000064 */
[----:B------:R-:W-:Y:S01]  /*7c10*/  FADD.FTZ R7, R238, R2 ;  /* 0x00000002ee077221 */ /* 0x000fe20000010000 */
[----:B----4-:R-:W-:-:S05]  /*7c20*/  @!P2 HADD2 R29, -R20.H0_H0, -RZ.H0_H0 ;  /* 0xa00000ff141da230 */ /* 0x010fca0000000900 */
[----:B------:R-:W-:-:S04]  /*7c30*/  PRMT R2, R29, 0x7610, R2 ;  /* 0x000076101d027816 */ /* 0x000fc80000000002 */
[----:B------:R-:W-:Y:S01]  /*7c40*/  @!P2 PRMT R20, R2, 0x5410, RZ ;  /* 0x000054100214a816 */ /* 0x000fe200000000ff */
[----:B------:R-:W-:Y:S01]  /*7c50*/  FADD.FTZ R2, R239, R0 ;  /* 0x00000000ef027221 */ /* 0x000fe20000010000 */
[----:B------:R-:W-:-:S03]  /*7c60*/  FADD.FTZ R0, R212, R7 ;  /* 0x00000007d4007221 */ /* 0x000fc60000010000 */
[----:B------:R-:W-:Y:S01]  /*7c70*/  FADD.FTZ R2, R213, R2 ;  /* 0x00000002d5027221 */ /* 0x000fe20000010000 */
[----:B------:R-:W-:-:S03]  /*7c80*/  FADD.FTZ R0, R214, R0 ;  /* 0x00000000d6007221 */ /* 0x000fc60000010000 */
[----:B------:R-:W-:Y:S01]  /*7c90*/  FADD.FTZ R2, R215, R2 ;  /* 0x00000002d7027221 */ /* 0x000fe20000010000 */
[----:B------:R-:W-:Y:S01]  /*7ca0*/  FADD.FTZ R0, R224, R0 ;  /* 0x00000000e0007221 */ /* 0x000fe20000010000 */
[----:B------:R-:W-:Y:S02]  /*7cb0*/  @!P3 HADD2 R30, -R21.H0_H0, -RZ.H0_H0 ;  /* 0xa00000ff151eb230 */ /* 0x000fe40000000900 */
[----:B------:R-:W-:Y:S01]  /*7cc0*/  FADD.FTZ R2, R225, R2 ;  /* 0x00000002e1027221 */ /* 0x000fe20000010000 */
[----:B------:R-:W-:-:S03]  /*7cd0*/  FADD.FTZ R0, R226, R0 ;  /* 0x00000000e2007221 */ /* 0x000fc60000010000 */
[----:B------:R-:W-:Y:S01]  /*7ce0*/  FADD.FTZ R2, R227, R2 ;  /* 0x00000002e3027221 */ /* 0x000fe20000010000 */
[----:B------:R-:W-:Y:S01]  /*7cf0*/  FADD.FTZ R0, R240, R0 ;  /* 0x00000000f0007221 */ /* 0x000fe20000010000 */
[----:B------:R-:W-:Y:S02]  /*7d00*/  PRMT R6, R30, 0x7610, R6 ;  /* 0x000076101e067816 */ /* 0x000fe40000000006 */
[----:B------:R-:W-:Y:S01]  /*7d10*/  FADD.FTZ R2, R241, R2 ;  /* 0x00000002f1027221 */ /* 0x000fe20000010000 */
[----:B------:R-:W-:Y:S01]  /*7d20*/  FADD.FTZ R0, R242, R0 ;  /* 0x00000000f2007221 */ /* 0x000fe20000010000 */
[----:B------:R-:W-:Y:S02]  /*7d30*/  @!P3 PRMT R21, R6, 0x5410, RZ ;  /* 0x000054100615b816 */ /* 0x000fe400000000ff */
[----:B------:R-:W-:Y:S01]  /*7d40*/  IADD3 R6, P1, R4, UR34, RZ ;  /* 0x0000002204067c10 */ /* 0x000fe2000ff3e0ff */
[----:B------:R-:W-:Y:S01]  /*7d50*/  FADD.FTZ R2, R243, R2 ;  /* 0x00000002f3027221 */ /* 0x000fe20000010000 */
[----:B------:R-:W-:-:S02]  /*7d60*/  FADD.FTZ R0, R244, R0 ;  /* 0x00000000f4007221 */ /* 0x000fc40000010000 */
[----:B------:R-:W-:Y:S01]  /*7d70*/  IADD3.X R7, R5, UR35, RZ, P1, !PT ;  /* 0x0000002305077c10 */ /* 0x000fe20008ffe4ff */
[----:B------:R-:W-:Y:S01]  /*7d80*/  FADD.FTZ R2, R245, R2 ;  /* 0x00000002f5027221 */ /* 0x000fe20000010000 */
[----:B------:R-:W-:Y:S01]  /*7d90*/  FADD.FTZ R0, R246, R0 ;  /* 0x00000000f6007221 */ /* 0x000fe20000010000 */
[----:B------:R-:W-:Y:S02]  /*7da0*/  @!P5 HADD2 R35, -R32.H0_H0, -RZ.H0_H0 ;  /* 0xa00000ff2023d230 */ /* 0x000fe40000000900 */
[----:B------:R-:W-:Y:S01]  /*7db0*/  @!P4 HADD2 R31, -R23.H0_H0, -RZ.H0_H0 ;  /* 0xa00000ff171fc230 */ /* 0x000fe20000000900 */
[----:B------:R1:W-:Y:S01]  /*7dc0*/  STG.E.U16 desc[UR20][R6.64], R154 ;  /* 0x0000009a06007986 */ /* 0x0003e2000c101514 */
[----:B------:R-:W-:Y:S01]  /*7dd0*/  FADD.FTZ R2, R247, R2 ;  /* 0x00000002f7027221 */ /* 0x000fe20000010000 */
[----:B------:R-:W-:Y:S01]  /*7de0*/  @!P6 PRMT R145, R100, 0x5410, RZ ;  /* 0x000054106491e816 */ /* 0x000fe200000000ff */
[----:B------:R-:W-:Y:S01]  /*7df0*/  FADD.FTZ R0, R186, R0 ;  /* 0x00000000ba007221 */ /* 0x000fe20000010000 */
[----:B------:R1:W-:Y:S01]  /*7e00*/  STG.E.U16 desc[UR20][R6.64+0x2], R157 ;  /* 0x0000029d06007986 */ /* 0x0003e2000c101514 */
[----:B------:R-:W-:-:S03]  /*7e10*/  PRMT R28, R35, 0x7610, R28 ;  /* 0x00007610231c7816 */ /* 0x000fc6000000001c */
[----:B------:R1:W-:Y:S01]  /*7e20*/  STG.E.U16 desc[UR20][R4.64+0x10], R158 ;  /* 0x0000109e04007986 */ /* 0x0003e2000c101514 */
[----:B------:R-:W-:-:S03]  /*7e30*/  PRMT R22, R31, 0x7610, R22 ;  /* 0x000076101f167816 */ /* 0x000fc60000000016 */
[----:B------:R1:W-:Y:S01]  /*7e40*/  STG.E.U16 desc[UR20][R4.64+0x12], R156 ;  /* 0x0000129c04007986 */ /* 0x0003e2000c101514 */
[----:B------:R-:W-:-:S03]  /*7e50*/  FADD.FTZ R2, R185, R2 ;  /* 0x00000002b9027221 */ /* 0x000fc60000010000 */
[----:B------:R1:W-:Y:S01]  /*7e60*/  STG.E.U16 desc[UR20][R6.64+0x10], R160 ;  /* 0x000010a006007986 */ /* 0x0003e2000c101514 */
[----:B------:R-:W-:-:S03]  /*7e70*/  FADD.FTZ R0, R180, R0 ;  /* 0x00000000b4007221 */ /* 0x000fc60000010000 */
[----:B------:R1:W-:Y:S04]  /*7e80*/  STG.E.U16 desc[UR20][R6.64+0x12], R159 ;  /* 0x0000129f06007986 */ /* 0x0003e8000c101514 */
[----:B------:R1:W-:Y:S04]  /*7e90*/  STG.E.U16 desc[UR20][R4.64+0x20], R152 ;  /* 0x0000209804007986 */ /* 0x0003e8000c101514 */
[----:B------:R1:W-:Y:S04]  /*7ea0*/  STG.E.U16 desc[UR20][R4.64+0x22], R151 ;  /* 0x0000229704007986 */ /* 0x0003e8000c101514 */
[----:B------:R1:W-:Y:S04]  /*7eb0*/  STG.E.U16 desc[UR20][R6.64+0x20], R150 ;  /* 0x0000209606007986 */ /* 0x0003e8000c101514 */
[----:B------:R1:W-:Y:S01]  /*7ec0*/  STG.E.U16 desc[UR20][R6.64+0x22], R149 ;  /* 0x0000229506007986 */ /* 0x0003e2000c101514 */
[----:B------:R-:W-:-:S03]  /*7ed0*/  @!P5 PRMT R32, R28, 0x5410, RZ ;  /* 0x000054101c20d816 */ /* 0x000fc600000000ff */
[----:B------:R1:W-:Y:S01]  /*7ee0*/  STG.E.U16 desc[UR20][R4.64+0x30], R148 ;  /* 0x0000309404007986 */ /* 0x0003e2000c101514 */
[----:B------:R-:W-:-:S03]  /*7ef0*/  @!P4 PRMT R23, R22, 0x5410, RZ ;  /* 0x000054101617c816 */ /* 0x000fc600000000ff */
        /* <DEDUP_REMOVED lines=8> */
[----:B------:R1:W-:Y:S04]  /*7f80*/  STG.E.U16 desc[UR20][R6.64+0x42], R142 ;  /* 0x0000428e06007986 */ /* 0x0003e8000c101514 */
[----:B------:R1:W5:Y:S04]  /*7f90*/  LDL.LU R186, [R1+0xb8] ;  /* 0x0000b80001ba7983 */ /* 0x0003680000300800 */
        /* <DEDUP_REMOVED lines=14> */
[----:B------:R1:W-:Y:S04]  /*8080*/  STL [R1+0x4], R2 ;  /* 0x0000040201007387 */ /* 0x0003e80000100800 */
[----:B------:R1:W-:Y:S04]  /*8090*/  STG.E.U16 desc[UR20][R6.64+0x70], R21 ;  /* 0x0000701506007986 */ /* 0x0003e8000c101514 */
[----:B------:R1:W-:Y:S04]  /*80a0*/  STG.E.U16 desc[UR20][R6.64+0x72], R20 ;  /* 0x0000721406007986 */ /* 0x0003e8000c101514 */
[----:B------:R1:W-:Y:S01]  /*80b0*/  STL [R1], R0 ;  /* 0x0000000001007387 */ /* 0x0003e20000100800 */
[C---:B------:R-:W-:Y:S06]  /*80c0*/  HMMA.16816.F32 R100, R112.reuse, R104, R204 ;  /* 0x000000687064723c */ /* 0x040fec00000018cc */
[C---:B------:R-:W-:Y:S06]  /*80d0*/  HMMA.16816.F32 R104, R112.reuse, R106, R176 ;  /* 0x0000006a7068723c */ /* 0x040fec00000018b0 */
[----:B------:R-:W-:Y:S01]  /*80e0*/  HMMA.16816.F32 R112, R112, R10, R16 ;  /* 0x0000000a7070723c */ /* 0x000fe20000001810 */
[----:B------:R-:W-:-:S08]  /*80f0*/  NOP ;  /* 0x0000000000007918 */ /* 0x000fd00000000000 */
[----:B------:R-:W-:-:S15]  /*8100*/  @!P0 BRA `(.L_x_891) ;  /* 0x0000004c00b08947 */ /* 0x000fde0003800000 */
[----:B------:R-:W2:Y:S01]  /*8110*/  LDL.LU R245, [R1+0x8] ;  /* 0x0000080001f57983 */ /* 0x000ea20000300800 */
[----:B------:R-:W-:Y:S01]  /*8120*/  ULDC UR4, c[0x0][0x2d0] ;  /* 0x0000b40000047ab9 */ /* 0x000fe20000000800 */
[----:B------:R-:W-:Y:S01]  /*8130*/  IADD3 R205, P0, R4, -0x80, RZ ;  /* 0xffffff8004cd7810 */ /* 0x000fe20007f1e0ff */
[----:B-1----:R-:W-:Y:S01]  /*8140*/  IMAD.MOV.U32 R117, RZ, RZ, R3 ;  /* 0x000000ffff757224 */ /* 0x002fe200078e0003 */
[----:B------:R-:W3:Y:S01]  /*8150*/  LDL.LU R246, [R1+0x1c] ;  /* 0x00001c0001f67983 */ /* 0x000ee20000300800 */
[----:B------:R-:W-:Y:S01]  /*8160*/  MOV R0, R116 ;  /* 0x0000007400007202 */ /* 0x000fe20000000f00 */
[----:B------:R-:W-:Y:S01]  /*8170*/  ULDC.64 UR8, c[0x0][0x250] ;  /* 0x0000940000087ab9 */ /* 0x000fe20000000a00 */
[----:B------:R-:W-:Y:S01]  /*8180*/  UIADD3 UR32, UR17, -0x2, URZ ;  /* 0xfffffffe11207890 */ /* 0x000fe2000fffe03f */
[----:B------:R-:W4:Y:S01]  /*8190*/  LDL.LU R247, [R1+0xa4] ;  /* 0x0000a40001f77983 */ /* 0x000f220000300800 */
[----:B-----5:R-:W-:Y:S01]  /*81a0*/  ISETP.GE.AND P1, PT, R118, UR4, PT ;  /* 0x0000000476007c0c */ /* 0x020fe2000bf26270 */
[----:B------:R-:W-:Y:S01]  /*81b0*/  ULDC UR29, c[0x0][0x2d0] ;  /* 0x0000b400001d7ab9 */ /* 0x000fe20000000800 */
[----:B------:R-:W-:Y:S01]  /*81c0*/  IADD3.X R204, R5, -0x1, RZ, P0, !PT ;  /* 0xffffffff05cc7810 */ /* 0x000fe200007fe4ff */
[----:B------:R-:W-:-:S02]  /*81d0*/  USHF.L.U64.HI UR30, UR8, 0x4, UR9 ;  /* 0x00000004081e7899 */ /* 0x000fc40008010209 */
[----:B------:R-:W-:Y:S01]  /*81e0*/  USHF.L.U32 UR31, UR8, 0x4, URZ ;  /* 0x00000004081f7899 */ /* 0x000fe2000800063f */
[----:B------:R-:W-:Y:S01]  /*81f0*/  ULDC UR4, c[0x0][0x2ec] ;  /* 0x0000bb0000047ab9 */ /* 0x000fe20000000800 */
[----:B------:R-:W-:-:S06]  /*8200*/  ULDC.64 UR6, c[0x0][0x248] ;  /* 0x0000920000067ab9 */ /* 0x000fcc0000000a00 */
[----:B------:R-:W1:Y:S08]  /*8210*/  @!P1 LDC.64 R6, c[0x0][0x220] ;  /* 0x00008800ff069b82 */ /* 0x000e700000000a00 */
[----:B------:R-:W1:Y:S08]  /*8220*/  @!P1 LDC.64 R10, c[0x0][0x220] ;  /* 0x00008800ff0a9b82 */ /* 0x000e700000000a00 */
[----:B------:R-:W1:Y:S02]  /*8230*/  @!P1 LDC.64 R8, c[0x0][0x220] ;  /* 0x00008800ff089b82 */ /* 0x000e640000000a00 */
[----:B-1----:R1:W-:Y:S04]  /*8240*/  @!P1 STL.64 [R1+0x50], R6 ;  /* 0x0000500601009387 */ /* 0x0023e80000100a00 */
[----:B------:R-:W-:Y:S04]  /*8250*/  @!P1 STL.64 [R1+0x48], R10 ;  /* 0x0000480a01009387 */ /* 0x000fe80000100a00 */
[----:B------:R-:W-:Y:S01]  /*8260*/  @!P1 STL.64 [R1+0x40], R8 ;  /* 0x0000400801009387 */ /* 0x000fe20000100a00 */
[----:B-1----:R-:W1:Y:S03]  /*8270*/  @!P1 LDC.64 R6, c[0x0][0x220] ;  /* 0x00008800ff069b82 */ /* 0x002e660000000a00 */
[----:B-1----:R2:W-:Y:S02]  /*8280*/  @!P1 STL.64 [R1+0x38], R6 ;  /* 0x0000380601009387 */ /* 0x0025e40000100a00 */
[----:B--2---:R-:W-:-:S05]  /*8290*/  IMAD.WIDE.U32 R6, R245, -0x326172a9, RZ ;  /* 0xcd9e8d57f5067825 */ /* 0x004fca00078e00ff */
[----:B------:R1:W-:Y:S01]  /*82a0*/  STL.64 [R1+0x28], R6 ;  /* 0x0000280601007387 */ /* 0x0003e20000100a00 */
[----:B---3--:R-:W-:Y:S01]  /*82b0*/  LOP3.LUT R210, R7, R246, RZ, 0x3c, !PT ;  /* 0x000000f607d27212 */ /* 0x008fe200078e3cff */
[----:B----4-:R-:W-:-:S04]  /*82c0*/  IMAD.WIDE.U32 R212, R247, -0x2daee0ad, RZ ;  /* 0xd2511f53f7d47825 */ /* 0x010fc800078e00ff */
[----:B------:R-:W-:Y:S01]  /*82d0*/  IMAD.WIDE.U32 R210, R210, -0x2daee0ad, RZ ;  /* 0xd2511f53d2d27825 */ /* 0x000fe200078e00ff */
[----:B------:R-:W-:Y:S06]  /*82e0*/  BRA `(.L_x_892) ;  /* 0x0000000400d47947 */ /* 0x000fec0003800000 */
.L_x_894:
[----:B------:R-:W2:Y:S01]  /*82f0*/  LDL.64 R208, [R1+0x68] ;  /* 0x0000680001d07983 */ /* 0x000ea20000100a00 */
[----:B------:R-:W1:Y:S01]  /*8300*/  @!P1 LDC.64 R136, c[0x0][0x218] ;  /* 0x00008600ff889b82 */ /* 0x000e620000000a00 */
[----:B------:R-:W-:Y:S02]  /*8310*/  UIADD3 UR11, UR32, -0x1, URZ ;  /* 0xffffffff200b7890 */ /* 0x000fe4000fffe03f */
[----:B------:R-:W3:Y:S02]  /*8320*/  LDL.64 R206, [R1+0x58] ;  /* 0x0000580001ce7983 */ /* 0x000ee40000100a00 */
[----:B------:R-:W-:Y:S02]  /*8330*/  USHF.R.S32.HI UR10, URZ, 0x1f, UR11 ;  /* 0x0000001f3f0a7899 */ /* 0x000fe4000801140b */
[----:B------:R4:W-:Y:S01]  /*8340*/  @P1 STS.128 [R203+0x6000], RZ ;  /* 0x006000ffcb001388 */ /* 0x0009e20000000c00 */
[----:B------:R-:W-:Y:S01]  /*8350*/  UIMAD.WIDE.U32 UR16, UR11, UR6, URZ ;  /* 0x000000060b1072a5 */ /* 0x000fe2000f8e003f */
[----:B------:R-:W5:Y:S01]  /*8360*/  @!P4 LDC.64 R118, c[0x0][0x218] ;  /* 0x00008600ff76cb82 */ /* 0x000f620000000a00 */
[----:B------:R-:W-:Y:S04]  /*8370*/  UIMAD UR10, UR10, UR6, URZ ;  /* 0x000000060a0a72a4 */ /* 0x000fe8000f8e023f */
[----:B------:R-:W-:Y:S01]  /*8380*/  UIMAD UR10, UR11, UR7, UR10 ;  /* 0x000000070b0a72a4 */ /* 0x000fe2000f8e020a */
[----:B------:R-:W-:Y:S02]  /*8390*/  IMAD.U32 R2, RZ, RZ, UR16 ;  /* 0x00000010ff027e24 */ /* 0x000fe4000f8e00ff */
[----:B------:R-:W-:Y:S01]  /*83a0*/  IMAD.U32 R3, RZ, RZ, UR16 ;  /* 0x00000010ff037e24 */ /* 0x000fe2000f8e00ff */
[----:B------:R-:W-:Y:S01]  /*83b0*/  UIADD3 UR10, UR17, UR10, URZ ;  /* 0x0000000a110a7290 */ /* 0x000fe2000fffe03f */
[----:B------:R-:W4:Y:S05]  /*83c0*/  @!P3 LDC.64 R138, c[0x0][0x218] ;  /* 0x00008600ff8abb82 */ /* 0x000f2a0000000a00 */
[----:B------:R-:W-:Y:S03]  /*83d0*/  IMAD.U32 R116, RZ, RZ, UR10 ;  /* 0x0000000aff747e24 */ /* 0x000fe6000f8e00ff */
[----:B------:R-:W4:Y:S08]  /*83e0*/  @!P1 LDC.64 R140, c[0x0][0x218] ;  /* 0x00008600ff8c9b82 */ /* 0x000f300000000a00 */
[----:B------:R-:W4:Y:S08]  /*83f0*/  @!P4 LDC.64 R144, c[0x0][0x218] ;  /* 0x00008600ff90cb82 */ /* 0x000f300000000a00 */
[----:B------:R-:W4:Y:S08]  /*8400*/  @!P3 LDC.64 R150, c[0x0][0x218] ;  /* 0x00008600ff96bb82 */ /* 0x000f300000000a00 */
[----:B------:R-:W4:Y:S08]  /*8410*/  @!P1 LDC.64 R154, c[0x0][0x218] ;  /* 0x00008600ff9a9b82 */ /* 0x000f300000000a00 */
[----:B------:R-:W4:Y:S08]  /*8420*/  @!P4 LDC.64 R148, c[0x0][0x218] ;  /* 0x00008600ff94cb82 */ /* 0x000f300000000a00 */
[----:B------:R-:W4:Y:S08]  /*8430*/  @!P3 LDC.64 R156, c[0x0][0x218] ;  /* 0x00008600ff9cbb82 */ /* 0x000f300000000a00 */
[----:B------:R-:W4:Y:S08]  /*8440*/  @!P4 LDC.64 R146, c[0x0][0x218] ;  /* 0x00008600ff92cb82 */ /* 0x000f300000000a00 */
[----:B------:R-:W4:Y:S01]  /*8450*/  @!P3 LDC.64 R152, c[0x0][0x218] ;  /* 0x00008600ff98bb82 */ /* 0x000f220000000a00 */
[----:B--2---:R-:W-:Y:S04]  /*8460*/  LEA R2, P0, R2, R208, 0x6 ;  /* 0x000000d002027211 */ /* 0x004fe800078030ff */
[C---:B-1----:R-:W-:Y:S02]  /*8470*/  @!P1 LEA R136, P2, R2.reuse, R136, 0x1 ;  /* 0x0000008802889211 */ /* 0x042fe400078408ff */
[----:B---3--:R-:W-:Y:S02]  /*8480*/  LEA.HI.X R116, R3, R207, R116, 0x6, P0 ;  /* 0x000000cf03747211 */ /* 0x008fe400000f3474 */
[C---:B-----5:R-:W-:Y:S02]  /*8490*/  @!P4 LEA R118, P0, R2.reuse, R118, 0x1 ;  /* 0x000000760276c211 */ /* 0x060fe400078008ff */
[C-C-:B------:R-:W-:Y:S02]  /*84a0*/  @!P1 LEA.HI.X R137, R2.reuse, R137, R116.reuse, 0x1, P2 ;  /* 0x0000008902899211 */ /* 0x140fe400010f0c74 */
[C-C-:B------:R-:W-:Y:S02]  /*84b0*/  @!P4 LEA.HI.X R119, R2.reuse, R119, R116.reuse, 0x1, P0 ;  /* 0x000000770277c211 */ /* 0x140fe400000f0c74 */
[C---:B------:R-:W-:Y:S01]  /*84c0*/  IADD3 R3, P5, R2.reuse, UR27, RZ ;  /* 0x0000001b02037c10 */ /* 0x040fe2000ffbe0ff */
        /* <DEDUP_REMOVED lines=10> */
[C---:B----4-:R-:W-:Y:S02]  /*8570*/  @!P3 LEA R136, P0, R2.reuse, R138, 0x1 ;  /* 0x0000008a0288b211 */ /* 0x050fe400078008ff */
[C---:B------:R-:W-:Y:S02]  /*8580*/  @!P1 LEA R138, P2, R3.reuse, R140, 0x1 ;  /* 0x0000008c038a9211 */ /* 0x040fe400078408ff */
[----:B------:R-:W-:Y:S02]  /*8590*/  @!P3 LEA.HI.X R137, R2, R139, R116, 0x1, P0 ;  /* 0x0000008b0289b211 */ /* 0x000fe400000f0c74 */
[C---:B------:R-:W-:Y:S02]  /*85a0*/  @!P4 LEA R140, P0, R3.reuse, R144, 0x1 ;  /* 0x00000090038cc211 */ /* 0x040fe400078008ff */
[----:B------:R-:W-:Y:S01]  /*85b0*/  IADD3.X R116, R116, UR26, RZ, P5, !PT ;  /* 0x0000001a74747c10 */ /* 0x000fe2000affe4ff */
[----:B------:R-:W-:Y:S01]  /*85c0*/  @!PT LDS RZ, [RZ] ;  /* 0x00000000fffff984 */ /* 0x000fe20000000800 */
[----:B------:R-:W-:Y:S01]  /*85d0*/  @!PT LDS RZ, [RZ] ;  /* 0x00000000fffff984 */ /* 0x000fe20000000800 */
[----:B------:R-:W-:Y:S01]  /*85e0*/  @!PT LDS RZ, [RZ] ;  /* 0x00000000fffff984 */ /* 0x000fe20000000800 */
[----:B------:R3:W-:Y:S03]  /*85f0*/  @!P3 LDGSTS.E.BYPASS.LTC128B.128 [R203+0xa000], desc[UR20][R136.64+0x100] ;  /* 0x0a00010088cbbfae */ /* 0x0007e6000b901d54 */
[C-C-:B------:R-:W-:Y:S01]  /*8600*/  @!P1 LEA.HI.X R139, R3.reuse, R141, R116.reuse, 0x1, P2 ;  /* 0x0000008d038b9211 */ /* 0x140fe200010f0c74 */
[----:B------:R1:W-:Y:S01]  /*8610*/  @P1 STS.128 [R203+0x6800], RZ ;  /* 0x006800ffcb001388 */ /* 0x0003e20000000c00 */
[C-C-:B------:R-:W-:Y:S02]  /*8620*/  @!P4 LEA.HI.X R141, R3.reuse, R145, R116.reuse, 0x1, P0 ;  /* 0x00000091038dc211 */ /* 0x140fe400000f0c74 */
[----:B------:R-:W4:Y:S01]  /*8630*/  @!P1 LDC.64 R144, c[0x0][0x218] ;  /* 0x00008600ff909b82 */ /* 0x000f220000000a00 */
[----:B------:R-:W-:Y:S01]  /*8640*/  @!PT LDS RZ, [RZ] ;  /* 0x00000000fffff984 */ /* 0x000fe20000000800 */
[----:B------:R-:W-:Y:S01]  /*8650*/  @!PT LDS RZ, [RZ] ;  /* 0x00000000fffff984 */ /* 0x000fe20000000800 */
[----:B------:R-:W-:Y:S01]  /*8660*/  @!PT LDS RZ, [RZ] ;  /* 0x00000000fffff984 */ /* 0x000fe20000000800 */
[----:B------:R5:W-:Y:S01]  /*8670*/  @!P1 LDGSTS.E.BYPASS.LTC128B.128 [R203+0x6800], desc[UR20][R138.64] ;  /* 0x068000008acb9fae */ /* 0x000be2000b901d54 */
[C---:B--2---:R-:W-:Y:S02]  /*8680*/  @!P3 LEA R118, P0, R3.reuse, R150, 0x1 ;  /* 0x000000960376b211 */ /* 0x044fe400078008ff */
[C---:B------:R-:W-:Y:S01]  /*8690*/  IADD3 R2, P2, R3.reuse, UR27, RZ ;  /* 0x0000001b03027c10 */ /* 0x040fe2000ff5e0ff */
[----:B------:R1:W-:Y:S01]  /*86a0*/  @P4 STS.128 [R203+0x8800], RZ ;  /* 0x008800ffcb004388 */ /* 0x0003e20000000c00 */
[----:B------:R-:W-:Y:S02]  /*86b0*/  @!P3 LEA.HI.X R119, R3, R151, R116, 0x1, P0 ;  /* 0x000000970377b211 */ /* 0x000fe400000f0c74 */
[----:B------:R-:W-:Y:S01]  /*86c0*/  IADD3.X R116, R116, UR26, RZ, P2, !PT ;  /* 0x0000001a74747c10 */ /* 0x000fe200097fe4ff */
[----:B------:R-:W-:Y:S01]  /*86d0*/  @!PT LDS RZ, [RZ] ;  /* 0x00000000fffff984 */ /* 0x000fe20000000800 */
[----:B------:R-:W-:Y:S01]  /*86e0*/  @!PT LDS RZ, [RZ] ;  /* 0x00000000fffff984 */ /* 0x000fe20000000800 */
[----:B------:R-:W-:Y:S01]  /*86f0*/  @!PT LDS RZ, [RZ] ;  /* 0x00000000fffff984 */ /* 0x000fe20000000800 */
[----:B------:R2:W-:Y:S01]  /*8700*/  @!P4 LDGSTS.E.BYPASS.LTC128B.128 [R203+0x8800], desc[UR20][R140.64+0x80] ;  /* 0x088000808ccbcfae */ /* 0x0005e2000b901d54 */
[C---:B------:R-:W-:Y:S03]  /*8710*/  IADD3 R3, P6, R2.reuse, UR27, RZ ;  /* 0x0000001b02037c10 */ /* 0x040fe6000ffde0ff */
[----:B------:R1:W-:Y:S04]  /*8720*/  @P3 STS.128 [R203+0xa800], RZ ;  /* 0x00a800ffcb003388 */ /* 0x0003e80000000c00 */
[----:B------:R-:W-:Y:S01]  /*8730*/  @!PT LDS RZ, [RZ] ;  /* 0x00000000fffff984 */ /* 0x000fe20000000800 */
[----:B------:R-:W-:Y:S01]  /*8740*/  @!PT LDS RZ, [RZ] ;  /* 0x00000000fffff984 */ /* 0x000fe20000000800 */
[----:B------:R-:W-:Y:S01]  /*8750*/  @!PT LDS RZ, [RZ] ;  /* 0x00000000fffff984 */ /* 0x000fe20000000800 */
[----:B------:R1:W-:Y:S01]  /*8760*/  @!P3 LDGSTS.E.BYPASS.LTC128B.128 [R203+0xa800], desc[UR20][R118.64+0x100] ;  /* 0x0a80010076cbbfae */ /* 0x0003e2000b901d54 */
[C---:B---3--:R-:W-:Y:S03]  /*8770*/  @!P1 LEA R136, P0, R2.reuse, R154, 0x1 ;  /* 0x0000009a02889211 */ /* 0x048fe600078008ff */
[----:B------:R3:W-:Y:S01]  /*8780*/  @P1 STS.128 [R203+0x7000], RZ ;  /* 0x007000ffcb001388 */ /* 0x0007e20000000c00 */
[C-C-:B------:R-:W-:Y:S02]  /*8790*/  @!P1 LEA.HI.X R137, R2.reuse, R155, R116.reuse, 0x1, P0 ;  /* 0x0000009b02899211 */ /* 0x140fe400000f0c74 */
[C---:B-----5:R-:W-:Y:S03]  /*87a0*/  @!P3 LEA R138, P0, R2.reuse, R156, 0x1 ;  /* 0x0000009c028ab211 */ /* 0x060fe600078008ff */
[----:B------:R-:W-:Y:S01]  /*87b0*/  @!PT LDS RZ, [RZ] ;  /* 0x00000000fffff984 */ /* 0x000fe20000000800 */
[----:B------:R-:W-:Y:S01]  /*87c0*/  @!PT LDS RZ, [RZ] ;  /* 0x00000000fffff984 */ /* 0x000fe20000000800 */
[----:B------:R-:W-:Y:S01]  /*87d0*/  @!PT LDS RZ, [RZ] ;  /* 0x00000000fffff984 */ /* 0x000fe20000000800 */
[----:B------:R4:W-:Y:S01]  /*87e0*/  @!P1 LDGSTS.E.BYPASS.LTC128B.128 [R203+0x7000], desc[UR20][R136.64] ;  /* 0x0700000088cb9fae */ /* 0x0009e2000b901d54 */
[C-C-:B------:R-:W-:Y:S03]  /*87f0*/  @!P3 LEA.HI.X R139, R2.reuse, R157, R116.reuse, 0x1, P0 ;  /* 0x0000009d028bb211 */ /* 0x140fe600000f0c74 */
[----:B------:R3:W-:Y:S01]  /*8800*/  @P4 STS.128 [R203+0x9000], RZ ;  /* 0x009000ffcb004388 */ /* 0x0007e20000000c00 */
[C---:B--2---:R-:W-:Y:S04]  /*8810*/  @!P4 LEA R140, P2, R2.reuse, R148, 0x1 ;  /* 0x00000094028cc211 */ /* 0x044fe800078408ff */
[----:B------:R-:W-:Y:S02]  /*8820*/  @!P4 LEA.HI.X R141, R2, R149, R116, 0x1, P2 ;  /* 0x00000095028dc211 */ /* 0x000fe400010f0c74 */
[C---:B------:R-:W-:Y:S02]  /*8830*/  @!P3 LEA R2, P0, R3.reuse, R152, 0x1 ;  /* 0x000000980302b211 */ /* 0x040fe400078008ff */
[C---:B-1----:R-:W-:Y:S01]  /*8840*/  @!P4 LEA R118, P2, R3.reuse, R146, 0x1 ;  /* 0x000000920376c211 */ /* 0x042fe200078408ff */
[----:B------:R-:W-:Y:S01]  /*8850*/  @!PT LDS RZ, [RZ] ;  /* 0x00000000fffff984 */ /* 0x000fe20000000800 */
[----:B------:R-:W-:Y:S01]  /*8860*/  @!PT LDS RZ, [RZ] ;  /* 0x00000000fffff984 */ /* 0x000fe20000000800 */
[----:B------:R-:W-:Y:S01]  /*8870*/  @!PT LDS RZ, [RZ] ;  /* 0x00000000fffff984 */ /* 0x000fe20000000800 */
[----:B------:R3:W-:Y:S01]  /*8880*/  @!P4 LDGSTS.E.BYPASS.LTC128B.128 [R203+0x9000], desc[UR20][R140.64+0x80] ;  /* 0x090000808ccbcfae */ /* 0x0007e2000b901d54 */
[----:B------:R-:W-:Y:S03]  /*8890*/  IADD3.X R116, R116, UR26, RZ, P6, !PT ;  /* 0x0000001a74747c10 */ /* 0x000fe6000b7fe4ff */
[----:B------:R3:W-:Y:S01]  /*88a0*/  @P3 STS.128 [R203+0xb000], RZ ;  /* 0x00b000ffcb003388 */ /* 0x0007e20000000c00 */
[C-C-:B------:R-:W-:Y:S03]  /*88b0*/  @!P4 LEA.HI.X R119, R3.reuse, R147, R116.reuse, 0x1, P2 ;  /* 0x000000930377c211 */ /* 0x140fe600010f0c74 */
[----:B------:R-:W-:Y:S01]  /*88c0*/  @!PT LDS RZ, [RZ] ;  /* 0x00000000fffff984 */ /* 0x000fe20000000800 */
[----:B------:R-:W-:Y:S01]  /*88d0*/  @!PT LDS RZ, [RZ] ;  /* 0x00000000fffff984 */ /* 0x000fe20000000800 */
[----:B------:R-:W-:Y:S01]  /*88e0*/  @!PT LDS RZ, [RZ] ;  /* 0x00000000fffff984 */ /* 0x000fe20000000800 */
[----:B------:R3:W-:Y:S01]  /*88f0*/  @!P3 LDGSTS.E.BYPASS.LTC128B.128 [R203+0xb000], desc[UR20][R138.64+0x100] ;  /* 0x0b0001008acbbfae */ /* 0x0007e2000b901d54 */
[C---:B----4-:R-:W-:Y:S03]  /*8900*/  @!P1 LEA R136, P5, R3.reuse, R144, 0x1 ;  /* 0x0000009003889211 */ /* 0x050fe600078a08ff */
[----:B------:R3:W-:Y:S01]  /*8910*/  @P1 STS.128 [R203+0x7800], RZ ;  /* 0x007800ffcb001388 */ /* 0x0007e20000000c00 */
[C-C-:B------:R-:W-:Y:S02]  /*8920*/  @!P1 LEA.HI.X R137, R3.reuse, R145, R116.reuse, 0x1, P5 ;  /* 0x0000009103899211 */ /* 0x140fe400028f0c74 */
        /* <DEDUP_REMOVED lines=17> */
.L_x_892:
[----:B--2---:R-:W2:Y:S01]  /*8a40*/  LDL R5, [R1+0x24] ;  /* 0x0000240001057983 */ /* 0x004ea20000100800 */
[----:B------:R-:W-:Y:S01]  /*8a50*/  UIMAD.WIDE.U32 UR16, UR32, UR8, URZ ;  /* 0x00000008201072a5 */ /* 0x000fe2000f8e003f */
[----:B------:R-:W-:Y:S04]  /*8a60*/  DEPBAR.LE SB0, 0x0 ;  /* 0x000080000000791a */ /* 0x000fe80000000000 */
[----:B------:R-:W3:Y:S01]  /*8a70*/  LDL R4, [R1+0x30] ;  /* 0x0000300001047983 */ /* 0x000ee20000100800 */
[----:B------:R-:W-:Y:S02]  /*8a80*/  USHF.R.S32.HI UR10, URZ, 0x1f, UR32 ;  /* 0x0000001f3f0a7899 */ /* 0x000fe40008011420 */
[----:B------:R-:W-:Y:S01]  /*8a90*/  UISETP.GE.AND UP0, UPT, UR32, 0x1, UPT ;  /* 0x000000012000788c */ /* 0x000fe2000bf06270 */
[----:B------:R-:W4:Y:S01]  /*8aa0*/  LDL.64 R2, [R1+0x60] ;  /* 0x0000600001027983 */ /* 0x000f220000100a00 */
[----:B------:R-:W-:Y:S03]  /*8ab0*/  UIMAD UR10, UR10, UR8, URZ ;  /* 0x000000080a0a72a4 */ /* 0x000fe6000f8e023f */
[----:B------:R-:W5:Y:S01]  /*8ac0*/  LDL R9, [R1+0x34] ;  /* 0x0000340001097983 */ /* 0x000f620000100800 */
[----:B------:R-:W-:Y:S03]  /*8ad0*/  UIMAD UR10, UR32, UR9, UR10 ;  /* 0x00000009200a72a4 */ /* 0x000fe6000f8e020a */
[----:B------:R-:W5:Y:S01]  /*8ae0*/  LDL R8, [R1+0x50] ;  /* 0x0000500001087983 */ /* 0x000f620000100800 */
[----:B------:R-:W-:Y:S03]  /*8af0*/  UIADD3 UR10, UR17, UR10, URZ ;  /* 0x0000000a110a7290 */ /* 0x000fe6000fffe03f */
[----:B------:R-:W5:Y:S04]  /*8b00*/  LDL R14, [R1+0x54] ;  /* 0x00005400010e7983 */ /* 0x000f680000100800 */
[----:B------:R-:W5:Y:S04]  /*8b10*/  LDL R21, [R1+0x48] ;  /* 0x0000480001157983 */ /* 0x000f680000100800 */
[----:B------:R-:W5:Y:S04]  /*8b20*/  LDL R20, [R1+0x4c] ;  /* 0x00004c0001147983 */ /* 0x000f680000100800 */
[----:B------:R-:W5:Y:S04]  /*8b30*/  LDL R26, [R1+0x40] ;  /* 0x00004000011a7983 */ /* 0x000f680000100800 */
[----:B------:R-:W5:Y:S04]  /*8b40*/  LDL R25, [R1+0x44] ;  /* 0x0000440001197983 */ /* 0x000f680000100800 */
[----:B------:R-:W5:Y:S01]  /*8b50*/  LDL R24, [R1+0x38] ;  /* 0x0000380001187983 */ /* 0x000f620000100800 */
[----:B------:R-:W-:Y:S06]  /*8b60*/  BAR.SYNC.DEFER_BLOCKING 0x0 ;  /* 0x0000000000007b1d */ /* 0x000fec0000010000 */
[----:B------:R-:W-:Y:S01]  /*8b70*/  @P1 STS.128 [R203+0xc000], RZ ;  /* 0x00c000ffcb001388 */ /* 0x000fe20000000c00 */
[----:B--2---:R-:W-:Y:S01]  /*8b80*/  ISETP.GE.AND P4, PT, R5, UR29, PT ;  /* 0x0000001d05007c0c */ /* 0x004fe2000bf86270 */
[----:B------:R-:W-:Y:S01]  /*8b90*/  IMAD.U32 R5, RZ, RZ, UR17 ;  /* 0x00000011ff057e24 */ /* 0x000fe2000f8e00ff */
[----:B---3--:R-:W-:Y:S05]  /*8ba0*/  ISETP.GE.AND P3, PT, R4, UR29, PT ;  /* 0x0000001d04007c0c */ /* 0x008fea000bf66270 */
[----:B------:R-:W2:Y:S01]  /*8bb0*/  LDL R5, [R1+0x3c] ;  /* 0x00003c0001057983 */ /* 0x000ea20000100800 */
[----:B------:R-:W-:Y:S02]  /*8bc0*/  IMAD.U32 R4, RZ, RZ, UR16 ;  /* 0x00000010ff047e24 */ /* 0x000fe4000f8e00ff */
[----:B----4-:R-:W-:Y:S03]  /*8bd0*/  IMAD.U32 R3, RZ, RZ, UR10 ;  /* 0x0000000aff037e24 */ /* 0x010fe6000f8e00ff */
[C---:B------:R-:W-:Y:S01]  /*8be0*/  LEA R2, P0, R4.reuse, R2, 0x6 ;  /* 0x0000000204027211 */ /* 0x040fe200078030ff */
[----:B-1----:R-:W1:Y:S03]  /*8bf0*/  @!P4 LDC.64 R6, c[0x0][0x220] ;  /* 0x00008800ff06cb82 */ /* 0x002e660000000a00 */
[----:B-----5:R-:W-:Y:S02]  /*8c00*/  LEA.HI.X R4, R4, R9, R3, 0x6, P0 ;  /* 0x0000000904047211 */ /* 0x020fe400000f3403 */
[C---:B------:R-:W-:Y:S02]  /*8c10*/  @!P1 LEA R8, P2, R2.reuse, R8, 0x1 ;  /* 0x0000000802089211 */ /* 0x040fe400078408ff */
[C---:B------:R-:W-:Y:S01]  /*8c20*/  IADD3 R3, P5, R2.reuse, UR31, RZ ;  /* 0x0000001f02037c10 */ /* 0x040fe2000ffbe0ff */
[----:B------:R-:W3:Y:S01]  /*8c30*/  @!P3 LDC.64 R10, c[0x0][0x220] ;  /* 0x00008800ff0abb82 */ /* 0x000ee20000000a00 */
[C-C-:B------:R-:W-:Y:S05]  /*8c40*/  @!P1 LEA.HI.X R9, R2.reuse, R14, R4.reuse, 0x1, P2 ;  /* 0x0000000e02099211 */ /* 0x140fea00010f0c04 */
[----:B------:R-:W-:Y:S01]  /*8c50*/  @!PT LDS RZ, [RZ] ;  /* 0x00000000fffff984 */ /* 0x000fe20000000800 */
[----:B------:R-:W-:Y:S01]  /*8c60*/  @!PT LDS RZ, [RZ] ;  /* 0x00000000fffff984 */ /* 0x000fe20000000800 */
[----:B------:R-:W-:Y:S01]  /*8c70*/  @!PT LDS RZ, [RZ] ;  /* 0x00000000fffff984 */ /* 0x000fe20000000800 */
[----:B------:R3:W-:Y:S02]  /*8c80*/  @!P1 LDGSTS.E.BYPASS.LTC128B.128 [R203+0xc000], desc[UR20][R8.64] ;  /* 0x0c00000008cb9fae */ /* 0x0007e4000b901d54 */
[----:B------:R-:W4:Y:S02]  /*8c90*/  @!P4 LDC.64 R12, c[0x0][0x220] ;  /* 0x00008800ff0ccb82 */ /* 0x000f240000000a00 */
[----:B------:R-:W-:Y:S01]  /*8ca0*/  @P4 STS.128 [R203+0xe000], RZ ;  /* 0x00e000ffcb004388 */ /* 0x000fe20000000c00 */
[C---:B-1----:R-:W-:Y:S05]  /*8cb0*/  @!P4 LEA R6, P0, R2.reuse, R6, 0x1 ;  /* 0x000000060206c211 */ /* 0x042fea00078008ff */
[----:B------:R-:W1:Y:S01]  /*8cc0*/  @!P3 LDC.64 R16, c[0x0][0x220] ;  /* 0x00008800ff10bb82 */ /* 0x000e620000000a00 */
[C-C-:B------:R-:W-:Y:S05]  /*8cd0*/  @!P4 LEA.HI.X R7, R2.reuse, R7, R4.reuse, 0x1, P0 ;  /* 0x000000070207c211 */ /* 0x140fea00000f0c04 */
[----:B------:R-:W-:Y:S01]  /*8ce0*/  @!PT LDS RZ, [RZ] ;  /* 0x00000000fffff984 */ /* 0x000fe20000000800 */
[----:B------:R-:W-:Y:S01]  /*8cf0*/  @!PT LDS RZ, [RZ] ;  /* 0x00000000fffff984 */ /* 0x000fe20000000800 */
[----:B------:R-:W-:Y:S01]  /*8d00*/  @!PT LDS RZ, [RZ] ;  /* 0x00000000fffff984 */ /* 0x000fe20000000800 */
[----:B------:R1:W-:Y:S02]  /*8d10*/  @!P4 LDGSTS.E.BYPASS.LTC128B.128 [R203+0xe000], desc[UR20][R6.64+0x80] ;  /* 0x0e00008006cbcfae */ /* 0x0003e4000b901d54 */
[----:B------:R-:W5:Y:S02]  /*8d20*/  @!P4 LDC.64 R14, c[0x0][0x220] ;  /* 0x00008800ff0ecb82 */ /* 0x000f640000000a00 */
[----:B------:R-:W-:Y:S01]  /*8d30*/  @P3 STS.128 [R203+0x10000], RZ ;  /* 0x010000ffcb003388 */ /* 0x000fe20000000c00 */
[C---:B---3--:R-:W-:Y:S05]  /*8d40*/  @!P3 LEA R8, P0, R2.reuse, R10, 0x1 ;  /* 0x0000000a0208b211 */ /* 0x048fea00078008ff */
[----:B------:R-:W3:Y:S01]  /*8d50*/  @!P3 LDC.64 R18, c[0x0][0x220] ;  /* 0x00008800ff12bb82 */ /* 0x000ee20000000a00 */
[C---:B------:R-:W-:Y:S02]  /*8d60*/  @!P1 LEA R10, P2, R3.reuse, R21, 0x1 ;  /* 0x00000015030a9211 */ /* 0x040fe400078408ff */
[----:B------:R-:W-:Y:S02]  /*8d70*/  @!P3 LEA.HI.X R9, R2, R11, R4, 0x1, P0 ;  /* 0x0000000b0209b211 */ /* 0x000fe400000f0c04 */
[----:B------:R-:W-:Y:S02]  /*8d80*/  IADD3.X R4, R4, UR30, RZ, P5, !PT ;  /* 0x0000001e04047c10 */ /* 0x000fe4000affe4ff */
[C---:B----4-:R-:W-:Y:S01]  /*8d90*/  @!P4 LEA R12, P0, R3.reuse, R12, 0x1 ;  /* 0x0000000c030cc211 */ /* 0x050fe200078008ff */
[----:B------:R-:W-:Y:S01]  /*8da0*/  @!PT LDS RZ, [RZ] ;  /* 0x00000000fffff984 */ /* 0x000fe20000000800 */
[----:B------:R-:W-:Y:S01]  /*8db0*/  @!PT LDS RZ, [RZ] ;  /* 0x00000000fffff984 */ /* 0x000fe20000000800 */
[----:B------:R-:W-:Y:S01]  /*8dc0*/  @!PT LDS RZ, [RZ] ;  /* 0x00000000fffff984 */ /* 0x000fe20000000800 */
[----:B------:R4:W-:Y:S01]  /*8dd0*/  @!P3 LDGSTS.E.BYPASS.LTC128B.128 [R203+0x10000], desc[UR20][R8.64+0x100] ;  /* 0x1000010008cbbfae */ /* 0x0009e2000b901d54 */
[C-C-:B------:R-:W-:Y:S01]  /*8de0*/  @!P1 LEA.HI.X R11, R3.reuse, R20, R4.reuse, 0x1, P2 ;  /* 0x00000014030b9211 */ /* 0x140fe200010f0c04 */
[----:B------:R-:W5:Y:S01]  /*8df0*/  @!P3 LDC.64 R22, c[0x0][0x220] ;  /* 0x00008800ff16bb82 */ /* 0x000f620000000a00 */
[C-C-:B------:R-:W-:Y:S01]  /*8e00*/  @!P4 LEA.HI.X R13, R3.reuse, R13, R4.reuse, 0x1, P0 ;  /* 0x0000000d030dc211 */ /* 0x140fe200000f0c04 */
[----:B------:R-:W-:Y:S01]  /*8e10*/  @P1 STS.128 [R203+0xc800], RZ ;  /* 0x00c800ffcb001388 */ /* 0x000fe20000000c00 */
[C---:B------:R-:W-:Y:S03]  /*8e20*/  IADD3 R2, P2, R3.reuse, UR31, RZ ;  /* 0x0000001f03027c10 */ /* 0x040fe6000ff5e0ff */
[----:B------:R-:W-:Y:S01]  /*8e30*/  @!PT LDS RZ, [RZ] ;  /* 0x00000000fffff984 */ /* 0x000fe20000000800 */
[----:B------:R-:W-:Y:S01]  /*8e40*/  @!PT LDS RZ, [RZ] ;  /* 0x00000000fffff984 */ /* 0x000fe20000000800 */
[----:B------:R-:W-:Y:S01]  /*8e50*/  @!PT LDS RZ, [RZ] ;  /* 0x00000000fffff984 */ /* 0x000fe20000000800 */
[----:B------:R3:W-:Y:S01]  /*8e60*/  @!P1 LDGSTS.E.BYPASS.LTC128B.128 [R203+0xc800], desc[UR20][R10.64] ;  /* 0x0c8000000acb9fae */ /* 0x0007e2000b901d54 */
[C---:B-1----:R-:W-:Y:S01]  /*8e70*/  @!P3 LEA R6, P0, R3.reuse, R16, 0x1 ;  /* 0x000000100306b211 */ /* 0x042fe200078008ff */
[----:B------:R-:W1:Y:S02]  /*8e80*/  @!P4 LDC.64 R20, c[0x0][0x220] ;  /* 0x00008800ff14cb82 */ /* 0x000e640000000a00 */
[----:B------:R-:W-:Y:S01]  /*8e90*/  @P4 STS.128 [R203+0xe800], RZ ;  /* 0x00e800ffcb004388 */ /* 0x000fe20000000c00 */
[----:B------:R-:W-:Y:S03]  /*8ea0*/  @!P3 LEA.HI.X R7, R3, R17, R4, 0x1, P0 ;  /* 0x000000110307b211 */ /* 0x000fe600000f0c04 */
[----:B------:R-:W-:Y:S01]  /*8eb0*/  @!PT LDS RZ, [RZ] ;  /* 0x00000000fffff984 */ /* 0x000fe20000000800 */
[----:B------:R-:W-:Y:S01]  /*8ec0*/  @!PT LDS RZ, [RZ] ;  /* 0x00000000fffff984 */ /* 0x000fe20000000800 */
[----:B------:R-:W-:Y:S01]  /*8ed0*/  @!PT LDS RZ, [RZ] ;  /* 0x00000000fffff984 */ /* 0x000fe20000000800 */
[----:B------:R5:W-:Y:S01]  /*8ee0*/  @!P4 LDGSTS.E.BYPASS.LTC128B.128 [R203+0xe800], desc[UR20][R12.64+0x80] ;  /* 0x0e8000800ccbcfae */ /* 0x000be2000b901d54 */
[----:B------:R-:W-:Y:S02]  /*8ef0*/  IADD3.X R4, R4, UR30, RZ, P2, !PT ;  /* 0x0000001e04047c10 */ /* 0x000fe400097fe4ff */
[C---:B------:R-:W-:Y:S01]  /*8f00*/  IADD3 R3, P6, R2.reuse, UR31, RZ ;  /* 0x0000001f02037c10 */ /* 0x040fe2000ffde0ff */
[----:B------:R-:W-:Y:S04]  /*8f10*/  @P3 STS.128 [R203+0x10800], RZ ;  /* 0x010800ffcb003388 */ /* 0x000fe80000000c00 */
[----:B------:R-:W-:Y:S01]  /*8f20*/  @!PT LDS RZ, [RZ] ;  /* 0x00000000fffff984 */ /* 0x000fe20000000800 */
[----:B------:R-:W-:Y:S01]  /*8f30*/  @!PT LDS RZ, [RZ] ;  /* 0x00000000fffff984 */ /* 0x000fe20000000800 */
[----:B------:R-:W-:Y:S01]  /*8f40*/  @!PT LDS RZ, [RZ] ;  /* 0x00000000fffff984 */ /* 0x000fe20000000800 */
[----:B------:R1:W-:Y:S01]  /*8f50*/  @!P3 LDGSTS.E.BYPASS.LTC128B.128 [R203+0x10800], desc[UR20][R6.64+0x100] ;  /* 0x1080010006cbbfae */ /* 0x0003e2000b901d54 */
[C---:B----4-:R-:W-:Y:S03]  /*8f60*/  @!P1 LEA R8, P0, R2.reuse, R26, 0x1 ;  /* 0x0000001a02089211 */ /* 0x050fe600078008ff */
[----:B------:R-:W-:Y:S01]  /*8f70*/  @P1 STS.128 [R203+0xd000], RZ ;  /* 0x00d000ffcb001388 */ /* 0x000fe20000000c00 */
[C-C-:B------:R-:W-:Y:S02]  /*8f80*/  @!P1 LEA.HI.X R9, R2.reuse, R25, R4.reuse, 0x1, P0 ;  /* 0x0000001902099211 */ /* 0x140fe400000f0c04 */
[C---:B---3--:R-:W-:Y:S03]  /*8f90*/  @!P3 LEA R10, P0, R2.reuse, R18, 0x1 ;  /* 0x00000012020ab211 */ /* 0x048fe600078008ff */
[----:B------:R-:W-:Y:S01]  /*8fa0*/  @!PT LDS RZ, [RZ] ;  /* 0x00000000fffff984 */ /* 0x000fe20000000800 */
[----:B------:R-:W-:Y:S01]  /*8fb0*/  @!PT LDS RZ, [RZ] ;  /* 0x00000000fffff984 */ /* 0x000fe20000000800 */
[----:B------:R-:W-:Y:S01]  /*8fc0*/  @!PT LDS RZ, [RZ] ;  /* 0x00000000fffff984 */ /* 0x000fe20000000800 */
[----:B------:R3:W-:Y:S01]  /*8fd0*/  @!P1 LDGSTS.E.BYPASS.LTC128B.128 [R203+0xd000], desc[UR20][R8.64] ;  /* 0x0d00000008cb9fae */ /* 0x0007e2000b901d54 */
[C-C-:B------:R-:W-:Y:S03]  /*8fe0*/  @!P3 LEA.HI.X R11, R2.reuse, R19, R4.reuse, 0x1, P0 ;  /* 0x00000013020bb211 */ /* 0x140fe600000f0c04 */
[----:B------:R-:W-:Y:S01]  /*8ff0*/  @P4 STS.128 [R203+0xf000], RZ ;  /* 0x00f000ffcb004388 */ /* 0x000fe20000000c00 */
[C---:B-----5:R-:W-:Y:S04]  /*9000*/  @!P4 LEA R12, P2, R2.reuse, R14, 0x1 ;  /* 0x0000000e020cc211 */ /* 0x060fe800078408ff */
[----:B------:R-:W-:Y:S02]  /*9010*/  @!P4 LEA.HI.X R13, R2, R15, R4, 0x1, P2 ;  /* 0x0000000f020dc211 */ /* 0x000fe400010f0c04 */
[----:B------:R-:W-:Y:S02]  /*9020*/  IADD3.X R4, R4, UR30, RZ, P6, !PT ;  /* 0x0000001e04047c10 */ /* 0x000fe4000b7fe4ff */
[C---:B-1----:R-:W-:Y:S01]  /*9030*/  @!P4 LEA R6, P2, R3.reuse, R20, 0x1 ;  /* 0x000000140306c211 */ /* 0x042fe200078408ff */
[----:B------:R-:W-:Y:S01]  /*9040*/  @!PT LDS RZ, [RZ] ;  /* 0x00000000fffff984 */ /* 0x000fe20000000800 */
[----:B------:R-:W-:Y:S01]  /*9050*/  @!PT LDS RZ, [RZ] ;  /* 0x00000000fffff984 */ /* 0x000fe20000000800 */
[----:B------:R-:W-:Y:S01]  /*9060*/  @!PT LDS RZ, [RZ] ;  /* 0x00000000fffff984 */ /* 0x000fe20000000800 */
[----:B------:R-:W-:Y:S01]  /*9070*/  @!P4 LDGSTS.E.BYPASS.LTC128B.128 [R203+0xf000], desc[UR20][R12.64+0x80] ;  /* 0x0f0000800ccbcfae */ /* 0x000fe2000b901d54 */
[C---:B------:R-:W-:Y:S02]  /*9080*/  @!P3 LEA R2, P0, R3.reuse, R22, 0x1 ;  /* 0x000000160302b211 */ /* 0x040fe400078008ff */
[C-C-:B------:R-:W-:Y:S01]  /*9090*/  @!P4 LEA.HI.X R7, R3.reuse, R21, R4.reuse, 0x1, P2 ;  /* 0x000000150307c211 */ /* 0x140fe200010f0c04 */
[----:B------:R-:W-:Y:S04]  /*90a0*/  @P3 STS.128 [R203+0x11000], RZ ;  /* 0x011000ffcb003388 */ /* 0x000fe80000000c00 */
[----:B------:R-:W-:Y:S01]  /*90b0*/  @!PT LDS RZ, [RZ] ;  /* 0x00000000fffff984 */ /* 0x000fe20000000800 */
[----:B------:R-:W-:Y:S01]  /*90c0*/  @!PT LDS RZ, [RZ] ;  /* 0x00000000fffff984 */ /* 0x000fe20000000800 */
[----:B------:R-:W-:Y:S01]  /*90d0*/  @!PT LDS RZ, [RZ] ;  /* 0x00000000fffff984 */ /* 0x000fe20000000800 */
[----:B------:R-:W-:Y:S01]  /*90e0*/  @!P3 LDGSTS.E.BYPASS.LTC128B.128 [R203+0x11000], desc[UR20][R10.64+0x100] ;  /* 0x110001000acbbfae */ /* 0x000fe2000b901d54 */
[C---:B---3--:R-:W-:Y:S03]  /*90f0*/  @!P1 LEA R8, P5, R3.reuse, R24, 0x1 ;  /* 0x0000001803089211 */ /* 0x048fe600078a08ff */
[----:B------:R-:W-:Y:S01]  /*9100*/  @P1 STS.128 [R203+0xd800], RZ ;  /* 0x00d800ffcb001388 */ /* 0x000fe20000000c00 */
[C-C-:B--2---:R-:W-:Y:S02]  /*9110*/  @!P1 LEA.HI.X R9, R3.reuse, R5, R4.reuse, 0x1, P5 ;  /* 0x0000000503099211 */ /* 0x144fe400028f0c04 */
[----:B------:R-:W-:Y:S02]  /*9120*/  @!P3 LEA.HI.X R3, R3, R23, R4, 0x1, P0 ;  /* 0x000000170303b211 */ /* 0x000fe400000f0c04 */
[----:B------:R-:W-:Y:S01]  /*9130*/  PLOP3.LUT P0, PT, PT, PT, UP0, 0x80, 0x0 ;  /* 0x000000000000781c */ /* 0x000fe20003f0f008 */
        /* <DEDUP_REMOVED lines=14> */
[----:B------:R-:W-:Y:S04]  /*9220*/  LDSM.16.M88.4 R32, [R187] ;  /* 0x00000000bb20783b */ /* 0x000fe80000000200 */
[----:B------:R-:W-:Y:S04]  /*9230*/  LDSM.16.M88.4 R16, [R180+0x6800] ;  /* 0x00680000b410783b */ /* 0x000fe80000000200 */
[----:B-1----:R-:W2:Y:S04]  /*9240*/  LDSM.16.M88.4 R8, [R180+0x6000] ;  /* 0x00600000b408783b */ /* 0x002ea80000000200 */
[----:B------:R-:W1:Y:S04]  /*9250*/  LDSM.16.M88.4 R24, [R180+0x7000] ;  /* 0x00700000b418783b */ /* 0x000e680000000200 */
[----:B------:R-:W4:Y:S04]  /*9260*/  LDSM.16.M88.4 R136, [R180+0x7800] ;  /* 0x00780000b488783b */ /* 0x000f280000000200 */
[----:B------:R-:W0:Y:S04]  /*9270*/  LDGDEPBAR ;  /* 0x00000000000079af */ /* 0x000e280000000000 */
[----:B------:R-:W-:Y:S04]  /*9280*/  LDSM.16.M88.4 R140, [R188] ;  /* 0x00000000bc8c783b */ /* 0x000fe80000000200 */
[----:B------:R-:W5:Y:S04]  /*9290*/  LDSM.16.M88.4 R144, [R191] ;  /* 0x00000000bf90783b */ /* 0x000f680000000200 */
[----:B------:R-:W3:Y:S04]  /*92a0*/  LDSM.16.M88.4 R148, [R202] ;  /* 0x00000000ca94783b */ /* 0x000ee80000000200 */
[----:B------:R-:W3:Y:S04]  /*92b0*/  LDSM.16.M88.4 R152, [R201] ;  /* 0x00000000c998783b */ /* 0x000ee80000000200 */
[----:B------:R-:W3:Y:S04]  /*92c0*/  LDSM.16.M88.4 R156, [R200] ;  /* 0x00000000c89c783b */ /* 0x000ee80000000200 */
[----:B------:R-:W-:Y:S01]  /*92d0*/  LDSM.16.M88.4 R160, [R190] ;  /* 0x00000000bea0783b */ /* 0x000fe20000000200 */
[C---:B--2---:R-:W-:Y:S03]  /*92e0*/  HMMA.16816.F32 R4, R32.reuse, R8, RZ ;  /* 0x000000082004723c */ /* 0x044fe600000018ff */
[----:B------:R-:W2:Y:S04]  /*92f0*/  LDSM.16.M88.4 R164, [R186+0x6000] ;  /* 0x00600000baa4783b */ /* 0x000ea80000000200 */
[----:B------:R-:W2:Y:S01]  /*9300*/  LDSM.16.M88.4 R168, [R186+0x6800] ;  /* 0x00680000baa8783b */ /* 0x000ea20000000200 */
[C---:B------:R-:W-:Y:S03]  /*9310*/  HMMA.16816.F32 R8, R32.reuse, R10, RZ ;  /* 0x0000000a2008723c */ /* 0x040fe600000018ff */
[----:B------:R-:W-:Y:S03]  /*9320*/  LDSM.16.M88.4 R172, [R189] ;  /* 0x00000000bdac783b */ /* 0x000fe60000000200 */
[C---:B------:R-:W-:Y:S01]  /*9330*/  HMMA.16816.F32 R12, R32.reuse, R16, RZ ;  /* 0x00000010200c723c */ /* 0x040fe200000018ff */
[----:B------:R-:W-:Y:S05]  /*9340*/  LDSM.16.M88.4 R176, [R185] ;  /* 0x00000000b9b0783b */ /* 0x000fea0000000200 */
[C---:B------:R-:W-:Y:S06]  /*9350*/  HMMA.16816.F32 R16, R32.reuse, R18, RZ ;  /* 0x000000122010723c */ /* 0x040fec00000018ff */
[C---:B-1----:R-:W-:Y:S06]  /*9360*/  HMMA.16816.F32 R20, R32.reuse, R24, RZ ;  /* 0x000000182014723c */ /* 0x042fec00000018ff */
[C---:B------:R-:W-:Y:S06]  /*9370*/  HMMA.16816.F32 R24, R32.reuse, R26, RZ ;  /* 0x0000001a2018723c */ /* 0x040fec00000018ff */
[C---:B----4-:R-:W-:Y:S06]  /*9380*/  HMMA.16816.F32 R28, R32.reuse, R136, RZ ;  /* 0x00000088201c723c */ /* 0x050fec00000018ff */
[----:B------:R-:W-:Y:S01]  /*9390*/  HMMA.16816.F32 R32, R32, R138, RZ ;  /* 0x0000008a2020723c */ /* 0x000fe200000018ff */
[----:B------:R-:W1:Y:S05]  /*93a0*/  LDSM.16.M88.4 R136, [R186+0x7000] ;  /* 0x00700000ba88783b */ /* 0x000e6a0000000200 */
[C---:B-----5:R-:W-:Y:S06]  /*93b0*/  HMMA.16816.F32 R4, R140.reuse, R144, R4 ;  /* 0x000000908c04723c */ /* 0x060fec0000001804 */
[C---:B------:R-:W-:Y:S01]  /*93c0*/  HMMA.16816.F32 R8, R140.reuse, R146, R8 ;  /* 0x000000928c08723c */ /* 0x040fe20000001808 */
[----:B------:R-:W4:Y:S05]  /*93d0*/  LDSM.16.M88.4 R144, [R186+0x7800] ;  /* 0x00780000ba90783b */ /* 0x000f2a0000000200 */
[C---:B---3--:R-:W-:Y:S06]  /*93e0*/  HMMA.16816.F32 R12, R140.reuse, R148, R12 ;  /* 0x000000948c0c723c */ /* 0x048fec000000180c */
[C---:B------:R-:W-:Y:S01]  /*93f0*/  HMMA.16816.F32 R16, R140.reuse, R150, R16 ;  /* 0x000000968c10723c */ /* 0x040fe20000001810 */
[----:B------:R-:W3:Y:S05]  /*9400*/  LDSM.16.M88.4 R148, [R185+0x800] ;  /* 0x00080000b994783b */ /* 0x000eea0000000200 */
[C---:B------:R-:W-:Y:S06]  /*9410*/  HMMA.16816.F32 R20, R140.reuse, R152, R20 ;  /* 0x000000988c14723c */ /* 0x040fec0000001814 */
[C---:B------:R-:W-:Y:S01]  /*9420*/  HMMA.16816.F32 R24, R140.reuse, R154, R24 ;  /* 0x0000009a8c18723c */ /* 0x040fe20000001818 */
[----:B------:R-:W-:Y:S05]  /*9430*/  LDSM.16.M88.4 R152, [R185+0x1800] ;  /* 0x00180000b998783b */ /* 0x000fea0000000200 */
[C---:B------:R-:W-:Y:S06]  /*9440*/  HMMA.16816.F32 R28, R140.reuse, R156, R28 ;  /* 0x0000009c8c1c723c */ /* 0x040fec000000181c */
[----:B------:R-:W-:Y:S01]  /*9450*/  HMMA.16816.F32 R32, R140, R158, R32 ;  /* 0x0000009e8c20723c */ /* 0x000fe20000001820 */
[----:B------:R-:W5:Y:S04]  /*9460*/  LDSM.16.M88.4 R140, [R185+0x1000] ;  /* 0x00100000b98c783b */ /* 0x000f680000000200 */
[----:B------:R-:W-:Y:S01]  /*9470*/  LDSM.16.M88.4 R156, [R187+0x2000] ;  /* 0x00200000bb9c783b */ /* 0x000fe20000000200 */
[C---:B--2---:R-:W-:Y:S06]  /*9480*/  HMMA.16816.F32 R4, R160.reuse, R164, R4 ;  /* 0x000000a4a004723c */ /* 0x044fec0000001804 */
[C---:B------:R-:W-:Y:S01]  /*9490*/  HMMA.16816.F32 R8, R160.reuse, R166, R8 ;  /* 0x000000a6a008723c */ /* 0x040fe20000001808 */
[----:B------:R-:W2:Y:S05]  /*94a0*/  LDSM.16.M88.4 R164, [R180+0x8000] ;  /* 0x00800000b4a4783b */ /* 0x000eaa0000000200 */
[C---:B------:R-:W-:Y:S06]  /*94b0*/  HMMA.16816.F32 R12, R160.reuse, R168, R12 ;  /* 0x000000a8a00c723c */ /* 0x040fec000000180c */
[C---:B------:R-:W-:Y:S01]  /*94c0*/  HMMA.16816.F32 R16, R160.reuse, R170, R16 ;  /* 0x000000aaa010723c */ /* 0x040fe20000001810 */
[----:B------:R-:W2:Y:S05]  /*94d0*/  LDSM.16.M88.4 R168, [R180+0x8800] ;  /* 0x00880000b4a8783b */ /* 0x000eaa0000000200 */
[C---:B-1----:R-:W-:Y:S06]  /*94e0*/  HMMA.16816.F32 R20, R160.reuse, R136, R20 ;  /* 0x00000088a014723c */ /* 0x042fec0000001814 */
[C---:B------:R-:W-:Y:S01]  /*94f0*/  HMMA.16816.F32 R24, R160.reuse, R138, R24 ;  /* 0x0000008aa018723c */ /* 0x040fe20000001818 */
[----:B------:R-:W1:Y:S05]  /*9500*/  LDSM.16.M88.4 R136, [R180+0x9000] ;  /* 0x00900000b488783b */ /* 0x000e6a0000000200 */
[C---:B----4-:R-:W-:Y:S06]  /*9510*/  HMMA.16816.F32 R28, R160.reuse, R144, R28 ;  /* 0x00000090a01c723c */ /* 0x050fec000000181c */
[----:B------:R-:W-:Y:S01]  /*9520*/  HMMA.16816.F32 R32, R160, R146, R32 ;  /* 0x00000092a020723c */ /* 0x000fe20000001820 */
[----:B------:R-:W4:Y:S04]  /*9530*/  LDSM.16.M88.4 R144, [R180+0x9800] ;  /* 0x00980000b490783b */ /* 0x000f280000000200 */
[----:B------:R-:W-:Y:S01]  /*9540*/  LDSM.16.M88.4 R160, [R188+0x2000] ;  /* 0x00200000bca0783b */ /* 0x000fe20000000200 */
[C---:B------:R-:W-:Y:S06]  /*9550*/  HMMA.16816.F32 R4, R172.reuse, R176, R4 ;  /* 0x000000b0ac04723c */ /* 0x040fec0000001804 */
[C---:B------:R-:W-:Y:S01]  /*9560*/  HMMA.16816.F32 R8, R172.reuse, R178, R8 ;  /* 0x000000b2ac08723c */ /* 0x040fe20000001808 */
[----:B------:R-:W4:Y:S05]  /*9570*/  LDSM.16.M88.4 R176, [R199] ;  /* 0x00000000c7b0783b */ /* 0x000f2a0000000200 */
[C---:B---3--:R-:W-:Y:S06]  /*9580*/  HMMA.16816.F32 R12, R172.reuse, R148, R12 ;  /* 0x00000094ac0c723c */ /* 0x048fec000000180c */
[C---:B------:R-:W-:Y:S01]  /*9590*/  HMMA.16816.F32 R16, R172.reuse, R150, R16 ;  /* 0x00000096ac10723c */ /* 0x040fe20000001810 */
[----:B------:R-:W3:Y:S05]  /*95a0*/  LDSM.16.M88.4 R148, [R198] ;  /* 0x00000000c694783b */ /* 0x000eea0000000200 */
[C---:B-----5:R-:W-:Y:S06]  /*95b0*/  HMMA.16816.F32 R20, R172.reuse, R140, R20 ;  /* 0x0000008cac14723c */ /* 0x060fec0000001814 */
[C---:B------:R-:W-:Y:S01]  /*95c0*/  HMMA.16816.F32 R24, R172.reuse, R142, R24 ;  /* 0x0000008eac18723c */ /* 0x040fe20000001818 */
[----:B------:R-:W5:Y:S05]  /*95d0*/  LDSM.16.M88.4 R140, [R197] ;  /* 0x00000000c58c783b */ /* 0x000f6a0000000200 */
[C---:B------:R-:W-:Y:S06]  /*95e0*/  HMMA.16816.F32 R28, R172.reuse, R152, R28 ;  /* 0x00000098ac1c723c */ /* 0x040fec000000181c */
[----:B------:R-:W-:Y:S01]  /*95f0*/  HMMA.16816.F32 R32, R172, R154, R32 ;  /* 0x0000009aac20723c */ /* 0x000fe20000001820 */
[----:B------:R-:W5:Y:S04]  /*9600*/  LDSM.16.M88.4 R152, [R196] ;  /* 0x00000000c498783b */ /* 0x000f680000000200 */
        /* <DEDUP_REMOVED lines=16> */
[----:B------:R-:W4:Y:S05]  /*9710*/  LDSM.16.M88.4 R176, [R185+0x2000] ;  /* 0x00200000b9b0783b */ /* 0x000f2a0000000200 */
[C---:B---3--:R-:W-:Y:S06]  /*9720*/  HMMA.16816.F32 R12, R160.reuse, R148, R12 ;  /* 0x00000094a00c723c */ /* 0x048fec000000180c */
[C---:B------:R-:W-:Y:S01]  /*9730*/  HMMA.16816.F32 R16, R160.reuse, R150, R16 ;  /* 0x00000096a010723c */ /* 0x040fe20000001810 */
[----:B------:R-:W3:Y:S05]  /*9740*/  LDSM.16.M88.4 R148, [R185+0x2800] ;  /* 0x00280000b994783b */ /* 0x000eea0000000200 */
[C---:B-----5:R-:W-:Y:S06]  /*9750*/  HMMA.16816.F32 R20, R160.reuse, R140, R20 ;  /* 0x0000008ca014723c */ /* 0x060fec0000001814 */
[C---:B------:R-:W-:Y:S01]  /*9760*/  HMMA.16816.F32 R24, R160.reuse, R142, R24 ;  /* 0x0000008ea018723c */ /* 0x040fe20000001818 */
[----:B------:R-:W5:Y:S05]  /*9770*/  LDSM.16.M88.4 R140, [R185+0x3000] ;  /* 0x00300000b98c783b */ /* 0x000f6a0000000200 */
        /* <DEDUP_REMOVED lines=32> */
[----:B------:R-:W-:Y:S05]  /*9980*/  LDSM.16.M88.4 R172, [R185+0x4000] ;  /* 0x00400000b9ac783b */ /* 0x000fea0000000200 */
        /* <DEDUP_REMOVED lines=9> */
[----:B------:R-:W4:Y:S01]  /*9a20*/  LDSM.16.M88.4 R160, [R186+0xb800] ;  /* 0x00b80000baa0783b */ /* 0x000f220000000200 */
[C---:B------:R-:W-:Y:S06]  /*9a30*/  HMMA.16816.F32 R4, R164.reuse, R176, R4 ;  /* 0x000000b0a404723c */ /* 0x040fec0000001804 */
[C---:B------:R-:W-:Y:S06]  /*9a40*/  HMMA.16816.F32 R8, R164.reuse, R178, R8 ;  /* 0x000000b2a408723c */ /* 0x040fec0000001808 */
[C---:B---3--:R-:W-:Y:S06]  /*9a50*/  HMMA.16816.F32 R12, R164.reuse, R148, R12 ;  /* 0x00000094a40c723c */ /* 0x048fec000000180c */
[C---:B------:R-:W-:Y:S01]  /*9a60*/  HMMA.16816.F32 R16, R164.reuse, R150, R16 ;  /* 0x00000096a410723c */ /* 0x040fe20000001810 */
[----:B------:R-:W3:Y:S05]  /*9a70*/  LDSM.16.M88.4 R148, [R189+0x4000] ;  /* 0x00400000bd94783b */ /* 0x000eea0000000200 */
[C---:B-----5:R-:W-:Y:S06]  /*9a80*/  HMMA.16816.F32 R20, R164.reuse, R140, R20 ;  /* 0x0000008ca414723c */ /* 0x060fec0000001814 */
[C---:B------:R-:W-:Y:S01]  /*9a90*/  HMMA.16816.F32 R24, R164.reuse, R142, R24 ;  /* 0x0000008ea418723c */ /* 0x040fe20000001818 */
[----:B------:R-:W5:Y:S05]  /*9aa0*/  LDSM.16.M88.4 R140, [R185+0x4800] ;  /* 0x00480000b98c783b */ /* 0x000f6a0000000200 */
[C---:B------:R-:W-:Y:S06]  /*9ab0*/  HMMA.16816.F32 R28, R164.reuse, R152, R28 ;  /* 0x00000098a41c723c */ /* 0x040fec000000181c */
[----:B------:R-:W-:Y:S06]  /*9ac0*/  HMMA.16816.F32 R32, R164, R154, R32 ;  /* 0x0000009aa420723c */ /* 0x000fec0000001820 */
[C---:B--2---:R-:W-:Y:S06]  /*9ad0*/  HMMA.16816.F32 R4, R156.reuse, R168, R4 ;  /* 0x000000a89c04723c */ /* 0x044fec0000001804 */
[C---:B------:R-:W-:Y:S06]  /*9ae0*/  HMMA.16816.F32 R8, R156.reuse, R170, R8 ;  /* 0x000000aa9c08723c */ /* 0x040fec0000001808 */
[C---:B-1----:R-:W-:Y:S06]  /*9af0*/  HMMA.16816.F32 R12, R156.reuse, R136, R12 ;  /* 0x000000889c0c723c */ /* 0x042fec000000180c */
[C---:B------:R-:W-:Y:S01]  /*9b00*/  HMMA.16816.F32 R16, R156.reuse, R138, R16 ;  /* 0x0000008a9c10723c */ /* 0x040fe20000001810 */
[----:B------:R-:W1:Y:S05]  /*9b10*/  LDSM.16.M88.4 R136, [R185+0x5000] ;  /* 0x00500000b988783b */ /* 0x000e6a0000000200 */
[C---:B----4-:R-:W-:Y:S06]  /*9b20*/  HMMA.16816.F32 R20, R156.reuse, R144, R20 ;  /* 0x000000909c14723c */ /* 0x050fec0000001814 */
[C---:B------:R-:W-:Y:S01]  /*9b30*/  HMMA.16816.F32 R24, R156.reuse, R146, R24 ;  /* 0x000000929c18723c */ /* 0x040fe20000001818 */
[----:B------:R-:W2:Y:S01]  /*9b40*/  LDSM.16.M88.4 R144, [R185+0x5800] ;  /* 0x00580000b990783b */ /* 0x000ea20000000200 */
[----:B------:R-:W-:Y:S04]  /*9b50*/  DEPBAR.LE SB0, 0x0 ;  /* 0x000080000000791a */ /* 0x000fe80000000000 */
[C---:B------:R-:W-:Y:S01]  /*9b60*/  HMMA.16816.F32 R28, R156.reuse, R160, R28 ;  /* 0x000000a09c1c723c */ /* 0x040fe2000000181c */
[----:B------:R-:W-:Y:S05]  /*9b70*/  BAR.SYNC.DEFER_BLOCKING 0x0 ;  /* 0x0000000000007b1d */ /* 0x000fea0000010000 */
[----:B------:R-:W-:Y:S06]  /*9b80*/  HMMA.16816.F32 R32, R156, R162, R32 ;  /* 0x000000a29c20723c */ /* 0x000fec0000001820 */
[C---:B---3--:R-:W-:Y:S06]  /*9b90*/  HMMA.16816.F32 R4, R148.reuse, R172, R4 ;  /* 0x000000ac9404723c */ /* 0x048fec0000001804 */
[C---:B------:R-:W-:Y:S06]  /*9ba0*/  HMMA.16816.F32 R8, R148.reuse, R174, R8 ;  /* 0x000000ae9408723c */ /* 0x040fec0000001808 */
[C---:B-----5:R-:W-:Y:S06]  /*9bb0*/  HMMA.16816.F32 R12, R148.reuse, R140, R12 ;  /* 0x0000008c940c723c */ /* 0x060fec000000180c */
[C---:B------:R-:W-:Y:S06]  /*9bc0*/  HMMA.16816.F32 R16, R148.reuse, R142, R16 ;  /* 0x0000008e9410723c */ /* 0x040fec0000001810 */
[----:B------:R-:W-:Y:S01]  /*9bd0*/  FMNMX.FTZ R2, R4, R0, !PT ;  /* 0x0000000004027209 */ /* 0x000fe20007810000 */
[C---:B-1----:R-:W-:Y:S04]  /*9be0*/  HMMA.16816.F32 R20, R148.reuse, R136, R20 ;  /* 0x000000889414723c */ /* 0x042fe80000001814 */
[----:B------:R-:W-:Y:S02]  /*9bf0*/  FMNMX.FTZ R2, R5, R2, !PT ;  /* 0x0000000205027209 */ /* 0x000fe40007810000 */
[C---:B------:R-:W-:Y:S05]  /*9c00*/  HMMA.16816.F32 R24, R148.reuse, R138, R24 ;  /* 0x0000008a9418723c */ /* 0x040fea0000001818 */
[----:B------:R-:W-:Y:S01]  /*9c10*/  FMNMX.FTZ R3, R8, R2, !PT ;  /* 0x0000000208037209 */ /* 0x000fe20007810000 */
[C---:B--2---:R-:W-:Y:S05]  /*9c20*/  HMMA.16816.F32 R28, R148.reuse, R144, R28 ;  /* 0x00000090941c723c */ /* 0x044fea000000181c */
[----:B------:R-:W-:Y:S01]  /*9c30*/  FMNMX.FTZ R2, R6, R117, !PT ;  /* 0x0000007506027209 */ /* 0x000fe20007810000 */
[----:B------:R-:W-:Y:S05]  /*9c40*/  HMMA.16816.F32 R32, R148, R146, R32 ;  /* 0x000000929420723c */ /* 0x000fea0000001820 */
[----:B------:R-:W-:Y:S02]  /*9c50*/  FMNMX.FTZ R3, R9, R3, !PT ;  /* 0x0000000309037209 */ /* 0x000fe40007810000 */
[----:B------:R-:W-:Y:S04]  /*9c60*/  FMNMX.FTZ R2, R7, R2, !PT ;  /* 0x0000000207027209 */ /* 0x000fe80007810000 */
        /* <DEDUP_REMOVED lines=24> */
.L_x_893:
[----:B---3--:R-:W-:Y:S01]  /*9df0*/  FMNMX.FTZ R2, R31, R143, !PT ;  /* 0x0000008f1f027209 */ /* 0x008fe20007810000 */
[----:B------:R-:W2:Y:S01]  /*9e00*/  LDL.64 R166, [R1+0x28] ;  /* 0x0000280001a67983 */ /* 0x000ea20000100a00 */
[----:B------:R-:W-:Y:S01]  /*9e10*/  IMAD.MOV.U32 R144, RZ, RZ, 0x7054 ;  /* 0x00007054ff907424 */ /* 0x000fe200078e00ff */
[----:B------:R-:W-:Y:S01]  /*9e20*/  UIADD3 UR24, UR22, -0x61c88647, URZ ;  /* 0x9e3779b916187890 */ /* 0x000fe2000fffe03f */
[----:B------:R-:W-:Y:S01]  /*9e30*/  FMNMX.FTZ R2, R34, R2, !PT ;  /* 0x0000000222027209 */ /* 0x000fe20007810000 */
[----:B------:R-:W-:Y:S01]  /*9e40*/  UIADD3 UR19, UR22, 0x3c6ef372, URZ ;  /* 0x3c6ef37216137890 */ /* 0x000fe2000fffe03f */
[----:B------:R-:W-:Y:S01]  /*9e50*/  IMAD.U32 R170, RZ, RZ, UR5 ;  /* 0x00000005ffaa7e24 */ /* 0x000fe2000f8e00ff */
[----:B------:R-:W1:Y:S01]  /*9e60*/  SHFL.BFLY PT, R116, R142, 0x2, 0x1f ;  /* 0x0c401f008e747f89 */ /* 0x000e6200000e0000 */
[----:B------:R-:W-:Y:S01]  /*9e70*/  FMNMX.FTZ R2, R35, R2, !PT ;  /* 0x0000000223027209 */ /* 0x000fe20007810000 */
[----:B------:R-:W-:Y:S02]  /*9e80*/  UIADD3 UR18, UR23, 0x32370b8f, URZ ;  /* 0x32370b8f17127890 */ /* 0x000fe4000fffe03f */
[----:B------:R-:W-:Y:S04]  /*9e90*/  PRMT R170, R170, R144, UR5 ;  /* 0x00000005aaaa7e16 */ /* 0x000fe80008000090 */
[----:B------:R-:W-:Y:S01]  /*9ea0*/  LDSM.16.MT88.4 R148, [R184+0xc000] ;  /* 0x00c00000b894783b */ /* 0x000fe20000004200 */
[----:B------:R-:W-:Y:S02]  /*9eb0*/  UIADD3 UR17, UR22, 0x78dde6e4, URZ ;  /* 0x78dde6e416117890 */ /* 0x000fe4000fffe03f */
[----:B------:R-:W-:Y:S02]  /*9ec0*/  UIADD3 UR16, UR23, -0x126145ec, URZ ;  /* 0xed9eba1417107890 */ /* 0x000fe4000fffe03f */
[----:B------:R-:W-:Y:S02]  /*9ed0*/  UIADD3 UR25, UR22, -0x4ab325aa, URZ ;  /* 0xb54cda5616197890 */ /* 0x000fe4000fffe03f */
[----:B------:R-:W-:Y:S01]  /*9ee0*/  UIADD3 UR10, UR23, -0x4498517b, URZ ;  /* 0xbb67ae85170a7890 */ /* 0x000fe2000fffe03f */
[----:B------:R-:W-:Y:S01]  /*9ef0*/  LDSM.16.MT88.4 R144, [R182+0xc000] ;  /* 0x00c00000b690783b */ /* 0x000fe20000004200 */
[----:B------:R-:W-:Y:S02]  /*9f00*/  UIADD3 UR28, UR22, -0x255992d5, URZ ;  /* 0xdaa66d2b161c7890 */ /* 0x000fe4000fffe03f */
[----:B------:R-:W-:Y:S04]  /*9f10*/  USHF.L.U32 UR15, UR32, 0x1, URZ ;  /* 0x00000001200f7899 */ /* 0x000fe8000800063f */
[----:B------:R-:W-:Y:S01]  /*9f20*/  ULOP3.LUT UR11, UR15, UR23, URZ, 0x3c, !UPT ;  /* 0x000000170f0b7292 */ /* 0x000fe2000f8e3c3f */
[----:B------:R-:W3:Y:S01]  /*9f30*/  SHFL.BFLY PT, R118, R2, 0x2, 0x1f ;  /* 0x0c401f0002767f89 */ /* 0x000ee200000e0000 */
[----:B------:R-:W-:Y:S01]  /*9f40*/  UIADD3 UR15, UR15, 0x1, URZ ;  /* 0x000000010f0f7890 */ /* 0x000fe2000fffe03f */
[----:B-1----:R-:W-:Y:S03]  /*9f50*/  FMNMX.FTZ R116, R142, R116, !PT ;  /* 0x000000748e747209 */ /* 0x002fe60007810000 */
[----:B------:R-:W-:Y:S03]  /*9f60*/  LOP3.LUT R3, R213, UR11, RZ, 0x3c, !PT ;  /* 0x0000000bd5037c12 */ /* 0x000fe6000f8e3cff */
[----:B------:R-:W-:Y:S01]  /*9f70*/  LDSM.16.MT88.4 R140, [R181+0xc000] ;  /* 0x00c00000b58c783b */ /* 0x000fe20000004200 */
[----:B------:R-:W-:Y:S02]  /*9f80*/  UIADD3 UR11, UR23, -0x56f99767, URZ ;  /* 0xa9066899170b7890 */ /* 0x000fe4000fffe03f */
[----:B------:R-:W-:Y:S01]  /*9f90*/  ULOP3.LUT UR15, UR15, UR23, URZ, 0x3c, !UPT ;  /* 0x000000170f0f7292 */ /* 0x000fe2000f8e3c3f */
[----:B------:R-:W-:Y:S04]  /*9fa0*/  IMAD.WIDE.U32 R138, R3, -0x326172a9, RZ ;  /* 0xcd9e8d57038a7825 */ /* 0x000fe800078e00ff */
[----:B------:R-:W1:Y:S01]  /*9fb0*/  SHFL.BFLY PT, R119, R116, 0x1, 0x1f ;  /* 0x0c201f0074777f89 */ /* 0x000e6200000e0000 */
[----:B---3--:R-:W-:Y:S02]  /*9fc0*/  FMNMX.FTZ R118, R2, R118, !PT ;  /* 0x0000007602767209 */ /* 0x008fe40007810000 */
[----:B------:R-:W-:Y:S01]  /*9fd0*/  LOP3.LUT R2, R211, UR10, R212, 0x96, !PT ;  /* 0x0000000ad3027c12 */ /* 0x000fe2000f8e96d4 */
[----:B------:R-:W-:Y:S04]  /*9fe0*/  UIADD3 UR10, UR23, 0x76cf5d0a, URZ ;  /* 0x76cf5d0a170a7890 */ /* 0x000fe8000fffe03f */
[----:B------:R-:W3:Y:S01]  /*9ff0*/  SHFL.BFLY PT, R137, R118, 0x1, 0x1f ;  /* 0x0c201f0076897f89 */ /* 0x000ee200000e0000 */
[----:B------:R-:W-:Y:S05]  /*a000*/  IMAD.WIDE.U32 R172, R2, -0x326172a9, RZ ;  /* 0xcd9e8d5702ac7825 */ /* 0x000fea00078e00ff */
[----:B------:R-:W-:Y:S02]  /*a010*/  LOP3.LUT R138, R173, UR19, R138, 0x96, !PT ;  /* 0x00000013ad8a7c12 */ /* 0x000fe4000f8e968a */
[----:B-1----:R-:W-:Y:S04]  /*a020*/  FMNMX.FTZ R116, R116, R119, !PT ;  /* 0x0000007774747209 */ /* 0x002fe80007810000 */
[C---:B------:R-:W-:Y:S01]  /*a030*/  FSETP.NEU.FTZ.AND P0, PT, R116.reuse, -INF , PT ;  /* 0xff8000007400780b */ /* 0x040fe20003f1d000 */
[C---:B------:R-:W-:Y:S01]  /*a040*/  FMUL.FTZ R164, R116.reuse, UR4 ;  /* 0x0000000474a47c20 */ /* 0x040fe20008410000 */
[----:B------:R-:W-:Y:S04]  /*a050*/  FADD.FTZ R0, -R116, R0 ;  /* 0x0000000074007221 */ /* 0x000fe80000010100 */
[----:B------:R-:W-:Y:S05]  /*a060*/  FSEL R164, R164, RZ, P0 ;  /* 0x000000ffa4a47208 */ /* 0x000fea0000000000 */
        /* <DEDUP_REMOVED lines=10> */
[----:B------:R-:W-:Y:S05]  /*a110*/  FFMA.FTZ R17, R17, UR4, -R164 ;  /* 0x0000000411117c23 */ /* 0x000fea00080108a4 */
[----:B------:R-:W1:Y:S10]  /*a120*/  MUFU.EX2 R171, R5 ;  /* 0x0000000500ab7308 */ /* 0x000e740000000800 */
[----:B------:R-:W-:Y:S10]  /*a130*/  MUFU.EX2 R179, R8 ;  /* 0x0000000800b37308 */ /* 0x000ff40000000800 */
[----:B------:R-:W4:Y:S01]  /*a140*/  MUFU.EX2 R206, R9 ;  /* 0x0000000900ce7308 */ /* 0x000f220000000800 */
[----:B-1----:R-:W-:Y:S04]  /*a150*/  F2FP.F16.F32.PACK_AB R159, R171, R177 ;  /* 0x000000b1ab9f723e */ /* 0x002fe800000000ff */
[----:B------:R-:W-:Y:S05]  /*a160*/  PRMT R158, R159, 0x7632, R158 ;  /* 0x000076329f9e7816 */ /* 0x000fea000000009e */
[----:B------:R-:W-:Y:S10]  /*a170*/  MUFU.EX2 R209, R13 ;  /* 0x0000000d00d17308 */ /* 0x000ff40000000800 */
[----:B------:R-:W-:Y:S01]  /*a180*/  MUFU.EX2 R252, R16 ;  /* 0x0000001000fc7308 */ /* 0x000fe20000000800 */
[----:B----4-:R-:W-:Y:S04]  /*a190*/  F2FP.F16.F32.PACK_AB R157, R206, R179 ;  /* 0x000000b3ce9d723e */ /* 0x010fe800000000ff */
[----:B------:R-:W-:Y:S05]  /*a1a0*/  PRMT R156, R157, 0x7632, R156 ;  /* 0x000076329d9c7816 */ /* 0x000fea000000009c */
[----:B------:R-:W-:Y:S01]  /*a1b0*/  MUFU.EX2 R250, R17 ;  /* 0x0000001100fa7308 */ /* 0x000fe20000000800 */
[----:B--2---:R-:W-:Y:S01]  /*a1c0*/  LOP3.LUT R2, R139, UR24, R166, 0x96, !PT ;  /* 0x000000188b027c12 */ /* 0x004fe2000f8e96a6 */
[----:B------:R-:W-:Y:S04]  /*a1d0*/  IMAD.WIDE.U32 R138, R138, -0x2daee0ad, RZ ;  /* 0xd2511f538a8a7825 */ /* 0x000fe800078e00ff */
[----:B------:R-:W-:Y:S05]  /*a1e0*/  IMAD.WIDE.U32 R2, R2, -0x2daee0ad, RZ ;  /* 0xd2511f5302027825 */ /* 0x000fea00078e00ff */
[----:B------:R-:W-:Y:S02]  /*a1f0*/  LOP3.LUT R136, R3, UR10, R210, 0x96, !PT ;  /* 0x0000000a03887c12 */ /* 0x000fe4000f8e96d2 */
[----:B------:R-:W-:Y:S02]  /*a200*/  LOP3.LUT R2, R139, UR18, R2, 0x96, !PT ;  /* 0x000000128b027c12 */ /* 0x000fe4000f8e9602 */
[----:B---3--:R-:W-:Y:S01]  /*a210*/  FMNMX.FTZ R3, R118, R137, !PT ;  /* 0x0000008976037209 */ /* 0x008fe20007810000 */
[----:B------:R-:W-:Y:S03]  /*a220*/  IMAD.WIDE.U32 R136, R136, -0x326172a9, RZ ;  /* 0xcd9e8d5788887825 */ /* 0x000fe600078e00ff */
[----:B------:R-:W-:Y:S01]  /*a230*/  FSETP.NEU.FTZ.AND P0, PT, R3, -INF , PT ;  /* 0xff8000000300780b */ /* 0x000fe20003f1d000 */
[----:B------:R-:W-:Y:S01]  /*a240*/  IMAD.WIDE.U32 R152, R2, -0x326172a9, RZ ;  /* 0xcd9e8d5702987825 */ /* 0x000fe200078e00ff */
[----:B------:R-:W-:Y:S03]  /*a250*/  LOP3.LUT R4, R137, UR28, R172, 0x96, !PT ;  /* 0x0000001c89047c12 */ /* 0x000fe6000f8e96ac */
[----:B------:R-:W-:Y:S01]  /*a260*/  FMUL.FTZ R118, R3, UR4 ;  /* 0x0000000403767c20 */ /* 0x000fe20008410000 */
[----:B------:R-:W-:Y:S01]  /*a270*/  LOP3.LUT R136, R153, UR17, R136, 0x96, !PT ;  /* 0x0000001199887c12 */ /* 0x000fe2000f8e9688 */
[----:B------:R-:W-:Y:S03]  /*a280*/  IMAD.WIDE.U32 R4, R4, -0x2daee0ad, RZ ;  /* 0xd2511f5304047825 */ /* 0x000fe600078e00ff */
[----:B------:R-:W-:Y:S01]  /*a290*/  FSEL R118, R118, RZ, P0 ;  /* 0x000000ff76767208 */ /* 0x000fe20000000000 */
[----:B------:R-:W-:Y:S01]  /*a2a0*/  IMAD.WIDE.U32 R174, R136, -0x2daee0ad, RZ ;  /* 0xd2511f5388ae7825 */ /* 0x000fe200078e00ff */
[----:B------:R-:W-:Y:S03]  /*a2b0*/  LOP3.LUT R5, R5, UR16, R138, 0x96, !PT ;  /* 0x0000001005057c12 */ /* 0x000fe6000f8e968a */
[----:B------:R-:W-:Y:S01]  /*a2c0*/  FFMA.FTZ R6, R6, UR4, -R118 ;  /* 0x0000000406067c23 */ /* 0x000fe20008010876 */
[----:B------:R-:W-:Y:S01]  /*a2d0*/  LOP3.LUT R162, R175, UR11, R4, 0x96, !PT ;  /* 0x0000000bafa27c12 */ /* 0x000fe2000f8e9604 */
[--C-:B------:R-:W-:Y:S01]  /*a2e0*/  FFMA.FTZ R7, R7, UR4, -R118.reuse ;  /* 0x0000000407077c23 */ /* 0x100fe20008010876 */
[----:B------:R-:W-:Y:S01]  /*a2f0*/  IMAD.WIDE.U32 R168, R5, -0x326172a9, RZ ;  /* 0xcd9e8d5705a87825 */ /* 0x000fe200078e00ff */
[----:B------:R1:W-:Y:S03]  /*a300*/  MUFU.EX2 R176, R6 ;  /* 0x0000000600b07308 */ /* 0x0003e60000000800 */
[--C-:B------:R-:W-:Y:S01]  /*a310*/  FFMA.FTZ R10, R10, UR4, -R118.reuse ;  /* 0x000000040a0a7c23 */ /* 0x100fe20008010876 */
[----:B------:R-:W-:Y:S04]  /*a320*/  IMAD.WIDE.U32 R162, R162, -0x326172a9, RZ ;  /* 0xcd9e8d57a2a27825 */ /* 0x000fe800078e00ff */
[--C-:B------:R-:W-:Y:S01]  /*a330*/  FFMA.FTZ R11, R11, UR4, -R118.reuse ;  /* 0x000000040b0b7c23 */ /* 0x100fe20008010876 */
[--C-:B------:R-:W-:Y:S01]  /*a340*/  FFMA.FTZ R14, R14, UR4, -R118.reuse ;  /* 0x000000040e0e7c23 */ /* 0x100fe20008010876 */
[--C-:B------:R-:W-:Y:S01]  /*a350*/  FFMA.FTZ R15, R15, UR4, -R118.reuse ;  /* 0x000000040f0f7c23 */ /* 0x100fe20008010876 */
[C---:B------:R-:W-:Y:S01]  /*a360*/  LOP3.LUT R4, R162.reuse, 0xffff, RZ, 0xc0, !PT ;  /* 0x0000ffffa2047812 */ /* 0x040fe200078ec0ff */
[----:B------:R2:W3:Y:S01]  /*a370*/  MUFU.EX2 R178, R7 ;  /* 0x0000000700b27308 */ /* 0x0004e20000000800 */
[----:B------:R-:W-:Y:S01]  /*a380*/  LOP3.LUT R2, R162, 0xff, RZ, 0xc0, !PT ;  /* 0x000000ffa2027812 */ /* 0x000fe200078ec0ff */
[----:B------:R-:W-:Y:S01]  /*a390*/  FFMA.FTZ R22, R22, UR4, -R118 ;  /* 0x0000000416167c23 */ /* 0x000fe20008010876 */
[----:B------:R-:W-:Y:S01]  /*a3a0*/  SHF.R.U32.HI R4, RZ, 0x8, R4 ;  /* 0x00000008ff047819 */ /* 0x000fe20000011604 */
[----:B------:R-:W-:Y:S01]  /*a3b0*/  FFMA.FTZ R26, R26, UR4, -R118 ;  /* 0x000000041a1a7c23 */ /* 0x000fe20008010876 */
[----:B------:R-:W-:Y:S02]  /*a3c0*/  SHF.R.U32.HI R9, RZ, 0x18, R162 ;  /* 0x00000018ff097819 */ /* 0x000fe400000116a2 */
[----:B------:R-:W-:Y:S03]  /*a3d0*/  PRMT R138, R2, 0x5410, R4 ;  /* 0x00005410028a7816 */ /* 0x000fe60000000004 */
[----:B------:R-:W-:Y:S01]  /*a3e0*/  MUFU.EX2 R207, R10 ;  /* 0x0000000a00cf7308 */ /* 0x000fe20000000800 */
[----:B------:R-:W-:Y:S02]  /*a3f0*/  SHF.R.U32.HI R4, RZ, 0x10, R162 ;  /* 0x00000010ff047819 */ /* 0x000fe400000116a2 */
[----:B------:R-:W-:Y:S02]  /*a400*/  LOP3.LUT R2, R163, UR25, R168, 0x96, !PT ;  /* 0x00000019a3027c12 */ /* 0x000fe4000f8e96a8 */
[----:B------:R-:W-:Y:S02]  /*a410*/  LOP3.LUT R8, R4, 0xff, RZ, 0xc0, !PT ;  /* 0x000000ff04087812 */ /* 0x000fe400078ec0ff */
[C---:B------:R-:W-:Y:S03]  /*a420*/  LOP3.LUT R4, R2.reuse, 0xffff, RZ, 0xc0, !PT ;  /* 0x0000ffff02047812 */ /* 0x040fe600078ec0ff */
[----:B------:R-:W4:Y:S01]  /*a430*/  MUFU.EX2 R208, R11 ;  /* 0x0000000b00d07308 */ /* 0x000f220000000800 */
[----:B-1----:R-:W-:Y:S02]  /*a440*/  SHF.R.U32.HI R6, RZ, 0x10, R2 ;  /* 0x00000010ff067819 */ /* 0x002fe40000011602 */
[----:B------:R-:W-:Y:S02]  /*a450*/  SHF.R.U32.HI R5, RZ, 0x8, R4 ;  /* 0x00000008ff057819 */ /* 0x000fe40000011604 */
[----:B--2---:R-:W-:Y:S02]  /*a460*/  LOP3.LUT R7, R2, 0xff, RZ, 0xc0, !PT ;  /* 0x000000ff02077812 */ /* 0x004fe400078ec0ff */
[----:B------:R-:W-:Y:S03]  /*a470*/  SHF.R.U32.HI R4, RZ, 0x18, R2 ;  /* 0x00000018ff047819 */ /* 0x000fe60000011602 */
[----:B------:R-:W-:Y:S01]  /*a480*/  MUFU.EX2 R214, R14 ;  /* 0x0000000e00d67308 */ /* 0x000fe20000000800 */
[----:B------:R-:W-:Y:S02]  /*a490*/  LOP3.LUT R2, R6, 0xff, RZ, 0xc0, !PT ;  /* 0x000000ff06027812 */ /* 0x000fe400078ec0ff */
[----:B------:R-:W-:Y:S02]  /*a4a0*/  PRMT R5, R7, 0x5410, R5 ;  /* 0x0000541007057816 */ /* 0x000fe40000000005 */
[----:B------:R-:W-:Y:S01]  /*a4b0*/  PRMT R4, R2, 0x5410, R4 ;  /* 0x0000541002047816 */ /* 0x000fe20000000004 */
[----:B------:R-:W-:Y:S01]  /*a4c0*/  FMUL.FTZ R2, R0, UR4 ;  /* 0x0000000400027c20 */ /* 0x000fe20008410000 */
[----:B------:R-:W-:Y:S01]  /*a4d0*/  FADD.FTZ R0, -R3, R117 ;  /* 0x0000007503007221 */ /* 0x000fe20000010100 */
[----:B---3--:R-:W-:Y:S02]  /*a4e0*/  F2FP.F16.F32.PACK_AB R161, R178, R176 ;  /* 0x000000b0b2a1723e */ /* 0x008fe400000000ff */
[----:B------:R-:W-:Y:S01]  /*a4f0*/  MUFU.EX2 R251, R15 ;  /* 0x0000000f00fb7308 */ /* 0x000fe20000000800 */
[--C-:B------:R-:W-:Y:S01]  /*a500*/  HSET2.LE.AND R136, R5, R170.reuse, PT ;  /* 0x000000aa05887233 */ /* 0x100fe20003803000 */
[----:B------:R-:W-:Y:S01]  /*a510*/  FMUL.FTZ R0, R0, UR4 ;  /* 0x0000000400007c20 */ /* 0x000fe20008410000 */
[--C-:B------:R-:W-:Y:S01]  /*a520*/  HSET2.LE.AND R137, R4, R170.reuse, PT ;  /* 0x000000aa04897233 */ /* 0x100fe20003803000 */
[----:B----4-:R-:W-:Y:S01]  /*a530*/  IMAD.MOV.U32 R175, RZ, RZ, R208 ;  /* 0x000000ffffaf7224 */ /* 0x010fe200078e00d0 */
[----:B------:R-:W-:Y:S02]  /*a540*/  PRMT R4, R159, 0x5410, R158 ;  /* 0x000054109f047816 */ /* 0x000fe4000000009e */
[C---:B------:R-:W-:Y:S03]  /*a550*/  PRMT R160, R161.reuse, 0x7632, R160 ;  /* 0x00007632a1a07816 */ /* 0x040fe600000000a0 */
[----:B------:R-:W1:Y:S01]  /*a560*/  MUFU.EX2 R2, R2 ;  /* 0x0000000200027308 */ /* 0x000e620000000800 */
[----:B------:R-:W-:Y:S02]  /*a570*/  LOP3.LUT R136, R136, R4, RZ, 0xc0, !PT ;  /* 0x0000000488887212 */ /* 0x000fe400078ec0ff */
[----:B------:R-:W-:Y:S02]  /*a580*/  PRMT R4, R161, 0x5410, R160 ;  /* 0x00005410a1047816 */ /* 0x000fe400000000a0 */
[----:B------:R-:W-:Y:S02]  /*a590*/  F2FP.F16.F32.PACK_AB R155, R208, R207 ;  /* 0x000000cfd09b723e */ /* 0x000fe400000000ff */
[----:B------:R-:W-:Y:S03]  /*a5a0*/  PRMT R8, R8, 0x5410, R9 ;  /* 0x0000541008087816 */ /* 0x000fe60000000009 */
[----:B------:R-:W2:Y:S01]  /*a5b0*/  MUFU.EX2 R0, R0 ;  /* 0x0000000000007308 */ /* 0x000ea20000000800 */
[----:B------:R-:W-:Y:S02]  /*a5c0*/  LOP3.LUT R137, R137, R4, RZ, 0xc0, !PT ;  /* 0x0000000489897212 */ /* 0x000fe400078ec0ff */
[--C-:B------:R-:W-:Y:S02]  /*a5d0*/  HSET2.LE.AND R138, R138, R170.reuse, PT ;  /* 0x000000aa8a8a7233 */ /* 0x100fe40003803000 */
[----:B------:R-:W-:Y:S02]  /*a5e0*/  PRMT R4, R157, 0x5410, R156 ;  /* 0x000054109d047816 */ /* 0x000fe4000000009c */
[C---:B------:R-:W-:Y:S03]  /*a5f0*/  PRMT R154, R155.reuse, 0x7632, R154 ;  /* 0x000076329b9a7816 */ /* 0x040fe6000000009a */
[----:B------:R-:W-:Y:S01]  /*a600*/  MUFU.EX2 R208, R21 ;  /* 0x0000001500d07308 */ /* 0x000fe20000000800 */
[--C-:B------:R-:W-:Y:S01]  /*a610*/  HSET2.LE.AND R139, R8, R170.reuse, PT ;  /* 0x000000aa088b7233 */ /* 0x100fe20003803000 */
[----:B-1----:R-:W-:Y:S01]  /*a620*/  FMUL.FTZ R5, R2, R125 ;  /* 0x0000007d02057220 */ /* 0x002fe20000410000 */
[----:B------:R-:W-:Y:S01]  /*a630*/  LOP3.LUT R138, R138, R4, RZ, 0xc0, !PT ;  /* 0x000000048a8a7212 */ /* 0x000fe200078ec0ff */
[C---:B------:R-:W-:Y:S01]  /*a640*/  FMUL.FTZ R8, R2.reuse, R120 ;  /* 0x0000007802087220 */ /* 0x040fe20000410000 */
[----:B------:R-:W-:Y:S01]  /*a650*/  PRMT R4, R155, 0x5410, R154 ;  /* 0x000054109b047816 */ /* 0x000fe2000000009a */
[C---:B------:R-:W-:Y:S01]  /*a660*/  FMUL.FTZ R9, R2.reuse, R121 ;  /* 0x0000007902097220 */ /* 0x040fe20000410000 */
[C---:B------:R-:W-:Y:S01]  /*a670*/  FMUL.FTZ R36, R2.reuse, R36 ;  /* 0x0000002402247220 */ /* 0x040fe20000410000 */
[C---:B------:R-:W-:Y:S01]  /*a680*/  FMUL.FTZ R37, R2.reuse, R37 ;  /* 0x0000002502257220 */ /* 0x040fe20000410000 */
[----:B------:R-:W-:Y:S01]  /*a690*/  LOP3.LUT R139, R139, R4, RZ, 0xc0, !PT ;  /* 0x000000048b8b7212 */ /* 0x000fe200078ec0ff */
[----:B------:R-:W-:Y:S01]  /*a6a0*/  FMUL.FTZ R4, R2, R124 ;  /* 0x0000007c02047220 */ /* 0x000fe20000410000 */
[C---:B--2---:R-:W-:Y:S01]  /*a6b0*/  FMUL.FTZ R6, R0.reuse, R126 ;  /* 0x0000007e00067220 */ /* 0x044fe20000410000 */
[C---:B------:R-:W-:Y:S01]  /*a6c0*/  FMUL.FTZ R7, R0.reuse, R127 ;  /* 0x0000007f00077220 */ /* 0x040fe20000410000 */
[C---:B------:R-:W-:Y:S01]  /*a6d0*/  FMUL.FTZ R10, R0.reuse, R122 ;  /* 0x0000007a000a7220 */ /* 0x040fe20000410000 */
[----:B------:R-:W-:Y:S01]  /*a6e0*/  FMUL.FTZ R11, R0, R123 ;  /* 0x0000007b000b7220 */ /* 0x000fe20000410000 */
[----:B------:R-:W-:Y:S01]  /*a6f0*/  LDSM.16.MT88.4 R124, [R181+0xe000] ;  /* 0x00e00000b57c783b */ /* 0x000fe20000004200 */
[----:B------:R-:W-:Y:S01]  /*a700*/  FMUL.FTZ R13, R2, R129 ;  /* 0x00000081020d7220 */ /* 0x000fe20000410000 */
[C---:B------:R-:W-:Y:S01]  /*a710*/  FMUL.FTZ R14, R0.reuse, R130 ;  /* 0x00000082000e7220 */ /* 0x040fe20000410000 */
[C---:B------:R-:W-:Y:S01]  /*a720*/  FMUL.FTZ R15, R0.reuse, R131 ;  /* 0x00000083000f7220 */ /* 0x040fe20000410000 */
[C---:B------:R-:W-:Y:S04]  /*a730*/  HMMA.16816.F32 R4, R136.reuse, R140, R4 ;  /* 0x0000008c8804723c */ /* 0x040fe80000001804 */
[----:B------:R-:W1:Y:S01]  /*a740*/  LDSM.16.MT88.4 R120, [R183+0xc000] ;  /* 0x00c00000b778783b */ /* 0x000e620000004200 */
[C---:B------:R-:W-:Y:S01]  /*a750*/  FMUL.FTZ R38, R0.reuse, R38 ;  /* 0x0000002600267220 */ /* 0x040fe20000410000 */
[C---:B------:R-:W-:Y:S05]  /*a760*/  HMMA.16816.F32 R8, R136.reuse, R142, R8 ;  /* 0x0000008e8808723c */ /* 0x040fea0000001808 */
[----:B------:R-:W-:Y:S01]  /*a770*/  FMUL.FTZ R39, R0, R39 ;  /* 0x0000002700277220 */ /* 0x000fe20000410000 */
[C---:B------:R-:W-:Y:S01]  /*a780*/  FMUL.FTZ R40, R2.reuse, R40 ;  /* 0x0000002802287220 */ /* 0x040fe20000410000 */
[----:B------:R-:W-:Y:S01]  /*a790*/  FMUL.FTZ R41, R2, R41 ;  /* 0x0000002902297220 */ /* 0x000fe20000410000 */
[C---:B------:R-:W-:Y:S01]  /*a7a0*/  FMUL.FTZ R42, R0.reuse, R42 ;  /* 0x0000002a002a7220 */ /* 0x040fe20000410000 */
[----:B------:R-:W2:Y:S02]  /*a7b0*/  LDSM.16.MT88.4 R140, [R182+0xe000] ;  /* 0x00e00000b68c783b */ /* 0x000ea40000004200 */
[----:B------:R-:W-:Y:S01]  /*a7c0*/  FMUL.FTZ R43, R0, R43 ;  /* 0x0000002b002b7220 */ /* 0x000fe20000410000 */
[C---:B------:R-:W-:Y:S03]  /*a7d0*/  HMMA.16816.F32 R36, R136.reuse, R144, R36 ;  /* 0x000000908824723c */ /* 0x040fe60000001824 */
[C---:B------:R-:W-:Y:S01]  /*a7e0*/  FMUL.FTZ R44, R2.reuse, R44 ;  /* 0x0000002c022c7220 */ /* 0x040fe20000410000 */
[----:B------:R-:W-:Y:S01]  /*a7f0*/  FMUL.FTZ R45, R2, R45 ;  /* 0x0000002d022d7220 */ /* 0x000fe20000410000 */
[C---:B------:R-:W-:Y:S01]  /*a800*/  FMUL.FTZ R46, R0.reuse, R46 ;  /* 0x0000002e002e7220 */ /* 0x040fe20000410000 */
[C---:B------:R-:W-:Y:S05]  /*a810*/  HMMA.16816.F32 R40, R136.reuse, R146, R40 ;  /* 0x000000928828723c */ /* 0x040fea0000001828 */
[----:B------:R-:W-:Y:S01]  /*a820*/  FMUL.FTZ R47, R0, R47 ;  /* 0x0000002f002f7220 */ /* 0x000fe20000410000 */
[C---:B------:R-:W-:Y:S01]  /*a830*/  FMUL.FTZ R48, R2.reuse, R48 ;  /* 0x0000003002307220 */ /* 0x040fe20000410000 */
[----:B------:R-:W-:Y:S01]  /*a840*/  FMUL.FTZ R49, R2, R49 ;  /* 0x0000003102317220 */ /* 0x000fe20000410000 */
[C---:B------:R-:W-:Y:S03]  /*a850*/  FMUL.FTZ R50, R0.reuse, R50 ;  /* 0x0000003200327220 */ /* 0x040fe60000410000 */
        /* <DEDUP_REMOVED lines=26> */
[C---:B------:R-:W-:Y:S01]  /*aa00*/  HMMA.16816.F32 R64, R136.reuse, R126, R64 ;  /* 0x0000007e8840723c */ /* 0x040fe20000001840 */
[----:B------:R-:W3:Y:S04]  /*aa10*/  LDSM.16.MT88.4 R124, [R183+0xe000] ;  /* 0x00e00000b77c783b */ /* 0x000ee80000004200 */
[----:B------:R-:W-:Y:S01]  /*aa20*/  FMUL.FTZ R71, R0, R71 ;  /* 0x0000004700477220 */ /* 0x000fe20000410000 */
[C---:B------:R-:W-:Y:S01]  /*aa30*/  FMUL.FTZ R72, R2.reuse, R72 ;  /* 0x0000004802487220 */ /* 0x040fe20000410000 */
[----:B------:R-:W-:Y:S01]  /*aa40*/  FMUL.FTZ R73, R2, R73 ;  /* 0x0000004902497220 */ /* 0x000fe20000410000 */
[C---:B------:R-:W-:Y:S03]  /*aa50*/  FMUL.FTZ R74, R0.reuse, R74 ;  /* 0x0000004a004a7220 */ /* 0x040fe60000410000 */
[----:B------:R-:W-:Y:S01]  /*aa60*/  FMUL.FTZ R75, R0, R75 ;  /* 0x0000004b004b7220 */ /* 0x000fe20000410000 */
[C---:B--2---:R-:W-:Y:S03]  /*aa70*/  HMMA.16816.F32 R68, R136.reuse, R140, R68 ;  /* 0x0000008c8844723c */ /* 0x044fe60000001844 */
[C---:B------:R-:W-:Y:S01]  /*aa80*/  FMUL.FTZ R76, R2.reuse, R76 ;  /* 0x0000004c024c7220 */ /* 0x040fe20000410000 */
[----:B------:R-:W-:Y:S01]  /*aa90*/  FMUL.FTZ R77, R2, R77 ;  /* 0x0000004d024d7220 */ /* 0x000fe20000410000 */
        /* <DEDUP_REMOVED lines=8> */
[C---:B-1----:R-:W-:Y:S03]  /*ab20*/  HMMA.16816.F32 R76, R136.reuse, R120, R76 ;  /* 0x00000078884c723c */ /* 0x042fe6000000184c */
[----:B------:R-:W-:Y:S01]  /*ab30*/  LOP3.LUT R117, R213, UR15, RZ, 0x3c, !PT ;  /* 0x0000000fd5757c12 */ /* 0x000fe2000f8e3cff */
[C---:B------:R-:W-:Y:S01]  /*ab40*/  FMUL.FTZ R84, R2.reuse, R84 ;  /* 0x0000005402547220 */ /* 0x040fe20000410000 */
[----:B------:R-:W-:Y:S01]  /*ab50*/  FMUL.FTZ R85, R2, R85 ;  /* 0x0000005502557220 */ /* 0x000fe20000410000 */
[C---:B------:R-:W-:Y:S01]  /*ab60*/  HMMA.16816.F32 R80, R136.reuse, R122, R80 ;  /* 0x0000007a8850723c */ /* 0x040fe20000001850 */
[----:B------:R-:W1:Y:S01]  /*ab70*/  LDSM.16.MT88.4 R120, [R182+0x10000] ;  /* 0x01000000b678783b */ /* 0x000e620000004200 */
[----:B------:R-:W-:Y:S03]  /*ab80*/  UIADD3 UR15, UR22, 0x1715609d, URZ ;  /* 0x1715609d160f7890 */ /* 0x000fe6000fffe03f */
[----:B------:R-:W-:Y:S01]  /*ab90*/  F2FP.F16.F32.PACK_AB R148, R251, R214 ;  /* 0x000000d6fb94723e */ /* 0x000fe200000000ff */
[----:B------:R-:W-:Y:S01]  /*aba0*/  FMUL.FTZ R86, R0, R86 ;  /* 0x0000005600567220 */ /* 0x000fe20000410000 */
[----:B------:R-:W-:Y:S01]  /*abb0*/  F2FP.F16.F32.PACK_AB R150, R250, R252 ;  /* 0x000000fcfa96723e */ /* 0x000fe200000000ff */
[----:B------:R-:W-:Y:S03]  /*abc0*/  FMUL.FTZ R87, R0, R87 ;  /* 0x0000005700577220 */ /* 0x000fe60000410000 */
[----:B------:R-:W-:Y:S01]  /*abd0*/  PRMT R151, R148, 0x7632, R151 ;  /* 0x0000763294977816 */ /* 0x000fe20000000097 */
[C---:B------:R-:W-:Y:S01]  /*abe0*/  FMUL.FTZ R88, R2.reuse, R88 ;  /* 0x0000005802587220 */ /* 0x040fe20000410000 */
[----:B------:R-:W-:Y:S01]  /*abf0*/  FMUL.FTZ R89, R2, R89 ;  /* 0x0000005902597220 */ /* 0x000fe20000410000 */
[----:B------:R-:W-:Y:S01]  /*ac00*/  FMUL.FTZ R90, R0, R90 ;  /* 0x0000005a005a7220 */ /* 0x000fe20000410000 */
[C---:B---3--:R-:W-:Y:S03]  /*ac10*/  HMMA.16816.F32 R84, R136.reuse, R124, R84 ;  /* 0x0000007c8854723c */ /* 0x048fe60000001854 */
[----:B------:R-:W-:Y:S01]  /*ac20*/  PRMT R149, R150, 0x7632, R149 ;  /* 0x0000763296957816 */ /* 0x000fe20000000095 */
[----:B------:R-:W-:Y:S01]  /*ac30*/  FMUL.FTZ R91, R0, R91 ;  /* 0x0000005b005b7220 */ /* 0x000fe20000410000 */
[C---:B------:R-:W-:Y:S01]  /*ac40*/  FMUL.FTZ R92, R2.reuse, R92 ;  /* 0x0000005c025c7220 */ /* 0x040fe20000410000 */
[----:B------:R-:W-:Y:S01]  /*ac50*/  FMUL.FTZ R93, R2, R93 ;  /* 0x0000005d025d7220 */ /* 0x000fe20000410000 */
[C---:B------:R-:W-:Y:S01]  /*ac60*/  FMUL.FTZ R94, R0.reuse, R94 ;  /* 0x0000005e005e7220 */ /* 0x040fe20000410000 */
[----:B------:R-:W-:Y:S03]  /*ac70*/  FMUL.FTZ R95, R0, R95 ;  /* 0x0000005f005f7220 */ /* 0x000fe60000410000 */
[C---:B------:R-:W-:Y:S03]  /*ac80*/  HMMA.16816.F32 R88, R136.reuse, R126, R88 ;  /* 0x0000007e8858723c */ /* 0x040fe60000001858 */
[----:B------:R-:W-:Y:S01]  /*ac90*/  IMAD.WIDE.U32 R124, R117, -0x326172a9, RZ ;  /* 0xcd9e8d57757c7825 */ /* 0x000fe200078e00ff */
[----:B------:R-:W-:Y:S02]  /*aca0*/  LOP3.LUT R117, R169, UR15, R152, 0x96, !PT ;  /* 0x0000000fa9757c12 */ /* 0x000fe4000f8e9698 */
[C---:B--2---:R-:W-:Y:S05]  /*acb0*/  HMMA.16816.F32 R92, R136.reuse, R140, R92 ;  /* 0x0000008c885c723c */ /* 0x044fea000000185c */
[----:B------:R-:W-:Y:S01]  /*acc0*/  LOP3.LUT R124, R173, UR19, R124, 0x96, !PT ;  /* 0x00000013ad7c7c12 */ /* 0x000fe2000f8e967c */
[C---:B------:R-:W-:Y:S01]  /*acd0*/  FMUL.FTZ R100, R2.reuse, R100 ;  /* 0x0000006402647220 */ /* 0x040fe20000410000 */
[----:B------:R-:W-:Y:S01]  /*ace0*/  LOP3.LUT R144, R125, UR24, R166, 0x96, !PT ;  /* 0x000000187d907c12 */ /* 0x000fe2000f8e96a6 */
[----:B------:R-:W-:Y:S03]  /*acf0*/  FMUL.FTZ R96, R2, R96 ;  /* 0x0000006002607220 */ /* 0x000fe60000410000 */
[----:B------:R-:W-:Y:S04]  /*ad00*/  IMAD.WIDE.U32 R166, R124, -0x2daee0ad, RZ ;  /* 0xd2511f537ca67825 */ /* 0x000fe800078e00ff */
[----:B------:R-:W-:Y:S01]  /*ad10*/  FMUL.FTZ R97, R2, R97 ;  /* 0x0000006102617220 */ /* 0x000fe20000410000 */
[----:B------:R-:W2:Y:S01]  /*ad20*/  LDSM.16.MT88.4 R124, [R184+0x10000] ;  /* 0x01000000b87c783b */ /* 0x000ea20000004200 */
[----:B------:R-:W-:Y:S01]  /*ad30*/  FMUL.FTZ R98, R0, R98 ;  /* 0x0000006200627220 */ /* 0x000fe20000410000 */
[----:B------:R-:W-:Y:S04]  /*ad40*/  IMAD.WIDE.U32 R140, R117, -0x2daee0ad, RZ ;  /* 0xd2511f53758c7825 */ /* 0x000fe800078e00ff */
[----:B------:R-:W-:Y:S01]  /*ad50*/  FFMA.FTZ R117, R12, UR4, -R164 ;  /* 0x000000040c757c23 */ /* 0x000fe200080108a4 */
[----:B------:R-:W-:Y:S01]  /*ad60*/  FMUL.FTZ R99, R0, R99 ;  /* 0x0000006300637220 */ /* 0x000fe20000410000 */
[----:B------:R-:W-:Y:S01]  /*ad70*/  FMUL.FTZ R101, R2, R101 ;  /* 0x0000006502657220 */ /* 0x000fe20000410000 */
[----:B------:R-:W-:Y:S01]  /*ad80*/  LOP3.LUT R12, R140, 0xffff, RZ, 0xc0, !PT ;  /* 0x0000ffff8c0c7812 */ /* 0x000fe200078ec0ff */
[----:B------:R3:W4:Y:S01]  /*ad90*/  MUFU.EX2 R215, R117 ;  /* 0x0000007500d77308 */ /* 0x0007220000000800 */
[C---:B------:R-:W-:Y:S01]  /*ada0*/  FMUL.FTZ R102, R0.reuse, R102 ;  /* 0x0000006600667220 */ /* 0x040fe20000410000 */
[----:B------:R-:W-:Y:S01]  /*adb0*/  FMUL.FTZ R103, R0, R103 ;  /* 0x0000006700677220 */ /* 0x000fe20000410000 */
[----:B------:R-:W-:Y:S01]  /*adc0*/  SHF.R.U32.HI R12, RZ, 0x8, R12 ;  /* 0x00000008ff0c7819 */ /* 0x000fe2000001160c */
[----:B------:R-:W-:Y:S01]  /*add0*/  IMAD.WIDE.U32 R144, R144, -0x2daee0ad, RZ ;  /* 0xd2511f5390907825 */ /* 0x000fe200078e00ff */
[C---:B------:R-:W-:Y:S03]  /*ade0*/  HMMA.16816.F32 R96, R136.reuse, R142, R96 ;  /* 0x0000008e8860723c */ /* 0x040fe60000001860 */
[C---:B------:R-:W-:Y:S01]  /*adf0*/  FMUL.FTZ R104, R2.reuse, R104 ;  /* 0x0000006802687220 */ /* 0x040fe20000410000 */
[----:B------:R-:W-:Y:S01]  /*ae00*/  LOP3.LUT R119, R145, UR10, R210, 0x96, !PT ;  /* 0x0000000a91777c12 */ /* 0x000fe2000f8e96d2 */
[----:B------:R-:W-:Y:S01]  /*ae10*/  FMUL.FTZ R105, R2, R105 ;  /* 0x0000006902697220 */ /* 0x000fe20000410000 */
[----:B------:R-:W-:Y:S01]  /*ae20*/  LOP3.LUT R145, R167, UR18, R144, 0x96, !PT ;  /* 0x00000012a7917c12 */ /* 0x000fe2000f8e9690 */
[C---:B-1----:R-:W-:Y:S01]  /*ae30*/  HMMA.16816.F32 R100, R136.reuse, R120, R100 ;  /* 0x000000788864723c */ /* 0x042fe20000001864 */
[----:B------:R-:W-:Y:S03]  /*ae40*/  UIADD3 UR10, UR23, 0x646e171e, URZ ;  /* 0x646e171e170a7890 */ /* 0x000fe6000fffe03f */
[----:B------:R-:W-:Y:S01]  /*ae50*/  IMAD.MOV.U32 R167, RZ, RZ, R204 ;  /* 0x000000ffffa77224 */ /* 0x000fe200078e00cc */
[----:B---3--:R-:W-:Y:S01]  /*ae60*/  LOP3.LUT R117, R140, 0xff, RZ, 0xc0, !PT ;  /* 0x000000ff8c757812 */ /* 0x008fe200078ec0ff */
[C---:B------:R-:W-:Y:S01]  /*ae70*/  FMUL.FTZ R106, R0.reuse, R106 ;  /* 0x0000006a006a7220 */ /* 0x040fe20000410000 */
[----:B------:R-:W-:Y:S01]  /*ae80*/  LOP3.LUT R16, R141, UR10, R174, 0x96, !PT ;  /* 0x0000000a8d107c12 */ /* 0x000fe2000f8e96ae */
[----:B------:R-:W-:Y:S03]  /*ae90*/  FMUL.FTZ R107, R0, R107 ;  /* 0x0000006b006b7220 */ /* 0x000fe60000410000 */
[----:B------:R-:W-:Y:S01]  /*aea0*/  PRMT R144, R117, 0x5410, R12 ;  /* 0x0000541075907816 */ /* 0x000fe2000000000c */
[C---:B------:R-:W-:Y:S01]  /*aeb0*/  FMUL.FTZ R108, R2.reuse, R108 ;  /* 0x0000006c026c7220 */ /* 0x040fe20000410000 */
[----:B------:R-:W-:Y:S01]  /*aec0*/  SHF.R.U32.HI R12, RZ, 0x10, R140 ;  /* 0x00000010ff0c7819 */ /* 0x000fe2000001168c */
[----:B------:R-:W-:Y:S01]  /*aed0*/  FMUL.FTZ R109, R2, R109 ;  /* 0x0000006d026d7220 */ /* 0x000fe20000410000 */
[----:B------:R-:W-:Y:S01]  /*aee0*/  LOP3.LUT R17, R16, 0xffff, RZ, 0xc0, !PT ;  /* 0x0000ffff10117812 */ /* 0x000fe200078ec0ff */
[C---:B------:R-:W-:Y:S01]  /*aef0*/  HMMA.16816.F32 R104, R136.reuse, R122, R104 ;  /* 0x0000007a8868723c */ /* 0x040fe20000001868 */
[----:B------:R-:W1:Y:S02]  /*af00*/  LDSM.16.MT88.4 R120, [R183+0x10000] ;  /* 0x01000000b778783b */ /* 0x000e640000004200 */
[----:B------:R-:W-:Y:S01]  /*af10*/  LOP3.LUT R117, R12, 0xff, RZ, 0xc0, !PT ;  /* 0x000000ff0c757812 */ /* 0x000fe200078ec0ff */
[----:B------:R-:W-:Y:S01]  /*af20*/  FMUL.FTZ R12, R2, R128 ;  /* 0x00000080020c7220 */ /* 0x000fe20000410000 */
[----:B------:R-:W-:Y:S01]  /*af30*/  SHF.R.U32.HI R128, RZ, 0x18, R16 ;  /* 0x00000018ff807819 */ /* 0x000fe20000011610 */
[----:B------:R-:W-:Y:S01]  /*af40*/  IMAD.WIDE.U32 R142, R119, -0x326172a9, RZ ;  /* 0xcd9e8d57778e7825 */ /* 0x000fe200078e00ff */
[----:B------:R-:W-:Y:S04]  /*af50*/  SHF.R.U32.HI R119, RZ, 0x18, R140 ;  /* 0x00000018ff777819 */ /* 0x000fe8000001168c */
[----:B------:R-:W-:Y:S01]  /*af60*/  LOP3.LUT R165, R143, UR28, R172, 0x96, !PT ;  /* 0x0000001c8fa57c12 */ /* 0x000fe2000f8e96ac */
[C---:B--2---:R-:W-:Y:S03]  /*af70*/  HMMA.16816.F32 R12, R136.reuse, R124, R12 ;  /* 0x0000007c880c723c */ /* 0x044fe6000000180c */
[----:B------:R-:W-:Y:S01]  /*af80*/  PRMT R143, R117, 0x5410, R119 ;  /* 0x00005410758f7816 */ /* 0x000fe20000000077 */
[----:B------:R-:W-:Y:S01]  /*af90*/  FFMA.FTZ R117, R18, UR4, -R118 ;  /* 0x0000000412757c23 */ /* 0x000fe20008010876 */
[----:B------:R-:W-:Y:S01]  /*afa0*/  SHF.R.U32.HI R18, RZ, 0x10, R16 ;  /* 0x00000010ff127819 */ /* 0x000fe20000011610 */
[----:B------:R-:W-:Y:S01]  /*afb0*/  FMUL.FTZ R110, R0, R110 ;  /* 0x0000006e006e7220 */ /* 0x000fe20000410000 */
[----:B------:R-:W-:Y:S01]  /*afc0*/  LOP3.LUT R124, R16, 0xff, RZ, 0xc0, !PT ;  /* 0x000000ff107c7812 */ /* 0x000fe200078ec0ff */
[----:B------:R2:W-:Y:S03]  /*afd0*/  MUFU.EX2 R217, R117 ;  /* 0x0000007500d97308 */ /* 0x0005e60000000800 */
[----:B------:R-:W-:Y:S01]  /*afe0*/  LOP3.LUT R119, R18, 0xff, RZ, 0xc0, !PT ;  /* 0x000000ff12777812 */ /* 0x000fe200078ec0ff */
[----:B------:R-:W-:Y:S01]  /*aff0*/  FFMA.FTZ R125, R19, UR4, -R118 ;  /* 0x00000004137d7c23 */ /* 0x000fe20008010876 */
[----:B------:R-:W-:Y:S01]  /*b000*/  FMUL.FTZ R111, R0, R111 ;  /* 0x0000006f006f7220 */ /* 0x000fe20000410000 */
[----:B------:R-:W-:Y:S01]  /*b010*/  FMUL.FTZ R16, R2, R132 ;  /* 0x0000008402107220 */ /* 0x000fe20000410000 */
[C---:B------:R-:W-:Y:S03]  /*b020*/  FMUL.FTZ R18, R0.reuse, R134 ;  /* 0x0000008600127220 */ /* 0x040fe60000410000 */
[----:B------:R-:W3:Y:S01]  /*b030*/  MUFU.EX2 R216, R125 ;  /* 0x0000007d00d87308 */ /* 0x000ee20000000800 */
[----:B------:R-:W-:Y:S01]  /*b040*/  FMUL.FTZ R19, R0, R135 ;  /* 0x0000008700137220 */ /* 0x000fe20000410000 */
[----:B------:R-:W-:Y:S01]  /*b050*/  PRMT R119, R119, 0x5410, R128 ;  /* 0x0000541077777816 */ /* 0x000fe20000000080 */
[C---:B------:R-:W-:Y:S01]  /*b060*/  FMUL.FTZ R112, R2.reuse, R112 ;  /* 0x0000007002707220 */ /* 0x040fe20000410000 */
[C---:B------:R-:W-:Y:S01]  /*b070*/  HMMA.16816.F32 R108, R136.reuse, R126, R108 ;  /* 0x0000007e886c723c */ /* 0x040fe2000000186c */
[----:B------:R-:W-:Y:S02]  /*b080*/  LDSM.16.MT88.4 R128, [R182+0xc800] ;  /* 0x00c80000b680783b */ /* 0x000fe40000004200 */
[----:B----4-:R-:W-:Y:S01]  /*b090*/  F2FP.F16.F32.PACK_AB R153, R209, R215 ;  /* 0x000000d7d199723e */ /* 0x010fe200000000ff */
[C---:B------:R-:W-:Y:S01]  /*b0a0*/  FMUL.FTZ R113, R2.reuse, R113 ;  /* 0x0000007102717220 */ /* 0x040fe20000410000 */
[----:B--2---:R-:W-:Y:S01]  /*b0b0*/  SHF.R.U32.HI R117, RZ, 0x8, R17 ;  /* 0x00000008ff757819 */ /* 0x004fe20000011611 */
[----:B------:R-:W-:Y:S01]  /*b0c0*/  FMUL.FTZ R17, R2, R133 ;  /* 0x0000008502117220 */ /* 0x000fe20000410000 */
[C---:B------:R-:W-:Y:S01]  /*b0d0*/  PRMT R152, R153.reuse, 0x7632, R152 ;  /* 0x0000763299987816 */ /* 0x040fe20000000098 */
[----:B------:R-:W-:Y:S01]  /*b0e0*/  FMUL.FTZ R114, R0, R114 ;  /* 0x0000007200727220 */ /* 0x000fe20000410000 */
[----:B------:R-:W-:Y:S02]  /*b0f0*/  LDSM.16.MT88.4 R132, [R184+0xc800] ;  /* 0x00c80000b884783b */ /* 0x000fe40000004200 */
[----:B------:R-:W-:Y:S01]  /*b100*/  PRMT R117, R124, 0x5410, R117 ;  /* 0x000054107c757816 */ /* 0x000fe20000000075 */
[----:B------:R-:W-:Y:S01]  /*b110*/  FMUL.FTZ R115, R0, R115 ;  /* 0x0000007300737220 */ /* 0x000fe20000410000 */
[C---:B-1----:R-:W-:Y:S03]  /*b120*/  HMMA.16816.F32 R16, R136.reuse, R120, R16 ;  /* 0x000000788810723c */ /* 0x042fe60000001810 */
[----:B---3--:R-:W-:Y:S01]  /*b130*/  F2FP.F16.F32.PACK_AB R147, R216, R217 ;  /* 0x000000d9d893723e */ /* 0x008fe200000000ff */
[----:B------:R-:W1:Y:S02]  /*b140*/  LDSM.16.MT88.4 R124, [R181+0xc800] ;  /* 0x00c80000b57c783b */ /* 0x000e640000004200 */
[----:B------:R-:W-:Y:S05]  /*b150*/  HMMA.16816.F32 R112, R136, R122, R112 ;  /* 0x0000007a8870723c */ /* 0x000fea0000001870 */
[--C-:B------:R-:W-:Y:S02]  /*b160*/  HSET2.LE.AND R120, R117, R170.reuse, PT ;  /* 0x000000aa75787233 */ /* 0x100fe40003803000 */
[----:B------:R-:W-:Y:S04]  /*b170*/  PRMT R117, R153, 0x5410, R152 ;  /* 0x0000541099757816 */ /* 0x000fe80000000098 */
[----:B------:R-:W-:Y:S01]  /*b180*/  LOP3.LUT R120, R120, R117, RZ, 0xc0, !PT ;  /* 0x0000007578787212 */ /* 0x000fe200078ec0ff */
[----:B------:R-:W-:Y:S01]  /*b190*/  IMAD.WIDE.U32 R138, R145, -0x326172a9, RZ ;  /* 0xcd9e8d57918a7825 */ /* 0x000fe200078e00ff */
[--C-:B------:R-:W-:Y:S02]  /*b1a0*/  HSET2.LE.AND R121, R119, R170.reuse, PT ;  /* 0x000000aa77797233 */ /* 0x100fe40003803000 */
[----:B------:R-:W-:Y:S01]  /*b1b0*/  PRMT R117, R148, 0x5410, R151 ;  /* 0x0000541094757816 */ /* 0x000fe20000000097 */
[----:B------:R-:W-:Y:S01]  /*b1c0*/  IMAD.WIDE.U32 R136, R165, -0x2daee0ad, RZ ;  /* 0xd2511f53a5887825 */ /* 0x000fe200078e00ff */
[--C-:B------:R-:W-:Y:S02]  /*b1d0*/  HSET2.LE.AND R122, R144, R170.reuse, PT ;  /* 0x000000aa907a7233 */ /* 0x100fe40003803000 */
[----:B------:R-:W-:Y:S01]  /*b1e0*/  LOP3.LUT R121, R121, R117, RZ, 0xc0, !PT ;  /* 0x0000007579797212 */ /* 0x000fe200078ec0ff */
[----:B------:R-:W-:Y:S01]  /*b1f0*/  IMAD.MOV.U32 R165, RZ, RZ, R171 ;  /* 0x000000ffffa57224 */ /* 0x000fe200078e00ab */
[----:B------:R-:W-:Y:S02]  /*b200*/  PRMT R117, R150, 0x5410, R149 ;  /* 0x0000541096757816 */ /* 0x000fe40000000095 */
[C---:B------:R-:W-:Y:S01]  /*b210*/  PRMT R146, R147.reuse, 0x7632, R146 ;  /* 0x0000763293927816 */ /* 0x040fe20000000092 */
[----:B------:R-:W-:Y:S01]  /*b220*/  IMAD.MOV.U32 R204, RZ, RZ, R165 ;  /* 0x000000ffffcc7224 */ /* 0x000fe200078e00a5 */
[----:B------:R-:W-:Y:S02]  /*b230*/  LOP3.LUT R122, R122, R117, RZ, 0xc0, !PT ;  /* 0x000000757a7a7212 */ /* 0x000fe400078ec0ff */
[--C-:B------:R-:W-:Y:S02]  /*b240*/  HSET2.LE.AND R123, R143, R170.reuse, PT ;  /* 0x000000aa8f7b7233 */ /* 0x100fe40003803000 */
[----:B------:R-:W-:Y:S02]  /*b250*/  PRMT R117, R147, 0x5410, R146 ;  /* 0x0000541093757816 */ /* 0x000fe40000000092 */
[----:B------:R-:W-:Y:S02]  /*b260*/  LOP3.LUT R119, R162, 0xff, RZ, 0xc0, !PT ;  /* 0x000000ffa2777812 */ /* 0x000fe400078ec0ff */
[----:B------:R-:W-:Y:S02]  /*b270*/  LOP3.LUT R123, R123, R117, RZ, 0xc0, !PT ;  /* 0x000000757b7b7212 */ /* 0x000fe400078ec0ff */
[----:B------:R-:W-:Y:S02]  /*b280*/  LOP3.LUT R117, R139, UR17, R142, 0x96, !PT ;  /* 0x000000118b757c12 */ /* 0x000fe4000f8e968e */
[----:B------:R-:W-:Y:S02]  /*b290*/  ISETP.LE.U32.AND P3, PT, R119, UR5, PT ;  /* 0x0000000577007c0c */ /* 0x000fe4000bf63070 */
[----:B------:R-:W-:Y:S01]  /*b2a0*/  LOP3.LUT R137, R137, UR16, R166, 0x96, !PT ;  /* 0x0000001089897c12 */ /* 0x000fe2000f8e96a6 */
[C---:B-1----:R-:W-:Y:S05]  /*b2b0*/  HMMA.16816.F32 R4, R120.reuse, R124, R4 ;  /* 0x0000007c7804723c */ /* 0x042fea0000001804 */
[----:B------:R-:W-:Y:S01]  /*b2c0*/  IMAD.MOV.U32 R166, RZ, RZ, R205 ;  /* 0x000000ffffa67224 */ /* 0x000fe200078e00cd */
[C---:B------:R-:W-:Y:S01]  /*b2d0*/  HMMA.16816.F32 R8, R120.reuse, R126, R8 ;  /* 0x0000007e7808723c */ /* 0x040fe20000001808 */
[----:B------:R-:W1:Y:S04]  /*b2e0*/  LDSM.16.MT88.4 R124, [R183+0xc800] ;  /* 0x00c80000b77c783b */ /* 0x000e680000004200 */
[----:B------:R-:W-:Y:S01]  /*b2f0*/  IMAD.WIDE.U32 R172, R117, -0x2daee0ad, RZ ;  /* 0xd2511f5375ac7825 */ /* 0x000fe200078e00ff */
[C---:B------:R-:W-:Y:S05]  /*b300*/  HMMA.16816.F32 R36, R120.reuse, R128, R36 ;  /* 0x000000807824723c */ /* 0x040fea0000001824 */
[----:B------:R-:W-:Y:S01]  /*b310*/  LOP3.LUT R117, R163, UR25, R168, 0x96, !PT ;  /* 0x00000019a3757c12 */ /* 0x000fe2000f8e96a8 */
[C---:B------:R-:W-:Y:S05]  /*b320*/  HMMA.16816.F32 R40, R120.reuse, R130, R40 ;  /* 0x000000827828723c */ /* 0x040fea0000001828 */
[----:B------:R-:W-:Y:S01]  /*b330*/  SHF.R.U32.HI R129, RZ, 0x18, R162 ;  /* 0x00000018ff817819 */ /* 0x000fe200000116a2 */
[C---:B------:R-:W-:Y:S03]  /*b340*/  HMMA.16816.F32 R44, R120.reuse, R132, R44 ;  /* 0x00000084782c723c */ /* 0x040fe6000000182c */
[----:B------:R-:W-:Y:S02]  /*b350*/  ISETP.LE.U32.AND P2, PT, R129, UR5, PT ;  /* 0x0000000581007c0c */ /* 0x000fe4000bf43070 */
[C---:B------:R-:W-:Y:S01]  /*b360*/  LOP3.LUT R128, R117.reuse, 0xffff, RZ, 0xc0, !PT ;  /* 0x0000ffff75807812 */ /* 0x040fe200078ec0ff */
[C---:B------:R-:W-:Y:S05]  /*b370*/  HMMA.16816.F32 R48, R120.reuse, R134, R48 ;  /* 0x000000867830723c */ /* 0x040fea0000001830 */
[----:B------:R-:W-:Y:S01]  /*b380*/  SHF.R.U32.HI R119, RZ, 0x8, R128 ;  /* 0x00000008ff777819 */ /* 0x000fe20000011680 */
[----:B------:R-:W-:Y:S01]  /*b390*/  @!P3 HADD2 R232, -R157.H0_H0, -RZ.H0_H0 ;  /* 0xa00000ff9de8b230 */ /* 0x000fe20000000900 */
[----:B------:R-:W2:Y:S01]  /*b3a0*/  LDSM.16.MT88.4 R128, [R181+0xe800] ;  /* 0x00e80000b580783b */ /* 0x000ea20000004200 */
[----:B------:R-:W-:Y:S03]  /*b3b0*/  LOP3.LUT R139, R117, 0xff, RZ, 0xc0, !PT ;  /* 0x000000ff758b7812 */ /* 0x000fe600078ec0ff */
[----:B------:R-:W-:Y:S01]  /*b3c0*/  LOP3.LUT R119, R119, 0xffff, RZ, 0xc0, !PT ;  /* 0x0000ffff77777812 */ /* 0x000fe200078ec0ff */
[----:B------:R-:W-:Y:S01]  /*b3d0*/  @!P2 HADD2 R230, -R154.H0_H0, -RZ.H0_H0 ;  /* 0xa00000ff9ae6a230 */ /* 0x000fe20000000900 */
[----:B------:R-:W-:Y:S01]  /*b3e0*/  IADD3 R168, P0, R166, UR34, RZ ;  /* 0x00000022a6a87c10 */ /* 0x000fe2000ff1e0ff */
[----:B------:R-:W-:Y:S01]  /*b3f0*/  IMAD.MOV.U32 R205, RZ, RZ, R209 ;  /* 0x000000ffffcd7224 */ /* 0x000fe200078e00d1 */
[----:B------:R-:W-:Y:S01]  /*b400*/  ISETP.LE.U32.AND P5, PT, R119, UR5, PT ;  /* 0x0000000577007c0c */ /* 0x000fe2000bfa3070 */
[C---:B-1----:R-:W-:Y:S03]  /*b410*/  HMMA.16816.F32 R52, R120.reuse, R124, R52 ;  /* 0x0000007c7834723c */ /* 0x042fe60000001834 */
[--C-:B------:R-:W-:Y:S02]  /*b420*/  SHF.R.U32.HI R119, RZ, 0x10, R117.reuse ;  /* 0x00000010ff777819 */ /* 0x100fe40000011675 */
[----:B------:R-:W-:Y:S01]  /*b430*/  SHF.R.U32.HI R132, RZ, 0x18, R117 ;  /* 0x00000018ff847819 */ /* 0x000fe20000011675 */
[C---:B------:R-:W-:Y:S03]  /*b440*/  HMMA.16816.F32 R56, R120.reuse, R126, R56 ;  /* 0x0000007e7838723c */ /* 0x040fe60000001838 */
[----:B------:R-:W-:Y:S02]  /*b450*/  ISETP.LE.U32.AND P6, PT, R139, UR5, PT ;  /* 0x000000058b007c0c */ /* 0x000fe4000bfc3070 */
[----:B------:R-:W-:Y:S01]  /*b460*/  LOP3.LUT R142, R173, UR11, R136, 0x96, !PT ;  /* 0x0000000bad8e7c12 */ /* 0x000fe2000f8e9688 */
[----:B------:R-:W-:Y:S01]  /*b470*/  IMAD.WIDE.U32 R136, R137, -0x326172a9, RZ ;  /* 0xcd9e8d5789887825 */ /* 0x000fe200078e00ff */
[----:B------:R-:W-:Y:S02]  /*b480*/  LOP3.LUT R117, R119, 0xff, RZ, 0xc0, !PT ;  /* 0x000000ff77757812 */ /* 0x000fe400078ec0ff */
[----:B------:R-:W-:Y:S02]  /*b490*/  ISETP.LE.U32.AND P4, PT, R132, UR5, PT ;  /* 0x0000000584007c0c */ /* 0x000fe4000bf83070 */
[----:B------:R-:W1:Y:S01]  /*b4a0*/  LDSM.16.MT88.4 R132, [R182+0xe800] ;  /* 0x00e80000b684783b */ /* 0x000e620000004200 */
[----:B------:R-:W-:Y:S01]  /*b4b0*/  IADD3.X R169, R167, UR35, RZ, P0, !PT ;  /* 0x00000023a7a97c10 */ /* 0x000fe200087fe4ff */
[----:B------:R-:W-:Y:S01]  /*b4c0*/  @!P5 HADD2 R241, -R158.H0_H0, -RZ.H0_H0 ;  /* 0xa00000ff9ef1d230 */ /* 0x000fe20000000900 */
[----:B------:R-:W-:Y:S02]  /*b4d0*/  LOP3.LUT R144, R162, 0xffff, RZ, 0xc0, !PT ;  /* 0x0000ffffa2907812 */ /* 0x000fe400078ec0ff */
[----:B------:R-:W-:Y:S01]  /*b4e0*/  SHF.R.U32.HI R143, RZ, 0x10, R162 ;  /* 0x00000010ff8f7819 */ /* 0x000fe200000116a2 */
[----:B------:R-:W-:Y:S01]  /*b4f0*/  IMAD.WIDE.U32 R162, R142, -0x326172a9, RZ ;  /* 0xcd9e8d578ea27825 */ /* 0x000fe200078e00ff */
[----:B------:R-:W-:Y:S03]  /*b500*/  ISETP.LE.U32.AND P0, PT, R117, UR5, PT ;  /* 0x0000000575007c0c */ /* 0x000fe6000bf03070 */
[----:B------:R-:W-:Y:S01]  /*b510*/  @!P6 HADD2 R242, -R159.H0_H0, -RZ.H0_H0 ;  /* 0xa00000ff9ff2e230 */ /* 0x000fe20000000900 */
[----:B------:R-:W-:Y:S01]  /*b520*/  LOP3.LUT R171, R137, UR15, R138, 0x96, !PT ;  /* 0x0000000f89ab7c12 */ /* 0x000fe2000f8e968a */
[----:B------:R-:W-:Y:S01]  /*b530*/  @!P4 HADD2 R239, -R160.H0_H0, -RZ.H0_H0 ;  /* 0xa00000ffa0efc230 */ /* 0x000fe20000000900 */
[C-C-:B------:R-:W-:Y:S01]  /*b540*/  LOP3.LUT R142, R163.reuse, UR25, R136.reuse, 0x96, !PT ;  /* 0x00000019a38e7c12 */ /* 0x140fe2000f8e9688 */
[C---:B--2---:R-:W-:Y:S03]  /*b550*/  HMMA.16816.F32 R60, R120.reuse, R128, R60 ;  /* 0x00000080783c723c */ /* 0x044fe6000000183c */
[----:B------:R-:W-:Y:S02]  /*b560*/  LOP3.LUT R119, R163, UR25, R136, 0x96, !PT ;  /* 0x00000019a3777c12 */ /* 0x000fe4000f8e9688 */
[----:B------:R-:W-:Y:S01]  /*b570*/  SHF.R.U32.HI R136, RZ, 0x8, R144 ;  /* 0x00000008ff887819 */ /* 0x000fe20000011690 */
[C---:B------:R-:W-:Y:S05]  /*b580*/  HMMA.16816.F32 R64, R120.reuse, R130, R64 ;  /* 0x000000827840723c */ /* 0x040fea0000001840 */
[----:B------:R-:W-:Y:S01]  /*b590*/  LOP3.LUT R124, R136, 0xffff, RZ, 0xc0, !PT ;  /* 0x0000ffff887c7812 */ /* 0x000fe200078ec0ff */
[----:B------:R-:W-:Y:S01]  /*b5a0*/  @!P0 HADD2 R240, -R161.H0_H0, -RZ.H0_H0 ;  /* 0xa00000ffa1f08230 */ /* 0x000fe20000000900 */
[----:B------:R-:W-:Y:S04]  /*b5b0*/  LOP3.LUT R137, R143, 0xff, RZ, 0xc0, !PT ;  /* 0x000000ff8f897812 */ /* 0x000fe800078ec0ff */
[----:B------:R-:W-:Y:S02]  /*b5c0*/  @!P5 PRMT R158, R241, 0x5410, RZ ;  /* 0x00005410f19ed816 */ /* 0x000fe400000000ff */
[----:B------:R-:W-:Y:S02]  /*b5d0*/  ISETP.LE.U32.AND P5, PT, R124, UR5, PT ;  /* 0x000000057c007c0c */ /* 0x000fe4000bfa3070 */
[----:B------:R-:W-:Y:S01]  /*b5e0*/  @!P6 PRMT R159, R242, 0x5410, RZ ;  /* 0x00005410f29fe816 */ /* 0x000fe200000000ff */
[----:B------:R-:W-:Y:S01]  /*b5f0*/  STG.E.U16 desc[UR20][R166.64+0x2], R158 ;  /* 0x0000029ea6007986 */ /* 0x000fe2000c101514 */
[----:B------:R-:W-:Y:S02]  /*b600*/  LOP3.LUT R124, R140, 0xff, RZ, 0xc0, !PT ;  /* 0x000000ff8c7c7812 */ /* 0x000fe400078ec0ff */
[----:B------:R-:W-:Y:S01]  /*b610*/  ISETP.LE.U32.AND P6, PT, R137, UR5, PT ;  /* 0x0000000589007c0c */ /* 0x000fe2000bfc3070 */
[----:B------:R-:W-:Y:S01]  /*b620*/  STG.E.U16 desc[UR20][R166.64], R159 ;  /* 0x0000009fa6007986 */ /* 0x000fe2000c101514 */
[----:B------:R-:W-:Y:S01]  /*b630*/  LOP3.LUT R117, R141, UR10, R174, 0x96, !PT ;  /* 0x0000000a8d757c12 */ /* 0x000fe2000f8e96ae */
[C---:B-1----:R-:W-:Y:S02]  /*b640*/  HMMA.16816.F32 R68, R120.reuse, R132, R68 ;  /* 0x000000847844723c */ /* 0x042fe40000001844 */
[----:B------:R-:W1:Y:S01]  /*b650*/  LDSM.16.MT88.4 R136, [R184+0xe800] ;  /* 0x00e80000b888783b */ /* 0x000e620000004200 */
[----:B------:R-:W-:Y:S01]  /*b660*/  @!P0 PRMT R161, R240, 0x5410, RZ ;  /* 0x00005410f0a18816 */ /* 0x000fe200000000ff */
[----:B------:R-:W-:Y:S01]  /*b670*/  @!P5 HADD2 R231, -R156.H0_H0, -RZ.H0_H0 ;  /* 0xa00000ff9ce7d230 */ /* 0x000fe20000000900 */
[----:B------:R-:W-:Y:S01]  /*b680*/  ISETP.LE.U32.AND P0, PT, R124, UR5, PT ;  /* 0x000000057c007c0c */ /* 0x000fe2000bf03070 */
[C---:B------:R-:W-:Y:S04]  /*b690*/  HMMA.16816.F32 R72, R120.reuse, R134, R72 ;  /* 0x000000867848723c */ /* 0x040fe80000001848 */
[----:B------:R-:W-:Y:S01]  /*b6a0*/  STG.E.U16 desc[UR20][R168.64], R161 ;  /* 0x000000a1a8007986 */ /* 0x000fe2000c101514 */
[C---:B------:R-:W-:Y:S01]  /*b6b0*/  LOP3.LUT R124, R117.reuse, 0xffff, RZ, 0xc0, !PT ;  /* 0x0000ffff757c7812 */ /* 0x040fe200078ec0ff */
[----:B------:R-:W-:Y:S01]  /*b6c0*/  @!P6 HADD2 R238, -R155.H0_H0, -RZ.H0_H0 ;  /* 0xa00000ff9beee230 */ /* 0x000fe20000000900 */
[----:B------:R-:W-:Y:S01]  /*b6d0*/  LOP3.LUT R125, R117, 0xff, RZ, 0xc0, !PT ;  /* 0x000000ff757d7812 */ /* 0x000fe200078ec0ff */
[----:B------:R-:W-:Y:S02]  /*b6e0*/  IMAD.MOV.U32 R174, RZ, RZ, R179 ;  /* 0x000000ffffae7224 */ /* 0x000fe400078e00b3 */
[----:B------:R-:W-:Y:S01]  /*b6f0*/  MUFU.EX2 R179, R26 ;  /* 0x0000001a00b37308 */ /* 0x000fe20000000800 */
[----:B------:R-:W-:Y:S01]  /*b700*/  SHF.R.U32.HI R124, RZ, 0x8, R124 ;  /* 0x00000008ff7c7819 */ /* 0x000fe2000001167c */
[----:B------:R-:W-:Y:S01]  /*b710*/  @!P0 HADD2 R225, -R150.H0_H0, -RZ.H0_H0 ;  /* 0xa00000ff96e18230 */ /* 0x000fe20000000900 */
[----:B------:R-:W-:Y:S02]  /*b720*/  @!P4 PRMT R160, R239, 0x5410, RZ ;  /* 0x00005410efa0c816 */ /* 0x000fe400000000ff */
[----:B------:R-:W-:Y:S02]  /*b730*/  ISETP.LE.U32.AND P4, PT, R125, UR5, PT ;  /* 0x000000057d007c0c */ /* 0x000fe4000bf83070 */
[----:B------:R-:W-:Y:S01]  /*b740*/  LOP3.LUT R128, R124, 0xffff, RZ, 0xc0, !PT ;  /* 0x0000ffff7c807812 */ /* 0x000fe200078ec0ff */
[----:B------:R-:W-:Y:S01]  /*b750*/  STG.E.U16 desc[UR20][R168.64+0x2], R160 ;  /* 0x000002a0a8007986 */ /* 0x000fe2000c101514 */
[----:B------:R-:W-:Y:S02]  /*b760*/  @!P5 PRMT R156, R231, 0x5410, RZ ;  /* 0x00005410e79cd816 */ /* 0x000fe400000000ff */
[----:B------:R-:W-:Y:S01]  /*b770*/  ISETP.LE.U32.AND P5, PT, R128, UR5, PT ;  /* 0x0000000580007c0c */ /* 0x000fe2000bfa3070 */
[----:B------:R-:W2:Y:S01]  /*b780*/  LDSM.16.MT88.4 R124, [R183+0xe800] ;  /* 0x00e80000b77c783b */ /* 0x000ea20000004200 */
[----:B------:R-:W-:Y:S02]  /*b790*/  LOP3.LUT R129, R162, 0xff, RZ, 0xc0, !PT ;  /* 0x000000ffa2817812 */ /* 0x000fe400078ec0ff */
[--C-:B------:R-:W-:Y:S02]  /*b7a0*/  SHF.R.U32.HI R128, RZ, 0x18, R117.reuse ;  /* 0x00000018ff807819 */ /* 0x100fe40000011675 */
[----:B------:R-:W-:Y:S01]  /*b7b0*/  @!P3 PRMT R157, R232, 0x5410, RZ ;  /* 0x00005410e89db816 */ /* 0x000fe200000000ff */
[----:B------:R-:W-:Y:S01]  /*b7c0*/  @!P4 HADD2 R229, -R153.H0_H0, -RZ.H0_H0 ;  /* 0xa00000ff99e5c230 */ /* 0x000fe20000000900 */
[----:B------:R-:W-:Y:S01]  /*b7d0*/  @!P6 PRMT R155, R238, 0x5410, RZ ;  /* 0x00005410ee9be816 */ /* 0x000fe200000000ff */
[----:B------:R-:W-:Y:S01]  /*b7e0*/  STG.E.U16 desc[UR20][R166.64+0x12], R156 ;  /* 0x0000129ca6007986 */ /* 0x000fe2000c101514 */
[----:B------:R-:W-:Y:S02]  /*b7f0*/  ISETP.LE.U32.AND P3, PT, R129, UR5, PT ;  /* 0x0000000581007c0c */ /* 0x000fe4000bf63070 */
[----:B------:R-:W-:Y:S01]  /*b800*/  ISETP.LE.U32.AND P6, PT, R128, UR5, PT ;  /* 0x0000000580007c0c */ /* 0x000fe2000bfc3070 */
[----:B------:R-:W-:Y:S01]  /*b810*/  STG.E.U16 desc[UR20][R166.64+0x10], R157 ;  /* 0x0000109da6007986 */ /* 0x000fe2000c101514 */
[----:B------:R-:W-:Y:S01]  /*b820*/  @!P2 PRMT R154, R230, 0x5410, RZ ;  /* 0x00005410e69aa816 */ /* 0x000fe200000000ff */
[C---:B-1----:R-:W-:Y:S02]  /*b830*/  HMMA.16816.F32 R76, R120.reuse, R136, R76 ;  /* 0x00000088784c723c */ /* 0x042fe4000000184c */
[----:B------:R-:W1:Y:S01]  /*b840*/  LDSM.16.MT88.4 R128, [R181+0x10800] ;  /* 0x01080000b580783b */ /* 0x000e620000004200 */
[----:B------:R-:W-:Y:S01]  /*b850*/  LOP3.LUT R135, R162, 0xff, RZ, 0xc0, !PT ;  /* 0x000000ffa2877812 */ /* 0x000fe200078ec0ff */
[----:B------:R-:W-:Y:S01]  /*b860*/  @!P5 HADD2 R228, -R152.H0_H0, -RZ.H0_H0 ;  /* 0xa00000ff98e4d230 */ /* 0x000fe20000000900 */
[--C-:B------:R-:W-:Y:S01]  /*b870*/  SHF.R.U32.HI R134, RZ, 0x18, R162.reuse ;  /* 0x00000018ff867819 */ /* 0x100fe200000116a2 */
[C---:B------:R-:W-:Y:S04]  /*b880*/  HMMA.16816.F32 R80, R120.reuse, R138, R80 ;  /* 0x0000008a7850723c */ /* 0x040fe80000001850 */
[----:B------:R-:W-:Y:S01]  /*b890*/  STG.E.U16 desc[UR20][R168.64+0x10], R155 ;  /* 0x0000109ba8007986 */ /* 0x000fe2000c101514 */
[----:B------:R-:W-:Y:S01]  /*b8a0*/  SHF.R.U32.HI R117, RZ, 0x10, R117 ;  /* 0x00000010ff757819 */ /* 0x000fe20000011675 */
[----:B------:R-:W-:Y:S01]  /*b8b0*/  @!P6 HADD2 R237, -R151.H0_H0, -RZ.H0_H0 ;  /* 0xa00000ff97ede230 */ /* 0x000fe20000000900 */
[----:B------:R-:W-:Y:S01]  /*b8c0*/  @!P5 PRMT R152, R228, 0x5410, RZ ;  /* 0x00005410e498d816 */ /* 0x000fe200000000ff */
[----:B------:R-:W-:Y:S03]  /*b8d0*/  STG.E.U16 desc[UR20][R168.64+0x12], R154 ;  /* 0x0000129aa8007986 */ /* 0x000fe6000c101514 */
[----:B------:R-:W-:Y:S01]  /*b8e0*/  @!P0 PRMT R150, R225, 0x5410, RZ ;  /* 0x00005410e1968816 */ /* 0x000fe200000000ff */
[----:B------:R-:W-:Y:S01]  /*b8f0*/  STG.E.U16 desc[UR20][R166.64+0x22], R152 ;  /* 0x00002298a6007986 */ /* 0x000fe2000c101514 */
[----:B------:R-:W-:Y:S02]  /*b900*/  SHF.R.U32.HI R21, RZ, 0x10, R119 ;  /* 0x00000010ff157819 */ /* 0x000fe40000011677 */
[----:B------:R-:W-:Y:S02]  /*b910*/  @!P6 PRMT R151, R237, 0x5410, RZ ;  /* 0x00005410ed97e816 */ /* 0x000fe400000000ff */
[----:B------:R-:W-:Y:S02]  /*b920*/  @!P4 PRMT R153, R229, 0x5410, RZ ;  /* 0x00005410e599c816 */ /* 0x000fe400000000ff */
[----:B------:R-:W-:Y:S01]  /*b930*/  SHF.R.U32.HI R132, RZ, 0x10, R162 ;  /* 0x00000010ff847819 */ /* 0x000fe200000116a2 */
[C---:B--2---:R-:W-:Y:S02]  /*b940*/  HMMA.16816.F32 R84, R120.reuse, R124, R84 ;  /* 0x0000007c7854723c */ /* 0x044fe40000001854 */
[----:B------:R-:W-:Y:S01]  /*b950*/  STG.E.U16 desc[UR20][R166.64+0x20], R153 ;  /* 0x00002099a6007986 */ /* 0x000fe2000c101514 */
[----:B------:R-:W-:Y:S02]  /*b960*/  LOP3.LUT R117, R117, 0xff, RZ, 0xc0, !PT ;  /* 0x000000ff75757812 */ /* 0x000fe400078ec0ff */
[----:B------:R-:W-:Y:S01]  /*b970*/  SHF.R.U32.HI R143, RZ, 0x18, R140 ;  /* 0x00000018ff8f7819 */ /* 0x000fe2000001168c */
[C---:B------:R-:W-:Y:S01]  /*b980*/  HMMA.16816.F32 R88, R120.reuse, R126, R88 ;  /* 0x0000007e7858723c */ /* 0x040fe20000001858 */
[----:B------:R-:W-:Y:S02]  /*b990*/  STG.E.U16 desc[UR20][R168.64+0x22], R151 ;  /* 0x00002297a8007986 */ /* 0x000fe4000c101514 */
[----:B------:R-:W-:Y:S02]  /*b9a0*/  ISETP.LE.U32.AND P2, PT, R117, UR5, PT ;  /* 0x0000000575007c0c */ /* 0x000fe4000bf43070 */
[----:B------:R-:W-:Y:S01]  /*b9b0*/  LOP3.LUT R117, R162, 0xffff, RZ, 0xc0, !PT ;  /* 0x0000ffffa2757812 */ /* 0x000fe200078ec0ff */
[----:B------:R-:W-:Y:S01]  /*b9c0*/  FFMA.FTZ R124, R20, UR4, -R164 ;  /* 0x00000004147c7c23 */ /* 0x000fe200080108a4 */
[----:B------:R-:W-:Y:S01]  /*b9d0*/  ISETP.LE.U32.AND P4, PT, R143, UR5, PT ;  /* 0x000000058f007c0c */ /* 0x000fe2000bf83070 */
[C---:B-1----:R-:W-:Y:S02]  /*b9e0*/  HMMA.16816.F32 R92, R120.reuse, R128, R92 ;  /* 0x00000080785c723c */ /* 0x042fe4000000185c */
[----:B------:R1:W2:Y:S01]  /*b9f0*/  MUFU.EX2 R209, R124 ;  /* 0x0000007c00d17308 */ /* 0x0002a20000000800 */
[----:B------:R-:W-:Y:S02]  /*ba00*/  SHF.R.U32.HI R133, RZ, 0x8, R117 ;  /* 0x00000008ff857819 */ /* 0x000fe40000011675 */
[----:B------:R-:W-:Y:S01]  /*ba10*/  LOP3.LUT R117, R132, 0xff, RZ, 0xc0, !PT ;  /* 0x000000ff84757812 */ /* 0x000fe200078ec0ff */
[C---:B------:R-:W-:Y:S05]  /*ba20*/  HMMA.16816.F32 R96, R120.reuse, R130, R96 ;  /* 0x000000827860723c */ /* 0x040fea0000001860 */
[----:B------:R-:W-:Y:S01]  /*ba30*/  LOP3.LUT R132, R142, 0xff, RZ, 0xc0, !PT ;  /* 0x000000ff8e847812 */ /* 0x000fe200078ec0ff */
[----:B------:R-:W-:Y:S01]  /*ba40*/  @!P2 HADD2 R226, -R148.H0_H0, -RZ.H0_H0 ;  /* 0xa00000ff94e2a230 */ /* 0x000fe20000000900 */
[----:B------:R-:W-:Y:S01]  /*ba50*/  PRMT R137, R135, 0x5410, R133 ;  /* 0x0000541087897816 */ /* 0x000fe20000000085 */
[----:B------:R-:W-:Y:S01]  /*ba60*/  IMAD.MOV.U32 R131, RZ, RZ, R207 ;  /* 0x000000ffff837224 */ /* 0x000fe200078e00cf */
[----:B------:R-:W-:Y:S01]  /*ba70*/  ISETP.LE.U32.AND P5, PT, R132, UR5, PT ;  /* 0x0000000584007c0c */ /* 0x000fe2000bfa3070 */
[----:B------:R3:W-:Y:S01]  /*ba80*/  MUFU.EX2 R207, R22 ;  /* 0x0000001600cf7308 */ /* 0x0007e20000000800 */
[----:B------:R-:W-:Y:S01]  /*ba90*/  PRMT R165, R117, 0x5410, R134 ;  /* 0x0000541075a57816 */ /* 0x000fe20000000086 */
[----:B-1----:R-:W-:Y:S01]  /*baa0*/  LDSM.16.MT88.4 R124, [R184+0x10800] ;  /* 0x01080000b87c783b */ /* 0x002fe20000004200 */
[----:B------:R-:W-:Y:S01]  /*bab0*/  LOP3.LUT R141, R140, 0xffff, RZ, 0xc0, !PT ;  /* 0x0000ffff8c8d7812 */ /* 0x000fe200078ec0ff */
[----:B------:R-:W-:Y:S01]  /*bac0*/  @!P4 HADD2 R224, -R146.H0_H0, -RZ.H0_H0 ;  /* 0xa00000ff92e0c230 */ /* 0x000fe20000000900 */
[----:B------:R-:W-:Y:S02]  /*bad0*/  SHF.R.U32.HI R140, RZ, 0x10, R140 ;  /* 0x00000010ff8c7819 */ /* 0x000fe4000001168c */
[----:B------:R-:W-:Y:S02]  /*bae0*/  SHF.R.U32.HI R117, RZ, 0x18, R142 ;  /* 0x00000018ff757819 */ /* 0x000fe4000001168e */
[----:B------:R-:W-:Y:S01]  /*baf0*/  LOP3.LUT R20, R140, 0xff, RZ, 0xc0, !PT ;  /* 0x000000ff8c147812 */ /* 0x000fe200078ec0ff */
[----:B------:R-:W1:Y:S01]  /*bb00*/  LDSM.16.MT88.4 R132, [R182+0x10800] ;  /* 0x01080000b684783b */ /* 0x000e620000004200 */
[----:B------:R-:W-:Y:S02]  /*bb10*/  SHF.R.U32.HI R136, RZ, 0x8, R141 ;  /* 0x00000008ff887819 */ /* 0x000fe4000001168d */
[----:B------:R-:W-:Y:S02]  /*bb20*/  ISETP.LE.U32.AND P0, PT, R20, UR5, PT ;  /* 0x0000000514007c0c */ /* 0x000fe4000bf03070 */
[----:B------:R-:W-:Y:S02]  /*bb30*/  SHF.R.U32.HI R20, RZ, 0x10, R162 ;  /* 0x00000010ff147819 */ /* 0x000fe400000116a2 */
[----:B------:R-:W-:Y:S02]  /*bb40*/  @!P2 PRMT R148, R226, 0x5410, RZ ;  /* 0x00005410e294a816 */ /* 0x000fe400000000ff */
[----:B------:R-:W-:Y:S02]  /*bb50*/  ISETP.LE.U32.AND P2, PT, R117, UR5, PT ;  /* 0x0000000575007c0c */ /* 0x000fe4000bf43070 */
[----:B------:R-:W-:Y:S01]  /*bb60*/  LOP3.LUT R117, R136, 0xffff, RZ, 0xc0, !PT ;  /* 0x0000ffff88757812 */ /* 0x000fe200078ec0ff */
[----:B------:R-:W-:Y:S01]  /*bb70*/  FFMA.FTZ R136, R23, UR4, -R118 ;  /* 0x0000000417887c23 */ /* 0x000fe20008010876 */
[----:B------:R-:W-:Y:S01]  /*bb80*/  LOP3.LUT R130, R20, 0xff, RZ, 0xc0, !PT ;  /* 0x000000ff14827812 */ /* 0x000fe200078ec0ff */
[----:B------:R-:W-:Y:S01]  /*bb90*/  STG.E.U16 desc[UR20][R168.64+0x20], R148 ;  /* 0x00002094a8007986 */ /* 0x000fe2000c101514 */
[----:B------:R-:W-:Y:S01]  /*bba0*/  LOP3.LUT R20, R119, 0xffff, RZ, 0xc0, !PT ;  /* 0x0000ffff77147812 */ /* 0x000fe200078ec0ff */
[----:B------:R-:W-:Y:S01]  /*bbb0*/  @!P0 HADD2 R227, -R147.H0_H0, -RZ.H0_H0 ;  /* 0xa00000ff93e38230 */ /* 0x000fe20000000900 */
[----:B------:R-:W-:Y:S01]  /*bbc0*/  ISETP.LE.U32.AND P6, PT, R117, UR5, PT ;  /* 0x0000000575007c0c */ /* 0x000fe2000bfc3070 */
[----:B------:R-:W-:Y:S01]  /*bbd0*/  STG.E.U16 desc[UR20][R166.64+0x30], R150 ;  /* 0x00003096a6007986 */ /* 0x000fe2000c101514 */
[----:B------:R-:W-:Y:S02]  /*bbe0*/  LOP3.LUT R129, R119, 0xff, RZ, 0xc0, !PT ;  /* 0x000000ff77817812 */ /* 0x000fe400078ec0ff */
[----:B------:R-:W-:Y:S02]  /*bbf0*/  SHF.R.U32.HI R128, RZ, 0x18, R119 ;  /* 0x00000018ff807819 */ /* 0x000fe40000011677 */
[----:B------:R-:W-:Y:S02]  /*bc00*/  SHF.R.U32.HI R119, RZ, 0x8, R20 ;  /* 0x00000008ff777819 */ /* 0x000fe40000011614 */
[----:B------:R-:W-:Y:S02]  /*bc10*/  LOP3.LUT R117, R21, 0xff, RZ, 0xc0, !PT ;  /* 0x000000ff15757812 */ /* 0x000fe400078ec0ff */
[----:B---3--:R-:W3:Y:S01]  /*bc20*/  LDSM.16.MT88.4 R20, [R183+0x10800] ;  /* 0x01080000b714783b */ /* 0x008ee20000004200 */
[----:B------:R-:W-:Y:S02]  /*bc30*/  PRMT R129, R129, 0x5410, R119 ;  /* 0x0000541081817816 */ /* 0x000fe40000000077 */
[----:B------:R-:W-:Y:S01]  /*bc40*/  PRMT R128, R117, 0x5410, R128 ;  /* 0x0000541075807816 */ /* 0x000fe20000000080 */
[----:B------:R-:W-:Y:S01]  /*bc50*/  @!P6 HADD2 R223, -R149.H0_H0, -RZ.H0_H0 ;  /* 0xa00000ff95dfe230 */ /* 0x000fe20000000900 */
[----:B------:R-:W-:Y:S01]  /*bc60*/  @!P0 PRMT R147, R227, 0x5410, RZ ;  /* 0x00005410e3938816 */ /* 0x000fe200000000ff */
[----:B------:R-:W-:Y:S01]  /*bc70*/  FFMA.FTZ R117, R24, UR4, -R164 ;  /* 0x0000000418757c23 */ /* 0x000fe200080108a4 */
[----:B------:R-:W-:Y:S02]  /*bc80*/  @!P4 PRMT R146, R224, 0x5410, RZ ;  /* 0x00005410e092c816 */ /* 0x000fe400000000ff */
[----:B------:R-:W-:Y:S02]  /*bc90*/  @!P6 PRMT R149, R223, 0x5410, RZ ;  /* 0x00005410df95e816 */ /* 0x000fe400000000ff */
[----:B------:R-:W-:Y:S01]  /*bca0*/  ISETP.LE.U32.AND P6, PT, R130, UR5, PT ;  /* 0x0000000582007c0c */ /* 0x000fe2000bfc3070 */
[----:B------:R-:W-:Y:S01]  /*bcb0*/  IMAD.MOV.U32 R130, RZ, RZ, R206 ;  /* 0x000000ffff827224 */ /* 0x000fe200078e00ce */
[C---:B-1----:R-:W-:Y:S01]  /*bcc0*/  HMMA.16816.F32 R100, R120.reuse, R132, R100 ;  /* 0x000000847864723c */ /* 0x042fe20000001864 */
[----:B------:R-:W-:Y:S01]  /*bcd0*/  STG.E.U16 desc[UR20][R166.64+0x32], R149 ;  /* 0x00003295a6007986 */ /* 0x000fe2000c101514 */
[----:B------:R-:W1:Y:S01]  /*bce0*/  MUFU.EX2 R206, R136 ;  /* 0x0000008800ce7308 */ /* 0x000e620000000800 */
[----:B--2---:R-:W-:Y:S02]  /*bcf0*/  F2FP.F16.F32.PACK_AB R145, R208, R209 ;  /* 0x000000d1d091723e */ /* 0x004fe400000000ff */
[----:B------:R-:W-:Y:S01]  /*bd00*/  STG.E.U16 desc[UR20][R168.64+0x30], R147 ;  /* 0x00003093a8007986 */ /* 0x000fe2000c101514 */
[C---:B------:R-:W-:Y:S03]  /*bd10*/  HMMA.16816.F32 R104, R120.reuse, R134, R104 ;  /* 0x000000867868723c */ /* 0x040fe60000001868 */
[----:B------:R-:W-:Y:S02]  /*bd20*/  STG.E.U16 desc[UR20][R168.64+0x32], R146 ;  /* 0x00003292a8007986 */ /* 0x000fe4000c101514 */
[----:B------:R-:W-:Y:S01]  /*bd30*/  IMAD.MOV.U32 R132, RZ, RZ, R205 ;  /* 0x000000ffff847224 */ /* 0x000fe200078e00cd */
[C---:B------:R-:W-:Y:S01]  /*bd40*/  HMMA.16816.F32 R12, R120.reuse, R124, R12 ;  /* 0x0000007c780c723c */ /* 0x040fe2000000180c */
[----:B------:R2:W-:Y:S04]  /*bd50*/  MUFU.EX2 R205, R117 ;  /* 0x0000007500cd7308 */ /* 0x0005e80000000800 */
[----:B------:R-:W-:Y:S01]  /*bd60*/  FFMA.FTZ R134, R30, UR4, -R118 ;  /* 0x000000041e867c23 */ /* 0x000fe20008010876 */
[C---:B------:R-:W-:Y:S01]  /*bd70*/  HMMA.16816.F32 R108, R120.reuse, R126, R108 ;  /* 0x0000007e786c723c */ /* 0x040fe2000000186c */
[----:B------:R-:W-:Y:S04]  /*bd80*/  LDSM.16.MT88.4 R124, [R182+0xd000] ;  /* 0x00d00000b67c783b */ /* 0x000fe80000004200 */
[----:B------:R-:W-:Y:S01]  /*bd90*/  IMAD.MOV.U32 R133, RZ, RZ, R175 ;  /* 0x000000ffff857224 */ /* 0x000fe200078e00af */
[----:B------:R-:W-:Y:S01]  /*bda0*/  PRMT R144, R145, 0x7632, R144 ;  /* 0x0000763291907816 */ /* 0x000fe20000000090 */
[----:B------:R-:W-:Y:S04]  /*bdb0*/  IMAD.MOV.U32 R175, RZ, RZ, R204 ;  /* 0x000000ffffaf7224 */ /* 0x000fe800078e00cc */
[----:B------:R-:W-:Y:S01]  /*bdc0*/  @!P5 HADD2 R218, -R145.H0_H0, -RZ.H0_H0 ;  /* 0xa00000ff91dad230 */ /* 0x000fe20000000900 */
[C---:B---3--:R-:W-:Y:S01]  /*bdd0*/  HMMA.16816.F32 R16, R120.reuse, R20, R16 ;  /* 0x000000147810723c */ /* 0x048fe20000001810 */
[----:B------:R-:W3:Y:S01]  /*bde0*/  LDL.LU R20, [R1] ;  /* 0x0000000001147983 */ /* 0x000ee20000300800 */
[----:B------:R4:W5:Y:S01]  /*bdf0*/  MUFU.EX2 R204, R25 ;  /* 0x0000001900cc7308 */ /* 0x0009620000000800 */
[----:B------:R-:W-:Y:S01]  /*be00*/  SHF.R.U32.HI R119, RZ, 0x10, R142 ;  /* 0x00000010ff777819 */ /* 0x000fe2000001168e */
[----:B------:R-:W-:Y:S01]  /*be10*/  IMAD.MOV.U32 R135, RZ, RZ, R178 ;  /* 0x000000ffff877224 */ /* 0x000fe200078e00b2 */
[----:B------:R-:W3:Y:S01]  /*be20*/  LDL.LU R30, [R1+0x4] ;  /* 0x00000400011e7983 */ /* 0x000ee20000300800 */
[----:B------:R-:W-:Y:S03]  /*be30*/  HMMA.16816.F32 R112, R120, R22, R112 ;  /* 0x000000167870723c */ /* 0x000fe60000001870 */
[----:B------:R-:W-:Y:S02]  /*be40*/  LDSM.16.MT88.4 R120, [R184+0xd000] ;  /* 0x00d00000b878783b */ /* 0x000fe40000004200 */
[----:B--2---:R-:W-:Y:S01]  /*be50*/  LOP3.LUT R117, R119, 0xff, RZ, 0xc0, !PT ;  /* 0x000000ff77757812 */ /* 0x004fe200078ec0ff */
[----:B------:R-:W-:Y:S01]  /*be60*/  IMAD.MOV.U32 R21, RZ, RZ, R135 ;  /* 0x000000ffff157224 */ /* 0x000fe200078e0087 */
[----:B------:R-:W-:Y:S01]  /*be70*/  LOP3.LUT R24, R162, 0xffff, RZ, 0xc0, !PT ;  /* 0x0000ffffa2187812 */ /* 0x000fe200078ec0ff */
[----:B------:R-:W-:Y:S01]  /*be80*/  FFMA.FTZ R119, R34, UR4, -R118 ;  /* 0x0000000422777c23 */ /* 0x000fe20008010876 */
[----:B------:R-:W-:Y:S02]  /*be90*/  ISETP.LE.U32.AND P0, PT, R117, UR5, PT ;  /* 0x0000000575007c0c */ /* 0x000fe4000bf03070 */
[----:B------:R-:W-:Y:S01]  /*bea0*/  SHF.R.U32.HI R24, RZ, 0x8, R24 ;  /* 0x00000008ff187819 */ /* 0x000fe20000011618 */
[--C-:B------:R-:W-:Y:S01]  /*beb0*/  FFMA.FTZ R117, R27, UR4, -R118.reuse ;  /* 0x000000041b757c23 */ /* 0x100fe20008010876 */
[----:B------:R-:W-:Y:S01]  /*bec0*/  LOP3.LUT R142, R142, 0xffff, RZ, 0xc0, !PT ;  /* 0x0000ffff8e8e7812 */ /* 0x000fe200078ec0ff */
[----:B------:R-:W-:Y:S01]  /*bed0*/  FFMA.FTZ R135, R31, UR4, -R118 ;  /* 0x000000041f877c23 */ /* 0x000fe20008010876 */
[----:B------:R-:W-:Y:S01]  /*bee0*/  LOP3.LUT R24, R24, 0xffff, RZ, 0xc0, !PT ;  /* 0x0000ffff18187812 */ /* 0x000fe200078ec0ff */
[----:B------:R2:W2:Y:S01]  /*bef0*/  MUFU.EX2 R178, R117 ;  /* 0x0000007500b27308 */ /* 0x0004a20000000800 */
[----:B------:R-:W-:Y:S01]  /*bf00*/  SHF.R.U32.HI R142, RZ, 0x8, R142 ;  /* 0x00000008ff8e7819 */ /* 0x000fe2000001168e */
[----:B------:R-:W-:Y:S01]  /*bf10*/  IMAD.MOV.U32 R31, RZ, RZ, R133 ;  /* 0x000000ffff1f7224 */ /* 0x000fe200078e0085 */
[----:B------:R-:W-:Y:S01]  /*bf20*/  ISETP.LE.U32.AND P4, PT, R24, UR5, PT ;  /* 0x0000000518007c0c */ /* 0x000fe2000bf83070 */
[----:B------:R-:W-:Y:S01]  /*bf30*/  IMAD.MOV.U32 R133, RZ, RZ, R131 ;  /* 0x000000ffff857224 */ /* 0x000fe200078e0083 */
[----:B----4-:R-:W4:Y:S01]  /*bf40*/  LDSM.16.MT88.4 R24, [R181+0xd000] ;  /* 0x00d00000b518783b */ /* 0x010f220000004200 */
[----:B------:R-:W-:Y:S01]  /*bf50*/  LOP3.LUT R142, R142, 0xffff, RZ, 0xc0, !PT ;  /* 0x0000ffff8e8e7812 */ /* 0x000fe200078ec0ff */
[----:B------:R-:W-:Y:S01]  /*bf60*/  FFMA.FTZ R118, R35, UR4, -R118 ;  /* 0x0000000423767c23 */ /* 0x000fe20008010876 */
[----:B-1----:R-:W-:Y:S01]  /*bf70*/  F2FP.F16.F32.PACK_AB R143, R206, R207 ;  /* 0x000000cfce8f723e */ /* 0x002fe200000000ff */
[----:B------:R-:W-:Y:S01]  /*bf80*/  FFMA.FTZ R35, R29, UR4, -R164 ;  /* 0x000000041d237c23 */ /* 0x000fe200080108a4 */
[----:B-----5:R-:W-:Y:S02]  /*bf90*/  F2FP.F16.F32.PACK_AB R138, R204, R205 ;  /* 0x000000cdcc8a723e */ /* 0x020fe400000000ff */
[--C-:B------:R-:W-:Y:S01]  /*bfa0*/  HSET2.LE.AND R22, R137, R170.reuse, PT ;  /* 0x000000aa89167233 */ /* 0x100fe20003803000 */
[----:B------:R-:W-:Y:S01]  /*bfb0*/  @!P0 HADD2 R220, -R143.H0_H0, -RZ.H0_H0 ;  /* 0xa00000ff8fdc8230 */ /* 0x000fe20000000900 */
[----:B------:R-:W-:Y:S01]  /*bfc0*/  PRMT R139, R138, 0x7632, R139 ;  /* 0x000076328a8b7816 */ /* 0x000fe2000000008b */
[----:B------:R-:W-:Y:S01]  /*bfd0*/  @!P3 HADD2 R221, -R138.H0_H0, -RZ.H0_H0 ;  /* 0xa00000ff8addb230 */ /* 0x000fe20000000900 */
[--C-:B------:R-:W-:Y:S02]  /*bfe0*/  HSET2.LE.AND R23, R165, R170.reuse, PT ;  /* 0x000000aaa5177233 */ /* 0x100fe40003803000 */
[----:B--2---:R-:W-:Y:S01]  /*bff0*/  PRMT R117, R145, 0x5410, R144 ;  /* 0x0000541091757816 */ /* 0x004fe20000000090 */
[----:B------:R-:W-:Y:S01]  /*c000*/  @!P4 HADD2 R248, -R139.H0_H0, -RZ.H0_H0 ;  /* 0xa00000ff8bf8c230 */ /* 0x000fe20000000900 */
[----:B------:R-:W-:Y:S02]  /*c010*/  @!P5 PRMT R145, R218, 0x5410, RZ ;  /* 0x00005410da91d816 */ /* 0x000fe400000000ff */
[----:B------:R-:W-:Y:S02]  /*c020*/  ISETP.LE.U32.AND P5, PT, R142, UR5, PT ;  /* 0x000000058e007c0c */ /* 0x000fe4000bfa3070 */
[----:B------:R-:W-:Y:S01]  /*c030*/  PRMT R142, R143, 0x7632, R142 ;  /* 0x000076328f8e7816 */ /* 0x000fe2000000008e */
[----:B------:R-:W-:Y:S01]  /*c040*/  STG.E.U16 desc[UR20][R166.64+0x40], R145 ;  /* 0x00004091a6007986 */ /* 0x000fe2000c101514 */
[----:B------:R-:W-:Y:S02]  /*c050*/  F2FP.F16.F32.PACK_AB R141, R178, R179 ;  /* 0x000000b3b28d723e */ /* 0x000fe400000000ff */
[----:B------:R-:W-:Y:S01]  /*c060*/  SHF.R.U32.HI R162, RZ, 0x18, R162 ;  /* 0x00000018ffa27819 */ /* 0x000fe200000116a2 */
[----:B------:R-:W-:Y:S01]  /*c070*/  @!P2 HADD2 R219, -R142.H0_H0, -RZ.H0_H0 ;  /* 0xa00000ff8edba230 */ /* 0x000fe20000000900 */
[----:B------:R-:W-:Y:S01]  /*c080*/  PRMT R140, R141, 0x7632, R140 ;  /* 0x000076328d8c7816 */ /* 0x000fe2000000008c */
[----:B------:R-:W-:Y:S04]  /*c090*/  @!P6 HADD2 R247, -R141.H0_H0, -RZ.H0_H0 ;  /* 0xa00000ff8df7e230 */ /* 0x000fe80000000900 */
[----:B------:R-:W-:Y:S05]  /*c0a0*/  @!P5 HADD2 R222, -R144.H0_H0, -RZ.H0_H0 ;  /* 0xa00000ff90ded230 */ /* 0x000fea0000000900 */
[----:B------:R-:W-:Y:S02]  /*c0b0*/  @!P5 PRMT R144, R222, 0x5410, RZ ;  /* 0x00005410de90d816 */ /* 0x000fe400000000ff */
[----:B------:R-:W-:Y:S01]  /*c0c0*/  ISETP.LE.U32.AND P5, PT, R162, UR5, PT ;  /* 0x00000005a2007c0c */ /* 0x000fe2000bfa3070 */
[----:B------:R-:W-:Y:S02]  /*c0d0*/  IMAD.MOV.U32 R162, RZ, RZ, R31 ;  /* 0x000000ffffa27224 */ /* 0x000fe400078e001f */
[----:B------:R-:W-:Y:S10]  /*c0e0*/  STG.E.U16 desc[UR20][R166.64+0x42], R144 ;  /* 0x00004290a6007986 */ /* 0x000ff4000c101514 */
[----:B------:R-:W-:Y:S02]  /*c0f0*/  @!P5 HADD2 R246, -R140.H0_H0, -RZ.H0_H0 ;  /* 0xa00000ff8cf6d230 */ /* 0x000fe40000000900 */
[----:B---3--:R-:W-:Y:S01]  /*c100*/  FFMA.FTZ R34, R0, R20, R176 ;  /* 0x0000001400227223 */ /* 0x008fe200000100b0 */
[----:B------:R-:W-:Y:S01]  /*c110*/  PRMT R0, R143, 0x5410, R142 ;  /* 0x000054108f007816 */ /* 0x000fe2000000008e */
[----:B------:R-:W-:Y:S01]  /*c120*/  IMAD.MOV.U32 R176, RZ, RZ, R130 ;  /* 0x000000ffffb07224 */ /* 0x000fe200078e0082 */
[--C-:B------:R-:W-:Y:S01]  /*c130*/  HSET2.LE.AND R20, R129, R170.reuse, PT ;  /* 0x000000aa81147233 */ /* 0x100fe20003803000 */
[----:B------:R-:W-:Y:S01]  /*c140*/  FFMA.FTZ R2, R2, R30, R177 ;  /* 0x0000001e02027223 */ /* 0x000fe200000100b1 */
[----:B------:R-:W-:Y:S01]  /*c150*/  IMAD.MOV.U32 R177, RZ, RZ, R21 ;  /* 0x000000ffffb17224 */ /* 0x000fe200078e0015 */
[--C-:B------:R-:W-:Y:S01]  /*c160*/  HSET2.LE.AND R21, R128, R170.reuse, PT ;  /* 0x000000aa80157233 */ /* 0x100fe20003803000 */
[----:B------:R-:W-:Y:S01]  /*c170*/  IMAD.MOV.U32 R30, RZ, RZ, R132 ;  /* 0x000000ffff1e7224 */ /* 0x000fe200078e0084 */
[----:B------:R-:W-:Y:S01]  /*c180*/  LOP3.LUT R20, R20, R117, RZ, 0xc0, !PT ;  /* 0x0000007514147212 */ /* 0x000fe200078ec0ff */
[----:B------:R-:W1:Y:S01]  /*c190*/  LDSM.16.MT88.4 R128, [R183+0xd000] ;  /* 0x00d00000b780783b */ /* 0x000e620000004200 */
[----:B------:R-:W-:Y:S01]  /*c1a0*/  FFMA.FTZ R132, R32, UR4, -R164 ;  /* 0x0000000420847c23 */ /* 0x000fe200080108a4 */
[----:B------:R-:W-:Y:S01]  /*c1b0*/  LOP3.LUT R21, R21, R0, RZ, 0xc0, !PT ;  /* 0x0000000015157212 */ /* 0x000fe200078ec0ff */
[----:B------:R-:W-:Y:S01]  /*c1c0*/  IMAD.MOV.U32 R163, RZ, RZ, R176 ;  /* 0x000000ffffa37224 */ /* 0x000fe200078e00b0 */
[----:B------:R-:W-:Y:S01]  /*c1d0*/  PRMT R0, R138, 0x5410, R139 ;  /* 0x000054108a007816 */ /* 0x000fe2000000008b */
[----:B------:R-:W-:Y:S01]  /*c1e0*/  MUFU.EX2 R173, R132 ;  /* 0x0000008400ad7308 */ /* 0x000fe20000000800 */
[----:B------:R-:W-:Y:S02]  /*c1f0*/  @!P0 PRMT R143, R220, 0x5410, RZ ;  /* 0x00005410dc8f8816 */ /* 0x000fe400000000ff */
[----:B------:R-:W-:Y:S02]  /*c200*/  LOP3.LUT R22, R22, R0, RZ, 0xc0, !PT ;  /* 0x0000000016167212 */ /* 0x000fe400078ec0ff */
[----:B------:R-:W-:Y:S01]  /*c210*/  PRMT R0, R141, 0x5410, R140 ;  /* 0x000054108d007816 */ /* 0x000fe2000000008c */
[----:B------:R-:W-:Y:S01]  /*c220*/  STG.E.U16 desc[UR20][R168.64+0x40], R143 ;  /* 0x0000408fa8007986 */ /* 0x000fe2000c101514 */
[----:B------:R-:W-:Y:S03]  /*c230*/  @!P2 PRMT R142, R219, 0x5410, RZ ;  /* 0x00005410db8ea816 */ /* 0x000fe600000000ff */
[----:B------:R-:W-:Y:S01]  /*c240*/  MUFU.EX2 R176, R134 ;  /* 0x0000008600b07308 */ /* 0x000fe20000000800 */
[----:B------:R-:W-:Y:S02]  /*c250*/  LOP3.LUT R23, R23, R0, RZ, 0xc0, !PT ;  /* 0x0000000017177212 */ /* 0x000fe400078ec0ff */
[----:B------:R-:W-:Y:S01]  /*c260*/  @!P4 PRMT R139, R248, 0x5410, RZ ;  /* 0x00005410f88bc816 */ /* 0x000fe200000000ff */
[----:B------:R-:W-:Y:S01]  /*c270*/  STG.E.U16 desc[UR20][R168.64+0x42], R142 ;  /* 0x0000428ea8007986 */ /* 0x000fe2000c101514 */
[----:B------:R-:W-:Y:S02]  /*c280*/  @!P3 PRMT R138, R221, 0x5410, RZ ;  /* 0x00005410dd8ab816 */ /* 0x000fe400000000ff */
[----:B------:R-:W-:Y:S01]  /*c290*/  @!P6 PRMT R141, R247, 0x5410, RZ ;  /* 0x00005410f78de816 */ /* 0x000fe200000000ff */
[C---:B----4-:R-:W-:Y:S01]  /*c2a0*/  HMMA.16816.F32 R4, R20.reuse, R24, R4 ;  /* 0x000000181404723c */ /* 0x050fe20000001804 */
[----:B------:R-:W-:Y:S04]  /*c2b0*/  STG.E.U16 desc[UR20][R166.64+0x52], R139 ;  /* 0x0000528ba6007986 */ /* 0x000fe8000c101514 */
[----:B------:R-:W-:Y:S01]  /*c2c0*/  STG.E.U16 desc[UR20][R166.64+0x50], R138 ;  /* 0x0000508aa6007986 */ /* 0x000fe2000c101514 */
[C---:B------:R-:W-:Y:S03]  /*c2d0*/  HMMA.16816.F32 R8, R20.reuse, R26, R8 ;  /* 0x0000001a1408723c */ /* 0x040fe60000001808 */
[----:B------:R-:W2:Y:S02]  /*c2e0*/  LDSM.16.MT88.4 R24, [R181+0xf000] ;  /* 0x00f00000b518783b */ /* 0x000ea40000004200 */
[----:B------:R-:W-:Y:S01]  /*c2f0*/  @!P5 PRMT R140, R246, 0x5410, RZ ;  /* 0x00005410f68cd816 */ /* 0x000fe200000000ff */
[C---:B------:R-:W-:Y:S05]  /*c300*/  HMMA.16816.F32 R36, R20.reuse, R124, R36 ;  /* 0x0000007c1424723c */ /* 0x040fea0000001824 */
[----:B------:R-:W-:Y:S01]  /*c310*/  STG.E.U16 desc[UR20][R168.64+0x50], R141 ;  /* 0x0000508da8007986 */ /* 0x000fe2000c101514 */
[C---:B------:R-:W-:Y:S03]  /*c320*/  HMMA.16816.F32 R40, R20.reuse, R126, R40 ;  /* 0x0000007e1428723c */ /* 0x040fe60000001828 */
[----:B------:R-:W3:Y:S03]  /*c330*/  LDSM.16.MT88.4 R124, [R182+0xf000] ;  /* 0x00f00000b67c783b */ /* 0x000ee60000004200 */
[C---:B------:R-:W-:Y:S05]  /*c340*/  HMMA.16816.F32 R44, R20.reuse, R120, R44 ;  /* 0x00000078142c723c */ /* 0x040fea000000182c */
[----:B------:R-:W-:Y:S01]  /*c350*/  STG.E.U16 desc[UR20][R168.64+0x52], R140 ;  /* 0x0000528ca8007986 */ /* 0x000fe2000c101514 */
[C---:B------:R-:W-:Y:S03]  /*c360*/  HMMA.16816.F32 R48, R20.reuse, R122, R48 ;  /* 0x0000007a1430723c */ /* 0x040fe60000001830 */
[----:B------:R-:W4:Y:S03]  /*c370*/  LDSM.16.MT88.4 R120, [R184+0xf000] ;  /* 0x00f00000b878783b */ /* 0x000f260000004200 */
[C---:B-1----:R-:W-:Y:S06]  /*c380*/  HMMA.16816.F32 R52, R20.reuse, R128, R52 ;  /* 0x000000801434723c */ /* 0x042fec0000001834 */
[C---:B------:R-:W-:Y:S01]  /*c390*/  HMMA.16816.F32 R56, R20.reuse, R130, R56 ;  /* 0x000000821438723c */ /* 0x040fe20000001838 */
[----:B------:R-:W1:Y:S05]  /*c3a0*/  LDSM.16.MT88.4 R128, [R183+0xf000] ;  /* 0x00f00000b780783b */ /* 0x000e6a0000004200 */
[C---:B--2---:R-:W-:Y:S06]  /*c3b0*/  HMMA.16816.F32 R60, R20.reuse, R24, R60 ;  /* 0x00000018143c723c */ /* 0x044fec000000183c */
[C---:B------:R-:W-:Y:S01]  /*c3c0*/  HMMA.16816.F32 R64, R20.reuse, R26, R64 ;  /* 0x0000001a1440723c */ /* 0x040fe20000001840 */
[----:B------:R-:W2:Y:S05]  /*c3d0*/  LDSM.16.MT88.4 R24, [R181+0x11000] ;  /* 0x01100000b518783b */ /* 0x000eaa0000004200 */
[C---:B---3--:R-:W-:Y:S06]  /*c3e0*/  HMMA.16816.F32 R68, R20.reuse, R124, R68 ;  /* 0x0000007c1444723c */ /* 0x048fec0000001844 */
[C---:B------:R-:W-:Y:S05]  /*c3f0*/  HMMA.16816.F32 R72, R20.reuse, R126, R72 ;  /* 0x0000007e1448723c */ /* 0x040fea0000001848 */
[----:B------:R-:W-:Y:S01]  /*c400*/  IMAD.MOV.U32 R124, RZ, RZ, R133 ;  /* 0x000000ffff7c7224 */ /* 0x000fe200078e0085 */
[C---:B----4-:R-:W-:Y:S05]  /*c410*/  HMMA.16816.F32 R76, R20.reuse, R120, R76 ;  /* 0x00000078144c723c */ /* 0x050fea000000184c */
[----:B------:R-:W-:Y:S01]  /*c420*/  FADD.FTZ R127, R175, R2 ;  /* 0x00000002af7f7221 */ /* 0x000fe20000010000 */
[C---:B------:R-:W-:Y:S01]  /*c430*/  HMMA.16816.F32 R80, R20.reuse, R122, R80 ;  /* 0x0000007a1450723c */ /* 0x040fe20000001850 */
[----:B------:R3:W-:Y:S04]  /*c440*/  MUFU.EX2 R175, R28 ;  /* 0x0000001c00af7308 */ /* 0x0007e80000000800 */
[----:B------:R-:W-:Y:S01]  /*c450*/  FADD.FTZ R126, R177, R34 ;  /* 0x00000022b17e7221 */ /* 0x000fe20000010000 */
[C---:B-1----:R-:W-:Y:S05]  /*c460*/  HMMA.16816.F32 R84, R20.reuse, R128, R84 ;  /* 0x000000801454723c */ /* 0x042fea0000001854 */
[----:B------:R1:W4:Y:S01]  /*c470*/  MUFU.EX2 R177, R35 ;  /* 0x0000002300b17308 */ /* 0x0003220000000800 */
[----:B------:R-:W-:Y:S01]  /*c480*/  FFMA.FTZ R133, R33, UR4, -R164 ;  /* 0x0000000421857c23 */ /* 0x000fe200080108a4 */
[C---:B------:R-:W-:Y:S04]  /*c490*/  HMMA.16816.F32 R88, R20.reuse, R130, R88 ;  /* 0x000000821458723c */ /* 0x040fe80000001858 */
[----:B------:R-:W-:Y:S02]  /*c4a0*/  IMAD.WIDE.U32 R164, R171, -0x2daee0ad, RZ ;  /* 0xd2511f53aba47825 */ /* 0x000fe400078e00ff */
[C---:B--2---:R-:W-:Y:S05]  /*c4b0*/  HMMA.16816.F32 R92, R20.reuse, R24, R92 ;  /* 0x00000018145c723c */ /* 0x044fea000000185c */
[----:B------:R-:W-:Y:S01]  /*c4c0*/  IMAD.MOV.U32 R171, RZ, RZ, R30 ;  /* 0x000000ffffab7224 */ /* 0x000fe200078e001e */
[C---:B------:R-:W-:Y:S01]  /*c4d0*/  HMMA.16816.F32 R96, R20.reuse, R26, R96 ;  /* 0x0000001a1460723c */ /* 0x040fe20000001860 */
[----:B---3--:R-:W2:Y:S04]  /*c4e0*/  LDSM.16.MT88.4 R28, [R182+0x11000] ;  /* 0x01100000b61c783b */ /* 0x008ea80000004200 */
[----:B------:R-:W-:Y:S01]  /*c4f0*/  LOP3.LUT R0, R165, UR10, R172, 0x96, !PT ;  /* 0x0000000aa5007c12 */ /* 0x000fe2000f8e96ac */
[----:B------:R-:W-:Y:S01]  /*c500*/  IMAD.MOV.U32 R128, RZ, RZ, R124 ;  /* 0x000000ffff807224 */ /* 0x000fe200078e007c */
[--C-:B------:R-:W-:Y:S01]  /*c510*/  SHF.R.U32.HI R32, RZ, 0x10, R164.reuse ;  /* 0x00000010ff207819 */ /* 0x100fe200000116a4 */
[----:B------:R-:W-:Y:S02]  /*c520*/  IMAD.MOV.U32 R129, RZ, RZ, R163 ;  /* 0x000000ffff817224 */ /* 0x000fe400078e00a3 */
[----:B------:R3:W-:Y:S01]  /*c530*/  MUFU.EX2 R163, R119 ;  /* 0x0000007700a37308 */ /* 0x0007e20000000800 */
[----:B------:R-:W-:Y:S01]  /*c540*/  SHF.R.U32.HI R33, RZ, 0x18, R164 ;  /* 0x00000018ff217819 */ /* 0x000fe200000116a4 */
[----:B------:R-:W-:Y:S01]  /*c550*/  IMAD.MOV.U32 R134, RZ, RZ, R171 ;  /* 0x000000ffff867224 */ /* 0x000fe200078e00ab */
[----:B------:R-:W-:Y:S01]  /*c560*/  LOP3.LUT R32, R32, 0xff, RZ, 0xc0, !PT ;  /* 0x000000ff20207812 */ /* 0x000fe200078ec0ff */
[----:B------:R-:W-:Y:S01]  /*c570*/  IMAD.MOV.U32 R171, RZ, RZ, R162 ;  /* 0x000000ffffab7224 */ /* 0x000fe200078e00a2 */
[----:B------:R-:W-:Y:S02]  /*c580*/  LOP3.LUT R34, R0, 0xff, RZ, 0xc0, !PT ;  /* 0x000000ff00227812 */ /* 0x000fe400078ec0ff */
[----:B------:R-:W-:Y:S03]  /*c590*/  PRMT R125, R32, 0x5410, R33 ;  /* 0x00005410207d7816 */ /* 0x000fe60000000021 */
[----:B------:R-:W-:Y:S01]  /*c5a0*/  MUFU.EX2 R162, R118 ;  /* 0x0000007600a27308 */ /* 0x000fe20000000800 */
[----:B------:R-:W-:Y:S02]  /*c5b0*/  ISETP.LE.U32.AND P0, PT, R34, UR5, PT ;  /* 0x0000000522007c0c */ /* 0x000fe4000bf03070 */
[----:B-1----:R-:W1:Y:S01]  /*c5c0*/  LDSM.16.MT88.4 R32, [R184+0x11000] ;  /* 0x01100000b820783b */ /* 0x002e620000004200 */
[C---:B------:R-:W-:Y:S02]  /*c5d0*/  LOP3.LUT R120, R164.reuse, 0xffff, RZ, 0xc0, !PT ;  /* 0x0000ffffa4787812 */ /* 0x040fe400078ec0ff */
[----:B------:R-:W-:Y:S02]  /*c5e0*/  LOP3.LUT R121, R164, 0xff, RZ, 0xc0, !PT ;  /* 0x000000ffa4797812 */ /* 0x000fe400078ec0ff */
[----:B------:R-:W-:Y:S02]  /*c5f0*/  SHF.R.U32.HI R120, RZ, 0x8, R120 ;  /* 0x00000008ff787819 */ /* 0x000fe40000011678 */
[----:B------:R-:W-:Y:S02]  /*c600*/  LOP3.LUT R117, R0, 0xffff, RZ, 0xc0, !PT ;  /* 0x0000ffff00757812 */ /* 0x000fe400078ec0ff */
[----:B------:R-:W-:Y:S02]  /*c610*/  PRMT R124, R121, 0x5410, R120 ;  /* 0x00005410797c7816 */ /* 0x000fe40000000078 */
[----:B------:R-:W5:Y:S01]  /*c620*/  LDSM.16.MT88.4 R120, [R183+0x11000] ;  /* 0x01100000b778783b */ /* 0x000f620000004200 */
[----:B------:R-:W-:Y:S02]  /*c630*/  SHF.R.U32.HI R117, RZ, 0x8, R117 ;  /* 0x00000008ff757819 */ /* 0x000fe40000011675 */
[----:B----4-:R-:W-:Y:S02]  /*c640*/  F2FP.F16.F32.PACK_AB R136, R177, R175 ;  /* 0x000000afb188723e */ /* 0x010fe400000000ff */
[----:B------:R-:W-:Y:S02]  /*c650*/  LOP3.LUT R117, R117, 0xffff, RZ, 0xc0, !PT ;  /* 0x0000ffff75757812 */ /* 0x000fe400078ec0ff */
[----:B---3--:R-:W-:Y:S01]  /*c660*/  PRMT R119, R136, 0x7632, R119 ;  /* 0x0000763288777816 */ /* 0x008fe20000000077 */
[----:B------:R-:W-:Y:S01]  /*c670*/  @!P0 HADD2 R249, -R136.H0_H0, -RZ.H0_H0 ;  /* 0xa00000ff88f98230 */ /* 0x000fe20000000900 */
[C---:B--2---:R-:W-:Y:S03]  /*c680*/  HMMA.16816.F32 R100, R20.reuse, R28, R100 ;  /* 0x0000001c1464723c */ /* 0x044fe60000001864 */
[----:B------:R-:W-:Y:S01]  /*c690*/  LOP3.LUT R2, R165, UR10, R172, 0x96, !PT ;  /* 0x0000000aa5027c12 */ /* 0x000fe2000f8e96ac */
[----:B------:R-:W-:Y:S01]  /*c6a0*/  IMAD.MOV.U32 R172, RZ, RZ, R174 ;  /* 0x000000ffffac7224 */ /* 0x000fe200078e00ae */
[----:B------:R-:W-:Y:S01]  /*c6b0*/  ISETP.LE.U32.AND P2, PT, R117, UR5, PT ;  /* 0x0000000575007c0c */ /* 0x000fe2000bf43070 */
[C---:B------:R-:W-:Y:S01]  /*c6c0*/  HMMA.16816.F32 R104, R20.reuse, R30, R104 ;  /* 0x0000001e1468723c */ /* 0x040fe20000001868 */
[----:B------:R-:W2:Y:S01]  /*c6d0*/  MUFU.EX2 R174, R135 ;  /* 0x0000008700ae7308 */ /* 0x000ea20000000800 */
[----:B------:R-:W3:Y:S03]  /*c6e0*/  LDSM.16.MT88.4 R28, [R181+0xd800] ;  /* 0x00d80000b51c783b */ /* 0x000ee60000004200 */
[--C-:B------:R-:W-:Y:S02]  /*c6f0*/  SHF.R.U32.HI R117, RZ, 0x18, R0.reuse ;  /* 0x00000018ff757819 */ /* 0x100fe40000011600 */
[----:B------:R-:W-:Y:S02]  /*c700*/  SHF.R.U32.HI R27, RZ, 0x10, R0 ;  /* 0x00000010ff1b7819 */ /* 0x000fe40000011600 */
[----:B------:R-:W-:Y:S02]  /*c710*/  ISETP.LE.U32.AND P3, PT, R117, UR5, PT ;  /* 0x0000000575007c0c */ /* 0x000fe4000bf63070 */
[--C-:B------:R-:W-:Y:S01]  /*c720*/  SHF.R.U32.HI R0, RZ, 0x10, R2.reuse ;  /* 0x00000010ff007819 */ /* 0x100fe20000011602 */
[----:B------:R-:W-:Y:S01]  /*c730*/  @!P2 HADD2 R236, -R119.H0_H0, -RZ.H0_H0 ;  /* 0xa00000ff77eca230 */ /* 0x000fe20000000900 */
[C---:B------:R-:W-:Y:S01]  /*c740*/  LOP3.LUT R25, R2.reuse, 0xff, RZ, 0xc0, !PT ;  /* 0x000000ff02197812 */ /* 0x040fe200078ec0ff */
[C---:B-1----:R-:W-:Y:S03]  /*c750*/  HMMA.16816.F32 R12, R20.reuse, R32, R12 ;  /* 0x00000020140c723c */ /* 0x042fe6000000180c */
[----:B------:R-:W-:Y:S02]  /*c760*/  SHF.R.U32.HI R26, RZ, 0x18, R2 ;  /* 0x00000018ff1a7819 */ /* 0x000fe40000011602 */
[----:B------:R-:W-:Y:S01]  /*c770*/  LOP3.LUT R24, R2, 0xffff, RZ, 0xc0, !PT ;  /* 0x0000ffff02187812 */ /* 0x000fe200078ec0ff */
[C---:B------:R-:W-:Y:S01]  /*c780*/  HMMA.16816.F32 R108, R20.reuse, R34, R108 ;  /* 0x00000022146c723c */ /* 0x040fe2000000186c */
[----:B------:R-:W-:Y:S04]  /*c790*/  LDSM.16.MT88.4 R32, [R184+0xd800] ;  /* 0x00d80000b820783b */ /* 0x000fe80000004200 */
[----:B------:R-:W-:Y:S01]  /*c7a0*/  LOP3.LUT R2, R0, 0xff, RZ, 0xc0, !PT ;  /* 0x000000ff00027812 */ /* 0x000fe200078ec0ff */
[C---:B-----5:R-:W-:Y:S05]  /*c7b0*/  HMMA.16816.F32 R16, R20.reuse, R120, R16 ;  /* 0x000000781410723c */ /* 0x060fea0000001810 */
[----:B------:R-:W-:Y:S01]  /*c7c0*/  LOP3.LUT R0, R27, 0xff, RZ, 0xc0, !PT ;  /* 0x000000ff1b007812 */ /* 0x000fe200078ec0ff */
[----:B------:R-:W-:Y:S01]  /*c7d0*/  HMMA.16816.F32 R112, R20, R122, R112 ;  /* 0x0000007a1470723c */ /* 0x000fe20000001870 */
[----:B------:R-:W-:Y:S02]  /*c7e0*/  LDSM.16.MT88.4 R20, [R181+0xf800] ;  /* 0x00f80000b514783b */ /* 0x000fe40000004200 */
[----:B------:R-:W-:Y:S02]  /*c7f0*/  ISETP.LE.U32.AND P4, PT, R0, UR5, PT ;  /* 0x0000000500007c0c */ /* 0x000fe4000bf83070 */
[----:B------:R-:W-:Y:S01]  /*c800*/  FADD.FTZ R0, R172, R127 ;  /* 0x0000007fac007221 */ /* 0x000fe20000010000 */
[----:B------:R-:W-:Y:S01]  /*c810*/  PRMT R2, R2, 0x5410, R26 ;  /* 0x0000541002027816 */ /* 0x000fe2000000001a */
[----:B------:R1:W4:Y:S01]  /*c820*/  MUFU.EX2 R172, R133 ;  /* 0x0000008500ac7308 */ /* 0x0003220000000800 */
[----:B------:R-:W-:Y:S03]  /*c830*/  SHF.R.U32.HI R24, RZ, 0x8, R24 ;  /* 0x00000008ff187819 */ /* 0x000fe60000011618 */
[----:B------:R-:W-:Y:S01]  /*c840*/  FADD.FTZ R0, R129, R0 ;  /* 0x0000000081007221 */ /* 0x000fe20000010000 */
[----:B------:R-:W-:Y:S02]  /*c850*/  PRMT R24, R25, 0x5410, R24 ;  /* 0x0000541019187816 */ /* 0x000fe40000000018 */
[--C-:B------:R-:W-:Y:S01]  /*c860*/  HSET2.LE.AND R25, R2, R170.reuse, PT ;  /* 0x000000aa02197233 */ /* 0x100fe20003803000 */
[----:B------:R-:W-:Y:S01]  /*c870*/  FADD.FTZ R2, R128, R126 ;  /* 0x0000007e80027221 */ /* 0x000fe20000010000 */
[----:B--2---:R-:W-:Y:S01]  /*c880*/  F2FP.F16.F32.PACK_AB R117, R174, R176 ;  /* 0x000000b0ae75723e */ /* 0x004fe200000000ff */
[----:B------:R-:W2:Y:S01]  /*c890*/  LDSM.16.MT88.4 R128, [R182+0xd800] ;  /* 0x00d80000b680783b */ /* 0x000ea20000004200 */
[--C-:B------:R-:W-:Y:S01]  /*c8a0*/  HSET2.LE.AND R26, R124, R170.reuse, PT ;  /* 0x000000aa7c1a7233 */ /* 0x100fe20003803000 */
[----:B------:R-:W-:Y:S01]  /*c8b0*/  FADD.FTZ R124, R171, R2 ;  /* 0x00000002ab7c7221 */ /* 0x000fe20000010000 */
[--C-:B------:R-:W-:Y:S01]  /*c8c0*/  HSET2.LE.AND R24, R24, R170.reuse, PT ;  /* 0x000000aa18187233 */ /* 0x100fe20003803000 */
[----:B------:R-:W-:Y:S01]  /*c8d0*/  FADD.FTZ R171, R215, R0 ;  /* 0x00000000d7ab7221 */ /* 0x000fe20000010000 */
[----:B------:R-:W-:Y:S01]  /*c8e0*/  PRMT R120, R136, 0x5410, R119 ;  /* 0x0000541088787816 */ /* 0x000fe20000000077 */
[----:B------:R-:W-:Y:S01]  /*c8f0*/  IMAD.MOV.U32 R215, RZ, RZ, R134 ;  /* 0x000000ffffd77224 */ /* 0x000fe200078e0086 */
[C---:B------:R-:W-:Y:S01]  /*c900*/  PRMT R2, R117.reuse, 0x7632, R2 ;  /* 0x0000763275027816 */ /* 0x040fe20000000002 */
[----:B-1----:R-:W1:Y:S01]  /*c910*/  LDSM.16.MT88.4 R132, [R183+0xd800] ;  /* 0x00d80000b784783b */ /* 0x002e620000004200 */
[----:B----4-:R-:W-:Y:S01]  /*c920*/  F2FP.F16.F32.PACK_AB R0, R172, R173 ;  /* 0x000000adac00723e */ /* 0x010fe200000000ff */
[----:B------:R-:W-:Y:S01]  /*c930*/  @!P4 HADD2 R245, -R117.H0_H0, -RZ.H0_H0 ;  /* 0xa00000ff75f5c230 */ /* 0x000fe20000000900 */
[----:B------:R-:W-:Y:S01]  /*c940*/  LOP3.LUT R24, R24, R120, RZ, 0xc0, !PT ;  /* 0x0000007818187212 */ /* 0x000fe200078ec0ff */
[----:B------:R-:W-:Y:S01]  /*c950*/  @!P3 HADD2 R244, -R2.H0_H0, -RZ.H0_H0 ;  /* 0xa00000ff02f4b230 */ /* 0x000fe20000000900 */
[----:B------:R-:W-:Y:S02]  /*c960*/  PRMT R120, R117, 0x5410, R2 ;  /* 0x0000541075787816 */ /* 0x000fe40000000002 */
[----:B------:R-:W-:Y:S02]  /*c970*/  PRMT R118, R0, 0x7632, R118 ;  /* 0x0000763200767816 */ /* 0x000fe40000000076 */
[----:B------:R-:W-:Y:S01]  /*c980*/  HSET2.LE.AND R27, R125, R170, PT ;  /* 0x000000aa7d1b7233 */ /* 0x000fe20003803000 */
[----:B------:R-:W-:Y:S01]  /*c990*/  FADD.FTZ R170, R214, R124 ;  /* 0x0000007cd6aa7221 */ /* 0x000fe20000010000 */
[----:B------:R-:W-:Y:S02]  /*c9a0*/  LOP3.LUT R25, R25, R120, RZ, 0xc0, !PT ;  /* 0x0000007819197212 */ /* 0x000fe400078ec0ff */
[----:B------:R-:W-:Y:S02]  /*c9b0*/  F2FP.F16.F32.PACK_AB R137, R162, R163 ;  /* 0x000000a3a289723e */ /* 0x000fe400000000ff */
[----:B------:R-:W-:Y:S02]  /*c9c0*/  PRMT R120, R0, 0x5410, R118 ;  /* 0x0000541000787816 */ /* 0x000fe40000000076 */
[----:B------:R-:W-:Y:S02]  /*c9d0*/  LOP3.LUT R27, R27, R137, RZ, 0xc0, !PT ;  /* 0x000000891b1b7212 */ /* 0x000fe400078ec0ff */
[----:B------:R-:W-:Y:S02]  /*c9e0*/  LOP3.LUT R26, R26, R120, RZ, 0xc0, !PT ;  /* 0x000000781a1a7212 */ /* 0x000fe400078ec0ff */
[----:B------:R-:W-:Y:S02]  /*c9f0*/  @!P0 PRMT R136, R249, 0x5410, RZ ;  /* 0x00005410f9888816 */ /* 0x000fe400000000ff */
[----:B------:R-:W-:Y:S02]  /*ca00*/  @!P2 PRMT R119, R236, 0x5410, RZ ;  /* 0x00005410ec77a816 */ /* 0x000fe400000000ff */
[----:B------:R-:W-:Y:S01]  /*ca10*/  @!P4 PRMT R117, R245, 0x5410, RZ ;  /* 0x00005410f575c816 */ /* 0x000fe200000000ff */
[C---:B---3--:R-:W-:Y:S01]  /*ca20*/  HMMA.16816.F32 R124, R24.reuse, R28, R4 ;  /* 0x0000001c187c723c */ /* 0x048fe20000001804 */
[----:B------:R-:W3:Y:S04]  /*ca30*/  LDSM.16.MT88.4 R4, [R182+0xf800] ;  /* 0x00f80000b604783b */ /* 0x000ee80000004200 */
[----:B------:R-:W-:Y:S01]  /*ca40*/  @!P3 PRMT R2, R244, 0x5410, RZ ;  /* 0x00005410f402b816 */ /* 0x000fe200000000ff */
[C---:B------:R-:W-:Y:S03]  /*ca50*/  HMMA.16816.F32 R120, R24.reuse, R30, R8 ;  /* 0x0000001e1878723c */ /* 0x040fe60000001808 */
[----:B------:R-:W4:Y:S02]  /*ca60*/  LDSM.16.MT88.4 R8, [R184+0xf800] ;  /* 0x00f80000b808783b */ /* 0x000f240000004200 */
[--C-:B------:R-:W-:Y:S01]  /*ca70*/  SHF.R.U32.HI R28, RZ, 0x10, R164.reuse ;  /* 0x00000010ff1c7819 */ /* 0x100fe200000116a4 */
[C---:B--2---:R-:W-:Y:S05]  /*ca80*/  HMMA.16816.F32 R36, R24.reuse, R128, R36 ;  /* 0x000000801824723c */ /* 0x044fea0000001824 */
[----:B------:R-:W-:Y:S01]  /*ca90*/  STG.E.U16 desc[UR20][R166.64+0x60], R136 ;  /* 0x00006088a6007986 */ /* 0x000fe2000c101514 */
[C---:B------:R-:W-:Y:S03]  /*caa0*/  HMMA.16816.F32 R40, R24.reuse, R130, R40 ;  /* 0x000000821828723c */ /* 0x040fe60000001828 */
[----:B------:R-:W-:Y:S03]  /*cab0*/  STG.E.U16 desc[UR20][R166.64+0x62], R119 ;  /* 0x00006277a6007986 */ /* 0x000fe6000c101514 */
[C---:B------:R-:W-:Y:S01]  /*cac0*/  HMMA.16816.F32 R44, R24.reuse, R32, R44 ;  /* 0x00000020182c723c */ /* 0x040fe2000000182c */
[----:B------:R-:W-:Y:S04]  /*cad0*/  STG.E.U16 desc[UR20][R168.64+0x60], R117 ;  /* 0x00006075a8007986 */ /* 0x000fe8000c101514 */
[----:B------:R-:W-:Y:S01]  /*cae0*/  STG.E.U16 desc[UR20][R168.64+0x62], R2 ;  /* 0x00006202a8007986 */ /* 0x000fe2000c101514 */
[C---:B------:R-:W-:Y:S05]  /*caf0*/  HMMA.16816.F32 R48, R24.reuse, R34, R48 ;  /* 0x000000221830723c */ /* 0x040fea0000001830 */
[----:B------:R-:W-:Y:S01]  /*cb00*/  LOP3.LUT R32, R28, 0xff, RZ, 0xc0, !PT ;  /* 0x000000ff1c207812 */ /* 0x000fe200078ec0ff */
[C---:B-1----:R-:W-:Y:S01]  /*cb10*/  HMMA.16816.F32 R52, R24.reuse, R132, R52 ;  /* 0x000000841834723c */ /* 0x042fe20000001834 */
[----:B------:R-:W1:Y:S02]  /*cb20*/  LDSM.16.MT88.4 R28, [R183+0xf800] ;  /* 0x00f80000b71c783b */ /* 0x000e640000004200 */
[----:B------:R-:W-:Y:S02]  /*cb30*/  ISETP.LE.U32.AND P6, PT, R32, UR5, PT ;  /* 0x0000000520007c0c */ /* 0x000fe4000bfc3070 */
[----:B------:R-:W-:Y:S01]  /*cb40*/  LOP3.LUT R33, R164, 0xffff, RZ, 0xc0, !PT ;  /* 0x0000ffffa4217812 */ /* 0x000fe200078ec0ff */
[C---:B------:R-:W-:Y:S05]  /*cb50*/  HMMA.16816.F32 R56, R24.reuse, R134, R56 ;  /* 0x000000861838723c */ /* 0x040fea0000001838 */
[----:B------:R-:W-:Y:S01]  /*cb60*/  SHF.R.U32.HI R34, RZ, 0x18, R164 ;  /* 0x00000018ff227819 */ /* 0x000fe200000116a4 */
[C---:B------:R-:W-:Y:S03]  /*cb70*/  HMMA.16816.F32 R60, R24.reuse, R20, R60 ;  /* 0x00000014183c723c */ /* 0x040fe6000000183c */
[----:B------:R-:W-:Y:S02]  /*cb80*/  ISETP.LE.U32.AND P5, PT, R34, UR5, PT ;  /* 0x0000000522007c0c */ /* 0x000fe4000bfa3070 */
[----:B------:R-:W-:Y:S01]  /*cb90*/  FADD.FTZ R34, R251, R170 ;  /* 0x000000aafb227221 */ /* 0x000fe20000010000 */
[C---:B------:R-:W-:Y:S05]  /*cba0*/  HMMA.16816.F32 R64, R24.reuse, R22, R64 ;  /* 0x000000161840723c */ /* 0x040fea0000001840 */
[----:B------:R-:W-:Y:S01]  /*cbb0*/  SHF.R.U32.HI R20, RZ, 0x8, R33 ;  /* 0x00000008ff147819 */ /* 0x000fe20000011621 */
[C---:B---3--:R-:W-:Y:S05]  /*cbc0*/  HMMA.16816.F32 R68, R24.reuse, R4, R68 ;  /* 0x000000041844723c */ /* 0x048fea0000001844 */
[----:B------:R-:W-:Y:S01]  /*cbd0*/  LOP3.LUT R32, R20, 0xffff, RZ, 0xc0, !PT ;  /* 0x0000ffff14207812 */ /* 0x000fe200078ec0ff */
[C---:B------:R-:W-:Y:S01]  /*cbe0*/  HMMA.16816.F32 R72, R24.reuse, R6, R72 ;  /* 0x000000061848723c */ /* 0x040fe20000001848 */
[----:B------:R-:W2:Y:S02]  /*cbf0*/  LDSM.16.MT88.4 R20, [R181+0x11800] ;  /* 0x01180000b514783b */ /* 0x000ea40000004200 */
[----:B------:R-:W-:Y:S02]  /*cc00*/  ISETP.LE.U32.AND P2, PT, R32, UR5, PT ;  /* 0x0000000520007c0c */ /* 0x000fe4000bf43070 */
[----:B------:R-:W-:Y:S01]  /*cc10*/  LOP3.LUT R164, R164, 0xff, RZ, 0xc0, !PT ;  /* 0x000000ffa4a47812 */ /* 0x000fe200078ec0ff */
[C---:B----4-:R-:W-:Y:S03]  /*cc20*/  HMMA.16816.F32 R76, R24.reuse, R8, R76 ;  /* 0x00000008184c723c */ /* 0x050fe6000000184c */
[----:B------:R-:W3:Y:S01]  /*cc30*/  LDSM.16.MT88.4 R4, [R182+0x11800] ;  /* 0x01180000b604783b */ /* 0x000ee20000004200 */
[----:B------:R-:W-:Y:S01]  /*cc40*/  ISETP.LE.U32.AND P0, PT, R164, UR5, PT ;  /* 0x00000005a4007c0c */ /* 0x000fe2000bf03070 */
[C---:B------:R-:W-:Y:S01]  /*cc50*/  @!P6 HADD2 R234, -R137.reuse.H0_H0, -RZ.H0_H0 ;  /* 0xa00000ff89eae230 */ /* 0x040fe20000000900 */
[C---:B------:R-:W-:Y:S05]  /*cc60*/  HMMA.16816.F32 R80, R24.reuse, R10, R80 ;  /* 0x0000000a1850723c */ /* 0x040fea0000001850 */
[----:B------:R-:W4:Y:S01]  /*cc70*/  LDSM.16.MT88.4 R8, [R184+0x11800] ;  /* 0x01180000b808783b */ /* 0x000f220000004200 */
[C---:B-1----:R-:W-:Y:S05]  /*cc80*/  HMMA.16816.F32 R84, R24.reuse, R28, R84 ;  /* 0x0000001c1854723c */ /* 0x042fea0000001854 */
[----:B------:R-:W-:Y:S01]  /*cc90*/  @!P0 HADD2 R243, -R0.H0_H0, -RZ.H0_H0 ;  /* 0xa00000ff00f38230 */ /* 0x000fe20000000900 */
[C---:B------:R-:W-:Y:S05]  /*cca0*/  HMMA.16816.F32 R88, R24.reuse, R30, R88 ;  /* 0x0000001e1858723c */ /* 0x040fea0000001858 */
[----:B------:R-:W-:Y:S01]  /*ccb0*/  @!P0 PRMT R0, R243, 0x5410, RZ ;  /* 0x00005410f3008816 */ /* 0x000fe200000000ff */
[----:B------:R-:W-:Y:S01]  /*ccc0*/  FADD.FTZ R28, R217, R34 ;  /* 0x00000022d91c7221 */ /* 0x000fe20000010000 */
[----:B------:R-:W-:Y:S01]  /*ccd0*/  FADD.FTZ R33, R215, R171 ;  /* 0x000000abd7217221 */ /* 0x000fe20000010000 */
[----:B------:R-:W-:Y:S02]  /*cce0*/  @P5 PRMT R32, R137, 0x7632, R32 ;  /* 0x0000763289205816 */ /* 0x000fe40000000020 */
[----:B------:R-:W-:Y:S01]  /*ccf0*/  STG.E.U16 desc[UR20][R166.64+0x70], R0 ;  /* 0x00007000a6007986 */ /* 0x000fe2000c101514 */
[----:B------:R-:W-:Y:S01]  /*cd00*/  FADD.FTZ R34, R216, R28 ;  /* 0x0000001cd8227221 */ /* 0x000fe20000010000 */
[----:B------:R-:W-:Y:S01]  /*cd10*/  FADD.FTZ R33, R252, R33 ;  /* 0x00000021fc217221 */ /* 0x000fe20000010000 */
[----:B------:R-:W-:Y:S01]  /*cd20*/  @!P2 HADD2 R235, -R118.H0_H0, -RZ.H0_H0 ;  /* 0xa00000ff76eba230 */ /* 0x000fe20000000900 */
[----:B------:R-:W1:Y:S01]  /*cd30*/  LDSM.16.MT88.4 R28, [R183+0x11800] ;  /* 0x01180000b71c783b */ /* 0x000e620000004200 */
[----:B------:R-:W-:Y:S01]  /*cd40*/  @!P5 HADD2 R233, -R137.H1_H1, -RZ.H0_H0 ;  /* 0xa00000ff89e9d230 */ /* 0x000fe20000000d00 */
[----:B------:R-:W-:Y:S01]  /*cd50*/  @!P6 PRMT R137, R234, 0x5410, RZ ;  /* 0x00005410ea89e816 */ /* 0x000fe200000000ff */
[C---:B--2---:R-:W-:Y:S03]  /*cd60*/  HMMA.16816.F32 R92, R24.reuse, R20, R92 ;  /* 0x00000014185c723c */ /* 0x044fe6000000185c */
[----:B------:R-:W-:Y:S01]  /*cd70*/  FADD.FTZ R33, R250, R33 ;  /* 0x00000021fa217221 */ /* 0x000fe20000010000 */
[----:B------:R-:W-:Y:S01]  /*cd80*/  @!P2 PRMT R118, R235, 0x5410, RZ ;  /* 0x00005410eb76a816 */ /* 0x000fe200000000ff */
[----:B------:R-:W-:Y:S01]  /*cd90*/  FADD.FTZ R34, R207, R34 ;  /* 0x00000022cf227221 */ /* 0x000fe20000010000 */
[C---:B------:R-:W-:Y:S01]  /*cda0*/  HMMA.16816.F32 R96, R24.reuse, R22, R96 ;  /* 0x000000161860723c */ /* 0x040fe20000001860 */
[----:B------:R-:W-:Y:S01]  /*cdb0*/  ISETP.LT.AND P2, PT, RZ, UR32, PT ;  /* 0x00000020ff007c0c */ /* 0x000fe2000bf41270 */
[----:B------:R-:W-:Y:S01]  /*cdc0*/  UIADD3 UR32, UR32, -0x1, URZ ;  /* 0xffffffff20207890 */ /* 0x000fe2000fffe03f */
[----:B------:R-:W-:Y:S02]  /*cdd0*/  STG.E.U16 desc[UR20][R166.64+0x72], R118 ;  /* 0x00007276a6007986 */ /* 0x000fe4000c101514 */
[----:B------:R-:W-:Y:S01]  /*cde0*/  FADD.FTZ R33, R209, R33 ;  /* 0x00000021d1217221 */ /* 0x000fe20000010000 */
[C---:B---3--:R-:W-:Y:S01]  /*cdf0*/  HMMA.16816.F32 R100, R24.reuse, R4, R100 ;  /* 0x000000041864723c */ /* 0x048fe20000001864 */
[----:B------:R-:W-:Y:S04]  /*ce00*/  STG.E.U16 desc[UR20][R168.64+0x70], R137 ;  /* 0x00007089a8007986 */ /* 0x000fe8000c101514 */
[----:B------:R-:W-:Y:S01]  /*ce10*/  FADD.FTZ R20, R208, R33 ;  /* 0x00000021d0147221 */ /* 0x000fe20000010000 */
[C---:B------:R-:W-:Y:S05]  /*ce20*/  HMMA.16816.F32 R104, R24.reuse, R6, R104 ;  /* 0x000000061868723c */ /* 0x040fea0000001868 */
[----:B------:R-:W-:Y:S01]  /*ce30*/  FADD.FTZ R21, R206, R34 ;  /* 0x00000022ce157221 */ /* 0x000fe20000010000 */
[C---:B----4-:R-:W-:Y:S05]  /*ce40*/  HMMA.16816.F32 R128, R24.reuse, R8, R12 ;  /* 0x000000081880723c */ /* 0x050fea000000180c */
[----:B------:R-:W-:Y:S01]  /*ce50*/  FADD.FTZ R20, R205, R20 ;  /* 0x00000014cd147221 */ /* 0x000fe20000010000 */
[C---:B------:R-:W-:Y:S05]  /*ce60*/  HMMA.16816.F32 R108, R24.reuse, R10, R108 ;  /* 0x0000000a186c723c */ /* 0x040fea000000186c */
[----:B------:R-:W-:Y:S01]  /*ce70*/  FADD.FTZ R21, R179, R21 ;  /* 0x00000015b3157221 */ /* 0x000fe20000010000 */
[----:B------:R-:W-:Y:S01]  /*ce80*/  FADD.FTZ R4, R204, R20 ;  /* 0x00000014cc047221 */ /* 0x000fe20000010000 */
[C---:B-1----:R-:W-:Y:S04]  /*ce90*/  HMMA.16816.F32 R132, R24.reuse, R28, R16 ;  /* 0x0000001c1884723c */ /* 0x042fe80000001810 */
[----:B------:R-:W-:Y:S01]  /*cea0*/  FADD.FTZ R21, R178, R21 ;  /* 0x00000015b2157221 */ /* 0x000fe20000010000 */
[----:B------:R-:W-:Y:S01]  /*ceb0*/  FADD.FTZ R4, R175, R4 ;  /* 0x00000004af047221 */ /* 0x000fe20000010000 */
[----:B------:R-:W-:Y:S01]  /*cec0*/  @!P5 PRMT R32, R233, 0x5410, RZ ;  /* 0x00005410e920d816 */ /* 0x000fe200000000ff */
[----:B------:R-:W-:Y:S04]  /*ced0*/  IMAD.MOV.U32 R117, RZ, RZ, R3 ;  /* 0x000000ffff757224 */ /* 0x000fe800078e0003 */
[----:B------:R-:W-:Y:S01]  /*cee0*/  FADD.FTZ R0, R176, R21 ;  /* 0x00000015b0007221 */ /* 0x000fe20000010000 */
[----:B------:R-:W-:Y:S01]  /*cef0*/  HMMA.16816.F32 R112, R24, R30, R112 ;  /* 0x0000001e1870723c */ /* 0x000fe20000001870 */
[----:B------:R-:W-:Y:S02]  /*cf00*/  STG.E.U16 desc[UR20][R168.64+0x72], R32 ;  /* 0x00007220a8007986 */ /* 0x000fe4000c101514 */
[----:B------:R-:W-:Y:S01]  /*cf10*/  FADD.FTZ R2, R177, R4 ;  /* 0x00000004b1027221 */ /* 0x000fe20000010000 */
[----:B------:R-:W-:Y:S01]  /*cf20*/  FADD.FTZ R0, R174, R0 ;  /* 0x00000000ae007221 */ /* 0x000fe20000010000 */
[----:B------:R-:W-:Y:S02]  /*cf30*/  IADD3 R205, P0, R166, -0x80, RZ ;  /* 0xffffff80a6cd7810 */ /* 0x000fe40007f1e0ff */
[----:B------:R-:W-:Y:S01]  /*cf40*/  FADD.FTZ R2, R173, R2 ;  /* 0x00000002ad027221 */ /* 0x000fe20000010000 */
[----:B------:R-:W-:Y:S03]  /*cf50*/  FADD.FTZ R163, R163, R0 ;  /* 0x00000000a3a37221 */ /* 0x000fe60000010000 */
[----:B------:R-:W-:Y:S01]  /*cf60*/  FADD.FTZ R0, R172, R2 ;  /* 0x00000002ac007221 */ /* 0x000fe20000010000 */
[----:B------:R-:W-:Y:S01]  /*cf70*/  FADD.FTZ R2, R162, R163 ;  /* 0x000000a3a2027221 */ /* 0x000fe20000010000 */
[----:B------:R-:W-:Y:S03]  /*cf80*/  IADD3.X R204, R167, -0x1, RZ, P0, !PT ;  /* 0xffffffffa7cc7810 */ /* 0x000fe600007fe4ff */
[----:B------:R1:W-:Y:S04]  /*cf90*/  STL [R1+0x4], R0 ;  /* 0x0000040001007387 */ /* 0x0003e80000100800 */
[----:B------:R2:W-:Y:S01]  /*cfa0*/  STL [R1], R2 ;  /* 0x0000000201007387 */ /* 0x0005e20000100800 */
[----:B-1----:R-:W-:Y:S01]  /*cfb0*/  IMAD.MOV.U32 R0, RZ, RZ, R116 ;  /* 0x000000ffff007224 */ /* 0x002fe200078e0074 */
[----:B------:R-:W-:Y:S06]  /*cfc0*/  @P2 BRA `(.L_x_892) ;  /* 0xffffffb8009c2947 */ /* 0x000fec000383ffff */
.L_x_891:
[----:B-1----:R-:W2:Y:S01]  /*cfd0*/  LDL.LU R5, [R1+0x4] ;  /* 0x0000040001057983 */ /* 0x002ea20000300800 */
[----:B------:R-:W-:-:S03]  /*cfe0*/  ULDC UR4, c[0x0][0x38c] ;  /* 0x0000e30000047ab9 */ /* 0x000fc60000000800 */
[----:B------:R-:W3:Y:S01]  /*cff0*/  LDL.LU R4, [R1] ;  /* 0x0000000001047983 */ /* 0x000ee20000300800 */
[----:B------:R-:W-:Y:S01]  /*d000*/  UMOV UR5, 0x400 ;  /* 0x0000040000057882 */ /* 0x000fe20000000000 */
[----:B------:R-:W-:Y:S01]  /*d010*/  UISETP.NE.AND UP0, UPT, UR12, -0x1, UPT ;  /* 0xffffffff0c00788c */ /* 0x000fe2000bf05270 */
[----:B------:R-:W1:Y:S02]  /*d020*/  S2R R137, SR_TID.X ;  /* 0x0000000000897919 */ /* 0x000e640000002100 */
[----:B-1----:R-:W-:-:S04]  /*d030*/  SHF.R.S32.HI R138, RZ, 0x1f, R137 ;  /* 0x0000001fff8a7819 */ /* 0x002fc80000011489 */
[CC--:B------:R-:W-:Y:S02]  /*d040*/  LEA.HI R6, R138.reuse, R137.reuse, RZ, 0x2 ;  /* 0x000000898a067211 */ /* 0x0c0fe400078f10ff */
[----:B------:R-:W-:-:S04]  /*d050*/  LEA.HI R136, R138, R137, RZ, 0x5 ;  /* 0x000000898a887211 */ /* 0x000fc800078f28ff */
[----:B------:R-:W-:Y:S01]  /*d060*/  SHF.R.S32.HI R7, RZ, 0x5, R136 ;  /* 0x00000005ff077819 */ /* 0x000fe20000011488 */
[----:B--2---:R-:W1:Y:S04]  /*d070*/  SHFL.BFLY PT, R2, R5, 0x2, 0x1f ;  /* 0x0c401f0005027f89 */ /* 0x004e6800000e0000 */
[----:B---3--:R-:W2:Y:S01]  /*d080*/  SHFL.BFLY PT, R0, R4, 0x2, 0x1f ;  /* 0x0c401f0004007f89 */ /* 0x008ea200000e0000 */
[----:B-1----:R-:W-:Y:S01]  /*d090*/  FADD.FTZ R2, R2, R5 ;  /* 0x0000000502027221 */ /* 0x002fe20000010000 */
[----:B--2---:R-:W-:-:S04]  /*d0a0*/  FADD.FTZ R0, R0, R4 ;  /* 0x0000000400007221 */ /* 0x004fc80000010000 */
[----:B------:R-:W1:Y:S04]  /*d0b0*/  SHFL.BFLY PT, R5, R2, 0x1, 0x1f ;  /* 0x0c201f0002057f89 */ /* 0x000e6800000e0000 */
[----:B------:R-:W2:Y:S01]  /*d0c0*/  SHFL.BFLY PT, R4, R0, 0x1, 0x1f ;  /* 0x0c201f0000047f89 */ /* 0x000ea200000e0000 */
[----:B-1----:R-:W-:Y:S01]  /*d0d0*/  FADD.FTZ R117, R2, R5 ;  /* 0x0000000502757221 */ /* 0x002fe20000010000 */
[----:B------:R-:W-:Y:S02]  /*d0e0*/  MOV R2, 0x3f800000 ;  /* 0x3f80000000027802 */ /* 0x000fe40000000f00 */
[----:B------:R-:W-:Y:S01]  /*d0f0*/  SHF.R.S32.HI R5, RZ, 0x1f, R6 ;  /* 0x0000001fff057819 */ /* 0x000fe20000011406 */
[----:B--2--5:R-:W-:Y:S01]  /*d100*/  FADD.FTZ R118, R0, R4 ;  /* 0x0000000400767221 */ /* 0x024fe20000010000 */
[----:B------:R-:W-:-:S02]  /*d110*/  FSETP.NE.FTZ.AND P3, PT, R117, RZ, PT ;  /* 0x000000ff7500720b */ /* 0x000fc40003f75000 */
[----:B------:R-:W-:Y:S02]  /*d120*/  MOV R4, 0x3f800000 ;  /* 0x3f80000000047802 */ /* 0x000fe40000000f00 */
[----:B------:R-:W-:Y:S02]  /*d130*/  FSETP.NE.FTZ.AND P0, PT, R118, RZ, PT ;  /* 0x000000ff7600720b */ /* 0x000fe40003f15000 */
[----:B------:R-:W-:Y:S02]  /*d140*/  SHF.R.S32.HI R0, RZ, 0x2, R6 ;  /* 0x00000002ff007819 */ /* 0x000fe40000011406 */
[----:B------:R-:W-:Y:S02]  /*d150*/  LOP3.LUT R6, R6, 0x3ffffffc, RZ, 0xc0, !PT ;  /* 0x3ffffffc06067812 */ /* 0x000fe400078ec0ff */
[----:B------:R-:W-:Y:S02]  /*d160*/  LEA.HI R5, R5, R0, RZ, 0x3 ;  /* 0x0000000005057211 */ /* 0x000fe400078f18ff */
[----:B------:R-:W-:Y:S01]  /*d170*/  IADD3 R6, -R6, R137, RZ ;  /* 0x0000008906067210 */ /* 0x000fe20007ffe1ff */
[----:B------:R-:W1:Y:S01]  /*d180*/  @P3 MUFU.RCP R2, R117 ;  /* 0x0000007500023308 */ /* 0x000e620000001000 */
[----:B------:R-:W-:-:S02]  /*d190*/  LOP3.LUT R5, R5, 0xfffffff8, RZ, 0xc0, !PT ;  /* 0xfffffff805057812 */ /* 0x000fc400078ec0ff */
[----:B------:R-:W-:Y:S02]  /*d1a0*/  LEA R119, R7, R6, 0x9 ;  /* 0x0000000607777211 */ /* 0x000fe400078e48ff */
[----:B------:R-:W-:-:S03]  /*d1b0*/  IADD3 R21, R0, -R5, RZ ;  /* 0x8000000500157210 */ /* 0x000fc60007ffe0ff */
[----:B------:R-:W2:Y:S01]  /*d1c0*/  @P0 MUFU.RCP R4, R118 ;  /* 0x0000007600040308 */ /* 0x000ea20000001000 */
[----:B------:R-:W-:Y:S01]  /*d1d0*/  R2P PR, R21, 0x6 ;  /* 0x0000000615007804 */ /* 0x000fe20000000000 */
[----:B-1----:R-:W-:-:S04]  /*d1e0*/  FMUL.FTZ R2, R2, UR4 ;  /* 0x0000000402027c20 */ /* 0x002fc80008410000 */
[C---:B------:R-:W-:Y:S01]  /*d1f0*/  FMUL.FTZ R8, R2.reuse, R37 ;  /* 0x0000002502087220 */ /* 0x040fe20000410000 */
[C---:B------:R-:W-:Y:S01]  /*d200*/  FMUL.FTZ R10, R2.reuse, R41 ;  /* 0x00000029020a7220 */ /* 0x040fe20000410000 */
[C---:B------:R-:W-:Y:S01]  /*d210*/  FMUL.FTZ R124, R2.reuse, R124 ;  /* 0x0000007c027c7220 */ /* 0x040fe20000410000 */
[----:B------:R-:W-:Y:S01]  /*d220*/  FMUL.FTZ R6, R2, R125 ;  /* 0x0000007d02067220 */ /* 0x000fe20000410000 */
        /* <DEDUP_REMOVED lines=94> */
[----:B------:R-:W-:Y:S01]  /*d810*/  SHF.L.U32 R0, R21, 0x6, RZ ;  /* 0x0000000615007819 */ /* 0x000fe200000006ff */
[----:B-1----:R-:W-:Y:S01]  /*d820*/  ULEA UR4, UR4, UR5, 0x18 ;  /* 0x0000000504047291 */ /* 0x002fe2000f8ec03f */
[----:B------:R-:W-:-:S02]  /*d830*/  F2FP.F16.F32.PACK_AB R13, R13, R2 ;  /* 0x000000020d0d723e */ /* 0x000fc400000000ff */
[----:B------:R-:W-:Y:S02]  /*d840*/  LOP3.LUT R0, R0, 0x1c0, RZ, 0xc0, !PT ;  /* 0x000001c000007812 */ /* 0x000fe400078ec0ff */
[----:B------:R-:W-:Y:S02]  /*d850*/  LOP3.LUT R2, R21, 0x1, RZ, 0xc0, !PT ;  /* 0x0000000115027812 */ /* 0x000fe400078ec0ff */
[----:B------:R-:W-:Y:S02]  /*d860*/  LEA.HI R0, R0, R0, RZ, 0x1d ;  /* 0x0000000000007211 */ /* 0x000fe400078fe8ff */
[----:B------:R-:W-:Y:S02]  /*d870*/  ISETP.NE.U32.AND P4, PT, R2, 0x1, PT ;  /* 0x000000010200780c */ /* 0x000fe40003f85070 */
[----:B------:R-:W-:Y:S02]  /*d880*/  LEA R0, R119, R0, 0x1 ;  /* 0x0000000077007211 */ /* 0x000fe400078e08ff */
[----:B------:R-:W-:-:S02]  /*d890*/  F2FP.F16.F32.PACK_AB R6, R6, R124 ;  /* 0x0000007c0606723e */ /* 0x000fc400000000ff */
[----:B------:R-:W-:Y:S02]  /*d8a0*/  F2FP.F16.F32.PACK_AB R10, R10, R4 ;  /* 0x000000040a0a723e */ /* 0x000fe400000000ff */
[----:B------:R-:W-:Y:S01]  /*d8b0*/  LEA R0, R0, UR4, 0x1 ;  /* 0x0000000400007c11 */ /* 0x000fe2000f8e08ff */
[----:B------:R-:W-:Y:S01]  /*d8c0*/  @UP0 ULDC.64 UR4, c[0x0][0x298] ;  /* 0x0000a60000040ab9 */ /* 0x000fe20000000a00 */
[----:B------:R-:W-:Y:S01]  /*d8d0*/  MOV R4, 0x20 ;  /* 0x0000002000047802 */ /* 0x000fe20000000f00 */
[----:B------:R-:W-:Y:S01]  /*d8e0*/  @UP0 UIMAD.WIDE.U32 UR8, UR12, UR4, URZ ;  /* 0x000000040c0802a5 */ /* 0x000fe2000f8e003f */
[----:B------:R-:W-:Y:S01]  /*d8f0*/  F2FP.F16.F32.PACK_AB R5, R5, R126 ;  /* 0x0000007e0505723e */ /* 0x000fe200000000ff */
[----:B------:R1:W-:Y:S01]  /*d900*/  STS [R0], R6 ;  /* 0x0000000600007388 */ /* 0x0003e20000000800 */
[----:B------:R-:W-:Y:S01]  /*d910*/  SEL R4, R4, 0xffffffe0, !P1 ;  /* 0xffffffe004047807 */ /* 0x000fe20004800000 */
[----:B------:R-:W-:Y:S01]  /*d920*/  @UP0 UIMAD UR6, UR12, UR5, UR9 ;  /* 0x000000050c0602a4 */ /* 0x000fe2000f8e0209 */
[----:B------:R-:W-:Y:S01]  /*d930*/  IADD3 R2, R0, -0x10, RZ ;  /* 0xfffffff000027810 */ /* 0x000fe20007ffe0ff */
[----:B------:R2:W-:Y:S01]  /*d940*/  STS [R0+0x400], R5 ;  /* 0x0004000500007388 */ /* 0x0005e20000000800 */
[----:B------:R-:W-:-:S02]  /*d950*/  F2FP.F16.F32.PACK_AB R7, R7, R120 ;  /* 0x000000780707723e */ /* 0x000fc400000000ff */
[----:B------:R-:W-:Y:S02]  /*d960*/  F2FP.F16.F32.PACK_AB R9, R9, R122 ;  /* 0x0000007a0909723e */ /* 0x000fe400000000ff */
[----:B------:R-:W-:Y:S02]  /*d970*/  @P4 IADD3 R2, R0, 0x10, RZ ;  /* 0x0000001000024810 */ /* 0x000fe40007ffe0ff */
[----:B------:R-:W-:Y:S02]  /*d980*/  F2FP.F16.F32.PACK_AB R8, R8, R23 ;  /* 0x000000170808723e */ /* 0x000fe400000000ff */
[----:B------:R-:W-:Y:S01]  /*d990*/  F2FP.F16.F32.PACK_AB R11, R11, R38 ;  /* 0x000000260b0b723e */ /* 0x000fe200000000ff */
[----:B------:R3:W-:Y:S01]  /*d9a0*/  STS [R2], R7 ;  /* 0x0000000702007388 */ /* 0x0007e20000000800 */
[----:B------:R-:W-:Y:S02]  /*d9b0*/  F2FP.F16.F32.PACK_AB R12, R12, R44 ;  /* 0x0000002c0c0c723e */ /* 0x000fe400000000ff */
[----:B------:R-:W-:Y:S01]  /*d9c0*/  F2FP.F16.F32.PACK_AB R15, R15, R46 ;  /* 0x0000002e0f0f723e */ /* 0x000fe200000000ff */
[----:B------:R4:W-:Y:S01]  /*d9d0*/  STS [R2+0x400], R9 ;  /* 0x0004000902007388 */ /* 0x0009e20000000800 */
[----:B------:R-:W-:-:S02]  /*d9e0*/  F2FP.F16.F32.PACK_AB R14, R14, R48 ;  /* 0x000000300e0e723e */ /* 0x000fc400000000ff */
[----:B------:R-:W-:Y:S02]  /*d9f0*/  F2FP.F16.F32.PACK_AB R20, R20, R50 ;  /* 0x000000321414723e */ /* 0x000fe400000000ff */
[----:B------:R-:W-:Y:S02]  /*da00*/  F2FP.F16.F32.PACK_AB R19, R19, R52 ;  /* 0x000000341313723e */ /* 0x000fe400000000ff */
[----:B-1----:R-:W-:Y:S02]  /*da10*/  MOV R6, 0x40 ;  /* 0x0000004000067802 */ /* 0x002fe40000000f00 */
[----:B------:R-:W-:Y:S02]  /*da20*/  F2FP.F16.F32.PACK_AB R18, R18, R54 ;  /* 0x000000361212723e */ /* 0x000fe400000000ff */
[----:B--2---:R-:W-:Y:S02]  /*da30*/  IADD3 R5, R0, R4, RZ ;  /* 0x0000000400057210 */ /* 0x004fe40007ffe0ff */
[----:B------:R-:W-:-:S02]  /*da40*/  SEL R6, R6, 0xffffffc0, !P2 ;  /* 0xffffffc006067807 */ /* 0x000fc40005000000 */
[----:B------:R-:W-:Y:S01]  /*da50*/  IADD3 R4, R4, R2, RZ ;  /* 0x0000000204047210 */ /* 0x000fe20007ffe0ff */
[----:B------:R1:W-:Y:S01]  /*da60*/  STS [R5], R8 ;  /* 0x0000000805007388 */ /* 0x0003e20000000800 */
[----:B------:R-:W-:Y:S02]  /*da70*/  F2FP.F16.F32.PACK_AB R16, R16, R58 ;  /* 0x0000003a1010723e */ /* 0x000fe400000000ff */
[----:B------:R-:W-:Y:S01]  /*da80*/  PLOP3.LUT P1, PT, PT, PT, UP0, 0x80, 0x0 ;  /* 0x000000000000781c */ /* 0x000fe20003f2f008 */
[----:B------:R-:W-:Y:S01]  /*da90*/  STS [R5+0x400], R11 ;  /* 0x0004000b05007388 */ /* 0x000fe20000000800 */
[----:B---3--:R-:W-:Y:S02]  /*daa0*/  IADD3 R7, R5, R6, RZ ;  /* 0x0000000605077210 */ /* 0x008fe40007ffe0ff */
[----:B------:R-:W-:Y:S01]  /*dab0*/  F2FP.F16.F32.PACK_AB R17, R17, R56 ;  /* 0x000000381111723e */ /* 0x000fe200000000ff */
[----:B------:R-:W-:Y:S01]  /*dac0*/  STS [R4], R10 ;  /* 0x0000000a04007388 */ /* 0x000fe20000000800 */
[----:B----4-:R-:W-:-:S02]  /*dad0*/  IADD3 R9, R0, R6, RZ ;  /* 0x0000000600097210 */ /* 0x010fc40007ffe0ff */
[----:B------:R-:W-:Y:S01]  /*dae0*/  F2FP.F16.F32.PACK_AB R43, R61, R60 ;  /* 0x0000003c3d2b723e */ /* 0x000fe200000000ff */
[----:B------:R-:W-:Y:S01]  /*daf0*/  STS [R4+0x400], R13 ;  /* 0x0004000d04007388 */ /* 0x000fe20000000800 */
[----:B------:R-:W-:Y:S02]  /*db00*/  F2FP.F16.F32.PACK_AB R42, R42, R62 ;  /* 0x0000003e2a2a723e */ /* 0x000fe400000000ff */
[----:B------:R-:W-:Y:S01]  /*db10*/  F2FP.F16.F32.PACK_AB R41, R41, R64 ;  /* 0x000000402929723e */ /* 0x000fe200000000ff */
[----:B------:R-:W-:Y:S01]  /*db20*/  STS [R9], R12 ;  /* 0x0000000c09007388 */ /* 0x000fe20000000800 */
[----:B------:R-:W-:Y:S02]  /*db30*/  F2FP.F16.F32.PACK_AB R40, R40, R66 ;  /* 0x000000422828723e */ /* 0x000fe400000000ff */
[----:B------:R-:W-:Y:S01]  /*db40*/  F2FP.F16.F32.PACK_AB R39, R69, R68 ;  /* 0x000000444527723e */ /* 0x000fe200000000ff */
[----:B------:R-:W-:Y:S01]  /*db50*/  STS [R9+0x400], R15 ;  /* 0x0004000f09007388 */ /* 0x000fe20000000800 */
[----:B------:R-:W-:-:S02]  /*db60*/  F2FP.F16.F32.PACK_AB R38, R71, R70 ;  /* 0x000000464726723e */ /* 0x000fc400000000ff */
[----:B------:R-:W-:Y:S02]  /*db70*/  F2FP.F16.F32.PACK_AB R37, R37, R72 ;  /* 0x000000482525723e */ /* 0x000fe400000000ff */
[----:B-1----:R-:W-:Y:S02]  /*db80*/  IADD3 R8, R6, R2, RZ ;  /* 0x0000000206087210 */ /* 0x002fe40007ffe0ff */
[----:B------:R-:W-:Y:S02]  /*db90*/  IADD3 R6, R4, R6, RZ ;  /* 0x0000000604067210 */ /* 0x000fe40007ffe0ff */
[----:B------:R-:W-:Y:S01]  /*dba0*/  F2FP.F16.F32.PACK_AB R36, R36, R74 ;  /* 0x0000004a2424723e */ /* 0x000fe200000000ff */
[----:B------:R-:W-:Y:S01]  /*dbb0*/  STS [R8], R14 ;  /* 0x0000000e08007388 */ /* 0x000fe20000000800 */
[----:B------:R-:W-:Y:S02]  /*dbc0*/  F2FP.F16.F32.PACK_AB R35, R35, R76 ;  /* 0x0000004c2323723e */ /* 0x000fe400000000ff */
[----:B------:R-:W-:Y:S01]  /*dbd0*/  F2FP.F16.F32.PACK_AB R34, R34, R78 ;  /* 0x0000004e2222723e */ /* 0x000fe200000000ff */
[----:B------:R-:W-:Y:S01]  /*dbe0*/  STS [R8+0x400], R20 ;  /* 0x0004001408007388 */ /* 0x000fe20000000800 */
        /* <DEDUP_REMOVED lines=8> */
[----:B------:R-:W-:Y:S01]  /*dc70*/  STS [R6+0x400], R16 ;  /* 0x0004001006007388 */ /* 0x000fe20000000800 */
[----:B------:R-:W-:-:S02]  /*dc80*/  F2FP.F16.F32.PACK_AB R25, R25, R92 ;  /* 0x0000005c1919723e */ /* 0x000fc400000000ff */
[----:B------:R-:W-:Y:S01]  /*dc90*/  F2FP.F16.F32.PACK_AB R24, R24, R94 ;  /* 0x0000005e1818723e */ /* 0x000fe200000000ff */
[----:B------:R3:W-:Y:S01]  /*dca0*/  STS [R6], R17 ;  /* 0x0000001106007388 */ /* 0x0007e20000000800 */
[----:B------:R-:W-:Y:S02]  /*dcb0*/  F2FP.F16.F32.PACK_AB R23, R97, R96 ;  /* 0x000000606117723e */ /* 0x000fe400000000ff */
[----:B------:R-:W-:Y:S02]  /*dcc0*/  F2FP.F16.F32.PACK_AB R22, R22, R98 ;  /* 0x000000621616723e */ /* 0x000fe400000000ff */
[----:B-1----:R-:W-:Y:S02]  /*dcd0*/  F2FP.F16.F32.PACK_AB R19, R101, R100 ;  /* 0x000000646513723e */ /* 0x002fe400000000ff */
[----:B--2---:R-:W-:Y:S02]  /*dce0*/  F2FP.F16.F32.PACK_AB R18, R103, R102 ;  /* 0x000000666712723e */ /* 0x004fe400000000ff */
[----:B---3--:R-:W-:Y:S01]  /*dcf0*/  F2FP.F16.F32.PACK_AB R17, R105, R104 ;  /* 0x000000686911723e */ /* 0x008fe200000000ff */
[----:B------:R-:W-:Y:S06]  /*dd00*/  @P1 BRA `(.L_x_895) ;  /* 0x00000000001c1947 */ /* 0x000fec0003800000 */
[----:B------:R-:W1:Y:S01]  /*dd10*/  S2UR UR7, SR_CTAID.Y ;  /* 0x00000000000779c3 */ /* 0x000e620000002600 */
[----:B------:R-:W-:Y:S01]  /*dd20*/  ULDC.64 UR4, c[0x0][0x290] ;  /* 0x0000a40000047ab9 */ /* 0x000fe20000000a00 */
[----:B-1----:R-:W-:Y:S02]  /*dd30*/  USHF.R.S32.HI UR6, URZ, 0x1f, UR7 ;  /* 0x0000001f3f067899 */ /* 0x002fe40008011407 */
[----:B------:R-:W-:Y:S02]  /*dd40*/  UIMAD.WIDE.U32 UR8, UR7, UR4, URZ ;  /* 0x00000004070872a5 */ /* 0x000fe4000f8e003f */
[----:B------:R-:W-:-:S04]  /*dd50*/  UIMAD UR6, UR6, UR4, URZ ;  /* 0x00000004060672a4 */ /* 0x000fc8000f8e023f */
[----:B------:R-:W-:-:S04]  /*dd60*/  UIMAD UR6, UR7, UR5, UR6 ;  /* 0x00000005070672a4 */ /* 0x000fc8000f8e0206 */
[----:B------:R-:W-:-:S12]  /*dd70*/  UIADD3 UR6, UR9, UR6, URZ ;  /* 0x0000000609067290 */ /* 0x000fd8000fffe03f */
.L_x_895:
[----:B------:R-:W-:Y:S01]  /*dd80*/  ULDC.U8 UR4, c[0x0][0x3d8] ;  /* 0x0000f60000047ab9 */ /* 0x000fe20000000000 */
[----:B------:R-:W-:Y:S01]  /*dd90*/  ULDC.U8 UR7, c[0x0][0x3d9] ;  /* 0x0000f64000077ab9 */ /* 0x000fe20000000000 */
[----:B------:R-:W-:Y:S02]  /*dda0*/  ISETP.NE.AND P4, PT, RZ, UR4, PT ;  /* 0x00000004ff007c0c */ /* 0x000fe4000bf85270 */
[----:B------:R-:W-:Y:S02]  /*ddb0*/  CS2R R20, SRZ ;  /* 0x0000000000147805 */ /* 0x000fe4000001ff00 */
[----:B------:R-:W-:Y:S02]  /*ddc0*/  F2FP.F16.F32.PACK_AB R16, R107, R106 ;  /* 0x0000006a6b10723e */ /* 0x000fe400000000ff */
[----:B------:R-:W-:Y:S02]  /*ddd0*/  ISETP.NE.OR P1, PT, RZ, UR7, !P4 ;  /* 0x00000007ff007c0c */ /* 0x000fe4000e725670 */
        /* <DEDUP_REMOVED lines=8> */
[----:B------:R-:W-:Y:S01]  /*de60*/  PLOP3.LUT P5, PT, PT, PT, PT, 0x8, 0x0 ;  /* 0x000000000000781c */ /* 0x000fe20003fae170 */
[----:B------:R-:W-:-:S12]  /*de70*/  @P1 BRA `(.L_x_896) ;  /* 0x0000000000201947 */ /* 0x000fd80003800000 */
[----:B------:R-:W1:Y:S01]  /*de80*/  S2UR UR4, SR_CTAID.Y ;  /* 0x00000000000479c3 */ /* 0x000e620000002600 */
[----:B------:R-:W-:Y:S01]  /*de90*/  ULDC UR5, c[0x0][0x2c4] ;  /* 0x0000b10000057ab9 */ /* 0x000fe20000000800 */
[----:B------:R-:W-:Y:S01]  /*dea0*/  PLOP3.LUT P5, PT, PT, PT, PT, 0x80, 0x0 ;  /* 0x000000000000781c */ /* 0x000fe20003faf070 */
[----:B-1----:R-:W-:-:S04]  /*deb0*/  UIMAD UR4, UR4, UR5, URZ ;  /* 0x00000005040472a4 */ /* 0x002fc8000f8e023f */
[----:B------:R-:W-:-:S04]  /*dec0*/  USEL UR12, UR4, UR12, !UP0 ;  /* 0x0000000c040c7287 */ /* 0x000fc8000c000000 */
[----:B------:R-:W-:Y:S02]  /*ded0*/  USHF.R.S32.HI UR4, URZ, 0x1f, UR12 ;  /* 0x0000001f3f047899 */ /* 0x000fe4000801140c */
[----:B------:R-:W-:-:S04]  /*dee0*/  IMAD.U32 R20, RZ, RZ, UR12 ;  /* 0x0000000cff147e24 */ /* 0x000fc8000f8e00ff */
[----:B------:R-:W-:-:S07]  /*def0*/  MOV R21, UR4 ;  /* 0x0000000400157c02 */ /* 0x000fce0008000f00 */
.L_x_896:
[----:B------:R-:W-:Y:S01]  /*df00*/  ISETP.NE.AND P1, PT, RZ, UR7, PT ;  /* 0x00000007ff007c0c */ /* 0x000fe2000bf25270 */
[----:B------:R-:W-:Y:S01]  /*df10*/  STS [R0+0x2000], R43 ;  /* 0x0020002b00007388 */ /* 0x000fe20000000800 */
[----:B------:R-:W-:Y:S01]  /*df20*/  PLOP3.LUT P2, PT, PT, PT, PT, 0x8, 0x0 ;  /* 0x000000000000781c */ /* 0x000fe20003f4e170 */
[----:B------:R-:W1:Y:S01]  /*df30*/  S2UR UR4, SR_CTAID.X ;  /* 0x00000000000479c3 */ /* 0x000e620000002500 */
[----:B------:R-:W-:Y:S01]  /*df40*/  BSSY B0, `(.L_x_897) ;  /* 0x0000075000007945 */ /* 0x000fe20003800000 */
[----:B------:R-:W-:Y:S04]  /*df50*/  STS [R0+0x2400], R42 ;  /* 0x0024002a00007388 */ /* 0x000fe80000000800 */
[----:B------:R-:W-:Y:S04]  /*df60*/  STS [R2+0x2000], R41 ;  /* 0x0020002902007388 */ /* 0x000fe80000000800 */
[----:B------:R2:W-:Y:S01]  /*df70*/  STS [R2+0x2400], R40 ;  /* 0x0024002802007388 */ /* 0x0005e20000000800 */
[----:B------:R-:W-:-:S03]  /*df80*/  @!P1 PLOP3.LUT P2, PT, P4, PT, PT, 0x80, 0x0 ;  /* 0x000000000000981c */ /* 0x000fc6000274f070 */
[----:B------:R-:W-:Y:S04]  /*df90*/  STS [R5+0x2000], R39 ;  /* 0x0020002705007388 */ /* 0x000fe80000000800 */
[----:B------:R-:W-:Y:S04]  /*dfa0*/  STS [R5+0x2400], R38 ;  /* 0x0024002605007388 */ /* 0x000fe80000000800 */
[----:B------:R-:W-:Y:S01]  /*dfb0*/  STS [R4+0x2000], R37 ;  /* 0x0020002504007388 */ /* 0x000fe20000000800 */
[----:B-1----:R-:W-:-:S03]  /*dfc0*/  UIMAD UR7, UR4, -0x40, UR14 ;  /* 0xffffffc0040778a4 */ /* 0x002fc6000f8e020e */
[----:B------:R-:W-:Y:S04]  /*dfd0*/  STS [R4+0x2400], R36 ;  /* 0x0024002404007388 */ /* 0x000fe80000000800 */
[----:B------:R-:W-:Y:S04]  /*dfe0*/  STS [R9+0x2000], R35 ;  /* 0x0020002309007388 */ /* 0x000fe80000000800 */
[----:B------:R-:W-:Y:S04]  /*dff0*/  STS [R9+0x2400], R34 ;  /* 0x0024002209007388 */ /* 0x000fe80000000800 */
[----:B------:R1:W-:Y:S04]  /*e000*/  STS [R8+0x2000], R29 ;  /* 0x0020001d08007388 */ /* 0x0003e80000000800 */
[----:B------:R-:W-:Y:S04]  /*e010*/  STS [R8+0x2400], R31 ;  /* 0x0024001f08007388 */ /* 0x000fe80000000800 */
[----:B------:R-:W-:Y:S04]  /*e020*/  STS [R7+0x2000], R30 ;  /* 0x0020001e07007388 */ /* 0x000fe80000000800 */
[----:B------:R-:W-:Y:S01]  /*e030*/  STS [R7+0x2400], R28 ;  /* 0x0024001c07007388 */ /* 0x000fe20000000800 */
[----:B--2---:R-:W2:Y:S03]  /*e040*/  S2R R40, SR_TID.X ;  /* 0x0000000000287919 */ /* 0x004ea60000002100 */
[----:B------:R-:W-:Y:S04]  /*e050*/  STS [R6+0x2000], R27 ;  /* 0x0020001b06007388 */ /* 0x000fe80000000800 */
[----:B------:R-:W-:Y:S01]  /*e060*/  STS [R6+0x2400], R26 ;  /* 0x0024001a06007388 */ /* 0x000fe20000000800 */
[----:B-1----:R-:W1:Y:S03]  /*e070*/  @!P1 LDC R29, c[0x0][0x2c4] ;  /* 0x0000b100ff1d9b82 */ /* 0x002e660000000800 */
[----:B------:R-:W-:Y:S04]  /*e080*/  STS [R0+0x4000], R25 ;  /* 0x0040001900007388 */ /* 0x000fe80000000800 */
[----:B------:R-:W-:Y:S04]  /*e090*/  STS [R0+0x4400], R24 ;  /* 0x0044001800007388 */ /* 0x000fe80000000800 */
[----:B------:R-:W-:Y:S04]  /*e0a0*/  STS [R2+0x4000], R23 ;  /* 0x0040001702007388 */ /* 0x000fe80000000800 */
[----:B------:R3:W-:Y:S04]  /*e0b0*/  STS [R2+0x4400], R22 ;  /* 0x0044001602007388 */ /* 0x0007e80000000800 */
[----:B------:R-:W-:Y:S04]  /*e0c0*/  STS [R5+0x4000], R19 ;  /* 0x0040001305007388 */ /* 0x000fe80000000800 */
[----:B------:R-:W-:Y:S01]  /*e0d0*/  STS [R5+0x4400], R18 ;  /* 0x0044001205007388 */ /* 0x000fe20000000800 */
[----:B-1----:R-:W1:Y:S03]  /*e0e0*/  @P2 LDC R29, c[0x0][0x2e4] ;  /* 0x0000b900ff1d2b82 */ /* 0x002e660000000800 */
[----:B------:R2:W-:Y:S04]  /*e0f0*/  STS [R4+0x4000], R17 ;  /* 0x0040001104007388 */ /* 0x0005e80000000800 */
[----:B------:R4:W-:Y:S04]  /*e100*/  STS [R4+0x4400], R16 ;  /* 0x0044001004007388 */ /* 0x0009e80000000800 */
[----:B------:R-:W-:Y:S04]  /*e110*/  STS [R9+0x4000], R15 ;  /* 0x0040000f09007388 */ /* 0x000fe80000000800 */
[----:B------:R5:W-:Y:S01]  /*e120*/  STS [R9+0x4400], R14 ;  /* 0x0044000e09007388 */ /* 0x000be20000000800 */
[----:B---3--:R-:W-:-:S03]  /*e130*/  @P1 IMAD.MOV.U32 R2, RZ, RZ, 0x1 ;  /* 0x00000001ff021424 */ /* 0x008fc600078e00ff */
[----:B------:R-:W-:Y:S04]  /*e140*/  STS [R8+0x4000], R13 ;  /* 0x0040000d08007388 */ /* 0x000fe80000000800 */
[----:B------:R3:W-:Y:S04]  /*e150*/  STS [R8+0x4400], R12 ;  /* 0x0044000c08007388 */ /* 0x0007e80000000800 */
[----:B------:R1:W-:Y:S01]  /*e160*/  STS [R7+0x4000], R11 ;  /* 0x0040000b07007388 */ /* 0x0003e20000000800 */
[----:B--2---:R-:W-:-:S03]  /*e170*/  SHF.R.S32.HI R17, RZ, 0x1f, R40 ;  /* 0x0000001fff117819 */ /* 0x004fc60000011428 */
[----:B------:R2:W-:Y:S01]  /*e180*/  STS [R7+0x4400], R10 ;  /* 0x0044000a07007388 */ /* 0x0005e20000000800 */
[----:B----4-:R-:W4:Y:S01]  /*e190*/  @P1 LDC.64 R4, c[0x0][0x2c0] ;  /* 0x0000b000ff041b82 */ /* 0x010f220000000a00 */
[----:B------:R-:W-:Y:S02]  /*e1a0*/  LEA.HI R17, R17, R40, RZ, 0x3 ;  /* 0x0000002811117211 */ /* 0x000fe400078f18ff */
[----:B------:R-:W-:Y:S01]  /*e1b0*/  STS [R6+0x4000], R33 ;  /* 0x0040002106007388 */ /* 0x000fe20000000800 */
[----:B------:R-:W-:Y:S02]  /*e1c0*/  LEA.HI R16, R138, R137, RZ, 0x3 ;  /* 0x000000898a107211 */ /* 0x000fe400078f18ff */
[----:B------:R-:W-:Y:S01]  /*e1d0*/  LOP3.LUT R0, R17, 0xfffffff8, RZ, 0xc0, !PT ;  /* 0xfffffff811007812 */ /* 0x000fe200078ec0ff */
[----:B------:R4:W-:Y:S01]  /*e1e0*/  STS [R6+0x4400], R32 ;  /* 0x0044002006007388 */ /* 0x0009e20000000800 */
[----:B-----5:R-:W5:Y:S08]  /*e1f0*/  @P0 LDC R14, c[0x0][0x2e8] ;  /* 0x0000ba00ff0e0b82 */ /* 0x020f700000000800 */
[----:B------:R-:W-:Y:S01]  /*e200*/  BAR.SYNC.DEFER_BLOCKING 0x0 ;  /* 0x0000000000007b1d */ /* 0x000fe20000010000 */
[----:B---3--:R-:W-:-:S07]  /*e210*/  SHF.R.S32.HI R12, RZ, 0x3, R16 ;  /* 0x00000003ff0c7819 */ /* 0x008fce0000011410 */
[----:B------:R-:W3:Y:S01]  /*e220*/  @!P1 LDC R13, c[0x0][0x270] ;  /* 0x00009c00ff0d9b82 */ /* 0x000ee20000000800 */
[----:B------:R-:W5:Y:S01]  /*e230*/  S2R R15, SR_CTAID.Y ;  /* 0x00000000000f7919 */ /* 0x000f620000002600 */
[----:B-1----:R-:W-:Y:S01]  /*e240*/  IMAD.IADD R11, R40, 0x1, -R0 ;  /* 0x00000001280b7824 */ /* 0x002fe200078e0a00 */
[----:B------:R-:W-:Y:S01]  /*e250*/  ISETP.GE.AND P4, PT, R12, UR7, PT ;  /* 0x000000070c007c0c */ /* 0x000fe2000bf86270 */
[----:B------:R-:W1:Y:S01]  /*e260*/  S2R R18, SR_CTAID.Z ;  /* 0x0000000000127919 */ /* 0x000e620000002700 */
[----:B--2---:R-:W2:Y:S03]  /*e270*/  @P3 MUFU.LG2 R7, R117 ;  /* 0x0000007500073308 */ /* 0x004ea60000000c00 */
[----:B------:R-:W1:Y:S01]  /*e280*/  @P1 LDC R8, c[0x0][0x2c0] ;  /* 0x0000b000ff081b82 */ /* 0x000e620000000800 */
[----:B----4-:R-:W-:Y:S01]  /*e290*/  @P1 IMAD R0, R5, R4, RZ ;  /* 0x0000000405001224 */ /* 0x010fe200078e02ff */
[----:B------:R-:W-:Y:S01]  /*e2a0*/  LEA.HI.SX32 R5, R16, 0x10, 0x1d ;  /* 0x0000001010057811 */ /* 0x000fe200078feaff */
[----:B------:R-:W-:-:S02]  /*e2b0*/  @!P1 IMAD.MOV.U32 R0, RZ, RZ, R29 ;  /* 0x000000ffff009224 */ /* 0x000fc400078e001d */
[----:B------:R-:W-:Y:S01]  /*e2c0*/  IMAD.SHL.U32 R24, R11, 0x8, RZ ;  /* 0x000000080b187824 */ /* 0x000fe200078e00ff */
[----:B------:R-:W-:Y:S02]  /*e2d0*/  ISETP.GE.AND P2, PT, R5, UR7, PT ;  /* 0x0000000705007c0c */ /* 0x000fe4000bf46270 */
[----:B------:R-:W4:Y:S01]  /*e2e0*/  @P3 LDC R10, c[0x0][0x2e8] ;  /* 0x0000ba00ff0a3b82 */ /* 0x000f220000000800 */
[----:B------:R-:W-:Y:S01]  /*e2f0*/  LOP3.LUT R6, R136, 0xffffffe0, RZ, 0xc0, !PT ;  /* 0xffffffe088067812 */ /* 0x000fe200078ec0ff */
[----:B------:R1:W1:Y:S04]  /*e300*/  LDS.128 R36, [R203+0x1800] ;  /* 0x00180000cb247984 */ /* 0x0002680000000c00 */
[----:B------:R1:W1:Y:S01]  /*e310*/  LDS.128 R32, [R203+0x3800] ;  /* 0x00380000cb207984 */ /* 0x0002620000000c00 */
[----:B------:R-:W-:-:S02]  /*e320*/  IMAD.IADD R9, R137, 0x1, -R6 ;  /* 0x0000000189097824 */ /* 0x000fc400078e0a06 */
[----:B--2---:R-:W-:Y:S01]  /*e330*/  @P3 FMUL.FTZ R5, R7, 0.69314718246459960938 ;  /* 0x3f31721807053820 */ /* 0x004fe20000410000 */
[----:B---3--:R-:W-:Y:S01]  /*e340*/  @!P1 IMAD R2, R29, R13, RZ ;  /* 0x0000000d1d029224 */ /* 0x008fe200078e02ff */
[----:B------:R-:W2:Y:S01]  /*e350*/  @P0 MUFU.LG2 R6, R118 ;  /* 0x0000007600060308 */ /* 0x000ea20000000c00 */
[----:B------:R-:W-:Y:S02]  /*e360*/  IMAD.MOV.U32 R13, RZ, RZ, 0x7f800000 ;  /* 0x7f800000ff0d7424 */ /* 0x000fe400078e00ff */
[----:B------:R-:W-:Y:S02]  /*e370*/  @!P1 IMAD.MOV.U32 R8, RZ, RZ, 0x1 ;  /* 0x00000001ff089424 */ /* 0x000fe400078e00ff */
[----:B-----5:R-:W-:Y:S01]  /*e380*/  IMAD R4, R15, R2, RZ ;  /* 0x000000020f047224 */ /* 0x020fe200078e02ff */
[----:B------:R-:W-:Y:S01]  /*e390*/  LEA.HI.SX32 R2, R16, 0x20, 0x1d ;  /* 0x0000002010027811 */ /* 0x000fe200078feaff */
[----:B------:R-:W-:-:S03]  /*e3a0*/  IMAD.MOV.U32 R15, RZ, RZ, 0x7f800000 ;  /* 0x7f800000ff0f7424 */ /* 0x000fc600078e00ff */
[----:B------:R-:W-:Y:S01]  /*e3b0*/  ISETP.GE.AND P1, PT, R2, UR7, PT ;  /* 0x0000000702007c0c */ /* 0x000fe2000bf26270 */
[----:B----4-:R-:W-:Y:S01]  /*e3c0*/  @P3 FFMA.FTZ R15, R116, R10, R5 ;  /* 0x0000000a740f3223 */ /* 0x010fe20000010005 */
[----:B------:R-:W-:Y:S01]  /*e3d0*/  SEL R2, R4, RZ, !P5 ;  /* 0x000000ff04027207 */ /* 0x000fe20006800000 */
[----:B-1----:R-:W-:Y:S01]  /*e3e0*/  IMAD R4, R8, UR4, RZ ;  /* 0x0000000408047c24 */ /* 0x002fe2000f8e02ff */
[----:B------:R-:W-:Y:S01]  /*e3f0*/  LOP3.LUT P5, RZ, R9, 0x3, RZ, 0xc0, !PT ;  /* 0x0000000309ff7812 */ /* 0x000fe200078ac0ff */
[----:B--2---:R-:W-:Y:S02]  /*e400*/  @P0 FMUL.FTZ R5, R6, 0.69314718246459960938 ;  /* 0x3f31721806050820 */ /* 0x004fe40000410000 */
[----:B------:R-:W-:Y:S02]  /*e410*/  IMAD R2, R18, R0, R2 ;  /* 0x0000000012027224 */ /* 0x000fe400078e0202 */
[----:B------:R-:W-:Y:S02]  /*e420*/  IMAD.SHL.U32 R0, R4, 0x40, RZ ;  /* 0x0000004004007824 */ /* 0x000fe400078e00ff */
[----:B------:R-:W-:-:S03]  /*e430*/  @P0 FFMA.FTZ R13, R3, R14, R5 ;  /* 0x0000000e030d0223 */ /* 0x000fc60000010005 */
[----:B------:R-:W-:Y:S02]  /*e440*/  IADD3 R12, P6, P3, R0, R20, R2 ;  /* 0x00000014000c7210 */ /* 0x000fe40007bde002 */
[----:B------:R-:W-:Y:S02]  /*e450*/  SHF.R.S32.HI R4, RZ, 0x1f, R0 ;  /* 0x0000001fff047819 */ /* 0x000fe40000011400 */
[----:B------:R-:W-:-:S04]  /*e460*/  SHF.R.S32.HI R2, RZ, 0x1f, R2 ;  /* 0x0000001fff027819 */ /* 0x000fc80000011402 */
[----:B------:R-:W-:Y:S01]  /*e470*/  IADD3.X R9, R4, R21, R2, P6, P3 ;  /* 0x0000001504097210 */ /* 0x000fe200037e6402 */
[----:B------:R-:W-:Y:S06]  /*e480*/  @P5 BRA `(.L_x_898) ;  /* 0x0000000000805947 */ /* 0x000fec0003800000 */
[----:B------:R-:W1:Y:S01]  /*e490*/  S2R R4, SR_TID.X ;  /* 0x0000000000047919 */ /* 0x000e620000002100 */
[----:B------:R-:W-:Y:S01]  /*e4a0*/  UIMAD UR5, UR4, -0x40, UR14 ;  /* 0xffffffc0040578a4 */ /* 0x000fe2000f8e020e */
[----:B-1----:R-:W-:-:S04]  /*e4b0*/  SHF.R.S32.HI R2, RZ, 0x1f, R4 ;  /* 0x0000001fff027819 */ /* 0x002fc80000011404 */
[----:B------:R-:W-:-:S04]  /*e4c0*/  LEA.HI R2, R2, R4, RZ, 0x5 ;  /* 0x0000000402027211 */ /* 0x000fc800078f28ff */
[----:B------:R-:W-:Y:S02]  /*e4d0*/  LOP3.LUT R0, R2, 0xffffffe0, RZ, 0xc0, !PT ;  /* 0xffffffe002007812 */ /* 0x000fe400078ec0ff */
[--C-:B------:R-:W-:Y:S02]  /*e4e0*/  SHF.R.S32.HI R3, RZ, 0x5, R2.reuse ;  /* 0x00000005ff037819 */ /* 0x100fe40000011402 */
[----:B------:R-:W-:Y:S01]  /*e4f0*/  SHF.R.S32.HI R2, RZ, 0x1f, R2 ;  /* 0x0000001fff027819 */ /* 0x000fe20000011402 */
[----:B------:R-:W-:-:S03]  /*e500*/  IMAD.IADD R0, R4, 0x1, -R0 ;  /* 0x0000000104007824 */ /* 0x000fc600078e0a00 */
[----:B------:R-:W-:Y:S02]  /*e510*/  LEA.HI R2, R2, R3, RZ, 0x2 ;  /* 0x0000000302027211 */ /* 0x000fe400078f10ff */
[----:B------:R-:W-:Y:S02]  /*e520*/  SHF.R.S32.HI R4, RZ, 0x1f, R0 ;  /* 0x0000001fff047819 */ /* 0x000fe40000011400 */
[----:B------:R-:W-:Y:S02]  /*e530*/  LOP3.LUT R2, R2, 0xffffffc, RZ, 0xc0, !PT ;  /* 0x0ffffffc02027812 */ /* 0x000fe400078ec0ff */
[----:B------:R-:W-:-:S03]  /*e540*/  LEA.HI R0, R4, R0, RZ, 0x2 ;  /* 0x0000000004007211 */ /* 0x000fc600078f10ff */
[----:B------:R-:W-:Y:S01]  /*e550*/  IMAD.IADD R2, R3, 0x1, -R2 ;  /* 0x0000000103027824 */ /* 0x000fe200078e0a02 */
[----:B------:R-:W-:-:S05]  /*e560*/  SHF.R.S32.HI R0, RZ, 0x2, R0 ;  /* 0x00000002ff007819 */ /* 0x000fca0000011400 */
[----:B------:R-:W-:-:S04]  /*e570*/  IMAD R0, R2, 0x10, R0 ;  /* 0x0000001002007824 */ /* 0x000fc800078e0200 */
[C---:B------:R-:W-:Y:S01]  /*e580*/  VIADD R2, R0.reuse, 0x8 ;  /* 0x0000000800027836 */ /* 0x040fe20000000000 */
[----:B------:R-:W-:-:S04]  /*e590*/  ISETP.GE.AND P6, PT, R0, UR5, PT ;  /* 0x0000000500007c0c */ /* 0x000fc8000bfc6270 */
[----:B------:R-:W-:-:S09]  /*e5a0*/  ISETP.GE.AND P5, PT, R2, UR5, PT ;  /* 0x0000000502007c0c */ /* 0x000fd2000bfa6270 */
[----:B------:R-:W1:Y:S01]  /*e5b0*/  @!P6 LDC.64 R6, c[0x0][0x2b0] ;  /* 0x0000ac00ff06eb82 */ /* 0x000e620000000a00 */
[----:B------:R-:W-:-:S03]  /*e5c0*/  @!P6 IMAD R0, R0, R8, RZ ;  /* 0x000000080000e224 */ /* 0x000fc600078e02ff */
[----:B------:R-:W-:Y:S02]  /*e5d0*/  @!P5 IMAD R3, R2, R8, RZ ;  /* 0x000000080203d224 */ /* 0x000fe400078e02ff */
[CC--:B------:R-:W-:Y:S02]  /*e5e0*/  @!P6 IADD3 R2, P0, R0.reuse, R12.reuse, RZ ;  /* 0x0000000c0002e210 */ /* 0x0c0fe40007f1e0ff */
[----:B------:R-:W2:Y:S02]  /*e5f0*/  @!P5 LDC.64 R10, c[0x0][0x2b0] ;  /* 0x0000ac00ff0adb82 */ /* 0x000ea40000000a00 */
[----:B------:R-:W-:Y:S02]  /*e600*/  @!P6 LEA.HI.X.SX32 R5, R0, R9, 0x1, P0 ;  /* 0x000000090005e211 */ /* 0x000fe400000f0eff */
[----:B------:R-:W-:-:S04]  /*e610*/  @!P5 IADD3 R0, P0, R3, R12, RZ ;  /* 0x0000000c0300d210 */ /* 0x000fc80007f1e0ff */
[----:B------:R-:W-:Y:S02]  /*e620*/  @!P5 LEA.HI.X.SX32 R3, R3, R9, 0x1, P0 ;  /* 0x000000090303d211 */ /* 0x000fe400000f0eff */
[----:B-1----:R-:W-:-:S04]  /*e630*/  @!P6 LEA R4, P3, R2, R6, 0x2 ;  /* 0x000000060204e211 */ /* 0x002fc800078610ff */
[----:B------:R-:W-:Y:S02]  /*e640*/  @!P6 LEA.HI.X R5, R2, R7, R5, 0x2, P3 ;  /* 0x000000070205e211 */ /* 0x000fe400018f1405 */
[----:B--2---:R-:W-:-:S03]  /*e650*/  @!P5 LEA R2, P0, R0, R10, 0x2 ;  /* 0x0000000a0002d211 */ /* 0x004fc600078010ff */
[----:B------:R1:W-:Y:S01]  /*e660*/  @!P6 STG.E desc[UR20][R4.64], R15 ;  /* 0x0000000f0400e986 */ /* 0x0003e2000c101914 */
[----:B------:R-:W-:-:S05]  /*e670*/  @!P5 LEA.HI.X R3, R0, R11, R3, 0x2, P0 ;  /* 0x0000000b0003d211 */ /* 0x000fca00000f1403 */
[----:B------:R1:W-:Y:S04]  /*e680*/  @!P5 STG.E desc[UR20][R2.64], R13 ;  /* 0x0000000d0200d986 */ /* 0x0003e8000c101914 */
.L_x_898:
[----:B------:R-:W-:Y:S05]  /*e690*/  BSYNC B0 ;  /* 0x0000000000007941 */ /* 0x000fea0003800000 */
.L_x_897:
[----:B------:R2:W5:Y:S04]  /*e6a0*/  LDL R26, [R1+0x24] ;  /* 0x00002400011a7983 */ /* 0x0005680000100800 */
[----:B------:R2:W5:Y:S01]  /*e6b0*/  LDL R25, [R1+0x30] ;  /* 0x0000300001197983 */ /* 0x0005620000100800 */
[----:B------:R-:W-:Y:S01]  /*e6c0*/  SHF.R.S32.HI R6, RZ, 0x1f, R18 ;  /* 0x0000001fff067819 */ /* 0x000fe20000011412 */
[----:B------:R-:W-:Y:S01]  /*e6d0*/  ULDC.64 UR4, c[0x0][0x2a0] ;  /* 0x0000a80000047ab9 */ /* 0x000fe20000000a00 */
[----:B------:R-:W-:Y:S01]  /*e6e0*/  SHF.R.S32.HI R0, RZ, 0x1f, R24 ;  /* 0x0000001fff007819 */ /* 0x000fe20000011418 */
[----:B------:R2:W3:Y:S01]  /*e6f0*/  LDS.128 R20, [R203] ;  /* 0x00000000cb147984 */ /* 0x0004e20000000c00 */
[----:B-1----:R-:W-:Y:S01]  /*e700*/  IADD3 R4, P0, R24, UR8, RZ ;  /* 0x0000000818047c10 */ /* 0x002fe2000ff1e0ff */
[----:B------:R-:W-:Y:S01]  /*e710*/  BSSY B0, `(.L_x_899) ;  /* 0x000001f000007945 */ /* 0x000fe20003800000 */
[----:B------:R-:W-:Y:S01]  /*e720*/  LEA.HI.SX32 R3, R16, 0x30, 0x1d ;  /* 0x0000003010037811 */ /* 0x000fe200078feaff */
[----:B------:R2:W1:Y:S01]  /*e730*/  LDS.128 R12, [R203+0x4000] ;  /* 0x00400000cb0c7984 */ /* 0x0004620000000c00 */
[----:B------:R-:W-:Y:S01]  /*e740*/  IADD3.X R5, R0, UR6, RZ, P0, !PT ;  /* 0x0000000600057c10 */ /* 0x000fe200087fe4ff */
[----:B------:R-:W-:Y:S01]  /*e750*/  IMAD R0, R6, UR4, RZ ;  /* 0x0000000406007c24 */ /* 0x000fe2000f8e02ff */
[----:B------:R-:W-:Y:S01]  /*e760*/  SHF.R.S32.HI R2, RZ, 0x3, R17 ;  /* 0x00000003ff027819 */ /* 0x000fe20000011411 */
[----:B------:R-:W-:Y:S01]  /*e770*/  IMAD.U32 R6, RZ, RZ, UR13 ;  /* 0x0000000dff067e24 */ /* 0x000fe2000f8e00ff */
[----:B------:R-:W-:Y:S01]  /*e780*/  ISETP.GE.AND P0, PT, R3, UR7, PT ;  /* 0x0000000703007c0c */ /* 0x000fe2000bf06270 */
[C---:B------:R-:W-:Y:S01]  /*e790*/  IMAD R0, R18.reuse, UR5, R0 ;  /* 0x0000000512007c24 */ /* 0x040fe2000f8e0200 */
[----:B------:R-:W-:Y:S01]  /*e7a0*/  SHF.R.S32.HI R3, RZ, 0x1f, R2 ;  /* 0x0000001fff037819 */ /* 0x000fe20000011402 */
[----:B------:R-:W-:-:S02]  /*e7b0*/  IMAD.WIDE.U32 R10, R18, UR4, R4 ;  /* 0x00000004120a7c25 */ /* 0x000fc4000f8e0004 */
[----:B------:R2:W4:Y:S02]  /*e7c0*/  LDS.128 R16, [R203+0x2000] ;  /* 0x00200000cb107984 */ /* 0x0005240000000c00 */
        /* <DEDUP_REMOVED lines=9> */
[----:B-----5:R-:W-:Y:S02]  /*e860*/  ISETP.GE.AND P5, PT, R26, UR6, PT ;  /* 0x000000061a007c0c */ /* 0x020fe4000bfa6270 */
        /* <DEDUP_REMOVED lines=9> */
.L_x_900:
[----:B------:R-:W-:Y:S05]  /*e900*/  BSYNC B0 ;  /* 0x0000000000007941 */ /* 0x000fea0003800000 */
.L_x_899:
        /* <DEDUP_REMOVED lines=13> */
[----:B-----5:R-:W-:Y:S02]  /*e9e0*/  ISETP.GE.AND P3, PT, R26, UR6, PT ;  /* 0x000000061a007c0c */ /* 0x020fe4000bf66270 */
        /* <DEDUP_REMOVED lines=10> */
.L_x_902:
[----:B------:R-:W-:Y:S05]  /*ea90*/  BSYNC B0 ;  /* 0x0000000000007941 */ /* 0x000fea0003800000 */
.L_x_901:
        /* <DEDUP_REMOVED lines=24> */
.L_x_904:
[----:B------:R-:W-:Y:S05]  /*ec20*/  BSYNC B0 ;  /* 0x0000000000007941 */ /* 0x000fea0003800000 */
.L_x_903:
        /* <DEDUP_REMOVED lines=8> */
[----:B-----5:R-:W-:Y:S01]  /*ecb0*/  ISETP.GE.AND P1, PT, R26, UR6, PT ;  /* 0x000000061a007c0c */ /* 0x020fe2000bf26270 */
[----:B------:R-:W-:Y:S01]  /*ecc0*/  IMAD R6, R2, UR4, RZ ;  /* 0x0000000402067c24 */ /* 0x000fe2000f8e02ff */
[----:B------:R-:W-:Y:S01]  /*ecd0*/  ISETP.GE.AND P0, PT, R25, UR6, PT ;  /* 0x0000000619007c0c */ /* 0x000fe2000bf06270 */
[----:B------:R-:W-:-:S04]  /*ece0*/  IMAD.MOV.U32 R2, RZ, RZ, R10 ;  /* 0x000000ffff027224 */ /* 0x000fc800078e000a */
[----:B------:R-:W-:-:S04]  /*ecf0*/  IMAD.WIDE.U32 R4, R0, UR4, R2 ;  /* 0x0000000400047c25 */ /* 0x000fc8000f8e0002 */
        /* <DEDUP_REMOVED lines=10> */
.L_x_861:
[----:B------:R-:W-:Y:S01]  /*eda0*/  UISETP.NE.AND UP2, UPT, UR12, -0x1, UPT ;  /* 0xffffffff0c00788c */ /* 0x000fe2000bf45270 */
[----:B------:R-:W-:Y:S01]  /*edb0*/  LEA.HI R10, R20, R99, RZ, 0x3 ;  /* 0x00000063140a7211 */ /* 0x000fe200078f18ff */
[----:B------:R-:W-:Y:S01]  /*edc0*/  ULDC.U8 UR5, c[0x0][0x3d8] ;  /* 0x0000f60000057ab9 */ /* 0x000fe20000000000 */
[----:B------:R-:W-:Y:S01]  /*edd0*/  ULDC.U8 UR10, c[0x0][0x3d9] ;  /* 0x0000f640000a7ab9 */ /* 0x000fe20000000000 */
[----:B------:R-:W-:Y:S01]  /*ede0*/  UISETP.NE.AND UP3, UPT, UR5, URZ, UPT ;  /* 0x0000003f0500728c */ /* 0x000fe2000bf65270 */
[----:B------:R-:W-:Y:S01]  /*edf0*/  LOP3.LUT R0, R10, 0xfffffff8, RZ, 0xc0, !PT ;  /* 0xfffffff80a007812 */ /* 0x000fe200078ec0ff */
[----:B------:R-:W-:Y:S01]  /*ee00*/  UISETP.NE.AND UP1, UPT, UR10, URZ, UPT ;  /* 0x0000003f0a00728c */ /* 0x000fe2000bf25270 */
[----:B------:R-:W-:Y:S01]  /*ee10*/  SHF.R.S32.HI R10, RZ, 0x3, R10 ;  /* 0x00000003ff0a7819 */ /* 0x000fe2000001140a */
[----:B------:R-:W-:-:S03]  /*ee20*/  UISETP.EQ.AND UP3, UPT, UR10, URZ, UP3 ;  /* 0x0000003f0a00728c */ /* 0x000fc60009f62270 */
[----:B------:R-:W-:Y:S01]  /*ee30*/  @!UP2 USHF.R.S32.HI UR16, URZ, 0x1f, UR24 ;  /* 0x0000001f3f10a899 */ /* 0x000fe20008011418 */
[----:B------:R-:W-:Y:S01]  /*ee40*/  PLOP3.LUT P0, PT, PT, PT, UP1, 0x80, 0x0 ;  /* 0x000000000000781c */ /* 0x000fe20003f0f018 */
[----:B------:R-:W-:Y:S01]  /*ee50*/  @UP2 ULDC.64 UR8, c[0x0][0x298] ;  /* 0x0000a60000082ab9 */ /* 0x000fe20000000a00 */
[----:B------:R-:W-:Y:S01]  /*ee60*/  @!UP2 ULDC.64 UR6, c[0x0][0x290] ;  /* 0x0000a4000006aab9 */ /* 0x000fe20000000a00 */
[----:B------:R-:W-:Y:S01]  /*ee70*/  @UP2 UIMAD.WIDE.U32 UR10, UR12, UR8, URZ ;  /* 0x000000080c0a22a5 */ /* 0x000fe2000f8e003f */
[----:B------:R-:W-:Y:S01]  /*ee80*/  SHF.R.S32.HI R11, RZ, 0x1f, R10 ;  /* 0x0000001fff0b7819 */ /* 0x000fe2000001140a */
[----:B------:R-:W-:Y:S02]  /*ee90*/  UISETP.NE.OR UP0, UPT, UR12, -0x1, !UP3 ;  /* 0xffffffff0c00788c */ /* 0x000fe4000df05670 */
[----:B------:R-:W-:Y:S02]  /*eea0*/  @!UP2 UIMAD UR8, UR16, UR6, URZ ;  /* 0x000000061008a2a4 */ /* 0x000fe4000f8e023f */
[----:B------:R-:W-:-:S02]  /*eeb0*/  @!UP2 UIMAD.WIDE.U32 UR18, UR24, UR6, URZ ;  /* 0x000000061812a2a5 */ /* 0x000fc4000f8e003f */
[----:B------:R-:W-:Y:S02]  /*eec0*/  @!UP2 UIMAD UR8, UR24, UR7, UR8 ;  /* 0x000000071808a2a4 */ /* 0x000fe4000f8e0208 */
[----:B------:R-:W-:Y:S01]  /*eed0*/  @UP2 UIMAD UR9, UR12, UR9, UR11 ;  /* 0x000000090c0922a4 */ /* 0x000fe2000f8e020b */
[----:B------:R-:W-:Y:S01]  /*eee0*/  @UP1 ULDC.64 UR6, c[0x0][0x2c0] ;  /* 0x0000b00000061ab9 */ /* 0x000fe20000000a00 */
[----:B------:R-:W-:Y:S01]  /*eef0*/  @!UP3 UMOV UR22, URZ ;  /* 0x0000003f0016bc82 */ /* 0x000fe20008000000 */
[----:B------:R-:W-:Y:S01]  /*ef00*/  @UP1 UIMAD UR16, UR7, UR6, URZ ;  /* 0x00000006071012a4 */ /* 0x000fe2000f8e023f */
[----:B------:R-:W-:Y:S02]  /*ef10*/  @!UP3 UMOV UR23, URZ ;  /* 0x0000003f0017bc82 */ /* 0x000fe40008000000 */
[----:B------:R-:W-:Y:S01]  /*ef20*/  @UP3 ULDC UR6, c[0x0][0x2c4] ;  /* 0x0000b10000063ab9 */ /* 0x000fe20000000800 */
[----:B------:R-:W-:Y:S01]  /*ef30*/  @UP1 ULDC UR17, c[0x0][0x2c0] ;  /* 0x0000b00000111ab9 */ /* 0x000fe20000000800 */
[----:B------:R-:W-:Y:S01]  /*ef40*/  @!UP0 UIMAD UR12, UR24, UR6, URZ ;  /* 0x00000006180c82a4 */ /* 0x000fe2000f8e023f */
[----:B------:R-:W-:Y:S01]  /*ef50*/  @UP1 UMOV UR11, 0x1 ;  /* 0x00000001000b1882 */ /* 0x000fe20000000000 */
[----:B------:R-:W-:-:S02]  /*ef60*/  @!UP2 UIADD3 UR9, UR19, UR8, URZ ;  /* 0x000000081309a290 */ /* 0x000fc4000fffe03f */
[----:B------:R-:W-:Y:S01]  /*ef70*/  @UP3 USHF.R.S32.HI UR6, URZ, 0x1f, UR12 ;  /* 0x0000001f3f063899 */ /* 0x000fe2000801140c */
[----:B------:R-:W-:Y:S02]  /*ef80*/  @!UP2 UMOV UR10, UR18 ;  /* 0x00000012000aac82 */ /* 0x000fe40008000000 */
[----:B------:R-:W-:-:S04]  /*ef90*/  @UP3 UMOV UR22, UR12 ;  /* 0x0000000c00163c82 */ /* 0x000fc80008000000 */
[----:B------:R-:W-:Y:S01]  /*efa0*/  @UP3 UMOV UR23, UR6 ;  /* 0x0000000600173c82 */ /* 0x000fe20008000000 */
[----:B------:R-:W-:Y:S05]  /*efb0*/  @P0 BRA `(.L_x_905) ;  /* 0x0000000000180947 */ /* 0x000fea0003800000 */
[----:B------:R-:W-:Y:S01]  /*efc0*/  UISETP.NE.AND UP0, UPT, UR5, URZ, UPT ;  /* 0x0000003f0500728c */ /* 0x000fe2000bf05270 */
[----:B------:R-:W-:Y:S01]  /*efd0*/  ULDC UR16, c[0x0][0x2c4] ;  /* 0x0000b10000107ab9 */ /* 0x000fe20000000800 */
[----:B------:R-:W-:Y:S01]  /*efe0*/  ULDC UR11, c[0x0][0x270] ;  /* 0x00009c00000b7ab9 */ /* 0x000fe20000000800 */
[----:B------:R-:W-:-:S08]  /*eff0*/  UMOV UR17, 0x1 ;  /* 0x0000000100117882 */ /* 0x000fd00000000000 */
[----:B------:R-:W-:Y:S02]  /*f000*/  @UP0 ULDC UR16, c[0x0][0x2e4] ;  /* 0x0000b90000100ab9 */ /* 0x000fe40000000800 */
[----:B------:R-:W-:-:S12]  /*f010*/  UIMAD UR11, UR16, UR11, URZ ;  /* 0x0000000b100b72a4 */ /* 0x000fd8000f8e023f */
.L_x_905:
[----:B------:R-:W-:Y:S01]  /*f020*/  IMAD.IADD R0, R99, 0x1, -R0 ;  /* 0x0000000163007824 */ /* 0x000fe200078e0a00 */
[----:B------:R-:W-:Y:S01]  /*f030*/  UIMAD UR8, UR4, UR17, URZ ;  /* 0x00000011040872a4 */ /* 0x000fe2000f8e023f */
[----:B------:R-:W-:Y:S01]  /*f040*/  VIADD R14, R10, 0x10 ;  /* 0x000000100a0e7836 */ /* 0x000fe20000000000 */
[----:B------:R-:W-:Y:S01]  /*f050*/  UIADD3 UR4, -UR4, UR14, URZ ;  /* 0x0000000e04047290 */ /* 0x000fe2000fffe13f */
[----:B------:R-:W-:Y:S01]  /*f060*/  IMAD.U32 R6, RZ, RZ, UR13 ;  /* 0x0000000dff067e24 */ /* 0x000fe2000f8e00ff */
[C---:B------:R-:W-:Y:S01]  /*f070*/  ISETP.NE.AND P3, PT, R0.reuse, RZ, PT ;  /* 0x000000ff0000720c */ /* 0x040fe20003f65270 */
[----:B------:R-:W-:Y:S01]  /*f080*/  IMAD.SHL.U32 R0, R0, 0x8, RZ ;  /* 0x0000000800007824 */ /* 0x000fe200078e00ff */
[----:B------:R-:W-:Y:S01]  /*f090*/  UIMAD UR11, UR24, UR11, URZ ;  /* 0x0000000b180b72a4 */ /* 0x000fe2000f8e023f */
[----:B------:R-:W-:Y:S01]  /*f0a0*/  IADD3 R15, R10, 0x20, RZ ;  /* 0x000000200a0f7810 */ /* 0x000fe20007ffe0ff */
[----:B------:R-:W-:Y:S01]  /*f0b0*/  USHF.R.S32.HI UR5, URZ, 0x1f, UR15 ;  /* 0x0000001f3f057899 */ /* 0x000fe2000801140f */
[----:B------:R-:W-:Y:S01]  /*f0c0*/  BSSY B0, `(.L_x_906) ;  /* 0x0000027000007945 */ /* 0x000fe20003800000 */
[C---:B------:R-:W-:Y:S01]  /*f0d0*/  IADD3 R2, P0, R0.reuse, UR10, RZ ;  /* 0x0000000a00027c10 */ /* 0x040fe2000ff1e0ff */
[----:B------:R-:W-:Y:S01]  /*f0e0*/  ULDC.64 UR6, c[0x0][0x2a0] ;  /* 0x0000a80000067ab9 */ /* 0x000fe20000000a00 */
[----:B------:R-:W-:Y:S01]  /*f0f0*/  USEL UR11, UR11, URZ, !UP3 ;  /* 0x0000003f0b0b7287 */ /* 0x000fe2000d800000 */
[----:B------:R-:W-:Y:S01]  /*f100*/  MOV R12, UR6 ;  /* 0x00000006000c7c02 */ /* 0x000fe20008000f00 */
[----:B------:R-:W-:Y:S01]  /*f110*/  UIMAD UR5, UR5, UR6, URZ ;  /* 0x00000006050572a4 */ /* 0x000fe2000f8e023f */
[----:B------:R-:W-:Y:S01]  /*f120*/  LEA.HI.X.SX32 R3, R0, UR9, 0x1, P0 ;  /* 0x0000000900037c11 */ /* 0x000fe200080f0eff */
[----:B------:R-:W-:Y:S01]  /*f130*/  UIMAD UR11, UR15, UR16, UR11 ;  /* 0x000000100f0b72a4 */ /* 0x000fe2000f8e020b */
[----:B------:R-:W-:Y:S01]  /*f140*/  ISETP.GE.AND P0, PT, R10, UR4, PT ;  /* 0x000000040a007c0c */ /* 0x000fe2000bf06270 */
[----:B------:R-:W-:Y:S01]  /*f150*/  UIMAD UR5, UR15, UR7, UR5 ;  /* 0x000000070f0572a4 */ /* 0x000fe2000f8e0205 */
[----:B------:R-:W-:Y:S01]  /*f160*/  IMAD.WIDE R6, R6, 0x40, R10 ;  /* 0x0000004006067825 */ /* 0x000fe200078e020a */
[----:B------:R-:W-:Y:S01]  /*f170*/  USHF.R.S32.HI UR6, URZ, 0x1f, UR8 ;  /* 0x0000001f3f067899 */ /* 0x000fe20008011408 */
[----:B------:R-:W-:Y:S01]  /*f180*/  ISETP.GE.AND P2, PT, R14, UR4, PT ;  /* 0x000000040e007c0c */ /* 0x000fe2000bf46270 */
[----:B------:R-:W-:Y:S01]  /*f190*/  USHF.R.S32.HI UR7, URZ, 0x1f, UR11 ;  /* 0x0000001f3f077899 */ /* 0x000fe2000801140b */
[----:B------:R-:W-:Y:S01]  /*f1a0*/  IMAD.WIDE.U32 R12, R12, UR15, R2 ;  /* 0x0000000f0c0c7c25 */ /* 0x000fe2000f8e0002 */
[----:B------:R-:W-:Y:S01]  /*f1b0*/  UIADD3 UR8, UP1, UP0, UR8, UR22, UR11 ;  /* 0x0000001608087290 */ /* 0x000fe2000f83e00b */
[----:B------:R-:W-:-:S02]  /*f1c0*/  ISETP.GE.AND P1, PT, R15, UR4, PT ;  /* 0x000000040f007c0c */ /* 0x000fc4000bf26270 */
[----:B------:R-:W-:Y:S01]  /*f1d0*/  VIADD R16, R10, 0x30 ;  /* 0x000000300a107836 */ /* 0x000fe20000000000 */
[----:B------:R-:W-:Y:S01]  /*f1e0*/  UIADD3.X UR22, UR6, UR23, UR7, UP1, UP0 ;  /* 0x0000001706167290 */ /* 0x000fe20008fe0407 */
[----:B------:R-:W-:Y:S01]  /*f1f0*/  IADD3 R9, R13, UR5, RZ ;  /* 0x000000050d097c10 */ /* 0x000fe2000fffe0ff */
[C---:B------:R-:W-:Y:S01]  /*f200*/  VIADD R17, R0.reuse, 0x80 ;  /* 0x0000008000117836 */ /* 0x040fe20000000000 */
[----:B------:R-:W-:Y:S01]  /*f210*/  IADD3 R18, R0, 0x40, RZ ;  /* 0x0000004000127810 */ /* 0x000fe20007ffe0ff */
[----:B------:R-:W-:Y:S08]  /*f220*/  @P0 BRA `(.L_x_907) ;  /* 0x0000000000400947 */ /* 0x000ff00003800000 */
        /* <DEDUP_REMOVED lines=16> */
.L_x_907:
[----:B------:R-:W-:Y:S05]  /*f330*/  BSYNC B0 ;  /* 0x0000000000007941 */ /* 0x000fea0003800000 */
.L_x_906:
[----:B------:R-:W-:Y:S01]  /*f340*/  BSSY B0, `(.L_x_908) ;  /* 0x0000016000007945 */ /* 0x000fe20003800000 */
[----:B------:R-:W-:-:S03]  /*f350*/  ISETP.GE.AND P0, PT, R16, UR4, PT ;  /* 0x0000000410007c0c */ /* 0x000fc6000bf06270 */
[----:B------:R-:W-:Y:S10]  /*f360*/  @P2 BRA `(.L_x_909) ;  /* 0x00000000004c2947 */ /* 0x000ff40003800000 */
[----:B-1----:R-:W-:Y:S01]  /*f370*/  IADD3 R2, P2, R6, 0x10, RZ ;  /* 0x0000001006027810 */ /* 0x002fe20007f5e0ff */
        /* <DEDUP_REMOVED lines=18> */
.L_x_909:
[----:B------:R-:W-:Y:S05]  /*f4a0*/  BSYNC B0 ;  /* 0x0000000000007941 */ /* 0x000fea0003800000 */
.L_x_908:
[----:B------:R-:W-:Y:S01]  /*f4b0*/  BSSY B0, `(.L_x_910) ;  /* 0x0000016000007945 */ /* 0x000fe20003800000 */
[----:B------:R-:W-:-:S03]  /*f4c0*/  ISETP.GE.OR P6, PT, R10, UR4, P3 ;  /* 0x000000040a007c0c */ /* 0x000fc60009fc6670 */
[----:B------:R-:W-:Y:S10]  /*f4d0*/  @P1 BRA `(.L_x_911) ;  /* 0x00000000004c1947 */ /* 0x000ff40003800000 */
[----:B-12---:R-:W-:Y:S01]  /*f4e0*/  IADD3 R2, P1, R6, 0x20, RZ ;  /* 0x0000002006027810 */ /* 0x006fe20007f3e0ff */
        /* <DEDUP_REMOVED lines=18> */
.L_x_911:
[----:B------:R-:W-:Y:S05]  /*f610*/  BSYNC B0 ;  /* 0x0000000000007941 */ /* 0x000fea0003800000 */
.L_x_910:
[----:B------:R-:W-:Y:S01]  /*f620*/  BSSY B0, `(.L_x_912) ;  /* 0x0000018000007945 */ /* 0x000fe20003800000 */
[----:B------:R-:W-:Y:S02]  /*f630*/  ISETP.GE.OR P5, PT, R14, UR4, P3 ;  /* 0x000000040e007c0c */ /* 0x000fe40009fa6670 */
[----:B------:R-:W-:Y:S02]  /*f640*/  ISETP.GE.OR P4, PT, R15, UR4, P3 ;  /* 0x000000040f007c0c */ /* 0x000fe40009f86670 */
[----:B------:R-:W-:Y:S01]  /*f650*/  ISETP.GE.OR P3, PT, R16, UR4, P3 ;  /* 0x0000000410007c0c */ /* 0x000fe20009f66670 */
[----:B------:R-:W-:-:S12]  /*f660*/  @P0 BRA `(.L_x_913) ;  /* 0x00000000004c0947 */ /* 0x000fd80003800000 */
[----:B------:R-:W-:Y:S01]  /*f670*/  IADD3 R8, P0, R6, 0x30, RZ ;  /* 0x0000003006087810 */ /* 0x000fe20007f1e0ff */
[----:B------:R-:W-:Y:S01]  /*f680*/  ULDC.64 UR6, c[0x0][0x298] ;  /* 0x0000a60000067ab9 */ /* 0x000fe20000000a00 */
[----:B-123--:R-:W-:Y:S01]  /*f690*/  MOV R3, R9 ;  /* 0x0000000900037202 */ /* 0x00efe20000000f00 */
[----:B------:R-:W-:Y:S01]  /*f6a0*/  IMAD.MOV.U32 R2, RZ, RZ, R12 ;  /* 0x000000ffff027224 */ /* 0x000fe200078e000c */
[----:B------:R-:W-:Y:S01]  /*f6b0*/  ULDC UR5, c[0x0][0x2d0] ;  /* 0x0000b40000057ab9 */ /* 0x000fe20000000800 */
        /* <DEDUP_REMOVED lines=14> */
.L_x_913:
[----:B------:R-:W-:Y:S05]  /*f7a0*/  BSYNC B0 ;  /* 0x0000000000007941 */ /* 0x000fea0003800000 */
.L_x_912:
[----:B------:R-:W-:Y:S04]  /*f7b0*/  BSSY B0, `(.L_x_914) ;  /* 0x000000a000007945 */ /* 0x000fe80003800000 */
[----:B------:R-:W-:Y:S05]  /*f7c0*/  @P6 BRA `(.L_x_915) ;  /* 0x0000000000206947 */ /* 0x000fea0003800000 */
[----:B------:R-:W-:Y:S01]  /*f7d0*/  IMAD R0, R10, UR17, RZ ;  /* 0x000000110a007c24 */ /* 0x000fe2000f8e02ff */
[----:B------:R-:W-:-:S04]  /*f7e0*/  ULDC.64 UR6, c[0x0][0x2b0] ;  /* 0x0000ac0000067ab9 */ /* 0x000fc80000000a00 */
[----:B-1234-:R-:W-:-:S04]  /*f7f0*/  IADD3 R3, P0, R0, UR8, RZ ;  /* 0x0000000800037c10 */ /* 0x01efc8000ff1e0ff */
[----:B------:R-:W-:Y:S02]  /*f800*/  LEA.HI.X.SX32 R0, R0, UR22, 0x1, P0 ;  /* 0x0000001600007c11 */ /* 0x000fe400080f0eff */
[----:B------:R-:W-:-:S04]  /*f810*/  LEA R2, P0, R3, UR6, 0x2 ;  /* 0x0000000603027c11 */ /* 0x000fc8000f8010ff */
[----:B------:R-:W-:Y:S01]  /*f820*/  LEA.HI.X R3, R3, UR7, R0, 0x2, P0 ;  /* 0x0000000703037c11 */ /* 0x000fe200080f1400 */
[----:B------:R-:W-:-:S05]  /*f830*/  IMAD.MOV.U32 R0, RZ, RZ, 0x7f800000 ;  /* 0x7f800000ff007424 */ /* 0x000fca00078e00ff */
[----:B------:R1:W-:Y:S03]  /*f840*/  STG.E desc[UR20][R2.64], R0 ;  /* 0x0000000002007986 */ /* 0x0003e6000c101914 */
.L_x_915:
[----:B------:R-:W-:Y:S05]  /*f850*/  BSYNC B0 ;  /* 0x0000000000007941 */ /* 0x000fea0003800000 */
.L_x_914:
[----:B------:R-:W-:Y:S04]  /*f860*/  BSSY B0, `(.L_x_916) ;  /* 0x000000a000007945 */ /* 0x000fe80003800000 */
[----:B------:R-:W-:Y:S05]  /*f870*/  @P5 BRA `(.L_x_917) ;  /* 0x0000000000205947 */ /* 0x000fea0003800000 */
[----:B-1----:R-:W-:Y:S01]  /*f880*/  IMAD R0, R14, UR17, RZ ;  /* 0x000000110e007c24 */ /* 0x002fe2000f8e02ff */
[----:B------:R-:W-:-:S04]  /*f890*/  ULDC.64 UR6, c[0x0][0x2b0] ;  /* 0x0000ac0000067ab9 */ /* 0x000fc80000000a00 */
[----:B--234-:R-:W-:-:S04]  /*f8a0*/  IADD3 R3, P0, R0, UR8, RZ ;  /* 0x0000000800037c10 */ /* 0x01cfc8000ff1e0ff */
[----:B------:R-:W-:Y:S02]  /*f8b0*/  LEA.HI.X.SX32 R0, R0, UR22, 0x1, P0 ;  /* 0x0000001600007c11 */ /* 0x000fe400080f0eff */
[----:B------:R-:W-:-:S04]  /*f8c0*/  LEA R2, P0, R3, UR6, 0x2 ;  /* 0x0000000603027c11 */ /* 0x000fc8000f8010ff */
[----:B------:R-:W-:Y:S01]  /*f8d0*/  LEA.HI.X R3, R3, UR7, R0, 0x2, P0 ;  /* 0x0000000703037c11 */ /* 0x000fe200080f1400 */
[----:B------:R-:W-:-:S05]  /*f8e0*/  IMAD.MOV.U32 R0, RZ, RZ, 0x7f800000 ;  /* 0x7f800000ff007424 */ /* 0x000fca00078e00ff */
[----:B------:R1:W-:Y:S03]  /*f8f0*/  STG.E desc[UR20][R2.64], R0 ;  /* 0x0000000002007986 */ /* 0x0003e6000c101914 */
.L_x_917:
[----:B------:R-:W-:Y:S05]  /*f900*/  BSYNC B0 ;  /* 0x0000000000007941 */ /* 0x000fea0003800000 */
.L_x_916:
        /* <DEDUP_REMOVED lines=10> */
.L_x_919:
[----:B------:R-:W-:Y:S05]  /*f9b0*/  BSYNC B0 ;  /* 0x0000000000007941 */ /* 0x000fea0003800000 */
.L_x_918:
[----:B------:R-:W-:Y:S05]  /*f9c0*/  @P3 EXIT ;  /* 0x000000000000394d */ /* 0x000fea0003800000 */
[----:B-1----:R-:W-:Y:S01]  /*f9d0*/  IMAD R0, R16, UR17, RZ ;  /* 0x0000001110007c24 */ /* 0x002fe2000f8e02ff */
[----:B------:R-:W-:-:S04]  /*f9e0*/  ULDC.64 UR4, c[0x0][0x2b0] ;  /* 0x0000ac0000047ab9 */ /* 0x000fc80000000a00 */
[----:B--234-:R-:W-:-:S04]  /*f9f0*/  IADD3 R3, P0, R0, UR8, RZ ;  /* 0x0000000800037c10 */ /* 0x01cfc8000ff1e0ff */
[----:B------:R-:W-:Y:S02]  /*fa00*/  LEA.HI.X.SX32 R0, R0, UR22, 0x1, P0 ;  /* 0x0000001600007c11 */ /* 0x000fe400080f0eff */
[----:B------:R-:W-:-:S04]  /*fa10*/  LEA R2, P0, R3, UR4, 0x2 ;  /* 0x0000000403027c11 */ /* 0x000fc8000f8010ff */
[----:B------:R-:W-:Y:S01]  /*fa20*/  LEA.HI.X R3, R3, UR5, R0, 0x2, P0 ;  /* 0x0000000503037c11 */ /* 0x000fe200080f1400 */
[----:B------:R-:W-:-:S05]  /*fa30*/  IMAD.MOV.U32 R0, RZ, RZ, 0x7f800000 ;  /* 0x7f800000ff007424 */ /* 0x000fca00078e00ff */
[----:B------:R-:W-:Y:S01]  /*fa40*/  STG.E desc[UR20][R2.64], R0 ;  /* 0x0000000002007986 */ /* 0x000fe2000c101914 */
[----:B------:R-:W-:Y:S05]  /*fa50*/  EXIT ;  /* 0x000000000000794d */ /* 0x000fea0003800000 */
.L_x_920:
        /* <DEDUP_REMOVED lines=10> */
.L_x_1525:


//--------------------- .text._ZN5flash16flash_fwd_kernelI23Flash_fwd_kernel_traitsILi192ELi64ELi64ELi4ELb0ELb0EN7cutlass6half_tE19Flash_kernel_traitsILi192ELi64ELi64ELi4ES3_EELb0ELb0ELb0ELb0ELb0ELb0ELb1ELb0EEEvNS_16Flash_fwd_paramsE --------------------------
	.section	.text._ZN5flash16flash_fwd_kernelI23Flash_fwd_kernel_traitsILi192ELi64ELi64ELi4ELb0ELb0EN7cutlass6half_tE19Flash_kernel_traitsILi192ELi64ELi64ELi4ES3_EELb0ELb0ELb0ELb0ELb0ELb0ELb1ELb0EEEvNS_16Flash_fwd_paramsE,"ax",@progbits
	.align	128
        .global         _ZN5flash16flash_fwd_kernelI23Flash_fwd_kernel_traitsILi192ELi64ELi64ELi4ELb0ELb0EN7cutlass6half_tE19Flash_kernel_traitsILi192ELi64ELi64ELi4ES3_EELb0ELb0ELb0ELb0ELb0ELb0ELb1ELb0EEEvNS_16Flash_fwd_paramsE
        .type           _ZN5flash16flash_fwd_kernelI23Flash_fwd_kernel_traitsILi192ELi64ELi64ELi4ELb0ELb0EN7cutlass6half_tE19Flash_kernel_traitsILi192ELi64ELi64ELi4ES3_EELb0ELb0ELb0ELb0ELb0ELb0ELb1ELb0EEEvNS_16Flash_fwd_paramsE,@function
        .size           _ZN5flash16flash_fwd_kernelI23Flash_fwd_kernel_traitsILi192ELi64ELi64ELi4ELb0ELb0EN7cutlass6half_tE19Flash_kernel_traitsILi192ELi64ELi64ELi4ES3_EELb0ELb0ELb0ELb0ELb0ELb0ELb1ELb0EEEvNS_16Flash_fwd_paramsE,(.L_x_1526 - _ZN5flash16flash_fwd_kernelI23Flash_fwd_kernel_traitsILi192ELi64ELi64ELi4ELb0ELb0EN7cutlass6half_tE19Flash_kernel_traitsILi192ELi64ELi64ELi4ES3_EELb0ELb0ELb0ELb0ELb0ELb0ELb1ELb0EEEvNS_16Flash_fwd_paramsE)
        .other          _ZN5flash16flash_fwd_kernelI23Flash_fwd_kernel_traitsILi192ELi64ELi64ELi4ELb0ELb0EN7cutlass6half_tE19Flash_kernel_traitsILi192ELi64ELi64ELi4ES3_EELb0ELb0ELb0ELb0ELb0ELb0ELb1ELb0EEEvNS_16Flash_fwd_paramsE,@"STO_CUDA_ENTRY STV_DEFAULT"
_ZN5flash16flash_fwd_kernelI23Flash_fwd_kernel_traitsILi192ELi64ELi64ELi4ELb0ELb0EN7cutlass6half_tE19Flash_kernel_traitsILi192ELi64ELi64ELi4ES3_EELb0ELb0ELb0ELb0ELb0ELb0ELb1ELb0EEEvNS_16Flash_fwd_paramsE:
.text._ZN5flash16flash_fwd_kernelI23Flash_fwd_kernel_traitsILi192ELi64ELi64ELi4ELb0ELb0EN7cutlass6half_tE19Flash_kernel_traitsILi192ELi64ELi64ELi4ES3_EELb0ELb0ELb0ELb0ELb0ELb0ELb1ELb0EEEvNS_16Flash_fwd_paramsE:
        /* <DEDUP_REMOVED lines=39> */
.L_x_921:
[----:B------:R-:W1:Y:S02]  /*0270*/  LDC R5, c[0x0][0x2c8] ;  /* 0x0000b200ff057b82 */ /* 0x000e640000000800 */
.L_x_922:
        /* <DEDUP_REMOVED lines=24> */
[----:B------:R-:W-:Y:S02]  /*0400*/  SHF.R.S32.HI R19, RZ, 0x1f, R6 ;  /* 0x0000001fff137819 */ /* 0x000fe40000011406 */
[----:B------:R-:W-:Y:S02]  /*0410*/  ISETP.NE.AND P0, PT, R17, -0x1, PT ;  /* 0xffffffff1100780c */ /* 0x000fe40003f05270 */
[CC--:B------:R-:W-:Y:S02]  /*0420*/  LEA.HI R22, R19.reuse, R6.reuse, RZ, 0x3 ;  /* 0x0000000613167211 */ /* 0x0c0fe400078f18ff */
[----:B------:R-:W-:-:S03]  /*0430*/  LEA.HI R20, R19, R6, RZ, 0x6 ;  /* 0x0000000613147211 */ /* 0x000fc600078f30ff */
[----:B------:R-:W2:Y:S01]  /*0440*/  @P3 LDC.64 R10, c[0x0][0x240] ;  /* 0x00009000ff0a3b82 */ /* 0x000ea20000000a00 */
[----:B------:R-:W-:Y:S01]  /*0450*/  @!P3 SHF.R.S32.HI R21, RZ, 0x1f, R4 ;  /* 0x0000001fff15b819 */ /* 0x000fe20000011404 */
[----:B------:R-:W-:-:S06]  /*0460*/  IMAD.SHL.U32 R20, R20, 0x8, RZ ;  /* 0x0000000814147824 */ /* 0x000fcc00078e00ff */
[----:B------:R-:W3:Y:S01]  /*0470*/  @P0 LDC.64 R14, c[0x0][0x248] ;  /* 0x00009200ff0e0b82 */ /* 0x000ee20000000a00 */
[----:B-1----:R-:W-:-:S04]  /*0480*/  IABS R13, R0 ;  /* 0x00000000000d7213 */ /* 0x002fc80000000000 */
[----:B------:R-:W1:Y:S01]  /*0490*/  I2F.RP R5, R13 ;  /* 0x0000000d00057306 */ /* 0x000e620000209400 */
[----:B--2---:R-:W-:-:S04]  /*04a0*/  @P3 IMAD.WIDE.U32 R24, R219, R10, RZ ;  /* 0x0000000adb183225 */ /* 0x004fc800078e00ff */
[----:B------:R-:W-:-:S03]  /*04b0*/  @P3 IMAD R11, R219, R11, R25 ;  /* 0x0000000bdb0b3224 */ /* 0x000fc600078e0219 */
[----:B-1----:R-:W1:Y:S01]  /*04c0*/  MUFU.RCP R3, R5 ;  /* 0x0000000500037308 */ /* 0x002e620000001000 */
[----:B------:R-:W-:Y:S01]  /*04d0*/  @P3 MOV R10, R24 ;  /* 0x00000018000a3202 */ /* 0x000fe20000000f00 */
[----:B-1----:R-:W-:Y:S01]  /*04e0*/  VIADD R3, R3, 0xffffffe ;  /* 0x0ffffffe03037836 */ /* 0x002fe20000000000 */
[----:B------:R-:W-:Y:S02]  /*04f0*/  LOP3.LUT R5, R22, 0xfffffff8, RZ, 0xc0, !PT ;  /* 0xfffffff816057812 */ /* 0x000fe400078ec0ff */
[----:B------:R-:W-:Y:S02]  /*0500*/  SHF.R.S32.HI R22, RZ, 0x3, R22 ;  /* 0x00000003ff167819 */ /* 0x000fe40000011416 */
[----:B------:R-:W-:Y:S01]  /*0510*/  IADD3 R5, -R5, R6, RZ ;  /* 0x0000000605057210 */ /* 0x000fe20007ffe1ff */
[----:B------:R-:W1:Y:S02]  /*0520*/  F2I.FTZ.U32.TRUNC.NTZ R3, R3 ;  /* 0x0000000300037305 */ /* 0x000e64000021f000 */
[----:B------:R-:W-:-:S02]  /*0530*/  IMAD.SHL.U32 R221, R22, 0x40, RZ ;  /* 0x0000004016dd7824 */ /* 0x000fc400078e00ff */
[----:B------:R-:W-:-:S03]  /*0540*/  IMAD.SHL.U32 R134, R5, 0x8, RZ ;  /* 0x0000000805867824 */ /* 0x000fc600078e00ff */
[----:B------:R-:W-:-:S04]  /*0550*/  LOP3.LUT R221, R221, 0x1c0, RZ, 0xc0, !PT ;  /* 0x000001c0dddd7812 */ /* 0x000fc800078ec0ff */
[----:B------:R-:W-:Y:S02]  /*0560*/  LOP3.LUT R18, R221, 0x38, R134, 0xf8, !PT ;  /* 0x00000038dd127812 */ /* 0x000fe400078ef886 */
[----:B------:R-:W-:Y:S01]  /*0570*/  SHF.R.U32.HI R221, RZ, 0x3, R221 ;  /* 0x00000003ffdd7819 */ /* 0x000fe200000116dd */
[----:B-1----:R-:W-:-:S03]  /*0580*/  IMAD.MOV R2, RZ, RZ, -R3 ;  /* 0x000000ffff027224 */ /* 0x002fc600078e0a03 */
[----:B------:R-:W-:Y:S01]  /*0590*/  LOP3.LUT R221, R18, R221, RZ, 0x3c, !PT ;  /* 0x000000dd12dd7212 */ /* 0x000fe200078e3cff */
[----:B------:R-:W-:Y:S01]  /*05a0*/  IMAD R7, R2, R13, RZ ;  /* 0x0000000d02077224 */ /* 0x000fe200078e02ff */
[----:B------:R-:W-:Y:S02]  /*05b0*/  MOV R2, RZ ;  /* 0x000000ff00027202 */ /* 0x000fe40000000f00 */
[----:B------:R-:W-:Y:S01]  /*05c0*/  LOP3.LUT R221, R221, 0xfffffe00, R20, 0xf8, !PT ;  /* 0xfffffe00dddd7812 */ /* 0x000fe200078ef814 */
[C---:B------:R-:W-:Y:S01]  /*05d0*/  @P0 IMAD.IADD R20, R12.reuse, 0x1, R17 ;  /* 0x000000010c140824 */ /* 0x040fe200078e0211 */
[----:B------:R-:W-:Y:S01]  /*05e0*/  @P0 IADD3 R17, R12, R17, RZ ;  /* 0x000000110c110210 */ /* 0x000fe20007ffe0ff */
[----:B------:R-:W-:Y:S02]  /*05f0*/  IMAD.HI.U32 R7, R3, R7, R2 ;  /* 0x0000000703077227 */ /* 0x000fe400078e0002 */
[----:B------:R-:W1:Y:S04]  /*0600*/  @!P3 LDC.64 R2, c[0x0][0x228] ;  /* 0x00008a00ff02bb82 */ /* 0x000e680000000a00 */
[----:B------:R-:W-:-:S04]  /*0610*/  IMAD.HI.U32 R7, R7, R8, RZ ;  /* 0x0000000807077227 */ /* 0x000fc800078e00ff */
[----:B------:R-:W-:-:S04]  /*0620*/  IMAD.MOV R16, RZ, RZ, -R7 ;  /* 0x000000ffff107224 */ /* 0x000fc800078e0a07 */
[C---:B------:R-:W-:Y:S02]  /*0630*/  IMAD R16, R13.reuse, R16, R8 ;  /* 0x000000100d107224 */ /* 0x040fe400078e0208 */
[----:B------:R-:W2:Y:S03]  /*0640*/  @P0 LDC.64 R8, c[0x0][0x250] ;  /* 0x00009400ff080b82 */ /* 0x000ea60000000a00 */
[----:B------:R-:W-:Y:S01]  /*0650*/  ISETP.GT.U32.AND P2, PT, R13, R16, PT ;  /* 0x000000100d00720c */ /* 0x000fe20003f44070 */
[-C--:B-1----:R-:W-:Y:S02]  /*0660*/  @!P3 IMAD R18, R21, R2.reuse, RZ ;  /* 0x000000021512b224 */ /* 0x082fe400078e02ff */
[----:B------:R-:W-:-:S10]  /*0670*/  @!P3 IMAD.WIDE.U32 R28, R4, R2, RZ ;  /* 0x00000002041cb225 */ /* 0x000fd400078e00ff */
[----:B------:R-:W-:Y:S01]  /*0680*/  @!P2 IMAD.IADD R16, R16, 0x1, -R13 ;  /* 0x000000011010a824 */ /* 0x000fe200078e0a0d */
[----:B------:R-:W-:Y:S01]  /*0690*/  @!P3 MOV R10, R28 ;  /* 0x0000001c000ab202 */ /* 0x000fe20000000f00 */
[----:B------:R-:W-:Y:S01]  /*06a0*/  @!P3 IMAD R3, R4, R3, R18 ;  /* 0x000000030403b224 */ /* 0x000fe200078e0212 */
[----:B------:R-:W-:Y:S02]  /*06b0*/  LOP3.LUT R18, R27, R0, RZ, 0x3c, !PT ;  /* 0x000000001b127212 */ /* 0x000fe400078e3cff */
[----:B------:R-:W-:Y:S01]  /*06c0*/  ISETP.GE.U32.AND P4, PT, R16, R13, PT ;  /* 0x0000000d1000720c */ /* 0x000fe20003f86070 */
[----:B---3--:R-:W-:Y:S01]  /*06d0*/  @P0 IMAD R13, R17, R15, RZ ;  /* 0x0000000f110d0224 */ /* 0x008fe200078e02ff */
[----:B------:R-:W-:Y:S01]  /*06e0*/  ISETP.GE.AND P1, PT, R18, RZ, PT ;  /* 0x000000ff1200720c */ /* 0x000fe20003f26270 */
[C---:B--2---:R-:W-:Y:S02]  /*06f0*/  @P0 IMAD R2, R20.reuse, R9, RZ ;  /* 0x0000000914020224 */ /* 0x044fe400078e02ff */
[----:B------:R-:W-:-:S04]  /*0700*/  @P0 IMAD.WIDE.U32 R24, R20, R8, RZ ;  /* 0x0000000814180225 */ /* 0x000fc800078e00ff */
[----:B------:R-:W-:Y:S01]  /*0710*/  @P0 IMAD.WIDE.U32 R20, R17, R14, RZ ;  /* 0x0000000e11140225 */ /* 0x000fe200078e00ff */
[----:B------:R-:W-:-:S03]  /*0720*/  @P0 MOV R18, R24 ;  /* 0x0000001800120202 */ /* 0x000fc60000000f00 */
[----:B------:R-:W-:Y:S01]  /*0730*/  @!P3 IMAD.IADD R11, R29, 0x1, R3 ;  /* 0x000000011d0bb824 */ /* 0x000fe200078e0203 */
[----:B------:R-:W-:Y:S01]  /*0740*/  @P0 MOV R16, R20 ;  /* 0x0000001400100202 */ /* 0x000fe20000000f00 */
[----:B------:R-:W-:Y:S02]  /*0750*/  @P0 IMAD.IADD R17, R25, 0x1, R2 ;  /* 0x0000000119110824 */ /* 0x000fe400078e0202 */
[----:B------:R-:W-:Y:S01]  /*0760*/  @P0 IMAD.IADD R13, R21, 0x1, R13 ;  /* 0x00000001150d0824 */ /* 0x000fe200078e020d */
        /* <DEDUP_REMOVED lines=14> */
.L_x_924:
        /* <DEDUP_REMOVED lines=14> */
.L_x_925:
[----:B------:R-:W-:Y:S01]  /*0930*/  SHF.R.S32.HI R135, RZ, 0x1f, R134 ;  /* 0x0000001fff877819 */ /* 0x000fe20000011486 */
[----:B------:R-:W-:Y:S01]  /*0940*/  @!P2 VIADD R7, R7, 0x1 ;  /* 0x000000010707a836 */ /* 0x000fe20000000000 */
[----:B------:R-:W-:Y:S01]  /*0950*/  SHF.R.S32.HI R23, RZ, 0x1f, R22 ;  /* 0x0000001fff177819 */ /* 0x000fe20000011416 */
[----:B------:R-:W1:Y:S01]  /*0960*/  S2UR UR8, SR_CgaCtaId ;  /* 0x00000000000879c3 */ /* 0x000e620000008800 */
[----:B------:R-:W-:Y:S01]  /*0970*/  ISETP.NE.AND P2, PT, R0, RZ, PT ;  /* 0x000000ff0000720c */ /* 0x000fe20003f45270 */
[----:B------:R-:W-:Y:S01]  /*0980*/  @P4 VIADD R7, R7, 0x1 ;  /* 0x0000000107074836 */ /* 0x000fe20000000000 */
[----:B------:R-:W-:Y:S01]  /*0990*/  IADD3 R24, P0, R134, R10, RZ ;  /* 0x0000000a86187210 */ /* 0x000fe20007f1e0ff */
[----:B------:R-:W-:Y:S01]  /*09a0*/  IMAD.WIDE.U32 R20, R22, R8, R134 ;  /* 0x0000000816147225 */ /* 0x000fe200078e0086 */
[----:B------:R-:W-:Y:S01]  /*09b0*/  IADD3 R207, -R207, R224, RZ ;  /* 0x000000e0cfcf7210 */ /* 0x000fe20007ffe1ff */
[----:B------:R-:W-:Y:S01]  /*09c0*/  ULDC.64 UR4, c[0x0][0x258] ;  /* 0x0000960000047ab9 */ /* 0x000fe20000000a00 */
[----:B------:R-:W-:Y:S01]  /*09d0*/  @!P1 IADD3 R7, -R7, RZ, RZ ;  /* 0x000000ff07079210 */ /* 0x000fe20007ffe1ff */
[C---:B------:R-:W-:Y:S01]  /*09e0*/  IMAD R4, R23.reuse, R8, RZ ;  /* 0x0000000817047224 */ /* 0x040fe200078e02ff */
[----:B------:R-:W-:Y:S01]  /*09f0*/  IADD3 R226, P1, R18, R20, RZ ;  /* 0x0000001412e27210 */ /* 0x000fe20007f3e0ff */
[-C--:B------:R-:W-:Y:S01]  /*0a00*/  IMAD R2, R23, R14.reuse, RZ ;  /* 0x0000000e17027224 */ /* 0x080fe200078e02ff */
[----:B------:R-:W-:Y:S01]  /*0a10*/  ULDC.64 UR6, c[0x0][0x260] ;  /* 0x0000980000067ab9 */ /* 0x000fe20000000a00 */
[C---:B------:R-:W-:Y:S01]  /*0a20*/  IMAD R4, R22.reuse, R9, R4 ;  /* 0x0000000916047224 */ /* 0x040fe200078e0204 */
[----:B------:R-:W-:Y:S01]  /*0a30*/  BSSY B0, `(.L_x_926) ;  /* 0x000004b000007945 */ /* 0x000fe20003800000 */
[----:B------:R-:W-:Y:S01]  /*0a40*/  IMAD.WIDE.U32 R28, R22, R14, R134 ;  /* 0x0000000e161c7225 */ /* 0x000fe200078e0086 */
[----:B------:R-:W-:-:S02]  /*0a50*/  @!P2 LOP3.LUT R7, RZ, R0, RZ, 0x33, !PT ;  /* 0x00000000ff07a212 */ /* 0x000fc400078e33ff */
[----:B------:R-:W-:Y:S01]  /*0a60*/  IADD3.X R227, R17, R21, R4, P1, !PT ;  /* 0x0000001511e37210 */ /* 0x000fe20000ffe404 */
[----:B------:R-:W-:Y:S01]  /*0a70*/  IMAD.X R25, R135, 0x1, R11, P0 ;  /* 0x0000000187197824 */ /* 0x000fe200000e060b */
[----:B------:R-:W-:Y:S01]  /*0a80*/  SHF.R.S32.HI R4, RZ, 0x1f, R27 ;  /* 0x0000001fff047819 */ /* 0x000fe2000001141b */
[----:B------:R-:W-:Y:S01]  /*0a90*/  IMAD R2, R22, R15, R2 ;  /* 0x0000000f16027224 */ /* 0x000fe200078e0202 */
[----:B------:R-:W-:Y:S01]  /*0aa0*/  IADD3 R228, P3, R16, R28, RZ ;  /* 0x0000001c10e47210 */ /* 0x000fe20007f7e0ff */
[----:B------:R-:W-:Y:S01]  /*0ab0*/  IMAD.WIDE.U32 R24, R27, UR4, R24 ;  /* 0x000000041b187c25 */ /* 0x000fe2000f8e0018 */
[----:B------:R-:W-:Y:S02]  /*0ac0*/  SHF.R.S32.HI R0, RZ, 0x1f, R7 ;  /* 0x0000001fff007819 */ /* 0x000fe40000011407 */
[----:B------:R-:W-:Y:S01]  /*0ad0*/  ISETP.GE.AND P0, PT, R22, R207, PT ;  /* 0x000000cf1600720c */ /* 0x000fe20003f06270 */
[----:B------:R-:W-:Y:S01]  /*0ae0*/  IMAD R4, R4, UR4, RZ ;  /* 0x0000000404047c24 */ /* 0x000fe2000f8e02ff */
[----:B------:R-:W-:Y:S01]  /*0af0*/  IADD3.X R229, R13, R29, R2, P3, !PT ;  /* 0x0000001d0de57210 */ /* 0x000fe20001ffe402 */
[C---:B------:R-:W-:Y:S01]  /*0b00*/  IMAD R2, R0.reuse, UR6, RZ ;  /* 0x0000000600027c24 */ /* 0x040fe2000f8e02ff */
[----:B------:R-:W-:Y:S01]  /*0b10*/  LEA.HI R13, R19, R6, RZ, 0x4 ;  /* 0x00000006130d7211 */ /* 0x000fe200078f20ff */
[----:B------:R-:W-:Y:S01]  /*0b20*/  IMAD R27, R27, UR5, R4 ;  /* 0x000000051b1b7c24 */ /* 0x000fe2000f8e0204 */
[----:B------:R-:W-:Y:S01]  /*0b30*/  ULDC.64 UR4, c[0x0][0x268] ;  /* 0x00009a0000047ab9 */ /* 0x000fe20000000a00 */
[----:B------:R-:W-:Y:S01]  /*0b40*/  LEA.HI.SX32 R4, R133, 0xffffffff, 0x1a ;  /* 0xffffffff85047811 */ /* 0x000fe200078fd2ff */
[----:B------:R-:W-:Y:S01]  /*0b50*/  IMAD R0, R0, UR4, RZ ;  /* 0x0000000400007c24 */ /* 0x000fe2000f8e02ff */
[----:B------:R-:W-:Y:S01]  /*0b60*/  LOP3.LUT R21, R13, 0xfffffff0, RZ, 0xc0, !PT ;  /* 0xfffffff00d157812 */ /* 0x000fe200078ec0ff */
[C---:B------:R-:W-:Y:S01]  /*0b70*/  IMAD.WIDE.U32 R226, R7.reuse, UR4, R226 ;  /* 0x0000000407e27c25 */ /* 0x040fe2000f8e00e2 */
[----:B------:R-:W-:Y:S01]  /*0b80*/  UMOV UR4, 0x400 ;  /* 0x0000040000047882 */ /* 0x000fe20000000000 */
[----:B------:R-:W-:Y:S01]  /*0b90*/  SHF.R.S32.HI R20, RZ, 0x4, R13 ;  /* 0x00000004ff147819 */ /* 0x000fe2000001140d */
[----:B-1----:R-:W-:Y:S01]  /*0ba0*/  ULEA UR4, UR8, UR4, 0x18 ;  /* 0x0000000408047291 */ /* 0x002fe2000f8ec03f */
[C---:B------:R-:W-:Y:S01]  /*0bb0*/  IMAD R17, R7.reuse, UR5, R0 ;  /* 0x0000000507117c24 */ /* 0x040fe2000f8e0200 */
[C---:B------:R-:W-:Y:S01]  /*0bc0*/  IADD3 R0, R22.reuse, 0x20, RZ ;  /* 0x0000002016007810 */ /* 0x040fe20007ffe0ff */
[----:B------:R-:W-:Y:S01]  /*0bd0*/  VIADD R18, R22, 0x10 ;  /* 0x0000001016127836 */ /* 0x000fe20000000000 */
[----:B------:R-:W-:Y:S01]  /*0be0*/  IADD3 R223, R134, 0x40, RZ ;  /* 0x0000004086df7810 */ /* 0x000fe20007ffe0ff */
[----:B------:R-:W-:Y:S01]  /*0bf0*/  VIADD R16, R22, 0x30 ;  /* 0x0000003016107836 */ /* 0x000fe20000000000 */
[-C--:B------:R-:W-:Y:S01]  /*0c00*/  ISETP.GE.AND P6, PT, R0, R207.reuse, PT ;  /* 0x000000cf0000720c */ /* 0x080fe20003fc6270 */
[----:B------:R-:W-:Y:S01]  /*0c10*/  IMAD.WIDE.U32 R228, R7, UR6, R228 ;  /* 0x0000000607e47c25 */ /* 0x000fe2000f8e00e4 */
[----:B------:R-:W-:-:S02]  /*0c20*/  ISETP.GE.AND P1, PT, R18, R207, PT ;  /* 0x000000cf1200720c */ /* 0x000fc40003f26270 */
[----:B------:R-:W-:Y:S01]  /*0c30*/  ISETP.GE.AND P4, PT, R16, R207, PT ;  /* 0x000000cf1000720c */ /* 0x000fe20003f86270 */
[----:B------:R-:W-:Y:S01]  /*0c40*/  IMAD R231, R7, UR7, R2 ;  /* 0x0000000707e77c24 */ /* 0x000fe2000f8e0202 */
[----:B------:R-:W-:Y:S01]  /*0c50*/  LEA R221, R221, UR4, 0x1 ;  /* 0x00000004dddd7c11 */ /* 0x000fe2000f8e08ff */
[----:B------:R-:W-:Y:S01]  /*0c60*/  IMAD R7, R4, -0x40, R103 ;  /* 0xffffffc004077824 */ /* 0x000fe200078e0267 */
        /* <DEDUP_REMOVED lines=39> */
.L_x_927:
[----:B------:R-:W-:Y:S05]  /*0ee0*/  BSYNC B0 ;  /* 0x0000000000007941 */ /* 0x000fea0003800000 */
.L_x_926:
        /* <DEDUP_REMOVED lines=40> */
.L_x_929:
[----:B------:R-:W-:Y:S05]  /*1170*/  BSYNC B0 ;  /* 0x0000000000007941 */ /* 0x000fea0003800000 */
.L_x_928:
        /* <DEDUP_REMOVED lines=40> */
.L_x_931:
[----:B------:R-:W-:Y:S05]  /*1400*/  BSYNC B0 ;  /* 0x0000000000007941 */ /* 0x000fea0003800000 */
.L_x_930:
        /* <DEDUP_REMOVED lines=39> */
.L_x_933:
[----:B------:R-:W-:Y:S05]  /*1680*/  BSYNC B0 ;  /* 0x0000000000007941 */ /* 0x000fea0003800000 */
.L_x_932:
[----:B-1234-:R-:W-:Y:S01]  /*1690*/  IMAD.IADD R2, R6, 0x1, -R21 ;  /* 0x0000000106027824 */ /* 0x01efe200078e0a15 */
[----:B------:R-:W-:Y:S01]  /*16a0*/  ISETP.GE.AND P2, PT, R22, R7, PT ;  /* 0x000000071600720c */ /* 0x000fe20003f46270 */
[----:B------:R-:W-:Y:S01]  /*16b0*/  IMAD.IADD R231, R229, 0x1, R231 ;  /* 0x00000001e5e77824 */ /* 0x000fe200078e02e7 */
[C---:B------:R-:W-:Y:S01]  /*16c0*/  SHF.L.U64.HI R3, R14.reuse, 0x6, R15 ;  /* 0x000000060e037819 */ /* 0x040fe2000001020f */
[----:B------:R-:W-:Y:S01]  /*16d0*/  IMAD.SHL.U32 R101, R14, 0x40, RZ ;  /* 0x000000400e657824 */ /* 0x000fe200078e00ff */
[----:B------:R-:W-:Y:S01]  /*16e0*/  SHF.R.S32.HI R11, RZ, 0x1f, R2 ;  /* 0x0000001fff0b7819 */ /* 0x000fe20000011402 */
[----:B------:R-:W-:Y:S01]  /*16f0*/  IMAD.MOV.U32 R230, RZ, RZ, R228 ;  /* 0x000000ffffe67224 */ /* 0x000fe200078e00e4 */
[----:B------:R-:W-:Y:S01]  /*1700*/  SHF.R.S32.HI R21, RZ, 0x1f, R4 ;  /* 0x0000001fff157819 */ /* 0x000fe20000011404 */
[----:B------:R-:W-:Y:S01]  /*1710*/  IMAD R10, R3, R4, RZ ;  /* 0x00000004030a7224 */ /* 0x000fe200078e02ff */
[----:B------:R-:W-:Y:S01]  /*1720*/  LEA.HI R24, R11, R2, RZ, 0x3 ;  /* 0x000000020b187211 */ /* 0x000fe200078f18ff */
[-C--:B------:R-:W-:Y:S01]  /*1730*/  IMAD.WIDE.U32 R26, R4, R101.reuse, R230 ;  /* 0x00000065041a7225 */ /* 0x080fe200078e00e6 */
[----:B------:R-:W-:Y:S01]  /*1740*/  LEA.HI R25, R13, R20, RZ, 0x1 ;  /* 0x000000140d197211 */ /* 0x000fe200078f08ff */
[----:B------:R-:W-:Y:S01]  /*1750*/  BSSY B0, `(.L_x_934) ;  /* 0x0000027000007945 */ /* 0x000fe20003800000 */
[----:B------:R-:W-:Y:S01]  /*1760*/  LOP3.LUT R11, R24, 0xfffffff8, RZ, 0xc0, !PT ;  /* 0xfffffff8180b7812 */ /* 0x000fe200078ec0ff */
[----:B------:R-:W-:Y:S01]  /*1770*/  IMAD R29, R21, R101, R10 ;  /* 0x00000065151d7224 */ /* 0x000fe200078e020a */
[----:B------:R-:W-:-:S02]  /*1780*/  ISETP.GE.AND P0, PT, R22, R7, PT ;  /* 0x000000071600720c */ /* 0x000fc40003f06270 */
[-C--:B------:R-:W-:Y:S01]  /*1790*/  ISETP.GE.AND P6, PT, R18, R7.reuse, PT ;  /* 0x000000071200720c */ /* 0x080fe20003fc6270 */
[----:B------:R-:W-:Y:S01]  /*17a0*/  IMAD.IADD R2, R2, 0x1, -R11 ;  /* 0x0000000102027824 */ /* 0x000fe200078e0a0b */
[----:B------:R-:W-:Y:S01]  /*17b0*/  ISETP.GE.AND P1, PT, R0, R7, PT ;  /* 0x000000070000720c */ /* 0x000fe20003f26270 */
[----:B------:R-:W-:Y:S01]  /*17c0*/  IMAD.IADD R29, R27, 0x1, R29 ;  /* 0x000000011b1d7824 */ /* 0x000fe200078e021d */
[----:B------:R-:W-:Y:S01]  /*17d0*/  LOP3.LUT R25, R25, 0xfffffffe, RZ, 0xc0, !PT ;  /* 0xfffffffe19197812 */ /* 0x000fe200078ec0ff */
[----:B------:R-:W-:Y:S10]  /*17e0*/  @P2 BRA `(.L_x_935) ;  /* 0x0000000000742947 */ /* 0x000ff40003800000 */
        /* <DEDUP_REMOVED lines=29> */
.L_x_935:
[----:B------:R-:W-:Y:S05]  /*19c0*/  BSYNC B0 ;  /* 0x0000000000007941 */ /* 0x000fea0003800000 */
.L_x_934:
        /* <DEDUP_REMOVED lines=35> */
.L_x_937:
[----:B------:R-:W-:Y:S05]  /*1c00*/  BSYNC B0 ;  /* 0x0000000000007941 */ /* 0x000fea0003800000 */
.L_x_936:
[----:B------:R-:W-:Y:S01]  /*1c10*/  IMAD.SHL.U32 R23, R5, 0x40, RZ ;  /* 0x0000004005177824 */ /* 0x000fe200078e00ff */
[----:B------:R-:W-:Y:S01]  /*1c20*/  SHF.L.U32 R30, R2, 0x6, RZ ;  /* 0x00000006021e7819 */ /* 0x000fe200000006ff */
[----:B------:R-:W-:Y:S01]  /*1c30*/  IMAD.IADD R20, R20, 0x1, -R25 ;  /* 0x0000000114147824 */ /* 0x000fe200078e0a19 */
[----:B------:R-:W-:Y:S01]  /*1c40*/  BSSY B0, `(.L_x_938) ;  /* 0x0000026000007945 */ /* 0x000fe20003800000 */
[----:B------:R-:W-:Y:S01]  /*1c50*/  ISETP.GE.AND P6, PT, R16, R7, PT ;  /* 0x000000071000720c */ /* 0x000fe20003fc6270 */
[----:B------:R-:W-:Y:S01]  /*1c60*/  IMAD.SHL.U32 R22, R22, 0x8, RZ ;  /* 0x0000000816167824 */ /* 0x000fe200078e00ff */
[----:B------:R-:W-:Y:S02]  /*1c70*/  LOP3.LUT R23, R23, 0x1c0, RZ, 0xc0, !PT ;  /* 0x000001c017177812 */ /* 0x000fe400078ec0ff */
[----:B------:R-:W-:Y:S02]  /*1c80*/  SHF.L.U32 R25, R20, 0x3, RZ ;  /* 0x0000000314197819 */ /* 0x000fe400000006ff */
[----:B------:R-:W-:Y:S01]  /*1c90*/  LOP3.LUT R30, R30, 0x1c0, RZ, 0xc0, !PT ;  /* 0x000001c01e1e7812 */ /* 0x000fe200078ec0ff */
[----:B------:R-:W-:Y:S05]  /*1ca0*/  @P1 BRA `(.L_x_939) ;  /* 0x00000000007c1947 */ /* 0x000fea0003800000 */
[----:B------:R-:W-:Y:S01]  /*1cb0*/  ULDC UR5, c[0x0][0x2d0] ;  /* 0x0000b40000057ab9 */ /* 0x000fe20000000800 */
[----:B------:R-:W-:Y:S02]  /*1cc0*/  LEA R31, P2, R14, R26, 0x5 ;  /* 0x0000001a0e1f7211 */ /* 0x000fe400078428ff */
[----:B------:R-:W-:Y:S02]  /*1cd0*/  ISETP.GE.AND P4, PT, R134, UR5, PT ;  /* 0x0000000586007c0c */ /* 0x000fe4000bf86270 */
[----:B------:R-:W-:Y:S02]  /*1ce0*/  ISETP.GE.AND P3, PT, R223, UR5, PT ;  /* 0x00000005df007c0c */ /* 0x000fe4000bf66270 */
[----:B------:R-:W-:Y:S02]  /*1cf0*/  ISETP.GE.AND P1, PT, R222, UR5, PT ;  /* 0x00000005de007c0c */ /* 0x000fe4000bf26270 */
[----:B------:R-:W-:-:S07]  /*1d00*/  LEA.HI.X R32, R14, R29, R15, 0x5, P2 ;  /* 0x0000001d0e207211 */ /* 0x000fce00010f2c0f */
        /* <DEDUP_REMOVED lines=25> */
.L_x_939:
[----:B------:R-:W-:Y:S05]  /*1ea0*/  BSYNC B0 ;  /* 0x0000000000007941 */ /* 0x000fea0003800000 */
.L_x_938:
        /* <DEDUP_REMOVED lines=35> */
.L_x_941:
[----:B------:R-:W-:Y:S05]  /*20e0*/  BSYNC B0 ;  /* 0x0000000000007941 */ /* 0x000fea0003800000 */
.L_x_940:
[----:B------:R-:W0:Y:S01]  /*20f0*/  LDGDEPBAR ;  /* 0x00000000000079af */ /* 0x000e220000000000 */
[----:B------:R-:W-:Y:S01]  /*2100*/  LOP3.LUT R25, R30, 0x8, R25, 0xf8, !PT ;  /* 0x000000081e197812 */ /* 0x000fe200078ef819 */
[----:B------:R-:W-:Y:S01]  /*2110*/  IMAD.SHL.U32 R15, R24, 0x40, RZ ;  /* 0x00000040180f7824 */ /* 0x000fe200078e00ff */
[----:B------:R-:W-:Y:S01]  /*2120*/  SHF.R.U32.HI R30, RZ, 0x3, R30 ;  /* 0x00000003ff1e7819 */ /* 0x000fe2000001161e */
[----:B-1234-:R-:W-:Y:S01]  /*2130*/  IMAD R11, R21, R8, RZ ;  /* 0x00000008150b7224 */ /* 0x01efe200078e02ff */
[----:B------:R-:W-:Y:S01]  /*2140*/  LOP3.LUT R22, R23, 0x8, R22, 0xf8, !PT ;  /* 0x0000000817167812 */ /* 0x000fe200078ef816 */
[----:B------:R-:W-:Y:S01]  /*2150*/  IMAD.IADD R216, R227, 0x1, R17 ;  /* 0x00000001e3d87824 */ /* 0x000fe200078e0211 */
[----:B------:R-:W-:Y:S01]  /*2160*/  ISETP.GE.AND P6, PT, R0, R7, PT ;  /* 0x000000070000720c */ /* 0x000fe20003fc6270 */
[----:B------:R-:W-:Y:S01]  /*2170*/  IMAD R11, R4, R9, R11 ;  /* 0x00000009040b7224 */ /* 0x000fe200078e020b */
[----:B------:R-:W-:Y:S01]  /*2180*/  SHF.R.U32.HI R23, RZ, 0x3, R23 ;  /* 0x00000003ff177819 */ /* 0x000fe20000011617 */
[----:B------:R-:W-:Y:S01]  /*2190*/  BSSY B0, `(.L_x_942) ;  /* 0x0000033000007945 */ /* 0x000fe20003800000 */
[----:B------:R-:W-:-:S02]  /*21a0*/  LOP3.LUT R0, R25, R30, RZ, 0x3c, !PT ;  /* 0x0000001e19007212 */ /* 0x000fc400078e3cff */
[----:B------:R-:W-:Y:S02]  /*21b0*/  LEA.HI R13, R19, R6, RZ, 0x5 ;  /* 0x00000006130d7211 */ /* 0x000fe400078f28ff */
[----:B------:R-:W-:Y:S01]  /*21c0*/  ISETP.GE.AND P4, PT, R18, R7, PT ;  /* 0x000000071200720c */ /* 0x000fe20003f86270 */
[----:B------:R-:W-:Y:S01]  /*21d0*/  IMAD.WIDE.U32 R18, R4, R8, RZ ;  /* 0x0000000804127225 */ /* 0x000fe200078e00ff */
[----:B------:R-:W-:Y:S02]  /*21e0*/  LOP3.LUT R23, R22, R23, RZ, 0x3c, !PT ;  /* 0x0000001716177212 */ /* 0x000fe400078e3cff */
[----:B------:R-:W-:Y:S01]  /*21f0*/  LOP3.LUT R0, R0, 0xfffffe00, R15, 0xf8, !PT ;  /* 0xfffffe0000007812 */ /* 0x000fe200078ef80f */
[----:B------:R-:W-:Y:S01]  /*2200*/  IMAD.IADD R11, R19, 0x1, R11 ;  /* 0x00000001130b7824 */ /* 0x000fe200078e020b */
[----:B------:R-:W-:Y:S01]  /*2210*/  SHF.R.S32.HI R13, RZ, 0x5, R13 ;  /* 0x00000005ff0d7819 */ /* 0x000fe2000001140d */
[----:B------:R-:W-:Y:S01]  /*2220*/  IMAD R205, R20, 0x200, R23 ;  /* 0x0000020014cd7824 */ /* 0x000fe200078e0217 */
[----:B------:R-:W-:Y:S01]  /*2230*/  LEA R14, P1, R18, R226, 0x6 ;  /* 0x000000e2120e7211 */ /* 0x000fe200078230ff */
[----:B------:R-:W-:-:S04]  /*2240*/  DEPBAR.LE SB0, 0x0 ;  /* 0x000080000000791a */ /* 0x000fc80000000000 */
[----:B------:R-:W-:Y:S01]  /*2250*/  BAR.SYNC.DEFER_BLOCKING 0x0 ;  /* 0x0000000000007b1d */ /* 0x000fe20000010000 */
        /* <DEDUP_REMOVED lines=38> */
.L_x_943:
[----:B------:R-:W-:Y:S05]  /*24c0*/  BSYNC B0 ;  /* 0x0000000000007941 */ /* 0x000fea0003800000 */
.L_x_942:
        /* <DEDUP_REMOVED lines=38> */
.L_x_945:
[----:B------:R-:W-:Y:S05]  /*2730*/  BSYNC B0 ;  /* 0x0000000000007941 */ /* 0x000fea0003800000 */
.L_x_944:
        /* <DEDUP_REMOVED lines=36> */
.L_x_947:
[----:B------:R-:W-:Y:S05]  /*2980*/  BSYNC B0 ;  /* 0x0000000000007941 */ /* 0x000fea0003800000 */
.L_x_946:
        /* <DEDUP_REMOVED lines=37> */
.L_x_949:
[----:B------:R-:W-:Y:S05]  /*2be0*/  BSYNC B0 ;  /* 0x0000000000007941 */ /* 0x000fea0003800000 */
.L_x_948:
        /* <DEDUP_REMOVED lines=176> */
[----:B------:R-:W-:Y:S04]  /*36f0*/  MUFU.TANH R2, R2 ;  /* 0x0000000200027308 */ /* 0x000fe80000002400 */
        /* <DEDUP_REMOVED lines=34> */
[C---:B------:R-:W-:Y:S01]  /*3920*/  ISETP.GE.AND P1, PT, R18.reuse, R103, PT ;  /* 0x000000671200720c */ /* 0x040fe20003f26270 */
[C---:B------:R-:W-:Y:S01]  /*3930*/  VIADD R6, R18.reuse, 0x1 ;  /* 0x0000000112067836 */ /* 0x040fe20000000000 */
[----:B------:R-:W-:Y:S01]  /*3940*/  MUFU.TANH R35, R35 ;  /* 0x0000002300237308 */ /* 0x000fe20000002400 */
[----:B------:R-:W-:-:S02]  /*3950*/  VIADD R4, R18, 0x8 ;  /* 0x0000000812047836 */ /* 0x000fc40000000000 */
[----:B------:R-:W-:Y:S01]  /*3960*/  FMUL.FTZ R17, R63, UR5 ;  /* 0x000000053f117c20 */ /* 0x000fe20008410000 */
[-C--:B------:R-:W-:Y:S01]  /*3970*/  ISETP.GE.AND P5, PT, R6, R103.reuse, PT ;  /* 0x000000670600720c */ /* 0x080fe20003fa6270 */
[C---:B--2---:R-:W-:Y:S01]  /*3980*/  HMMA.16816.F32 R80, R12.reuse, R28, R80 ;  /* 0x0000001c0c50723c */ /* 0x044fe20000001850 */
[----:B------:R-:W-:Y:S01]  /*3990*/  FMUL.FTZ R96, R96, UR5 ;  /* 0x0000000560607c20 */ /* 0x000fe20008410000 */
[----:B------:R-:W-:Y:S01]  /*39a0*/  FMUL.FTZ R98, R98, UR5 ;  /* 0x0000000562627c20 */ /* 0x000fe20008410000 */
[----:B---3--:R-:W-:Y:S01]  /*39b0*/  FSEL R46, R46, -INF , !P5 ;  /* 0xff8000002e2e7808 */ /* 0x008fe20006800000 */
[----:B------:R-:W-:Y:S01]  /*39c0*/  VIADD R6, R18, 0x9 ;  /* 0x0000000912067836 */ /* 0x000fe20000000000 */
[----:B------:R-:W-:Y:S01]  /*39d0*/  FSEL R37, R44, -INF , !P5 ;  /* 0xff8000002c257808 */ /* 0x000fe20006800000 */
[----:B------:R-:W-:Y:S01]  /*39e0*/  HMMA.16816.F32 R76, R12, R30, R76 ;  /* 0x0000001e0c4c723c */ /* 0x000fe2000000184c */
[-C--:B------:R-:W-:Y:S01]  /*39f0*/  ISETP.GE.AND P0, PT, R4, R103.reuse, PT ;  /* 0x000000670400720c */ /* 0x080fe20003f06270 */
[----:B------:R-:W-:Y:S01]  /*3a00*/  MUFU.TANH R169, R96 ;  /* 0x0000006000a97308 */ /* 0x000fe20000002400 */
[-C--:B------:R-:W-:Y:S01]  /*3a10*/  ISETP.GE.AND P6, PT, R6, R103.reuse, PT ;  /* 0x000000670600720c */ /* 0x080fe20003fc6270 */
[----:B------:R-:W-:Y:S01]  /*3a20*/  FMUL.FTZ R97, R97, UR5 ;  /* 0x0000000561617c20 */ /* 0x000fe20008410000 */
[----:B------:R-:W-:Y:S01]  /*3a30*/  FSEL R10, R47, -INF , !P0 ;  /* 0xff8000002f0a7808 */ /* 0x000fe20004000000 */
[----:B------:R-:W-:Y:S01]  /*3a40*/  FMUL.FTZ R99, R99, UR5 ;  /* 0x0000000563637c20 */ /* 0x000fe20008410000 */
[----:B------:R-:W-:Y:S01]  /*3a50*/  FSEL R31, R2, -INF , !P1 ;  /* 0xff800000021f7808 */ /* 0x000fe20004800000 */
[C---:B------:R-:W-:Y:S01]  /*3a60*/  VIADD R6, R18.reuse, 0x11 ;  /* 0x0000001112067836 */ /* 0x040fe20000000000 */
[----:B------:R-:W-:Y:S01]  /*3a70*/  IADD3 R2, R18, 0x20, RZ ;  /* 0x0000002012027810 */ /* 0x000fe20007ffe0ff */
[----:B------:R-:W2:Y:S01]  /*3a80*/  MUFU.TANH R160, R98 ;  /* 0x0000006200a07308 */ /* 0x000ea20000002400 */
[----:B------:R-:W-:Y:S01]  /*3a90*/  FSEL R39, R32, -INF , !P0 ;  /* 0xff80000020277808 */ /* 0x000fe20004000000 */
[----:B------:R-:W-:Y:S01]  /*3aa0*/  FMUL.FTZ R52, R52, UR5 ;  /* 0x0000000534347c20 */ /* 0x000fe20008410000 */
[-C--:B------:R-:W-:Y:S01]  /*3ab0*/  ISETP.GE.AND P5, PT, R2, R103.reuse, PT ;  /* 0x000000670200720c */ /* 0x080fe20003fa6270 */
[C---:B------:R-:W-:Y:S01]  /*3ac0*/  VIADD R2, R18.reuse, 0x21 ;  /* 0x0000002112027836 */ /* 0x040fe20000000000 */
[----:B------:R-:W-:Y:S01]  /*3ad0*/  IADD3 R4, R18, 0x10, RZ ;  /* 0x0000001012047810 */ /* 0x000fe20007ffe0ff */
[----:B------:R-:W-:Y:S01]  /*3ae0*/  FMUL.FTZ R53, R53, UR5 ;  /* 0x0000000535357c20 */ /* 0x000fe20008410000 */
[----:B----4-:R-:W-:Y:S01]  /*3af0*/  FSEL R56, R56, -INF , !P6 ;  /* 0xff80000038387808 */ /* 0x010fe20007000000 */
[C---:B------:R-:W-:Y:S01]  /*3b00*/  HMMA.16816.F32 R80, R92.reuse, R20, R80 ;  /* 0x000000145c50723c */ /* 0x040fe20000001850 */
[----:B------:R-:W3:Y:S01]  /*3b10*/  MUFU.TANH R41, R41 ;  /* 0x0000002900297308 */ /* 0x000ee20000002400 */
[-C--:B------:R-:W-:Y:S01]  /*3b20*/  ISETP.GE.AND P0, PT, R2, R103.reuse, PT ;  /* 0x000000670200720c */ /* 0x080fe20003f06270 */
[----:B------:R-:W-:Y:S01]  /*3b30*/  VIADD R2, R18, 0x28 ;  /* 0x0000002812027836 */ /* 0x000fe20000000000 */
[----:B------:R-:W-:Y:S01]  /*3b40*/  FSEL R33, R33, -INF , !P6 ;  /* 0xff80000021217808 */ /* 0x000fe20007000000 */
[----:B------:R-:W-:Y:S01]  /*3b50*/  FMUL.FTZ R54, R54, UR5 ;  /* 0x0000000536367c20 */ /* 0x000fe20008410000 */
[----:B------:R-:W-:Y:S01]  /*3b60*/  HMMA.16816.F32 R76, R92, R22, R76 ;  /* 0x000000165c4c723c */ /* 0x000fe2000000184c */
[-C--:B------:R-:W-:Y:S01]  /*3b70*/  ISETP.GE.AND P4, PT, R4, R103.reuse, PT ;  /* 0x000000670400720c */ /* 0x080fe20003f86270 */
[----:B------:R-:W-:Y:S01]  /*3b80*/  FMUL.FTZ R55, R55, UR5 ;  /* 0x0000000537377c20 */ /* 0x000fe20008410000 */
[----:B------:R-:W-:Y:S01]  /*3b90*/  MUFU.TANH R16, R16 ;  /* 0x0000001000107308 */ /* 0x000fe20000002400 */
[-C--:B------:R-:W-:Y:S01]  /*3ba0*/  ISETP.GE.AND P6, PT, R2, R103.reuse, PT ;  /* 0x000000670200720c */ /* 0x080fe20003fc6270 */
[----:B------:R-:W-:Y:S01]  /*3bb0*/  VIADD R2, R18, 0x29 ;  /* 0x0000002912027836 */ /* 0x000fe20000000000 */
[----:B-1----:R-:W-:Y:S01]  /*3bc0*/  FSEL R8, R40, -INF , !P4 ;  /* 0xff80000028087808 */ /* 0x002fe20006000000 */
[----:B------:R-:W-:Y:S01]  /*3bd0*/  VIADD R4, R18, 0x18 ;  /* 0x0000001812047836 */ /* 0x000fe20000000000 */
[----:B------:R-:W-:Y:S01]  /*3be0*/  FSEL R15, R34, -INF , !P4 ;  /* 0xff800000220f7808 */ /* 0x000fe20006000000 */
[----:B------:R-:W-:Y:S01]  /*3bf0*/  VIADD R14, R18, 0x38 ;  /* 0x00000038120e7836 */ /* 0x000fe20000000000 */
[-C--:B------:R-:W-:Y:S01]  /*3c00*/  ISETP.GE.AND P3, PT, R6, R103.reuse, PT ;  /* 0x000000670600720c */ /* 0x080fe20003f66270 */
[----:B------:R-:W1:Y:S01]  /*3c10*/  MUFU.TANH R36, R36 ;  /* 0x0000002400247308 */ /* 0x000e620000002400 */
[----:B------:R-:W-:-:S02]  /*3c20*/  ISETP.GE.AND P4, PT, R2, R103, PT ;  /* 0x000000670200720c */ /* 0x000fc40003f86270 */
        /* <DEDUP_REMOVED lines=74> */
[----:B------:R-:W-:Y:S02]  /*40d0*/  IMAD.X R30, R217, 0x1, R14, P6 ;  /* 0x00000001d91e7824 */ /* 0x000fe400030e060e */
        /* <DEDUP_REMOVED lines=35> */
[C-C-:B------:R-:W-:Y:S01]  /*4310*/  @!P3 LEA.HI.X R35, R3.reuse, R29, R30.reuse, 0x1, P0 ;  /* 0x0000001d0323b211 */ /* 0x140fe200000f0c1e */
[----:B------:R2:W-:Y:S01]  /*4320*/  @P3 STS.128 [R221+0x8800], RZ ;  /* 0x008800ffdd003388 */ /* 0x0005e20000000c00 */
[C---:B------:R-:W-:Y:S01]  /*4330*/  IADD3 R29, P6, R218.reuse, R3, RZ ;  /* 0x00000003da1d7210 */ /* 0x040fe20007fde0ff */
[----:B------:R-:W1:Y:S01]  /*4340*/  @!P2 LDC.64 R20, c[0x0][0x218] ;  /* 0x00008600ff14ab82 */ /* 0x000e620000000a00 */
[----:B---3--:R-:W-:Y:S01]  /*4350*/  @!P2 LEA R26, P0, R3, R26, 0x1 ;  /* 0x0000001a031aa211 */ /* 0x008fe200078008ff */
[----:B------:R-:W-:Y:S01]  /*4360*/  @!PT LDS RZ, [RZ] ;  /* 0x00000000fffff984 */ /* 0x000fe20000000800 */
[----:B------:R-:W-:Y:S01]  /*4370*/  @!PT LDS RZ, [RZ] ;  /* 0x00000000fffff984 */ /* 0x000fe20000000800 */
[----:B------:R-:W-:Y:S01]  /*4380*/  @!PT LDS RZ, [RZ] ;  /* 0x00000000fffff984 */ /* 0x000fe20000000800 */
[----:B------:R2:W-:Y:S02]  /*4390*/  @!P3 LDGSTS.E.BYPASS.LTC128B.128 [R221+0x8800], desc[UR10][R34.64+0x80] ;  /* 0x0880008022ddbfae */ /* 0x0005e4000b901d4a */
[--C-:B------:R-:W-:Y:S01]  /*43a0*/  IMAD.X R14, R217, 0x1, R30.reuse, P6 ;  /* 0x00000001d90e7824 */ /* 0x100fe200030e061e */
[----:B------:R-:W-:Y:S01]  /*43b0*/  @!P2 LEA.HI.X R27, R3, R27, R30, 0x1, P0 ;  /* 0x0000001b031ba211 */ /* 0x000fe200000f0c1e */
[----:B------:R2:W-:Y:S01]  /*43c0*/  @P2 STS.128 [R221+0xa800], RZ ;  /* 0x00a800ffdd002388 */ /* 0x0005e20000000c00 */
[----:B------:R-:W-:Y:S01]  /*43d0*/  IADD3 R3, P6, R218, R29, RZ ;  /* 0x0000001dda037210 */ /* 0x000fe20007fde0ff */
[----:B------:R-:W3:Y:S01]  /*43e0*/  @!P4 LDC.64 R18, c[0x0][0x218] ;  /* 0x00008600ff12cb82 */ /* 0x000ee20000000a00 */
[C---:B----4-:R-:W-:Y:S01]  /*43f0*/  @!P4 LEA R24, P1, R29.reuse, R24, 0x1 ;  /* 0x000000181d18c211 */ /* 0x050fe200078208ff */
[----:B------:R-:W-:Y:S01]  /*4400*/  @!PT LDS RZ, [RZ] ;  /* 0x00000000fffff984 */ /* 0x000fe20000000800 */
[----:B------:R-:W-:Y:S01]  /*4410*/  @!PT LDS RZ, [RZ] ;  /* 0x00000000fffff984 */ /* 0x000fe20000000800 */
[----:B------:R-:W-:Y:S01]  /*4420*/  @!PT LDS RZ, [RZ] ;  /* 0x00000000fffff984 */ /* 0x000fe20000000800 */
[----:B------:R2:W-:Y:S03]  /*4430*/  @!P2 LDGSTS.E.BYPASS.LTC128B.128 [R221+0xa800], desc[UR10][R26.64+0x100] ;  /* 0x0a8001001addafae */ /* 0x0005e6000b901d4a */
[C-C-:B------:R-:W-:Y:S01]  /*4440*/  @!P4 LEA.HI.X R25, R29.reuse, R25, R14.reuse, 0x1, P1 ;  /* 0x000000191d19c211 */ /* 0x140fe200008f0c0e */
        /* <DEDUP_REMOVED lines=14> */
[--C-:B------:R-:W-:Y:S01]  /*4530*/  @!P2 LEA.HI.X R21, R29, R21, R14.reuse, 0x1, P0 ;  /* 0x000000151d15a211 */ /* 0x100fe200000f0c0e */
[----:B------:R-:W-:Y:S02]  /*4540*/  IMAD.X R14, R217, 0x1, R14, P6 ;  /* 0x00000001d90e7824 */ /* 0x000fe400030e060e */
        /* <DEDUP_REMOVED lines=28> */
.L_x_952:
[----:B------:R-:W-:Y:S05]  /*4710*/  BSYNC B0 ;  /* 0x0000000000007941 */ /* 0x000fea0003800000 */
.L_x_951:
[----:B------:R-:W0:Y:S02]  /*4720*/  LDGDEPBAR ;  /* 0x00000000000079af */ /* 0x000e240000000000 */
.L_x_950:
        /* <DEDUP_REMOVED lines=306> */
[----:B------:R-:W-:Y:S01]  /*5a50*/  LEA.HI.SX32 R225, R133, 0xfffffffe, 0x1a ;  /* 0xfffffffe85e17811 */ /* 0x000fe200078fd2ff */
[----:B------:R-:W-:Y:S01]  /*5a60*/  IMAD.MOV.U32 R0, RZ, RZ, R3 ;  /* 0x000000ffff007224 */ /* 0x000fe200078e0003 */
[----:B------:R-:W-:Y:S01]  /*5a70*/  ISETP.GE.AND P4, PT, R134, UR4, PT ;  /* 0x0000000486007c0c */ /* 0x000fe2000bf86270 */
[----:B------:R-:W-:Y:S01]  /*5a80*/  IMAD.MOV.U32 R135, RZ, RZ, R132 ;  /* 0x000000ffff877224 */ /* 0x000fe200078e0084 */
[----:B------:R-:W-:Y:S01]  /*5a90*/  ULDC.64 UR8, c[0x0][0x250] ;  /* 0x0000940000087ab9 */ /* 0x000fe20000000a00 */
[----:B------:R-:W-:Y:S01]  /*5aa0*/  ULDC UR12, c[0x0][0x2d0] ;  /* 0x0000b400000c7ab9 */ /* 0x000fe20000000800 */
[----:B------:R-:W-:Y:S02]  /*5ab0*/  USHF.L.U64.HI UR13, UR8, 0x4, UR9 ;  /* 0x00000004080d7899 */ /* 0x000fe40008010209 */
[----:B------:R-:W-:Y:S01]  /*5ac0*/  USHF.L.U32 UR14, UR8, 0x4, URZ ;  /* 0x00000004080e7899 */ /* 0x000fe2000800063f */
[----:B------:R-:W-:Y:S01]  /*5ad0*/  ULDC UR5, c[0x0][0x39c] ;  /* 0x0000e70000057ab9 */ /* 0x000fe20000000800 */
[----:B------:R-:W-:Y:S01]  /*5ae0*/  ULDC UR4, c[0x0][0x2ec] ;  /* 0x0000bb0000047ab9 */ /* 0x000fe20000000800 */
[----:B------:R-:W-:-:S04]  /*5af0*/  ULDC.64 UR6, c[0x0][0x248] ;  /* 0x0000920000067ab9 */ /* 0x000fc80000000a00 */
[----:B------:R-:W1:Y:S08]  /*5b00*/  @!P4 LDC.64 R214, c[0x0][0x220] ;  /* 0x00008800ffd6cb82 */ /* 0x000e700000000a00 */
[----:B------:R-:W2:Y:S08]  /*5b10*/  @!P4 LDC.64 R212, c[0x0][0x220] ;  /* 0x00008800ffd4cb82 */ /* 0x000eb00000000a00 */
[----:B------:R-:W3:Y:S08]  /*5b20*/  @!P4 LDC.64 R210, c[0x0][0x220] ;  /* 0x00008800ffd2cb82 */ /* 0x000ef00000000a00 */
[----:B------:R-:W4:Y:S01]  /*5b30*/  @!P4 LDC.64 R208, c[0x0][0x220] ;  /* 0x00008800ffd0cb82 */ /* 0x000f220000000a00 */
[----:B------:R-:W-:Y:S05]  /*5b40*/  BRA `(.L_x_954) ;  /* 0x0000000400c07947 */ /* 0x000fea0003800000 */
.L_x_956:
[----:B------:R2:W-:Y:S01]  /*5b50*/  @P4 STS.128 [R221+0x6000], RZ ;  /* 0x006000ffdd004388 */ /* 0x0005e20000000c00 */
[----:B------:R-:W3:Y:S01]  /*5b60*/  @!P4 LDC.64 R12, c[0x0][0x218] ;  /* 0x00008600ff0ccb82 */ /* 0x000ee20000000a00 */
[----:B------:R-:W-:Y:S04]  /*5b70*/  VIADD R4, R225, 0xffffffff ;  /* 0xffffffffe1047836 */ /* 0x000fe80000000000 */
[----:B------:R-:W-:Y:S01]  /*5b80*/  IMAD.WIDE.U32 R20, R4, UR6, RZ ;  /* 0x0000000604147c25 */ /* 0x000fe2000f8e00ff */
[----:B------:R-:W-:Y:S02]  /*5b90*/  SHF.R.S32.HI R3, RZ, 0x1f, R4 ;  /* 0x0000001fff037819 */ /* 0x000fe40000011404 */
[----:B------:R-:W5:Y:S01]  /*5ba0*/  @!P3 LDC.64 R10, c[0x0][0x218] ;  /* 0x00008600ff0abb82 */ /* 0x000f620000000a00 */
[----:B------:R-:W-:Y:S02]  /*5bb0*/  LEA R19, P0, R20, R228, 0x6 ;  /* 0x000000e414137211 */ /* 0x000fe400078030ff */
[----:B------:R-:W-:Y:S04]  /*5bc0*/  IMAD R3, R3, UR6, RZ ;  /* 0x0000000603037c24 */ /* 0x000fe8000f8e02ff */
[----:B------:R-:W-:Y:S01]  /*5bd0*/  IMAD R3, R4, UR7, R3 ;  /* 0x0000000704037c24 */ /* 0x000fe2000f8e0203 */
[----:B------:R-:W1:Y:S03]  /*5be0*/  @!P2 LDC.64 R8, c[0x0][0x218] ;  /* 0x00008600ff08ab82 */ /* 0x000e660000000a00 */
[----:B------:R-:W-:Y:S05]  /*5bf0*/  IMAD.IADD R3, R21, 0x1, R3 ;  /* 0x0000000115037824 */ /* 0x000fea00078e0203 */
[----:B------:R-:W4:Y:S01]  /*5c00*/  @!P4 LDC.64 R6, c[0x0][0x218] ;  /* 0x00008600ff06cb82 */ /* 0x000f220000000a00 */
[----:B------:R-:W-:Y:S02]  /*5c10*/  LEA.HI.X R20, R20, R231, R3, 0x6, P0 ;  /* 0x000000e714147211 */ /* 0x000fe400000f3403 */
[C---:B------:R-:W-:Y:S05]  /*5c20*/  IADD3 R3, P6, R218.reuse, R19, RZ ;  /* 0x00000013da037210 */ /* 0x040fea0007fde0ff */
[----:B------:R-:W2:Y:S08]  /*5c30*/  @!P3 LDC.64 R4, c[0x0][0x218] ;  /* 0x00008600ff04bb82 */ /* 0x000eb00000000a00 */
[----:B------:R-:W2:Y:S08]  /*5c40*/  @!P2 LDC.64 R16, c[0x0][0x218] ;  /* 0x00008600ff10ab82 */ /* 0x000eb00000000a00 */
[----:B------:R-:W2:Y:S01]  /*5c50*/  @!P4 LDC.64 R14, c[0x0][0x218] ;  /* 0x00008600ff0ecb82 */ /* 0x000ea20000000a00 */
[C---:B---3--:R-:W-:Y:S02]  /*5c60*/  @!P4 LEA R30, P1, R19.reuse, R12, 0x1 ;  /* 0x0000000c131ec211 */ /* 0x048fe400078208ff */
[C---:B-----5:R-:W-:Y:S02]  /*5c70*/  @!P3 LEA R28, P0, R19.reuse, R10, 0x1 ;  /* 0x0000000a131cb211 */ /* 0x060fe400078008ff */
[C-C-:B------:R-:W-:Y:S02]  /*5c80*/  @!P4 LEA.HI.X R31, R19.reuse, R13, R20.reuse, 0x1, P1 ;  /* 0x0000000d131fc211 */ /* 0x140fe400008f0c14 */
[C-C-:B------:R-:W-:Y:S01]  /*5c90*/  @!P3 LEA.HI.X R29, R19.reuse, R11, R20.reuse, 0x1, P0 ;  /* 0x0000000b131db211 */ /* 0x140fe200000f0c14 */
[----:B------:R-:W3:Y:S01]  /*5ca0*/  @!P3 LDC.64 R12, c[0x0][0x218] ;  /* 0x00008600ff0cbb82 */ /* 0x000ee20000000a00 */
[----:B-1----:R-:W-:Y:S01]  /*5cb0*/  @!P2 LEA R26, P0, R19, R8, 0x1 ;  /* 0x00000008131aa211 */ /* 0x002fe200078008ff */
[----:B------:R-:W-:Y:S01]  /*5cc0*/  @!PT LDS RZ, [RZ] ;  /* 0x00000000fffff984 */ /* 0x000fe20000000800 */
[----:B------:R-:W-:Y:S01]  /*5cd0*/  @!PT LDS RZ, [RZ] ;  /* 0x00000000fffff984 */ /* 0x000fe20000000800 */
[----:B------:R-:W-:Y:S01]  /*5ce0*/  @!PT LDS RZ, [RZ] ;  /* 0x00000000fffff984 */ /* 0x000fe20000000800 */
[----:B------:R1:W-:Y:S01]  /*5cf0*/  @!P4 LDGSTS.E.BYPASS.LTC128B.128 [R221+0x6000], desc[UR10][R30.64] ;  /* 0x060000001eddcfae */ /* 0x0003e2000b901d4a */
[----:B----4-:R-:W-:Y:S02]  /*5d00*/  @!P4 LEA R22, P1, R3, R6, 0x1 ;  /* 0x000000060316c211 */ /* 0x010fe400078208ff */
[--C-:B------:R-:W-:Y:S01]  /*5d10*/  @!P2 LEA.HI.X R27, R19, R9, R20.reuse, 0x1, P0 ;  /* 0x00000009131ba211 */ /* 0x100fe200000f0c14 */
[----:B------:R1:W-:Y:S01]  /*5d20*/  @P3 STS.128 [R221+0x8000], RZ ;  /* 0x008000ffdd003388 */ /* 0x0003e20000000c00 */
[----:B--2---:R-:W-:Y:S01]  /*5d30*/  @!P3 LEA R24, P0, R3, R4, 0x1 ;  /* 0x000000040318b211 */ /* 0x004fe200078008ff */
[----:B------:R-:W2:Y:S01]  /*5d40*/  @!P2 LDC.64 R10, c[0x0][0x218] ;  /* 0x00008600ff0aab82 */ /* 0x000ea20000000a00 */
        /* <DEDUP_REMOVED lines=23> */
[----:B---3--:R-:W-:Y:S01]  /*5ec0*/  @!P3 LEA R12, P6, R19, R12, 0x1 ;  /* 0x0000000c130cb211 */ /* 0x008fe200078c08ff */
[----:B------:R-:W-:Y:S02]  /*5ed0*/  IMAD.X R20, R217, 0x1, R20, P1 ;  /* 0x00000001d9147824 */ /* 0x000fe400008e0614 */
[----:B------:R1:W-:Y:S02]  /*5ee0*/  @P3 STS.128 [R221+0x8800], RZ ;  /* 0x008800ffdd003388 */ /* 0x0003e40000000c00 */
[----:B------:R-:W3:Y:S01]  /*5ef0*/  @!P2 LDC.64 R4, c[0x0][0x218] ;  /* 0x00008600ff04ab82 */ /* 0x000ee20000000a00 */
[C-C-:B------:R-:W-:Y:S01]  /*5f00*/  @!P4 LEA.HI.X R15, R19.reuse, R15, R20.reuse, 0x1, P0 ;  /* 0x0000000f130fc211 */ /* 0x140fe200000f0c14 */
[----:B------:R-:W-:Y:S01]  /*5f10*/  @!PT LDS RZ, [RZ] ;  /* 0x00000000fffff984 */ /* 0x000fe20000000800 */
[----:B------:R-:W-:Y:S01]  /*5f20*/  @!PT LDS RZ, [RZ] ;  /* 0x00000000fffff984 */ /* 0x000fe20000000800 */
[----:B------:R-:W-:Y:S01]  /*5f30*/  @!PT LDS RZ, [RZ] ;  /* 0x00000000fffff984 */ /* 0x000fe20000000800 */
[----:B------:R1:W-:Y:S01]  /*5f40*/  @!P3 LDGSTS.E.BYPASS.LTC128B.128 [R221+0x8800], desc[UR10][R24.64+0x80] ;  /* 0x0880008018ddbfae */ /* 0x0003e2000b901d4a */
[C-C-:B------:R-:W-:Y:S02]  /*5f50*/  @!P3 LEA.HI.X R13, R19.reuse, R13, R20.reuse, 0x1, P6 ;  /* 0x0000000d130db211 */ /* 0x140fe400030f0c14 */
[C---:B--2---:R-:W-:Y:S01]  /*5f60*/  @!P2 LEA R10, P1, R19.reuse, R10, 0x1 ;  /* 0x0000000a130aa211 */ /* 0x044fe200078208ff */
[----:B------:R1:W-:Y:S01]  /*5f70*/  @P2 STS.128 [R221+0xa800], RZ ;  /* 0x00a800ffdd002388 */ /* 0x0003e20000000c00 */
[----:B------:R-:W-:Y:S02]  /*5f80*/  IADD3 R3, P0, R218, R19, RZ ;  /* 0x00000013da037210 */ /* 0x000fe40007f1e0ff */
[--C-:B------:R-:W-:Y:S01]  /*5f90*/  @!P2 LEA.HI.X R11, R19, R11, R20.reuse, 0x1, P1 ;  /* 0x0000000b130ba211 */ /* 0x100fe200008f0c14 */
[----:B------:R-:W-:Y:S01]  /*5fa0*/  @!PT LDS RZ, [RZ] ;  /* 0x00000000fffff984 */ /* 0x000fe20000000800 */
[----:B------:R-:W-:Y:S01]  /*5fb0*/  @!PT LDS RZ, [RZ] ;  /* 0x00000000fffff984 */ /* 0x000fe20000000800 */
[----:B------:R-:W-:Y:S01]  /*5fc0*/  @!PT LDS RZ, [RZ] ;  /* 0x00000000fffff984 */ /* 0x000fe20000000800 */
[----:B------:R1:W-:Y:S01]  /*5fd0*/  @!P2 LDGSTS.E.BYPASS.LTC128B.128 [R221+0xa800], desc[UR10][R16.64+0x100] ;  /* 0x0a80010010ddafae */ /* 0x0003e2000b901d4a */
[----:B----4-:R-:W-:Y:S01]  /*5fe0*/  @!P4 LEA R8, P6, R3, R8, 0x1 ;  /* 0x000000080308c211 */ /* 0x010fe200078c08ff */
        /* <DEDUP_REMOVED lines=10> */
[C---:B---3--:R-:W-:Y:S03]  /*6090*/  @!P2 LEA R4, P0, R3.reuse, R4, 0x1 ;  /* 0x000000040304a211 */ /* 0x048fe600078008ff */
        /* <DEDUP_REMOVED lines=27> */
.L_x_954:
        /* <DEDUP_REMOVED lines=8> */
[----:B-1----:R-:W-:Y:S03]  /*62d0*/  @!P4 LEA R250, P1, R239, R214, 0x1 ;  /* 0x000000d6effac211 */ /* 0x002fe600078208ff */
        /* <DEDUP_REMOVED lines=12> */
[----:B------:R-:W2:Y:S04]  /*63a0*/  @!P2 LDC.64 R132, c[0x0][0x220] ;  /* 0x00008800ff84ab82 */ /* 0x000ea80000000a00 */
[----:B------:R-:W-:Y:S04]  /*63b0*/  @P3 STS.128 [R221+0xe000], RZ ;  /* 0x00e000ffdd003388 */ /* 0x000fe80000000c00 */
        /* <DEDUP_REMOVED lines=10> */
[----:B------:R-:W-:Y:S04]  /*6460*/  @!P2 LEA.HI.X R247, R239, R133, R232, 0x1, P0 ;  /* 0x00000085eff7a211 */ /* 0x000fe800000f0ce8 */
[----:B------:R-:W-:Y:S01]  /*6470*/  @P2 STS.128 [R221+0x10000], RZ ;  /* 0x010000ffdd002388 */ /* 0x000fe20000000c00 */
[----:B------:R-:W-:Y:S01]  /*6480*/  IADD3.X R232, R232, UR13, RZ, P5, !PT ;  /* 0x0000000de8e87c10 */ /* 0x000fe2000affe4ff */
[----:B------:R-:W4:Y:S03]  /*6490*/  @!P3 LDC.64 R238, c[0x0][0x220] ;  /* 0x00008800ffeebb82 */ /* 0x000f260000000a00 */
[----:B------:R-:W-:Y:S01]  /*64a0*/  @!PT LDS RZ, [RZ] ;  /* 0x00000000fffff984 */ /* 0x000fe20000000800 */
[----:B------:R-:W-:Y:S01]  /*64b0*/  @!PT LDS RZ, [RZ] ;  /* 0x00000000fffff984 */ /* 0x000fe20000000800 */
[----:B------:R-:W-:Y:S01]  /*64c0*/  @!PT LDS RZ, [RZ] ;  /* 0x00000000fffff984 */ /* 0x000fe20000000800 */
[----:B------:R-:W-:Y:S01]  /*64d0*/  @!P2 LDGSTS.E.BYPASS.LTC128B.128 [R221+0x10000], desc[UR10][R246.64+0x100] ;  /* 0x10000100f6ddafae */ /* 0x000fe2000b901d4a */
[C-C-:B------:R-:W-:Y:S02]  /*64e0*/  @!P4 LEA.HI.X R243, R134.reuse, R213, R232.reuse, 0x1, P1 ;  /* 0x000000d586f3c211 */ /* 0x140fe400008f0ce8 */
[C---:B-----5:R-:W-:Y:S02]  /*64f0*/  @!P3 LEA R244, P0, R134.reuse, R2, 0x1 ;  /* 0x0000000286f4b211 */ /* 0x060fe400078008ff */
[----:B------:R-:W-:Y:S01]  /*6500*/  @P4 STS.128 [R221+0xc800], RZ ;  /* 0x00c800ffdd004388 */ /* 0x000fe20000000c00 */
[C---:B------:R-:W-:Y:S02]  /*6510*/  IADD3 R234, P1, R134.reuse, UR14, RZ ;  /* 0x0000000e86ea7c10 */ /* 0x040fe4000ff3e0ff */
[C-C-:B------:R-:W-:Y:S02]  /*6520*/  @!P3 LEA.HI.X R245, R134.reuse, R3, R232.reuse, 0x1, P0 ;  /* 0x0000000386f5b211 */ /* 0x140fe400000f0ce8 */
[----:B------:R-:W-:Y:S01]  /*6530*/  @!PT LDS RZ, [RZ] ;  /* 0x00000000fffff984 */ /* 0x000fe20000000800 */
[----:B------:R-:W-:Y:S01]  /*6540*/  @!PT LDS RZ, [RZ] ;  /* 0x00000000fffff984 */ /* 0x000fe20000000800 */
[----:B------:R-:W-:Y:S01]  /*6550*/  @!PT LDS RZ, [RZ] ;  /* 0x00000000fffff984 */ /* 0x000fe20000000800 */
[----:B------:R5:W-:Y:S01]  /*6560*/  @!P4 LDGSTS.E.BYPASS.LTC128B.128 [R221+0xc800], desc[UR10][R242.64] ;  /* 0x0c800000f2ddcfae */ /* 0x000be2000b901d4a */
[C---:B---3--:R-:W-:Y:S01]  /*6570*/  @!P2 LEA R240, P0, R134.reuse, R240, 0x1 ;  /* 0x000000f086f0a211 */ /* 0x048fe200078008ff */
[----:B------:R-:W3:Y:S03]  /*6580*/  @!P3 LDC.64 R132, c[0x0][0x220] ;  /* 0x00008800ff84bb82 */ /* 0x000ee60000000a00 */
[----:B------:R-:W-:Y:S01]  /*6590*/  @P3 STS.128 [R221+0xe800], RZ ;  /* 0x00e800ffdd003388 */ /* 0x000fe20000000c00 */
[----:B------:R-:W-:Y:S02]  /*65a0*/  @!P2 LEA.HI.X R241, R134, R241, R232, 0x1, P0 ;  /* 0x000000f186f1a211 */ /* 0x000fe400000f0ce8 */
[----:B------:R-:W-:Y:S02]  /*65b0*/  IADD3.X R232, R232, UR13, RZ, P1, !PT ;  /* 0x0000000de8e87c10 */ /* 0x000fe40008ffe4ff */
[----:B------:R-:W-:Y:S01]  /*65c0*/  @!PT LDS RZ, [RZ] ;  /* 0x00000000fffff984 */ /* 0x000fe20000000800 */
[----:B------:R-:W-:Y:S01]  /*65d0*/  @!PT LDS RZ, [RZ] ;  /* 0x00000000fffff984 */ /* 0x000fe20000000800 */
[----:B------:R-:W-:Y:S01]  /*65e0*/  @!PT LDS RZ, [RZ] ;  /* 0x00000000fffff984 */ /* 0x000fe20000000800 */
[----:B------:R-:W-:Y:S01]  /*65f0*/  @!P3 LDGSTS.E.BYPASS.LTC128B.128 [R221+0xe800], desc[UR10][R244.64+0x80] ;  /* 0x0e800080f4ddbfae */ /* 0x000fe2000b901d4a */
[C---:B------:R-:W-:Y:S01]  /*6600*/  IADD3 R134, P6, R234.reuse, UR14, RZ ;  /* 0x0000000eea867c10 */ /* 0x040fe2000ffde0ff */
[----:B------:R-:W3:Y:S01]  /*6610*/  @!P2 LDC.64 R2, c[0x0][0x220] ;  /* 0x00008800ff02ab82 */ /* 0x000ee20000000a00 */
[C---:B--2---:R-:W-:Y:S02]  /*6620*/  @!P4 LEA R248, P0, R234.reuse, R210, 0x1 ;  /* 0x000000d2eaf8c211 */ /* 0x044fe400078008ff */
[----:B------:R-:W-:Y:S02]  /*6630*/  @P2 STS.128 [R221+0x10800], RZ ;  /* 0x010800ffdd002388 */ /* 0x000fe40000000c00 */
[C-C-:B------:R-:W-:Y:S03]  /*6640*/  @!P4 LEA.HI.X R249, R234.reuse, R211, R232.reuse, 0x1, P0 ;  /* 0x000000d3eaf9c211 */ /* 0x140fe600000f0ce8 */
[----:B------:R-:W-:Y:S01]  /*6650*/  @!PT LDS RZ, [RZ] ;  /* 0x00000000fffff984 */ /* 0x000fe20000000800 */
[----:B------:R-:W-:Y:S01]  /*6660*/  @!PT LDS RZ, [RZ] ;  /* 0x00000000fffff984 */ /* 0x000fe20000000800 */
[----:B------:R-:W-:Y:S01]  /*6670*/  @!PT LDS RZ, [RZ] ;  /* 0x00000000fffff984 */ /* 0x000fe20000000800 */
[----:B------:R-:W-:Y:S01]  /*6680*/  @!P2 LDGSTS.E.BYPASS.LTC128B.128 [R221+0x10800], desc[UR10][R240.64+0x100] ;  /* 0x10800100f0ddafae */ /* 0x000fe2000b901d4a */
[C---:B----4-:R-:W-:Y:S02]  /*6690*/  @!P3 LEA R238, P1, R234.reuse, R238, 0x1 ;  /* 0x000000eeeaeeb211 */ /* 0x050fe400078208ff */
[C---:B-1----:R-:W-:Y:S02]  /*66a0*/  @!P2 LEA R236, P0, R234.reuse, R236, 0x1 ;  /* 0x000000eceaeca211 */ /* 0x042fe400078008ff */
[----:B------:R-:W-:Y:S01]  /*66b0*/  @P4 STS.128 [R221+0xd000], RZ ;  /* 0x00d000ffdd004388 */ /* 0x000fe20000000c00 */
[C-C-:B------:R-:W-:Y:S02]  /*66c0*/  @!P3 LEA.HI.X R239, R234.reuse, R239, R232.reuse, 0x1, P1 ;  /* 0x000000efeaefb211 */ /* 0x140fe400008f0ce8 */
[----:B------:R-:W-:Y:S02]  /*66d0*/  @!P2 LEA.HI.X R237, R234, R237, R232, 0x1, P0 ;  /* 0x000000edeaeda211 */ /* 0x000fe400000f0ce8 */
[----:B------:R-:W-:Y:S01]  /*66e0*/  @!PT LDS RZ, [RZ] ;  /* 0x00000000fffff984 */ /* 0x000fe20000000800 */
[----:B------:R-:W-:Y:S01]  /*66f0*/  @!PT LDS RZ, [RZ] ;  /* 0x00000000fffff984 */ /* 0x000fe20000000800 */
[----:B------:R-:W-:Y:S01]  /*6700*/  @!PT LDS RZ, [RZ] ;  /* 0x00000000fffff984 */ /* 0x000fe20000000800 */
[----:B------:R-:W-:Y:S01]  /*6710*/  @!P4 LDGSTS.E.BYPASS.LTC128B.128 [R221+0xd000], desc[UR10][R248.64] ;  /* 0x0d000000f8ddcfae */ /* 0x000fe2000b901d4a */
[----:B------:R-:W-:Y:S02]  /*6720*/  IADD3.X R232, R232, UR13, RZ, P6, !PT ;  /* 0x0000000de8e87c10 */ /* 0x000fe4000b7fe4ff */
[C---:B-----5:R-:W-:Y:S02]  /*6730*/  @!P4 LEA R242, P5, R134.reuse, R208, 0x1 ;  /* 0x000000d086f2c211 */ /* 0x060fe400078a08ff */
[----:B------:R-:W-:Y:S01]  /*6740*/  @P3 STS.128 [R221+0xf000], RZ ;  /* 0x00f000ffdd003388 */ /* 0x000fe20000000c00 */
[C---:B---3--:R-:W-:Y:S02]  /*6750*/  @!P3 LEA R132, P1, R134.reuse, R132, 0x1 ;  /* 0x000000848684b211 */ /* 0x048fe400078208ff */
[C-C-:B------:R-:W-:Y:S02]  /*6760*/  @!P4 LEA.HI.X R243, R134.reuse, R209, R232.reuse, 0x1, P5 ;  /* 0x000000d186f3c211 */ /* 0x140fe400028f0ce8 */
[----:B------:R-:W-:Y:S01]  /*6770*/  @!PT LDS RZ, [RZ] ;  /* 0x00000000fffff984 */ /* 0x000fe20000000800 */
[----:B------:R-:W-:Y:S01]  /*6780*/  @!PT LDS RZ, [RZ] ;  /* 0x00000000fffff984 */ /* 0x000fe20000000800 */
[----:B------:R-:W-:Y:S01]  /*6790*/  @!PT LDS RZ, [RZ] ;  /* 0x00000000fffff984 */ /* 0x000fe20000000800 */
[----:B------:R-:W-:Y:S01]  /*67a0*/  @!P3 LDGSTS.E.BYPASS.LTC128B.128 [R221+0xf000], desc[UR10][R238.64+0x80] ;  /* 0x0f000080eeddbfae */ /* 0x000fe2000b901d4a */
[C-C-:B------:R-:W-:Y:S02]  /*67b0*/  @!P3 LEA.HI.X R133, R134.reuse, R133, R232.reuse, 0x1, P1 ;  /* 0x000000858685b211 */ /* 0x140fe400008f0ce8 */
[C---:B------:R-:W-:Y:S02]  /*67c0*/  @!P2 LEA R2, P0, R134.reuse, R2, 0x1 ;  /* 0x000000028602a211 */ /* 0x040fe400078008ff */
[----:B------:R-:W-:Y:S01]  /*67d0*/  @P2 STS.128 [R221+0x11000], RZ ;  /* 0x011000ffdd002388 */ /* 0x000fe20000000c00 */
[----:B------:R-:W-:Y:S02]  /*67e0*/  ISETP.GT.AND P5, PT, R225, RZ, PT ;  /* 0x000000ffe100720c */ /* 0x000fe40003fa4270 */
[----:B------:R-:W-:Y:S02]  /*67f0*/  @!P2 LEA.HI.X R3, R134, R3, R232, 0x1, P0 ;  /* 0x000000038603a211 */ /* 0x000fe400000f0ce8 */
        /* <DEDUP_REMOVED lines=183> */
[----:B------:R-:W-:Y:S04]  /*7370*/  FMUL.FTZ R252, R15, UR5 ;  /* 0x000000050ffc7c20 */ /* 0x000fe80008410000 */
[----:B------:R4:W-:Y:S02]  /*7380*/  MUFU.TANH R165, R2 ;  /* 0x0000000200a57308 */ /* 0x0009e40000002400 */
[----:B------:R-:W-:Y:S01]  /*7390*/  FMUL.FTZ R250, R16, UR5 ;  /* 0x0000000510fa7c20 */ /* 0x000fe20008410000 */
[----:B------:R-:W-:Y:S01]  /*73a0*/  FMUL.FTZ R251, R18, UR5 ;  /* 0x0000000512fb7c20 */ /* 0x000fe20008410000 */
[----:B------:R-:W-:Y:S01]  /*73b0*/  FMUL.FTZ R248, R17, UR5 ;  /* 0x0000000511f87c20 */ /* 0x000fe20008410000 */
[----:B------:R-:W-:Y:S01]  /*73c0*/  FMUL.FTZ R249, R19, UR5 ;  /* 0x0000000513f97c20 */ /* 0x000fe20008410000 */
[----:B------:R-:W-:Y:S04]  /*73d0*/  FMUL.FTZ R246, R20, UR5 ;  /* 0x0000000514f67c20 */ /* 0x000fe80008410000 */
[----:B------:R5:W3:Y:S01]  /*73e0*/  MUFU.TANH R166, R232 ;  /* 0x000000e800a67308 */ /* 0x000ae20000002400 */
[----:B--2---:R-:W-:Y:S01]  /*73f0*/  FMUL.FTZ R3, R10, UR5 ;  /* 0x000000050a037c20 */ /* 0x004fe20008410000 */
[----:B------:R-:W-:Y:S01]  /*7400*/  FMUL.FTZ R245, R22, UR5 ;  /* 0x0000000516f57c20 */ /* 0x000fe20008410000 */
[----:B------:R-:W-:Y:S01]  /*7410*/  FMUL.FTZ R244, R21, UR5 ;  /* 0x0000000515f47c20 */ /* 0x000fe20008410000 */
[----:B------:R-:W-:Y:S06]  /*7420*/  FMUL.FTZ R247, R23, UR5 ;  /* 0x0000000517f77c20 */ /* 0x000fec0008410000 */
[----:B------:R2:W-:Y:S01]  /*7430*/  MUFU.TANH R167, R134 ;  /* 0x0000008600a77308 */ /* 0x0005e20000002400 */
[----:B----4-:R-:W-:Y:S01]  /*7440*/  FMUL.FTZ R2, R11, UR5 ;  /* 0x000000050b027c20 */ /* 0x010fe20008410000 */
[C---:B-1----:R-:W-:Y:S03]  /*7450*/  HMMA.16816.F32 R28, R176.reuse, R136, R28 ;  /* 0x00000088b01c723c */ /* 0x042fe6000000181c */
[----:B------:R-:W-:Y:S01]  /*7460*/  FMUL.FTZ R242, R24, UR5 ;  /* 0x0000000518f27c20 */ /* 0x000fe20008410000 */
[----:B------:R-:W-:Y:S01]  /*7470*/  FMUL.FTZ R243, R26, UR5 ;  /* 0x000000051af37c20 */ /* 0x000fe20008410000 */
[----:B------:R-:W-:Y:S03]  /*7480*/  FMUL.FTZ R240, R25, UR5 ;  /* 0x0000000519f07c20 */ /* 0x000fe60008410000 */
[----:B------:R1:W4:Y:S03]  /*7490*/  MUFU.TANH R181, R133 ;  /* 0x0000008500b57308 */ /* 0x0003260000002400 */
[----:B-----5:R-:W-:Y:S01]  /*74a0*/  FMUL.FTZ R232, R12, UR5 ;  /* 0x000000050ce87c20 */ /* 0x020fe20008410000 */
[----:B------:R-:W-:Y:S03]  /*74b0*/  HMMA.16816.F32 R32, R176, R138, R32 ;  /* 0x0000008ab020723c */ /* 0x000fe60000001820 */
[----:B------:R-:W-:Y:S03]  /*74c0*/  FMUL.FTZ R241, R27, UR5 ;  /* 0x000000051bf17c20 */ /* 0x000fe60008410000 */
[----:B------:R3:W-:Y:S01]  /*74d0*/  MUFU.TANH R173, R3 ;  /* 0x0000000300ad7308 */ /* 0x0007e20000002400 */
[----:B--2---:R-:W-:Y:S09]  /*74e0*/  FMUL.FTZ R134, R14, UR5 ;  /* 0x000000050e867c20 */ /* 0x004ff20008410000 */
[----:B------:R2:W5:Y:S01]  /*74f0*/  MUFU.TANH R182, R132 ;  /* 0x0000008400b67308 */ /* 0x0005620000002400 */
[----:B-1----:R-:W-:Y:S01]  /*7500*/  FMUL.FTZ R133, R13, UR5 ;  /* 0x000000050d857c20 */ /* 0x002fe20008410000 */
[----:B------:R-:W-:Y:S01]  /*7510*/  FMUL.FTZ R236, R28, UR5 ;  /* 0x000000051cec7c20 */ /* 0x000fe20008410000 */
[----:B------:R-:W-:Y:S01]  /*7520*/  FMUL.FTZ R239, R30, UR5 ;  /* 0x000000051eef7c20 */ /* 0x000fe20008410000 */
[----:B------:R-:W-:Y:S01]  /*7530*/  FMUL.FTZ R238, R29, UR5 ;  /* 0x000000051dee7c20 */ /* 0x000fe20008410000 */
[----:B------:R-:W-:Y:S05]  /*7540*/  FMUL.FTZ R237, R31, UR5 ;  /* 0x000000051fed7c20 */ /* 0x000fea0008410000 */
[----:B------:R1:W-:Y:S01]  /*7550*/  MUFU.TANH R175, R2 ;  /* 0x0000000200af7308 */ /* 0x0003e20000002400 */
[----:B---3--:R-:W-:Y:S01]  /*7560*/  FMNMX.FTZ R3, R174, R135, !PT ;  /* 0x00000087ae037209 */ /* 0x008fe20007810000 */
[----:B------:R-:W-:Y:S01]  /*7570*/  FMUL.FTZ R234, R32, UR5 ;  /* 0x0000000520ea7c20 */ /* 0x000fe20008410000 */
[----:B------:R-:W-:Y:S07]  /*7580*/  FMUL.FTZ R35, R35, UR5 ;  /* 0x0000000523237c20 */ /* 0x000fee0008410000 */
[----:B------:R3:W3:Y:S01]  /*7590*/  MUFU.TANH R170, R232 ;  /* 0x000000e800aa7308 */ /* 0x0006e20000002400 */
[----:B--2---:R-:W-:Y:S04]  /*75a0*/  FMNMX.FTZ R132, R166, R3, !PT ;  /* 0x00000003a6847209 */ /* 0x004fe80007810000 */
[----:B----4-:R-:W-:Y:S05]  /*75b0*/  FMNMX.FTZ R3, R181, R132, !PT ;  /* 0x00000084b5037209 */ /* 0x010fea0007810000 */
[----:B------:R2:W4:Y:S01]  /*75c0*/  MUFU.TANH R163, R134 ;  /* 0x0000008600a37308 */ /* 0x0005220000002400 */
[----:B-1----:R-:W-:Y:S02]  /*75d0*/  FMNMX.FTZ R2, R165, R0, !PT ;  /* 0x00000000a5027209 */ /* 0x002fe40007810000 */
[----:B-----5:R-:W-:Y:S02]  /*75e0*/  FMNMX.FTZ R3, R182, R3, !PT ;  /* 0x00000003b6037209 */ /* 0x020fe40007810000 */
[----:B------:R-:W-:Y:S05]  /*75f0*/  FMNMX.FTZ R2, R167, R2, !PT ;  /* 0x00000002a7027209 */ /* 0x000fea0007810000 */
[----:B------:R4:W1:Y:S01]  /*7600*/  MUFU.TANH R162, R133 ;  /* 0x0000008500a27308 */ /* 0x0008620000002400 */
[----:B------:R-:W-:Y:S01]  /*7610*/  FMNMX.FTZ R2, R173, R2, !PT ;  /* 0x00000002ad027209 */ /* 0x000fe20007810000 */
[----:B---3--:R-:W-:Y:S01]  /*7620*/  FMUL.FTZ R232, R33, UR5 ;  /* 0x0000000521e87c20 */ /* 0x008fe20008410000 */
[----:B------:R-:W-:Y:S02]  /*7630*/  FMNMX.FTZ R3, R170, R3, !PT ;  /* 0x00000003aa037209 */ /* 0x000fe40007810000 */
[----:B------:R-:W-:Y:S05]  /*7640*/  FMNMX.FTZ R2, R175, R2, !PT ;  /* 0x00000002af027209 */ /* 0x000fea0007810000 */
[----:B------:R-:W3:Y:S01]  /*7650*/  MUFU.TANH R252, R252 ;  /* 0x000000fc00fc7308 */ /* 0x000ee20000002400 */
[----:B--2---:R-:W-:Y:S09]  /*7660*/  FMUL.FTZ R134, R34, UR5 ;  /* 0x0000000522867c20 */ /* 0x004ff20008410000 */
[----:B------:R-:W2:Y:S01]  /*7670*/  MUFU.TANH R250, R250 ;  /* 0x000000fa00fa7308 */ /* 0x000ea20000002400 */
[----:B----4-:R-:W-:Y:S02]  /*7680*/  FMNMX.FTZ R133, R163, R2, !PT ;  /* 0x00000002a3857209 */ /* 0x010fe40007810000 */
[----:B-1----:R-:W-:Y:S07]  /*7690*/  FMNMX.FTZ R3, R162, R3, !PT ;  /* 0x00000003a2037209 */ /* 0x002fee0007810000 */
[----:B------:R-:W1:Y:S01]  /*76a0*/  MUFU.TANH R251, R251 ;  /* 0x000000fb00fb7308 */ /* 0x000e620000002400 */
[----:B---3--:R-:W-:Y:S09]  /*76b0*/  FMNMX.FTZ R2, R252, R133, !PT ;  /* 0x00000085fc027209 */ /* 0x008ff20007810000 */
[----:B------:R-:W3:Y:S01]  /*76c0*/  MUFU.TANH R248, R248 ;  /* 0x000000f800f87308 */ /* 0x000ee20000002400 */
[----:B--2---:R-:W-:Y:S09]  /*76d0*/  FMNMX.FTZ R3, R250, R3, !PT ;  /* 0x00000003fa037209 */ /* 0x004ff20007810000 */
[----:B------:R-:W2:Y:S01]  /*76e0*/  MUFU.TANH R249, R249 ;  /* 0x000000f900f97308 */ /* 0x000ea20000002400 */
[----:B-1----:R-:W-:Y:S09]  /*76f0*/  FMNMX.FTZ R2, R251, R2, !PT ;  /* 0x00000002fb027209 */ /* 0x002ff20007810000 */
        /* <DEDUP_REMOVED lines=30> */
[----:B------:R1:W4:Y:S01]  /*78e0*/  MUFU.TANH R133, R35 ;  /* 0x0000002300857308 */ /* 0x0003220000002400 */
[----:B---3--:R-:W-:Y:S02]  /*78f0*/  FMNMX.FTZ R2, R134, R3, !PT ;  /* 0x0000000386027209 */ /* 0x008fe40007810000 */
[----:B--2---:R-:W-:Y:S01]  /*7900*/  FMNMX.FTZ R18, R232, R132, !PT ;  /* 0x00000084e8127209 */ /* 0x004fe20007810000 */
[----:B------:R-:W-:Y:S06]  /*7910*/  @P5 BRA `(.L_x_956) ;  /* 0xffffffe0008c5947 */ /* 0x000fec000383ffff */
.L_x_955:
[----:B------:R-:W2:Y:S01]  /*7920*/  SHFL.BFLY PT, R3, R18, 0x2, 0x1f ;  /* 0x0c401f0012037f89 */ /* 0x000ea200000e0000 */
[----:B-1--4-:R-:W-:Y:S02]  /*7930*/  FMNMX.FTZ R7, R133, R2, !PT ;  /* 0x0000000285077209 */ /* 0x012fe40007810000 */
[----:B------:R-:W-:Y:S05]  /*7940*/  IADD3 R225, R225, -0x1, RZ ;  /* 0xffffffffe1e17810 */ /* 0x000fea0007ffe0ff */
[----:B------:R-:W-:Y:S08]  /*7950*/  LDSM.16.MT88.4 R24, [R198+0xc000] ;  /* 0x00c00000c618783b */ /* 0x000ff00000004200 */
[----:B------:R-:W1:Y:S08]  /*7960*/  SHFL.BFLY PT, R2, R7, 0x2, 0x1f ;  /* 0x0c401f0007027f89 */ /* 0x000e7000000e0000 */
[----:B------:R-:W-:Y:S08]  /*7970*/  LDSM.16.MT88.4 R32, [R197+0xc000] ;  /* 0x00c00000c520783b */ /* 0x000ff00000004200 */
        /* <DEDUP_REMOVED lines=24> */
[----:B------:R-:W-:Y:S01]  /*7b00*/  FMUL.FTZ R6, R0, UR4 ;  /* 0x0000000400067c20 */ /* 0x000fe20008410000 */
[----:B------:R-:W1:Y:S01]  /*7b10*/  MUFU.EX2 R2, R5 ;  /* 0x0000000500027308 */ /* 0x000e620000000800 */
        /* <DEDUP_REMOVED lines=8> */
[----:B------:R-:W-:Y:S01]  /*7ba0*/  LDSM.16.MT88.4 R160, [R200+0x11800] ;  /* 0x01180000c8a0783b */ /* 0x000fe20000004200 */
        /* <DEDUP_REMOVED lines=33> */
[--C-:B------:R-:W-:Y:S01]  /*7dc0*/  FFMA.FTZ R237, R237, UR4, -R144.reuse ;  /* 0x00000004eded7c23 */ /* 0x100fe20008010890 */
[--C-:B------:R-:W-:Y:S01]  /*7dd0*/  FFMA.FTZ R134, R134, UR4, -R144.reuse ;  /* 0x0000000486867c23 */ /* 0x100fe20008010890 */
[--C-:B------:R-:W-:Y:S01]  /*7de0*/  FFMA.FTZ R133, R133, UR4, -R144.reuse ;  /* 0x0000000485857c23 */ /* 0x100fe20008010890 */
[C---:B------:R-:W-:Y:S01]  /*7df0*/  FMUL.FTZ R36, R2.reuse, R36 ;  /* 0x0000002402247220 */ /* 0x040fe20000410000 */
[----:B------:R-:W-:Y:S03]  /*7e00*/  FMUL.FTZ R37, R2, R37 ;  /* 0x0000002502257220 */ /* 0x000fe60000410000 */
[----:B------:R-:W-:Y:S01]  /*7e10*/  MUFU.EX2 R167, R167 ;  /* 0x000000a700a77308 */ /* 0x000fe20000000800 */
[C---:B------:R-:W-:Y:S01]  /*7e20*/  FMUL.FTZ R38, R0.reuse, R38 ;  /* 0x0000002600267220 */ /* 0x040fe20000410000 */
[----:B------:R-:W-:Y:S01]  /*7e30*/  LDSM.16.MT88.4 R112, [R200+0x10000] ;  /* 0x01000000c870783b */ /* 0x000fe20000004200 */
[----:B------:R-:W-:Y:S01]  /*7e40*/  FMUL.FTZ R39, R0, R39 ;  /* 0x0000002700277220 */ /* 0x000fe20000410000 */
[C---:B------:R-:W-:Y:S01]  /*7e50*/  FMUL.FTZ R40, R2.reuse, R40 ;  /* 0x0000002802287220 */ /* 0x040fe20000410000 */
[----:B------:R-:W-:Y:S01]  /*7e60*/  FMUL.FTZ R41, R2, R41 ;  /* 0x0000002902297220 */ /* 0x000fe20000410000 */
[C---:B------:R-:W-:Y:S01]  /*7e70*/  FMUL.FTZ R42, R0.reuse, R42 ;  /* 0x0000002a002a7220 */ /* 0x040fe20000410000 */
[----:B------:R-:W-:Y:S03]  /*7e80*/  FMUL.FTZ R43, R0, R43 ;  /* 0x0000002b002b7220 */ /* 0x000fe60000410000 */
[----:B------:R-:W5:Y:S01]  /*7e90*/  MUFU.EX2 R166, R166 ;  /* 0x000000a600a67308 */ /* 0x000f620000000800 */
[----:B----4-:R-:W-:Y:S01]  /*7ea0*/  F2FP.F16.F32.PACK_AB R129, R165, R169 ;  /* 0x000000a9a581723e */ /* 0x010fe200000000ff */
[----:B------:R-:W-:Y:S01]  /*7eb0*/  LDSM.16.MT88.4 R124, [R200+0xe800] ;  /* 0x00e80000c87c783b */ /* 0x000fe20000004200 */
        /* <DEDUP_REMOVED lines=13> */
[----:B------:R-:W4:Y:S01]  /*7f90*/  MUFU.EX2 R135, R135 ;  /* 0x0000008700877308 */ /* 0x000f220000000800 */
[----:B-----5:R-:W-:Y:S01]  /*7fa0*/  F2FP.F16.F32.PACK_AB R130, R166, R167 ;  /* 0x000000a7a682723e */ /* 0x020fe200000000ff */
        /* <DEDUP_REMOVED lines=15> */
[----:B----4-:R-:W-:Y:S01]  /*80a0*/  F2FP.F16.F32.PACK_AB R131, R135, R164 ;  /* 0x000000a48783723e */ /* 0x010fe200000000ff */
[----:B------:R-:W-:Y:S01]  /*80b0*/  FMUL.FTZ R71, R0, R71 ;  /* 0x0000004700477220 */ /* 0x000fe20000410000 */
[C---:B------:R-:W-:Y:S01]  /*80c0*/  FMUL.FTZ R72, R2.reuse, R72 ;  /* 0x0000004802487220 */ /* 0x040fe20000410000 */
[----:B------:R-:W-:Y:S01]  /*80d0*/  FMUL.FTZ R73, R2, R73 ;  /* 0x0000004902497220 */ /* 0x000fe20000410000 */
[C---:B------:R-:W-:Y:S01]  /*80e0*/  FMUL.FTZ R74, R0.reuse, R74 ;  /* 0x0000004a004a7220 */ /* 0x040fe20000410000 */
[----:B------:R-:W-:Y:S01]  /*80f0*/  FMUL.FTZ R75, R0, R75 ;  /* 0x0000004b004b7220 */ /* 0x000fe20000410000 */
[C---:B------:R-:W-:Y:S01]  /*8100*/  FMUL.FTZ R76, R2.reuse, R76 ;  /* 0x0000004c024c7220 */ /* 0x040fe20000410000 */
[C---:B---3--:R-:W-:Y:S01]  /*8110*/  HMMA.16816.F32 R4, R128.reuse, R16, R4 ;  /* 0x000000108004723c */ /* 0x048fe20000001804 */
[----:B------:R-:W-:Y:S04]  /*8120*/  MUFU.EX2 R173, R173 ;  /* 0x000000ad00ad7308 */ /* 0x000fe80000000800 */
[C---:B------:R-:W-:Y:S01]  /*8130*/  FMUL.FTZ R77, R2.reuse, R77 ;  /* 0x0000004d024d7220 */ /* 0x040fe20000410000 */
[C---:B------:R-:W-:Y:S05]  /*8140*/  HMMA.16816.F32 R8, R128.reuse, R18, R8 ;  /* 0x000000128008723c */ /* 0x040fea0000001808 */
[----:B------:R-:W-:Y:S01]  /*8150*/  MUFU.EX2 R172, R172 ;  /* 0x000000ac00ac7308 */ /* 0x000fe20000000800 */
        /* <DEDUP_REMOVED lines=8> */
[----:B------:R-:W-:Y:S01]  /*81e0*/  FMUL.FTZ R25, R2, R109 ;  /* 0x0000006d02197220 */ /* 0x000fe20000410000 */
[C---:B------:R-:W-:Y:S01]  /*81f0*/  FMUL.FTZ R78, R0.reuse, R78 ;  /* 0x0000004e004e7220 */ /* 0x040fe20000410000 */
[----:B------:R-:W-:Y:S01]  /*8200*/  FMUL.FTZ R79, R0, R79 ;  /* 0x0000004f004f7220 */ /* 0x000fe20000410000 */
[C---:B------:R-:W-:Y:S03]  /*8210*/  HMMA.16816.F32 R16, R128.reuse, R26, R16 ;  /* 0x0000001a8010723c */ /* 0x040fe60000001810 */
[C---:B------:R-:W-:Y:S01]  /*8220*/  FMUL.FTZ R80, R2.reuse, R80 ;  /* 0x0000005002507220 */ /* 0x040fe20000410000 */
[----:B------:R-:W-:Y:S01]  /*8230*/  FMUL.FTZ R81, R2, R81 ;  /* 0x0000005102517220 */ /* 0x000fe20000410000 */
        /* <DEDUP_REMOVED lines=8> */
[----:B------:R-:W-:Y:S01]  /*82c0*/  FMUL.FTZ R33, R2, R101 ;  /* 0x0000006502217220 */ /* 0x000fe20000410000 */
        /* <DEDUP_REMOVED lines=8> */
[C---:B------:R-:W-:Y:S01]  /*8350*/  FMUL.FTZ R35, R0.reuse, R103 ;  /* 0x0000006700237220 */ /* 0x040fe20000410000 */
[----:B------:R-:W-:Y:S01]  /*8360*/  FMUL.FTZ R87, R0, R87 ;  /* 0x0000005700577220 */ /* 0x000fe20000410000 */
[----:B------:R-:W4:Y:S03]  /*8370*/  LDSM.16.MT88.4 R100, [R196+0xe000] ;  /* 0x00e00000c464783b */ /* 0x000f260000004200 */
[----:B------:R-:W-:Y:S01]  /*8380*/  MUFU.EX2 R183, R183 ;  /* 0x000000b700b77308 */ /* 0x000fe20000000800 */
[--C-:B------:R-:W-:Y:S01]  /*8390*/  FFMA.FTZ R170, R170, UR4, -R145.reuse ;  /* 0x00000004aaaa7c23 */ /* 0x100fe20008010891 */
[--C-:B------:R-:W-:Y:S01]  /*83a0*/  FFMA.FTZ R174, R250, UR4, -R145.reuse ;  /* 0x00000004faae7c23 */ /* 0x100fe20008010891 */
[C---:B------:R-:W-:Y:S02]  /*83b0*/  HMMA.16816.F32 R32, R128.reuse, R138, R32 ;  /* 0x0000008a8020723c */ /* 0x040fe40000001820 */
[----:B------:R-:W-:Y:S01]  /*83c0*/  LDSM.16.MT88.4 R136, [R198+0xe800] ;  /* 0x00e80000c688783b */ /* 0x000fe20000004200 */
[--C-:B------:R-:W-:Y:S01]  /*83d0*/  FFMA.FTZ R177, R248, UR4, -R145.reuse ;  /* 0x00000004f8b17c23 */ /* 0x100fe20008010891 */
[C---:B------:R-:W-:Y:S02]  /*83e0*/  FMUL.FTZ R88, R2.reuse, R88 ;  /* 0x0000005802587220 */ /* 0x040fe40000410000 */
[C---:B--2---:R-:W-:Y:S01]  /*83f0*/  HMMA.16816.F32 R36, R128.reuse, R120, R36 ;  /* 0x000000788024723c */ /* 0x044fe20000001824 */
[----:B------:R-:W2:Y:S04]  /*8400*/  MUFU.EX2 R170, R170 ;  /* 0x000000aa00aa7308 */ /* 0x000ea80000000800 */
[----:B------:R-:W-:Y:S01]  /*8410*/  FMUL.FTZ R89, R2, R89 ;  /* 0x0000005902597220 */ /* 0x000fe20000410000 */
[C---:B------:R-:W-:Y:S01]  /*8420*/  HMMA.16816.F32 R40, R128.reuse, R122, R40 ;  /* 0x0000007a8028723c */ /* 0x040fe20000001828 */
[----:B------:R-:W-:Y:S04]  /*8430*/  LDSM.16.MT88.4 R120, [R196+0xc800] ;  /* 0x00c80000c478783b */ /* 0x000fe80000004200 */
[----:B------:R-:W-:Y:S01]  /*8440*/  MUFU.EX2 R174, R174 ;  /* 0x000000ae00ae7308 */ /* 0x000fe20000000800 */
[C---:B------:R-:W-:Y:S01]  /*8450*/  FMUL.FTZ R90, R0.reuse, R90 ;  /* 0x0000005a005a7220 */ /* 0x040fe20000410000 */
[C---:B-1----:R-:W-:Y:S04]  /*8460*/  HMMA.16816.F32 R44, R128.reuse, R104, R44 ;  /* 0x00000068802c723c */ /* 0x042fe8000000182c */
[----:B------:R-:W-:Y:S02]  /*8470*/  FMUL.FTZ R91, R0, R91 ;  /* 0x0000005b005b7220 */ /* 0x000fe40000410000 */
[C---:B------:R-:W-:Y:S01]  /*8480*/  HMMA.16816.F32 R48, R128.reuse, R106, R48 ;  /* 0x0000006a8030723c */ /* 0x040fe20000001830 */
[----:B------:R-:W1:Y:S01]  /*8490*/  LDSM.16.MT88.4 R104, [R198+0x10000] ;  /* 0x01000000c668783b */ /* 0x000e620000004200 */
[----:B------:R-:W5:Y:S03]  /*84a0*/  MUFU.EX2 R177, R177 ;  /* 0x000000b100b17308 */ /* 0x000f660000000800 */
[C---:B------:R-:W-:Y:S01]  /*84b0*/  FMUL.FTZ R92, R2.reuse, R92 ;  /* 0x0000005c025c7220 */ /* 0x040fe20000410000 */
[C---:B---3--:R-:W-:Y:S06]  /*84c0*/  HMMA.16816.F32 R52, R128.reuse, R108, R52 ;  /* 0x0000006c8034723c */ /* 0x048fec0000001834 */
[----:B------:R-:W-:Y:S01]  /*84d0*/  MUFU.EX2 R241, R241 ;  /* 0x000000f100f17308 */ /* 0x000fe20000000800 */
[----:B------:R-:W-:Y:S01]  /*84e0*/  FMUL.FTZ R93, R2, R93 ;  /* 0x0000005d025d7220 */ /* 0x000fe20000410000 */
[C---:B------:R-:W-:Y:S01]  /*84f0*/  HMMA.16816.F32 R56, R128.reuse, R110, R56 ;  /* 0x0000006e8038723c */ /* 0x040fe20000001838 */
[----:B------:R-:W-:Y:S02]  /*8500*/  LDSM.16.MT88.4 R108, [R200+0xc800] ;  /* 0x00c80000c86c783b */ /* 0x000fe40000004200 */
[C---:B------:R-:W-:Y:S03]  /*8510*/  FMUL.FTZ R94, R0.reuse, R94 ;  /* 0x0000005e005e7220 */ /* 0x040fe60000410000 */
[C---:B----4-:R-:W-:Y:S02]  /*8520*/  HMMA.16816.F32 R60, R128.reuse, R100, R60 ;  /* 0x00000064803c723c */ /* 0x050fe4000000183c */
[----:B------:R-:W-:Y:S03]  /*8530*/  MUFU.EX2 R237, R237 ;  /* 0x000000ed00ed7308 */ /* 0x000fe60000000800 */
[----:B------:R-:W-:Y:S01]  /*8540*/  FMUL.FTZ R95, R0, R95 ;  /* 0x0000005f005f7220 */ /* 0x000fe20000410000 */
[C---:B------:R-:W-:Y:S01]  /*8550*/  HMMA.16816.F32 R64, R128.reuse, R102, R64 ;  /* 0x000000668040723c */ /* 0x040fe20000001840 */
[----:B------:R-:W3:Y:S05]  /*8560*/  LDSM.16.MT88.4 R100, [R197+0x10000] ;  /* 0x01000000c564783b */ /* 0x000eea0000004200 */
[----:B------:R-:W-:Y:S01]  /*8570*/  MUFU.EX2 R134, R134 ;  /* 0x0000008600867308 */ /* 0x000fe20000000800 */
[C---:B------:R-:W-:Y:S01]  /*8580*/  FMUL.FTZ R96, R2.reuse, R96 ;  /* 0x0000006002607220 */ /* 0x040fe20000410000 */
[C---:B------:R-:W-:Y:S03]  /*8590*/  HMMA.16816.F32 R68, R128.reuse, R112, R68 ;  /* 0x000000708044723c */ /* 0x040fe60000001844 */
[----:B------:R-:W-:Y:S03]  /*85a0*/  FMUL.FTZ R97, R2, R97 ;  /* 0x0000006102617220 */ /* 0x000fe60000410000 */
[C---:B------:R-:W-:Y:S01]  /*85b0*/  HMMA.16816.F32 R72, R128.reuse, R114, R72 ;  /* 0x000000728048723c */ /* 0x040fe20000001848 */
[----:B------:R-:W-:Y:S01]  /*85c0*/  LDSM.16.MT88.4 R112, [R198+0xc800] ;  /* 0x00c80000c670783b */ /* 0x000fe20000004200 */
[----:B------:R-:W-:Y:S03]  /*85d0*/  MUFU.EX2 R133, R133 ;  /* 0x0000008500857308 */ /* 0x000fe60000000800 */
[C---:B------:R-:W-:Y:S01]  /*85e0*/  FMUL.FTZ R98, R0.reuse, R98 ;  /* 0x0000006200627220 */ /* 0x040fe20000410000 */
[C---:B-1----:R-:W-:Y:S05]  /*85f0*/  HMMA.16816.F32 R76, R128.reuse, R104, R76 ;  /* 0x00000068804c723c */ /* 0x042fea000000184c */
[----:B------:R-:W-:Y:S01]  /*8600*/  FMUL.FTZ R99, R0, R99 ;  /* 0x0000006300637220 */ /* 0x000fe20000410000 */
[C---:B------:R-:W-:Y:S01]  /*8610*/  HMMA.16816.F32 R80, R128.reuse, R106, R80 ;  /* 0x0000006a8050723c */ /* 0x040fe20000001850 */
[----:B------:R-:W1:Y:S04]  /*8620*/  LDSM.16.MT88.4 R104, [R196+0x10000] ;  /* 0x01000000c468783b */ /* 0x000e680000004200 */
[--C-:B------:R-:W-:Y:S01]  /*8630*/  FFMA.FTZ R245, R240, UR4, -R145.reuse ;  /* 0x00000004f0f57c23 */ /* 0x100fe20008010891 */
[--C-:B------:R-:W-:Y:S01]  /*8640*/  FFMA.FTZ R240, R243, UR4, -R144.reuse ;  /* 0x00000004f3f07c23 */ /* 0x100fe20008010890 */
[--C-:B------:R-:W-:Y:S01]  /*8650*/  FFMA.FTZ R178, R246, UR4, -R145.reuse ;  /* 0x00000004f6b27c23 */ /* 0x100fe20008010891 */
[--C-:B------:R-:W-:Y:S03]  /*8660*/  FFMA.FTZ R181, R244, UR4, -R145.reuse ;  /* 0x00000004f4b57c23 */ /* 0x100fe60008010891 */
[--C-:B------:R-:W-:Y:S01]  /*8670*/  FFMA.FTZ R182, R242, UR4, -R145.reuse ;  /* 0x00000004f2b67c23 */ /* 0x100fe20008010891 */
[--C-:B------:R-:W-:Y:S01]  /*8680*/  FFMA.FTZ R243, R238, UR4, -R145.reuse ;  /* 0x00000004eef37c23 */ /* 0x100fe20008010891 */
[----:B------:R-:W-:Y:S01]  /*8690*/  FFMA.FTZ R238, R239, UR4, -R144 ;  /* 0x00000004efee7c23 */ /* 0x000fe20008010890 */
[--C-:B------:R-:W-:Y:S01]  /*86a0*/  FFMA.FTZ R236, R236, UR4, -R145.reuse ;  /* 0x00000004ecec7c23 */ /* 0x100fe20008010891 */
[--C-:B------:R-:W-:Y:S01]  /*86b0*/  FFMA.FTZ R234, R234, UR4, -R145.reuse ;  /* 0x00000004eaea7c23 */ /* 0x100fe20008010891 */
[----:B------:R-:W-:Y:S01]  /*86c0*/  FFMA.FTZ R145, R232, UR4, -R145 ;  /* 0x00000004e8917c23 */ /* 0x000fe20008010891 */
[C---:B---3--:R-:W-:Y:S01]  /*86d0*/  HMMA.16816.F32 R84, R128.reuse, R100, R84 ;  /* 0x000000648054723c */ /* 0x048fe20000001854 */
[----:B------:R-:W-:Y:S02]  /*86e0*/  MUFU.EX2 R178, R178 ;  /* 0x000000b200b27308 */ /* 0x000fe40000000800 */
[----:B------:R-:W-:Y:S01]  /*86f0*/  FFMA.FTZ R171, R2, R235, R171 ;  /* 0x000000eb02ab7223 */ /* 0x000fe200000100ab */
[----:B------:R-:W-:Y:S01]  /*8700*/  FFMA.FTZ R169, R0, R233, R169 ;  /* 0x000000e900a97223 */ /* 0x000fe200000100a9 */
[----:B------:R-:W-:Y:S01]  /*8710*/  MOV R0, R3 ;  /* 0x0000000300007202 */ /* 0x000fe20000000f00 */
[C---:B------:R-:W-:Y:S05]  /*8720*/  HMMA.16816.F32 R88, R128.reuse, R102, R88 ;  /* 0x000000668058723c */ /* 0x040fea0000001858 */
[----:B------:R3:W-:Y:S01]  /*8730*/  MUFU.EX2 R239, R145 ;  /* 0x0000009100ef7308 */ /* 0x0007e20000000800 */
[----:B--2---:R-:W-:Y:S01]  /*8740*/  F2FP.F16.F32.PACK_AB R100, R173, R170 ;  /* 0x000000aaad64723e */ /* 0x004fe200000000ff */
[----:B------:R-:W-:Y:S01]  /*8750*/  FADD.FTZ R168, R168, R171 ;  /* 0x000000aba8a87221 */ /* 0x000fe20000010000 */
[----:B------:R-:W-:Y:S03]  /*8760*/  F2FP.F16.F32.PACK_AB R101, R175, R172 ;  /* 0x000000acaf65723e */ /* 0x000fe600000000ff */
[----:B------:R-:W-:Y:S01]  /*8770*/  FADD.FTZ R169, R165, R169 ;  /* 0x000000a9a5a97221 */ /* 0x000fe20000010000 */
[----:B-----5:R-:W-:Y:S03]  /*8780*/  F2FP.F16.F32.PACK_AB R102, R177, R174 ;  /* 0x000000aeb166723e */ /* 0x020fe600000000ff */
[----:B------:R-:W2:Y:S01]  /*8790*/  MUFU.EX2 R181, R181 ;  /* 0x000000b500b57308 */ /* 0x000ea20000000800 */
[----:B------:R-:W-:Y:S01]  /*87a0*/  F2FP.F16.F32.PACK_AB R103, R179, R176 ;  /* 0x000000b0b367723e */ /* 0x000fe200000000ff */
[----:B------:R-:W-:Y:S01]  /*87b0*/  FADD.FTZ R164, R164, R169 ;  /* 0x000000a9a4a47221 */ /* 0x000fe20000010000 */
[C---:B-1----:R-:W-:Y:S01]  /*87c0*/  HMMA.16816.F32 R92, R128.reuse, R104, R92 ;  /* 0x00000068805c723c */ /* 0x042fe2000000185c */
[----:B---3--:R-:W-:Y:S06]  /*87d0*/  LDSM.16.MT88.4 R144, [R200+0xf800] ;  /* 0x00f80000c890783b */ /* 0x008fec0000004200 */
[----:B------:R-:W-:Y:S01]  /*87e0*/  MUFU.EX2 R182, R182 ;  /* 0x000000b600b67308 */ /* 0x000fe20000000800 */
[----:B------:R-:W-:Y:S01]  /*87f0*/  FADD.FTZ R135, R135, R164 ;  /* 0x000000a487877221 */ /* 0x000fe20000010000 */
[----:B------:R-:W-:Y:S01]  /*8800*/  HMMA.16816.F32 R96, R128, R106, R96 ;  /* 0x0000006a8060723c */ /* 0x000fe20000001860 */
[----:B------:R-:W1:Y:S07]  /*8810*/  LDSM.16.MT88.4 R104, [R196+0xe800] ;  /* 0x00e80000c468783b */ /* 0x000e6e0000004200 */
[----:B------:R-:W3:Y:S01]  /*8820*/  MUFU.EX2 R245, R245 ;  /* 0x000000f500f57308 */ /* 0x000ee20000000800 */
[C---:B------:R-:W-:Y:S05]  /*8830*/  HMMA.16816.F32 R4, R100.reuse, R108, R4 ;  /* 0x0000006c6404723c */ /* 0x040fea0000001804 */
[----:B------:R-:W-:Y:S01]  /*8840*/  FADD.FTZ R172, R172, R135 ;  /* 0x00000087acac7221 */ /* 0x000fe20000010000 */
[C---:B------:R-:W-:Y:S01]  /*8850*/  HMMA.16816.F32 R8, R100.reuse, R110, R8 ;  /* 0x0000006e6408723c */ /* 0x040fe20000001808 */
[----:B------:R-:W4:Y:S02]  /*8860*/  LDSM.16.MT88.4 R108, [R200+0x10800] ;  /* 0x01080000c86c783b */ /* 0x000f240000004200 */
[----:B------:R-:W5:Y:S02]  /*8870*/  MUFU.EX2 R240, R240 ;  /* 0x000000f000f07308 */ /* 0x000f640000000800 */
[----:B------:R-:W-:Y:S01]  /*8880*/  MOV R135, R132 ;  /* 0x0000008400877202 */ /* 0x000fe20000000f00 */
[C---:B------:R-:W-:Y:S03]  /*8890*/  HMMA.16816.F32 R12, R100.reuse, R112, R12 ;  /* 0x00000070640c723c */ /* 0x040fe6000000180c */
[----:B------:R-:W-:Y:S04]  /*88a0*/  LDSM.16.MT88.4 R128, [R196+0xd000] ;  /* 0x00d00000c480783b */ /* 0x000fe80000004200 */
[----:B------:R-:W-:Y:S01]  /*88b0*/  MUFU.EX2 R236, R236 ;  /* 0x000000ec00ec7308 */ /* 0x000fe20000000800 */
[----:B------:R-:W-:Y:S01]  /*88c0*/  FADD.FTZ R175, R175, R172 ;  /* 0x000000acafaf7221 */ /* 0x000fe20000010000 */
[C---:B------:R-:W-:Y:S02]  /*88d0*/  HMMA.16816.F32 R16, R100.reuse, R114, R16 ;  /* 0x000000726410723c */ /* 0x040fe40000001810 */
[----:B------:R-:W3:Y:S04]  /*88e0*/  LDSM.16.MT88.4 R112, [R198+0x10800] ;  /* 0x01080000c670783b */ /* 0x000ee80000004200 */
[C---:B------:R-:W-:Y:S02]  /*88f0*/  HMMA.16816.F32 R20, R100.reuse, R116, R20 ;  /* 0x000000746414723c */ /* 0x040fe40000001814 */
[----:B------:R-:W5:Y:S03]  /*8900*/  MUFU.EX2 R243, R243 ;  /* 0x000000f300f37308 */ /* 0x000f660000000800 */
[----:B------:R-:W-:Y:S01]  /*8910*/  FADD.FTZ R176, R176, R175 ;  /* 0x000000afb0b07221 */ /* 0x000fe20000010000 */
[C---:B------:R-:W-:Y:S01]  /*8920*/  HMMA.16816.F32 R24, R100.reuse, R118, R24 ;  /* 0x000000766418723c */ /* 0x040fe20000001818 */
[----:B------:R-:W5:Y:S05]  /*8930*/  LDSM.16.MT88.4 R116, [R197+0x10800] ;  /* 0x01080000c574783b */ /* 0x000f6a0000004200 */
[----:B------:R-:W5:Y:S01]  /*8940*/  MUFU.EX2 R238, R238 ;  /* 0x000000ee00ee7308 */ /* 0x000f620000000800 */
[----:B------:R-:W-:Y:S01]  /*8950*/  FADD.FTZ R179, R179, R176 ;  /* 0x000000b0b3b37221 */ /* 0x000fe20000010000 */
[C---:B------:R-:W-:Y:S08]  /*8960*/  HMMA.16816.F32 R28, R100.reuse, R120, R28 ;  /* 0x00000078641c723c */ /* 0x040ff0000000181c */
[----:B------:R-:W5:Y:S01]  /*8970*/  MUFU.EX2 R234, R234 ;  /* 0x000000ea00ea7308 */ /* 0x000f620000000800 */
        /* <DEDUP_REMOVED lines=15> */
[C---:B------:R-:W-:Y:S05]  /*8a70*/  HMMA.16816.F32 R72, R100.reuse, R110, R72 ;  /* 0x0000006e6448723c */ /* 0x040fea0000001848 */
[----:B--2---:R-:W-:Y:S01]  /*8a80*/  F2FP.F16.F32.PACK_AB R108, R181, R178 ;  /* 0x000000b2b56c723e */ /* 0x004fe200000000ff */
[C---:B---3--:R-:W-:Y:S05]  /*8a90*/  HMMA.16816.F32 R76, R100.reuse, R112, R76 ;  /* 0x00000070644c723c */ /* 0x048fea000000184c */
[----:B------:R-:W-:Y:S01]  /*8aa0*/  F2FP.F16.F32.PACK_AB R109, R183, R180 ;  /* 0x000000b4b76d723e */ /* 0x000fe200000000ff */
[C---:B------:R-:W-:Y:S01]  /*8ab0*/  HMMA.16816.F32 R80, R100.reuse, R114, R80 ;  /* 0x000000726450723c */ /* 0x040fe20000001850 */
[----:B------:R-:W2:Y:S04]  /*8ac0*/  LDSM.16.MT88.4 R112, [R197+0xd000] ;  /* 0x00d00000c570783b */ /* 0x000ea80000004200 */
[----:B------:R-:W-:Y:S01]  /*8ad0*/  F2FP.F16.F32.PACK_AB R110, R245, R182 ;  /* 0x000000b6f56e723e */ /* 0x000fe200000000ff */
[C---:B-----5:R-:W-:Y:S05]  /*8ae0*/  HMMA.16816.F32 R84, R100.reuse, R116, R84 ;  /* 0x000000746454723c */ /* 0x060fea0000001854 */
[----:B------:R-:W-:Y:S01]  /*8af0*/  F2FP.F16.F32.PACK_AB R111, R241, R240 ;  /* 0x000000f0f16f723e */ /* 0x000fe200000000ff */
[C---:B------:R-:W-:Y:S01]  /*8b00*/  HMMA.16816.F32 R88, R100.reuse, R118, R88 ;  /* 0x000000766458723c */ /* 0x040fe20000001858 */
[----:B------:R-:W3:Y:S04]  /*8b10*/  LDSM.16.MT88.4 R116, [R198+0xf000] ;  /* 0x00f00000c674783b */ /* 0x000ee80000004200 */
[----:B------:R-:W-:Y:S01]  /*8b20*/  FADD.FTZ R180, R180, R179 ;  /* 0x000000b3b4b47221 */ /* 0x000fe20000010000 */
[C---:B-1----:R-:W-:Y:S05]  /*8b30*/  HMMA.16816.F32 R92, R100.reuse, R104, R92 ;  /* 0x00000068645c723c */ /* 0x042fea000000185c */
[----:B------:R-:W-:Y:S01]  /*8b40*/  FADD.FTZ R183, R183, R180 ;  /* 0x000000b4b7b77221 */ /* 0x000fe20000010000 */
[----:B------:R-:W-:Y:S01]  /*8b50*/  HMMA.16816.F32 R96, R100, R106, R96 ;  /* 0x0000006a6460723c */ /* 0x000fe20000001860 */
[----:B------:R-:W1:Y:S04]  /*8b60*/  LDSM.16.MT88.4 R100, [R196+0xf000] ;  /* 0x00f00000c464783b */ /* 0x000e680000004200 */
[----:B------:R-:W-:Y:S01]  /*8b70*/  FADD.FTZ R240, R240, R183 ;  /* 0x000000b7f0f07221 */ /* 0x000fe20000010000 */
[C---:B------:R-:W-:Y:S03]  /*8b80*/  HMMA.16816.F32 R4, R108.reuse, R120, R4 ;  /* 0x000000786c04723c */ /* 0x040fe60000001804 */
[----:B------:R-:W4:Y:S02]  /*8b90*/  LDSM.16.MT88.4 R104, [R200+0x11000] ;  /* 0x01100000c868783b */ /* 0x000f240000004200 */
[----:B------:R-:W-:Y:S01]  /*8ba0*/  FADD.FTZ R241, R241, R240 ;  /* 0x000000f0f1f17221 */ /* 0x000fe20000010000 */
[C---:B------:R-:W-:Y:S05]  /*8bb0*/  HMMA.16816.F32 R8, R108.reuse, R122, R8 ;  /* 0x0000007a6c08723c */ /* 0x040fea0000001808 */
[----:B------:R-:W-:Y:S01]  /*8bc0*/  LDSM.16.MT88.4 R120, [R196+0x11000] ;  /* 0x01100000c478783b */ /* 0x000fe20000004200 */
[C---:B------:R-:W-:Y:S06]  /*8bd0*/  HMMA.16816.F32 R12, R108.reuse, R124, R12 ;  /* 0x0000007c6c0c723c */ /* 0x040fec000000180c */
[C---:B------:R-:W-:Y:S01]  /*8be0*/  HMMA.16816.F32 R16, R108.reuse, R126, R16 ;  /* 0x0000007e6c10723c */ /* 0x040fe20000001810 */
[----:B------:R-:W-:Y:S05]  /*8bf0*/  LDSM.16.MT88.4 R124, [R200+0xd800] ;  /* 0x00d80000c87c783b */ /* 0x000fea0000004200 */
[C---:B--2---:R-:W-:Y:S06]  /*8c00*/  HMMA.16816.F32 R20, R108.reuse, R112, R20 ;  /* 0x000000706c14723c */ /* 0x044fec0000001814 */
[C---:B------:R-:W-:Y:S01]  /*8c10*/  HMMA.16816.F32 R24, R108.reuse, R114, R24 ;  /* 0x000000726c18723c */ /* 0x040fe20000001818 */
[----:B------:R-:W2:Y:S05]  /*8c20*/  LDSM.16.MT88.4 R112, [R198+0x11000] ;  /* 0x01100000c670783b */ /* 0x000eaa0000004200 */
[C---:B------:R-:W-:Y:S06]  /*8c30*/  HMMA.16816.F32 R28, R108.reuse, R128, R28 ;  /* 0x000000806c1c723c */ /* 0x040fec000000181c */
[C---:B------:R-:W-:Y:S06]  /*8c40*/  HMMA.16816.F32 R32, R108.reuse, R130, R32 ;  /* 0x000000826c20723c */ /* 0x040fec0000001820 */
[C---:B------:R-:W-:Y:S06]  /*8c50*/  HMMA.16816.F32 R36, R108.reuse, R136, R36 ;  /* 0x000000886c24723c */ /* 0x040fec0000001824 */
[C---:B------:R-:W-:Y:S05]  /*8c60*/  HMMA.16816.F32 R40, R108.reuse, R138, R40 ;  /* 0x0000008a6c28723c */ /* 0x040fea0000001828 */
[----:B------:R-:W-:Y:S01]  /*8c70*/  F2FP.F16.F32.PACK_AB R136, R243, R236 ;  /* 0x000000ecf388723e */ /* 0x000fe200000000ff */
[C---:B---3--:R-:W-:Y:S05]  /*8c80*/  HMMA.16816.F32 R44, R108.reuse, R116, R44 ;  /* 0x000000746c2c723c */ /* 0x048fea000000182c */
[----:B------:R-:W-:Y:S01]  /*8c90*/  F2FP.F16.F32.PACK_AB R137, R237, R238 ;  /* 0x000000eeed89723e */ /* 0x000fe200000000ff */
[C---:B------:R-:W-:Y:S01]  /*8ca0*/  HMMA.16816.F32 R48, R108.reuse, R118, R48 ;  /* 0x000000766c30723c */ /* 0x040fe20000001830 */
[----:B------:R-:W3:Y:S04]  /*8cb0*/  LDSM.16.MT88.4 R116, [R197+0x11000] ;  /* 0x01100000c574783b */ /* 0x000ee80000004200 */
        /* <DEDUP_REMOVED lines=13> */
[C---:B------:R-:W-:Y:S01]  /*8d90*/  HMMA.16816.F32 R72, R108.reuse, R106, R72 ;  /* 0x0000006a6c48723c */ /* 0x040fe20000001848 */
[----:B------:R-:W4:Y:S05]  /*8da0*/  LDSM.16.MT88.4 R104, [R197+0xd800] ;  /* 0x00d80000c568783b */ /* 0x000f2a0000004200 */
[C---:B--2---:R-:W-:Y:S06]  /*8db0*/  HMMA.16816.F32 R76, R108.reuse, R112, R76 ;  /* 0x000000706c4c723c */ /* 0x044fec000000184c */
[C---:B------:R-:W-:Y:S06]  /*8dc0*/  HMMA.16816.F32 R80, R108.reuse, R114, R80 ;  /* 0x000000726c50723c */ /* 0x040fec0000001850 */
[C---:B---3--:R-:W-:Y:S06]  /*8dd0*/  HMMA.16816.F32 R84, R108.reuse, R116, R84 ;  /* 0x000000746c54723c */ /* 0x048fec0000001854 */
        /* <DEDUP_REMOVED lines=47> */
.L_x_953:
        /* <DEDUP_REMOVED lines=15> */
[----:B------:R-:W-:-:S04]  /*91c0*/  LOP3.LUT R7, R8, 0x3ffffffc, RZ, 0xc0, !PT ;  /* 0x3ffffffc08077812 */ /* 0x000fc800078ec0ff */
[-C--:B------:R-:W-:Y:S01]  /*91d0*/  IADD3 R7, -R7, R6.reuse, RZ ;  /* 0x0000000607077210 */ /* 0x080fe20007ffe1ff */
[----:B-1----:R-:W-:Y:S01]  /*91e0*/  FADD.FTZ R4, R11, R4 ;  /* 0x000000040b047221 */ /* 0x002fe20000010000 */
[----:B------:R-:W-:Y:S02]  /*91f0*/  LOP3.LUT R11, R2, 0xffffffe0, RZ, 0xc0, !PT ;  /* 0xffffffe0020b7812 */ /* 0x000fe400078ec0ff */
[----:B------:R-:W-:Y:S01]  /*9200*/  SHF.R.S32.HI R2, RZ, 0x5, R2 ;  /* 0x00000005ff027819 */ /* 0x000fe20000011402 */
[----:B--2---:R-:W-:Y:S01]  /*9210*/  FADD.FTZ R5, R0, R5 ;  /* 0x0000000500057221 */ /* 0x004fe20000010000 */
[----:B------:R-:W-:Y:S02]  /*9220*/  FSETP.NE.FTZ.AND P0, PT, R4, RZ, PT ;  /* 0x000000ff0400720b */ /* 0x000fe40003f15000 */
[-C--:B------:R-:W-:Y:S02]  /*9230*/  LEA.HI R0, R13, R6.reuse, RZ, 0x3 ;  /* 0x000000060d007211 */ /* 0x080fe400078f18ff */
[----:B------:R-:W-:-:S02]  /*9240*/  IADD3 R6, -R11, R6, RZ ;  /* 0x000000060b067210 */ /* 0x000fc40007ffe1ff */
[--C-:B------:R-:W-:Y:S02]  /*9250*/  SHF.R.S32.HI R11, RZ, 0x2, R8.reuse ;  /* 0x00000002ff0b7819 */ /* 0x100fe40000011408 */
[----:B------:R-:W-:Y:S02]  /*9260*/  SHF.R.S32.HI R8, RZ, 0x1f, R8 ;  /* 0x0000001fff087819 */ /* 0x000fe40000011408 */
[----:B------:R-:W-:Y:S02]  /*9270*/  FSETP.NE.FTZ.AND P4, PT, R5, RZ, PT ;  /* 0x000000ff0500720b */ /* 0x000fe40003f95000 */
[----:B------:R-:W-:Y:S01]  /*9280*/  LEA.HI R8, R8, R11, RZ, 0x3 ;  /* 0x0000000b08087211 */ /* 0x000fe200078f18ff */
[----:B------:R-:W1:Y:S01]  /*9290*/  @P0 MUFU.RCP R10, R4 ;  /* 0x00000004000a0308 */ /* 0x000e620000001000 */
[----:B------:R-:W-:Y:S02]  /*92a0*/  LEA R7, R2, R7, 0x9 ;  /* 0x0000000702077211 */ /* 0x000fe400078e48ff */
        /* <DEDUP_REMOVED lines=58> */
[C---:B------:R-:W-:Y:S01]  /*9650*/  FMUL.FTZ R124, R9.reuse, R124 ;  /* 0x0000007c097c7220 */ /* 0x040fe20000410000 */
[----:B------:R-:W-:Y:S01]  /*9660*/  MOV R8, 0x20 ;  /* 0x0000002000087802 */ /* 0x000fe20000000f00 */
[C---:B------:R-:W-:Y:S01]  /*9670*/  FMUL.FTZ R125, R9.reuse, R125 ;  /* 0x0000007d097d7220 */ /* 0x040fe20000410000 */
[----:B------:R-:W-:Y:S01]  /*9680*/  LEA.HI R10, R10, R10, RZ, 0x1d ;  /* 0x0000000a0a0a7211 */ /* 0x000fe200078fe8ff */
[----:B------:R-:W-:Y:S01]  /*9690*/  FMUL.FTZ R120, R9, R120 ;  /* 0x0000007809787220 */ /* 0x000fe20000410000 */
[----:B------:R-:W-:Y:S01]  /*96a0*/  ISETP.NE.AND P3, PT, R219, -0x1, PT ;  /* 0xffffffffdb00780c */ /* 0x000fe20003f65270 */
        /* <DEDUP_REMOVED lines=36> */
[----:B------:R-:W2:Y:S01]  /*98f0*/  @P3 LDC.64 R10, c[0x0][0x298] ;  /* 0x0000a600ff0a3b82 */ /* 0x000ea20000000a00 */
        /* <DEDUP_REMOVED lines=40> */
[----:B------:R-:W-:Y:S01]  /*9b80*/  FMUL.FTZ R81, R9, R81 ;  /* 0x0000005109517220 */ /* 0x000fe20000410000 */
[----:B------:R1:W-:Y:S01]  /*9b90*/  STS [R25], R100 ;  /* 0x0000006419007388 */ /* 0x0003e20000000800 */
        /* <DEDUP_REMOVED lines=43> */
.L_x_957:
[----:B------:R-:W-:Y:S01]  /*9e50*/  ULDC.U8 UR4, c[0x0][0x3d8] ;  /* 0x0000f60000047ab9 */ /* 0x000fe20000000000 */
[----:B------:R-:W-:Y:S02]  /*9e60*/  F2FP.F16.F32.PACK_AB R96, R9, R96 ;  /* 0x000000600960723e */ /* 0x000fe400000000ff */
[----:B------:R-:W-:Y:S02]  /*9e70*/  CS2R R8, SRZ ;  /* 0x0000000000087805 */ /* 0x000fe4000001ff00 */
[----:B------:R-:W-:Y:S01]  /*9e80*/  ISETP.NE.AND P1, PT, RZ, UR4, PT ;  /* 0x00000004ff007c0c */ /* 0x000fe2000bf25270 */
[----:B------:R-:W-:Y:S01]  /*9e90*/  ULDC.U8 UR4, c[0x0][0x3d9] ;  /* 0x0000f64000047ab9 */ /* 0x000fe20000000000 */
        /* <DEDUP_REMOVED lines=9> */
[----:B------:R-:W-:Y:S01]  /*9f30*/  PLOP3.LUT P2, PT, PT, PT, PT, 0x8, 0x0 ;  /* 0x000000000000781c */ /* 0x000fe20003f4e170 */
[----:B------:R-:W-:-:S12]  /*9f40*/  @P5 BRA `(.L_x_958) ;  /* 0x0000000000185947 */ /* 0x000fd80003800000 */
[----:B------:R-:W1:Y:S01]  /*9f50*/  S2R R8, SR_CTAID.Y ;  /* 0x0000000000087919 */ /* 0x000e620000002600 */
[----:B------:R-:W1:Y:S01]  /*9f60*/  LDC R9, c[0x0][0x2c4] ;  /* 0x0000b100ff097b82 */ /* 0x000e620000000800 */
[----:B------:R-:W-:Y:S01]  /*9f70*/  PLOP3.LUT P2, PT, PT, PT, PT, 0x80, 0x0 ;  /* 0x000000000000781c */ /* 0x000fe20003f4f070 */
[----:B-1----:R-:W-:-:S05]  /*9f80*/  IMAD R8, R8, R9, RZ ;  /* 0x0000000908087224 */ /* 0x002fca00078e02ff */
[----:B------:R-:W-:-:S04]  /*9f90*/  SEL R8, R8, R219, !P3 ;  /* 0x000000db08087207 */ /* 0x000fc80005800000 */
[----:B------:R-:W-:-:S07]  /*9fa0*/  SHF.R.S32.HI R9, RZ, 0x1f, R8 ;  /* 0x0000001fff097819 */ /* 0x000fce0000011408 */
.L_x_958:
[----:B------:R-:W-:Y:S01]  /*9fb0*/  ISETP.NE.AND P3, PT, RZ, UR4, PT ;  /* 0x00000004ff007c0c */ /* 0x000fe2000bf65270 */
[----:B------:R-:W-:Y:S01]  /*9fc0*/  STS [R25+0x400], R102 ;  /* 0x0004006619007388 */ /* 0x000fe20000000800 */
[----:B------:R-:W-:Y:S01]  /*9fd0*/  PLOP3.LUT P5, PT, PT, PT, PT, 0x8, 0x0 ;  /* 0x000000000000781c */ /* 0x000fe20003fae170 */
[----:B------:R-:W1:Y:S01]  /*9fe0*/  @P4 MUFU.LG2 R5, R5 ;  /* 0x0000000500054308 */ /* 0x000e620000000c00 */
[----:B------:R-:W-:Y:S01]  /*9ff0*/  SHF.R.S32.HI R35, RZ, 0x1f, R2 ;  /* 0x0000001fff237819 */ /* 0x000fe20000011402 */
[----:B------:R-:W-:Y:S01]  /*a000*/  STS [R7+0x2000], R36 ;  /* 0x0020002407007388 */ /* 0x000fe20000000800 */
[----:B------:R-:W-:Y:S01]  /*a010*/  LOP3.LUT P6, RZ, R6, 0x3, RZ, 0xc0, !PT ;  /* 0x0000000306ff7812 */ /* 0x000fe200078cc0ff */
[----:B------:R-:W-:Y:S01]  /*a020*/  BSSY B0, `(.L_x_959) ;  /* 0x0000068000007945 */ /* 0x000fe20003800000 */
[----:B------:R-:W-:Y:S01]  /*a030*/  LEA.HI R35, R35, R2, RZ, 0x2 ;  /* 0x0000000223237211 */ /* 0x000fe200078f10ff */
[----:B------:R-:W-:Y:S01]  /*a040*/  STS [R7+0x2400], R38 ;  /* 0x0024002607007388 */ /* 0x000fe20000000800 */
[----:B------:R-:W-:Y:S01]  /*a050*/  SHF.R.S32.HI R33, RZ, 0x3, R0 ;  /* 0x00000003ff217819 */ /* 0x000fe20000011400 */
[----:B------:R-:W2:Y:S01]  /*a060*/  @P0 MUFU.LG2 R4, R4 ;  /* 0x0000000400040308 */ /* 0x000ea20000000c00 */
[----:B------:R-:W-:Y:S01]  /*a070*/  LOP3.LUT R35, R35, 0xffffffc, RZ, 0xc0, !PT ;  /* 0x0ffffffc23237812 */ /* 0x000fe200078ec0ff */
[----:B------:R-:W-:Y:S01]  /*a080*/  STS [R13+0x2000], R40 ;  /* 0x002000280d007388 */ /* 0x000fe20000000800 */
[----:B------:R-:W3:Y:S01]  /*a090*/  @!P3 LDC R12, c[0x0][0x2c4] ;  /* 0x0000b100ff0cbb82 */ /* 0x000ee20000000800 */
[----:B------:R-:W-:Y:S01]  /*a0a0*/  @!P3 PLOP3.LUT P5, PT, P1, PT, PT, 0x80, 0x0 ;  /* 0x000000000000b81c */ /* 0x000fe20000faf070 */
[----:B------:R-:W-:Y:S01]  /*a0b0*/  @P3 IMAD.MOV.U32 R37, RZ, RZ, 0x1 ;  /* 0x00000001ff253424 */ /* 0x000fe200078e00ff */
[----:B------:R-:W-:Y:S01]  /*a0c0*/  STS [R13+0x2400], R42 ;  /* 0x0024002a0d007388 */ /* 0x000fe20000000800 */
[----:B------:R-:W-:-:S02]  /*a0d0*/  IMAD.IADD R35, R2, 0x1, -R35 ;  /* 0x0000000102237824 */ /* 0x000fc400078e0a23 */
[----:B-1----:R-:W-:Y:S01]  /*a0e0*/  @P4 FMUL.FTZ R5, R5, 0.69314718246459960938 ;  /* 0x3f31721805054820 */ /* 0x002fe20000410000 */
[----:B------:R-:W-:Y:S01]  /*a0f0*/  STS [R15+0x2000], R44 ;  /* 0x0020002c0f007388 */ /* 0x000fe20000000800 */
[----:B------:R-:W1:Y:S03]  /*a100*/  @!P3 LDC R29, c[0x0][0x270] ;  /* 0x00009c00ff1dbb82 */ /* 0x000e660000000800 */
[----:B------:R-:W-:Y:S01]  /*a110*/  STS [R15+0x2400], R46 ;  /* 0x0024002e0f007388 */ /* 0x000fe20000000800 */
[----:B--2---:R-:W-:-:S03]  /*a120*/  @P0 FMUL.FTZ R4, R4, 0.69314718246459960938 ;  /* 0x3f31721804040820 */ /* 0x004fc60000410000 */
[----:B------:R-:W-:Y:S01]  /*a130*/  STS [R17+0x2000], R48 ;  /* 0x0020003011007388 */ /* 0x000fe20000000800 */
[----:B------:R-:W2:Y:S03]  /*a140*/  @P3 LDC R28, c[0x0][0x2c0] ;  /* 0x0000b000ff1c3b82 */ /* 0x000ea60000000800 */
[----:B------:R-:W-:Y:S04]  /*a150*/  STS [R17+0x2400], R50 ;  /* 0x0024003211007388 */ /* 0x000fe80000000800 */
[----:B------:R-:W-:Y:S01]  /*a160*/  STS [R19+0x2000], R52 ;  /* 0x0020003413007388 */ /* 0x000fe20000000800 */
[----:B---3--:R-:W1:Y:S03]  /*a170*/  @P5 LDC R12, c[0x0][0x2e4] ;  /* 0x0000b900ff0c5b82 */ /* 0x008e660000000800 */
[----:B------:R-:W-:Y:S04]  /*a180*/  STS [R19+0x2400], R54 ;  /* 0x0024003613007388 */ /* 0x000fe80000000800 */
[----:B------:R-:W-:Y:S01]  /*a190*/  STS [R21+0x2000], R56 ;  /* 0x0020003815007388 */ /* 0x000fe20000000800 */
[----:B------:R-:W3:Y:S03]  /*a1a0*/  @P0 LDC R2, c[0x0][0x2e8] ;  /* 0x0000ba00ff020b82 */ /* 0x000ee60000000800 */
[----:B------:R-:W-:Y:S04]  /*a1b0*/  STS [R21+0x2400], R58 ;  /* 0x0024003a15007388 */ /* 0x000fe80000000800 */
[----:B------:R-:W-:Y:S01]  /*a1c0*/  STS [R23+0x2000], R60 ;  /* 0x0020003c17007388 */ /* 0x000fe20000000800 */
[----:B------:R-:W-:-:S03]  /*a1d0*/  @!P3 IMAD.MOV.U32 R28, RZ, RZ, 0x1 ;  /* 0x00000001ff1cb424 */ /* 0x000fc600078e00ff */
[----:B------:R-:W-:Y:S04]  /*a1e0*/  STS [R23+0x2400], R62 ;  /* 0x0024003e17007388 */ /* 0x000fe80000000800 */
[----:B------:R-:W-:Y:S01]  /*a1f0*/  STS [R25+0x2000], R64 ;  /* 0x0020004019007388 */ /* 0x000fe20000000800 */
[----:B-1----:R-:W-:Y:S01]  /*a200*/  @!P3 IMAD R37, R12, R29, RZ ;  /* 0x0000001d0c25b224 */ /* 0x002fe200078e02ff */
[----:B------:R-:W-:Y:S02]  /*a210*/  SHF.R.S32.HI R29, RZ, 0x1f, R6 ;  /* 0x0000001fff1d7819 */ /* 0x000fe40000011406 */
[----:B------:R-:W-:Y:S02]  /*a220*/  STS [R25+0x2400], R66 ;  /* 0x0024004219007388 */ /* 0x000fe40000000800 */
[----:B------:R-:W-:Y:S01]  /*a230*/  LEA.HI R29, R29, R6, RZ, 0x2 ;  /* 0x000000061d1d7211 */ /* 0x000fe200078f10ff */
[----:B------:R-:W-:Y:S01]  /*a240*/  IMAD.MOV.U32 R6, RZ, RZ, 0x7f800000 ;  /* 0x7f800000ff067424 */ /* 0x000fe200078e00ff */
        /* <DEDUP_REMOVED lines=9> */
[----:B------:R-:W-:Y:S04]  /*a2e0*/  STS [R19+0x4400], R86 ;  /* 0x0044005613007388 */ /* 0x000fe80000000800 */
[----:B------:R-:W-:Y:S04]  /*a2f0*/  STS [R21+0x4000], R88 ;  /* 0x0040005815007388 */ /* 0x000fe80000000800 */
[----:B------:R-:W-:Y:S01]  /*a300*/  STS [R21+0x4400], R90 ;  /* 0x0044005a15007388 */ /* 0x000fe20000000800 */
[----:B-1----:R-:W1:Y:S03]  /*a310*/  @P3 LDC.64 R14, c[0x0][0x2c0] ;  /* 0x0000b000ff0e3b82 */ /* 0x002e660000000a00 */
[----:B------:R-:W-:Y:S04]  /*a320*/  STS [R23+0x4000], R92 ;  /* 0x0040005c17007388 */ /* 0x000fe80000000800 */
[----:B------:R-:W-:Y:S04]  /*a330*/  STS [R23+0x4400], R94 ;  /* 0x0044005e17007388 */ /* 0x000fe80000000800 */
[----:B------:R-:W-:Y:S04]  /*a340*/  STS [R25+0x4000], R96 ;  /* 0x0040006019007388 */ /* 0x000fe80000000800 */
[----:B------:R4:W-:Y:S01]  /*a350*/  STS [R25+0x4400], R98 ;  /* 0x0044006219007388 */ /* 0x0009e20000000800 */
[----:B------:R-:W-:Y:S01]  /*a360*/  BAR.SYNC.DEFER_BLOCKING 0x0 ;  /* 0x0000000000007b1d */ /* 0x000fe20000010000 */
[----:B-1----:R-:W-:Y:S01]  /*a370*/  @P3 IMAD R14, R15, R14, RZ ;  /* 0x0000000e0f0e3224 */ /* 0x002fe200078e02ff */
[----:B------:R-:W-:Y:S01]  /*a380*/  LEA.HI.SX32 R15, R0, 0x10, 0x1d ;  /* 0x00000010000f7811 */ /* 0x000fe200078feaff */
[----:B------:R-:W-:-:S03]  /*a390*/  @!P3 IMAD.MOV.U32 R14, RZ, RZ, R12 ;  /* 0x000000ffff0eb224 */ /* 0x000fc600078e000c */
[----:B------:R-:W1:Y:S01]  /*a3a0*/  S2R R10, SR_TID.X ;  /* 0x00000000000a7919 */ /* 0x000e620000002100 */
[----:B------:R-:W5:Y:S01]  /*a3b0*/  S2R R24, SR_CTAID.Y ;  /* 0x0000000000187919 */ /* 0x000f620000002600 */
[----:B------:R-:W2:Y:S01]  /*a3c0*/  S2R R27, SR_CTAID.X ;  /* 0x00000000001b7919 */ /* 0x000ea20000002500 */
[----:B------:R-:W3:Y:S01]  /*a3d0*/  S2R R13, SR_CTAID.Z ;  /* 0x00000000000d7919 */ /* 0x000ee20000002700 */
[----:B----4-:R-:W4:Y:S01]  /*a3e0*/  @P4 LDC R25, c[0x0][0x2e8] ;  /* 0x0000ba00ff194b82 */ /* 0x010f220000000800 */
[----:B------:R1:W2:Y:S04]  /*a3f0*/  LDS.128 R20, [R221+0x1800] ;  /* 0x00180000dd147984 */ /* 0x0002a80000000c00 */
[----:B------:R1:W2:Y:S02]  /*a400*/  LDS.128 R16, [R221+0x3800] ;  /* 0x00380000dd107984 */ /* 0x0002a40000000c00 */
[----:B-1----:R-:W-:Y:S01]  /*a410*/  SHF.R.S32.HI R7, RZ, 0x1f, R10 ;  /* 0x0000001fff077819 */ /* 0x002fe2000001140a */
[----:B-----5:R-:W-:-:S03]  /*a420*/  IMAD R24, R24, R37, RZ ;  /* 0x0000002518187224 */ /* 0x020fc600078e02ff */
[----:B------:R-:W-:Y:S01]  /*a430*/  LEA.HI R7, R7, R10, RZ, 0x3 ;  /* 0x0000000a07077211 */ /* 0x000fe200078f18ff */
[----:B----4-:R-:W-:Y:S01]  /*a440*/  @P4 FFMA.FTZ R6, R132, R25, R5 ;  /* 0x0000001984064223 */ /* 0x010fe20000010005 */
[C---:B--2---:R-:W-:Y:S01]  /*a450*/  IMAD R30, R27.reuse, -0x40, R224 ;  /* 0xffffffc01b1e7824 */ /* 0x044fe200078e02e0 */
[----:B------:R-:W-:Y:S01]  /*a460*/  SEL R24, R24, RZ, !P2 ;  /* 0x000000ff18187207 */ /* 0x000fe20005000000 */
[----:B------:R-:W-:Y:S01]  /*a470*/  IMAD R12, R27, R28, RZ ;  /* 0x0000001c1b0c7224 */ /* 0x000fe200078e02ff */
[----:B------:R-:W-:Y:S02]  /*a480*/  LOP3.LUT R31, R7, 0xfffffff8, RZ, 0xc0, !PT ;  /* 0xfffffff8071f7812 */ /* 0x000fe400078ec0ff */
[----:B------:R-:W-:Y:S01]  /*a490*/  ISETP.GE.AND P3, PT, R15, R30, PT ;  /* 0x0000001e0f00720c */ /* 0x000fe20003f66270 */
[----:B---3--:R-:W-:Y:S01]  /*a4a0*/  IMAD R15, R13, R14, R24 ;  /* 0x0000000e0d0f7224 */ /* 0x008fe200078e0218 */
[----:B------:R-:W-:Y:S01]  /*a4b0*/  ISETP.GE.AND P1, PT, R33, R30, PT ;  /* 0x0000001e2100720c */ /* 0x000fe20003f26270 */
[----:B------:R-:W-:-:S02]  /*a4c0*/  IMAD.SHL.U32 R12, R12, 0x40, RZ ;  /* 0x000000400c0c7824 */ /* 0x000fc400078e00ff */
[----:B------:R-:W-:Y:S01]  /*a4d0*/  IMAD.IADD R31, R10, 0x1, -R31 ;  /* 0x000000010a1f7824 */ /* 0x000fe200078e0a1f */
[----:B------:R-:W-:Y:S02]  /*a4e0*/  SHF.R.S32.HI R10, RZ, 0x2, R29 ;  /* 0x00000002ff0a7819 */ /* 0x000fe4000001141d */
[--C-:B------:R-:W-:Y:S01]  /*a4f0*/  IADD3 R8, P5, P2, R12, R8, R15.reuse ;  /* 0x000000080c087210 */ /* 0x100fe20007abe00f */
[----:B------:R-:W-:Y:S01]  /*a500*/  IMAD.SHL.U32 R25, R31, 0x8, RZ ;  /* 0x000000081f197824 */ /* 0x000fe200078e00ff */
[----:B------:R-:W-:Y:S01]  /*a510*/  SHF.R.S32.HI R29, RZ, 0x1f, R12 ;  /* 0x0000001fff1d7819 */ /* 0x000fe2000001140c */
[----:B------:R-:W-:Y:S01]  /*a520*/  IMAD R35, R35, 0x10, R10 ;  /* 0x0000001023237824 */ /* 0x000fe200078e020a */
[----:B------:R-:W-:Y:S01]  /*a530*/  SHF.R.S32.HI R15, RZ, 0x1f, R15 ;  /* 0x0000001fff0f7819 */ /* 0x000fe2000001140f */
[----:B------:R-:W-:Y:S02]  /*a540*/  IMAD.MOV.U32 R10, RZ, RZ, 0x7f800000 ;  /* 0x7f800000ff0a7424 */ /* 0x000fe400078e00ff */
[----:B------:R-:W-:Y:S01]  /*a550*/  @P0 FFMA.FTZ R10, R3, R2, R4 ;  /* 0x00000002030a0223 */ /* 0x000fe20000010004 */
        /* <DEDUP_REMOVED lines=20> */
.L_x_960:
[----:B------:R-:W-:Y:S05]  /*a6a0*/  BSYNC B0 ;  /* 0x0000000000007941 */ /* 0x000fea0003800000 */
.L_x_959:
[----:B-1----:R-:W-:Y:S01]  /*a6b0*/  SHF.R.S32.HI R2, RZ, 0x1f, R25 ;  /* 0x0000001fff027819 */ /* 0x002fe20000011419 */
[----:B------:R-:W-:Y:S01]  /*a6c0*/  ULDC.64 UR4, c[0x0][0x2a0] ;  /* 0x0000a80000047ab9 */ /* 0x000fe20000000a00 */
[----:B------:R-:W-:Y:S01]  /*a6d0*/  IADD3 R6, P0, R25, R26, RZ ;  /* 0x0000001a19067210 */ /* 0x000fe20007f1e0ff */
[----:B------:R-:W-:Y:S01]  /*a6e0*/  BSSY B0, `(.L_x_961) ;  /* 0x0000022000007945 */ /* 0x000fe20003800000 */
[----:B------:R-:W-:Y:S02]  /*a6f0*/  SHF.R.S32.HI R3, RZ, 0x1f, R13 ;  /* 0x0000001fff037819 */ /* 0x000fe4000001140d */
[----:B------:R-:W-:Y:S01]  /*a700*/  SHF.R.S32.HI R26, RZ, 0x3, R7 ;  /* 0x00000003ff1a7819 */ /* 0x000fe20000011407 */
[----:B------:R-:W-:Y:S01]  /*a710*/  IMAD.X R7, R2, 0x1, R11, P0 ;  /* 0x0000000102077824 */ /* 0x000fe200000e060b */
[----:B------:R-:W-:Y:S01]  /*a720*/  LEA.HI.SX32 R5, R0, 0x20, 0x1d ;  /* 0x0000002000057811 */ /* 0x000fe200078feaff */
[----:B------:R-:W-:Y:S01]  /*a730*/  IMAD R2, R3, UR4, RZ ;  /* 0x0000000403027c24 */ /* 0x000fe2000f8e02ff */
[----:B------:R1:W2:Y:S01]  /*a740*/  LDS.128 R8, [R221+0x2000] ;  /* 0x00200000dd087984 */ /* 0x0002a20000000c00 */
[----:B------:R-:W-:Y:S01]  /*a750*/  VIADD R0, R26, 0x30 ;  /* 0x000000301a007836 */ /* 0x000fe20000000000 */
[----:B------:R-:W-:Y:S01]  /*a760*/  ISETP.GE.AND P2, PT, R5, R30, PT ;  /* 0x0000001e0500720c */ /* 0x000fe20003f46270 */
[C---:B------:R-:W-:Y:S01]  /*a770*/  IMAD R29, R13.reuse, UR5, R2 ;  /* 0x000000050d1d7c24 */ /* 0x040fe2000f8e0202 */
[----:B------:R-:W-:Y:S01]  /*a780*/  SHF.R.S32.HI R27, RZ, 0x1f, R26 ;  /* 0x0000001fff1b7819 */ /* 0x000fe2000001141a */
[----:B------:R-:W-:Y:S01]  /*a790*/  IMAD.WIDE.U32 R2, R13, UR4, R6 ;  /* 0x000000040d027c25 */ /* 0x000fe2000f8e0006 */
[----:B------:R-:W-:Y:S01]  /*a7a0*/  ISETP.GE.AND P0, PT, R0, R207, PT ;  /* 0x000000cf0000720c */ /* 0x000fe20003f06270 */
[----:B------:R1:W3:Y:S02]  /*a7b0*/  LDS.128 R12, [R221] ;  /* 0x00000000dd0c7984 */ /* 0x0002e40000000c00 */
[----:B------:R-:W-:-:S02]  /*a7c0*/  IMAD.WIDE R26, R220, 0x40, R26 ;  /* 0x00000040dc1a7825 */ /* 0x000fc400078e021a */
[----:B------:R1:W4:Y:S02]  /*a7d0*/  LDS.128 R4, [R221+0x4000] ;  /* 0x00400000dd047984 */ /* 0x0003240000000c00 */
        /* <DEDUP_REMOVED lines=18> */
.L_x_962:
[----:B------:R-:W-:Y:S05]  /*a900*/  BSYNC B0 ;  /* 0x0000000000007941 */ /* 0x000fea0003800000 */
.L_x_961:
        /* <DEDUP_REMOVED lines=24> */
.L_x_964:
[----:B------:R-:W-:Y:S05]  /*aa90*/  BSYNC B0 ;  /* 0x0000000000007941 */ /* 0x000fea0003800000 */
.L_x_963:
        /* <DEDUP_REMOVED lines=24> */
.L_x_966:
[----:B------:R-:W-:Y:S05]  /*ac20*/  BSYNC B0 ;  /* 0x0000000000007941 */ /* 0x000fea0003800000 */
.L_x_965:
        /* <DEDUP_REMOVED lines=23> */
.L_x_923:
[----:B------:R-:W1:Y:S01]  /*ada0*/  LDC.U8 R10, c[0x0][0x3d9] ;  /* 0x0000f640ff0a7b82 */ /* 0x000e620000000000 */
[----:B------:R-:W-:Y:S01]  /*adb0*/  ISETP.NE.AND P3, PT, R219, -0x1, PT ;  /* 0xffffffffdb00780c */ /* 0x000fe20003f65270 */
[----:B------:R-:W-:Y:S01]  /*adc0*/  ULDC.64 UR4, c[0x0][0x2a0] ;  /* 0x0000a80000047ab9 */ /* 0x000fe20000000a00 */
[----:B------:R-:W-:Y:S01]  /*add0*/  SHF.R.S32.HI R7, RZ, 0x1f, R6 ;  /* 0x0000001fff077819 */ /* 0x000fe20000011406 */
[----:B------:R-:W-:Y:S01]  /*ade0*/  BSSY B0, `(.L_x_967) ;  /* 0x000003b000007945 */ /* 0x000fe20003800000 */
[----:B------:R-:W-:Y:S02]  /*adf0*/  IADD3 R224, -R207, R224, RZ ;  /* 0x000000e0cfe07210 */ /* 0x000fe40007ffe1ff */
[----:B------:R-:W-:Y:S01]  /*ae00*/  LEA.HI R12, R7, R6, RZ, 0x3 ;  /* 0x00000006070c7211 */ /* 0x000fe200078f18ff */
[----:B------:R-:W2:Y:S06]  /*ae10*/  LDC.U8 R5, c[0x0][0x3d8] ;  /* 0x0000f600ff057b82 */ /* 0x000eac0000000000 */
[----:B------:R-:W-:-:S02]  /*ae20*/  @!P3 SHF.R.S32.HI R11, RZ, 0x1f, R4 ;  /* 0x0000001fff0bb819 */ /* 0x000fc40000011404 */
[----:B------:R-:W3:Y:S01]  /*ae30*/  @!P3 LDC.64 R2, c[0x0][0x290] ;  /* 0x0000a400ff02bb82 */ /* 0x000ee20000000a00 */
[----:B-1----:R-:W-:-:S07]  /*ae40*/  ISETP.NE.AND P0, PT, R10, RZ, PT ;  /* 0x000000ff0a00720c */ /* 0x002fce0003f05270 */
[----:B------:R-:W1:Y:S01]  /*ae50*/  @P3 LDC.64 R8, c[0x0][0x298] ;  /* 0x0000a600ff083b82 */ /* 0x000e620000000a00 */
[C---:B--2---:R-:W-:Y:S02]  /*ae60*/  ISETP.NE.AND P2, PT, R5.reuse, RZ, PT ;  /* 0x000000ff0500720c */ /* 0x044fe40003f45270 */
[----:B------:R-:W-:Y:S02]  /*ae70*/  ISETP.NE.AND P1, PT, R5, RZ, !P0 ;  /* 0x000000ff0500720c */ /* 0x000fe40004725270 */
[----:B------:R-:W-:-:S03]  /*ae80*/  LOP3.LUT R5, R12, 0xfffffff8, RZ, 0xc0, !PT ;  /* 0xfffffff80c057812 */ /* 0x000fc600078ec0ff */
[----:B------:R-:W2:Y:S01]  /*ae90*/  @!P0 LDC R0, c[0x0][0x2c4] ;  /* 0x0000b100ff008b82 */ /* 0x000ea20000000800 */
[----:B------:R-:W-:Y:S01]  /*aea0*/  ISETP.NE.OR P2, PT, R10, RZ, !P2 ;  /* 0x000000ff0a00720c */ /* 0x000fe20005745670 */
[-C--:B---3--:R-:W-:Y:S01]  /*aeb0*/  @!P3 IMAD R11, R11, R2.reuse, RZ ;  /* 0x000000020b0bb224 */ /* 0x088fe200078e02ff */
[----:B------:R-:W-:Y:S01]  /*aec0*/  SHF.R.S32.HI R12, RZ, 0x3, R12 ;  /* 0x00000003ff0c7819 */ /* 0x000fe2000001140c */
[----:B------:R-:W-:-:S04]  /*aed0*/  @!P3 IMAD.WIDE.U32 R14, R4, R2, RZ ;  /* 0x00000002040eb225 */ /* 0x000fc800078e00ff */
[----:B------:R-:W3:Y:S01]  /*aee0*/  @!P0 LDC R7, c[0x0][0x270] ;  /* 0x00009c00ff078b82 */ /* 0x000ee20000000800 */
[----:B------:R-:W-:Y:S01]  /*aef0*/  IMAD.IADD R6, R6, 0x1, -R5 ;  /* 0x0000000106067824 */ /* 0x000fe200078e0a05 */
[----:B------:R-:W-:Y:S01]  /*af00*/  SHF.R.S32.HI R13, RZ, 0x1f, R12 ;  /* 0x0000001fff0d7819 */ /* 0x000fe2000001140c */
[----:B------:R-:W-:Y:S02]  /*af10*/  @!P3 IMAD R3, R4, R3, R11 ;  /* 0x000000030403b224 */ /* 0x000fe400078e020b */
[----:B-1----:R-:W-:-:S03]  /*af20*/  @P3 IMAD.WIDE.U32 R20, R219, R8, RZ ;  /* 0x00000008db143225 */ /* 0x002fc600078e00ff */
[----:B------:R-:W1:Y:S01]  /*af30*/  @P0 LDC R8, c[0x0][0x2c0] ;  /* 0x0000b000ff080b82 */ /* 0x000e620000000800 */
[----:B------:R-:W-:Y:S01]  /*af40*/  @!P3 IMAD.MOV.U32 R20, RZ, RZ, R14 ;  /* 0x000000ffff14b224 */ /* 0x000fe200078e000e */
[----:B------:R-:W-:Y:S01]  /*af50*/  SHF.R.S32.HI R14, RZ, 0x1f, R27 ;  /* 0x0000001fff0e7819 */ /* 0x000fe2000001141b */
[----:B------:R-:W-:Y:S02]  /*af60*/  IMAD.SHL.U32 R5, R6, 0x8, RZ ;  /* 0x0000000806057824 */ /* 0x000fe400078e00ff */
[----:B------:R-:W-:Y:S02]  /*af70*/  @P3 IMAD R10, R219, R9, R21 ;  /* 0x00000009db0a3224 */ /* 0x000fe400078e0215 */
[----:B------:R-:W-:Y:S01]  /*af80*/  @!P3 IMAD.IADD R10, R15, 0x1, R3 ;  /* 0x000000010f0ab824 */ /* 0x000fe200078e0203 */
[----:B--2---:R-:W2:Y:S01]  /*af90*/  @P1 LDC R0, c[0x0][0x2e4] ;  /* 0x0000b900ff001b82 */ /* 0x004ea20000000800 */
[----:B------:R-:W-:Y:S01]  /*afa0*/  IADD3 R20, P1, R5, R20, RZ ;  /* 0x0000001405147210 */ /* 0x000fe20007f3e0ff */
[----:B------:R-:W-:-:S02]  /*afb0*/  IMAD R14, R14, UR4, RZ ;  /* 0x000000040e0e7c24 */ /* 0x000fc4000f8e02ff */
[C---:B------:R-:W-:Y:S01]  /*afc0*/  VIADD R11, R12.reuse, 0x10 ;  /* 0x000000100c0b7836 */ /* 0x040fe20000000000 */
[----:B------:R-:W-:Y:S01]  /*afd0*/  LEA.HI.X.SX32 R21, R5, R10, 0x1, P1 ;  /* 0x0000000a05157211 */ /* 0x000fe200008f0eff */
[----:B------:R-:W-:Y:S01]  /*afe0*/  IMAD R23, R27, UR5, R14 ;  /* 0x000000051b177c24 */ /* 0x000fe2000f8e020e */
[-C--:B------:R-:W-:Y:S01]  /*aff0*/  ISETP.GE.AND P1, PT, R12, R224.reuse, PT ;  /* 0x000000e00c00720c */ /* 0x080fe20003f26270 */
[----:B------:R-:W4:Y:S01]  /*b000*/  @P0 LDC.64 R2, c[0x0][0x2c0] ;  /* 0x0000b000ff020b82 */ /* 0x000f220000000a00 */
[----:B------:R-:W-:Y:S01]  /*b010*/  ISETP.GE.AND P3, PT, R11, R224, PT ;  /* 0x000000e00b00720c */ /* 0x000fe20003f66270 */
[----:B------:R-:W-:Y:S01]  /*b020*/  IMAD.WIDE.U32 R20, R27, UR4, R20 ;  /* 0x000000041b147c25 */ /* 0x000fe2000f8e0014 */
[----:B------:R-:W-:-:S03]  /*b030*/  IADD3 R10, R5, 0x80, RZ ;  /* 0x00000080050a7810 */ /* 0x000fc60007ffe0ff */
[----:B------:R-:W-:Y:S02]  /*b040*/  IMAD.WIDE R220, R220, 0x40, R12 ;  /* 0x00000040dcdc7825 */ /* 0x000fe400078e020c */
[----:B------:R-:W1:Y:S02]  /*b050*/  @!P2 LDC R9, c[0x0][0x2c4] ;  /* 0x0000b100ff09ab82 */ /* 0x000e640000000800 */
[----:B------:R-:W-:Y:S02]  /*b060*/  VIADD R14, R5, 0x40 ;  /* 0x00000040050e7836 */ /* 0x000fe40000000000 */
[----:B------:R-:W-:Y:S01]  /*b070*/  IMAD.IADD R23, R23, 0x1, R21 ;  /* 0x0000000117177824 */ /* 0x000fe200078e0215 */
[----:B---3--:R-:W-:Y:S06]  /*b080*/  @P1 BRA `(.L_x_968) ;  /* 0x0000000000401947 */ /* 0x008fec0003800000 */
        /* <DEDUP_REMOVED lines=16> */
.L_x_968:
[----:B------:R-:W-:Y:S05]  /*b190*/  BSYNC B0 ;  /* 0x0000000000007941 */ /* 0x000fea0003800000 */
.L_x_967:
        /* <DEDUP_REMOVED lines=24> */
.L_x_970:
[----:B------:R-:W-:Y:S05]  /*b320*/  BSYNC B0 ;  /* 0x0000000000007941 */ /* 0x000fea0003800000 */
.L_x_969:
[----:B------:R-:W-:Y:S01]  /*b330*/  ISETP.GE.AND P4, PT, R15, R224, PT ;  /* 0x000000e00f00720c */ /* 0x000fe20003f86270 */
[----:B--2---:R-:W-:Y:S01]  /*b340*/  @!P0 IMAD R19, R0, R7, RZ ;  /* 0x0000000700138224 */ /* 0x004fe200078e02ff */
[----:B------:R-:W-:Y:S01]  /*b350*/  BSSY B0, `(.L_x_971) ;  /* 0x000001b000007945 */ /* 0x000fe20003800000 */
[----:B----4-:R-:W-:Y:S01]  /*b360*/  @P0 IMAD R2, R3, R2, RZ ;  /* 0x0000000203020224 */ /* 0x010fe200078e02ff */
[----:B------:R-:W-:Y:S01]  /*b370*/  ISETP.NE.AND P3, PT, R6, RZ, PT ;  /* 0x000000ff0600720c */ /* 0x000fe20003f65270 */
[C---:B-1----:R-:W-:Y:S01]  /*b380*/  @!P1 IMAD R219, R4.reuse, R9, RZ ;  /* 0x0000000904db9224 */ /* 0x042fe200078e02ff */
        /* <DEDUP_REMOVED lines=23> */
.L_x_972:
[----:B------:R-:W-:Y:S05]  /*b500*/  BSYNC B0 ;  /* 0x0000000000007941 */ /* 0x000fea0003800000 */
.L_x_971:
[-C--:B------:R-:W-:Y:S01]  /*b510*/  ISETP.GE.AND P1, PT, R3, R224.reuse, PT ;  /* 0x000000e00300720c */ /* 0x080fe20003f26270 */
[----:B------:R-:W-:Y:S01]  /*b520*/  @!P0 IMAD.MOV.U32 R8, RZ, RZ, 0x1 ;  /* 0x00000001ff088424 */ /* 0x000fe200078e00ff */
[----:B------:R-:W-:Y:S01]  /*b530*/  SEL R19, R19, RZ, P2 ;  /* 0x000000ff13137207 */ /* 0x000fe20001000000 */
[----:B------:R-:W-:Y:S01]  /*b540*/  BSSY B0, `(.L_x_973) ;  /* 0x000001d000007945 */ /* 0x000fe20003800000 */
[-C--:B------:R-:W-:Y:S02]  /*b550*/  ISETP.GE.OR P6, PT, R12, R224.reuse, P3 ;  /* 0x000000e00c00720c */ /* 0x080fe40001fc6670 */
[----:B------:R-:W-:Y:S02]  /*b560*/  CS2R R16, SRZ ;  /* 0x0000000000107805 */ /* 0x000fe4000001ff00 */
        /* <DEDUP_REMOVED lines=12> */
[----:B-1----:R-:W-:Y:S01]  /*b630*/  IMAD.X R7, RZ, RZ, R221, P0 ;  /* 0x000000ffff077224 */ /* 0x002fe200000e06dd */
        /* <DEDUP_REMOVED lines=13> */
.L_x_974:
[----:B------:R-:W-:Y:S05]  /*b710*/  BSYNC B0 ;  /* 0x0000000000007941 */ /* 0x000fea0003800000 */
.L_x_973:
        /* <DEDUP_REMOVED lines=10> */
[----:B-12---:R-:W-:-:S03]  /*b7c0*/  IMAD.MOV.U32 R7, RZ, RZ, 0x7f800000 ;  /* 0x7f800000ff077424 */ /* 0x006fc600078e00ff */
[----:B------:R-:W-:-:S04]  /*b7d0*/  IADD3 R5, P0, R0, R207, RZ ;  /* 0x000000cf00057210 */ /* 0x000fc80007f1e0ff */
[----:B------:R-:W-:Y:S02]  /*b7e0*/  LEA.HI.X.SX32 R0, R0, R16, 0x1, P0 ;  /* 0x0000001000007211 */ /* 0x000fe400000f0eff */
[----:B------:R-:W-:-:S04]  /*b7f0*/  LEA R4, P0, R5, UR4, 0x2 ;  /* 0x0000000405047c11 */ /* 0x000fc8000f8010ff */
[----:B------:R-:W-:-:S05]  /*b800*/  LEA.HI.X R5, R5, UR5, R0, 0x2, P0 ;  /* 0x0000000505057c11 */ /* 0x000fca00080f1400 */
[----:B------:R4:W-:Y:S04]  /*b810*/  STG.E desc[UR10][R4.64], R7 ;  /* 0x0000000704007986 */ /* 0x0009e8000c10190a */
.L_x_976:
[----:B------:R-:W-:Y:S05]  /*b820*/  BSYNC B0 ;  /* 0x0000000000007941 */ /* 0x000fea0003800000 */
.L_x_975:
[----:B------:R-:W-:Y:S04]  /*b830*/  BSSY B0, `(.L_x_977) ;  /* 0x000000a000007945 */ /* 0x000fe80003800000 */
[----:B------:R-:W-:Y:S05]  /*b840*/  @P5 BRA `(.L_x_978) ;  /* 0x0000000000205947 */ /* 0x000fea0003800000 */
[----:B------:R-:W-:Y:S01]  /*b850*/  IMAD R0, R11, R8, RZ ;  /* 0x000000080b007224 */ /* 0x000fe200078e02ff */
[----:B------:R-:W-:Y:S01]  /*b860*/  ULDC.64 UR4, c[0x0][0x2b0] ;  /* 0x0000ac0000047ab9 */ /* 0x000fe20000000a00 */
[----:B-12-4-:R-:W-:-:S03]  /*b870*/  IMAD.MOV.U32 R7, RZ, RZ, 0x7f800000 ;  /* 0x7f800000ff077424 */ /* 0x016fc600078e00ff */
[----:B------:R-:W-:-:S04]  /*b880*/  IADD3 R5, P0, R0, R207, RZ ;  /* 0x000000cf00057210 */ /* 0x000fc80007f1e0ff */
[----:B------:R-:W-:Y:S02]  /*b890*/  LEA.HI.X.SX32 R0, R0, R16, 0x1, P0 ;  /* 0x0000001000007211 */ /* 0x000fe400000f0eff */
[----:B------:R-:W-:-:S04]  /*b8a0*/  LEA R4, P0, R5, UR4, 0x2 ;  /* 0x0000000405047c11 */ /* 0x000fc8000f8010ff */
[----:B------:R-:W-:-:S05]  /*b8b0*/  LEA.HI.X R5, R5, UR5, R0, 0x2, P0 ;  /* 0x0000000505057c11 */ /* 0x000fca00080f1400 */
[----:B------:R1:W-:Y:S04]  /*b8c0*/  STG.E desc[UR10][R4.64], R7 ;  /* 0x0000000704007986 */ /* 0x0003e8000c10190a */
.L_x_978:
[----:B------:R-:W-:Y:S05]  /*b8d0*/  BSYNC B0 ;  /* 0x0000000000007941 */ /* 0x000fea0003800000 */
.L_x_977:
        /* <DEDUP_REMOVED lines=10> */
.L_x_980:
[----:B------:R-:W-:Y:S05]  /*b980*/  BSYNC B0 ;  /* 0x0000000000007941 */ /* 0x000fea0003800000 */
.L_x_979:
[----:B------:R-:W-:Y:S05]  /*b990*/  @P3 EXIT ;  /* 0x000000000000394d */ /* 0x000fea0003800000 */
[----:B------:R-:W-:Y:S01]  /*b9a0*/  IMAD R3, R3, R8, RZ ;  /* 0x0000000803037224 */ /* 0x000fe200078e02ff */
[----:B------:R-:W-:Y:S01]  /*b9b0*/  ULDC.64 UR4, c[0x0][0x2b0] ;  /* 0x0000ac0000047ab9 */ /* 0x000fe20000000a00 */
[----:B-1--4-:R-:W-:-:S03]  /*b9c0*/  IMAD.MOV.U32 R5, RZ, RZ, 0x7f800000 ;  /* 0x7f800000ff057424 */ /* 0x012fc600078e00ff */
[----:B------:R-:W-:-:S04]  /*b9d0*/  IADD3 R207, P0, R3, R207, RZ ;  /* 0x000000cf03cf7210 */ /* 0x000fc80007f1e0ff */
[----:B------:R-:W-:Y:S02]  /*b9e0*/  LEA.HI.X.SX32 R16, R3, R16, 0x1, P0 ;  /* 0x0000001003107211 */ /* 0x000fe400000f0eff */
[----:B------:R-:W-:-:S04]  /*b9f0*/  LEA R2, P0, R207, UR4, 0x2 ;  /* 0x00000004cf027c11 */ /* 0x000fc8000f8010ff */
[----:B------:R-:W-:-:S05]  /*ba00*/  LEA.HI.X R3, R207, UR5, R16, 0x2, P0 ;  /* 0x00000005cf037c11 */ /* 0x000fca00080f1410 */
[----:B------:R-:W-:Y:S01]  /*ba10*/  STG.E desc[UR10][R2.64], R5 ;  /* 0x0000000502007986 */ /* 0x000fe2000c10190a */
[----:B------:R-:W-:Y:S05]  /*ba20*/  EXIT ;  /* 0x000000000000794d */ /* 0x000fea0003800000 */
.L_x_981:
        /* <DEDUP_REMOVED lines=13> */
.L_x_1526:


//--------------------- .text._ZN5flash16flash_fwd_kernelI23Flash_fwd_kernel_traitsILi192ELi64ELi64ELi4ELb0ELb0EN7cutlass6half_tE19Flash_kernel_traitsILi192ELi64ELi64ELi4ES3_EELb1ELb0ELb0ELb1ELb0ELb0ELb0ELb1EEEvNS_16Flash_fwd_paramsE --------------------------
	.section	.text._ZN5flash16flash_fwd_kernelI23Flash_fwd_kernel_traitsILi192ELi64ELi64ELi4ELb0ELb0EN7cutlass6half_tE19Flash_kernel_traitsILi192ELi64ELi64ELi4ES3_EELb1ELb0ELb0ELb1ELb0ELb0ELb0ELb1EEEvNS_16Flash_fwd_paramsE,"ax",@progbits
	.align	128
        .global         _ZN5flash16flash_fwd_kernelI23Flash_fwd_kernel_traitsILi192ELi64ELi64ELi4ELb0ELb0EN7cutlass6half_tE19Flash_kernel_traitsILi192ELi64ELi64ELi4ES3_EELb1ELb0ELb0ELb1ELb0ELb0ELb0ELb1EEEvNS_16Flash_fwd_paramsE
        .type           _ZN5flash16flash_fwd_kernelI23Flash_fwd_kernel_traitsILi192ELi64ELi64ELi4ELb0ELb0EN7cutlass6half_tE19Flash_kernel_traitsILi192ELi64ELi64ELi4ES3_EELb1ELb0ELb0ELb1ELb0ELb0ELb0ELb1EEEvNS_16Flash_fwd_paramsE,@function
        .size           _ZN5flash16flash_fwd_kernelI23Flash_fwd_kernel_traitsILi192ELi64ELi64ELi4ELb0ELb0EN7cutlass6half_tE19Flash_kernel_traitsILi192ELi64ELi64ELi4ES3_EELb1ELb0ELb0ELb1ELb0ELb0ELb0ELb1EEEvNS_16Flash_fwd_paramsE,(.L_x_1527 - _ZN5flash16flash_fwd_kernelI23Flash_fwd_kernel_traitsILi192ELi64ELi64ELi4ELb0ELb0EN7cutlass6half_tE19Flash_kernel_traitsILi192ELi64ELi64ELi4ES3_EELb1ELb0ELb0ELb1ELb0ELb0ELb0ELb1EEEvNS_16Flash_fwd_paramsE)
        .other          _ZN5flash16flash_fwd_kernelI23Flash_fwd_kernel_traitsILi192ELi64ELi64ELi4ELb0ELb0EN7cutlass6half_tE19Flash_kernel_traitsILi192ELi64ELi64ELi4ES3_EELb1ELb0ELb0ELb1ELb0ELb0ELb0ELb1EEEvNS_16Flash_fwd_paramsE,@"STO_CUDA_ENTRY STV_DEFAULT"
_ZN5flash16flash_fwd_kernelI23Flash_fwd_kernel_traitsILi192ELi64ELi64ELi4ELb0ELb0EN7cutlass6half_tE19Flash_kernel_traitsILi192ELi64ELi64ELi4ES3_EELb1ELb0ELb0ELb1ELb0ELb0ELb0ELb1EEEvNS_16Flash_fwd_paramsE:
.text._ZN5flash16flash_fwd_kernelI23Flash_fwd_kernel_traitsILi192ELi64ELi64ELi4ELb0ELb0EN7cutlass6half_tE19Flash_kernel_traitsILi192ELi64ELi64ELi4ES3_EELb1ELb0ELb0ELb1ELb0ELb0ELb0ELb1EEEvNS_16Flash_fwd_paramsE:
        /* <DEDUP_REMOVED lines=13> */
[----:B------:R-:W-:Y:S01]  /*00d0*/  S2UR UR14, SR_CTAID.X ;  /* 0x00000000000e79c3 */ /* 0x000fe20000002500 */
[----:B------:R2:W5:Y:S07]  /*00e0*/  @P2 LDG.E.64 R4, desc[UR20][R2.64] ;  /* 0x0000001402042981 */ /* 0x00056e000c1e1b00 */
[----:B------:R-:W1:Y:S08]  /*00f0*/  S2UR UR26, SR_CTAID.Y ;  /* 0x00000000001a79c3 */ /* 0x000e700000002600 */
[----:B------:R-:W4:Y:S01]  /*0100*/  S2UR UR24, SR_CTAID.Z ;  /* 0x00000000001879c3 */ /* 0x000f220000002700 */
[----:B------:R-:W-:Y:S01]  /*0110*/  UMOV UR13, 0xffffffff ;  /* 0xffffffff000d7882 */ /* 0x000fe20000000000 */
[----:B------:R-:W-:-:S06]  /*0120*/  ULDC.U8 UR12, c[0x0][0x388] ;  /* 0x0000e200000c7ab9 */ /* 0x000fcc0000000000 */
[----:B------:R-:W5:Y:S01]  /*0130*/  @P2 LDC R0, c[0x0][0x3b0] ;  /* 0x0000ec00ff002b82 */ /* 0x000f620000000800 */
[----:B--2---:R-:W-:Y:S02]  /*0140*/  @P2 IMAD.MOV.U32 R2, RZ, RZ, R8 ;  /* 0x000000ffff022224 */ /* 0x004fe400078e0008 */
[----:B---3--:R-:W-:-:S06]  /*0150*/  @P2 IMAD.MOV.U32 R3, RZ, RZ, R9 ;  /* 0x000000ffff032224 */ /* 0x008fcc00078e0009 */
[----:B------:R-:W2:Y:S01]  /*0160*/  @P2 LDG.E.64 R2, desc[UR20][R2.64] ;  /* 0x0000001402022981 */ /* 0x000ea2000c1e1b00 */
[----:B------:R-:W-:Y:S02]  /*0170*/  UISETP.NE.U32.AND UP2, UPT, UR6, URZ, UPT ;  /* 0x0000003f0600728c */ /* 0x000fe4000bf45070 */
[----:B-1----:R-:W-:Y:S02]  /*0180*/  UIMAD.WIDE UR8, UR26, 0x4, UR8 ;  /* 0x000000041a0878a5 */ /* 0x002fe4000f8e0208 */
[----:B------:R-:W-:Y:S02]  /*0190*/  UISETP.NE.AND.EX UP2, UPT, UR7, URZ, UPT, UP2 ;  /* 0x0000003f0700728c */ /* 0x000fe4000bf45320 */
[----:B----4-:R-:W-:Y:S01]  /*01a0*/  ULOP3.LUT UR4, UR24, UR14, UR26, 0xfe, !UPT ;  /* 0x0000000e18047292 */ /* 0x010fe2000f8efe1a */
[----:B------:R-:W-:-:S03]  /*01b0*/  ULDC.U8 UR6, c[0x0][0x3c2] ;  /* 0x0000f08000067ab9 */ /* 0x000fc60000000000 */
[----:B------:R-:W-:Y:S01]  /*01c0*/  PLOP3.LUT P0, PT, PT, PT, UP2, 0x80, 0x0 ;  /* 0x000000000000781c */ /* 0x000fe20003f0f028 */
[----:B------:R-:W-:Y:S01]  /*01d0*/  UISETP.NE.AND UP3, UPT, UR6, URZ, UPT ;  /* 0x0000003f0600728c */ /* 0x000fe2000bf65270 */
[----:B------:R-:W-:Y:S01]  /*01e0*/  LOP3.LUT P3, RZ, R106, UR4, RZ, 0xfc, !PT ;  /* 0x000000046aff7c12 */ /* 0x000fe2000f86fcff */
[----:B------:R-:W-:Y:S01]  /*01f0*/  ULDC.64 UR4, c[0x0][0x300] ;  /* 0x0000c00000047ab9 */ /* 0x000fe20000000a00 */
[----:B------:R-:W-:Y:S01]  /*0200*/  ULDC.64 UR6, c[0x0][0x2f8] ;  /* 0x0000be0000067ab9 */ /* 0x000fe20000000a00 */
        /* <DEDUP_REMOVED lines=31> */
[----:B------:R-:W-:Y:S01]  /*0400*/  UMOV UR9, URZ ;  /* 0x0000003f00097c82 */ /* 0x000fe20008000000 */
[----:B------:R-:W-:Y:S01]  /*0410*/  UMOV UR6, 0xffffffff ;  /* 0xffffffff00067882 */ /* 0x000fe20000000000 */
[----:B------:R-:W-:-:S04]  /*0420*/  SHF.R.S32.HI R26, RZ, 0x1f, R106 ;  /* 0x0000001fff1a7819 */ /* 0x000fc8000001146a */
[----:B------:R-:W-:Y:S02]  /*0430*/  LEA.HI R12, R26, R106, RZ, 0x5 ;  /* 0x0000006a1a0c7211 */ /* 0x000fe400078f28ff */
[----:B--2---:R-:W-:Y:S02]  /*0440*/  @P0 R2UR UR13, R7 ;  /* 0x00000000070d02ca */ /* 0x004fe400000e0000 */
[----:B---3--:R-:W-:Y:S02]  /*0450*/  @P0 R2UR UR15, R6 ;  /* 0x00000000060f02ca */ /* 0x008fe400000e0000 */
[----:B------:R-:W-:-:S04]  /*0460*/  ISETP.NE.U32.AND P0, PT, RZ, UR4, PT ;  /* 0x00000004ff007c0c */ /* 0x000fc8000bf05070 */
[----:B------:R-:W-:-:S07]  /*0470*/  ISETP.NE.AND.EX P0, PT, RZ, UR5, PT, P0 ;  /* 0x00000005ff007c0c */ /* 0x000fce000bf05300 */
[----:B------:R-:W-:Y:S01]  /*0480*/  @UP2 UIADD3 UR15, UR15, -UR13, URZ ;  /* 0x8000000d0f0f2290 */ /* 0x000fe2000fffe03f */
[----:B----4-:R-:W-:-:S06]  /*0490*/  @P1 R2UR UR9, R4 ;  /* 0x00000000040912ca */ /* 0x010fcc00000e0000 */
        /* <DEDUP_REMOVED lines=10> */
.L_x_982:
[----:B------:R-:W-:-:S05]  /*0540*/  ULDC UR7, c[0x0][0x2c8] ;  /* 0x0000b20000077ab9 */ /* 0x000fca0000000800 */
.L_x_983:
        /* <DEDUP_REMOVED lines=26> */
[----:B------:R-:W-:Y:S01]  /*06f0*/  ULDC UR7, c[0x0][0x270] ;  /* 0x00009c0000077ab9 */ /* 0x000fe20000000800 */
[----:B------:R-:W-:Y:S01]  /*0700*/  LOP3.LUT R4, R12, 0xffffffe0, RZ, 0xc0, !PT ;  /* 0xffffffe00c047812 */ /* 0x000fe200078ec0ff */
[----:B------:R-:W-:Y:S01]  /*0710*/  UIMAD UR7, UR26, UR7, UR24 ;  /* 0x000000071a0772a4 */ /* 0x000fe2000f8e0218 */
[----:B------:R-:W-:Y:S01]  /*0720*/  SHF.R.S32.HI R102, RZ, 0x5, R12 ;  /* 0x00000005ff667819 */ /* 0x000fe2000001140c */
[----:B------:R-:W-:Y:S01]  /*0730*/  UISETP.NE.AND UP1, UPT, UR13, -0x1, UPT ;  /* 0xffffffff0d00788c */ /* 0x000fe2000bf25270 */
[----:B------:R-:W-:Y:S01]  /*0740*/  IMAD.U32 R10, RZ, RZ, UR14 ;  /* 0x0000000eff0a7e24 */ /* 0x000fe2000f8e00ff */
[----:B------:R-:W-:Y:S02]  /*0750*/  USHF.L.U32 UR5, UR7, 0x5, URZ ;  /* 0x0000000507057899 */ /* 0x000fe4000800063f */
[----:B------:R-:W-:-:S02]  /*0760*/  UISETP.NE.AND UP0, UPT, UR6, -0x1, UPT ;  /* 0xffffffff0600788c */ /* 0x000fc4000bf05270 */
[----:B------:R-:W-:Y:S02]  /*0770*/  USHF.R.S32.HI UR4, URZ, 0x1f, UR5 ;  /* 0x0000001f3f047899 */ /* 0x000fe40008011405 */
[----:B------:R-:W-:-:S03]  /*0780*/  USHF.R.S32.HI UR25, URZ, 0x1f, UR24 ;  /* 0x0000001f3f197899 */ /* 0x000fc60008011418 */
[----:B------:R-:W-:-:S04]  /*0790*/  @!UP1 USHF.R.S32.HI UR10, URZ, 0x1f, UR26 ;  /* 0x0000001f3f0a9899 */ /* 0x000fc8000801141a */
[----:B------:R-:W-:Y:S01]  /*07a0*/  @UP0 UIADD3 UR17, UR9, UR6, URZ ;  /* 0x0000000609110290 */ /* 0x000fe2000fffe03f */
[----:B-1----:R-:W-:Y:S02]  /*07b0*/  IABS R13, R16 ;  /* 0x00000010000d7213 */ /* 0x002fe40000000000 */
[C---:B------:R-:W-:Y:S02]  /*07c0*/  LOP3.LUT R6, R16.reuse, UR24, RZ, 0x3c, !PT ;  /* 0x0000001810067c12 */ /* 0x040fe4000f8e3cff */
[----:B------:R-:W1:Y:S01]  /*07d0*/  I2F.RP R2, R13 ;  /* 0x0000000d00027306 */ /* 0x000e620000209400 */
[----:B------:R-:W-:Y:S02]  /*07e0*/  ISETP.NE.AND P3, PT, R16, RZ, PT ;  /* 0x000000ff1000720c */ /* 0x000fe40003f65270 */
[----:B--2---:R-:W-:-:S05]  /*07f0*/  IABS R5, R5 ;  /* 0x0000000500057213 */ /* 0x004fca0000000000 */
[----:B-1----:R-:W1:Y:S02]  /*0800*/  MUFU.RCP R2, R2 ;  /* 0x0000000200027308 */ /* 0x002e640000001000 */
[----:B-1----:R-:W-:-:S06]  /*0810*/  VIADD R2, R2, 0xffffffe ;  /* 0x0ffffffe02027836 */ /* 0x002fcc0000000000 */
[----:B------:R-:W1:Y:S02]  /*0820*/  F2I.FTZ.U32.TRUNC.NTZ R3, R2 ;  /* 0x0000000200037305 */ /* 0x000e64000021f000 */
[----:B-1----:R-:W-:Y:S02]  /*0830*/  IMAD.MOV R0, RZ, RZ, -R3 ;  /* 0x000000ffff007224 */ /* 0x002fe400078e0a03 */
[----:B------:R-:W-:Y:S02]  /*0840*/  IMAD.MOV.U32 R2, RZ, RZ, RZ ;  /* 0x000000ffff027224 */ /* 0x000fe400078e00ff */
[----:B------:R-:W-:-:S04]  /*0850*/  IMAD R0, R0, R13, RZ ;  /* 0x0000000d00007224 */ /* 0x000fc800078e02ff */
[----:B------:R-:W-:Y:S01]  /*0860*/  IMAD.HI.U32 R3, R3, R0, R2 ;  /* 0x0000000003037227 */ /* 0x000fe200078e0002 */
[----:B------:R-:W-:-:S03]  /*0870*/  LEA.HI R2, R26, R106, RZ, 0x3 ;  /* 0x0000006a1a027211 */ /* 0x000fc600078f18ff */
[----:B------:R-:W-:Y:S01]  /*0880*/  IMAD.IADD R0, R106, 0x1, -R4 ;  /* 0x000000016a007824 */ /* 0x000fe200078e0a04 */
[----:B------:R-:W-:Y:S01]  /*0890*/  SHF.R.S32.HI R14, RZ, 0x3, R2 ;  /* 0x00000003ff0e7819 */ /* 0x000fe20000011402 */
[----:B------:R-:W-:Y:S01]  /*08a0*/  IMAD.HI.U32 R7, R3, R5, RZ ;  /* 0x0000000503077227 */ /* 0x000fe200078e00ff */
[----:B------:R-:W-:Y:S02]  /*08b0*/  LOP3.LUT R2, R2, 0xfffffff8, RZ, 0xc0, !PT ;  /* 0xfffffff802027812 */ /* 0x000fe400078ec0ff */
[--C-:B------:R-:W-:Y:S01]  /*08c0*/  SHF.R.S32.HI R4, RZ, 0x1f, R0.reuse ;  /* 0x0000001fff047819 */ /* 0x100fe20000011400 */
[----:B------:R-:W-:Y:S01]  /*08d0*/  IMAD.SHL.U32 R3, R14, 0x40, RZ ;  /* 0x000000400e037824 */ /* 0x000fe200078e00ff */
[----:B------:R-:W-:Y:S01]  /*08e0*/  IADD3 R107, P1, P0, R8, UR5, R0 ;  /* 0x00000005086b7c10 */ /* 0x000fe2000f83e000 */
[----:B------:R-:W-:Y:S01]  /*08f0*/  IMAD.IADD R24, R106, 0x1, -R2 ;  /* 0x000000016a187824 */ /* 0x000fe200078e0a02 */
[----:B------:R-:W-:Y:S01]  /*0900*/  SHF.R.S32.HI R15, RZ, 0x1f, R14 ;  /* 0x0000001fff0f7819 */ /* 0x000fe2000001140e */
[----:B------:R-:W-:Y:S01]  /*0910*/  IMAD.MOV R2, RZ, RZ, -R7 ;  /* 0x000000ffff027224 */ /* 0x000fe200078e0a07 */
[----:B------:R-:W-:Y:S01]  /*0920*/  LOP3.LUT R3, R3, 0x1c0, RZ, 0xc0, !PT ;  /* 0x000001c003037812 */ /* 0x000fe200078ec0ff */
[----:B------:R-:W-:Y:S01]  /*0930*/  IMAD.SHL.U32 R142, R24, 0x8, RZ ;  /* 0x00000008188e7824 */ /* 0x000fe200078e00ff */
[----:B------:R-:W-:Y:S01]  /*0940*/  IADD3.X R105, R9, UR4, R4, P1, P0 ;  /* 0x0000000409697c10 */ /* 0x000fe20008fe0404 */
[----:B------:R-:W-:Y:S01]  /*0950*/  IMAD R2, R13, R2, R5 ;  /* 0x000000020d027224 */ /* 0x000fe200078e0205 */
[----:B------:R-:W-:Y:S01]  /*0960*/  SHF.R.S32.HI R5, RZ, 0x1f, R0 ;  /* 0x0000001fff057819 */ /* 0x000fe20000011400 */
[----:B------:R-:W-:Y:S01]  /*0970*/  @UP1 ULDC.64 UR4, c[0x0][0x240] ;  /* 0x0000900000041ab9 */ /* 0x000fe20000000a00 */
[----:B------:R-:W-:Y:S01]  /*0980*/  LOP3.LUT R4, R3, 0x38, R142, 0xf8, !PT ;  /* 0x0000003803047812 */ /* 0x000fe200078ef88e */
[----:B------:R-:W-:Y:S01]  /*0990*/  @UP1 UIMAD.WIDE.U32 UR18, UR13, UR4, URZ ;  /* 0x000000040d1212a5 */ /* 0x000fe2000f8e003f */
[----:B------:R-:W-:Y:S01]  /*09a0*/  SHF.R.U32.HI R3, RZ, 0x3, R3 ;  /* 0x00000003ff037819 */ /* 0x000fe20000011603 */
[----:B------:R1:W-:Y:S01]  /*09b0*/  STL [R1+0xbc], R107 ;  /* 0x0000bc6b01007387 */ /* 0x0003e20000100800 */
[----:B------:R-:W-:Y:S01]  /*09c0*/  ISETP.GT.U32.AND P2, PT, R13, R2, PT ;  /* 0x000000020d00720c */ /* 0x000fe20003f44070 */
[----:B------:R-:W-:Y:S01]  /*09d0*/  @UP1 UIMAD UR8, UR13, UR5, UR19 ;  /* 0x000000050d0812a4 */ /* 0x000fe2000f8e0213 */
[----:B------:R-:W-:Y:S01]  /*09e0*/  LEA.HI R5, R5, R0, RZ, 0x2 ;  /* 0x0000000005057211 */ /* 0x000fe200078f10ff */
[----:B------:R-:W-:Y:S01]  /*09f0*/  IMAD.WIDE R10, R10, 0x40, R14 ;  /* 0x000000400a0a7825 */ /* 0x000fe200078e020e */
[----:B------:R-:W-:Y:S01]  /*0a00*/  LOP3.LUT R4, R4, R3, RZ, 0x3c, !PT ;  /* 0x0000000304047212 */ /* 0x000fe200078e3cff */
[----:B------:R-:W-:Y:S01]  /*0a10*/  @!UP1 ULDC.64 UR4, c[0x0][0x228] ;  /* 0x00008a0000049ab9 */ /* 0x000fe20000000a00 */
[----:B------:R-:W-:Y:S01]  /*0a20*/  LOP3.LUT R3, R5, 0x7ffffffc, RZ, 0xc0, !PT ;  /* 0x7ffffffc05037812 */ /* 0x000fe200078ec0ff */
[----:B------:R-:W-:Y:S01]  /*0a30*/  @!UP1 UIMAD UR10, UR10, UR4, URZ ;  /* 0x000000040a0a92a4 */ /* 0x000fe2000f8e023f */
[----:B------:R-:W-:Y:S01]  /*0a40*/  PLOP3.LUT P0, PT, PT, PT, UP0, 0x80, 0x0 ;  /* 0x000000000000781c */ /* 0x000fe20003f0f008 */
[----:B------:R-:W-:Y:S01]  /*0a50*/  @!UP1 UIMAD.WIDE.U32 UR32, UR26, UR4, URZ ;  /* 0x000000041a2092a5 */ /* 0x000fe2000f8e003f */
[----:B------:R-:W-:Y:S01]  /*0a60*/  ISETP.GE.AND P1, PT, R6, RZ, PT ;  /* 0x000000ff0600720c */ /* 0x000fe20003f26270 */
[----:B------:R-:W-:Y:S01]  /*0a70*/  IMAD.IADD R3, R0, 0x1, -R3 ;  /* 0x0000000100037824 */ /* 0x000fe200078e0a03 */
[----:B------:R-:W-:Y:S01]  /*0a80*/  SHF.R.S32.HI R0, RZ, 0x1f, R12 ;  /* 0x0000001fff007819 */ /* 0x000fe2000001140c */
[----:B------:R-:W-:Y:S01]  /*0a90*/  @!P2 IMAD.IADD R2, R2, 0x1, -R13 ;  /* 0x000000010202a824 */ /* 0x000fe200078e0a0d */
[----:B------:R-:W-:Y:S01]  /*0aa0*/  @!UP1 UIMAD UR5, UR26, UR5, UR10 ;  /* 0x000000051a0592a4 */ /* 0x000fe2000f8e020a */
[----:B------:R-:W-:-:S02]  /*0ab0*/  ULDC UR4, c[0x0][0x2d4] ;  /* 0x0000b50000047ab9 */ /* 0x000fc40000000800 */
[----:B------:R-:W-:Y:S01]  /*0ac0*/  @UP0 ULDC.64 UR10, c[0x0][0x248] ;  /* 0x00009200000a0ab9 */ /* 0x000fe20000000a00 */
[----:B------:R-:W-:Y:S01]  /*0ad0*/  LEA.HI R0, R0, R102, RZ, 0x2 ;  /* 0x0000006600007211 */ /* 0x000fe200078f10ff */
[----:B------:R-:W-:Y:S01]  /*0ae0*/  @UP0 UIMAD.WIDE.U32 UR30, UR17, UR10, URZ ;  /* 0x0000000a111e02a5 */ /* 0x000fe2000f8e003f */
[----:B------:R-:W-:Y:S01]  /*0af0*/  ISETP.GE.U32.AND P4, PT, R2, R13, PT ;  /* 0x0000000d0200720c */ /* 0x000fe20003f86070 */
[----:B------:R-:W-:Y:S01]  /*0b00*/  UIMAD UR4, UR7, UR4, UR22 ;  /* 0x00000004070472a4 */ /* 0x000fe2000f8e0216 */
[----:B------:R-:W-:Y:S01]  /*0b10*/  LEA.HI R2, R26, R106, RZ, 0x6 ;  /* 0x0000006a1a027211 */ /* 0x000fe200078f30ff */
[----:B------:R-:W-:Y:S01]  /*0b20*/  @UP0 UIMAD UR17, UR17, UR11, URZ ;  /* 0x0000000b111102a4 */ /* 0x000fe2000f8e023f */
[----:B------:R-:W-:Y:S01]  /*0b30*/  LOP3.LUT R0, R0, 0xffffffc, RZ, 0xc0, !PT ;  /* 0x0ffffffc00007812 */ /* 0x000fe200078ec0ff */
[----:B------:R-:W-:Y:S01]  /*0b40*/  ULDC UR19, c[0x0][0x2d8] ;  /* 0x0000b60000137ab9 */ /* 0x000fe20000000800 */
[----:B------:R-:W-:Y:S01]  /*0b50*/  @!UP1 UIADD3 UR8, UR33, UR5, URZ ;  /* 0x0000000521089290 */ /* 0x000fe2000fffe03f */
[----:B------:R-:W-:Y:S01]  /*0b60*/  IMAD.SHL.U32 R2, R2, 0x8, RZ ;  /* 0x0000000802027824 */ /* 0x000fe200078e00ff */
[----:B------:R-:W-:Y:S01]  /*0b70*/  UIMAD UR16, UR4, UR19, URZ ;  /* 0x00000013041072a4 */ /* 0x000fe2000f8e023f */
[----:B------:R-:W-:Y:S01]  /*0b80*/  IMAD.IADD R0, R102, 0x1, -R0 ;  /* 0x0000000166007824 */ /* 0x000fe200078e0a00 */
[----:B------:R-:W-:Y:S01]  /*0b90*/  @UP0 UIADD3 UR17, UR31, UR17, URZ ;  /* 0x000000111f110290 */ /* 0x000fe2000fffe03f */
[----:B------:R-:W-:Y:S01]  /*0ba0*/  @!UP1 UMOV UR18, UR32 ;  /* 0x0000002000129c82 */ /* 0x000fe20008000000 */
        /* <DEDUP_REMOVED lines=13> */
.L_x_985:
[----:B------:R-:W-:Y:S01]  /*0c80*/  @UP0 UIADD3 UR4, UR9, UR6, URZ ;  /* 0x0000000609040290 */ /* 0x000fe2000fffe03f */
[----:B------:R-:W-:Y:S01]  /*0c90*/  SHF.R.S32.HI R101, RZ, 0x2, R5 ;  /* 0x00000002ff657819 */ /* 0x000fe20000011405 */
[----:B------:R-:W-:Y:S01]  /*0ca0*/  IMAD.SHL.U32 R12, R3, 0x2, RZ ;  /* 0x00000002030c7824 */ /* 0x000fe200078e00ff */
[----:B------:R-:W-:Y:S01]  /*0cb0*/  @UP0 ULDC.64 UR6, c[0x0][0x250] ;  /* 0x0000940000060ab9 */ /* 0x000fe20000000a00 */
[----:B------:R-:W-:Y:S01]  /*0cc0*/  SHF.R.S32.HI R143, RZ, 0x1f, R142 ;  /* 0x0000001fff8f7819 */ /* 0x000fe2000001148e */
[----:B------:R-:W-:Y:S01]  /*0cd0*/  @UP0 UIMAD.WIDE.U32 UR32, UR4, UR6, URZ ;  /* 0x00000006042002a5 */ /* 0x000fe2000f8e003f */
[----:B------:R-:W-:Y:S01]  /*0ce0*/  LOP3.LUT R199, R4, 0xfffffe00, R2, 0xf8, !PT ;  /* 0xfffffe0004c77812 */ /* 0x000fe200078ef802 */
[----:B------:R-:W-:Y:S01]  /*0cf0*/  @UP0 UIMAD UR4, UR4, UR7, URZ ;  /* 0x00000007040402a4 */ /* 0x000fe2000f8e023f */
[----:B------:R-:W-:-:S03]  /*0d00*/  IMAD R13, R0, 0x10, R101 ;  /* 0x00000010000d7824 */ /* 0x000fc600078e0265 */
        /* <DEDUP_REMOVED lines=14> */
.L_x_986:
[----:B------:R-:W-:Y:S01]  /*0df0*/  @!P2 IADD3 R7, R7, 0x1, RZ ;  /* 0x000000010707a810 */ /* 0x000fe20007ffe0ff */
[----:B------:R-:W-:Y:S01]  /*0e00*/  IMAD R6, R15, UR10, RZ ;  /* 0x0000000a0f067c24 */ /* 0x000fe2000f8e02ff */
[----:B------:R-:W1:Y:S01]  /*0e10*/  S2UR UR9, SR_CgaCtaId ;  /* 0x00000000000979c3 */ /* 0x000e620000008800 */
[--C-:B------:R-:W-:Y:S01]  /*0e20*/  IMAD.WIDE.U32 R4, R14, UR10, R142.reuse ;  /* 0x0000000a0e047c25 */ /* 0x100fe2000f8e008e */
[----:B------:R-:W-:Y:S01]  /*0e30*/  @P4 IADD3 R7, R7, 0x1, RZ ;  /* 0x0000000107074810 */ /* 0x000fe20007ffe0ff */
[----:B------:R-:W-:Y:S01]  /*0e40*/  UIADD3 UR27, -UR22, UR15, URZ ;  /* 0x0000000f161b7290 */ /* 0x000fe2000fffe13f */
[----:B------:R-:W-:Y:S01]  /*0e50*/  IADD3 R110, R142, 0x80, RZ ;  /* 0x000000808e6e7810 */ /* 0x000fe20007ffe0ff */
[----:B------:R-:W-:Y:S01]  /*0e60*/  IMAD R0, R15, UR6, RZ ;  /* 0x000000060f007c24 */ /* 0x000fe2000f8e02ff */
[----:B------:R-:W-:Y:S01]  /*0e70*/  BSSY B0, `(.L_x_987) ;  /* 0x0000052000007945 */ /* 0x000fe20003800000 */
[C---:B------:R-:W-:Y:S01]  /*0e80*/  IMAD.WIDE.U32 R2, R14.reuse, UR6, R142 ;  /* 0x000000060e027c25 */ /* 0x040fe2000f8e008e */
[----:B------:R-:W-:-:S02]  /*0e90*/  IADD3 R21, R14, 0x20, RZ ;  /* 0x000000200e157810 */ /* 0x000fc40007ffe0ff */
[C---:B------:R-:W-:Y:S01]  /*0ea0*/  IADD3 R23, R14.reuse, 0x30, RZ ;  /* 0x000000300e177810 */ /* 0x040fe20007ffe0ff */
[----:B------:R-:W-:Y:S01]  /*0eb0*/  IMAD R9, R14, UR11, R6 ;  /* 0x0000000b0e097c24 */ /* 0x000fe2000f8e0206 */
[----:B------:R-:W-:Y:S01]  /*0ec0*/  IADD3 R6, P2, R4, UR30, RZ ;  /* 0x0000001e04067c10 */ /* 0x000fe2000ff5e0ff */
[----:B------:R-:W-:Y:S01]  /*0ed0*/  IMAD R8, R14, UR7, R0 ;  /* 0x000000070e087c24 */ /* 0x000fe2000f8e0200 */
[----:B------:R-:W-:Y:S01]  /*0ee0*/  IADD3 R4, P0, R2, UR32, RZ ;  /* 0x0000002002047c10 */ /* 0x000fe2000ff1e0ff */
[----:B------:R-:W-:Y:S01]  /*0ef0*/  IMAD.MOV.U32 R0, RZ, RZ, R7 ;  /* 0x000000ffff007224 */ /* 0x000fe200078e0007 */
[----:B------:R-:W-:Y:S01]  /*0f00*/  IADD3.X R7, R5, UR17, R9, P2, !PT ;  /* 0x0000001105077c10 */ /* 0x000fe200097fe409 */
[----:B------:R-:W-:Y:S01]  /*0f10*/  IMAD R100, R13, UR19, R12 ;  /* 0x000000130d647c24 */ /* 0x000fe2000f8e020c */
[----:B------:R-:W-:Y:S01]  /*0f20*/  IADD3.X R5, R3, UR4, R8, P0, !PT ;  /* 0x0000000403057c10 */ /* 0x000fe200087fe408 */
[----:B------:R-:W-:Y:S01]  /*0f30*/  ULDC.64 UR4, c[0x0][0x258] ;  /* 0x0000960000047ab9 */ /* 0x000fe20000000a00 */
[----:B------:R-:W-:Y:S01]  /*0f40*/  @!P1 IADD3 R0, -R0, RZ, RZ ;  /* 0x000000ff00009210 */ /* 0x000fe20007ffe1ff */
[----:B------:R-:W-:Y:S01]  /*0f50*/  UIMAD UR17, UR25, UR4, URZ ;  /* 0x00000004191172a4 */ /* 0x000fe2000f8e023f */
[C---:B------:R-:W-:Y:S01]  /*0f60*/  IADD3 R2, P0, R142.reuse, UR18, RZ ;  /* 0x000000128e027c10 */ /* 0x040fe2000ff1e0ff */
[----:B------:R-:W-:Y:S01]  /*0f70*/  VIADD R111, R142, 0x40 ;  /* 0x000000408e6f7836 */ /* 0x000fe20000000000 */
[----:B------:R-:W-:Y:S01]  /*0f80*/  @!P3 LOP3.LUT R0, RZ, R16, RZ, 0x33, !PT ;  /* 0x00000010ff00b212 */ /* 0x000fe200078e33ff */
[----:B------:R-:W-:Y:S01]  /*0f90*/  UMOV UR30, 0x400 ;  /* 0x00000400001e7882 */ /* 0x000fe20000000000 */
[----:B------:R-:W-:Y:S01]  /*0fa0*/  IADD3.X R3, R143, UR8, RZ, P0, !PT ;  /* 0x000000088f037c10 */ /* 0x000fe200087fe4ff */
[----:B------:R-:W-:Y:S01]  /*0fb0*/  UIMAD UR8, UR24, UR5, UR17 ;  /* 0x00000005180872a4 */ /* 0x000fe2000f8e0211 */
[----:B------:R-:W-:Y:S01]  /*0fc0*/  MOV R12, UR4 ;  /* 0x00000004000c7c02 */ /* 0x000fe20008000f00 */
[----:B------:R-:W-:Y:S01]  /*0fd0*/  UIADD3 UR17, UR23, 0x3f, URZ ;  /* 0x0000003f17117890 */ /* 0x000fe2000fffe03f */
[----:B------:R-:W-:Y:S01]  /*0fe0*/  SHF.R.S32.HI R8, RZ, 0x1f, R0 ;  /* 0x0000001fff087819 */ /* 0x000fe20000011400 */
[----:B------:R-:W-:Y:S01]  /*0ff0*/  ULDC.64 UR4, c[0x0][0x260] ;  /* 0x0000980000047ab9 */ /* 0x000fe20000000a00 */
[----:B------:R-:W-:Y:S01]  /*1000*/  ISETP.GE.AND P0, PT, R14, UR27, PT ;  /* 0x0000001b0e007c0c */ /* 0x000fe2000bf06270 */
[----:B------:R-:W-:Y:S01]  /*1010*/  IMAD.WIDE.U32 R12, R12, UR24, R2 ;  /* 0x000000180c0c7c25 */ /* 0x000fe2000f8e0002 */
[----:B------:R-:W-:-:S03]  /*1020*/  USHF.R.S32.HI UR18, URZ, 0x1f, UR17 ;  /* 0x0000001f3f127899 */ /* 0x000fc60008011411 */
[----:B------:R-:W-:Y:S01]  /*1030*/  IMAD R2, R8, UR4, RZ ;  /* 0x0000000408027c24 */ /* 0x000fe2000f8e02ff */
[----:B------:R-:W-:Y:S01]  /*1040*/  ULEA.HI UR18, UR18, UR17, URZ, 0x6 ;  /* 0x0000001112127291 */ /* 0x000fe2000f8f303f */
[C---:B------:R-:W-:Y:S01]  /*1050*/  IMAD.WIDE.U32 R30, R0.reuse, UR4, R6 ;  /* 0x00000004001e7c25 */ /* 0x040fe2000f8e0006 */
[----:B------:R-:W-:Y:S02]  /*1060*/  IADD3 R9, R13, UR8, RZ ;  /* 0x000000080d097c10 */ /* 0x000fe4000fffe0ff */
[----:B------:R-:W-:Y:S01]  /*1070*/  USHF.R.S32.HI UR18, URZ, 0x6, UR18 ;  /* 0x000000063f127899 */ /* 0x000fe20008011412 */
[C---:B------:R-:W-:Y:S01]  /*1080*/  IMAD R22, R0.reuse, UR5, R2 ;  /* 0x0000000500167c24 */ /* 0x040fe2000f8e0202 */
[----:B------:R-:W-:Y:S01]  /*1090*/  ULDC.64 UR4, c[0x0][0x268] ;  /* 0x00009a0000047ab9 */ /* 0x000fe20000000a00 */
[----:B------:R2:W-:Y:S01]  /*10a0*/  STL.64 [R1+0x68], R30 ;  /* 0x0000681e01007387 */ /* 0x0005e20000100a00 */
[----:B------:R-:W-:Y:S01]  /*10b0*/  IMAD.WIDE.U32 R28, R0, UR4, R4 ;  /* 0x00000004001c7c25 */ /* 0x000fe2000f8e0004 */
[----:B------:R-:W-:-:S03]  /*10c0*/  UIADD3 UR17, UR18, -0x1, URZ ;  /* 0xffffffff12117890 */ /* 0x000fc6000fffe03f */
[----:B------:R-:W-:Y:S01]  /*10d0*/  IMAD R2, R8, UR4, RZ ;  /* 0x0000000408027c24 */ /* 0x000fe2000f8e02ff */
[----:B------:R2:W-:Y:S01]  /*10e0*/  STL.64 [R1+0x60], R28 ;  /* 0x0000601c01007387 */ /* 0x0005e20000100a00 */
[----:B-1----:R-:W-:Y:S01]  /*10f0*/  ULEA UR4, UR9, UR30, 0x18 ;  /* 0x0000001e09047291 */ /* 0x002fe2000f8ec03f */
[----:B------:R-:W-:Y:S02]  /*1100*/  VIADD R20, R14, 0x10 ;  /* 0x000000100e147836 */ /* 0x000fe40000000000 */
[----:B------:R2:W-:Y:S01]  /*1110*/  STL [R1+0x28], R111 ;  /* 0x0000286f01007387 */ /* 0x0005e20000100800 */
[----:B------:R-:W-:Y:S02]  /*1120*/  IMAD R25, R0, UR5, R2 ;  /* 0x0000000500197c24 */ /* 0x000fe4000f8e0202 */
[----:B------:R-:W-:Y:S01]  /*1130*/  LEA R199, R199, UR4, 0x1 ;  /* 0x00000004c7c77c11 */ /* 0x000fe2000f8e08ff */
[----:B------:R2:W-:Y:S01]  /*1140*/  STL [R1+0x2c], R110 ;  /* 0x00002c6e01007387 */ /* 0x0005e20000100800 */
        /* <DEDUP_REMOVED lines=36> */
.L_x_988:
[----:B------:R-:W-:Y:S05]  /*1390*/  BSYNC B0 ;  /* 0x0000000000007941 */ /* 0x000fea0003800000 */
.L_x_987:
[----:B------:R-:W-:Y:S01]  /*13a0*/  ISETP.GE.AND P1, PT, R20, UR27, PT ;  /* 0x0000001b14007c0c */ /* 0x000fe2000bf26270 */
[----:B------:R-:W-:Y:S01]  /*13b0*/  ULEA UR8, UR18, UR16, 0x6 ;  /* 0x0000001012087291 */ /* 0x000fe2000f8e303f */
[----:B------:R-:W-:Y:S01]  /*13c0*/  BSSY B0, `(.L_x_989) ;  /* 0x000002f000007945 */ /* 0x000fe20003800000 */
[----:B------:R-:W-:Y:S01]  /*13d0*/  USHF.R.S32.HI UR5, URZ, 0x1f, UR17 ;  /* 0x0000001f3f057899 */ /* 0x000fe20008011411 */
[----:B------:R-:W-:Y:S01]  /*13e0*/  ISETP.GE.AND P5, PT, R21, UR27, PT ;  /* 0x0000001b15007c0c */ /* 0x000fe2000bfa6270 */
[----:B------:R-:W-:Y:S01]  /*13f0*/  UIADD3 UR8, UR8, -0x40, URZ ;  /* 0xffffffc008087890 */ /* 0x000fe2000fffe03f */
[----:B------:R-:W-:Y:S01]  /*1400*/  ISETP.GE.AND P6, PT, R23, UR27, PT ;  /* 0x0000001b17007c0c */ /* 0x000fe2000bfc6270 */
[----:B------:R-:W-:-:S04]  /*1410*/  UIMAD UR16, UR17, -0x40, UR23 ;  /* 0xffffffc0111078a4 */ /* 0x000fc8000f8e0217 */
[----:B------:R-:W-:Y:S01]  /*1420*/  IADD3 R213, P0, R100, UR8, RZ ;  /* 0x0000000864d57c10 */ /* 0x000fe2000ff1e0ff */
[----:B------:R-:W-:Y:S01]  /*1430*/  IMAD.U32 R104, RZ, RZ, UR8 ;  /* 0x00000008ff687e24 */ /* 0x000fe2000f8e00ff */
[----:B------:R-:W-:Y:S11]  /*1440*/  @P1 BRA `(.L_x_990) ;  /* 0x0000000000981947 */ /* 0x000ff60003800000 */
[----:B------:R-:W-:Y:S01]  /*1450*/  ULDC UR30, c[0x0][0x2d0] ;  /* 0x0000b400001e7ab9 */ /* 0x000fe20000000800 */
[----:B---3--:R-:W-:Y:S01]  /*1460*/  IADD3 R4, P1, R10, 0x10, RZ ;  /* 0x000000100a047810 */ /* 0x008fe20007f3e0ff */
[----:B------:R-:W-:Y:S01]  /*1470*/  ULDC.64 UR8, c[0x0][0x240] ;  /* 0x0000900000087ab9 */ /* 0x000fe20000000a00 */
[----:B------:R-:W-:Y:S01]  /*1480*/  ISETP.GE.AND P4, PT, R142, UR30, PT ;  /* 0x0000001e8e007c0c */ /* 0x000fe2000bf86270 */
[----:B-1----:R-:W-:Y:S01]  /*1490*/  IMAD.MOV.U32 R2, RZ, RZ, R12 ;  /* 0x000000ffff027224 */ /* 0x002fe200078e000c */
        /* <DEDUP_REMOVED lines=33> */
.L_x_990:
[----:B------:R-:W-:Y:S05]  /*16b0*/  BSYNC B0 ;  /* 0x0000000000007941 */ /* 0x000fea0003800000 */
.L_x_989:
[----:B------:R-:W-:Y:S04]  /*16c0*/  BSSY B0, `(.L_x_991) ;  /* 0x0000028000007945 */ /* 0x000fe80003800000 */
[----:B------:R-:W-:Y:S05]  /*16d0*/  @P5 BRA `(.L_x_992) ;  /* 0x0000000000985947 */ /* 0x000fea0003800000 */
[----:B------:R-:W-:Y:S01]  /*16e0*/  ULDC UR30, c[0x0][0x2d0] ;  /* 0x0000b400001e7ab9 */ /* 0x000fe20000000800 */
[----:B-1-34-:R-:W-:Y:S01]  /*16f0*/  IADD3 R4, P1, R10, 0x20, RZ ;  /* 0x000000200a047810 */ /* 0x01afe20007f3e0ff */
        /* <DEDUP_REMOVED lines=36> */
.L_x_992:
[----:B------:R-:W-:Y:S05]  /*1940*/  BSYNC B0 ;  /* 0x0000000000007941 */ /* 0x000fea0003800000 */
.L_x_991:
[----:B------:R-:W-:Y:S01]  /*1950*/  USHF.L.U32 UR27, UR10, 0x6, URZ ;  /* 0x000000060a1b7899 */ /* 0x000fe2000800063f */
        /* <DEDUP_REMOVED lines=40> */
.L_x_994:
[----:B------:R-:W-:Y:S05]  /*1be0*/  BSYNC B0 ;  /* 0x0000000000007941 */ /* 0x000fea0003800000 */
.L_x_993:
[----:B------:R-:W-:Y:S01]  /*1bf0*/  IMAD.IADD R109, R31, 0x1, R22 ;  /* 0x000000011f6d7824 */ /* 0x000fe200078e0216 */
[----:B------:R-:W-:Y:S01]  /*1c00*/  MOV R108, R30 ;  /* 0x0000001e006c7202 */ /* 0x000fe20000000f00 */
[----:B------:R-:W-:Y:S01]  /*1c10*/  USHF.L.U64.HI UR30, UR10, 0x6, UR11 ;  /* 0x000000060a1e7899 */ /* 0x000fe2000801020b */
[----:B------:R-:W-:Y:S01]  /*1c20*/  ISETP.GE.AND P2, PT, R14, UR16, PT ;  /* 0x000000100e007c0c */ /* 0x000fe2000bf46270 */
[----:B------:R-:W-:Y:S01]  /*1c30*/  IMAD.U32 R103, RZ, RZ, UR27 ;  /* 0x0000001bff677e24 */ /* 0x000fe2000f8e00ff */
[----:B------:R-:W-:Y:S01]  /*1c40*/  BSSY B0, `(.L_x_995) ;  /* 0x0000026000007945 */ /* 0x000fe20003800000 */
[----:B------:R2:W-:Y:S01]  /*1c50*/  STL.64 [R1+0x58], R108 ;  /* 0x0000586c01007387 */ /* 0x0005e20000100a00 */
[----:B------:R-:W-:Y:S01]  /*1c60*/  UIMAD UR8, UR30, UR17, URZ ;  /* 0x000000111e0872a4 */ /* 0x000fe2000f8e023f */
[----:B-1-3--:R-:W-:Y:S01]  /*1c70*/  IMAD.WIDE.U32 R2, R103, UR17, R108 ;  /* 0x0000001167027c25 */ /* 0x00afe2000f8e006c */
[----:B------:R-:W-:Y:S02]  /*1c80*/  ISETP.GE.AND P6, PT, R20, UR16, PT ;  /* 0x0000001014007c0c */ /* 0x000fe4000bfc6270 */
[----:B------:R-:W-:Y:S01]  /*1c90*/  UIMAD UR8, UR5, UR27, UR8 ;  /* 0x0000001b050872a4 */ /* 0x000fe2000f8e0208 */
[----:B------:R-:W-:-:S05]  /*1ca0*/  ISETP.GE.AND P1, PT, R21, UR16, PT ;  /* 0x0000001015007c0c */ /* 0x000fca000bf26270 */
[----:B----4-:R-:W-:Y:S01]  /*1cb0*/  VIADD R5, R3, UR8 ;  /* 0x0000000803057c36 */ /* 0x010fe20008000000 */
[----:B------:R-:W-:Y:S07]  /*1cc0*/  @P2 BRA `(.L_x_996) ;  /* 0x0000000000742947 */ /* 0x000fee0003800000 */
[----:B------:R-:W-:Y:S02]  /*1cd0*/  ULDC UR8, c[0x0][0x2d0] ;  /* 0x0000b40000087ab9 */ /* 0x000fe40000000800 */
[----:B------:R-:W-:Y:S02]  /*1ce0*/  ISETP.GE.AND P5, PT, R142, UR8, PT ;  /* 0x000000088e007c0c */ /* 0x000fe4000bfa6270 */
[----:B------:R-:W-:Y:S02]  /*1cf0*/  ISETP.GE.AND P4, PT, R111, UR8, PT ;  /* 0x000000086f007c0c */ /* 0x000fe4000bf86270 */
[----:B------:R-:W-:-:S09]  /*1d00*/  ISETP.GE.AND P2, PT, R110, UR8, PT ;  /* 0x000000086e007c0c */ /* 0x000fd2000bf46270 */
        /* <DEDUP_REMOVED lines=25> */
.L_x_996:
[----:B------:R-:W-:Y:S05]  /*1ea0*/  BSYNC B0 ;  /* 0x0000000000007941 */ /* 0x000fea0003800000 */
.L_x_995:
        /* <DEDUP_REMOVED lines=10> */
[----:B---3--:R-:W3:Y:S01]  /*1f50*/  @!P5 LDC.64 R8, c[0x0][0x218] ;  /* 0x00008600ff08db82 */ /* 0x008ee20000000a00 */
[----:B------:R4:W-:Y:S07]  /*1f60*/  @P5 STS.128 [R199+0x6800], RZ ;  /* 0x006800ffc7005388 */ /* 0x0009ee0000000c00 */
[----:B-1----:R-:W1:Y:S01]  /*1f70*/  @!P4 LDC.64 R6, c[0x0][0x218] ;  /* 0x00008600ff06cb82 */ /* 0x002e620000000a00 */
[----:B---3--:R-:W-:-:S04]  /*1f80*/  @!P5 LEA R8, P6, R0, R8, 0x1 ;  /* 0x000000080008d211 */ /* 0x008fc800078c08ff */
        /* <DEDUP_REMOVED lines=21> */
.L_x_998:
[----:B------:R-:W-:Y:S05]  /*20e0*/  BSYNC B0 ;  /* 0x0000000000007941 */ /* 0x000fea0003800000 */
.L_x_997:
[----:B------:R-:W-:Y:S01]  /*20f0*/  BSSY B0, `(.L_x_999) ;  /* 0x0000024000007945 */ /* 0x000fe20003800000 */
[----:B------:R-:W-:-:S03]  /*2100*/  ISETP.GE.AND P6, PT, R23, UR16, PT ;  /* 0x0000001017007c0c */ /* 0x000fc6000bfc6270 */
[----:B------:R-:W-:Y:S10]  /*2110*/  @P1 BRA `(.L_x_1000) ;  /* 0x0000000000841947 */ /* 0x000ff40003800000 */
[----:B------:R-:W-:Y:S01]  /*2120*/  ULDC UR8, c[0x0][0x2d0] ;  /* 0x0000b40000087ab9 */ /* 0x000fe20000000800 */
[----:B-1-34-:R-:W-:Y:S01]  /*2130*/  IMAD.U32 R6, RZ, RZ, UR10 ;  /* 0x0000000aff067e24 */ /* 0x01afe2000f8e00ff */
        /* <DEDUP_REMOVED lines=31> */
.L_x_1000:
[----:B------:R-:W-:Y:S05]  /*2330*/  BSYNC B0 ;  /* 0x0000000000007941 */ /* 0x000fea0003800000 */
.L_x_999:
        /* <DEDUP_REMOVED lines=11> */
[----:B-1-34-:R-:W1:Y:S01]  /*23f0*/  @!P4 LDC.64 R6, c[0x0][0x218] ;  /* 0x00008600ff06cb82 */ /* 0x01ae620000000a00 */
        /* <DEDUP_REMOVED lines=24> */
.L_x_1002:
[----:B------:R-:W-:Y:S05]  /*2580*/  BSYNC B0 ;  /* 0x0000000000007941 */ /* 0x000fea0003800000 */
.L_x_1001:
[----:B------:R-:W-:Y:S01]  /*2590*/  ULDC.64 UR10, c[0x0][0x3c8] ;  /* 0x0000f200000a7ab9 */ /* 0x000fe20000000a00 */
[----:B------:R-:W0:Y:S01]  /*25a0*/  LDGDEPBAR ;  /* 0x00000000000079af */ /* 0x000e220000000000 */
[----:B------:R-:W-:-:S04]  /*25b0*/  UISETP.NE.U32.AND UP1, UPT, UR10, URZ, UPT ;  /* 0x0000003f0a00728c */ /* 0x000fc8000bf25070 */
[----:B------:R-:W-:-:S06]  /*25c0*/  UISETP.NE.AND.EX UP1, UPT, UR11, URZ, UPT, UP1 ;  /* 0x0000003f0b00728c */ /* 0x000fcc000bf25310 */
[----:B------:R-:W-:-:S05]  /*25d0*/  PLOP3.LUT P1, PT, PT, PT, UP1, 0x80, 0x0 ;  /* 0x000000000000781c */ /* 0x000fca0003f2f018 */
[----:B------:R-:W-:Y:S01]  /*25e0*/  @UP1 USHF.R.S32.HI UR33, URZ, 0x1f, UR26 ;  /* 0x0000001f3f211899 */ /* 0x000fe2000801141a */
[----:B------:R-:W-:-:S03]  /*25f0*/  @UP1 ULDC.64 UR8, c[0x0][0x3d0] ;  /* 0x0000f40000081ab9 */ /* 0x000fc60000000a00 */
[----:B------:R-:W-:Y:S02]  /*2600*/  @UP1 UIMAD UR33, UR33, UR8, URZ ;  /* 0x00000008212112a4 */ /* 0x000fe4000f8e023f */
[----:B------:R-:W-:Y:S02]  /*2610*/  @UP1 UIMAD.WIDE.U32 UR24, UR26, UR8, UR24 ;  /* 0x000000081a1812a5 */ /* 0x000fe4000f8e0018 */
[----:B------:R-:W-:Y:S01]  /*2620*/  @UP1 UIMAD UR9, UR26, UR9, UR33 ;  /* 0x000000091a0912a4 */ /* 0x000fe2000f8e0221 */
[----:B------:R-:W-:-:S04]  /*2630*/  DEPBAR.LE SB0, 0x0 ;  /* 0x000080000000791a */ /* 0x000fc80000000000 */
[----:B------:R-:W-:Y:S02]  /*2640*/  @UP1 ULEA UR10, UP0, UR24, UR10, 0x2 ;  /* 0x0000000a180a1291 */ /* 0x000fe4000f80103f */
[----:B------:R-:W-:Y:S01]  /*2650*/  @UP1 UIADD3 UR9, UR25, UR9, URZ ;  /* 0x0000000919091290 */ /* 0x000fe2000fffe03f */
[----:B------:R-:W-:-:S03]  /*2660*/  @UP1 ULDC UR8, c[0x0][0x2e8] ;  /* 0x0000ba0000081ab9 */ /* 0x000fc60000000800 */
[----:B------:R-:W-:Y:S01]  /*2670*/  @UP1 ULEA.HI.X UR11, UR24, UR11, UR9, 0x2, UP0 ;  /* 0x0000000b180b1291 */ /* 0x000fe200080f1409 */
[----:B------:R-:W-:-:S05]  /*2680*/  IMAD.U32 R2, RZ, RZ, UR10 ;  /* 0x0000000aff027e24 */ /* 0x000fca000f8e00ff */
[----:B------:R-:W-:-:S05]  /*2690*/  IMAD.U32 R3, RZ, RZ, UR11 ;  /* 0x0000000bff037e24 */ /* 0x000fca000f8e00ff */
[----:B---34-:R3:W4:Y:S01]  /*26a0*/  @P1 LDG.E R9, desc[UR20][R2.64] ;  /* 0x0000001402091981 */ /* 0x018722000c1e1900 */
[----:B------:R-:W4:Y:S01]  /*26b0*/  @P1 MUFU.RCP R8, UR8 ;  /* 0x0000000800081d08 */ /* 0x000f220008001000 */
[----:B------:R-:W-:Y:S01]  /*26c0*/  BAR.SYNC.DEFER_BLOCKING 0x0 ;  /* 0x0000000000007b1d */ /* 0x000fe20000010000 */
[----:B------:R-:W-:Y:S01]  /*26d0*/  ISETP.GE.AND P3, PT, R14, UR16, PT ;  /* 0x000000100e007c0c */ /* 0x000fe2000bf66270 */
[----:B------:R-:W-:Y:S01]  /*26e0*/  UIMAD.WIDE.U32 UR8, UR17, UR6, URZ ;  /* 0x00000006110872a5 */ /* 0x000fe2000f8e003f */
[----:B------:R-:W-:Y:S01]  /*26f0*/  IMAD.IADD R10, R29, 0x1, R25 ;  /* 0x000000011d0a7824 */ /* 0x000fe200078e0219 */
[----:B------:R-:W-:Y:S01]  /*2700*/  UIMAD UR5, UR5, UR6, URZ ;  /* 0x00000006050572a4 */ /* 0x000fe2000f8e023f */
[----:B------:R-:W-:Y:S01]  /*2710*/  ISETP.GE.AND P6, PT, R21, UR16, PT ;  /* 0x0000001015007c0c */ /* 0x000fe2000bfc6270 */
[----:B------:R-:W-:Y:S02]  /*2720*/  BSSY B0, `(.L_x_1003) ;  /* 0x0000049000007945 */ /* 0x000fe40003800000 */
[----:B------:R1:W-:Y:S01]  /*2730*/  STL [R1+0x4c], R10 ;  /* 0x00004c0a01007387 */ /* 0x0003e20000100800 */
[----:B------:R-:W-:-:S04]  /*2740*/  UIMAD UR5, UR17, UR7, UR5 ;  /* 0x00000007110572a4 */ /* 0x000fc8000f8e0205 */
[----:B------:R-:W-:Y:S01]  /*2750*/  UIADD3 UR5, UR9, UR5, URZ ;  /* 0x0000000509057290 */ /* 0x000fe2000fffe03f */
[----:B---3--:R-:W-:Y:S01]  /*2760*/  LEA.HI R3, R26, R106, RZ, 0x4 ;  /* 0x0000006a1a037211 */ /* 0x008fe200078f20ff */
[----:B------:R3:W-:Y:S03]  /*2770*/  @P3 STS.128 [R199+0xc000], RZ ;  /* 0x00c000ffc7003388 */ /* 0x0007e60000000c00 */
[C---:B------:R-:W-:Y:S02]  /*2780*/  LOP3.LUT R0, R3.reuse, 0xfffffff0, RZ, 0xc0, !PT ;  /* 0xfffffff003007812 */ /* 0x040fe400078ec0ff */
[----:B------:R-:W-:Y:S01]  /*2790*/  SHF.R.S32.HI R2, RZ, 0x4, R3 ;  /* 0x00000004ff027819 */ /* 0x000fe20000011403 */
[----:B------:R3:W-:Y:S02]  /*27a0*/  @P3 STS.128 [R199+0xe000], RZ ;  /* 0x00e000ffc7003388 */ /* 0x0007e40000000c00 */
[----:B------:R-:W-:Y:S01]  /*27b0*/  IMAD.IADD R0, R106, 0x1, -R0 ;  /* 0x000000016a007824 */ /* 0x000fe200078e0a00 */
[----:B------:R-:W-:Y:S01]  /*27c0*/  LEA.HI R3, R3, R2, RZ, 0x1 ;  /* 0x0000000203037211 */ /* 0x000fe200078f08ff */
[----:B------:R3:W-:Y:S03]  /*27d0*/  @P3 STS.128 [R199+0x10000], RZ ;  /* 0x010000ffc7003388 */ /* 0x0007e60000000c00 */
[----:B-1----:R-:W-:-:S02]  /*27e0*/  SHF.R.S32.HI R4, RZ, 0x1f, R0 ;  /* 0x0000001fff047819 */ /* 0x002fc40000011400 */
[----:B------:R-:W-:Y:S02]  /*27f0*/  LOP3.LUT R3, R3, 0xfffffffe, RZ, 0xc0, !PT ;  /* 0xfffffffe03037812 */ /* 0x000fe400078ec0ff */
[----:B------:R-:W-:-:S03]  /*2800*/  LEA.HI R7, R4, R0, RZ, 0x3 ;  /* 0x0000000004077211 */ /* 0x000fc600078f18ff */
[----:B------:R-:W-:Y:S01]  /*2810*/  IMAD.IADD R6, R2, 0x1, -R3 ;  /* 0x0000000102067824 */ /* 0x000fe200078e0a03 */
[----:B------:R-:W-:Y:S01]  /*2820*/  LOP3.LUT R4, R7, 0xfffffff8, RZ, 0xc0, !PT ;  /* 0xfffffff807047812 */ /* 0x000fe200078ec0ff */
[----:B------:R-:W-:-:S04]  /*2830*/  IMAD.SHL.U32 R3, R14, 0x8, RZ ;  /* 0x000000080e037824 */ /* 0x000fc800078e00ff */
[----:B------:R-:W-:Y:S02]  /*2840*/  IMAD.IADD R48, R0, 0x1, -R4 ;  /* 0x0000000100307824 */ /* 0x000fe400078e0a04 */
[----:B------:R-:W-:Y:S02]  /*2850*/  IMAD.SHL.U32 R0, R24, 0x40, RZ ;  /* 0x0000004018007824 */ /* 0x000fe400078e00ff */
[----:B------:R-:W-:Y:S02]  /*2860*/  IMAD.SHL.U32 R2, R48, 0x40, RZ ;  /* 0x0000004030027824 */ /* 0x000fe400078e00ff */
[----:B------:R-:W-:Y:S01]  /*2870*/  IMAD.SHL.U32 R4, R6, 0x8, RZ ;  /* 0x0000000806047824 */ /* 0x000fe200078e00ff */
[----:B------:R-:W-:Y:S02]  /*2880*/  LOP3.LUT R0, R0, 0x1c0, RZ, 0xc0, !PT ;  /* 0x000001c000007812 */ /* 0x000fe400078ec0ff */
[----:B------:R-:W-:Y:S02]  /*2890*/  LOP3.LUT R2, R2, 0x1c0, RZ, 0xc0, !PT ;  /* 0x000001c002027812 */ /* 0x000fe400078ec0ff */
[----:B------:R-:W-:-:S02]  /*28a0*/  LOP3.LUT R3, R0, 0x8, R3, 0xf8, !PT ;  /* 0x0000000800037812 */ /* 0x000fc400078ef803 */
[----:B------:R-:W-:Y:S02]  /*28b0*/  SHF.R.U32.HI R0, RZ, 0x3, R0 ;  /* 0x00000003ff007819 */ /* 0x000fe40000011600 */
[----:B------:R-:W-:Y:S02]  /*28c0*/  LOP3.LUT R4, R2, 0x8, R4, 0xf8, !PT ;  /* 0x0000000802047812 */ /* 0x000fe400078ef804 */
[----:B------:R-:W-:Y:S01]  /*28d0*/  SHF.R.U32.HI R5, RZ, 0x3, R2 ;  /* 0x00000003ff057819 */ /* 0x000fe20000011602 */
[----:B------:R-:W-:Y:S01]  /*28e0*/  IMAD.SHL.U32 R2, R7, 0x40, RZ ;  /* 0x0000004007027824 */ /* 0x000fe200078e00ff */
[----:B------:R-:W-:Y:S01]  /*28f0*/  LOP3.LUT R0, R3, R0, RZ, 0x3c, !PT ;  /* 0x0000000003007212 */ /* 0x000fe200078e3cff */
[----:B------:R-:W-:Y:S01]  /*2900*/  IMAD.U32 R3, RZ, RZ, UR9 ;  /* 0x00000009ff037e24 */ /* 0x000fe2000f8e00ff */
[----:B------:R-:W-:Y:S01]  /*2910*/  LOP3.LUT R5, R4, R5, RZ, 0x3c, !PT ;  /* 0x0000000504057212 */ /* 0x000fe200078e3cff */
[----:B------:R-:W-:Y:S01]  /*2920*/  IMAD.U32 R4, RZ, RZ, UR5 ;  /* 0x00000005ff047e24 */ /* 0x000fe2000f8e00ff */
[----:B------:R-:W-:Y:S01]  /*2930*/  UMOV UR5, URZ ;  /* 0x0000003f00057c82 */ /* 0x000fe20008000000 */
[----:B------:R-:W-:Y:S01]  /*2940*/  IMAD R0, R6, 0x200, R0 ;  /* 0x0000020006007824 */ /* 0x000fe200078e0200 */
[----:B------:R-:W-:Y:S01]  /*2950*/  LOP3.LUT R5, R5, 0xfffffe00, R2, 0xf8, !PT ;  /* 0xfffffe0005057812 */ /* 0x000fe200078ef802 */
[----:B------:R-:W-:-:S05]  /*2960*/  IMAD.U32 R2, RZ, RZ, UR8 ;  /* 0x00000008ff027e24 */ /* 0x000fca000f8e00ff */
[----:B------:R-:W-:-:S04]  /*2970*/  LEA R6, P2, R2, R28, 0x6 ;  /* 0x0000001c02067211 */ /* 0x000fc800078430ff */
[----:B------:R-:W-:Y:S01]  /*2980*/  LEA.HI.X R7, R2, R10, R4, 0x6, P2 ;  /* 0x0000000a02077211 */ /* 0x000fe200010f3404 */
[----:B----4-:R-:W-:-:S05]  /*2990*/  @P1 FMUL.FTZ R3, R9, R8 ;  /* 0x0000000809031220 */ /* 0x010fca0000410000 */
[----:B------:R-:W-:Y:S02]  /*29a0*/  @P1 R2UR UR8, R3 ;  /* 0x00000000030812ca */ /* 0x000fe400000e0000 */
[----:B------:R-:W-:-:S11]  /*29b0*/  ISETP.GE.AND P1, PT, R20, UR16, PT ;  /* 0x0000001014007c0c */ /* 0x000fd6000bf26270 */
[----:B------:R-:W-:Y:S01]  /*29c0*/  @UP1 UMOV UR5, UR8 ;  /* 0x0000000800051c82 */ /* 0x000fe20008000000 */
[----:B---3--:R-:W-:Y:S05]  /*29d0*/  @P3 BRA `(.L_x_1004) ;  /* 0x0000000000743947 */ /* 0x008fea0003800000 */
        /* <DEDUP_REMOVED lines=29> */
.L_x_1004:
[----:B------:R-:W-:Y:S05]  /*2bb0*/  BSYNC B0 ;  /* 0x0000000000007941 */ /* 0x000fea0003800000 */
.L_x_1003:
[----:B------:R4:W-:Y:S01]  /*2bc0*/  @P1 STS.128 [R199+0xc800], RZ ;  /* 0x00c800ffc7001388 */ /* 0x0009e20000000c00 */
[----:B-1-3--:R-:W-:Y:S01]  /*2bd0*/  IMAD R2, R102, 0x400, R5 ;  /* 0x0000040066027824 */ /* 0x00afe200078e0205 */
[----:B------:R-:W-:Y:S01]  /*2be0*/  BSSY B0, `(.L_x_1005) ;  /* 0x0000029000007945 */ /* 0x000fe20003800000 */
[----:B------:R-:W-:Y:S01]  /*2bf0*/  ISETP.GE.AND P5, PT, R23, UR16, PT ;  /* 0x0000001017007c0c */ /* 0x000fe2000bfa6270 */
[----:B------:R4:W-:Y:S01]  /*2c00*/  @P1 STS.128 [R199+0xe800], RZ ;  /* 0x00e800ffc7001388 */ /* 0x0009e20000000c00 */
[----:B------:R-:W-:Y:S02]  /*2c10*/  LEA R176, R0, UR4, 0x1 ;  /* 0x0000000400b07c11 */ /* 0x000fe4000f8e08ff */
[----:B------:R-:W-:Y:S01]  /*2c20*/  LEA R183, R2, UR4, 0x1 ;  /* 0x0000000402b77c11 */ /* 0x000fe2000f8e08ff */
[----:B------:R4:W-:Y:S01]  /*2c30*/  @P1 STS.128 [R199+0x10800], RZ ;  /* 0x010800ffc7001388 */ /* 0x0009e20000000c00 */
[----:B------:R-:W-:Y:S07]  /*2c40*/  @P1 BRA `(.L_x_1006) ;  /* 0x0000000000881947 */ /* 0x000fee0003800000 */
        /* <DEDUP_REMOVED lines=8> */
[----:B------:R-:W1:Y:S01]  /*2cd0*/  @!P4 LDC.64 R8, c[0x0][0x220] ;  /* 0x00008800ff08cb82 */ /* 0x000e620000000a00 */
[----:B------:R-:W-:Y:S01]  /*2ce0*/  ISETP.GE.AND P1, PT, R110, UR8, PT ;  /* 0x000000086e007c0c */ /* 0x000fe2000bf26270 */
[----:B------:R3:W-:Y:S06]  /*2cf0*/  @P4 STS.128 [R199+0xc800], RZ ;  /* 0x00c800ffc7004388 */ /* 0x0007ec0000000c00 */
[----:B------:R-:W5:Y:S01]  /*2d00*/  @!P3 LDC.64 R2, c[0x0][0x220] ;  /* 0x00008800ff02bb82 */ /* 0x000f620000000a00 */
[----:B-1----:R-:W-:-:S04]  /*2d10*/  @!P4 LEA R8, P2, R0, R8, 0x1 ;  /* 0x000000080008c211 */ /* 0x002fc800078408ff */
        /* <DEDUP_REMOVED lines=21> */
.L_x_1006:
[----:B------:R-:W-:Y:S05]  /*2e70*/  BSYNC B0 ;  /* 0x0000000000007941 */ /* 0x000fea0003800000 */
.L_x_1005:
[----:B------:R1:W-:Y:S01]  /*2e80*/  @P6 STS.128 [R199+0xd000], RZ ;  /* 0x00d000ffc7006388 */ /* 0x0003e20000000c00 */
[----:B------:R-:W-:Y:S03]  /*2e90*/  BSSY B0, `(.L_x_1007) ;  /* 0x0000025000007945 */ /* 0x000fe60003800000 */
[----:B------:R1:W-:Y:S04]  /*2ea0*/  @P6 STS.128 [R199+0xf000], RZ ;  /* 0x00f000ffc7006388 */ /* 0x0003e80000000c00 */
[----:B------:R1:W-:Y:S01]  /*2eb0*/  @P6 STS.128 [R199+0x11000], RZ ;  /* 0x011000ffc7006388 */ /* 0x0003e20000000c00 */
[----:B------:R-:W-:Y:S05]  /*2ec0*/  @P6 BRA `(.L_x_1008) ;  /* 0x0000000000846947 */ /* 0x000fea0003800000 */
[----:B------:R-:W-:Y:S01]  /*2ed0*/  ULDC UR8, c[0x0][0x2d0] ;  /* 0x0000b40000087ab9 */ /* 0x000fe20000000800 */
[----:B-1-3--:R-:W-:Y:S01]  /*2ee0*/  IMAD.U32 R2, RZ, RZ, UR6 ;  /* 0x00000006ff027e24 */ /* 0x00afe2000f8e00ff */
        /* <DEDUP_REMOVED lines=31> */
.L_x_1008:
[----:B------:R-:W-:Y:S05]  /*30e0*/  BSYNC B0 ;  /* 0x0000000000007941 */ /* 0x000fea0003800000 */
.L_x_1007:
        /* <DEDUP_REMOVED lines=38> */
.L_x_1010:
[----:B------:R-:W-:Y:S05]  /*3350*/  BSYNC B0 ;  /* 0x0000000000007941 */ /* 0x000fea0003800000 */
.L_x_1009:
[----:B--23--:R-:W-:Y:S01]  /*3360*/  LDSM.16.M88.4 R8, [R183] ;  /* 0x00000000b708783b */ /* 0x00cfe20000000200 */
[----:B------:R-:W-:Y:S01]  /*3370*/  R2P PR, R24, 0x6 ;  /* 0x0000000618007804 */ /* 0x000fe20000000000 */
[----:B------:R-:W-:Y:S01]  /*3380*/  IMAD.MOV.U32 R4, RZ, RZ, 0x10 ;  /* 0x00000010ff047424 */ /* 0x000fe200078e00ff */
[----:B------:R-:W-:Y:S01]  /*3390*/  LOP3.LUT P3, RZ, R48, 0x2, RZ, 0xc0, !PT ;  /* 0x0000000230ff7812 */ /* 0x000fe2000786c0ff */
[----:B------:R-:W2:Y:S01]  /*33a0*/  LDSM.16.M88.4 R20, [R176+0x6000] ;  /* 0x00600000b014783b */ /* 0x000ea20000000200 */
[C---:B------:R-:W-:Y:S01]  /*33b0*/  VIADD R0, R176.reuse, 0x6000 ;  /* 0x00006000b0007836 */ /* 0x040fe20000000000 */
[----:B------:R-:W-:Y:S01]  /*33c0*/  MOV R6, UR23 ;  /* 0x0000001700067c02 */ /* 0x000fe20008000f00 */
[----:B------:R-:W-:Y:S01]  /*33d0*/  VIADD R187, R176, 0x6020 ;  /* 0x00006020b0bb7836 */ /* 0x000fe20000000000 */
[----:B------:R-:W3:Y:S01]  /*33e0*/  LDSM.16.M88.4 R16, [R176+0x6800] ;  /* 0x00680000b010783b */ /* 0x000ee20000000200 */
[----:B------:R-:W-:Y:S01]  /*33f0*/  SEL R4, R4, 0xfffffff0, !P3 ;  /* 0xfffffff004047807 */ /* 0x000fe20005800000 */
[----:B-1----:R-:W-:Y:S01]  /*3400*/  IMAD.MOV.U32 R2, RZ, RZ, 0x20 ;  /* 0x00000020ff027424 */ /* 0x002fe200078e00ff */
[----:B------:R-:W-:Y:S01]  /*3410*/  SHF.R.S32.HI R7, RZ, 0x1f, R100 ;  /* 0x0000001fff077819 */ /* 0x000fe20000011464 */
[----:B------:R-:W1:Y:S01]  /*3420*/  LDSM.16.M88.4 R28, [R176+0x7000] ;  /* 0x00700000b01c783b */ /* 0x000e620000000200 */
[----:B------:R-:W-:Y:S01]  /*3430*/  IMAD R3, R102, 0x10, R101 ;  /* 0x0000001066037824 */ /* 0x000fe200078e0265 */
[----:B------:R-:W-:Y:S01]  /*3440*/  UISETP.GE.AND UP0, UPT, UR23, 0x41, UPT ;  /* 0x000000411700788c */ /* 0x000fe2000bf06270 */
[--C-:B------:R-:W-:Y:S01]  /*3450*/  IMAD R184, R4, 0x2, R183.reuse ;  /* 0x0000000204b87824 */ /* 0x100fe200078e02b7 */
[----:B------:R-:W5:Y:S01]  /*3460*/  LDSM.16.M88.4 R36, [R176+0x7800] ;  /* 0x00780000b024783b */ /* 0x000f620000000200 */
[----:B------:R-:W-:Y:S01]  /*3470*/  @P1 VIADD R187, R0, 0xffffffe0 ;  /* 0xffffffe000bb1836 */ /* 0x000fe20000000000 */
[----:B------:R-:W-:Y:S01]  /*3480*/  LOP3.LUT P1, RZ, R48, 0x4, RZ, 0xc0, !PT ;  /* 0x0000000430ff7812 */ /* 0x000fe2000782c0ff */
[----:B------:R-:W-:Y:S01]  /*3490*/  IMAD.MOV.U32 R0, RZ, RZ, 0x40 ;  /* 0x00000040ff007424 */ /* 0x000fe200078e00ff */
[----:B------:R-:W-:Y:S01]  /*34a0*/  LDSM.16.M88.4 R12, [R184] ;  /* 0x00000000b80c783b */ /* 0x000fe20000000200 */
[----:B------:R-:W-:Y:S01]  /*34b0*/  VIADD R112, R3, UR22 ;  /* 0x0000001603707c36 */ /* 0x000fe20008000000 */
[----:B------:R-:W-:Y:S01]  /*34c0*/  SEL R2, R2, 0xffffffe0, !P1 ;  /* 0xffffffe002027807 */ /* 0x000fe20004800000 */
[C---:B------:R-:W-:Y:S01]  /*34d0*/  VIADD R197, R187.reuse, 0x1000 ;  /* 0x00001000bbc57836 */ /* 0x040fe20000000000 */
[----:B------:R-:W4:Y:S01]  /*34e0*/  LDSM.16.M88.4 R44, [R187] ;  /* 0x00000000bb2c783b */ /* 0x000f220000000200 */
[----:B------:R-:W-:Y:S01]  /*34f0*/  SEL R0, R0, 0xffffffc0, !P2 ;  /* 0xffffffc000007807 */ /* 0x000fe20005000000 */
[C---:B------:R-:W-:Y:S01]  /*3500*/  VIADD R196, R187.reuse, 0x1800 ;  /* 0x00001800bbc47836 */ /* 0x040fe20000000000 */
[----:B------:R-:W-:Y:S01]  /*3510*/  IADD3 R3, R6, -UR15, R112 ;  /* 0x8000000f06037c10 */ /* 0x000fe2000fffe070 */
[----:B------:R-:W4:Y:S01]  /*3520*/  LDSM.16.M88.4 R60, [R187+0x800] ;  /* 0x00080000bb3c783b */ /* 0x000f220000000200 */
[----:B------:R-:W-:Y:S01]  /*3530*/  IMAD R186, R2, 0x2, R183 ;  /* 0x0000000202ba7824 */ /* 0x000fe200078e02b7 */
[----:B------:R-:W-:Y:S01]  /*3540*/  LEA.HI.X.SX32 R212, R104, R7, 0x1, P0 ;  /* 0x0000000768d47211 */ /* 0x000fe200000f0eff */
[----:B------:R-:W-:Y:S01]  /*3550*/  IMAD.IADD R182, R176, 0x1, R0 ;  /* 0x00000001b0b67824 */ /* 0x000fe200078e0200 */
[----:B------:R-:W4:Y:S01]  /*3560*/  LDSM.16.M88.4 R72, [R187+0x1000] ;  /* 0x00100000bb48783b */ /* 0x000f220000000200 */
[----:B------:R-:W-:Y:S01]  /*3570*/  IMAD R185, R2, 0x2, R184 ;  /* 0x0000000202b97824 */ /* 0x000fe200078e02b8 */
[----:B------:R-:W-:Y:S01]  /*3580*/  IADD3 R198, R187, 0x800, RZ ;  /* 0x00000800bbc67810 */ /* 0x000fe20007ffe0ff */
[----:B------:R-:W-:Y:S01]  /*3590*/  IMAD.IADD R181, R0, 0x1, R187 ;  /* 0x0000000100b57824 */ /* 0x000fe200078e02bb */
[----:B------:R-:W4:Y:S01]  /*35a0*/  LDSM.16.M88.4 R76, [R187+0x1800] ;  /* 0x00180000bb4c783b */ /* 0x000f220000000200 */
[----:B------:R-:W-:-:S02]  /*35b0*/  IMAD.U32 R0, RZ, RZ, UR17 ;  /* 0x00000011ff007e24 */ /* 0x000fc4000f8e00ff */
[C---:B------:R-:W-:Y:S01]  /*35c0*/  VIADD R195, R187.reuse, 0x2000 ;  /* 0x00002000bbc37836 */ /* 0x040fe20000000000 */
[----:B------:R-:W-:Y:S01]  /*35d0*/  LDSM.16.M88.4 R80, [R182+0x6000] ;  /* 0x00600000b650783b */ /* 0x000fe20000000200 */
[C---:B------:R-:W-:Y:S02]  /*35e0*/  VIADD R194, R187.reuse, 0x2800 ;  /* 0x00002800bbc27836 */ /* 0x040fe40000000000 */
[C---:B------:R-:W-:Y:S01]  /*35f0*/  VIADD R193, R187.reuse, 0x3000 ;  /* 0x00003000bbc17836 */ /* 0x040fe20000000000 */
[C---:B--2---:R-:W-:Y:S01]  /*3600*/  HMMA.16816.F32 R24, R8.reuse, R20, RZ ;  /* 0x000000140818723c */ /* 0x044fe200000018ff */
[----:B------:R-:W-:Y:S01]  /*3610*/  LDSM.16.M88.4 R84, [R182+0x6800] ;  /* 0x00680000b654783b */ /* 0x000fe20000000200 */
[C---:B------:R-:W-:Y:S02]  /*3620*/  VIADD R192, R187.reuse, 0x3800 ;  /* 0x00003800bbc07836 */ /* 0x040fe40000000000 */
[C---:B------:R-:W-:Y:S01]  /*3630*/  VIADD R191, R187.reuse, 0x4000 ;  /* 0x00004000bbbf7836 */ /* 0x040fe20000000000 */
[----:B------:R-:W-:Y:S01]  /*3640*/  LDSM.16.M88.4 R92, [R182+0x7000] ;  /* 0x00700000b65c783b */ /* 0x000fe20000000200 */
[----:B------:R-:W-:Y:S01]  /*3650*/  HMMA.16816.F32 R32, R8, R22, RZ ;  /* 0x000000160820723c */ /* 0x000fe200000018ff */
[----:B------:R-:W-:-:S02]  /*3660*/  VIADD R190, R187, 0x4800 ;  /* 0x00004800bbbe7836 */ /* 0x000fc40000000000 */
[----:B------:R-:W2:Y:S01]  /*3670*/  LDSM.16.M88.4 R20, [R186] ;  /* 0x00000000ba14783b */ /* 0x000ea20000000200 */
[C---:B------:R-:W-:Y:S02]  /*3680*/  VIADD R189, R187.reuse, 0x5000 ;  /* 0x00005000bbbd7836 */ /* 0x040fe40000000000 */
[----:B---3--:R-:W-:Y:S01]  /*3690*/  HMMA.16816.F32 R40, R8, R16, RZ ;  /* 0x000000100828723c */ /* 0x008fe200000018ff */
[----:B------:R-:W-:Y:S01]  /*36a0*/  LDSM.16.M88.4 R88, [R181] ;  /* 0x00000000b558783b */ /* 0x000fe20000000200 */
[----:B------:R-:W-:-:S03]  /*36b0*/  VIADD R188, R187, 0x5800 ;  /* 0x00005800bbbc7836 */ /* 0x000fc60000000000 */
[----:B------:R-:W-:Y:S01]  /*36c0*/  LDSM.16.M88.4 R96, [R181+0x1000] ;  /* 0x00100000b560783b */ /* 0x000fe20000000200 */
[C---:B------:R-:W-:Y:S03]  /*36d0*/  HMMA.16816.F32 R48, R8.reuse, R18, RZ ;  /* 0x000000120830723c */ /* 0x040fe600000018ff */
[----:B------:R-:W0:Y:S03]  /*36e0*/  LDGDEPBAR ;  /* 0x00000000000079af */ /* 0x000e260000000000 */
[C---:B-1----:R-:W-:Y:S01]  /*36f0*/  HMMA.16816.F32 R56, R8.reuse, R28, RZ ;  /* 0x0000001c0838723c */ /* 0x042fe200000018ff */
[----:B------:R-:W-:Y:S05]  /*3700*/  STL [R1+0xb8], R112 ;  /* 0x0000b87001007387 */ /* 0x000fea0000100800 */
[C---:B------:R-:W-:Y:S06]  /*3710*/  HMMA.16816.F32 R64, R8.reuse, R30, RZ ;  /* 0x0000001e0840723c */ /* 0x040fec00000018ff */
[C---:B-----5:R-:W-:Y:S06]  /*3720*/  HMMA.16816.F32 R68, R8.reuse, R36, RZ ;  /* 0x000000240844723c */ /* 0x060fec00000018ff */
[----:B------:R-:W-:Y:S01]  /*3730*/  HMMA.16816.F32 R52, R8, R38, RZ ;  /* 0x000000260834723c */ /* 0x000fe200000018ff */
[----:B------:R-:W-:Y:S05]  /*3740*/  LDSM.16.M88.4 R8, [R185] ;  /* 0x00000000b908783b */ /* 0x000fea0000000200 */
[C---:B----4-:R-:W-:Y:S01]  /*3750*/  HMMA.16816.F32 R16, R12.reuse, R44, R24 ;  /* 0x0000002c0c10723c */ /* 0x050fe20000001818 */
[----:B------:R-:W1:Y:S05]  /*3760*/  LDSM.16.M88.4 R24, [R182+0x7800] ;  /* 0x00780000b618783b */ /* 0x000e6a0000000200 */
[C---:B------:R-:W-:Y:S06]  /*3770*/  HMMA.16816.F32 R28, R12.reuse, R46, R32 ;  /* 0x0000002e0c1c723c */ /* 0x040fec0000001820 */
[C---:B------:R-:W-:Y:S06]  /*3780*/  HMMA.16816.F32 R32, R12.reuse, R60, R40 ;  /* 0x0000003c0c20723c */ /* 0x040fec0000001828 */
[C---:B------:R-:W-:Y:S01]  /*3790*/  HMMA.16816.F32 R36, R12.reuse, R62, R48 ;  /* 0x0000003e0c24723c */ /* 0x040fe20000001830 */
[----:B------:R-:W-:Y:S05]  /*37a0*/  LDSM.16.M88.4 R60, [R176+0x8000] ;  /* 0x00800000b03c783b */ /* 0x000fea0000000200 */
[C---:B------:R-:W-:Y:S06]  /*37b0*/  HMMA.16816.F32 R40, R12.reuse, R72, R56 ;  /* 0x000000480c28723c */ /* 0x040fec0000001838 */
[C---:B------:R-:W-:Y:S01]  /*37c0*/  HMMA.16816.F32 R48, R12.reuse, R74, R64 ;  /* 0x0000004a0c30723c */ /* 0x040fe20000001840 */
[----:B------:R-:W3:Y:S04]  /*37d0*/  LDSM.16.M88.4 R72, [R181+0x800] ;  /* 0x00080000b548783b */ /* 0x000ee80000000200 */
[----:B------:R-:W-:Y:S01]  /*37e0*/  LDSM.16.M88.4 R64, [R176+0x8800] ;  /* 0x00880000b040783b */ /* 0x000fe20000000200 */
[C---:B------:R-:W-:Y:S03]  /*37f0*/  HMMA.16816.F32 R56, R12.reuse, R76, R68 ;  /* 0x0000004c0c38723c */ /* 0x040fe60000001844 */
[----:B------:R-:W-:Y:S03]  /*3800*/  LDSM.16.M88.4 R68, [R182+0x8000] ;  /* 0x00800000b644783b */ /* 0x000fe60000000200 */
[----:B------:R-:W-:Y:S01]  /*3810*/  HMMA.16816.F32 R44, R12, R78, R52 ;  /* 0x0000004e0c2c723c */ /* 0x000fe20000001834 */
[----:B------:R-:W4:Y:S04]  /*3820*/  LDSM.16.M88.4 R52, [R181+0x1800] ;  /* 0x00180000b534783b */ /* 0x000f280000000200 */
[----:B------:R-:W-:Y:S01]  /*3830*/  LDSM.16.M88.4 R76, [R187+0x2000] ;  /* 0x00200000bb4c783b */ /* 0x000fe20000000200 */
[C---:B--2---:R-:W-:Y:S03]  /*3840*/  HMMA.16816.F32 R12, R20.reuse, R80, R16 ;  /* 0x00000050140c723c */ /* 0x044fe60000001810 */
[----:B------:R-:W2:Y:S03]  /*3850*/  LDSM.16.M88.4 R16, [R183+0x2000] ;  /* 0x00200000b710783b */ /* 0x000ea60000000200 */
[C---:B------:R-:W-:Y:S01]  /*3860*/  HMMA.16816.F32 R28, R20.reuse, R82, R28 ;  /* 0x00000052141c723c */ /* 0x040fe2000000181c */
[----:B------:R-:W-:Y:S05]  /*3870*/  LDSM.16.M88.4 R80, [R187+0x2800] ;  /* 0x00280000bb50783b */ /* 0x000fea0000000200 */
[C---:B------:R-:W-:Y:S06]  /*3880*/  HMMA.16816.F32 R32, R20.reuse, R84, R32 ;  /* 0x000000541420723c */ /* 0x040fec0000001820 */
[C---:B------:R-:W-:Y:S01]  /*3890*/  HMMA.16816.F32 R36, R20.reuse, R86, R36 ;  /* 0x000000561424723c */ /* 0x040fe20000001824 */
[----:B------:R-:W5:Y:S05]  /*38a0*/  LDSM.16.M88.4 R84, [R176+0x9000] ;  /* 0x00900000b054783b */ /* 0x000f6a0000000200 */
[C---:B------:R-:W-:Y:S06]  /*38b0*/  HMMA.16816.F32 R40, R20.reuse, R92, R40 ;  /* 0x0000005c1428723c */ /* 0x040fec0000001828 */
[C---:B------:R-:W-:Y:S01]  /*38c0*/  HMMA.16816.F32 R48, R20.reuse, R94, R48 ;  /* 0x0000005e1430723c */ /* 0x040fe20000001830 */
[----:B------:R-:W-:Y:S05]  /*38d0*/  LDSM.16.M88.4 R92, [R182+0xb000] ;  /* 0x00b00000b65c783b */ /* 0x000fea0000000200 */
[C---:B-1----:R-:W-:Y:S06]  /*38e0*/  HMMA.16816.F32 R56, R20.reuse, R24, R56 ;  /* 0x000000181438723c */ /* 0x042fec0000001838 */
[----:B------:R-:W-:Y:S01]  /*38f0*/  HMMA.16816.F32 R44, R20, R26, R44 ;  /* 0x0000001a142c723c */ /* 0x000fe2000000182c */
[----:B------:R-:W1:Y:S04]  /*3900*/  LDSM.16.M88.4 R24, [R176+0x9800] ;  /* 0x00980000b018783b */ /* 0x000e680000000200 */
[----:B------:R-:W1:Y:S01]  /*3910*/  LDSM.16.M88.4 R20, [R184+0x2000] ;  /* 0x00200000b814783b */ /* 0x000e620000000200 */
[C---:B------:R-:W-:Y:S06]  /*3920*/  HMMA.16816.F32 R12, R8.reuse, R88, R12 ;  /* 0x00000058080c723c */ /* 0x040fec000000180c */
[C---:B------:R-:W-:Y:S01]  /*3930*/  HMMA.16816.F32 R28, R8.reuse, R90, R28 ;  /* 0x0000005a081c723c */ /* 0x040fe2000000181c */
[----:B------:R-:W1:Y:S05]  /*3940*/  LDSM.16.M88.4 R88, [R187+0x3000] ;  /* 0x00300000bb58783b */ /* 0x000e6a0000000200 */
[C---:B---3--:R-:W-:Y:S06]  /*3950*/  HMMA.16816.F32 R32, R8.reuse, R72, R32 ;  /* 0x000000480820723c */ /* 0x048fec0000001820 */
[C---:B------:R-:W-:Y:S01]  /*3960*/  HMMA.16816.F32 R36, R8.reuse, R74, R36 ;  /* 0x0000004a0824723c */ /* 0x040fe20000001824 */
[----:B------:R-:W-:Y:S05]  /*3970*/  LDSM.16.M88.4 R72, [R182+0x8800] ;  /* 0x00880000b648783b */ /* 0x000fea0000000200 */
[C---:B------:R-:W-:Y:S06]  /*3980*/  HMMA.16816.F32 R40, R8.reuse, R96, R40 ;  /* 0x000000600828723c */ /* 0x040fec0000001828 */
[C---:B------:R-:W-:Y:S06]  /*3990*/  HMMA.16816.F32 R48, R8.reuse, R98, R48 ;  /* 0x000000620830723c */ /* 0x040fec0000001830 */
[C---:B----4-:R-:W-:Y:S06]  /*39a0*/  HMMA.16816.F32 R56, R8.reuse, R52, R56 ;  /* 0x000000340838723c */ /* 0x050fec0000001838 */
[----:B------:R-:W-:Y:S01]  /*39b0*/  HMMA.16816.F32 R44, R8, R54, R44 ;  /* 0x00000036082c723c */ /* 0x000fe2000000182c */
[----:B------:R-:W-:Y:S05]  /*39c0*/  LDSM.16.M88.4 R52, [R182+0x9800] ;  /* 0x00980000b634783b */ /* 0x000fea0000000200 */
[C---:B--2---:R-:W-:Y:S01]  /*39d0*/  HMMA.16816.F32 R8, R16.reuse, R60, R12 ;  /* 0x0000003c1008723c */ /* 0x044fe2000000180c */
[----:B------:R-:W-:Y:S05]  /*39e0*/  LDSM.16.M88.4 R12, [R186+0x2000] ;  /* 0x00200000ba0c783b */ /* 0x000fea0000000200 */
[C---:B------:R-:W-:Y:S01]  /*39f0*/  HMMA.16816.F32 R28, R16.reuse, R62, R28 ;  /* 0x0000003e101c723c */ /* 0x040fe2000000181c */
[----:B------:R-:W2:Y:S05]  /*3a00*/  LDSM.16.M88.4 R60, [R187+0x3800] ;  /* 0x00380000bb3c783b */ /* 0x000eaa0000000200 */
[C---:B------:R-:W-:Y:S06]  /*3a10*/  HMMA.16816.F32 R32, R16.reuse, R64, R32 ;  /* 0x000000401020723c */ /* 0x040fec0000001820 */
[C---:B------:R-:W-:Y:S01]  /*3a20*/  HMMA.16816.F32 R36, R16.reuse, R66, R36 ;  /* 0x000000421024723c */ /* 0x040fe20000001824 */
[----:B------:R-:W-:Y:S05]  /*3a30*/  LDSM.16.M88.4 R64, [R181+0x2000] ;  /* 0x00200000b540783b */ /* 0x000fea0000000200 */
[C---:B-----5:R-:W-:Y:S06]  /*3a40*/  HMMA.16816.F32 R40, R16.reuse, R84, R40 ;  /* 0x000000541028723c */ /* 0x060fec0000001828 */
[C---:B------:R-:W-:Y:S01]  /*3a50*/  HMMA.16816.F32 R48, R16.reuse, R86, R48 ;  /* 0x000000561030723c */ /* 0x040fe20000001830 */
[----:B------:R-:W3:Y:S05]  /*3a60*/  LDSM.16.M88.4 R84, [R182+0x9000] ;  /* 0x00900000b654783b */ /* 0x000eea0000000200 */
[C---:B-1----:R-:W-:Y:S06]  /*3a70*/  HMMA.16816.F32 R56, R16.reuse, R24, R56 ;  /* 0x000000181038723c */ /* 0x042fec0000001838 */
[----:B------:R-:W-:Y:S06]  /*3a80*/  HMMA.16816.F32 R44, R16, R26, R44 ;  /* 0x0000001a102c723c */ /* 0x000fec000000182c */
[C---:B------:R-:W-:Y:S01]  /*3a90*/  HMMA.16816.F32 R16, R20.reuse, R76, R8 ;  /* 0x0000004c1410723c */ /* 0x040fe20000001808 */
[----:B------:R-:W1:Y:S05]  /*3aa0*/  LDSM.16.M88.4 R8, [R185+0x2000] ;  /* 0x00200000b908783b */ /* 0x000e6a0000000200 */
        /* <DEDUP_REMOVED lines=8> */
[C---:B--2---:R-:W-:Y:S06]  /*3b30*/  HMMA.16816.F32 R56, R20.reuse, R60, R56 ;  /* 0x0000003c1438723c */ /* 0x044fec0000001838 */
[----:B------:R-:W-:Y:S01]  /*3b40*/  HMMA.16816.F32 R44, R20, R62, R44 ;  /* 0x0000003e142c723c */ /* 0x000fe2000000182c */
[----:B------:R-:W2:Y:S04]  /*3b50*/  LDSM.16.M88.4 R60, [R181+0x3800] ;  /* 0x00380000b53c783b */ /* 0x000ea80000000200 */
[----:B------:R-:W-:Y:S01]  /*3b60*/  LDSM.16.M88.4 R20, [R183+0x4000] ;  /* 0x00400000b714783b */ /* 0x000fe20000000200 */
[C---:B------:R-:W-:Y:S06]  /*3b70*/  HMMA.16816.F32 R24, R12.reuse, R68, R16 ;  /* 0x000000440c18723c */ /* 0x040fec0000001810 */
[C---:B------:R-:W-:Y:S01]  /*3b80*/  HMMA.16816.F32 R16, R12.reuse, R70, R28 ;  /* 0x000000460c10723c */ /* 0x040fe2000000181c */
[----:B------:R-:W2:Y:S05]  /*3b90*/  LDSM.16.M88.4 R68, [R176+0xa000] ;  /* 0x00a00000b044783b */ /* 0x000eaa0000000200 */
        /* <DEDUP_REMOVED lines=8> */
[----:B------:R-:W3:Y:S05]  /*3c20*/  LDSM.16.M88.4 R52, [R176+0xb800] ;  /* 0x00b80000b034783b */ /* 0x000eea0000000200 */
[C---:B-1----:R-:W-:Y:S06]  /*3c30*/  HMMA.16816.F32 R28, R8.reuse, R64, R24 ;  /* 0x00000040081c723c */ /* 0x042fec0000001818 */
[C---:B------:R-:W-:Y:S01]  /*3c40*/  HMMA.16816.F32 R24, R8.reuse, R66, R16 ;  /* 0x000000420818723c */ /* 0x040fe20000001810 */
[----:B------:R-:W-:Y:S04]  /*3c50*/  LDSM.16.M88.4 R16, [R184+0x4000] ;  /* 0x00400000b810783b */ /* 0x000fe80000000200 */
[----:B------:R-:W1:Y:S01]  /*3c60*/  LDSM.16.M88.4 R64, [R187+0x4000] ;  /* 0x00400000bb40783b */ /* 0x000e620000000200 */
[C---:B----4-:R-:W-:Y:S06]  /*3c70*/  HMMA.16816.F32 R12, R8.reuse, R80, R32 ;  /* 0x00000050080c723c */ /* 0x050fec0000001820 */
[C---:B------:R-:W-:Y:S01]  /*3c80*/  HMMA.16816.F32 R36, R8.reuse, R82, R36 ;  /* 0x000000520824723c */ /* 0x040fe20000001824 */
[----:B------:R-:W-:Y:S05]  /*3c90*/  LDSM.16.M88.4 R80, [R182+0xa000] ;  /* 0x00a00000b650783b */ /* 0x000fea0000000200 */
[C---:B-----5:R-:W-:Y:S06]  /*3ca0*/  HMMA.16816.F32 R40, R8.reuse, R88, R40 ;  /* 0x000000580828723c */ /* 0x060fec0000001828 */
[C---:B------:R-:W-:Y:S01]  /*3cb0*/  HMMA.16816.F32 R48, R8.reuse, R90, R48 ;  /* 0x0000005a0830723c */ /* 0x040fe20000001830 */
[----:B------:R-:W4:Y:S05]  /*3cc0*/  LDSM.16.M88.4 R88, [R187+0x5000] ;  /* 0x00500000bb58783b */ /* 0x000f2a0000000200 */
[C---:B--2---:R-:W-:Y:S06]  /*3cd0*/  HMMA.16816.F32 R56, R8.reuse, R60, R56 ;  /* 0x0000003c0838723c */ /* 0x044fec0000001838 */
[----:B------:R-:W-:Y:S01]  /*3ce0*/  HMMA.16816.F32 R44, R8, R62, R44 ;  /* 0x0000003e082c723c */ /* 0x000fe2000000182c */
[----:B------:R-:W-:Y:S04]  /*3cf0*/  LDSM.16.M88.4 R8, [R186+0x4000] ;  /* 0x00400000ba08783b */ /* 0x000fe80000000200 */
        /* <DEDUP_REMOVED lines=12> */
[----:B------:R-:W-:Y:S05]  /*3dc0*/  LDSM.16.M88.4 R52, [R181+0x5800] ;  /* 0x00580000b534783b */ /* 0x000fea0000000200 */
[C---:B-1----:R-:W-:Y:S06]  /*3dd0*/  HMMA.16816.F32 R36, R16.reuse, R64, R32 ;  /* 0x000000401024723c */ /* 0x042fec0000001820 */
[C---:B------:R-:W-:Y:S01]  /*3de0*/  HMMA.16816.F32 R32, R16.reuse, R66, R28 ;  /* 0x000000421020723c */ /* 0x040fe2000000181c */
[----:B------:R-:W-:Y:S05]  /*3df0*/  LDSM.16.M88.4 R64, [R181+0x4000] ;  /* 0x00400000b540783b */ /* 0x000fea0000000200 */
[C---:B------:R-:W-:Y:S06]  /*3e00*/  HMMA.16816.F32 R24, R16.reuse, R72, R24 ;  /* 0x000000481018723c */ /* 0x040fec0000001818 */
[C---:B------:R-:W-:Y:S01]  /*3e10*/  HMMA.16816.F32 R20, R16.reuse, R74, R12 ;  /* 0x0000004a1014723c */ /* 0x040fe2000000180c */
[----:B------:R-:W1:Y:S04]  /*3e20*/  LDSM.16.M88.4 R12, [R185+0x4000] ;  /* 0x00400000b90c783b */ /* 0x000e680000000200 */
[----:B------:R-:W5:Y:S01]  /*3e30*/  LDSM.16.M88.4 R72, [R181+0x4800] ;  /* 0x00480000b548783b */ /* 0x000f620000000200 */
[----:B----4-:R-:W-:Y:S01]  /*3e40*/  HMMA.16816.F32 R28, R16, R88, R40 ;  /* 0x00000058101c723c */ /* 0x010fe20000001828 */
[----:B------:R-:W-:-:S05]  /*3e50*/  DEPBAR.LE SB0, 0x0 ;  /* 0x000080000000791a */ /* 0x000fca0000000000 */
[C---:B------:R-:W-:Y:S06]  /*3e60*/  HMMA.16816.F32 R48, R16.reuse, R90, R48 ;  /* 0x0000005a1030723c */ /* 0x040fec0000001830 */
[C---:B--2---:R-:W-:Y:S06]  /*3e70*/  HMMA.16816.F32 R56, R16.reuse, R68, R56 ;  /* 0x000000441038723c */ /* 0x044fec0000001838 */
[----:B------:R-:W-:Y:S06]  /*3e80*/  HMMA.16816.F32 R44, R16, R70, R44 ;  /* 0x00000046102c723c */ /* 0x000fec000000182c */
[C---:B------:R-:W-:Y:S06]  /*3e90*/  HMMA.16816.F32 R40, R8.reuse, R80, R36 ;  /* 0x000000500828723c */ /* 0x040fec0000001824 */
[C---:B------:R-:W-:Y:S06]  /*3ea0*/  HMMA.16816.F32 R36, R8.reuse, R82, R32 ;  /* 0x000000520824723c */ /* 0x040fec0000001820 */
[C---:B---3--:R-:W-:Y:S06]  /*3eb0*/  HMMA.16816.F32 R32, R8.reuse, R84, R24 ;  /* 0x000000540820723c */ /* 0x048fec0000001818 */
[C---:B------:R-:W-:Y:S06]  /*3ec0*/  HMMA.16816.F32 R24, R8.reuse, R86, R20 ;  /* 0x000000560818723c */ /* 0x040fec0000001814 */
[C---:B------:R-:W-:Y:S06]  /*3ed0*/  HMMA.16816.F32 R20, R8.reuse, R92, R28 ;  /* 0x0000005c0814723c */ /* 0x040fec000000181c */
[C---:B------:R-:W-:Y:S06]  /*3ee0*/  HMMA.16816.F32 R16, R8.reuse, R94, R48 ;  /* 0x0000005e0810723c */ /* 0x040fec0000001830 */
[C---:B------:R-:W-:Y:S06]  /*3ef0*/  HMMA.16816.F32 R28, R8.reuse, R60, R56 ;  /* 0x0000003c081c723c */ /* 0x040fec0000001838 */
[----:B------:R-:W-:Y:S06]  /*3f00*/  HMMA.16816.F32 R44, R8, R62, R44 ;  /* 0x0000003e082c723c */ /* 0x000fec000000182c */
[----:B-1----:R-:W-:Y:S01]  /*3f10*/  HMMA.16816.F32 R56, R12, R76, R20 ;  /* 0x0000004c0c38723c */ /* 0x002fe20000001814 */
[----:B------:R-:W-:-:S05]  /*3f20*/  IMAD.SHL.U32 R8, R106, 0x2, RZ ;  /* 0x000000026a087824 */ /* 0x000fca00078e00ff */
[----:B------:R-:W-:Y:S01]  /*3f30*/  LOP3.LUT R8, R8, 0x6, RZ, 0xc0, !PT ;  /* 0x0000000608087812 */ /* 0x000fe200078ec0ff */
[C---:B------:R-:W-:Y:S04]  /*3f40*/  HMMA.16816.F32 R76, R12.reuse, R78, R16 ;  /* 0x0000004e0c4c723c */ /* 0x040fe80000001810 */
[----:B------:R-:W-:Y:S02]  /*3f50*/  IMAD R0, R0, 0x40, R8 ;  /* 0x0000004000007824 */ /* 0x000fe400078e0208 */
[----:B------:R-:W-:Y:S02]  /*3f60*/  HMMA.16816.F32 R36, R12, R66, R36 ;  /* 0x000000420c24723c */ /* 0x000fe40000001824 */
[C---:B------:R-:W-:Y:S01]  /*3f70*/  VIADD R16, R0.reuse, 0x1 ;  /* 0x0000000100107836 */ /* 0x040fe20000000000 */
[C---:B------:R-:W-:Y:S01]  /*3f80*/  ISETP.GE.AND P2, PT, R0.reuse, UR23, PT ;  /* 0x0000001700007c0c */ /* 0x040fe2000bf46270 */
[----:B------:R-:W-:-:S02]  /*3f90*/  VIADD R19, R0, 0x8 ;  /* 0x0000000800137836 */ /* 0x000fc40000000000 */
[C---:B------:R-:W-:Y:S01]  /*3fa0*/  HMMA.16816.F32 R40, R12.reuse, R64, R40 ;  /* 0x000000400c28723c */ /* 0x040fe20000001828 */
[----:B------:R-:W-:Y:S01]  /*3fb0*/  VIADD R20, R0, 0x9 ;  /* 0x0000000900147836 */ /* 0x000fe20000000000 */
[----:B------:R-:W-:Y:S01]  /*3fc0*/  ISETP.GE.AND P1, PT, R16, UR23, PT ;  /* 0x0000001710007c0c */ /* 0x000fe2000bf26270 */
[----:B------:R-:W-:Y:S01]  /*3fd0*/  IMAD.IADD R7, R3, 0x1, -R0 ;  /* 0x0000000103077824 */ /* 0x000fe200078e0a00 */
[----:B------:R-:W-:Y:S01]  /*3fe0*/  ISETP.GE.AND P0, PT, R19, UR23, PT ;  /* 0x0000001713007c0c */ /* 0x000fe2000bf06270 */
[C---:B------:R-:W-:Y:S01]  /*3ff0*/  IMAD.IADD R6, R3.reuse, 0x1, -R16 ;  /* 0x0000000103067824 */ /* 0x040fe200078e0a10 */
[C---:B-----5:R-:W-:Y:S01]  /*4000*/  HMMA.16816.F32 R48, R12.reuse, R72, R32 ;  /* 0x000000480c30723c */ /* 0x060fe20000001820 */
[C---:B------:R-:W-:Y:S01]  /*4010*/  IMAD.IADD R8, R3.reuse, 0x1, -R19 ;  /* 0x0000000103087824 */ /* 0x040fe200078e0a13 */
[----:B------:R-:W-:Y:S01]  /*4020*/  IABS R9, R7 ;  /* 0x0000000700097213 */ /* 0x000fe20000000000 */
[----:B------:R-:W-:Y:S01]  /*4030*/  IMAD.IADD R10, R3, 0x1, -R20 ;  /* 0x00000001030a7824 */ /* 0x000fe200078e0a14 */
[----:B------:R-:W-:Y:S01]  /*4040*/  IABS R7, R6 ;  /* 0x0000000600077213 */ /* 0x000fe20000000000 */
[----:B------:R-:W-:Y:S01]  /*4050*/  VIADD R17, R0, 0x18 ;  /* 0x0000001800117836 */ /* 0x000fe20000000000 */
[----:B------:R-:W-:Y:S01]  /*4060*/  IABS R6, R8 ;  /* 0x0000000800067213 */ /* 0x000fe20000000000 */
[C---:B------:R-:W-:Y:S01]  /*4070*/  HMMA.16816.F32 R72, R12.reuse, R74, R24 ;  /* 0x0000004a0c48723c */ /* 0x040fe20000001818 */
[----:B------:R-:W-:Y:S01]  /*4080*/  IABS R8, R10 ;  /* 0x0000000a00087213 */ /* 0x000fe20000000000 */
[----:B------:R-:W-:Y:S01]  /*4090*/  IMAD.MOV.U32 R10, RZ, RZ, R9 ;  /* 0x000000ffff0a7224 */ /* 0x000fe200078e0009 */
[----:B------:R-:W-:Y:S01]  /*40a0*/  BAR.SYNC.DEFER_BLOCKING 0x0 ;  /* 0x0000000000007b1d */ /* 0x000fe20000010000 */
[----:B------:R-:W-:Y:S01]  /*40b0*/  IMAD.MOV.U32 R9, RZ, RZ, R7 ;  /* 0x000000ffff097224 */ /* 0x000fe200078e0007 */
[----:B------:R-:W-:Y:S01]  /*40c0*/  ISETP.GE.AND P6, PT, R20, UR23, PT ;  /* 0x0000001714007c0c */ /* 0x000fe2000bfc6270 */
[----:B------:R-:W-:Y:S01]  /*40d0*/  IMAD.MOV.U32 R7, RZ, RZ, R6 ;  /* 0x000000ffff077224 */ /* 0x000fe200078e0006 */
[----:B------:R-:W-:Y:S01]  /*40e0*/  MOV R6, R8 ;  /* 0x0000000800067202 */ /* 0x000fe20000000f00 */
[----:B------:R-:W-:Y:S01]  /*40f0*/  HMMA.16816.F32 R60, R12, R52, R28 ;  /* 0x000000340c3c723c */ /* 0x000fe2000000181c */
[----:B------:R-:W-:Y:S01]  /*4100*/  I2FP.F32.S32 R9, R9 ;  /* 0x0000000900097245 */ /* 0x000fe20000201400 */
[----:B------:R-:W-:Y:S01]  /*4110*/  VIADD R18, R0, 0x19 ;  /* 0x0000001900127836 */ /* 0x000fe20000000000 */
[----:B------:R-:W-:-:S02]  /*4120*/  I2FP.F32.S32 R7, R7 ;  /* 0x0000000700077245 */ /* 0x000fc40000201400 */
[----:B------:R-:W-:Y:S01]  /*4130*/  I2FP.F32.S32 R6, R6 ;  /* 0x0000000600067245 */ /* 0x000fe20000201400 */
[----:B------:R-:W-:Y:S01]  /*4140*/  HMMA.16816.F32 R44, R12, R54, R44 ;  /* 0x000000360c2c723c */ /* 0x000fe2000000182c */
[----:B------:R-:W-:Y:S01]  /*4150*/  I2FP.F32.S32 R10, R10 ;  /* 0x0000000a000a7245 */ /* 0x000fe20000201400 */
[----:B------:R-:W-:Y:S01]  /*4160*/  FFMA.FTZ R33, R7, -UR5, R36 ;  /* 0x8000000507217c23 */ /* 0x000fe20008010024 */
[----:B------:R-:W-:Y:S01]  /*4170*/  FFMA.FTZ R21, R9, -UR5, R41 ;  /* 0x8000000509157c23 */ /* 0x000fe20008010029 */
[----:B------:R-:W-:Y:S01]  /*4180*/  FFMA.FTZ R32, R6, -UR5, R37 ;  /* 0x8000000506207c23 */ /* 0x000fe20008010025 */
[----:B------:R-:W-:Y:S02]  /*4190*/  IMAD.IADD R9, R3, 0x1, -R17 ;  /* 0x0000000103097824 */ /* 0x000fe400078e0a11 */
[----:B------:R-:W-:Y:S01]  /*41a0*/  FFMA.FTZ R22, R10, -UR5, R40 ;  /* 0x800000050a167c23 */ /* 0x000fe20008010028 */
[C---:B------:R-:W-:Y:S01]  /*41b0*/  VIADD R14, R0.reuse, 0x10 ;  /* 0x00000010000e7836 */ /* 0x040fe20000000000 */
[----:B------:R-:W-:Y:S01]  /*41c0*/  FSEL R35, R21, -INF , !P1 ;  /* 0xff80000015237808 */ /* 0x000fe20004800000 */
[----:B------:R-:W-:Y:S01]  /*41d0*/  VIADD R15, R0, 0x11 ;  /* 0x00000011000f7836 */ /* 0x000fe20000000000 */
[----:B------:R-:W-:Y:S01]  /*41e0*/  ISETP.GE.AND P3, PT, R17, UR23, PT ;  /* 0x0000001711007c0c */ /* 0x000fe2000bf66270 */
[C---:B------:R-:W-:Y:S01]  /*41f0*/  IMAD.IADD R7, R3.reuse, 0x1, -R14 ;  /* 0x0000000103077824 */ /* 0x040fe200078e0a0e */
[----:B------:R-:W-:Y:S01]  /*4200*/  FSEL R34, R22, -INF , !P2 ;  /* 0xff80000016227808 */ /* 0x000fe20005000000 */
[C---:B------:R-:W-:Y:S01]  /*4210*/  IMAD.IADD R6, R3.reuse, 0x1, -R15 ;  /* 0x0000000103067824 */ /* 0x040fe200078e0a0f */
[----:B------:R-:W-:Y:S01]  /*4220*/  ISETP.GE.AND P5, PT, R14, UR23, PT ;  /* 0x000000170e007c0c */ /* 0x000fe2000bfa6270 */
[----:B------:R-:W-:Y:S01]  /*4230*/  IMAD.IADD R11, R3, 0x1, -R18 ;  /* 0x00000001030b7824 */ /* 0x000fe200078e0a12 */
[----:B------:R-:W-:-:S02]  /*4240*/  IABS R10, R7 ;  /* 0x00000007000a7213 */ /* 0x000fc40000000000 */
[----:B------:R-:W-:Y:S02]  /*4250*/  IABS R8, R6 ;  /* 0x0000000600087213 */ /* 0x000fe40000000000 */
[----:B------:R-:W-:Y:S02]  /*4260*/  IABS R7, R9 ;  /* 0x0000000900077213 */ /* 0x000fe40000000000 */
[----:B------:R-:W-:Y:S01]  /*4270*/  IABS R6, R11 ;  /* 0x0000000b00067213 */ /* 0x000fe20000000000 */
[----:B------:R-:W-:Y:S01]  /*4280*/  IMAD.MOV.U32 R9, RZ, RZ, R8 ;  /* 0x000000ffff097224 */ /* 0x000fe200078e0008 */
[----:B------:R-:W-:Y:S01]  /*4290*/  I2FP.F32.S32 R11, R10 ;  /* 0x0000000a000b7245 */ /* 0x000fe20000201400 */
[----:B------:R-:W-:Y:S01]  /*42a0*/  IMAD.MOV.U32 R8, RZ, RZ, R7 ;  /* 0x000000ffff087224 */ /* 0x000fe200078e0007 */
[----:B------:R-:W-:Y:S01]  /*42b0*/  ISETP.GE.AND P4, PT, R15, UR23, PT ;  /* 0x000000170f007c0c */ /* 0x000fe2000bf86270 */
[----:B------:R-:W-:Y:S01]  /*42c0*/  IMAD.MOV.U32 R7, RZ, RZ, R6 ;  /* 0x000000ffff077224 */ /* 0x000fe200078e0006 */
[----:B------:R-:W-:Y:S01]  /*42d0*/  I2FP.F32.S32 R10, R9 ;  /* 0x00000009000a7245 */ /* 0x000fe20000201400 */
[----:B------:R-:W-:Y:S01]  /*42e0*/  VIADD R6, R3, 0x8 ;  /* 0x0000000803067836 */ /* 0x000fe20000000000 */
[----:B------:R-:W-:Y:S01]  /*42f0*/  I2FP.F32.S32 R9, R8 ;  /* 0x0000000800097245 */ /* 0x000fe20000201400 */
[----:B------:R-:W-:Y:S01]  /*4300*/  FFMA.FTZ R31, R11, -UR5, R48 ;  /* 0x800000050b1f7c23 */ /* 0x000fe20008010030 */
[----:B------:R-:W-:Y:S01]  /*4310*/  I2FP.F32.S32 R7, R7 ;  /* 0x0000000700077245 */ /* 0x000fe20000201400 */
[----:B------:R-:W-:Y:S01]  /*4320*/  FFMA.FTZ R30, R10, -UR5, R49 ;  /* 0x800000050a1e7c23 */ /* 0x000fe20008010031 */
[----:B------:R-:W-:Y:S01]  /*4330*/  IADD3 R8, -R0, R6, RZ ;  /* 0x0000000600087210 */ /* 0x000fe20007ffe1ff */
[----:B------:R-:W-:Y:S01]  /*4340*/  FFMA.FTZ R29, R9, -UR5, R72 ;  /* 0x80000005091d7c23 */ /* 0x000fe20008010048 */
[----:B------:R-:W-:-:S02]  /*4350*/  IMAD.IADD R9, R6, 0x1, -R16 ;  /* 0x0000000106097824 */ /* 0x000fc400078e0a10 */
[----:B------:R-:W-:Y:S01]  /*4360*/  FFMA.FTZ R28, R7, -UR5, R73 ;  /* 0x80000005071c7c23 */ /* 0x000fe20008010049 */
[----:B------:R-:W-:Y:S01]  /*4370*/  VIADD R7, R0, 0x20 ;  /* 0x0000002000077836 */ /* 0x000fe20000000000 */
[----:B------:R-:W-:Y:S01]  /*4380*/  IABS R8, R8 ;  /* 0x0000000800087213 */ /* 0x000fe20000000000 */
[----:B------:R-:W-:Y:S01]  /*4390*/  IMAD.IADD R11, R6, 0x1, -R19 ;  /* 0x00000001060b7824 */ /* 0x000fe200078e0a13 */
[----:B------:R-:W-:Y:S01]  /*43a0*/  IABS R9, R9 ;  /* 0x0000000900097213 */ /* 0x000fe20000000000 */
[----:B------:R-:W-:Y:S01]  /*43b0*/  IMAD.IADD R10, R3, 0x1, -R7 ;  /* 0x00000001030a7824 */ /* 0x000fe200078e0a07 */
[----:B------:R-:W-:Y:S01]  /*43c0*/  FSEL R49, R30, -INF , !P4 ;  /* 0xff8000001e317808 */ /* 0x000fe20006000000 */
[----:B------:R-:W-:Y:S01]  /*43d0*/  IMAD.IADD R13, R6, 0x1, -R20 ;  /* 0x00000001060d7824 */ /* 0x000fe200078e0a14 */
[----:B------:R-:W-:Y:S01]  /*43e0*/  FSEL R48, R31, -INF , !P5 ;  /* 0xff8000001f307808 */ /* 0x000fe20006800000 */
[----:B------:R-:W-:Y:S01]  /*43f0*/  IMAD.MOV.U32 R16, RZ, RZ, R8 ;  /* 0x000000ffff107224 */ /* 0x000fe200078e0008 */
[----:B------:R-:W-:-:S02]  /*4400*/  IABS R12, R10 ;  /* 0x0000000a000c7213 */ /* 0x000fc40000000000 */
[----:B------:R-:W-:Y:S01]  /*4410*/  IABS R8, R11 ;  /* 0x0000000b00087213 */ /* 0x000fe20000000000 */
[----:B------:R-:W-:Y:S01]  /*4420*/  IMAD.MOV.U32 R11, RZ, RZ, R9 ;  /* 0x000000ffff0b7224 */ /* 0x000fe200078e0009 */
[----:B------:R-:W-:Y:S01]  /*4430*/  IABS R10, R13 ;  /* 0x0000000d000a7213 */ /* 0x000fe20000000000 */
[----:B------:R-:W-:Y:S01]  /*4440*/  IMAD.IADD R13, R6, 0x1, -R17 ;  /* 0x00000001060d7824 */ /* 0x000fe200078e0a11 */
[----:B------:R-:W-:Y:S01]  /*4450*/  I2FP.F32.S32 R12, R12 ;  /* 0x0000000c000c7245 */ /* 0x000fe20000201400 */
[----:B------:R-:W-:Y:S01]  /*4460*/  IMAD.MOV.U32 R9, RZ, RZ, R8 ;  /* 0x000000ffff097224 */ /* 0x000fe200078e0008 */
[----:B------:R-:W-:Y:S01]  /*4470*/  I2FP.F32.S32 R11, R11 ;  /* 0x0000000b000b7245 */ /* 0x000fe20000201400 */
[----:B------:R-:W-:Y:S01]  /*4480*/  IMAD.MOV.U32 R8, RZ, RZ, R10 ;  /* 0x000000ffff087224 */ /* 0x000fe200078e000a */
[----:B------:R-:W-:Y:S01]  /*4490*/  I2FP.F32.S32 R10, R16 ;  /* 0x00000010000a7245 */ /* 0x000fe20000201400 */
[----:B------:R-:W-:Y:S01]  /*44a0*/  FFMA.FTZ R27, R12, -UR5, R56 ;  /* 0x800000050c1b7c23 */ /* 0x000fe20008010038 */
[----:B------:R-:W-:Y:S01]  /*44b0*/  I2FP.F32.S32 R9, R9 ;  /* 0x0000000900097245 */ /* 0x000fe20000201400 */
[----:B------:R-:W-:Y:S01]  /*44c0*/  FFMA.FTZ R11, R11, -UR5, R43 ;  /* 0x800000050b0b7c23 */ /* 0x000fe2000801002b */
[----:B------:R-:W-:Y:S01]  /*44d0*/  I2FP.F32.S32 R8, R8 ;  /* 0x0000000800087245 */ /* 0x000fe20000201400 */
[----:B------:R-:W-:Y:S01]  /*44e0*/  FFMA.FTZ R12, R10, -UR5, R42 ;  /* 0x800000050a0c7c23 */ /* 0x000fe2000801002a */
[----:B------:R-:W-:-:S02]  /*44f0*/  IMAD.IADD R10, R6, 0x1, -R15 ;  /* 0x00000001060a7824 */ /* 0x000fc400078e0a0f */
[----:B------:R-:W-:Y:S01]  /*4500*/  FFMA.FTZ R23, R9, -UR5, R38 ;  /* 0x8000000509177c23 */ /* 0x000fe20008010026 */
[----:B------:R-:W-:Y:S01]  /*4510*/  FSEL R43, R11, -INF , !P1 ;  /* 0xff8000000b2b7808 */ /* 0x000fe20004800000 */
[----:B------:R-:W-:Y:S01]  /*4520*/  FFMA.FTZ R26, R8, -UR5, R39 ;  /* 0x80000005081a7c23 */ /* 0x000fe20008010027 */
[----:B------:R-:W-:Y:S01]  /*4530*/  IMAD.IADD R8, R6, 0x1, -R14 ;  /* 0x0000000106087824 */ /* 0x000fe200078e0a0e */
[----:B------:R-:W-:Y:S01]  /*4540*/  FSEL R42, R12, -INF , !P2 ;  /* 0xff8000000c2a7808 */ /* 0x000fe20005000000 */
[----:B------:R-:W-:Y:S01]  /*4550*/  IMAD.IADD R11, R6, 0x1, -R7 ;  /* 0x00000001060b7824 */ /* 0x000fe200078e0a07 */
[----:B------:R-:W-:Y:S02]  /*4560*/  IADD3 R12, -R18, R6, RZ ;  /* 0x00000006120c7210 */ /* 0x000fe40007ffe1ff */
[----:B------:R-:W-:Y:S02]  /*4570*/  IABS R9, R8 ;  /* 0x0000000800097213 */ /* 0x000fe40000000000 */
[----:B------:R-:W-:-:S02]  /*4580*/  ISETP.GE.AND P1, PT, R7, UR23, PT ;  /* 0x0000001707007c0c */ /* 0x000fc4000bf26270 */
[----:B------:R-:W-:Y:S02]  /*4590*/  IABS R8, R10 ;  /* 0x0000000a00087213 */ /* 0x000fe40000000000 */
[----:B------:R-:W-:Y:S02]  /*45a0*/  IABS R7, R13 ;  /* 0x0000000d00077213 */ /* 0x000fe40000000000 */
[----:B------:R-:W-:Y:S02]  /*45b0*/  IABS R12, R12 ;  /* 0x0000000c000c7213 */ /* 0x000fe40000000000 */
[----:B------:R-:W-:Y:S01]  /*45c0*/  IABS R10, R11 ;  /* 0x0000000b000a7213 */ /* 0x000fe20000000000 */
[----:B------:R-:W-:Y:S01]  /*45d0*/  IMAD.MOV.U32 R11, RZ, RZ, R9 ;  /* 0x000000ffff0b7224 */ /* 0x000fe200078e0009 */
[----:B------:R-:W-:Y:S01]  /*45e0*/  ISETP.GE.AND P2, PT, R18, UR23, PT ;  /* 0x0000001712007c0c */ /* 0x000fe2000bf46270 */
[----:B------:R-:W-:Y:S01]  /*45f0*/  IMAD.MOV.U32 R9, RZ, RZ, R8 ;  /* 0x000000ffff097224 */ /* 0x000fe200078e0008 */
[----:B------:R-:W-:Y:S01]  /*4600*/  FSEL R40, R23, -INF , !P0 ;  /* 0xff80000017287808 */ /* 0x000fe20004000000 */
[----:B------:R-:W-:Y:S01]  /*4610*/  IMAD.MOV.U32 R8, RZ, RZ, R7 ;  /* 0x000000ffff087224 */ /* 0x000fe200078e0007 */
[----:B------:R-:W-:Y:S01]  /*4620*/  FSEL R33, R33, -INF , !P0 ;  /* 0xff80000021217808 */ /* 0x000fe20004000000 */
[----:B------:R-:W-:Y:S01]  /*4630*/  IMAD.MOV.U32 R7, RZ, RZ, R12 ;  /* 0x000000ffff077224 */ /* 0x000fe200078e000c */
[----:B------:R-:W-:-:S02]  /*4640*/  I2FP.F32.S32 R12, R11 ;  /* 0x0000000b000c7245 */ /* 0x000fc40000201400 */
[----:B------:R-:W-:Y:S02]  /*4650*/  I2FP.F32.S32 R11, R9 ;  /* 0x00000009000b7245 */ /* 0x000fe40000201400 */
[----:B------:R-:W-:Y:S01]  /*4660*/  I2FP.F32.S32 R9, R8 ;  /* 0x0000000800097245 */ /* 0x000fe20000201400 */
[----:B------:R-:W-:Y:S01]  /*4670*/  FFMA.FTZ R21, R12, -UR5, R50 ;  /* 0x800000050c157c23 */ /* 0x000fe20008010032 */
[----:B------:R-:W-:Y:S01]  /*4680*/  I2FP.F32.S32 R8, R7 ;  /* 0x0000000700087245 */ /* 0x000fe20000201400 */
[----:B------:R-:W-:Y:S01]  /*4690*/  FFMA.FTZ R20, R11, -UR5, R51 ;  /* 0x800000050b147c23 */ /* 0x000fe20008010033 */
[----:B------:R-:W-:Y:S01]  /*46a0*/  I2FP.F32.S32 R7, R10 ;  /* 0x0000000a00077245 */ /* 0x000fe20000201400 */
[C---:B------:R-:W-:Y:S02]  /*46b0*/  VIADD R12, R0.reuse, 0x21 ;  /* 0x00000021000c7836 */ /* 0x040fe40000000000 */
[----:B------:R-:W-:Y:S01]  /*46c0*/  FFMA.FTZ R18, R9, -UR5, R74 ;  /* 0x8000000509127c23 */ /* 0x000fe2000801004a */
[----:B------:R-:W-:-:S02]  /*46d0*/  VIADD R11, R0, 0x28 ;  /* 0x00000028000b7836 */ /* 0x000fc40000000000 */
[----:B------:R-:W-:Y:S01]  /*46e0*/  FFMA.FTZ R16, R8, -UR5, R75 ;  /* 0x8000000508107c23 */ /* 0x000fe2000801004b */
[C---:B------:R-:W-:Y:S02]  /*46f0*/  VIADD R10, R0.reuse, 0x29 ;  /* 0x00000029000a7836 */ /* 0x040fe40000000000 */
[----:B------:R-:W-:Y:S01]  /*4700*/  FFMA.FTZ R14, R7, -UR5, R58 ;  /* 0x80000005070e7c23 */ /* 0x000fe2000801003a */
[C---:B------:R-:W-:Y:S01]  /*4710*/  VIADD R9, R0.reuse, 0x30 ;  /* 0x0000003000097836 */ /* 0x040fe20000000000 */
[----:B------:R-:W-:Y:S01]  /*4720*/  IADD3 R13, R3, -R12, RZ ;  /* 0x8000000c030d7210 */ /* 0x000fe20007ffe0ff */
[C---:B------:R-:W-:Y:S01]  /*4730*/  VIADD R8, R0.reuse, 0x31 ;  /* 0x0000003100087836 */ /* 0x040fe20000000000 */
[----:B------:R-:W-:Y:S01]  /*4740*/  FSEL R50, R29, -INF , !P3 ;  /* 0xff8000001d327808 */ /* 0x000fe20005800000 */
[----:B------:R-:W-:Y:S01]  /*4750*/  VIADD R7, R0, 0x38 ;  /* 0x0000003800077836 */ /* 0x000fe20000000000 */
[----:B------:R-:W-:Y:S01]  /*4760*/  FSEL R66, R18, -INF , !P3 ;  /* 0xff80000012427808 */ /* 0x000fe20005800000 */
[C---:B------:R-:W-:Y:S01]  /*4770*/  IMAD.IADD R15, R3.reuse, 0x1, -R11 ;  /* 0x00000001030f7824 */ /* 0x040fe200078e0a0b */
[----:B------:R-:W-:Y:S01]  /*4780*/  FSEL R51, R28, -INF , !P2 ;  /* 0xff8000001c337808 */ /* 0x000fe20005000000 */
[----:B------:R-:W-:Y:S01]  /*4790*/  VIADD R0, R0, 0x39 ;  /* 0x0000003900007836 */ /* 0x000fe20000000000 */
[----:B------:R-:W-:Y:S01]  /*47a0*/  FSEL R67, R16, -INF , !P2 ;  /* 0xff80000010437808 */ /* 0x000fe20005000000 */
[C---:B------:R-:W-:Y:S01]  /*47b0*/  IMAD.IADD R17, R3.reuse, 0x1, -R10 ;  /* 0x0000000103117824 */ /* 0x040fe200078e0a0a */
[----:B------:R-:W-:Y:S01]  /*47c0*/  ISETP.GE.AND P3, PT, R8, UR23, PT ;  /* 0x0000001708007c0c */ /* 0x000fe2000bf66270 */
[----:B------:R-:W-:Y:S01]  /*47d0*/  IMAD.IADD R19, R3, 0x1, -R9 ;  /* 0x0000000103137824 */ /* 0x000fe200078e0a09 */
[----:B------:R-:W-:Y:S01]  /*47e0*/  ISETP.GE.AND P2, PT, R7, UR23, PT ;  /* 0x0000001707007c0c */ /* 0x000fe2000bf46270 */
[C-C-:B------:R-:W-:Y:S01]  /*47f0*/  IMAD.IADD R22, R3.reuse, 0x1, -R8.reuse ;  /* 0x0000000103167824 */ /* 0x140fe200078e0a08 */
[----:B------:R-:W-:Y:S01]  /*4800*/  FSEL R65, R20, -INF , !P4 ;  /* 0xff80000014417808 */ /* 0x000fe20006000000 */
[--C-:B------:R-:W-:Y:S01]  /*4810*/  IMAD.IADD R25, R3, 0x1, -R7.reuse ;  /* 0x0000000103197824 */ /* 0x100fe200078e0a07 */
[----:B------:R-:W-:Y:S01]  /*4820*/  ISETP.GE.AND P4, PT, R9, UR23, PT ;  /* 0x0000001709007c0c */ /* 0x000fe2000bf86270 */
[C---:B------:R-:W-:Y:S01]  /*4830*/  IMAD.IADD R18, R6.reuse, 0x1, -R8 ;  /* 0x0000000106127824 */ /* 0x040fe200078e0a08 */
[----:B------:R-:W-:Y:S01]  /*4840*/  IABS R8, R13 ;  /* 0x0000000d00087213 */ /* 0x000fe20000000000 */
[C---:B------:R-:W-:Y:S01]  /*4850*/  IMAD.IADD R16, R6.reuse, 0x1, -R7 ;  /* 0x0000000106107824 */ /* 0x040fe200078e0a07 */
[----:B------:R-:W-:Y:S01]  /*4860*/  IABS R7, R15 ;  /* 0x0000000f00077213 */ /* 0x000fe20000000000 */
[----:B------:R-:W-:Y:S01]  /*4870*/  IMAD.IADD R24, R3, 0x1, -R0 ;  /* 0x0000000103187824 */ /* 0x000fe200078e0a00 */
[----:B------:R-:W-:Y:S01]  /*4880*/  IABS R3, R17 ;  /* 0x0000001100037213 */ /* 0x000fe20000000000 */
[C---:B------:R-:W-:Y:S01]  /*4890*/  IMAD.IADD R20, R6.reuse, 0x1, -R9 ;  /* 0x0000000106147824 */ /* 0x040fe200078e0a09 */
[----:B------:R-:W-:Y:S01]  /*48a0*/  FSEL R64, R21, -INF , !P5 ;  /* 0xff80000015407808 */ /* 0x000fe20006800000 */
[C---:B------:R-:W-:Y:S01]  /*48b0*/  IMAD.IADD R21, R6.reuse, 0x1, -R10 ;  /* 0x0000000106157824 */ /* 0x040fe200078e0a0a */
[----:B------:R-:W-:Y:S01]  /*48c0*/  IABS R9, R19 ;  /* 0x0000001300097213 */ /* 0x000fe20000000000 */
[----:B------:R-:W-:Y:S01]  /*48d0*/  IMAD.IADD R23, R6, 0x1, -R12 ;  /* 0x0000000106177824 */ /* 0x000fe200078e0a0c */
[----:B------:R-:W-:-:S02]  /*48e0*/  ISETP.GE.AND P5, PT, R10, UR23, PT ;  /* 0x000000170a007c0c */ /* 0x000fc4000bfa6270 */
[----:B------:R-:W-:Y:S01]  /*48f0*/  MOV R10, R8 ;  /* 0x00000008000a7202 */ /* 0x000fe20000000f00 */
[----:B------:R-:W-:Y:S01]  /*4900*/  IMAD.MOV.U32 R8, RZ, RZ, R7 ;  /* 0x000000ffff087224 */ /* 0x000fe200078e0007 */
[----:B------:R-:W-:Y:S01]  /*4910*/  ISETP.GE.AND P0, PT, R12, UR23, PT ;  /* 0x000000170c007c0c */ /* 0x000fe2000bf06270 */
[----:B------:R-:W-:Y:S01]  /*4920*/  IMAD.MOV.U32 R7, RZ, RZ, R3 ;  /* 0x000000ffff077224 */ /* 0x000fe200078e0003 */
[----:B------:R-:W-:Y:S01]  /*4930*/  FSEL R32, R32, -INF , !P6 ;  /* 0xff80000020207808 */ /* 0x000fe20007000000 */
[----:B------:R-:W-:Y:S01]  /*4940*/  IMAD.MOV.U32 R3, RZ, RZ, R9 ;  /* 0x000000ffff037224 */ /* 0x000fe200078e0009 */
[----:B------:R-:W-:Y:S01]  /*4950*/  FSEL R41, R26, -INF , !P6 ;  /* 0xff8000001a297808 */ /* 0x000fe20007000000 */
[----:B------:R-:W-:Y:S01]  /*4960*/  IMAD.IADD R12, R6, 0x1, -R11 ;  /* 0x00000001060c7824 */ /* 0x000fe200078e0a0b */
[----:B------:R-:W-:Y:S02]  /*4970*/  I2FP.F32.S32 R7, R7 ;  /* 0x0000000700077245 */ /* 0x000fe40000201400 */
[----:B------:R-:W-:-:S02]  /*4980*/  I2FP.F32.S32 R3, R3 ;  /* 0x0000000300037245 */ /* 0x000fc40000201400 */
[----:B------:R-:W-:Y:S01]  /*4990*/  ISETP.GE.AND P6, PT, R11, UR23, PT ;  /* 0x000000170b007c0c */ /* 0x000fe2000bfc6270 */
[----:B------:R-:W-:Y:S01]  /*49a0*/  IMAD.IADD R11, R6, 0x1, -R0 ;  /* 0x00000001060b7824 */ /* 0x000fe200078e0a00 */
[----:B------:R-:W-:Y:S01]  /*49b0*/  FSEL R201, R27, -INF , !P1 ;  /* 0xff8000001bc97808 */ /* 0x000fe20004800000 */
[----:B------:R-:W-:Y:S01]  /*49c0*/  FFMA.FTZ R19, R3, -UR5, R60 ;  /* 0x8000000503137c23 */ /* 0x000fe2000801003c */
[----:B------:R-:W-:Y:S01]  /*49d0*/  FSEL R202, R14, -INF , !P1 ;  /* 0xff8000000eca7808 */ /* 0x000fe20004800000 */
[----:B------:R-:W-:Y:S01]  /*49e0*/  FFMA.FTZ R26, R7, -UR5, R77 ;  /* 0x80000005071a7c23 */ /* 0x000fe2000801004d */
[----:B------:R-:W-:Y:S02]  /*49f0*/  I2FP.F32.S32 R8, R8 ;  /* 0x0000000800087245 */ /* 0x000fe40000201400 */
[----:B------:R-:W-:Y:S02]  /*4a00*/  ISETP.GE.AND P1, PT, R0, UR23, PT ;  /* 0x0000001700007c0c */ /* 0x000fe4000bf26270 */
[----:B------:R-:W-:Y:S01]  /*4a10*/  I2FP.F32.S32 R10, R10 ;  /* 0x0000000a000a7245 */ /* 0x000fe20000201400 */
[----:B------:R-:W-:Y:S01]  /*4a20*/  FFMA.FTZ R27, R8, -UR5, R76 ;  /* 0x80000005081b7c23 */ /* 0x000fe2000801004c */
[----:B------:R-:W-:-:S02]  /*4a30*/  IABS R3, R25 ;  /* 0x0000001900037213 */ /* 0x000fc40000000000 */
[----:B------:R-:W-:Y:S01]  /*4a40*/  IABS R6, R22 ;  /* 0x0000001600067213 */ /* 0x000fe20000000000 */
[----:B------:R-:W-:Y:S01]  /*4a50*/  FFMA.FTZ R17, R10, -UR5, R57 ;  /* 0x800000050a117c23 */ /* 0x000fe20008010039 */
[----:B------:R-:W-:Y:S01]  /*4a60*/  IABS R0, R24 ;  /* 0x0000001800007213 */ /* 0x000fe20000000000 */
[----:B------:R-:W-:Y:S01]  /*4a70*/  IMAD.MOV.U32 R8, RZ, RZ, R3 ;  /* 0x000000ffff087224 */ /* 0x000fe200078e0003 */
[----:B------:R-:W-:Y:S01]  /*4a80*/  IABS R7, R23 ;  /* 0x0000001700077213 */ /* 0x000fe20000000000 */
[----:B------:R-:W-:Y:S01]  /*4a90*/  IMAD.MOV.U32 R10, RZ, RZ, R6 ;  /* 0x000000ffff0a7224 */ /* 0x000fe200078e0006 */
[----:B------:R-:W-:Y:S01]  /*4aa0*/  IABS R9, R12 ;  /* 0x0000000c00097213 */ /* 0x000fe20000000000 */
[----:B------:R-:W-:Y:S01]  /*4ab0*/  IMAD.MOV.U32 R3, RZ, RZ, R0 ;  /* 0x000000ffff037224 */ /* 0x000fe200078e0000 */
        /* <DEDUP_REMOVED lines=10> */
[----:B------:R-:W-:Y:S01]  /*4b60*/  IABS R6, R21 ;  /* 0x0000001500067213 */ /* 0x000fe20000000000 */
[----:B------:R-:W-:Y:S01]  /*4b70*/  FFMA.FTZ R10, R3, -UR5, R59 ;  /* 0x80000005030a7c23 */ /* 0x000fe2000801003b */
[----:B------:R-:W-:Y:S01]  /*4b80*/  IABS R3, R20 ;  /* 0x0000001400037213 */ /* 0x000fe20000000000 */
[----:B------:R-:W-:Y:S01]  /*4b90*/  FFMA.FTZ R12, R0, -UR5, R78 ;  /* 0x80000005000c7c23 */ /* 0x000fe2000801004e */
[----:B------:R-:W-:-:S02]  /*4ba0*/  IABS R0, R18 ;  /* 0x0000001200007213 */ /* 0x000fc40000000000 */
[----:B------:R-:W-:Y:S01]  /*4bb0*/  IABS R8, R16 ;  /* 0x0000001000087213 */ /* 0x000fe20000000000 */
[----:B------:R-:W-:Y:S01]  /*4bc0*/  IMAD.MOV.U32 R9, RZ, RZ, R3 ;  /* 0x000000ffff097224 */ /* 0x000fe200078e0003 */
[----:B------:R-:W-:Y:S01]  /*4bd0*/  I2FP.F32.S32 R6, R6 ;  /* 0x0000000600067245 */ /* 0x000fe20000201400 */
[----:B------:R-:W-:Y:S01]  /*4be0*/  IMAD.MOV.U32 R3, RZ, RZ, R0 ;  /* 0x000000ffff037224 */ /* 0x000fe200078e0000 */
[----:B------:R-:W-:Y:S01]  /*4bf0*/  FSEL R117, R17, -INF , !P0 ;  /* 0xff80000011757808 */ /* 0x000fe20004000000 */
[----:B------:R-:W-:Y:S01]  /*4c00*/  IMAD.MOV.U32 R0, RZ, RZ, R8 ;  /* 0x000000ffff007224 */ /* 0x000fe200078e0008 */
[----:B------:R-:W-:Y:S02]  /*4c10*/  FSEL R170, R10, -INF , !P0 ;  /* 0xff8000000aaa7808 */ /* 0x000fe40004000000 */
[----:B------:R-:W-:Y:S02]  /*4c20*/  PLOP3.LUT P0, PT, PT, PT, UP0, 0x80, 0x0 ;  /* 0x000000000000781c */ /* 0x000fe40003f0f008 */
[----:B------:R-:W-:-:S02]  /*4c30*/  IABS R7, R11 ;  /* 0x0000000b00077213 */ /* 0x000fc40000000000 */
[----:B------:R-:W-:Y:S01]  /*4c40*/  I2FP.F32.S32 R8, R9 ;  /* 0x0000000900087245 */ /* 0x000fe20000201400 */
[----:B------:R-:W-:Y:S01]  /*4c50*/  FFMA.FTZ R9, R6, -UR5, R79 ;  /* 0x8000000506097c23 */ /* 0x000fe2000801004f */
        /* <DEDUP_REMOVED lines=134> */
.L_x_1013:
[----:B------:R-:W-:Y:S05]  /*54c0*/  BSYNC B0 ;  /* 0x0000000000007941 */ /* 0x000fea0003800000 */
.L_x_1012:
[----:B------:R-:W0:Y:S02]  /*54d0*/  LDGDEPBAR ;  /* 0x00000000000079af */ /* 0x000e240000000000 */
.L_x_1011:
[----:B------:R-:W-:Y:S01]  /*54e0*/  FMNMX.FTZ R0, R34, R35, !PT ;  /* 0x0000002322007209 */ /* 0x000fe20007810000 */
[----:B------:R-:W-:Y:S01]  /*54f0*/  STL [R1+0xd8], R184 ;  /* 0x0000d8b801007387 */ /* 0x000fe20000100800 */
[----:B------:R-:W-:Y:S01]  /*5500*/  USHF.L.U32 UR22, UR17, 0x1, URZ ;  /* 0x0000000111167899 */ /* 0x000fe2000800063f */
[----:B------:R-:W-:Y:S01]  /*5510*/  IMAD.WIDE.U32 R58, R107, -0x2daee0ad, RZ ;  /* 0xd2511f536b3a7825 */ /* 0x000fe200078e00ff */
[----:B------:R-:W-:Y:S01]  /*5520*/  FMNMX.FTZ R0, R33, R0, !PT ;  /* 0x0000000021007209 */ /* 0x000fe20007810000 */
[----:B------:R-:W-:Y:S01]  /*5530*/  STL [R1+0xd4], R183 ;  /* 0x0000d4b701007387 */ /* 0x000fe20000100800 */
[----:B------:R-:W-:Y:S01]  /*5540*/  ULOP3.LUT UR7, UR22, UR29, URZ, 0x3c, !UPT ;  /* 0x0000001d16077292 */ /* 0x000fe2000f8e3c3f */
[----:B------:R-:W-:Y:S01]  /*5550*/  LEA R177, R5, UR4, 0x1 ;  /* 0x0000000405b17c11 */ /* 0x000fe2000f8e08ff */
[----:B------:R-:W-:Y:S01]  /*5560*/  UIADD3 UR6, UR29, -0x4498517b, URZ ;  /* 0xbb67ae851d067890 */ /* 0x000fe2000fffe03f */
[----:B------:R-:W-:Y:S01]  /*5570*/  FMNMX.FTZ R0, R32, R0, !PT ;  /* 0x0000000020007209 */ /* 0x000fe20007810000 */
[----:B------:R-:W-:Y:S01]  /*5580*/  STL [R1+0xd0], R182 ;  /* 0x0000d0b601007387 */ /* 0x000fe20000100800 */
[----:B------:R-:W-:Y:S01]  /*5590*/  UIADD3 UR17, UR28, -0x61c88647, URZ ;  /* 0x9e3779b91c117890 */ /* 0x000fe2000fffe03f */
[--C-:B------:R-:W-:Y:S01]  /*55a0*/  IMAD R178, R4, 0x2, R177.reuse ;  /* 0x0000000204b27824 */ /* 0x100fe200078e02b1 */
[----:B------:R-:W-:Y:S01]  /*55b0*/  FMNMX.FTZ R0, R48, R0, !PT ;  /* 0x0000000030007209 */ /* 0x000fe20007810000 */
[----:B------:R-:W-:Y:S01]  /*55c0*/  STL [R1+0xcc], R181 ;  /* 0x0000ccb501007387 */ /* 0x000fe20000100800 */
[----:B------:R-:W-:Y:S01]  /*55d0*/  UIADD3 UR16, UR28, 0x3c6ef372, URZ ;  /* 0x3c6ef3721c107890 */ /* 0x000fe2000fffe03f */
[----:B------:R-:W-:Y:S01]  /*55e0*/  IMAD R180, R2, 0x2, R177 ;  /* 0x0000000202b47824 */ /* 0x000fe200078e02b1 */
[----:B------:R-:W-:Y:S01]  /*55f0*/  FMNMX.FTZ R0, R49, R0, !PT ;  /* 0x0000000031007209 */ /* 0x000fe20007810000 */
[----:B------:R-:W-:Y:S01]  /*5600*/  STL [R1+0xc8], R176 ;  /* 0x0000c8b001007387 */ /* 0x000fe20000100800 */
[----:B------:R-:W-:Y:S01]  /*5610*/  ULDC UR24, c[0x0][0x2ec] ;  /* 0x0000bb0000187ab9 */ /* 0x000fe20000000800 */
[----:B------:R-:W-:Y:S01]  /*5620*/  UIADD3 UR11, UR29, 0x76cf5d0a, URZ ;  /* 0x76cf5d0a1d0b7890 */ /* 0x000fe2000fffe03f */
[----:B------:R-:W-:Y:S01]  /*5630*/  FMNMX.FTZ R3, R50, R0, !PT ;  /* 0x0000000032037209 */ /* 0x000fe20007810000 */
        /* <DEDUP_REMOVED lines=8> */
[----:B------:R-:W-:Y:S01]  /*56c0*/  UIADD3 UR8, UR28, 0x78dde6e4, URZ ;  /* 0x78dde6e41c087890 */ /* 0x000fe2000fffe03f */
[----:B------:R-:W-:Y:S01]  /*56d0*/  FMNMX.FTZ R0, R41, R0, !PT ;  /* 0x0000000029007209 */ /* 0x000fe20007810000 */
[----:B------:R-:W-:Y:S01]  /*56e0*/  UIADD3 UR18, UR28, -0x4ab325aa, URZ ;  /* 0xb54cda561c127890 */ /* 0x000fe2000fffe03f */
[----:B------:R-:W-:Y:S01]  /*56f0*/  FMNMX.FTZ R3, R117, R3, !PT ;  /* 0x0000000375037209 */ /* 0x000fe20007810000 */
[----:B------:R-:W-:Y:S01]  /*5700*/  LDSM.16.MT88.4 R24, [R178+0xc000] ;  /* 0x00c00000b218783b */ /* 0x000fe20000004200 */
        /* <DEDUP_REMOVED lines=14> */
[----:B------:R-:W-:-:S02]  /*57f0*/  FMNMX.FTZ R3, R168, R3, !PT ;  /* 0x00000003a8037209 */ /* 0x000fc40007810000 */
[----:B------:R-:W-:Y:S01]  /*5800*/  FMNMX.FTZ R0, R202, R0, !PT ;  /* 0x00000000ca007209 */ /* 0x000fe20007810000 */
[----:B------:R-:W-:Y:S01]  /*5810*/  ULOP3.LUT UR22, UR22, UR29, URZ, 0x3c, !UPT ;  /* 0x0000001d16167292 */ /* 0x000fe2000f8e3c3f */
[----:B------:R-:W-:Y:S02]  /*5820*/  FMNMX.FTZ R3, R169, R3, !PT ;  /* 0x00000003a9037209 */ /* 0x000fe40007810000 */
[----:B------:R-:W-:Y:S02]  /*5830*/  FMNMX.FTZ R0, R170, R0, !PT ;  /* 0x00000000aa007209 */ /* 0x000fe40007810000 */
[----:B------:R-:W-:Y:S02]  /*5840*/  FMNMX.FTZ R3, R141, R3, !PT ;  /* 0x000000038d037209 */ /* 0x000fe40007810000 */
[----:B------:R-:W-:-:S03]  /*5850*/  FMNMX.FTZ R0, R171, R0, !PT ;  /* 0x00000000ab007209 */ /* 0x000fc60007810000 */
[----:B------:R-:W3:Y:S01]  /*5860*/  SHFL.BFLY PT, R6, R3, 0x2, 0x1f ;  /* 0x0c401f0003067f89 */ /* 0x000ee200000e0000 */
[----:B------:R-:W-:-:S04]  /*5870*/  FMNMX.FTZ R0, R172, R0, !PT ;  /* 0x00000000ac007209 */ /* 0x000fc80007810000 */
[----:B------:R-:W-:-:S04]  /*5880*/  FMNMX.FTZ R0, R200, R0, !PT ;  /* 0x00000000c8007209 */ /* 0x000fc80007810000 */
[----:B------:R-:W-:-:S04]  /*5890*/  FMNMX.FTZ R0, R175, R0, !PT ;  /* 0x00000000af007209 */ /* 0x000fc80007810000 */
[----:B------:R-:W-:-:S04]  /*58a0*/  FMNMX.FTZ R0, R174, R0, !PT ;  /* 0x00000000ae007209 */ /* 0x000fc80007810000 */
[----:B------:R-:W-:-:S05]  /*58b0*/  FMNMX.FTZ R0, R173, R0, !PT ;  /* 0x00000000ad007209 */ /* 0x000fca0007810000 */
[----:B------:R-:W4:Y:S01]  /*58c0*/  SHFL.BFLY PT, R7, R0, 0x2, 0x1f ;  /* 0x0c401f0000077f89 */ /* 0x000f2200000e0000 */
[----:B---3--:R-:W-:Y:S01]  /*58d0*/  FMNMX.FTZ R3, R3, R6, !PT ;  /* 0x0000000603037209 */ /* 0x008fe20007810000 */
[----:B------:R-:W-:-:S04]  /*58e0*/  IMAD.U32 R6, RZ, RZ, UR14 ;  /* 0x0000000eff067e24 */ /* 0x000fc8000f8e00ff */
[----:B-12---:R-:W-:Y:S01]  /*58f0*/  IMAD R8, R6, 0x4, R102 ;  /* 0x0000000406087824 */ /* 0x006fe200078e0266 */
[----:B------:R-:W-:Y:S01]  /*5900*/  LOP3.LUT R6, R105, UR28, RZ, 0x3c, !PT ;  /* 0x0000001c69067c12 */ /* 0x000fe2000f8e3cff */
[----:B------:R-:W1:Y:S02]  /*5910*/  SHFL.BFLY PT, R116, R3, 0x1, 0x1f ;  /* 0x0c201f0003747f89 */ /* 0x000e6400000e0000 */
[----:B------:R-:W-:Y:S02]  /*5920*/  IMAD.WIDE.U32 R54, R8, -0x326172a9, RZ ;  /* 0xcd9e8d5708367825 */ /* 0x000fe400078e00ff */
[----:B------:R-:W-:Y:S04]  /*5930*/  STL [R1+0xc], R8 ;  /* 0x00000c0801007387 */ /* 0x000fe80000100800 */
[----:B------:R2:W-:Y:S01]  /*5940*/  STL [R1+0x70], R6 ;  /* 0x0000700601007387 */ /* 0x0005e20000100800 */
[----:B----4-:R-:W-:-:S05]  /*5950*/  FMNMX.FTZ R0, R0, R7, !PT ;  /* 0x0000000700007209 */ /* 0x010fca0007810000 */
[----:B------:R-:W3:Y:S01]  /*5960*/  SHFL.BFLY PT, R11, R0, 0x1, 0x1f ;  /* 0x0c201f00000b7f89 */ /* 0x000ee200000e0000 */
[----:B-1----:R-:W-:-:S04]  /*5970*/  FMNMX.FTZ R116, R3, R116, !PT ;  /* 0x0000007403747209 */ /* 0x002fc80007810000 */
[C---:B------:R-:W-:Y:S01]  /*5980*/  FSETP.NEU.FTZ.AND P1, PT, R116.reuse, -INF , PT ;  /* 0xff8000007400780b */ /* 0x040fe20003f3d000 */
[----:B------:R-:W-:Y:S01]  /*5990*/  FMUL.FTZ R13, R116, UR24 ;  /* 0x00000018740d7c20 */ /* 0x000fe20008410000 */
[----:B--2---:R-:W-:-:S04]  /*59a0*/  LOP3.LUT R6, R55, R6, RZ, 0x3c, !PT ;  /* 0x0000000637067212 */ /* 0x004fc800078e3cff */
[----:B------:R-:W-:Y:S01]  /*59b0*/  FSEL R13, R13, RZ, P1 ;  /* 0x000000ff0d0d7208 */ /* 0x000fe20000800000 */
[----:B------:R-:W-:Y:S01]  /*59c0*/  IMAD.WIDE.U32 R52, R6, -0x2daee0ad, RZ ;  /* 0xd2511f5306347825 */ /* 0x000fe200078e00ff */
[----:B------:R-:W-:Y:S01]  /*59d0*/  LOP3.LUT R6, R59, UR7, RZ, 0x3c, !PT ;  /* 0x000000073b067c12 */ /* 0x000fe2000f8e3cff */
[----:B------:R-:W-:Y:S02]  /*59e0*/  UIADD3 UR7, UR29, -0x126145ec, URZ ;  /* 0xed9eba141d077890 */ /* 0x000fe4000fffe03f */
[----:B------:R-:W-:Y:S01]  /*59f0*/  FFMA.FTZ R10, R34, UR24, -R13 ;  /* 0x00000018220a7c23 */ /* 0x000fe2000801080d */
[----:B------:R-:W-:Y:S01]  /*5a00*/  LOP3.LUT R8, R53, UR6, R58, 0x96, !PT ;  /* 0x0000000635087c12 */ /* 0x000fe2000f8e963a */
[----:B------:R-:W-:Y:S01]  /*5a10*/  IMAD.WIDE.U32 R6, R6, -0x326172a9, RZ ;  /* 0xcd9e8d5706067825 */ /* 0x000fe200078e00ff */
[----:B------:R-:W-:Y:S01]  /*5a20*/  UIADD3 UR6, UR29, -0x56f99767, URZ ;  /* 0xa90668991d067890 */ /* 0x000fe2000fffe03f */
[----:B------:R-:W-:Y:S02]  /*5a30*/  MUFU.EX2 R252, R10 ;  /* 0x0000000a00fc7308 */ /* 0x000fe40000000800 */
[----:B------:R-:W-:Y:S01]  /*5a40*/  IMAD.WIDE.U32 R36, R8, -0x326172a9, RZ ;  /* 0xcd9e8d5708247825 */ /* 0x000fe200078e00ff */
[----:B------:R-:W-:-:S04]  /*5a50*/  LOP3.LUT R7, R7, UR17, R54, 0x96, !PT ;  /* 0x0000001107077c12 */ /* 0x000fc8000f8e9636 */
[----:B------:R-:W-:Y:S01]  /*5a60*/  LOP3.LUT R8, R37, UR16, R6, 0x96, !PT ;  /* 0x0000001025087c12 */ /* 0x000fe2000f8e9606 */
[----:B------:R-:W-:-:S04]  /*5a70*/  IMAD.WIDE.U32 R6, R7, -0x2daee0ad, RZ ;  /* 0xd2511f5307067825 */ /* 0x000fc800078e00ff */
[----:B------:R-:W-:Y:S01]  /*5a80*/  IMAD.WIDE.U32 R8, R8, -0x2daee0ad, RZ ;  /* 0xd2511f5308087825 */ /* 0x000fe200078e00ff */
[----:B------:R-:W-:-:S04]  /*5a90*/  LOP3.LUT R7, R7, UR11, R52, 0x96, !PT ;  /* 0x0000000b07077c12 */ /* 0x000fc8000f8e9634 */
[----:B------:R-:W-:Y:S01]  /*5aa0*/  LOP3.LUT R3, R9, UR9, R6, 0x96, !PT ;  /* 0x0000000909037c12 */ /* 0x000fe2000f8e9606 */
[----:B------:R-:W-:-:S04]  /*5ab0*/  IMAD.WIDE.U32 R6, R7, -0x326172a9, RZ ;  /* 0xcd9e8d5707067825 */ /* 0x000fc800078e00ff */
[----:B------:R-:W-:-:S04]  /*5ac0*/  IMAD.WIDE.U32 R18, R3, -0x326172a9, RZ ;  /* 0xcd9e8d5703127825 */ /* 0x000fc800078e00ff */
[----:B------:R-:W-:Y:S01]  /*5ad0*/  FFMA.FTZ R3, R35, UR24, -R13 ;  /* 0x0000001823037c23 */ /* 0x000fe2000801080d */
[----:B------:R-:W-:-:S03]  /*5ae0*/  LOP3.LUT R7, R7, UR10, R36, 0x96, !PT ;  /* 0x0000000a07077c12 */ /* 0x000fc6000f8e9624 */
[----:B------:R3:W-:Y:S01]  /*5af0*/  MUFU.EX2 R176, R3 ;  /* 0x0000000300b07308 */ /* 0x0007e20000000800 */
[----:B------:R-:W-:Y:S01]  /*5b00*/  LOP3.LUT R9, R19, UR8, R6, 0x96, !PT ;  /* 0x0000000813097c12 */ /* 0x000fe2000f8e9606 */
[----:B------:R-:W-:-:S04]  /*5b10*/  IMAD.WIDE.U32 R6, R7, -0x2daee0ad, RZ ;  /* 0xd2511f5307067825 */ /* 0x000fc800078e00ff */
[----:B------:R-:W-:-:S05]  /*5b20*/  IMAD.WIDE.U32 R38, R9, -0x2daee0ad, RZ ;  /* 0xd2511f5309267825 */ /* 0x000fca00078e00ff */
[----:B------:R-:W-:-:S05]  /*5b30*/  LOP3.LUT R16, R39, UR6, R6, 0x96, !PT ;  /* 0x0000000627107c12 */ /* 0x000fca000f8e9606 */
[----:B------:R-:W-:Y:S01]  /*5b40*/  IMAD.WIDE.U32 R16, R16, -0x326172a9, RZ ;  /* 0xcd9e8d5710107825 */ /* 0x000fe200078e00ff */
[----:B---3--:R-:W-:-:S03]  /*5b50*/  FMNMX.FTZ R3, R0, R11, !PT ;  /* 0x0000000b00037209 */ /* 0x008fc60007810000 */
[----:B------:R-:W-:Y:S01]  /*5b60*/  FFMA.FTZ R0, R33, UR24, -R13 ;  /* 0x0000001821007c23 */ /* 0x000fe2000801080d */
[----:B------:R-:W-:Y:S02]  /*5b70*/  LOP3.LUT R11, R7, UR7, R8, 0x96, !PT ;  /* 0x00000007070b7c12 */ /* 0x000fe4000f8e9608 */
[C---:B------:R-:W-:Y:S01]  /*5b80*/  FSETP.NEU.FTZ.AND P1, PT, R3.reuse, -INF , PT ;  /* 0xff8000000300780b */ /* 0x040fe20003f3d000 */
[----:B------:R-:W-:Y:S01]  /*5b90*/  FMUL.FTZ R12, R3, UR24 ;  /* 0x00000018030c7c20 */ /* 0x000fe20008410000 */
[----:B------:R1:W-:Y:S01]  /*5ba0*/  MUFU.EX2 R204, R0 ;  /* 0x0000000000cc7308 */ /* 0x0003e20000000800 */
[----:B------:R-:W-:Y:S01]  /*5bb0*/  SHF.R.U32.HI R9, RZ, 0x18, R16 ;  /* 0x00000018ff097819 */ /* 0x000fe20000011610 */
[----:B------:R-:W-:Y:S01]  /*5bc0*/  IMAD.WIDE.U32 R56, R11, -0x326172a9, RZ ;  /* 0xcd9e8d570b387825 */ /* 0x000fe200078e00ff */
[----:B------:R-:W-:Y:S02]  /*5bd0*/  LOP3.LUT R10, R16, 0xff, RZ, 0xc0, !PT ;  /* 0x000000ff100a7812 */ /* 0x000fe400078ec0ff */
[----:B------:R-:W-:-:S05]  /*5be0*/  FSEL R12, R12, RZ, P1 ;  /* 0x000000ff0c0c7208 */ /* 0x000fca0000800000 */
[--C-:B------:R-:W-:Y:S01]  /*5bf0*/  FFMA.FTZ R6, R42, UR24, -R12.reuse ;  /* 0x000000182a067c23 */ /* 0x100fe2000801080c */
[--C-:B------:R-:W-:Y:S01]  /*5c00*/  FFMA.FTZ R8, R43, UR24, -R12.reuse ;  /* 0x000000182b087c23 */ /* 0x100fe2000801080c */
[----:B------:R-:W-:Y:S02]  /*5c10*/  FFMA.FTZ R5, R40, UR24, -R12 ;  /* 0x0000001828057c23 */ /* 0x000fe4000801080c */
[----:B------:R2:W-:Y:S01]  /*5c20*/  MUFU.EX2 R215, R6 ;  /* 0x0000000600d77308 */ /* 0x0005e20000000800 */
[----:B-1----:R-:W-:Y:S02]  /*5c30*/  FFMA.FTZ R0, R32, UR24, -R13 ;  /* 0x0000001820007c23 */ /* 0x002fe4000801080d */
[----:B------:R-:W-:Y:S05]  /*5c40*/  LDSM.16.MT88.4 R32, [R179+0xc000] ;  /* 0x00c00000b320783b */ /* 0x000fea0000004200 */
[----:B------:R1:W3:Y:S08]  /*5c50*/  MUFU.EX2 R214, R0 ;  /* 0x0000000000d67308 */ /* 0x0002f00000000800 */
[----:B------:R4:W4:Y:S01]  /*5c60*/  MUFU.EX2 R205, R8 ;  /* 0x0000000800cd7308 */ /* 0x0009220000000800 */
[----:B--2---:R-:W-:-:S07]  /*5c70*/  SHF.R.U32.HI R6, RZ, 0x10, R16 ;  /* 0x00000010ff067819 */ /* 0x004fce0000011610 */
[----:B------:R2:W-:Y:S01]  /*5c80*/  MUFU.EX2 R181, R5 ;  /* 0x0000000500b57308 */ /* 0x0005e20000000800 */
[----:B-1----:R-:W-:Y:S02]  /*5c90*/  LOP3.LUT R0, R16, 0xffff, RZ, 0xc0, !PT ;  /* 0x0000ffff10007812 */ /* 0x002fe400078ec0ff */
[----:B---3--:R-:W-:Y:S02]  /*5ca0*/  F2FP.F16.F32.PACK_AB R2, R214, R204 ;  /* 0x000000ccd602723e */ /* 0x008fe400000000ff */
[----:B------:R-:W-:Y:S02]  /*5cb0*/  SHF.R.U32.HI R7, RZ, 0x8, R0 ;  /* 0x00000008ff077819 */ /* 0x000fe40000011600 */
[----:B------:R-:W-:Y:S01]  /*5cc0*/  LOP3.LUT R0, R6, 0xff, RZ, 0xc0, !PT ;  /* 0x000000ff06007812 */ /* 0x000fe200078ec0ff */
[----:B------:R-:W-:Y:S01]  /*5cd0*/  FFMA.FTZ R6, R41, UR24, -R12 ;  /* 0x0000001829067c23 */ /* 0x000fe2000801080c */
[----:B------:R-:W-:Y:S01]  /*5ce0*/  PRMT R15, R10, 0x5410, R7 ;  /* 0x000054100a0f7816 */ /* 0x000fe20000000007 */
[----:B------:R-:W1:Y:S01]  /*5cf0*/  LDSM.16.MT88.4 R40, [R177+0xc000] ;  /* 0x00c00000b128783b */ /* 0x000e620000004200 */
[----:B------:R-:W-:Y:S01]  /*5d00*/  PRMT R14, R0, 0x5410, R9 ;  /* 0x00005410000e7816 */ /* 0x000fe20000000009 */
[----:B------:R3:W3:Y:S01]  /*5d10*/  MUFU.EX2 R182, R6 ;  /* 0x0000000600b67308 */ /* 0x0006e20000000800 */
[----:B------:R-:W-:-:S02]  /*5d20*/  LOP3.LUT R0, R17, UR18, R56, 0x96, !PT ;  /* 0x0000001211007c12 */ /* 0x000fc4000f8e9638 */
[----:B------:R-:W-:Y:S02]  /*5d30*/  PRMT R160, R2, 0x7610, R160 ;  /* 0x0000761002a07816 */ /* 0x000fe400000000a0 */
[C---:B------:R-:W-:Y:S02]  /*5d40*/  LOP3.LUT R4, R0.reuse, 0xffff, RZ, 0xc0, !PT ;  /* 0x0000ffff00047812 */ /* 0x040fe400078ec0ff */
[----:B----4-:R-:W-:Y:S02]  /*5d50*/  LOP3.LUT R8, R0, 0xff, RZ, 0xc0, !PT ;  /* 0x000000ff00087812 */ /* 0x010fe400078ec0ff */
[----:B------:R-:W-:Y:S02]  /*5d60*/  SHF.R.U32.HI R4, RZ, 0x8, R4 ;  /* 0x00000008ff047819 */ /* 0x000fe40000011604 */
[--C-:B--2---:R-:W-:Y:S02]  /*5d70*/  SHF.R.U32.HI R5, RZ, 0x10, R0.reuse ;  /* 0x00000010ff057819 */ /* 0x104fe40000011600 */
[----:B------:R-:W-:-:S02]  /*5d80*/  SHF.R.U32.HI R7, RZ, 0x18, R0 ;  /* 0x00000018ff077819 */ /* 0x000fc40000011600 */
[----:B------:R-:W-:Y:S02]  /*5d90*/  LOP3.LUT R0, R5, 0xff, RZ, 0xc0, !PT ;  /* 0x000000ff05007812 */ /* 0x000fe400078ec0ff */
[----:B---3--:R-:W-:Y:S02]  /*5da0*/  PRMT R6, R8, 0x5410, R4 ;  /* 0x0000541008067816 */ /* 0x008fe40000000004 */
[----:B------:R-:W-:Y:S01]  /*5db0*/  F2FP.F16.F32.PACK_AB R4, R176, R252 ;  /* 0x000000fcb004723e */ /* 0x000fe200000000ff */
[----:B------:R-:W-:Y:S01]  /*5dc0*/  LDSM.16.MT88.4 R8, [R177+0xe000] ;  /* 0x00e00000b108783b */ /* 0x000fe20000004200 */
[----:B------:R-:W-:Y:S02]  /*5dd0*/  PRMT R5, R0, 0x5410, R7 ;  /* 0x0000541000057816 */ /* 0x000fe40000000007 */
[C---:B------:R-:W-:Y:S02]  /*5de0*/  PRMT R156, R4.reuse, 0x7610, R156 ;  /* 0x00007610049c7816 */ /* 0x040fe4000000009c */
[----:B------:R-:W-:Y:S01]  /*5df0*/  PRMT R158, R4, 0x7632, R158 ;  /* 0x00007632049e7816 */ /* 0x000fe2000000009e */
[----:B------:R-:W-:Y:S01]  /*5e00*/  IMAD.U32 R4, RZ, RZ, UR12 ;  /* 0x0000000cff047e24 */ /* 0x000fe2000f8e00ff */
[----:B------:R-:W-:-:S02]  /*5e10*/  F2FP.F16.F32.PACK_AB R0, R205, R215 ;  /* 0x000000d7cd00723e */ /* 0x000fc400000000ff */
[----:B------:R-:W-:Y:S02]  /*5e20*/  PRMT R159, R2, 0x7632, R159 ;  /* 0x00007632029f7816 */ /* 0x000fe4000000009f */
[C---:B------:R-:W-:Y:S02]  /*5e30*/  PRMT R157, R0.reuse, 0x7610, R157 ;  /* 0x00007610009d7816 */ /* 0x040fe4000000009d */
[----:B------:R-:W-:Y:S02]  /*5e40*/  PRMT R161, R0, 0x7632, R161 ;  /* 0x0000763200a17816 */ /* 0x000fe400000000a1 */
[----:B------:R-:W-:Y:S02]  /*5e50*/  LEA R0, R4, UR12, 0x10 ;  /* 0x0000000c04007c11 */ /* 0x000fe4000f8e80ff */
[----:B------:R-:W-:-:S03]  /*5e60*/  F2FP.F16.F32.PACK_AB R4, R182, R181 ;  /* 0x000000b5b604723e */ /* 0x000fc600000000ff */
[--C-:B------:R-:W-:Y:S02]  /*5e70*/  HSET2.LE.AND R2, R6, R0.reuse, PT ;  /* 0x0000000006027233 */ /* 0x100fe40003803000 */
[C---:B------:R-:W-:Y:S02]  /*5e80*/  PRMT R163, R4.reuse, 0x7610, R163 ;  /* 0x0000761004a37816 */ /* 0x040fe400000000a3 */
[----:B------:R-:W-:Y:S02]  /*5e90*/  PRMT R162, R4, 0x7632, R162 ;  /* 0x0000763204a27816 */ /* 0x000fe400000000a2 */
[----:B------:R-:W-:Y:S02]  /*5ea0*/  HSET2.LE.AND R5, R5, R0, PT ;  /* 0x0000000005057233 */ /* 0x000fe40003803000 */
[----:B------:R-:W-:Y:S02]  /*5eb0*/  PRMT R4, R156, 0x5410, R158 ;  /* 0x000054109c047816 */ /* 0x000fe4000000009e */
[----:B------:R-:W-:-:S02]  /*5ec0*/  PRMT R6, R157, 0x5410, R161 ;  /* 0x000054109d067816 */ /* 0x000fc400000000a1 */
[----:B------:R-:W-:Y:S02]  /*5ed0*/  LOP3.LUT R4, R2, R4, RZ, 0xc0, !PT ;  /* 0x0000000402047212 */ /* 0x000fe400078ec0ff */
[--C-:B------:R-:W-:Y:S02]  /*5ee0*/  HSET2.LE.AND R2, R15, R0.reuse, PT ;  /* 0x000000000f027233 */ /* 0x100fe40003803000 */
[----:B------:R-:W-:Y:S02]  /*5ef0*/  LOP3.LUT R5, R5, R6, RZ, 0xc0, !PT ;  /* 0x0000000605057212 */ /* 0x000fe400078ec0ff */
[----:B------:R-:W-:Y:S02]  /*5f00*/  PRMT R6, R160, 0x5410, R159 ;  /* 0x00005410a0067816 */ /* 0x000fe4000000009f */
[----:B------:R-:W-:Y:S02]  /*5f10*/  HSET2.LE.AND R7, R14, R0, PT ;  /* 0x000000000e077233 */ /* 0x000fe40003803000 */
[----:B------:R-:W-:-:S02]  /*5f20*/  LOP3.LUT R6, R2, R6, RZ, 0xc0, !PT ;  /* 0x0000000602067212 */ /* 0x000fc400078ec0ff */
[----:B------:R-:W-:-:S04]  /*5f30*/  PRMT R2, R163, 0x5410, R162 ;  /* 0x00005410a3027816 */ /* 0x000fc800000000a2 */
[----:B------:R-:W-:Y:S01]  /*5f40*/  LOP3.LUT R7, R7, R2, RZ, 0xc0, !PT ;  /* 0x0000000207077212 */ /* 0x000fe200078ec0ff */
[----:B------:R-:W-:-:S04]  /*5f50*/  FFMA.FTZ R2, R48, UR24, -R13 ;  /* 0x0000001830027c23 */ /* 0x000fc8000801080d */
[----:B------:R2:W-:Y:S02]  /*5f60*/  MUFU.EX2 R183, R2 ;  /* 0x0000000200b77308 */ /* 0x0005e40000000800 */
[C---:B------:R-:W-:Y:S06]  /*5f70*/  HMMA.16816.F32 R144, R4.reuse, R24, RZ ;  /* 0x000000180490723c */ /* 0x040fec00000018ff */
[C---:B------:R-:W-:Y:S01]  /*5f80*/  HMMA.16816.F32 R136, R4.reuse, R26, RZ ;  /* 0x0000001a0488723c */ /* 0x040fe200000018ff */
[----:B------:R-:W3:Y:S05]  /*5f90*/  LDSM.16.MT88.4 R24, [R180+0xe000] ;  /* 0x00e00000b418783b */ /* 0x000eea0000004200 */
[----:B-1----:R-:W-:Y:S01]  /*5fa0*/  HMMA.16816.F32 R104, R4, R40, RZ ;  /* 0x000000280468723c */ /* 0x002fe200000018ff */
[----:B--2---:R-:W-:-:S05]  /*5fb0*/  FFMA.FTZ R2, R49, UR24, -R13 ;  /* 0x0000001831027c23 */ /* 0x004fca000801080d */
[C---:B------:R-:W-:Y:S01]  /*5fc0*/  HMMA.16816.F32 R128, R4.reuse, R42, RZ ;  /* 0x0000002a0480723c */ /* 0x040fe200000018ff */
[----:B------:R-:W-:Y:S01]  /*5fd0*/  LDSM.16.MT88.4 R40, [R177+0x10000] ;  /* 0x01000000b128783b */ /* 0x000fe20000004200 */
[----:B------:R1:W2:Y:S04]  /*5fe0*/  MUFU.EX2 R142, R2 ;  /* 0x00000002008e7308 */ /* 0x0002a80000000800 */
[C---:B------:R-:W-:Y:S06]  /*5ff0*/  HMMA.16816.F32 R132, R4.reuse, R28, RZ ;  /* 0x0000001c0484723c */ /* 0x040fec00000018ff */
[C---:B------:R-:W-:Y:S01]  /*6000*/  HMMA.16816.F32 R124, R4.reuse, R30, RZ ;  /* 0x0000001e047c723c */ /* 0x040fe200000018ff */
[----:B------:R-:W4:Y:S05]  /*6010*/  LDSM.16.MT88.4 R28, [R179+0xe000] ;  /* 0x00e00000b31c783b */ /* 0x000f2a0000004200 */
[----:B------:R-:W-:Y:S01]  /*6020*/  HMMA.16816.F32 R120, R4, R32, RZ ;  /* 0x000000200478723c */ /* 0x000fe200000018ff */
[----:B-1----:R-:W-:-:S04]  /*6030*/  FFMA.FTZ R2, R50, UR24, -R13 ;  /* 0x0000001832027c23 */ /* 0x002fc8000801080d */
[----:B------:R1:W-:Y:S01]  /*6040*/  MUFU.EX2 R216, R2 ;  /* 0x0000000200d87308 */ /* 0x0003e20000000800 */
[C---:B------:R-:W-:Y:S01]  /*6050*/  HMMA.16816.F32 R108, R4.reuse, R34, RZ ;  /* 0x00000022046c723c */ /* 0x040fe200000018ff */
[----:B------:R-:W2:Y:S05]  /*6060*/  LDSM.16.MT88.4 R32, [R178+0x10000] ;  /* 0x01000000b220783b */ /* 0x000eaa0000004200 */
[C---:B---3--:R-:W-:Y:S06]  /*6070*/  HMMA.16816.F32 R92, R4.reuse, R24, RZ ;  /* 0x00000018045c723c */ /* 0x048fec00000018ff */
[----:B------:R-:W-:Y:S01]  /*6080*/  HMMA.16816.F32 R80, R4, R26, RZ ;  /* 0x0000001a0450723c */ /* 0x000fe200000018ff */
[----:B------:R-:W3:Y:S01]  /*6090*/  LDSM.16.MT88.4 R24, [R180+0x10000] ;  /* 0x01000000b418783b */ /* 0x000ee20000004200 */
[----:B-1----:R-:W-:-:S04]  /*60a0*/  LOP3.LUT R2, R57, UR4, R18, 0x96, !PT ;  /* 0x0000000439027c12 */ /* 0x002fc8000f8e9612 */
[----:B------:R-:W-:Y:S01]  /*60b0*/  HMMA.16816.F32 R112, R4, R8, RZ ;  /* 0x000000080470723c */ /* 0x000fe200000018ff */
[----:B------:R-:W-:-:S04]  /*60c0*/  IMAD.WIDE.U32 R14, R2, -0x2daee0ad, RZ ;  /* 0xd2511f53020e7825 */ /* 0x000fc800078e00ff */
[--C-:B------:R-:W-:Y:S01]  /*60d0*/  FFMA.FTZ R2, R64, UR24, -R12.reuse ;  /* 0x0000001840027c23 */ /* 0x100fe2000801080c */
[C---:B------:R-:W-:Y:S01]  /*60e0*/  HMMA.16816.F32 R88, R4.reuse, R20, RZ ;  /* 0x000000140458723c */ /* 0x040fe200000018ff */
[----:B------:R-:W-:Y:S02]  /*60f0*/  FFMA.FTZ R8, R51, UR24, -R13 ;  /* 0x0000001833087c23 */ /* 0x000fe4000801080d */
[----:B------:R1:W-:Y:S01]  /*6100*/  MUFU.EX2 R203, R2 ;  /* 0x0000000200cb7308 */ /* 0x0003e20000000800 */
[----:B------:R-:W-:Y:S01]  /*6110*/  FFMA.FTZ R9, R65, UR24, -R12 ;  /* 0x0000001841097c23 */ /* 0x000fe2000801080c */
[----:B------:R-:W-:Y:S01]  /*6120*/  SHF.R.U32.HI R18, RZ, 0x18, R14 ;  /* 0x00000018ff127819 */ /* 0x000fe2000001160e */
[----:B------:R-:W-:Y:S01]  /*6130*/  LDSM.16.MT88.4 R48, [R177+0xc800] ;  /* 0x00c80000b130783b */ /* 0x000fe20000004200 */
[----:B------:R-:W-:Y:S01]  /*6140*/  HMMA.16816.F32 R100, R4, R10, RZ ;  /* 0x0000000a0464723c */ /* 0x000fe200000018ff */
[----:B------:R-:W-:-:S03]  /*6150*/  LOP3.LUT R53, R14, 0xff, RZ, 0xc0, !PT ;  /* 0x000000ff0e357812 */ /* 0x000fc600078ec0ff */
[----:B------:R2:W3:Y:S02]  /*6160*/  MUFU.EX2 R207, R8 ;  /* 0x0000000800cf7308 */ /* 0x0004e40000000800 */
[----:B------:R-:W-:Y:S01]  /*6170*/  HMMA.16816.F32 R84, R4, R22, RZ ;  /* 0x000000160454723c */ /* 0x000fe200000018ff */
[----:B------:R-:W-:-:S05]  /*6180*/  FFMA.FTZ R10, R67, UR24, -R12 ;  /* 0x00000018430a7c23 */ /* 0x000fca000801080c */
[----:B------:R3:W3:Y:S01]  /*6190*/  MUFU.EX2 R206, R9 ;  /* 0x0000000900ce7308 */ /* 0x0006e20000000800 */
[----:B-1----:R-:W-:Y:S01]  /*61a0*/  LOP3.LUT R2, R14, 0xffff, RZ, 0xc0, !PT ;  /* 0x0000ffff0e027812 */ /* 0x002fe200078ec0ff */
[----:B----4-:R-:W-:Y:S03]  /*61b0*/  HMMA.16816.F32 R76, R4, R28, RZ ;  /* 0x0000001c044c723c */ /* 0x010fe600000018ff */
[----:B------:R-:W-:-:S03]  /*61c0*/  SHF.R.U32.HI R2, RZ, 0x8, R2 ;  /* 0x00000008ff027819 */ /* 0x000fc60000011602 */
[----:B------:R1:W-:Y:S01]  /*61d0*/  MUFU.EX2 R143, R10 ;  /* 0x0000000a008f7308 */ /* 0x0003e20000000800 */
[----:B--2---:R-:W-:Y:S01]  /*61e0*/  LOP3.LUT R8, R14, 0xff, RZ, 0xc0, !PT ;  /* 0x000000ff0e087812 */ /* 0x004fe200078ec0ff */
[C---:B------:R-:W-:Y:S01]  /*61f0*/  HMMA.16816.F32 R72, R4.reuse, R30, RZ ;  /* 0x0000001e0448723c */ /* 0x040fe200000018ff */
[----:B------:R-:W-:Y:S02]  /*6200*/  LDSM.16.MT88.4 R28, [R177+0xe800] ;  /* 0x00e80000b11c783b */ /* 0x000fe40000004200 */
[----:B------:R-:W-:Y:S01]  /*6210*/  PRMT R20, R8, 0x5410, R2 ;  /* 0x0000541008147816 */ /* 0x000fe20000000002 */
[----:B------:R-:W-:Y:S01]  /*6220*/  FFMA.FTZ R8, R66, UR24, -R12 ;  /* 0x0000001842087c23 */ /* 0x000fe2000801080c */
[----:B------:R-:W-:Y:S01]  /*6230*/  LOP3.LUT R2, R15, UR25, R38, 0x96, !PT ;  /* 0x000000190f027c12 */ /* 0x000fe2000f8e9626 */
[----:B------:R-:W-:Y:S02]  /*6240*/  HMMA.16816.F32 R64, R4, R40, RZ ;  /* 0x000000280440723c */ /* 0x000fe400000018ff */
[----:B------:R2:W4:Y:S01]  /*6250*/  MUFU.EX2 R184, R8 ;  /* 0x0000000800b87308 */ /* 0x0005220000000800 */
[----:B---3--:R-:W-:-:S02]  /*6260*/  SHF.R.U32.HI R9, RZ, 0x10, R2 ;  /* 0x00000010ff097819 */ /* 0x008fc40000011602 */
[----:B------:R-:W-:Y:S01]  /*6270*/  LOP3.LUT R19, R2, 0xff, RZ, 0xc0, !PT ;  /* 0x000000ff02137812 */ /* 0x000fe200078ec0ff */
[----:B------:R-:W-:Y:S01]  /*6280*/  HMMA.16816.F32 R40, R4, R42, RZ ;  /* 0x0000002a0428723c */ /* 0x000fe200000018ff */
[----:B-1----:R-:W-:-:S05]  /*6290*/  SHF.R.U32.HI R10, RZ, 0x18, R2 ;  /* 0x00000018ff0a7819 */ /* 0x002fca0000011602 */
[C---:B------:R-:W-:Y:S06]  /*62a0*/  HMMA.16816.F32 R60, R4.reuse, R32, RZ ;  /* 0x00000020043c723c */ /* 0x040fec00000018ff */
[C---:B------:R-:W-:Y:S01]  /*62b0*/  HMMA.16816.F32 R68, R4.reuse, R34, RZ ;  /* 0x000000220444723c */ /* 0x040fe200000018ff */
[----:B--2---:R-:W-:Y:S01]  /*62c0*/  SHF.R.U32.HI R8, RZ, 0x10, R14 ;  /* 0x00000010ff087819 */ /* 0x004fe2000001160e */
[----:B------:R-:W-:Y:S03]  /*62d0*/  LDSM.16.MT88.4 R32, [R178+0xe800] ;  /* 0x00e80000b220783b */ /* 0x000fe60000004200 */
[----:B------:R-:W-:Y:S01]  /*62e0*/  LOP3.LUT R11, R8, 0xff, RZ, 0xc0, !PT ;  /* 0x000000ff080b7812 */ /* 0x000fe200078ec0ff */
[----:B------:R-:W-:Y:S01]  /*62f0*/  HMMA.16816.F32 R96, R4, R24, RZ ;  /* 0x000000180460723c */ /* 0x000fe200000018ff */
[----:B------:R-:W-:-:S02]  /*6300*/  LOP3.LUT R8, R2, 0xffff, RZ, 0xc0, !PT ;  /* 0x0000ffff02087812 */ /* 0x000fc400078ec0ff */
[----:B------:R-:W-:Y:S02]  /*6310*/  LOP3.LUT R2, R9, 0xff, RZ, 0xc0, !PT ;  /* 0x000000ff09027812 */ /* 0x000fe400078ec0ff */
[----:B------:R-:W-:Y:S01]  /*6320*/  F2FP.F16.F32.PACK_AB R9, R142, R183 ;  /* 0x000000b78e09723e */ /* 0x000fe200000000ff */
[C---:B------:R-:W-:Y:S01]  /*6330*/  HMMA.16816.F32 R164, R4.reuse, R26, RZ ;  /* 0x0000001a04a4723c */ /* 0x040fe200000018ff */
[----:B------:R-:W-:Y:S01]  /*6340*/  SHF.R.U32.HI R8, RZ, 0x8, R8 ;  /* 0x00000008ff087819 */ /* 0x000fe20000011608 */
[----:B------:R-:W-:Y:S01]  /*6350*/  LDSM.16.MT88.4 R24, [R178+0xc800] ;  /* 0x00c80000b218783b */ /* 0x000fe20000004200 */
[C---:B------:R-:W-:Y:S02]  /*6360*/  PRMT R155, R9.reuse, 0x7610, R155 ;  /* 0x00007610099b7816 */ /* 0x040fe4000000009b */
[----:B------:R-:W-:Y:S01]  /*6370*/  PRMT R152, R9, 0x7632, R152 ;  /* 0x0000763209987816 */ /* 0x000fe20000000098 */
[----:B------:R-:W-:Y:S01]  /*6380*/  HMMA.16816.F32 R232, R4, R44, RZ ;  /* 0x0000002c04e8723c */ /* 0x000fe200000018ff */
[----:B------:R-:W-:-:S02]  /*6390*/  PRMT R10, R2, 0x5410, R10 ;  /* 0x00005410020a7816 */ /* 0x000fc4000000000a */
[----:B------:R-:W-:Y:S02]  /*63a0*/  F2FP.F16.F32.PACK_AB R9, R207, R216 ;  /* 0x000000d8cf09723e */ /* 0x000fe400000000ff */
[----:B------:R-:W-:Y:S01]  /*63b0*/  PRMT R18, R11, 0x5410, R18 ;  /* 0x000054100b127816 */ /* 0x000fe20000000012 */
[----:B------:R-:W-:Y:S01]  /*63c0*/  HMMA.16816.F32 R208, R4, R46, RZ ;  /* 0x0000002e04d0723c */ /* 0x000fe200000018ff */
[----:B------:R-:W1:Y:S01]  /*63d0*/  LDSM.16.MT88.4 R4, [R179+0xc800] ;  /* 0x00c80000b304783b */ /* 0x000e620000004200 */
[----:B------:R-:W-:Y:S02]  /*63e0*/  PRMT R11, R19, 0x5410, R8 ;  /* 0x00005410130b7816 */ /* 0x000fe40000000008 */
[----:B------:R-:W-:Y:S02]  /*63f0*/  F2FP.F16.F32.PACK_AB R2, R206, R203 ;  /* 0x000000cbce02723e */ /* 0x000fe400000000ff */
[C---:B------:R-:W-:Y:S02]  /*6400*/  PRMT R151, R9.reuse, 0x7610, R151 ;  /* 0x0000761009977816 */ /* 0x040fe40000000097 */
[----:B------:R-:W-:-:S02]  /*6410*/  PRMT R150, R9, 0x7632, R150 ;  /* 0x0000763209967816 */ /* 0x000fc40000000096 */
[----:B----4-:R-:W-:Y:S02]  /*6420*/  F2FP.F16.F32.PACK_AB R8, R143, R184 ;  /* 0x000000b88f08723e */ /* 0x010fe400000000ff */
[--C-:B------:R-:W-:Y:S02]  /*6430*/  HSET2.LE.AND R9, R10, R0.reuse, PT ;  /* 0x000000000a097233 */ /* 0x100fe40003803000 */
[--C-:B------:R-:W-:Y:S02]  /*6440*/  HSET2.LE.AND R10, R20, R0.reuse, PT ;  /* 0x00000000140a7233 */ /* 0x100fe40003803000 */
[----:B------:R-:W2:Y:S01]  /*6450*/  LDSM.16.MT88.4 R20, [R180+0xc800] ;  /* 0x00c80000b414783b */ /* 0x000ea20000004200 */
[C---:B------:R-:W-:Y:S02]  /*6460*/  PRMT R154, R2.reuse, 0x7610, R154 ;  /* 0x00007610029a7816 */ /* 0x040fe4000000009a */
[----:B------:R-:W-:Y:S02]  /*6470*/  PRMT R153, R2, 0x7632, R153 ;  /* 0x0000763202997816 */ /* 0x000fe40000000099 */
[----:B------:R-:W-:-:S02]  /*6480*/  HSET2.LE.AND R2, R11, R0, PT ;  /* 0x000000000b027233 */ /* 0x000fc40003803000 */
[C---:B------:R-:W-:Y:S02]  /*6490*/  PRMT R149, R8.reuse, 0x7610, R149 ;  /* 0x0000761008957816 */ /* 0x040fe40000000095 */
[----:B------:R-:W-:Y:S02]  /*64a0*/  PRMT R148, R8, 0x7632, R148 ;  /* 0x0000763208947816 */ /* 0x000fe40000000094 */
[----:B------:R-:W-:Y:S02]  /*64b0*/  PRMT R8, R155, 0x5410, R152 ;  /* 0x000054109b087816 */ /* 0x000fe40000000098 */
[----:B------:R-:W-:Y:S02]  /*64c0*/  PRMT R11, R151, 0x5410, R150 ;  /* 0x00005410970b7816 */ /* 0x000fe40000000096 */
[----:B------:R-:W-:Y:S02]  /*64d0*/  LOP3.LUT R8, R2, R8, RZ, 0xc0, !PT ;  /* 0x0000000802087212 */ /* 0x000fe400078ec0ff */
[----:B------:R-:W-:-:S02]  /*64e0*/  PRMT R2, R154, 0x5410, R153 ;  /* 0x000054109a027816 */ /* 0x000fc40000000099 */
[----:B------:R-:W-:Y:S02]  /*64f0*/  LOP3.LUT R10, R10, R11, RZ, 0xc0, !PT ;  /* 0x0000000b0a0a7212 */ /* 0x000fe400078ec0ff */
[----:B------:R-:W-:Y:S02]  /*6500*/  LOP3.LUT R9, R9, R2, RZ, 0xc0, !PT ;  /* 0x0000000209097212 */ /* 0x000fe400078ec0ff */
[----:B------:R-:W-:Y:S02]  /*6510*/  HSET2.LE.AND R2, R18, R0, PT ;  /* 0x0000000012027233 */ /* 0x000fe40003803000 */
[----:B------:R-:W-:-:S04]  /*6520*/  PRMT R11, R149, 0x5410, R148 ;  /* 0x00005410950b7816 */ /* 0x000fc80000000094 */
[----:B------:R-:W-:Y:S02]  /*6530*/  LOP3.LUT R11, R2, R11, RZ, 0xc0, !PT ;  /* 0x0000000b020b7212 */ /* 0x000fe400078ec0ff */
[----:B------:R-:W-:-:S05]  /*6540*/  LOP3.LUT R2, R59, UR22, RZ, 0x3c, !PT ;  /* 0x000000163b027c12 */ /* 0x000fca000f8e3cff */
[C---:B-1----:R-:W-:Y:S06]  /*6550*/  HMMA.16816.F32 R120, R8.reuse, R4, R120 ;  /* 0x000000040878723c */ /* 0x042fec0000001878 */
[C---:B------:R-:W-:Y:S01]  /*6560*/  HMMA.16816.F32 R108, R8.reuse, R6, R108 ;  /* 0x00000006086c723c */ /* 0x040fe2000000186c */
[----:B------:R-:W1:Y:S05]  /*6570*/  LDSM.16.MT88.4 R4, [R180+0xe800] ;  /* 0x00e80000b404783b */ /* 0x000e6a0000004200 */
[C---:B--2---:R-:W-:Y:S06]  /*6580*/  HMMA.16816.F32 R244, R8.reuse, R20, R132 ;  /* 0x0000001408f4723c */ /* 0x044fec0000001884 */
[C---:B------:R-:W-:Y:S01]  /*6590*/  HMMA.16816.F32 R224, R8.reuse, R22, R124 ;  /* 0x0000001608e0723c */ /* 0x040fe2000000187c */
[----:B------:R-:W2:Y:S05]  /*65a0*/  LDSM.16.MT88.4 R20, [R179+0xe800] ;  /* 0x00e80000b314783b */ /* 0x000eaa0000004200 */
[----:B------:R-:W-:Y:S01]  /*65b0*/  HMMA.16816.F32 R240, R8, R28, R112 ;  /* 0x0000001c08f0723c */ /* 0x000fe20000001870 */
[----:B------:R-:W-:-:S02]  /*65c0*/  IMAD.MOV.U32 R127, RZ, RZ, R207 ;  /* 0x000000ffff7f7224 */ /* 0x000fc400078e00cf */
[----:B------:R-:W-:Y:S02]  /*65d0*/  IMAD.MOV.U32 R124, RZ, RZ, R206 ;  /* 0x000000ffff7c7224 */ /* 0x000fe400078e00ce */
[----:B------:R-:W-:Y:S01]  /*65e0*/  IMAD.MOV.U32 R125, RZ, RZ, R181 ;  /* 0x000000ffff7d7224 */ /* 0x000fe200078e00b5 */
[C---:B------:R-:W-:Y:S01]  /*65f0*/  HMMA.16816.F32 R220, R8.reuse, R30, R100 ;  /* 0x0000001e08dc723c */ /* 0x040fe20000001864 */
[----:B------:R-:W3:Y:S01]  /*6600*/  LDSM.16.MT88.4 R28, [R178+0x10800] ;  /* 0x01080000b21c783b */ /* 0x000ee20000004200 */
[----:B------:R-:W-:Y:S02]  /*6610*/  IMAD.MOV.U32 R115, RZ, RZ, R205 ;  /* 0x000000ffff737224 */ /* 0x000fe400078e00cd */
[----:B------:R-:W-:Y:S02]  /*6620*/  IMAD.MOV.U32 R114, RZ, RZ, R204 ;  /* 0x000000ffff727224 */ /* 0x000fe400078e00cc */
[----:B------:R-:W-:Y:S01]  /*6630*/  HMMA.16816.F32 R228, R8, R50, R128 ;  /* 0x0000003208e4723c */ /* 0x000fe20000001880 */
[----:B------:R-:W-:-:S02]  /*6640*/  IMAD.MOV.U32 R113, RZ, RZ, R124 ;  /* 0x000000ffff717224 */ /* 0x000fc400078e007c */
[----:B------:R-:W-:Y:S02]  /*6650*/  IMAD.MOV.U32 R181, RZ, RZ, R213 ;  /* 0x000000ffffb57224 */ /* 0x000fe400078e00d5 */
[----:B------:R-:W-:Y:S01]  /*6660*/  IMAD.MOV.U32 R126, RZ, RZ, R212 ;  /* 0x000000ffff7e7224 */ /* 0x000fe200078e00d4 */
[C---:B------:R-:W-:Y:S01]  /*6670*/  HMMA.16816.F32 R128, R8.reuse, R24, R144 ;  /* 0x000000180880723c */ /* 0x040fe20000001890 */
[----:B------:R-:W-:Y:S02]  /*6680*/  IMAD.MOV.U32 R50, RZ, RZ, R214 ;  /* 0x000000ffff327224 */ /* 0x000fe400078e00d6 */
[----:B------:R-:W-:Y:S02]  /*6690*/  IMAD.MOV.U32 R124, RZ, RZ, R125 ;  /* 0x000000ffff7c7224 */ /* 0x000fe400078e007d */
[----:B------:R-:W-:Y:S01]  /*66a0*/  IMAD.MOV.U32 R125, RZ, RZ, R50 ;  /* 0x000000ffff7d7224 */ /* 0x000fe200078e0032 */
[----:B-1----:R-:W-:Y:S01]  /*66b0*/  HMMA.16816.F32 R236, R8, R4, R92 ;  /* 0x0000000408ec723c */ /* 0x002fe2000000185c */
[----:B------:R-:W-:-:S05]  /*66c0*/  IMAD.MOV.U32 R55, RZ, RZ, R124 ;  /* 0x000000ffff377224 */ /* 0x000fca00078e007c */
[C---:B------:R-:W-:Y:S01]  /*66d0*/  HMMA.16816.F32 R44, R8.reuse, R26, R136 ;  /* 0x0000001a082c723c */ /* 0x040fe20000001888 */
[----:B------:R-:W-:Y:S01]  /*66e0*/  IMAD.WIDE.U32 R4, R2, -0x326172a9, RZ ;  /* 0xcd9e8d5702047825 */ /* 0x000fe200078e00ff */
[----:B------:R-:W1:Y:S01]  /*66f0*/  LDSM.16.MT88.4 R24, [R177+0x10800] ;  /* 0x01080000b118783b */ /* 0x000e620000004200 */
[----:B------:R-:W-:Y:S02]  /*6700*/  LOP3.LUT R92, R14, 0xffff, RZ, 0xc0, !PT ;  /* 0x0000ffff0e5c7812 */ /* 0x000fe400078ec0ff */
[----:B------:R-:W-:Y:S01]  /*6710*/  IMAD.MOV.U32 R94, RZ, RZ, R216 ;  /* 0x000000ffff5e7224 */ /* 0x000fe200078e00d8 */
[----:B------:R-:W-:Y:S01]  /*6720*/  LOP3.LUT R5, R5, UR17, R54, 0x96, !PT ;  /* 0x0000001105057c12 */ /* 0x000fe2000f8e9636 */
[----:B------:R-:W-:Y:S01]  /*6730*/  HMMA.16816.F32 R216, R8, R6, R80 ;  /* 0x0000000608d8723c */ /* 0x000fe20000001850 */
[----:B------:R-:W-:Y:S01]  /*6740*/  LOP3.LUT R2, R37, UR16, R4, 0x96, !PT ;  /* 0x0000001025027c12 */ /* 0x000fe2000f8e9604 */
[----:B------:R-:W-:Y:S02]  /*6750*/  IMAD.MOV.U32 R93, RZ, RZ, R215 ;  /* 0x000000ffff5d7224 */ /* 0x000fe400078e00d7 */
[----:B------:R-:W-:-:S02]  /*6760*/  IMAD.WIDE.U32 R4, R5, -0x2daee0ad, RZ ;  /* 0xd2511f5305047825 */ /* 0x000fc400078e00ff */
[----:B--2---:R-:W-:Y:S02]  /*6770*/  HMMA.16816.F32 R132, R8, R20, R76 ;  /* 0x000000140884723c */ /* 0x004fe4000000184c */
[----:B------:R-:W-:Y:S01]  /*6780*/  IMAD.WIDE.U32 R6, R2, -0x2daee0ad, RZ ;  /* 0xd2511f5302067825 */ /* 0x000fe200078e00ff */
[----:B------:R-:W-:-:S03]  /*6790*/  LOP3.LUT R2, R5, UR11, R52, 0x96, !PT ;  /* 0x0000000b05027c12 */ /* 0x000fc6000f8e9634 */
[----:B------:R-:W-:Y:S01]  /*67a0*/  HMMA.16816.F32 R144, R8, R22, R72 ;  /* 0x000000160890723c */ /* 0x000fe20000001848 */
[----:B------:R-:W-:Y:S01]  /*67b0*/  LOP3.LUT R20, R7, UR9, R4, 0x96, !PT ;  /* 0x0000000907147c12 */ /* 0x000fe2000f8e9604 */
[----:B------:R-:W-:-:S04]  /*67c0*/  IMAD.WIDE.U32 R18, R2, -0x326172a9, RZ ;  /* 0xcd9e8d5702127825 */ /* 0x000fc800078e00ff */
[----:B------:R-:W-:Y:S01]  /*67d0*/  IMAD.WIDE.U32 R20, R20, -0x326172a9, RZ ;  /* 0xcd9e8d5714147825 */ /* 0x000fe200078e00ff */
[----:B------:R-:W-:Y:S01]  /*67e0*/  LOP3.LUT R22, R5, UR11, R52, 0x96, !PT ;  /* 0x0000000b05167c12 */ /* 0x000fe2000f8e9634 */
[C---:B------:R-:W-:Y:S01]  /*67f0*/  HMMA.16816.F32 R248, R8.reuse, R48, R104 ;  /* 0x0000003008f8723c */ /* 0x040fe20000001868 */
[----:B------:R-:W-:Y:S02]  /*6800*/  LOP3.LUT R5, R19, UR10, R36, 0x96, !PT ;  /* 0x0000000a13057c12 */ /* 0x000fe4000f8e9624 */
[----:B------:R-:W-:Y:S02]  /*6810*/  LOP3.LUT R2, R21, UR8, R18, 0x96, !PT ;  /* 0x0000000815027c12 */ /* 0x000fe4000f8e9612 */
[----:B------:R-:W-:Y:S01]  /*6820*/  LOP3.LUT R18, R7, UR9, R4, 0x96, !PT ;  /* 0x0000000907127c12 */ /* 0x000fe2000f8e9604 */
[----:B------:R-:W-:Y:S01]  /*6830*/  HMMA.16816.F32 R104, R8, R32, R88 ;  /* 0x000000200868723c */ /* 0x000fe20000001858 */
[----:B------:R-:W-:Y:S01]  /*6840*/  IMAD.WIDE.U32 R4, R5, -0x2daee0ad, RZ ;  /* 0xd2511f5305047825 */ /* 0x000fe200078e00ff */
[----:B------:R-:W-:-:S03]  /*6850*/  LOP3.LUT R52, R15, UR25, R38, 0x96, !PT ;  /* 0x000000190f347c12 */ /* 0x000fc6000f8e9626 */
[----:B------:R-:W-:Y:S01]  /*6860*/  IMAD.WIDE.U32 R48, R2, -0x2daee0ad, RZ ;  /* 0xd2511f5302307825 */ /* 0x000fe200078e00ff */
[C---:B------:R-:W-:Y:S01]  /*6870*/  HMMA.16816.F32 R100, R8.reuse, R34, R84 ;  /* 0x000000220864723c */ /* 0x040fe20000001854 */
[----:B------:R-:W2:Y:S01]  /*6880*/  LDSM.16.MT88.4 R32, [R180+0x10800] ;  /* 0x01080000b420783b */ /* 0x000ea20000004200 */
[----:B------:R-:W-:Y:S01]  /*6890*/  LOP3.LUT R7, R5, UR7, R6, 0x96, !PT ;  /* 0x0000000705077c12 */ /* 0x000fe2000f8e9606 */
[----:B------:R-:W-:Y:S01]  /*68a0*/  IMAD.WIDE.U32 R18, R18, -0x326172a9, RZ ;  /* 0xcd9e8d5712127825 */ /* 0x000fe200078e00ff */
[----:B------:R-:W-:Y:S02]  /*68b0*/  LOP3.LUT R2, R49, UR6, R4, 0x96, !PT ;  /* 0x0000000631027c12 */ /* 0x000fe4000f8e9604 */
[----:B---3--:R-:W-:Y:S01]  /*68c0*/  HMMA.16816.F32 R204, R8, R28, R60 ;  /* 0x0000001c08cc723c */ /* 0x008fe2000000183c */
[----:B------:R-:W-:Y:S01]  /*68d0*/  IMAD.WIDE.U32 R4, R22, -0x326172a9, RZ ;  /* 0xcd9e8d5716047825 */ /* 0x000fe200078e00ff */
[----:B------:R-:W-:-:S04]  /*68e0*/  SHF.R.U32.HI R84, RZ, 0x10, R14 ;  /* 0x00000010ff547819 */ /* 0x000fc8000001160e */
[----:B------:R-:W-:Y:S01]  /*68f0*/  LOP3.LUT R21, R5, UR10, R36, 0x96, !PT ;  /* 0x0000000a05157c12 */ /* 0x000fe2000f8e9624 */
[C---:B-1----:R-:W-:Y:S01]  /*6900*/  HMMA.16816.F32 R212, R8.reuse, R24, R64 ;  /* 0x0000001808d4723c */ /* 0x042fe20000001840 */
[----:B------:R-:W-:Y:S01]  /*6910*/  SHF.R.U32.HI R63, RZ, 0x18, R14 ;  /* 0x00000018ff3f7819 */ /* 0x000fe2000001160e */
[----:B------:R-:W-:Y:S01]  /*6920*/  IMAD.WIDE.U32 R14, R7, -0x326172a9, RZ ;  /* 0xcd9e8d57070e7825 */ /* 0x000fe200078e00ff */
[----:B------:R-:W-:Y:S02]  /*6930*/  LOP3.LUT R19, R19, UR8, R4, 0x96, !PT ;  /* 0x0000000813137c12 */ /* 0x000fe4000f8e9604 */
[----:B------:R-:W-:Y:S01]  /*6940*/  LOP3.LUT R60, R17, UR18, R56, 0x96, !PT ;  /* 0x00000012113c7c12 */ /* 0x000fe2000f8e9638 */
[----:B------:R-:W-:Y:S01]  /*6950*/  IMAD.WIDE.U32 R4, R2, -0x326172a9, RZ ;  /* 0xcd9e8d5702047825 */ /* 0x000fe200078e00ff */
[----:B------:R-:W-:Y:S01]  /*6960*/  LOP3.LUT R51, R15, UR4, R20, 0x96, !PT ;  /* 0x000000040f337c12 */ /* 0x000fe2000f8e9614 */
[----:B------:R-:W-:Y:S01]  /*6970*/  HMMA.16816.F32 R80, R8, R30, R68 ;  /* 0x0000001e0850723c */ /* 0x000fe20000001844 */
[----:B------:R-:W-:-:S02]  /*6980*/  LOP3.LUT R62, R16, 0xff, RZ, 0xc0, !PT ;  /* 0x000000ff103e7812 */ /* 0x000fc400078ec0ff */
[----:B------:R-:W-:Y:S01]  /*6990*/  LOP3.LUT R24, R5, UR18, R14, 0x96, !PT ;  /* 0x0000001205187c12 */ /* 0x000fe2000f8e960e */
[----:B------:R-:W-:Y:S01]  /*69a0*/  IMAD.WIDE.U32 R14, R19, -0x2daee0ad, RZ ;  /* 0xd2511f53130e7825 */ /* 0x000fe200078e00ff */
[C---:B------:R-:W-:Y:S01]  /*69b0*/  LOP3.LUT R23, R4.reuse, 0xff, RZ, 0xc0, !PT ;  /* 0x000000ff04177812 */ /* 0x040fe200078ec0ff */
[----:B------:R-:W-:Y:S01]  /*69c0*/  HMMA.16816.F32 R88, R8, R26, R40 ;  /* 0x0000001a0858723c */ /* 0x000fe20000001828 */
[----:B------:R-:W-:Y:S02]  /*69d0*/  LOP3.LUT R50, R4, 0xffff, RZ, 0xc0, !PT ;  /* 0x0000ffff04327812 */ /* 0x000fe400078ec0ff */
[--C-:B------:R-:W-:Y:S02]  /*69e0*/  SHF.R.U32.HI R49, RZ, 0x10, R4.reuse ;  /* 0x00000010ff317819 */ /* 0x100fe40000011604 */
[----:B------:R-:W-:Y:S01]  /*69f0*/  SHF.R.U32.HI R22, RZ, 0x18, R4 ;  /* 0x00000018ff167819 */ /* 0x000fe20000011604 */
[----:B------:R-:W-:Y:S01]  /*6a00*/  IMAD.WIDE.U32 R4, R21, -0x2daee0ad, RZ ;  /* 0xd2511f5315047825 */ /* 0x000fe200078e00ff */
[----:B------:R-:W-:-:S02]  /*6a10*/  LOP3.LUT R61, R16, 0xffff, RZ, 0xc0, !PT ;  /* 0x0000ffff103d7812 */ /* 0x000fc400078ec0ff */
[----:B------:R-:W-:Y:S02]  /*6a20*/  SHF.R.U32.HI R28, RZ, 0x10, R16 ;  /* 0x00000010ff1c7819 */ /* 0x000fe40000011610 */
[----:B------:R-:W-:Y:S02]  /*6a30*/  LOP3.LUT R6, R5, UR7, R6, 0x96, !PT ;  /* 0x0000000705067c12 */ /* 0x000fe4000f8e9606 */
[----:B------:R-:W-:Y:S01]  /*6a40*/  LOP3.LUT R2, R15, UR6, R4, 0x96, !PT ;  /* 0x000000060f027c12 */ /* 0x000fe2000f8e9604 */
[----:B--2---:R-:W-:Y:S01]  /*6a50*/  HMMA.16816.F32 R72, R8, R32, R96 ;  /* 0x000000200848723c */ /* 0x004fe20000001860 */
[----:B------:R-:W-:Y:S01]  /*6a60*/  ISETP.LE.U32.AND P1, PT, R22, UR12, PT ;  /* 0x0000000c16007c0c */ /* 0x000fe2000bf23070 */
[----:B------:R-:W-:Y:S01]  /*6a70*/  IMAD.WIDE.U32 R6, R6, -0x326172a9, RZ ;  /* 0xcd9e8d5706067825 */ /* 0x000fe200078e00ff */
[----:B------:R-:W-:Y:S01]  /*6a80*/  ISETP.LE.U32.AND P3, PT, R23, UR12, PT ;  /* 0x0000000c17007c0c */ /* 0x000fe2000bf63070 */
[----:B------:R-:W-:Y:S02]  /*6a90*/  USHF.L.U32 UR34, UR19, 0x3, URZ ;  /* 0x0000000313227899 */ /* 0x000fe4000800063f */
[----:B------:R-:W-:Y:S01]  /*6aa0*/  IMAD.WIDE.U32 R4, R2, -0x326172a9, RZ ;  /* 0xcd9e8d5702047825 */ /* 0x000fe200078e00ff */
[----:B------:R-:W-:-:S03]  /*6ab0*/  LOP3.LUT R2, R7, UR4, R18, 0x96, !PT ;  /* 0x0000000407027c12 */ /* 0x000fc6000f8e9612 */
[----:B------:R-:W-:Y:S01]  /*6ac0*/  FFMA.FTZ R7, R201, UR24, -R13 ;  /* 0x00000018c9077c23 */ /* 0x000fe2000801080d */
[----:B------:R-:W-:Y:S01]  /*6ad0*/  HMMA.16816.F32 R40, R8, R34, R164 ;  /* 0x000000220828723c */ /* 0x000fe200000018a4 */
[----:B------:R-:W-:Y:S01]  /*6ae0*/  IMAD.MOV.U32 R96, RZ, RZ, R114 ;  /* 0x000000ffff607224 */ /* 0x000fe200078e0072 */
[----:B------:R-:W-:Y:S01]  /*6af0*/  LOP3.LUT R6, R5, UR18, R6, 0x96, !PT ;  /* 0x0000001205067c12 */ /* 0x000fe2000f8e9606 */
[----:B------:R-:W-:Y:S01]  /*6b00*/  IMAD.MOV.U32 R114, RZ, RZ, R115 ;  /* 0x000000ffff727224 */ /* 0x000fe200078e0073 */
[C---:B------:R-:W-:Y:S01]  /*6b10*/  LOP3.LUT R15, R4.reuse, 0xffff, RZ, 0xc0, !PT ;  /* 0x0000ffff040f7812 */ /* 0x040fe200078ec0ff */
[----:B------:R-:W-:Y:S01]  /*6b20*/  IMAD.MOV.U32 R115, RZ, RZ, R252 ;  /* 0x000000ffff737224 */ /* 0x000fe200078e00fc */
[----:B------:R-:W-:Y:S01]  /*6b30*/  LOP3.LUT R21, R4, 0xff, RZ, 0xc0, !PT ;  /* 0x000000ff04157812 */ /* 0x000fe200078ec0ff */
[----:B------:R1:W2:Y:S01]  /*6b40*/  MUFU.EX2 R29, R7 ;  /* 0x00000007001d7308 */ /* 0x0002a20000000800 */
[--C-:B------:R-:W-:Y:S01]  /*6b50*/  SHF.R.U32.HI R20, RZ, 0x10, R4.reuse ;  /* 0x00000010ff147819 */ /* 0x100fe20000011604 */
[----:B------:R-:W-:Y:S01]  /*6b60*/  IMAD.MOV.U32 R165, RZ, RZ, R203 ;  /* 0x000000ffffa57224 */ /* 0x000fe200078e00cb */
[----:B------:R-:W-:Y:S01]  /*6b70*/  SHF.R.U32.HI R19, RZ, 0x18, R4 ;  /* 0x00000018ff137819 */ /* 0x000fe20000011604 */
[----:B------:R-:W-:Y:S01]  /*6b80*/  IMAD.WIDE.U32 R4, R2, -0x2daee0ad, RZ ;  /* 0xd2511f5302047825 */ /* 0x000fe200078e00ff */
[----:B------:R-:W-:Y:S01]  /*6b90*/  SHF.R.U32.HI R252, RZ, 0x18, R16 ;  /* 0x00000018fffc7819 */ /* 0x000fe20000011610 */
[----:B------:R-:W-:-:S02]  /*6ba0*/  ULDC.64 UR6, c[0x0][0x2a8] ;  /* 0x0000aa0000067ab9 */ /* 0x000fc40000000a00 */
[----:B------:R-:W-:Y:S01]  /*6bb0*/  IMAD.MOV.U32 R201, RZ, RZ, R113 ;  /* 0x000000ffffc97224 */ /* 0x000fe200078e0071 */
[----:B------:R-:W-:Y:S02]  /*6bc0*/  LOP3.LUT R2, R5, UR25, R14, 0x96, !PT ;  /* 0x0000001905027c12 */ /* 0x000fe4000f8e960e */
[C---:B------:R-:W-:Y:S02]  /*6bd0*/  LOP3.LUT R14, R4.reuse, 0xffff, RZ, 0xc0, !PT ;  /* 0x0000ffff040e7812 */ /* 0x040fe400078ec0ff */
[----:B------:R-:W-:Y:S02]  /*6be0*/  LOP3.LUT R18, R4, 0xff, RZ, 0xc0, !PT ;  /* 0x000000ff04127812 */ /* 0x000fe400078ec0ff */
[--C-:B------:R-:W-:Y:S02]  /*6bf0*/  SHF.R.U32.HI R17, RZ, 0x10, R4.reuse ;  /* 0x00000010ff117819 */ /* 0x100fe40000011604 */
[----:B------:R-:W-:Y:S01]  /*6c00*/  SHF.R.U32.HI R16, RZ, 0x18, R4 ;  /* 0x00000018ff107819 */ /* 0x000fe20000011604 */
[----:B------:R-:W-:Y:S01]  /*6c10*/  FFMA.FTZ R4, R117, UR24, -R13 ;  /* 0x0000001875047c23 */ /* 0x000fe2000801080d */
[----:B------:R-:W-:Y:S01]  /*6c20*/  SHF.R.U32.HI R5, RZ, 0x8, R15 ;  /* 0x00000008ff057819 */ /* 0x000fe2000001160f */
[----:B-1----:R-:W-:Y:S01]  /*6c30*/  FFMA.FTZ R7, R118, UR24, -R13 ;  /* 0x0000001876077c23 */ /* 0x002fe2000801080d */
[----:B--2---:R-:W-:Y:S01]  /*6c40*/  IMAD.MOV.U32 R166, RZ, RZ, R29 ;  /* 0x000000ffffa67224 */ /* 0x004fe200078e001d */
[----:B------:R1:W2:Y:S01]  /*6c50*/  MUFU.EX2 R30, R4 ;  /* 0x00000004001e7308 */ /* 0x0002a20000000800 */
[----:B------:R-:W-:-:S02]  /*6c60*/  PRMT R22, R21, 0x5410, R5 ;  /* 0x0000541015167816 */ /* 0x000fc40000000005 */
[----:B------:R-:W-:Y:S02]  /*6c70*/  SHF.R.U32.HI R5, RZ, 0x8, R14 ;  /* 0x00000008ff057819 */ /* 0x000fe4000001160e */
[----:B------:R-:W-:-:S03]  /*6c80*/  LOP3.LUT R14, R6, 0xff, RZ, 0xc0, !PT ;  /* 0x000000ff060e7812 */ /* 0x000fc600078ec0ff */
[----:B------:R3:W-:Y:S01]  /*6c90*/  MUFU.EX2 R97, R7 ;  /* 0x0000000700617308 */ /* 0x0007e20000000800 */
[----:B-1----:R-:W-:Y:S01]  /*6ca0*/  LOP3.LUT R4, R20, 0xff, RZ, 0xc0, !PT ;  /* 0x000000ff14047812 */ /* 0x002fe200078ec0ff */
[----:B--2---:R-:W-:Y:S01]  /*6cb0*/  IMAD.MOV.U32 R167, RZ, RZ, R30 ;  /* 0x000000ffffa77224 */ /* 0x004fe200078e001e */
[----:B------:R-:W-:Y:S01]  /*6cc0*/  PRMT R20, R18, 0x5410, R5 ;  /* 0x0000541012147816 */ /* 0x000fe20000000005 */
[----:B------:R-:W-:Y:S01]  /*6cd0*/  FFMA.FTZ R5, R140, UR24, -R13 ;  /* 0x000000188c057c23 */ /* 0x000fe2000801080d */
[----:B------:R-:W-:Y:S01]  /*6ce0*/  PRMT R21, R4, 0x5410, R19 ;  /* 0x0000541004157816 */ /* 0x000fe20000000013 */
[----:B------:R-:W-:Y:S02]  /*6cf0*/  FFMA.FTZ R4, R119, UR24, -R13 ;  /* 0x0000001877047c23 */ /* 0x000fe4000801080d */
[----:B------:R1:W-:Y:S01]  /*6d00*/  MUFU.EX2 R99, R5 ;  /* 0x0000000500637308 */ /* 0x0003e20000000800 */
[----:B---3--:R-:W-:-:S07]  /*6d10*/  SHF.R.U32.HI R7, RZ, 0x18, R6 ;  /* 0x00000018ff077819 */ /* 0x008fce0000011606 */
[----:B------:R2:W-:Y:S01]  /*6d20*/  MUFU.EX2 R36, R4 ;  /* 0x0000000400247308 */ /* 0x0005e20000000800 */
[----:B-1----:R-:W-:Y:S02]  /*6d30*/  SHF.R.U32.HI R5, RZ, 0x10, R6 ;  /* 0x00000010ff057819 */ /* 0x002fe40000011606 */
[----:B--2---:R-:W-:-:S04]  /*6d40*/  LOP3.LUT R4, R17, 0xff, RZ, 0xc0, !PT ;  /* 0x000000ff11047812 */ /* 0x004fc800078ec0ff */
[----:B------:R-:W-:Y:S02]  /*6d50*/  PRMT R17, R4, 0x5410, R16 ;  /* 0x0000541004117816 */ /* 0x000fe40000000010 */
[----:B------:R-:W-:Y:S02]  /*6d60*/  LOP3.LUT R4, R6, 0xffff, RZ, 0xc0, !PT ;  /* 0x0000ffff06047812 */ /* 0x000fe400078ec0ff */
[----:B------:R-:W-:Y:S02]  /*6d70*/  HSET2.LE.AND R16, R20, R0, PT ;  /* 0x0000000014107233 */ /* 0x000fe40003803000 */
[----:B------:R-:W-:Y:S02]  /*6d80*/  SHF.R.U32.HI R6, RZ, 0x8, R4 ;  /* 0x00000008ff067819 */ /* 0x000fe40000011604 */
[----:B------:R-:W-:Y:S01]  /*6d90*/  LOP3.LUT R4, R5, 0xff, RZ, 0xc0, !PT ;  /* 0x000000ff05047812 */ /* 0x000fe200078ec0ff */
[----:B------:R-:W-:Y:S01]  /*6da0*/  FFMA.FTZ R5, R168, UR24, -R13 ;  /* 0x00000018a8057c23 */ /* 0x000fe2000801080d */
[----:B------:R-:W-:Y:S01]  /*6db0*/  PRMT R19, R14, 0x5410, R6 ;  /* 0x000054100e137816 */ /* 0x000fe20000000006 */
[----:B------:R-:W-:Y:S01]  /*6dc0*/  IMAD.MOV.U32 R168, RZ, RZ, R114 ;  /* 0x000000ffffa87224 */ /* 0x000fe200078e0072 */
[----:B------:R-:W-:Y:S01]  /*6dd0*/  PRMT R18, R4, 0x5410, R7 ;  /* 0x0000541004127816 */ /* 0x000fe20000000007 */
[----:B------:R1:W-:Y:S01]  /*6de0*/  MUFU.EX2 R23, R5 ;  /* 0x0000000500177308 */ /* 0x0003e20000000800 */
[C---:B------:R-:W-:Y:S01]  /*6df0*/  LOP3.LUT R4, R2.reuse, 0xffff, RZ, 0xc0, !PT ;  /* 0x0000ffff02047812 */ /* 0x040fe200078ec0ff */
[----:B------:R-:W-:Y:S01]  /*6e00*/  IMAD.MOV.U32 R114, RZ, RZ, R143 ;  /* 0x000000ffff727224 */ /* 0x000fe200078e008f */
[----:B------:R-:W-:-:S02]  /*6e10*/  LOP3.LUT R6, R2, 0xff, RZ, 0xc0, !PT ;  /* 0x000000ff02067812 */ /* 0x000fc400078ec0ff */
[----:B------:R-:W-:Y:S02]  /*6e20*/  SHF.R.U32.HI R7, RZ, 0x8, R4 ;  /* 0x00000008ff077819 */ /* 0x000fe40000011604 */
[----:B------:R-:W-:Y:S02]  /*6e30*/  SHF.R.U32.HI R4, RZ, 0x18, R2 ;  /* 0x00000018ff047819 */ /* 0x000fe40000011602 */
[----:B------:R-:W-:Y:S02]  /*6e40*/  PRMT R14, R6, 0x5410, R7 ;  /* 0x00005410060e7816 */ /* 0x000fe40000000007 */
[--C-:B------:R-:W-:Y:S02]  /*6e50*/  HSET2.LE.AND R6, R22, R0.reuse, PT ;  /* 0x0000000016067233 */ /* 0x100fe40003803000 */
[--C-:B------:R-:W-:Y:S02]  /*6e60*/  HSET2.LE.AND R7, R21, R0.reuse, PT ;  /* 0x0000000015077233 */ /* 0x100fe40003803000 */
[----:B------:R-:W-:Y:S01]  /*6e70*/  HSET2.LE.AND R17, R17, R0, PT ;  /* 0x0000000011117233 */ /* 0x000fe20003803000 */
[----:B-1----:R-:W-:Y:S01]  /*6e80*/  FFMA.FTZ R5, R169, UR24, -R13 ;  /* 0x00000018a9057c23 */ /* 0x002fe2000801080d */
[----:B------:R-:W-:-:S02]  /*6e90*/  IMAD.MOV.U32 R169, RZ, RZ, R115 ;  /* 0x000000ffffa97224 */ /* 0x000fc400078e0073 */
[----:B------:R-:W-:Y:S01]  /*6ea0*/  FFMA.FTZ R13, R141, UR24, -R13 ;  /* 0x000000188d0d7c23 */ /* 0x000fe2000801080d */
[----:B------:R-:W-:Y:S02]  /*6eb0*/  IMAD.MOV.U32 R115, RZ, RZ, R181 ;  /* 0x000000ffff737224 */ /* 0x000fe400078e00b5 */
[----:B------:R1:W-:Y:S02]  /*6ec0*/  MUFU.EX2 R181, R5 ;  /* 0x0000000500b57308 */ /* 0x0003e40000000800 */
[----:B------:R-:W-:-:S06]  /*6ed0*/  IMAD.MOV.U32 R54, RZ, RZ, R115 ;  /* 0x000000ffff367224 */ /* 0x000fcc00078e0073 */
[----:B------:R2:W-:Y:S01]  /*6ee0*/  MUFU.EX2 R143, R13 ;  /* 0x0000000d008f7308 */ /* 0x0005e20000000800 */
[----:B-1----:R-:W-:-:S04]  /*6ef0*/  SHF.R.U32.HI R5, RZ, 0x10, R2 ;  /* 0x00000010ff057819 */ /* 0x002fc80000011602 */
[----:B------:R-:W-:Y:S02]  /*6f00*/  LOP3.LUT R2, R5, 0xff, RZ, 0xc0, !PT ;  /* 0x000000ff05027812 */ /* 0x000fe400078ec0ff */
[--C-:B------:R-:W-:Y:S01]  /*6f10*/  HSET2.LE.AND R5, R18, R0.reuse, PT ;  /* 0x0000000012057233 */ /* 0x100fe20003803000 */
[----:B------:R-:W-:Y:S01]  /*6f20*/  FFMA.FTZ R18, R174, UR24, -R12 ;  /* 0x00000018ae127c23 */ /* 0x000fe2000801080c */
[----:B------:R-:W-:Y:S01]  /*6f30*/  PRMT R15, R2, 0x5410, R4 ;  /* 0x00005410020f7816 */ /* 0x000fe20000000004 */
[----:B------:R-:W-:Y:S01]  /*6f40*/  FFMA.FTZ R4, R202, UR24, -R12 ;  /* 0x00000018ca047c23 */ /* 0x000fe2000801080c */
[----:B------:R-:W-:Y:S01]  /*6f50*/  LOP3.LUT R2, R24, 0xffff, RZ, 0xc0, !PT ;  /* 0x0000ffff18027812 */ /* 0x000fe200078ec0ff */
[----:B------:R-:W-:Y:S01]  /*6f60*/  IMAD.MOV.U32 R174, RZ, RZ, R127 ;  /* 0x000000ffffae7224 */ /* 0x000fe200078e007f */
[--C-:B--2---:R-:W-:Y:S01]  /*6f70*/  HSET2.LE.AND R13, R14, R0.reuse, PT ;  /* 0x000000000e0d7233 */ /* 0x104fe20003803000 */
[----:B------:R1:W2:Y:S01]  /*6f80*/  MUFU.EX2 R31, R4 ;  /* 0x00000004001f7308 */ /* 0x0002a20000000800 */
[----:B------:R-:W-:Y:S01]  /*6f90*/  SHF.R.U32.HI R2, RZ, 0x8, R2 ;  /* 0x00000008ff027819 */ /* 0x000fe20000011602 */
[----:B------:R-:W-:Y:S01]  /*6fa0*/  FFMA.FTZ R14, R175, UR24, -R12 ;  /* 0x00000018af0e7c23 */ /* 0x000fe2000801080c */
[----:B------:R-:W-:Y:S01]  /*6fb0*/  HSET2.LE.AND R15, R15, R0, PT ;  /* 0x000000000f0f7233 */ /* 0x000fe20003803000 */
[----:B------:R-:W-:Y:S01]  /*6fc0*/  IMAD.MOV.U32 R175, RZ, RZ, R126 ;  /* 0x000000ffffaf7224 */ /* 0x000fe200078e007e */
[----:B------:R-:W-:Y:S01]  /*6fd0*/  LOP3.LUT R2, R2, 0xffff, RZ, 0xc0, !PT ;  /* 0x0000ffff02027812 */ /* 0x000fe200078ec0ff */
[----:B------:R-:W-:-:S02]  /*6fe0*/  IMAD.MOV.U32 R127, RZ, RZ, R176 ;  /* 0x000000ffff7f7224 */ /* 0x000fc400078e00b0 */
[----:B------:R-:W-:Y:S01]  /*6ff0*/  MUFU.EX2 R203, R14 ;  /* 0x0000000e00cb7308 */ /* 0x000fe20000000800 */
[----:B------:R-:W-:Y:S01]  /*7000*/  ISETP.LE.U32.AND P2, PT, R2, UR12, PT ;  /* 0x0000000c02007c0c */ /* 0x000fe2000bf43070 */
[----:B------:R-:W-:Y:S01]  /*7010*/  IMAD.MOV.U32 R126, RZ, RZ, R142 ;  /* 0x000000ffff7e7224 */ /* 0x000fe200078e008e */
[----:B------:R-:W-:Y:S01]  /*7020*/  LOP3.LUT R2, R24, 0xff, RZ, 0xc0, !PT ;  /* 0x000000ff18027812 */ /* 0x000fe200078ec0ff */
[----:B------:R-:W-:-:S03]  /*7030*/  IMAD.MOV.U32 R202, RZ, RZ, R84 ;  /* 0x000000ffffca7224 */ /* 0x000fc600078e0054 */
[----:B------:R-:W-:Y:S01]  /*7040*/  ISETP.LE.U32.AND P5, PT, R2, UR12, PT ;  /* 0x0000000c02007c0c */ /* 0x000fe2000bfa3070 */
[----:B------:R-:W-:Y:S01]  /*7050*/  MUFU.EX2 R176, R18 ;  /* 0x0000001200b07308 */ /* 0x000fe20000000800 */
[----:B-1----:R-:W-:Y:S01]  /*7060*/  FFMA.FTZ R4, R170, UR24, -R12 ;  /* 0x00000018aa047c23 */ /* 0x002fe2000801080c */
[----:B------:R-:W-:Y:S01]  /*7070*/  IMAD.MOV.U32 R170, RZ, RZ, R184 ;  /* 0x000000ffffaa7224 */ /* 0x000fe200078e00b8 */
[----:B------:R-:W-:Y:S01]  /*7080*/  HSET2.LE.AND R2, R19, R0, PT ;  /* 0x0000000013027233 */ /* 0x000fe20003803000 */
[--C-:B------:R-:W-:Y:S01]  /*7090*/  FFMA.FTZ R0, R200, UR24, -R12.reuse ;  /* 0x00000018c8007c23 */ /* 0x100fe2000801080c */
[----:B--2---:R-:W-:Y:S02]  /*70a0*/  IMAD.MOV.U32 R164, RZ, RZ, R31 ;  /* 0x000000ffffa47224 */ /* 0x004fe400078e001f */
[----:B------:R-:W-:Y:S01]  /*70b0*/  IMAD.MOV.U32 R200, RZ, RZ, R125 ;  /* 0x000000ffffc87224 */ /* 0x000fe200078e007d */
[----:B------:R1:W2:Y:S02]  /*70c0*/  MUFU.EX2 R184, R4 ;  /* 0x0000000400b87308 */ /* 0x0002a40000000800 */
[----:B-1----:R-:W-:Y:S01]  /*70d0*/  FFMA.FTZ R4, R171, UR24, -R12 ;  /* 0x00000018ab047c23 */ /* 0x002fe2000801080c */
[----:B------:R-:W-:-:S05]  /*70e0*/  IMAD.MOV.U32 R171, RZ, RZ, R36 ;  /* 0x000000ffffab7224 */ /* 0x000fca00078e0024 */
[----:B------:R1:W-:Y:S02]  /*70f0*/  MUFU.EX2 R95, R4 ;  /* 0x00000004005f7308 */ /* 0x0003e40000000800 */
[--C-:B-1----:R-:W-:Y:S01]  /*7100*/  FFMA.FTZ R4, R172, UR24, -R12.reuse ;  /* 0x00000018ac047c23 */ /* 0x102fe2000801080c */
[----:B------:R-:W-:Y:S01]  /*7110*/  FFMA.FTZ R12, R173, UR24, -R12 ;  /* 0x00000018ad0c7c23 */ /* 0x000fe2000801080c */
[----:B------:R-:W-:-:S04]  /*7120*/  IMAD.MOV.U32 R173, RZ, RZ, R183 ;  /* 0x000000ffffad7224 */ /* 0x000fc800078e00b7 */
[----:B------:R1:W3:Y:S01]  /*7130*/  MUFU.EX2 R98, R4 ;  /* 0x0000000400627308 */ /* 0x0002e20000000800 */
[----:B------:R-:W-:-:S07]  /*7140*/  IMAD.MOV.U32 R172, RZ, RZ, R114 ;  /* 0x000000ffffac7224 */ /* 0x000fce00078e0072 */
[----:B------:R2:W4:Y:S08]  /*7150*/  MUFU.EX2 R183, R0 ;  /* 0x0000000000b77308 */ /* 0x0005300000000800 */
[----:B------:R-:W4:Y:S01]  /*7160*/  MUFU.EX2 R142, R12 ;  /* 0x0000000c008e7308 */ /* 0x000f220000000800 */
[----:B-1----:R-:W-:-:S04]  /*7170*/  F2FP.F16.F32.PACK_AB R4, R30, R29 ;  /* 0x0000001d1e04723e */ /* 0x002fc800000000ff */
[C---:B------:R-:W-:Y:S02]  /*7180*/  PRMT R141, R4.reuse, 0x7610, R141 ;  /* 0x00007610048d7816 */ /* 0x040fe4000000008d */
[----:B------:R-:W-:Y:S02]  /*7190*/  PRMT R140, R4, 0x7632, R140 ;  /* 0x00007632048c7816 */ /* 0x000fe4000000008c */
[----:B--2---:R-:W-:Y:S02]  /*71a0*/  F2FP.F16.F32.PACK_AB R0, R184, R164 ;  /* 0x000000a4b800723e */ /* 0x004fe400000000ff */
[----:B------:R-:W-:Y:S02]  /*71b0*/  SHF.R.U32.HI R4, RZ, 0x18, R24 ;  /* 0x00000018ff047819 */ /* 0x000fe40000011618 */
[C---:B------:R-:W-:Y:S02]  /*71c0*/  PRMT R139, R0.reuse, 0x7632, R139 ;  /* 0x00007632008b7816 */ /* 0x040fe4000000008b */
[----:B------:R-:W-:-:S02]  /*71d0*/  PRMT R138, R0, 0x7610, R138 ;  /* 0x00007610008a7816 */ /* 0x000fc4000000008a */
[----:B------:R-:W-:Y:S02]  /*71e0*/  PRMT R0, R141, 0x5410, R140 ;  /* 0x000054108d007816 */ /* 0x000fe4000000008c */
[----:B------:R-:W-:Y:S02]  /*71f0*/  ISETP.LE.U32.AND P4, PT, R4, UR12, PT ;  /* 0x0000000c04007c0c */ /* 0x000fe4000bf83070 */
[----:B------:R-:W-:Y:S02]  /*7200*/  LOP3.LUT R4, R2, R0, RZ, 0xc0, !PT ;  /* 0x0000000002047212 */ /* 0x000fe400078ec0ff */
[----:B------:R-:W-:Y:S02]  /*7210*/  PRMT R0, R138, 0x5410, R139 ;  /* 0x000054108a007816 */ /* 0x000fe4000000008b */
[----:B---3--:R-:W-:Y:S02]  /*7220*/  F2FP.F16.F32.PACK_AB R2, R98, R95 ;  /* 0x0000005f6202723e */ /* 0x008fe400000000ff */
[----:B------:R-:W-:-:S02]  /*7230*/  LOP3.LUT R5, R5, R0, RZ, 0xc0, !PT ;  /* 0x0000000005057212 */ /* 0x000fc400078ec0ff */
[----:B------:R-:W-:Y:S02]  /*7240*/  F2FP.F16.F32.PACK_AB R0, R171, R97 ;  /* 0x00000061ab00723e */ /* 0x000fe400000000ff */
[----:B------:R-:W-:Y:S02]  /*7250*/  PRMT R119, R2, 0x7632, R119 ;  /* 0x0000763202777816 */ /* 0x000fe40000000077 */
[C---:B------:R-:W-:Y:S02]  /*7260*/  PRMT R137, R0.reuse, 0x7610, R137 ;  /* 0x0000761000897816 */ /* 0x040fe40000000089 */
[----:B------:R-:W-:Y:S02]  /*7270*/  PRMT R136, R0, 0x7632, R136 ;  /* 0x0000763200887816 */ /* 0x000fe40000000088 */
[----:B------:R-:W-:Y:S02]  /*7280*/  F2FP.F16.F32.PACK_AB R0, R23, R99 ;  /* 0x000000631700723e */ /* 0x000fe400000000ff */
[----:B------:R-:W-:-:S02]  /*7290*/  PRMT R118, R2, 0x7610, R118 ;  /* 0x0000761002767816 */ /* 0x000fc40000000076 */
[C---:B------:R-:W-:Y:S02]  /*72a0*/  PRMT R117, R0.reuse, 0x7610, R117 ;  /* 0x0000761000757816 */ /* 0x040fe40000000075 */
[----:B------:R-:W-:Y:S02]  /*72b0*/  PRMT R35, R0, 0x7632, R35 ;  /* 0x0000763200237816 */ /* 0x000fe40000000023 */
[----:B------:R-:W-:Y:S02]  /*72c0*/  PRMT R0, R137, 0x5410, R136 ;  /* 0x0000541089007816 */ /* 0x000fe40000000088 */
[----:B------:R-:W-:Y:S02]  /*72d0*/  F2FP.F16.F32.PACK_AB R2, R143, R181 ;  /* 0x000000b58f02723e */ /* 0x000fe400000000ff */
[----:B------:R-:W-:Y:S02]  /*72e0*/  LOP3.LUT R6, R6, R0, RZ, 0xc0, !PT ;  /* 0x0000000006067212 */ /* 0x000fe400078ec0ff */
[----:B------:R-:W-:-:S02]  /*72f0*/  PRMT R0, R118, 0x5410, R119 ;  /* 0x0000541076007816 */ /* 0x000fc40000000077 */
[C---:B------:R-:W-:Y:S02]  /*7300*/  PRMT R32, R2.reuse, 0x7610, R32 ;  /* 0x0000761002207816 */ /* 0x040fe40000000020 */
[----:B------:R-:W-:Y:S02]  /*7310*/  LOP3.LUT R7, R7, R0, RZ, 0xc0, !PT ;  /* 0x0000000007077212 */ /* 0x000fe400078ec0ff */
[----:B------:R-:W-:Y:S02]  /*7320*/  PRMT R0, R117, 0x5410, R35 ;  /* 0x0000541075007816 */ /* 0x000fe40000000023 */
[----:B------:R-:W-:Y:S01]  /*7330*/  PRMT R27, R2, 0x7632, R27 ;  /* 0x00007632021b7816 */ /* 0x000fe2000000001b */
[----:B------:R-:W-:Y:S01]  /*7340*/  IMAD.MOV.U32 R2, RZ, RZ, R126 ;  /* 0x000000ffff027224 */ /* 0x000fe200078e007e */
[----:B------:R-:W-:Y:S02]  /*7350*/  LOP3.LUT R112, R13, R0, RZ, 0xc0, !PT ;  /* 0x000000000d707212 */ /* 0x000fe400078ec0ff */
[----:B----4-:R-:W-:-:S04]  /*7360*/  F2FP.F16.F32.PACK_AB R0, R203, R183 ;  /* 0x000000b7cb00723e */ /* 0x010fc800000000ff */
[C---:B------:R-:W-:Y:S02]  /*7370*/  PRMT R34, R0.reuse, 0x7632, R34 ;  /* 0x0000763200227816 */ /* 0x040fe40000000022 */
[----:B------:R-:W-:Y:S02]  /*7380*/  PRMT R33, R0, 0x7610, R33 ;  /* 0x0000761000217816 */ /* 0x000fe40000000021 */
[----:B------:R-:W-:-:S04]  /*7390*/  F2FP.F16.F32.PACK_AB R0, R142, R176 ;  /* 0x000000b08e00723e */ /* 0x000fc800000000ff */
        /* <DEDUP_REMOVED lines=9> */
[----:B------:R-:W-:Y:S02]  /*7430*/  IMAD.MOV.U32 R0, RZ, RZ, R23 ;  /* 0x000000ffff007224 */ /* 0x000fe400078e0017 */
        /* <DEDUP_REMOVED lines=13> */
[----:B------:R-:W-:Y:S01]  /*7510*/  HMMA.16816.F32 R28, R4, R14, R228 ;  /* 0x0000000e041c723c */ /* 0x000fe200000018e4 */
[----:B------:R-:W1:Y:S01]  /*7520*/  LDSM.16.MT88.4 R12, [R180+0xd000] ;  /* 0x00d00000b40c783b */ /* 0x000e620000004200 */
[----:B------:R-:W-:Y:S02]  /*7530*/  IMAD.MOV.U32 R250, RZ, RZ, R164 ;  /* 0x000000fffffa7224 */ /* 0x000fe400078e00a4 */
[----:B------:R-:W-:-:S02]  /*7540*/  IMAD.MOV.U32 R248, RZ, RZ, R165 ;  /* 0x000000fffff87224 */ /* 0x000fc400078e00a5 */
[C---:B--2---:R-:W-:Y:S01]  /*7550*/  HMMA.16816.F32 R36, R4.reuse, R8, R128 ;  /* 0x000000080424723c */ /* 0x044fe20000001880 */
[----:B------:R-:W-:Y:S02]  /*7560*/  IMAD.MOV.U32 R228, RZ, RZ, R94 ;  /* 0x000000ffffe47224 */ /* 0x000fe400078e005e */
[----:B------:R-:W-:Y:S02]  /*7570*/  IMAD.MOV.U32 R249, RZ, RZ, R166 ;  /* 0x000000fffff97224 */ /* 0x000fe400078e00a6 */
[----:B------:R-:W-:Y:S01]  /*7580*/  IMAD.MOV.U32 R229, RZ, RZ, R170 ;  /* 0x000000ffffe57224 */ /* 0x000fe200078e00aa */
[----:B------:R-:W-:Y:S01]  /*7590*/  HMMA.16816.F32 R44, R4, R10, R44 ;  /* 0x0000000a042c723c */ /* 0x000fe2000000182c */
[----:B------:R-:W2:Y:S01]  /*75a0*/  LDSM.16.MT88.4 R8, [R179+0xd000] ;  /* 0x00d00000b308783b */ /* 0x000ea20000004200 */
        /* <DEDUP_REMOVED lines=8> */
[----:B--2---:R-:W-:Y:S01]  /*7630*/  HMMA.16816.F32 R68, R4, R8, R120 ;  /* 0x000000080444723c */ /* 0x004fe20000001878 */
[----:B------:R-:W-:-:S05]  /*7640*/  IMAD.MOV.U32 R225, RZ, RZ, R93 ;  /* 0x000000ffffe17224 */ /* 0x000fca00078e005d */
[C---:B------:R-:W-:Y:S01]  /*7650*/  HMMA.16816.F32 R76, R4.reuse, R10, R108 ;  /* 0x0000000a044c723c */ /* 0x040fe2000000186c */
[----:B------:R-:W2:Y:S01]  /*7660*/  LDSM.16.MT88.4 R8, [R178+0xf000] ;  /* 0x00f00000b208783b */ /* 0x000ea20000004200 */
[----:B------:R-:W-:Y:S02]  /*7670*/  IMAD.MOV.U32 R226, RZ, RZ, R96 ;  /* 0x000000ffffe27224 */ /* 0x000fe400078e0060 */
[----:B------:R-:W-:Y:S01]  /*7680*/  IMAD.MOV.U32 R227, RZ, RZ, R235 ;  /* 0x000000ffffe37224 */ /* 0x000fe200078e00eb */
[----:B------:R-:W-:Y:S01]  /*7690*/  SHF.R.U32.HI R2, RZ, 0x10, R24 ;  /* 0x00000010ff027819 */ /* 0x000fe20000011618 */
[----:B------:R-:W-:Y:S01]  /*76a0*/  IMAD.MOV.U32 R224, RZ, RZ, R169 ;  /* 0x000000ffffe07224 */ /* 0x000fe200078e00a9 */
[----:B------:R-:W-:Y:S01]  /*76b0*/  LDSM.16.MT88.4 R120, [R177+0xd800] ;  /* 0x00d80000b178783b */ /* 0x000fe20000004200 */
[----:B------:R-:W-:Y:S02]  /*76c0*/  IMAD.MOV.U32 R246, RZ, RZ, R173 ;  /* 0x000000fffff67224 */ /* 0x000fe400078e00ad */
[----:B------:R-:W-:Y:S01]  /*76d0*/  IMAD.MOV.U32 R244, RZ, RZ, R175 ;  /* 0x000000fffff47224 */ /* 0x000fe200078e00af */
[----:B-1----:R-:W-:Y:S07]  /*76e0*/  HMMA.16816.F32 R84, R4, R12, R240 ;  /* 0x0000000c0454723c */ /* 0x002fee00000018f0 */
[----:B------:R-:W-:-:S02]  /*76f0*/  IMAD.MOV.U32 R240, RZ, RZ, R234 ;  /* 0x000000fffff07224 */ /* 0x000fc400078e00ea */
[----:B------:R-:W-:Y:S02]  /*7700*/  IMAD.MOV.U32 R234, RZ, RZ, R0 ;  /* 0x000000ffffea7224 */ /* 0x000fe400078e0000 */
[----:B------:R1:W3:Y:S01]  /*7710*/  LDL.LU.S16 R0, [R1+0x10] ;  /* 0x0000100001007983 */ /* 0x0002e20000300600 */
[----:B------:R-:W-:Y:S01]  /*7720*/  IMAD.MOV.U32 R241, RZ, RZ, R92 ;  /* 0x000000fffff17224 */ /* 0x000fe200078e005c */
[C---:B--2---:R-:W-:Y:S01]  /*7730*/  HMMA.16816.F32 R96, R4.reuse, R8, R104 ;  /* 0x000000080460723c */ /* 0x044fe20000001868 */
[----:B------:R-:W-:Y:S01]  /*7740*/  IMAD.MOV.U32 R243, RZ, RZ, R168 ;  /* 0x000000fffff37224 */ /* 0x000fe200078e00a8 */
[----:B------:R-:W-:Y:S01]  /*7750*/  UIMAD.WIDE UR34, UR34, 0x2, URZ ;  /* 0x00000002222278a5 */ /* 0x000fe2000f8e023f */
[----:B------:R-:W-:Y:S01]  /*7760*/  IMAD.MOV.U32 R242, RZ, RZ, R202 ;  /* 0x000000fffff27224 */ /* 0x000fe200078e00ca */
[----:B------:R-:W-:Y:S02]  /*7770*/  LDSM.16.MT88.4 R104, [R178+0x11800] ;  /* 0x01180000b268783b */ /* 0x000fe40000004200 */
[C---:B------:R-:W-:Y:S02]  /*7780*/  HMMA.16816.F32 R92, R4.reuse, R14, R220 ;  /* 0x0000000e045c723c */ /* 0x040fe400000018dc */
[----:B------:R-:W2:Y:S04]  /*7790*/  LDSM.16.MT88.4 R12, [R180+0xf000] ;  /* 0x00f00000b40c783b */ /* 0x000ea80000004200 */
[C---:B------:R-:W-:Y:S01]  /*77a0*/  HMMA.16816.F32 R100, R4.reuse, R10, R100 ;  /* 0x0000000a0464723c */ /* 0x040fe20000001864 */
[----:B------:R-:W4:Y:S05]  /*77b0*/  LDSM.16.MT88.4 R8, [R179+0xf000] ;  /* 0x00f00000b308783b */ /* 0x000f2a0000004200 */
[C---:B--2---:R-:W-:Y:S06]  /*77c0*/  HMMA.16816.F32 R108, R4.reuse, R12, R236 ;  /* 0x0000000c046c723c */ /* 0x044fec00000018ec */
[C---:B------:R-:W-:Y:S01]  /*77d0*/  HMMA.16816.F32 R128, R4.reuse, R14, R216 ;  /* 0x0000000e0480723c */ /* 0x040fe200000018d8 */
[----:B------:R-:W2:Y:S05]  /*77e0*/  LDSM.16.MT88.4 R12, [R177+0x11000] ;  /* 0x01100000b10c783b */ /* 0x000eaa0000004200 */
[C---:B----4-:R-:W-:Y:S06]  /*77f0*/  HMMA.16816.F32 R132, R4.reuse, R8, R132 ;  /* 0x000000080484723c */ /* 0x050fec0000001884 */
[----:B------:R-:W-:Y:S01]  /*7800*/  HMMA.16816.F32 R144, R4, R10, R144 ;  /* 0x0000000a0490723c */ /* 0x000fe20000001890 */
[----:B------:R-:W4:Y:S01]  /*7810*/  LDSM.16.MT88.4 R8, [R178+0x11000] ;  /* 0x01100000b208783b */ /* 0x000f220000004200 */
[----:B------:R-:W-:-:S04]  /*7820*/  IMAD.MOV.U32 R235, RZ, RZ, R203 ;  /* 0x000000ffffeb7224 */ /* 0x000fc800078e00cb */
[C---:B--2---:R-:W-:Y:S06]  /*7830*/  HMMA.16816.F32 R164, R4.reuse, R12, R212 ;  /* 0x0000000c04a4723c */ /* 0x044fec00000018d4 */
[----:B------:R-:W-:Y:S01]  /*7840*/  HMMA.16816.F32 R168, R4, R14, R88 ;  /* 0x0000000e04a8723c */ /* 0x000fe20000001858 */
[----:B------:R-:W2:Y:S01]  /*7850*/  LDSM.16.MT88.4 R12, [R180+0x11000] ;  /* 0x01100000b40c783b */ /* 0x000ea20000004200 */
[----:B---3--:R-:W-:-:S04]  /*7860*/  @!P5 HADD2 R0, -R141.H0_H0, -RZ.H0_H0 ;  /* 0xa00000ff8d00d230 */ /* 0x008fc80000000900 */
[C---:B----4-:R-:W-:Y:S01]  /*7870*/  HMMA.16816.F32 R204, R4.reuse, R8, R204 ;  /* 0x0000000804cc723c */ /* 0x050fe200000018cc */
[----:B------:R-:W-:Y:S01]  /*7880*/  IMAD.MOV.U32 R222, RZ, RZ, R240 ;  /* 0x000000ffffde7224 */ /* 0x000fe200078e00f0 */
[----:B------:R-:W-:Y:S04]  /*7890*/  LDSM.16.MT88.4 R88, [R179+0xf800] ;  /* 0x00f80000b358783b */ /* 0x000fe80000004200 */
[C---:B------:R-:W-:Y:S01]  /*78a0*/  HMMA.16816.F32 R200, R4.reuse, R10, R80 ;  /* 0x0000000a04c8723c */ /* 0x040fe20000001850 */
[----:B------:R-:W3:Y:S05]  /*78b0*/  LDSM.16.MT88.4 R8, [R179+0x11000] ;  /* 0x01100000b308783b */ /* 0x000eea0000004200 */
[C---:B--2---:R-:W-:Y:S06]  /*78c0*/  HMMA.16816.F32 R172, R4.reuse, R12, R72 ;  /* 0x0000000c04ac723c */ /* 0x044fec0000001848 */
[C---:B------:R-:W-:Y:S01]  /*78d0*/  HMMA.16816.F32 R12, R4.reuse, R14, R40 ;  /* 0x0000000e040c723c */ /* 0x040fe20000001828 */
[----:B------:R-:W2:Y:S05]  /*78e0*/  LDSM.16.MT88.4 R40, [R178+0xd800] ;  /* 0x00d80000b228783b */ /* 0x000eaa0000004200 */
[C---:B---3--:R-:W-:Y:S06]  /*78f0*/  HMMA.16816.F32 R20, R4.reuse, R8, R20 ;  /* 0x000000080414723c */ /* 0x048fec0000001814 */
[----:B------:R-:W-:Y:S07]  /*7900*/  HMMA.16816.F32 R16, R4, R10, R16 ;  /* 0x0000000a0410723c */ /* 0x000fee0000001810 */
[----:B------:R-:W-:-:S04]  /*7910*/  PRMT R4, R0, 0x7610, R4 ;  /* 0x0000761000047816 */ /* 0x000fc80000000004 */
[----:B------:R-:W-:Y:S02]  /*7920*/  @!P5 PRMT R141, R4, 0x5410, RZ ;  /* 0x00005410048dd816 */ /* 0x000fe400000000ff */
[----:B------:R1:W3:Y:S01]  /*7930*/  LDL.LU.S16 R4, [R1+0x14] ;  /* 0x0000140001047983 */ /* 0x0002e20000300600 */
[----:B------:R-:W-:-:S04]  /*7940*/  LOP3.LUT R0, R49, 0xff, RZ, 0xc0, !PT ;  /* 0x000000ff31007812 */ /* 0x000fc800078ec0ff */
[----:B------:R-:W-:Y:S02]  /*7950*/  ISETP.LE.U32.AND P6, PT, R0, UR12, PT ;  /* 0x0000000c00007c0c */ /* 0x000fe4000bfc3070 */
[----:B------:R-:W-:Y:S01]  /*7960*/  LOP3.LUT R0, R2, 0xff, RZ, 0xc0, !PT ;  /* 0x000000ff02007812 */ /* 0x000fe200078ec0ff */
[----:B---3--:R-:W-:-:S05]  /*7970*/  @!P2 HADD2 R4, -R140.H0_H0, -RZ.H0_H0 ;  /* 0xa00000ff8c04a230 */ /* 0x008fca0000000900 */
[----:B------:R-:W-:-:S04]  /*7980*/  PRMT R2, R4, 0x7610, R2 ;  /* 0x0000761004027816 */ /* 0x000fc80000000002 */
[----:B------:R-:W-:Y:S02]  /*7990*/  @!P2 PRMT R140, R2, 0x5410, RZ ;  /* 0x00005410028ca816 */ /* 0x000fe400000000ff */
[----:B------:R1:W3:Y:S01]  /*79a0*/  LDL.LU.S16 R2, [R1+0x18] ;  /* 0x0000180001027983 */ /* 0x0002e20000300600 */
[----:B------:R-:W-:Y:S01]  /*79b0*/  IMAD.WIDE.U32 R4, R51, -0x2daee0ad, RZ ;  /* 0xd2511f5333047825 */ /* 0x000fe200078e00ff */
[----:B------:R-:W-:-:S04]  /*79c0*/  ISETP.LE.U32.AND P5, PT, R0, UR12, PT ;  /* 0x0000000c00007c0c */ /* 0x000fc8000bfa3070 */
[----:B------:R-:W-:Y:S01]  /*79d0*/  LOP3.LUT R0, R5, UR25, R48, 0x96, !PT ;  /* 0x0000001905007c12 */ /* 0x000fe2000f8e9630 */
[----:B---3--:R-:W-:-:S05]  /*79e0*/  @!P4 HADD2 R2, -R139.H0_H0, -RZ.H0_H0 ;  /* 0xa00000ff8b02c230 */ /* 0x008fca0000000900 */
[----:B------:R-:W-:-:S04]  /*79f0*/  PRMT R48, R2, 0x7610, R48 ;  /* 0x0000761002307816 */ /* 0x000fc80000000030 */
[----:B------:R-:W-:Y:S02]  /*7a00*/  @!P4 PRMT R139, R48, 0x5410, RZ ;  /* 0x00005410308bc816 */ /* 0x000fe400000000ff */
[----:B------:R1:W3:Y:S01]  /*7a10*/  LDL.LU.S16 R48, [R1+0x1c] ;  /* 0x00001c0001307983 */ /* 0x0002e20000300600 */
[----:B------:R-:W-:-:S04]  /*7a20*/  LOP3.LUT R2, R0, 0xffff, RZ, 0xc0, !PT ;  /* 0x0000ffff00027812 */ /* 0x000fc800078ec0ff */
[----:B------:R-:W-:-:S04]  /*7a30*/  SHF.R.U32.HI R2, RZ, 0x8, R2 ;  /* 0x00000008ff027819 */ /* 0x000fc80000011602 */
[----:B------:R-:W-:-:S04]  /*7a40*/  LOP3.LUT R2, R2, 0xffff, RZ, 0xc0, !PT ;  /* 0x0000ffff02027812 */ /* 0x000fc800078ec0ff */
[----:B------:R-:W-:Y:S01]  /*7a50*/  ISETP.LE.U32.AND P4, PT, R2, UR12, PT ;  /* 0x0000000c02007c0c */ /* 0x000fe2000bf83070 */
[----:B---3--:R-:W-:-:S05]  /*7a60*/  @!P5 HADD2 R48, -R138.H0_H0, -RZ.H0_H0 ;  /* 0xa00000ff8a30d230 */ /* 0x008fca0000000900 */
[----:B------:R-:W-:-:S04]  /*7a70*/  PRMT R2, R48, 0x7610, R2 ;  /* 0x0000761030027816 */ /* 0x000fc80000000002 */
[----:B------:R-:W-:Y:S02]  /*7a80*/  @!P5 PRMT R138, R2, 0x5410, RZ ;  /* 0x00005410028ad816 */ /* 0x000fe400000000ff */
[----:B------:R1:W3:Y:S01]  /*7a90*/  LDL.LU.S16 R2, [R1+0x24] ;  /* 0x0000240001027983 */ /* 0x0002e20000300600 */
[----:B------:R-:W-:Y:S01]  /*7aa0*/  SHF.R.U32.HI R6, RZ, 0x8, R50 ;  /* 0x00000008ff067819 */ /* 0x000fe20000011632 */
[----:B--2---:R-:W-:Y:S02]  /*7ab0*/  HMMA.16816.F32 R36, R112, R40, R36 ;  /* 0x000000287024723c */ /* 0x004fe40000001824 */
[----:B------:R-:W2:Y:S01]  /*7ac0*/  LDSM.16.MT88.4 R48, [R180+0xd800] ;  /* 0x00d80000b430783b */ /* 0x000ea20000004200 */
[----:B------:R-:W-:Y:S01]  /*7ad0*/  LOP3.LUT R6, R6, 0xffff, RZ, 0xc0, !PT ;  /* 0x0000ffff06067812 */ /* 0x000fe200078ec0ff */
[----:B---3--:R-:W-:-:S05]  /*7ae0*/  @!P3 HADD2 R2, -R137.H0_H0, -RZ.H0_H0 ;  /* 0xa00000ff8902b230 */ /* 0x008fca0000000900 */
[----:B------:R-:W-:Y:S02]  /*7af0*/  PRMT R72, R2, 0x7610, R72 ;  /* 0x0000761002487816 */ /* 0x000fe40000000048 */
[----:B------:R1:W3:Y:S01]  /*7b00*/  LDL.LU.S16 R2, [R1+0x20] ;  /* 0x0000200001027983 */ /* 0x0002e20000300600 */
[----:B------:R-:W-:Y:S01]  /*7b10*/  ISETP.LE.U32.AND P2, PT, R6, UR12, PT ;  /* 0x0000000c06007c0c */ /* 0x000fe2000bf43070 */
[----:B------:R-:W-:-:S12]  /*7b20*/  HMMA.16816.F32 R40, R112, R42, R44 ;  /* 0x0000002a7028723c */ /* 0x000fd8000000182c */
[----:B---3--:R-:W-:-:S05]  /*7b30*/  @!P2 HADD2 R2, -R136.H0_H0, -RZ.H0_H0 ;  /* 0xa00000ff8802a230 */ /* 0x008fca0000000900 */
[----:B------:R-:W-:-:S04]  /*7b40*/  PRMT R47, R2, 0x7610, R47 ;  /* 0x00007610022f7816 */ /* 0x000fc8000000002f */
[----:B------:R-:W-:Y:S02]  /*7b50*/  @!P2 PRMT R136, R47, 0x5410, RZ ;  /* 0x000054102f88a816 */ /* 0x000fe400000000ff */
[----:B------:R1:W3:Y:S02]  /*7b60*/  LDL.LU.S16 R47, [R1+0x38] ;  /* 0x00003800012f7983 */ /* 0x0002e40000300600 */
[----:B---3--:R-:W-:-:S05]  /*7b70*/  @!P1 HADD2 R47, -R119.H0_H0, -RZ.H0_H0 ;  /* 0xa00000ff772f9230 */ /* 0x008fca0000000900 */
[----:B------:R-:W-:Y:S02]  /*7b80*/  PRMT R46, R47, 0x7610, R46 ;  /* 0x000076102f2e7816 */ /* 0x000fe4000000002e */
[----:B------:R1:W3:Y:S01]  /*7b90*/  LDL.LU.S16 R47, [R1+0x3c] ;  /* 0x00003c00012f7983 */ /* 0x0002e20000300600 */
[----:B------:R-:W-:-:S04]  /*7ba0*/  LOP3.LUT R2, R0, 0xff, RZ, 0xc0, !PT ;  /* 0x000000ff00027812 */ /* 0x000fc800078ec0ff */
[----:B------:R-:W-:Y:S01]  /*7bb0*/  ISETP.LE.U32.AND P5, PT, R2, UR12, PT ;  /* 0x0000000c02007c0c */ /* 0x000fe2000bfa3070 */
[----:B---3--:R-:W-:-:S05]  /*7bc0*/  @!P6 HADD2 R47, -R118.H0_H0, -RZ.H0_H0 ;  /* 0xa00000ff762fe230 */ /* 0x008fca0000000900 */
[----:B------:R-:W-:Y:S02]  /*7bd0*/  PRMT R45, R47, 0x7610, R45 ;  /* 0x000076102f2d7816 */ /* 0x000fe4000000002d */
[----:B------:R1:W3:Y:S01]  /*7be0*/  LDL.LU.S16 R47, [R1+0x34] ;  /* 0x00003400012f7983 */ /* 0x0002e20000300600 */
[----:B------:R-:W-:Y:S02]  /*7bf0*/  @!P3 PRMT R137, R72, 0x5410, RZ ;  /* 0x000054104889b816 */ /* 0x000fe400000000ff */
[----:B------:R-:W-:Y:S02]  /*7c00*/  SHF.R.U32.HI R2, RZ, 0x18, R0 ;  /* 0x00000018ff027819 */ /* 0x000fe40000011600 */
[----:B---3--:R-:W-:-:S05]  /*7c10*/  @!P5 HADD2 R47, -R117.H0_H0, -RZ.H0_H0 ;  /* 0xa00000ff752fd230 */ /* 0x008fca0000000900 */
[----:B------:R-:W-:Y:S02]  /*7c20*/  PRMT R44, R47, 0x7610, R44 ;  /* 0x000076102f2c7816 */ /* 0x000fe4000000002c */
[----:B------:R1:W3:Y:S04]  /*7c30*/  LDL.LU.S16 R47, [R1+0x30] ;  /* 0x00003000012f7983 */ /* 0x0002e80000300600 */
[----:B------:R1:W4:Y:S01]  /*7c40*/  LDL.LU.S16 R72, [R1+0x40] ;  /* 0x0000400001487983 */ /* 0x0003220000300600 */
[----:B------:R-:W-:Y:S02]  /*7c50*/  ISETP.LE.U32.AND P2, PT, R2, UR12, PT ;  /* 0x0000000c02007c0c */ /* 0x000fe4000bf43070 */
[----:B------:R-:W-:Y:S02]  /*7c60*/  @!P1 PRMT R119, R46, 0x5410, RZ ;  /* 0x000054102e779816 */ /* 0x000fe400000000ff */
[----:B------:R-:W-:-:S02]  /*7c70*/  @!P6 PRMT R118, R45, 0x5410, RZ ;  /* 0x000054102d76e816 */ /* 0x000fc400000000ff */
[----:B------:R-:W-:Y:S02]  /*7c80*/  @!P5 PRMT R117, R44, 0x5410, RZ ;  /* 0x000054102c75d816 */ /* 0x000fe400000000ff */
[----:B------:R-:W-:Y:S01]  /*7c90*/  SHF.R.U32.HI R0, RZ, 0x10, R0 ;  /* 0x00000010ff007819 */ /* 0x000fe20000011600 */
[----:B---3--:R-:W-:-:S04]  /*7ca0*/  @!P4 HADD2 R47, -R35.H0_H0, -RZ.H0_H0 ;  /* 0xa00000ff232fc230 */ /* 0x008fc80000000900 */
[----:B----4-:R-:W-:Y:S01]  /*7cb0*/  @!P2 HADD2 R72, -R34.H0_H0, -RZ.H0_H0 ;  /* 0xa00000ff2248a230 */ /* 0x010fe20000000900 */
[----:B------:R-:W-:Y:S02]  /*7cc0*/  PRMT R2, R47, 0x7610, R2 ;  /* 0x000076102f027816 */ /* 0x000fe40000000002 */
[----:B--2---:R-:W-:Y:S01]  /*7cd0*/  HMMA.16816.F32 R44, R112, R48, R56 ;  /* 0x00000030702c723c */ /* 0x004fe20000001838 */
[----:B------:R-:W-:Y:S01]  /*7ce0*/  LOP3.LUT R0, R0, 0xff, RZ, 0xc0, !PT ;  /* 0x000000ff00007812 */ /* 0x000fe200078ec0ff */
[----:B------:R-:W2:Y:S05]  /*7cf0*/  LDSM.16.MT88.4 R56, [R179+0xd800] ;  /* 0x00d80000b338783b */ /* 0x000eaa0000004200 */
[----:B------:R-:W-:-:S02]  /*7d00*/  PRMT R49, R72, 0x7610, R49 ;  /* 0x0000761048317816 */ /* 0x000fc40000000031 */
[----:B------:R1:W3:Y:S01]  /*7d10*/  LDL.LU.S16 R72, [R1+0x44] ;  /* 0x0000440001487983 */ /* 0x0002e20000300600 */
[----:B------:R-:W-:Y:S02]  /*7d20*/  ISETP.LE.U32.AND P1, PT, R0, UR12, PT ;  /* 0x0000000c00007c0c */ /* 0x000fe4000bf23070 */
[----:B------:R-:W-:Y:S02]  /*7d30*/  LOP3.LUT R0, R52, 0xff, RZ, 0xc0, !PT ;  /* 0x000000ff34007812 */ /* 0x000fe400078ec0ff */
[----:B------:R-:W-:Y:S02]  /*7d40*/  @!P4 PRMT R35, R2, 0x5410, RZ ;  /* 0x000054100223c816 */ /* 0x000fe400000000ff */
[----:B------:R-:W-:Y:S02]  /*7d50*/  ISETP.LE.U32.AND P4, PT, R0, UR12, PT ;  /* 0x0000000c00007c0c */ /* 0x000fe4000bf83070 */
[----:B------:R-:W-:-:S05]  /*7d60*/  LOP3.LUT R0, R52, 0xffff, RZ, 0xc0, !PT ;  /* 0x0000ffff34007812 */ /* 0x000fca00078ec0ff */
[----:B---3--:R-:W-:-:S05]  /*7d70*/  @!P1 HADD2 R72, -R33.H0_H0, -RZ.H0_H0 ;  /* 0xa00000ff21489230 */ /* 0x008fca0000000900 */
[----:B------:R-:W-:-:S04]  /*7d80*/  PRMT R48, R72, 0x7610, R48 ;  /* 0x0000761048307816 */ /* 0x000fc80000000030 */
[----:B------:R-:W-:Y:S02]  /*7d90*/  @!P1 PRMT R33, R48, 0x5410, RZ ;  /* 0x0000541030219816 */ /* 0x000fe400000000ff */
[----:B------:R1:W3:Y:S04]  /*7da0*/  LDL.LU.S16 R48, [R1+0x48] ;  /* 0x0000480001307983 */ /* 0x0002e80000300600 */
[----:B------:R1:W4:Y:S01]  /*7db0*/  LDL.LU.S16 R72, [R1+0x50] ;  /* 0x0000500001487983 */ /* 0x0003220000300600 */
[----:B------:R-:W-:Y:S02]  /*7dc0*/  SHF.R.U32.HI R0, RZ, 0x8, R0 ;  /* 0x00000008ff007819 */ /* 0x000fe40000011600 */
[----:B------:R-:W-:Y:S01]  /*7dd0*/  SHF.R.U32.HI R2, RZ, 0x18, R52 ;  /* 0x00000018ff027819 */ /* 0x000fe20000011634 */
[----:B------:R-:W-:Y:S01]  /*7de0*/  IMAD.MOV.U32 R223, RZ, RZ, R241 ;  /* 0x000000ffffdf7224 */ /* 0x000fe200078e00f1 */
[----:B------:R-:W-:Y:S01]  /*7df0*/  LOP3.LUT R0, R0, 0xffff, RZ, 0xc0, !PT ;  /* 0x0000ffff00007812 */ /* 0x000fe200078ec0ff */
[----:B------:R-:W-:Y:S01]  /*7e00*/  IMAD.MOV.U32 R240, RZ, RZ, R242 ;  /* 0x000000fffff07224 */ /* 0x000fe200078e00f2 */
[----:B------:R-:W-:Y:S01]  /*7e10*/  ISETP.LE.U32.AND P3, PT, R53, UR12, PT ;  /* 0x0000000c35007c0c */ /* 0x000fe2000bf63070 */
[----:B------:R1:W2:Y:S01]  /*7e20*/  LDL.LU.S16 R80, [R1+0x74] ;  /* 0x0000740001507983 */ /* 0x0002a20000300600 */
[----:B------:R-:W-:-:S02]  /*7e30*/  ISETP.LE.U32.AND P5, PT, R0, UR12, PT ;  /* 0x0000000c00007c0c */ /* 0x000fc4000bfa3070 */
[----:B------:R-:W-:Y:S02]  /*7e40*/  ISETP.LE.U32.AND P6, PT, R2, UR12, PT ;  /* 0x0000000c02007c0c */ /* 0x000fe4000bfc3070 */
[----:B------:R-:W-:Y:S01]  /*7e50*/  SHF.R.U32.HI R2, RZ, 0x10, R52 ;  /* 0x00000010ff027819 */ /* 0x000fe20000011634 */
[----:B------:R-:W-:Y:S02]  /*7e60*/  IMAD.MOV.U32 R241, RZ, RZ, R243 ;  /* 0x000000fffff17224 */ /* 0x000fe400078e00f3 */
[----:B------:R-:W-:Y:S02]  /*7e70*/  IMAD.MOV.U32 R242, RZ, RZ, R224 ;  /* 0x000000fffff27224 */ /* 0x000fe400078e00e0 */
[----:B------:R-:W-:Y:S02]  /*7e80*/  IMAD.MOV.U32 R243, RZ, RZ, R225 ;  /* 0x000000fffff37224 */ /* 0x000fe400078e00e1 */
[----:B------:R-:W-:Y:S02]  /*7e90*/  IMAD.MOV.U32 R224, RZ, RZ, R226 ;  /* 0x000000ffffe07224 */ /* 0x000fe400078e00e2 */
[----:B------:R-:W-:-:S02]  /*7ea0*/  IMAD.MOV.U32 R225, RZ, RZ, R227 ;  /* 0x000000ffffe17224 */ /* 0x000fc400078e00e3 */
[----:B------:R-:W-:Y:S02]  /*7eb0*/  IMAD.MOV.U32 R227, RZ, RZ, R54 ;  /* 0x000000ffffe37224 */ /* 0x000fe400078e0036 */
[----:B------:R-:W-:Y:S02]  /*7ec0*/  IMAD.MOV.U32 R226, RZ, RZ, R55 ;  /* 0x000000ffffe27224 */ /* 0x000fe400078e0037 */
[----:B---3--:R-:W-:Y:S02]  /*7ed0*/  @!P4 HADD2 R48, -R155.H0_H0, -RZ.H0_H0 ;  /* 0xa00000ff9b30c230 */ /* 0x008fe40000000900 */
[----:B----4-:R-:W-:-:S03]  /*7ee0*/  @!P5 HADD2 R72, -R152.H0_H0, -RZ.H0_H0 ;  /* 0xa00000ff9848d230 */ /* 0x010fc60000000900 */
[----:B------:R-:W-:Y:S02]  /*7ef0*/  PRMT R53, R48, 0x7610, R53 ;  /* 0x0000761030357816 */ /* 0x000fe40000000035 */
[----:B------:R-:W-:Y:S02]  /*7f00*/  PRMT R52, R72, 0x7610, R52 ;  /* 0x0000761048347816 */ /* 0x000fe40000000034 */
[----:B------:R-:W-:Y:S01]  /*7f10*/  @!P4 PRMT R155, R53, 0x5410, RZ ;  /* 0x00005410359bc816 */ /* 0x000fe200000000ff */
[C---:B------:R-:W-:Y:S01]  /*7f20*/  HMMA.16816.F32 R124, R112.reuse, R120, R124 ;  /* 0x00000078707c723c */ /* 0x040fe2000000187c */
[----:B------:R-:W-:Y:S01]  /*7f30*/  @!P5 PRMT R152, R52, 0x5410, RZ ;  /* 0x000054103498d816 */ /* 0x000fe200000000ff */
[----:B------:R-:W-:Y:S01]  /*7f40*/  IMAD.MOV.U32 R221, RZ, RZ, R222 ;  /* 0x000000ffffdd7224 */ /* 0x000fe200078e00de */
[----:B------:R-:W-:Y:S01]  /*7f50*/  LOP3.LUT R0, R60, 0xffff, RZ, 0xc0, !PT ;  /* 0x0000ffff3c007812 */ /* 0x000fe200078ec0ff */
[----:B------:R-:W3:Y:S02]  /*7f60*/  LDSM.16.MT88.4 R72, [R178+0xf800] ;  /* 0x00f80000b248783b */ /* 0x000ee40000004200 */
[C---:B--2---:R-:W-:Y:S02]  /*7f70*/  HMMA.16816.F32 R52, R112.reuse, R56, R68 ;  /* 0x000000387034723c */ /* 0x044fe40000001844 */
[----:B------:R1:W2:Y:S04]  /*7f80*/  LDL.LU.S16 R57, [R1+0x54] ;  /* 0x0000540001397983 */ /* 0x0002a80000300600 */
[----:B------:R-:W-:Y:S01]  /*7f90*/  HMMA.16816.F32 R120, R112, R122, R28 ;  /* 0x0000007a7078723c */ /* 0x000fe2000000181c */
[----:B------:R-:W-:-:S02]  /*7fa0*/  SHF.R.U32.HI R0, RZ, 0x8, R0 ;  /* 0x00000008ff007819 */ /* 0x000fc40000011600 */
[----:B------:R-:W-:Y:S02]  /*7fb0*/  LOP3.LUT R2, R2, 0xff, RZ, 0xc0, !PT ;  /* 0x000000ff02027812 */ /* 0x000fe400078ec0ff */
[----:B------:R-:W-:Y:S01]  /*7fc0*/  LOP3.LUT R0, R0, 0xffff, RZ, 0xc0, !PT ;  /* 0x0000ffff00007812 */ /* 0x000fe200078ec0ff */
[----:B--2---:R-:W-:-:S05]  /*7fd0*/  @!P6 HADD2 R57, -R153.H0_H0, -RZ.H0_H0 ;  /* 0xa00000ff9939e230 */ /* 0x004fca0000000900 */
[----:B------:R-:W-:-:S04]  /*7fe0*/  PRMT R31, R57, 0x7610, R31 ;  /* 0x00007610391f7816 */ /* 0x000fc8000000001f */
[----:B------:R-:W-:Y:S02]  /*7ff0*/  @!P6 PRMT R153, R31, 0x5410, RZ ;  /* 0x000054101f99e816 */ /* 0x000fe400000000ff */
[----:B------:R1:W2:Y:S01]  /*8000*/  LDL.LU.S16 R31, [R1+0x78] ;  /* 0x00007800011f7983 */ /* 0x0002a20000300600 */
[----:B------:R-:W-:Y:S02]  /*8010*/  @!P2 PRMT R34, R49, 0x5410, RZ ;  /* 0x000054103122a816 */ /* 0x000fe400000000ff */
[----:B------:R-:W-:Y:S02]  /*8020*/  ISETP.LE.U32.AND P2, PT, R2, UR12, PT ;  /* 0x0000000c02007c0c */ /* 0x000fe4000bf43070 */
[----:B------:R-:W-:Y:S02]  /*8030*/  ISETP.LE.U32.AND P1, PT, R0, UR12, PT ;  /* 0x0000000c00007c0c */ /* 0x000fe4000bf23070 */
[----:B------:R-:W-:-:S04]  /*8040*/  LOP3.LUT R0, R60, 0xff, RZ, 0xc0, !PT ;  /* 0x000000ff3c007812 */ /* 0x000fc800078ec0ff */
[----:B------:R-:W-:Y:S02]  /*8050*/  ISETP.LE.U32.AND P4, PT, R0, UR12, PT ;  /* 0x0000000c00007c0c */ /* 0x000fe4000bf83070 */
[----:B------:R-:W-:-:S03]  /*8060*/  SHF.R.U32.HI R0, RZ, 0x18, R60 ;  /* 0x00000018ff007819 */ /* 0x000fc6000001163c */
[----:B------:R-:W-:Y:S01]  /*8070*/  @!P2 HADD2 R80, -R154.H0_H0, -RZ.H0_H0 ;  /* 0xa00000ff9a50a230 */ /* 0x000fe20000000900 */
[----:B------:R-:W-:Y:S02]  /*8080*/  ISETP.LE.U32.AND P5, PT, R0, UR12, PT ;  /* 0x0000000c00007c0c */ /* 0x000fe4000bfa3070 */
[----:B------:R-:W-:Y:S02]  /*8090*/  SHF.R.U32.HI R0, RZ, 0x10, R60 ;  /* 0x00000010ff007819 */ /* 0x000fe4000001163c */
[----:B------:R-:W-:Y:S02]  /*80a0*/  PRMT R56, R80, 0x7610, R56 ;  /* 0x0000761050387816 */ /* 0x000fe40000000038 */
[----:B------:R-:W-:Y:S01]  /*80b0*/  LOP3.LUT R0, R0, 0xff, RZ, 0xc0, !PT ;  /* 0x000000ff00007812 */ /* 0x000fe200078ec0ff */
[----:B------:R-:W-:Y:S01]  /*80c0*/  IMAD.MOV.U32 R222, RZ, RZ, R223 ;  /* 0x000000ffffde7224 */ /* 0x000fe200078e00df */
[----:B------:R-:W-:Y:S01]  /*80d0*/  @!P2 PRMT R154, R56, 0x5410, RZ ;  /* 0x00005410389aa816 */ /* 0x000fe200000000ff */
[----:B---3--:R-:W-:Y:S01]  /*80e0*/  HMMA.16816.F32 R68, R112, R72, R96 ;  /* 0x000000487044723c */ /* 0x008fe20000001860 */
[----:B------:R-:W-:Y:S01]  /*80f0*/  ISETP.LE.U32.AND P2, PT, R0, UR12, PT ;  /* 0x0000000c00007c0c */ /* 0x000fe2000bf43070 */
[----:B--2---:R-:W-:-:S02]  /*8100*/  @!P4 HADD2 R31, -R156.H0_H0, -RZ.H0_H0 ;  /* 0xa00000ff9c1fc230 */ /* 0x004fc40000000900 */
[----:B------:R-:W-:Y:S02]  /*8110*/  IMAD.MOV.U32 R223, RZ, RZ, R240 ;  /* 0x000000ffffdf7224 */ /* 0x000fe400078e00f0 */
[----:B------:R-:W-:Y:S01]  /*8120*/  HMMA.16816.F32 R72, R112, R74, R100 ;  /* 0x0000004a7048723c */ /* 0x000fe20000001864 */
[----:B------:R-:W-:Y:S01]  /*8130*/  ISETP.LE.U32.AND P6, PT, R63, UR12, PT ;  /* 0x0000000c3f007c0c */ /* 0x000fe2000bfc3070 */
[----:B------:R-:W2:Y:S01]  /*8140*/  LDSM.16.MT88.4 R80, [R180+0xf800] ;  /* 0x00f80000b450783b */ /* 0x000ea20000004200 */
[----:B------:R-:W-:-:S03]  /*8150*/  PRMT R0, R31, 0x7610, R0 ;  /* 0x000076101f007816 */ /* 0x000fc60000000000 */
[----:B------:R1:W3:Y:S01]  /*8160*/  LDL.LU.S16 R31, [R1+0x7c] ;  /* 0x00007c00011f7983 */ /* 0x0002e20000300600 */
[C---:B------:R-:W-:Y:S01]  /*8170*/  HMMA.16816.F32 R48, R112.reuse, R50, R64 ;  /* 0x000000327030723c */ /* 0x040fe20000001840 */
[----:B------:R-:W-:Y:S02]  /*8180*/  @!P4 PRMT R156, R0, 0x5410, RZ ;  /* 0x00005410009cc816 */ /* 0x000fe400000000ff */
[----:B------:R-:W-:Y:S01]  /*8190*/  LDSM.16.MT88.4 R96, [R177+0x11800] ;  /* 0x01180000b160783b */ /* 0x000fe20000004200 */
[----:B---3--:R-:W-:Y:S02]  /*81a0*/  @!P1 HADD2 R31, -R158.H0_H0, -RZ.H0_H0 ;  /* 0xa00000ff9e1f9230 */ /* 0x008fe40000000900 */
[----:B------:R-:W-:Y:S01]  /*81b0*/  IMAD.MOV.U32 R240, RZ, RZ, R241 ;  /* 0x000000fffff07224 */ /* 0x000fe200078e00f1 */
[----:B------:R-:W-:Y:S01]  /*81c0*/  HMMA.16816.F32 R56, R112, R58, R76 ;  /* 0x0000003a7038723c */ /* 0x000fe2000000184c */
[----:B------:R-:W3:Y:S01]  /*81d0*/  LDSM.16.MT88.4 R64, [R177+0xf800] ;  /* 0x00f80000b140783b */ /* 0x000ee20000004200 */
[----:B------:R-:W-:-:S04]  /*81e0*/  PRMT R7, R31, 0x7610, R7 ;  /* 0x000076101f077816 */ /* 0x000fc80000000007 */
[----:B------:R-:W-:Y:S02]  /*81f0*/  @!P1 PRMT R158, R7, 0x5410, RZ ;  /* 0x00005410079e9816 */ /* 0x000fe400000000ff */
[----:B------:R1:W4:Y:S01]  /*8200*/  LDL.LU.S16 R7, [R1+0x84] ;  /* 0x0000840001077983 */ /* 0x0003220000300600 */
[----:B------:R-:W-:Y:S01]  /*8210*/  SHF.R.U32.HI R0, RZ, 0x8, R61 ;  /* 0x00000008ff007819 */ /* 0x000fe2000001163d */
[----:B------:R-:W-:Y:S02]  /*8220*/  IMAD.MOV.U32 R241, RZ, RZ, R242 ;  /* 0x000000fffff17224 */ /* 0x000fe400078e00f2 */
[----:B----4-:R-:W-:-:S05]  /*8230*/  @!P2 HADD2 R7, -R157.H0_H0, -RZ.H0_H0 ;  /* 0xa00000ff9d07a230 */ /* 0x010fca0000000900 */
[----:B------:R-:W-:Y:S02]  /*8240*/  PRMT R6, R7, 0x7610, R6 ;  /* 0x0000761007067816 */ /* 0x000fe40000000006 */
[----:B------:R1:W4:Y:S01]  /*8250*/  LDL.LU.S16 R7, [R1+0x80] ;  /* 0x0000800001077983 */ /* 0x0003220000300600 */
[----:B------:R-:W-:Y:S01]  /*8260*/  LOP3.LUT R0, R0, 0xffff, RZ, 0xc0, !PT ;  /* 0x0000ffff00007812 */ /* 0x000fe200078ec0ff */
[----:B------:R-:W-:Y:S02]  /*8270*/  IMAD.MOV.U32 R242, RZ, RZ, R243 ;  /* 0x000000fffff27224 */ /* 0x000fe400078e00f3 */
[----:B------:R-:W-:Y:S01]  /*8280*/  IMAD.MOV.U32 R243, RZ, RZ, R224 ;  /* 0x000000fffff37224 */ /* 0x000fe200078e00e0 */
[----:B------:R-:W-:Y:S01]  /*8290*/  ISETP.LE.U32.AND P1, PT, R0, UR12, PT ;  /* 0x0000000c00007c0c */ /* 0x000fe2000bf23070 */
[----:B------:R-:W-:Y:S01]  /*82a0*/  IMAD.MOV.U32 R224, RZ, RZ, R225 ;  /* 0x000000ffffe07224 */ /* 0x000fe200078e00e1 */
[----:B------:R-:W-:Y:S01]  /*82b0*/  LOP3.LUT R0, R221, 0xff, RZ, 0xc0, !PT ;  /* 0x000000ffdd007812 */ /* 0x000fe200078ec0ff */
[----:B------:R-:W-:-:S02]  /*82c0*/  IMAD.MOV.U32 R225, RZ, RZ, R226 ;  /* 0x000000ffffe17224 */ /* 0x000fc400078e00e2 */
[----:B------:R-:W-:Y:S02]  /*82d0*/  IMAD.MOV.U32 R226, RZ, RZ, R244 ;  /* 0x000000ffffe27224 */ /* 0x000fe400078e00f4 */
[----:B------:R-:W-:Y:S02]  /*82e0*/  IMAD.MOV.U32 R221, RZ, RZ, R222 ;  /* 0x000000ffffdd7224 */ /* 0x000fe400078e00de */
[----:B------:R-:W-:Y:S02]  /*82f0*/  IMAD.MOV.U32 R244, RZ, RZ, R245 ;  /* 0x000000fffff47224 */ /* 0x000fe400078e00f5 */
[----:B------:R-:W-:Y:S02]  /*8300*/  IMAD.MOV.U32 R222, RZ, RZ, R223 ;  /* 0x000000ffffde7224 */ /* 0x000fe400078e00df */
[----:B------:R-:W-:Y:S02]  /*8310*/  IMAD.MOV.U32 R245, RZ, RZ, R246 ;  /* 0x000000fffff57224 */ /* 0x000fe400078e00f6 */
        /* <DEDUP_REMOVED lines=12> */
[----:B------:R-:W-:Y:S01]  /*83e0*/  IMAD.MOV.U32 R244, RZ, RZ, R245 ;  /* 0x000000fffff47224 */ /* 0x000fe200078e00f5 */
[----:B------:R1:W5:Y:S01]  /*83f0*/  LDL.LU R184, [R1+0xd8] ;  /* 0x0000d80001b87983 */ /* 0x0003620000300800 */
[----:B------:R-:W-:-:S02]  /*8400*/  IMAD.MOV.U32 R245, RZ, RZ, R246 ;  /* 0x000000fffff57224 */ /* 0x000fc400078e00f6 */
[----:B------:R-:W-:Y:S02]  /*8410*/  IMAD.MOV.U32 R246, RZ, RZ, R250 ;  /* 0x000000fffff67224 */ /* 0x000fe400078e00fa */
[----:B------:R-:W-:Y:S02]  /*8420*/  IMAD.MOV.U32 R250, RZ, RZ, R251 ;  /* 0x000000fffffa7224 */ /* 0x000fe400078e00fb */
[----:B------:R-:W-:Y:S02]  /*8430*/  IMAD.MOV.U32 R251, RZ, RZ, R208 ;  /* 0x000000fffffb7224 */ /* 0x000fe400078e00d0 */
[----:B------:R-:W-:Y:S02]  /*8440*/  IMAD.MOV.U32 R208, RZ, RZ, R233 ;  /* 0x000000ffffd07224 */ /* 0x000fe400078e00e9 */
[----:B------:R-:W-:Y:S02]  /*8450*/  IMAD.MOV.U32 R233, RZ, RZ, R183 ;  /* 0x000000ffffe97224 */ /* 0x000fe400078e00b7 */
[----:B----4-:R-:W-:-:S05]  /*8460*/  @!P5 HADD2 R7, -R161.H0_H0, -RZ.H0_H0 ;  /* 0xa00000ffa107d230 */ /* 0x010fca0000000900 */
[----:B------:R-:W-:-:S04]  /*8470*/  PRMT R2, R7, 0x7610, R2 ;  /* 0x0000761007027816 */ /* 0x000fc80000000002 */
[----:B------:R-:W-:Y:S02]  /*8480*/  @!P5 PRMT R161, R2, 0x5410, RZ ;  /* 0x0000541002a1d816 */ /* 0x000fe400000000ff */
[----:B------:R1:W4:Y:S04]  /*8490*/  LDL.LU.S16 R2, [R1+0x88] ;  /* 0x0000880001027983 */ /* 0x0003280000300600 */
[----:B------:R1:W5:Y:S04]  /*84a0*/  LDL.LU R183, [R1+0xd4] ;  /* 0x0000d40001b77983 */ /* 0x0003680000300800 */
[----:B------:R1:W2:Y:S01]  /*84b0*/  LDL.LU.S16 R31, [R1+0x8c] ;  /* 0x00008c00011f7983 */ /* 0x0002a20000300600 */
[----:B------:R-:W-:-:S02]  /*84c0*/  ISETP.LE.U32.AND P4, PT, R62, UR12, PT ;  /* 0x0000000c3e007c0c */ /* 0x000fc4000bf83070 */
[----:B------:R-:W-:Y:S02]  /*84d0*/  ISETP.LE.U32.AND P5, PT, R0, UR12, PT ;  /* 0x0000000c00007c0c */ /* 0x000fe4000bfa3070 */
[----:B------:R-:W-:Y:S01]  /*84e0*/  SHF.R.U32.HI R0, RZ, 0x8, R221 ;  /* 0x00000008ff007819 */ /* 0x000fe200000116dd */
[----:B------:R-:W-:Y:S02]  /*84f0*/  IMAD.MOV.U32 R221, RZ, RZ, R222 ;  /* 0x000000ffffdd7224 */ /* 0x000fe400078e00de */
[----:B------:R-:W-:Y:S02]  /*8500*/  IMAD.MOV.U32 R222, RZ, RZ, R243 ;  /* 0x000000ffffde7224 */ /* 0x000fe400078e00f3 */
[----:B------:R-:W-:Y:S02]  /*8510*/  IMAD.MOV.U32 R243, RZ, RZ, R224 ;  /* 0x000000fffff37224 */ /* 0x000fe400078e00e0 */
[----:B------:R-:W-:Y:S01]  /*8520*/  IMAD.MOV.U32 R224, RZ, RZ, R225 ;  /* 0x000000ffffe07224 */ /* 0x000fe200078e00e1 */
[----:B------:R-:W-:Y:S01]  /*8530*/  LOP3.LUT R0, R0, 0xffff, RZ, 0xc0, !PT ;  /* 0x0000ffff00007812 */ /* 0x000fe200078ec0ff */
[----:B------:R-:W-:-:S02]  /*8540*/  IMAD.MOV.U32 R225, RZ, RZ, R182 ;  /* 0x000000ffffe17224 */ /* 0x000fc400078e00b6 */
[----:B----4-:R-:W-:-:S05]  /*8550*/  @!P4 HADD2 R2, -R160.H0_H0, -RZ.H0_H0 ;  /* 0xa00000ffa002c230 */ /* 0x010fca0000000900 */
[----:B------:R-:W-:Y:S01]  /*8560*/  PRMT R30, R2, 0x7610, R30 ;  /* 0x00007610021e7816 */ /* 0x000fe2000000001e */
[----:B--2---:R-:W-:-:S03]  /*8570*/  @!P1 HADD2 R31, -R159.H0_H0, -RZ.H0_H0 ;  /* 0xa00000ff9f1f9230 */ /* 0x004fc60000000900 */
[----:B------:R-:W-:Y:S02]  /*8580*/  @!P4 PRMT R160, R30, 0x5410, RZ ;  /* 0x000054101ea0c816 */ /* 0x000fe400000000ff */
[----:B------:R1:W2:Y:S01]  /*8590*/  LDL.LU.S16 R30, [R1+0x90] ;  /* 0x00009000011e7983 */ /* 0x0002a20000300600 */
[----:B------:R-:W-:-:S03]  /*85a0*/  PRMT R29, R31, 0x7610, R29 ;  /* 0x000076101f1d7816 */ /* 0x000fc6000000001d */
[----:B------:R1:W5:Y:S01]  /*85b0*/  LDL.LU R182, [R1+0xd0] ;  /* 0x0000d00001b67983 */ /* 0x0003620000300800 */
[----:B------:R-:W-:-:S03]  /*85c0*/  @!P1 PRMT R159, R29, 0x5410, RZ ;  /* 0x000054101d9f9816 */ /* 0x000fc600000000ff */
[----:B------:R1:W4:Y:S01]  /*85d0*/  LDL.LU.S16 R29, [R1+0x94] ;  /* 0x00009400011d7983 */ /* 0x0003220000300600 */
[----:B------:R-:W-:Y:S02]  /*85e0*/  ISETP.LE.U32.AND P4, PT, R0, UR12, PT ;  /* 0x0000000c00007c0c */ /* 0x000fe4000bf83070 */
[----:B------:R-:W-:-:S04]  /*85f0*/  LOP3.LUT R0, R221, 0xff, RZ, 0xc0, !PT ;  /* 0x000000ffdd007812 */ /* 0x000fc800078ec0ff */
[----:B------:R-:W-:Y:S02]  /*8600*/  ISETP.LE.U32.AND P1, PT, R0, UR12, PT ;  /* 0x0000000c00007c0c */ /* 0x000fe4000bf23070 */
[----:B------:R1:W3:Y:S01]  /*8610*/  LDL.LU.S16 R0, [R1+0x98] ;  /* 0x0000980001007983 */ /* 0x0002e20000300600 */
[----:B------:R-:W-:Y:S02]  /*8620*/  @!P2 PRMT R157, R6, 0x5410, RZ ;  /* 0x00005410069da816 */ /* 0x000fe400000000ff */
[----:B------:R-:W-:Y:S02]  /*8630*/  ISETP.LE.U32.AND P2, PT, R252, UR12, PT ;  /* 0x0000000cfc007c0c */ /* 0x000fe4000bf43070 */
[--C-:B------:R-:W-:Y:S02]  /*8640*/  SHF.R.U32.HI R2, RZ, 0x18, R4.reuse ;  /* 0x00000018ff027819 */ /* 0x100fe40000011604 */
[----:B------:R-:W-:Y:S02]  /*8650*/  LOP3.LUT R7, R4, 0xffff, RZ, 0xc0, !PT ;  /* 0x0000ffff04077812 */ /* 0x000fe400078ec0ff */
[----:B------:R-:W-:-:S07]  /*8660*/  SHF.R.U32.HI R5, RZ, 0x10, R4 ;  /* 0x00000010ff057819 */ /* 0x000fce0000011604 */
[----:B----4-:R-:W-:-:S05]  /*8670*/  @!P2 HADD2 R29, -R162.H0_H0, -RZ.H0_H0 ;  /* 0xa00000ffa21da230 */ /* 0x010fca0000000900 */
[----:B------:R-:W-:-:S04]  /*8680*/  PRMT R10, R29, 0x7610, R10 ;  /* 0x000076101d0a7816 */ /* 0x000fc8000000000a */
[----:B------:R-:W-:Y:S01]  /*8690*/  @!P2 PRMT R162, R10, 0x5410, RZ ;  /* 0x000054100aa2a816 */ /* 0x000fe200000000ff */
[----:B---3--:R-:W-:Y:S01]  /*86a0*/  @!P3 HADD2 R0, -R151.H0_H0, -RZ.H0_H0 ;  /* 0xa00000ff9700b230 */ /* 0x008fe20000000900 */
[----:B------:R-:W-:Y:S02]  /*86b0*/  ISETP.LE.U32.AND P2, PT, R2, UR12, PT ;  /* 0x0000000c02007c0c */ /* 0x000fe4000bf43070 */
[----:B------:R1:W3:Y:S02]  /*86c0*/  LDL.LU.S16 R2, [R1+0x9c] ;  /* 0x00009c0001027983 */ /* 0x0002e40000300600 */
[----:B------:R-:W-:Y:S02]  /*86d0*/  PRMT R8, R0, 0x7610, R8 ;  /* 0x0000761000087816 */ /* 0x000fe40000000008 */
[----:B------:R-:W-:Y:S01]  /*86e0*/  LOP3.LUT R0, R5, 0xff, RZ, 0xc0, !PT ;  /* 0x000000ff05007812 */ /* 0x000fe200078ec0ff */
[----:B--2---:R-:W-:Y:S01]  /*86f0*/  @!P5 HADD2 R30, -R163.H0_H0, -RZ.H0_H0 ;  /* 0xa00000ffa31ed230 */ /* 0x004fe20000000900 */
[----:B------:R-:W-:-:S02]  /*8700*/  @!P3 PRMT R151, R8, 0x5410, RZ ;  /* 0x000054100897b816 */ /* 0x000fc400000000ff */
[----:B------:R-:W-:Y:S01]  /*8710*/  ISETP.LE.U32.AND P3, PT, R0, UR12, PT ;  /* 0x0000000c00007c0c */ /* 0x000fe2000bf63070 */
[----:B------:R1:W2:Y:S01]  /*8720*/  LDL.LU.S16 R8, [R1+0xa0] ;  /* 0x0000a00001087983 */ /* 0x0002a20000300600 */
[----:B------:R-:W-:-:S03]  /*8730*/  SHF.R.U32.HI R0, RZ, 0x8, R7 ;  /* 0x00000008ff007819 */ /* 0x000fc60000011607 */
[----:B------:R1:W4:Y:S01]  /*8740*/  LDL.LU.S16 R7, [R1+0xa4] ;  /* 0x0000a40001077983 */ /* 0x0003220000300600 */
[----:B------:R-:W-:-:S03]  /*8750*/  PRMT R11, R30, 0x7610, R11 ;  /* 0x000076101e0b7816 */ /* 0x000fc6000000000b */
[----:B------:R1:W2:Y:S04]  /*8760*/  LDL.LU.S16 R100, [R1+0xa8] ;  /* 0x0000a80001647983 */ /* 0x0002a80000300600 */
[----:B------:R1:W2:Y:S04]  /*8770*/  LDL.LU.S16 R31, [R1+0xb4] ;  /* 0x0000b400011f7983 */ /* 0x0002a80000300600 */
[----:B------:R1:W2:Y:S04]  /*8780*/  LDL.LU.S16 R30, [R1+0xb0] ;  /* 0x0000b000011e7983 */ /* 0x0002a80000300600 */
[----:B------:R1:W2:Y:S01]  /*8790*/  LDL.LU.S16 R29, [R1+0xac] ;  /* 0x0000ac00011d7983 */ /* 0x0002a20000300600 */
[----:B------:R-:W-:Y:S01]  /*87a0*/  FADD.FTZ R5, R241, R240 ;  /* 0x000000f0f1057221 */ /* 0x000fe20000010000 */
[----:B------:R-:W-:-:S03]  /*87b0*/  LOP3.LUT R0, R0, 0xffff, RZ, 0xc0, !PT ;  /* 0x0000ffff00007812 */ /* 0x000fc600078ec0ff */
[----:B------:R-:W-:Y:S01]  /*87c0*/  FADD.FTZ R5, R243, R5 ;  /* 0x00000005f3057221 */ /* 0x000fe20000010000 */
[----:B------:R-:W-:Y:S02]  /*87d0*/  LOP3.LUT R6, R4, 0xff, RZ, 0xc0, !PT ;  /* 0x000000ff04067812 */ /* 0x000fe400078ec0ff */
[----:B------:R-:W-:Y:S02]  /*87e0*/  @!P5 PRMT R163, R11, 0x5410, RZ ;  /* 0x000054100ba3d816 */ /* 0x000fe400000000ff */
[----:B------:R-:W-:Y:S01]  /*87f0*/  ISETP.LE.U32.AND P5, PT, R6, UR12, PT ;  /* 0x0000000c06007c0c */ /* 0x000fe2000bfa3070 */
[C---:B------:R-:W-:Y:S06]  /*8800*/  HMMA.16816.F32 R76, R112.reuse, R80, R108 ;  /* 0x00000050704c723c */ /* 0x040fec000000186c */
[C---:B------:R-:W-:Y:S01]  /*8810*/  HMMA.16816.F32 R80, R112.reuse, R82, R128 ;  /* 0x000000527050723c */ /* 0x040fe20000001880 */
[----:B------:R-:W1:Y:S05]  /*8820*/  LDSM.16.MT88.4 R128, [R180+0x11800] ;  /* 0x01180000b480783b */ /* 0x000e6a0000004200 */
[C---:B------:R-:W-:Y:S06]  /*8830*/  HMMA.16816.F32 R60, R112.reuse, R64, R84 ;  /* 0x00000040703c723c */ /* 0x040fec0000001854 */
[C---:B------:R-:W-:Y:S06]  /*8840*/  HMMA.16816.F32 R64, R112.reuse, R66, R92 ;  /* 0x000000427040723c */ /* 0x040fec000000185c */
[C---:B------:R-:W-:Y:S06]  /*8850*/  HMMA.16816.F32 R84, R112.reuse, R88, R132 ;  /* 0x000000587054723c */ /* 0x040fec0000001884 */
[C---:B------:R-:W-:Y:S06]  /*8860*/  HMMA.16816.F32 R92, R112.reuse, R96, R164 ;  /* 0x00000060705c723c */ /* 0x040fec00000018a4 */
[C---:B------:R-:W-:Y:S06]  /*8870*/  HMMA.16816.F32 R88, R112.reuse, R90, R144 ;  /* 0x0000005a7058723c */ /* 0x040fec0000001890 */
[C---:B------:R-:W-:Y:S06]  /*8880*/  HMMA.16816.F32 R96, R112.reuse, R98, R168 ;  /* 0x000000627060723c */ /* 0x040fec00000018a8 */
[C---:B-1----:R-:W-:Y:S06]  /*8890*/  HMMA.16816.F32 R108, R112.reuse, R128, R172 ;  /* 0x00000080706c723c */ /* 0x042fec00000018ac */
[----:B------:R-:W-:Y:S01]  /*88a0*/  HMMA.16816.F32 R128, R112, R130, R12 ;  /* 0x000000827080723c */ /* 0x000fe2000000180c */
[----:B---3--:R-:W-:-:S05]  /*88b0*/  @!P4 HADD2 R2, -R150.H0_H0, -RZ.H0_H0 ;  /* 0xa00000ff9602c230 */ /* 0x008fca0000000900 */
[----:B------:R-:W-:Y:S01]  /*88c0*/  PRMT R9, R2, 0x7610, R9 ;  /* 0x0000761002097816 */ /* 0x000fe20000000009 */
[----:B------:R-:W-:-:S04]  /*88d0*/  FADD.FTZ R2, R223, R222 ;  /* 0x000000dedf027221 */ /* 0x000fc80000010000 */
[----:B------:R-:W-:Y:S01]  /*88e0*/  FADD.FTZ R2, R242, R2 ;  /* 0x00000002f2027221 */ /* 0x000fe20000010000 */
[----:B------:R-:W-:Y:S02]  /*88f0*/  @!P4 PRMT R150, R9, 0x5410, RZ ;  /* 0x000054100996c816 */ /* 0x000fe400000000ff */
[----:B------:R-:W-:Y:S01]  /*8900*/  ISETP.LE.U32.AND P4, PT, R0, UR12, PT ;  /* 0x0000000c00007c0c */ /* 0x000fe2000bf83070 */
[----:B----4-:R-:W-:Y:S02]  /*8910*/  @!P6 HADD2 R7, -R148.H0_H0, -RZ.H0_H0 ;  /* 0xa00000ff9407e230 */ /* 0x010fe40000000900 */
[----:B------:R-:W-:Y:S01]  /*8920*/  FADD.FTZ R0, R224, R2 ;  /* 0x00000002e0007221 */ /* 0x000fe20000010000 */
[----:B------:R-:W-:Y:S02]  /*8930*/  FADD.FTZ R2, R225, R5 ;  /* 0x00000005e1027221 */ /* 0x000fe40000010000 */
[----:B------:R-:W-:Y:S02]  /*8940*/  PRMT R101, R7, 0x7610, R101 ;  /* 0x0000761007657816 */ /* 0x000fe40000000065 */
[----:B------:R-:W-:Y:S01]  /*8950*/  FADD.FTZ R7, R245, R2 ;  /* 0x00000002f5077221 */ /* 0x000fe20000010000 */
[----:B------:R-:W-:Y:S01]  /*8960*/  FADD.FTZ R0, R244, R0 ;  /* 0x00000000f4007221 */ /* 0x000fe20000010000 */
[----:B--2---:R-:W-:-:S05]  /*8970*/  @!P2 HADD2 R29, -R25.H0_H0, -RZ.H0_H0 ;  /* 0xa00000ff191da230 */ /* 0x004fca0000000900 */
[----:B------:R-:W-:-:S04]  /*8980*/  PRMT R2, R29, 0x7610, R2 ;  /* 0x000076101d027816 */ /* 0x000fc80000000002 */
[----:B------:R-:W-:Y:S01]  /*8990*/  @!P2 PRMT R25, R2, 0x5410, RZ ;  /* 0x000054100219a816 */ /* 0x000fe200000000ff */
[----:B------:R-:W-:Y:S01]  /*89a0*/  FADD.FTZ R2, R246, R0 ;  /* 0x00000000f6027221 */ /* 0x000fe20000010000 */
[----:B------:R-:W-:-:S03]  /*89b0*/  FADD.FTZ R0, R247, R7 ;  /* 0x00000007f7007221 */ /* 0x000fc60000010000 */
[----:B------:R-:W-:Y:S01]  /*89c0*/  FADD.FTZ R2, R228, R2 ;  /* 0x00000002e4027221 */ /* 0x000fe20000010000 */
[----:B------:R-:W-:Y:S01]  /*89d0*/  FADD.FTZ R0, R229, R0 ;  /* 0x00000000e5007221 */ /* 0x000fe20000010000 */
[----:B------:R-:W-:Y:S02]  /*89e0*/  @!P1 HADD2 R8, -R149.H0_H0, -RZ.H0_H0 ;  /* 0xa00000ff95089230 */ /* 0x000fe40000000900 */
[----:B------:R-:W-:Y:S01]  /*89f0*/  FADD.FTZ R2, R230, R2 ;  /* 0x00000002e6027221 */ /* 0x000fe20000010000 */
[----:B------:R-:W-:Y:S01]  /*8a00*/  FADD.FTZ R0, R231, R0 ;  /* 0x00000000e7007221 */ /* 0x000fe20000010000 */
[----:B------:R-:W-:Y:S01]  /*8a10*/  @!P3 HADD2 R30, -R26.H0_H0, -RZ.H0_H0 ;  /* 0xa00000ff1a1eb230 */ /* 0x000fe20000000900 */
[----:B------:R-:W-:Y:S01]  /*8a20*/  PRMT R4, R8, 0x7610, R4 ;  /* 0x0000761008047816 */ /* 0x000fe20000000004 */
[----:B------:R-:W-:Y:S01]  /*8a30*/  FADD.FTZ R2, R248, R2 ;  /* 0x00000002f8027221 */ /* 0x000fe20000010000 */
[----:B------:R-:W-:Y:S01]  /*8a40*/  FADD.FTZ R0, R249, R0 ;  /* 0x00000000f9007221 */ /* 0x000fe20000010000 */
[----:B------:R-:W1:Y:S01]  /*8a50*/  LDSM.16.MT88.4 R8, [R179+0x11800] ;  /* 0x01180000b308783b */ /* 0x000e620000004200 */
[----:B------:R-:W-:Y:S01]  /*8a60*/  @!P1 PRMT R149, R4, 0x5410, RZ ;  /* 0x0000541004959816 */ /* 0x000fe200000000ff */
[----:B------:R-:W-:Y:S01]  /*8a70*/  FADD.FTZ R2, R250, R2 ;  /* 0x00000002fa027221 */ /* 0x000fe20000010000 */
[----:B------:R-:W-:Y:S01]  /*8a80*/  FADD.FTZ R0, R251, R0 ;  /* 0x00000000fb007221 */ /* 0x000fe20000010000 */
[----:B------:R-:W-:-:S02]  /*8a90*/  LEA R4, P1, R227, UR6, 0x1 ;  /* 0x00000006e3047c11 */ /* 0x000fc4000f8208ff */
[----:B------:R-:W-:Y:S01]  /*8aa0*/  PRMT R6, R30, 0x7610, R6 ;  /* 0x000076101e067816 */ /* 0x000fe20000000006 */
[----:B------:R-:W-:Y:S01]  /*8ab0*/  FADD.FTZ R2, R208, R2 ;  /* 0x00000002d0027221 */ /* 0x000fe20000010000 */
[----:B------:R-:W-:Y:S01]  /*8ac0*/  FADD.FTZ R0, R209, R0 ;  /* 0x00000000d1007221 */ /* 0x000fe20000010000 */
[----:B------:R-:W-:Y:S02]  /*8ad0*/  LEA.HI.X R5, R227, UR7, R226, 0x1, P1 ;  /* 0x00000007e3057c11 */ /* 0x000fe400088f0ce2 */
[----:B------:R-:W-:Y:S01]  /*8ae0*/  @!P3 PRMT R26, R6, 0x5410, RZ ;  /* 0x00005410061ab816 */ /* 0x000fe200000000ff */
[----:B------:R-:W-:Y:S01]  /*8af0*/  FADD.FTZ R2, R210, R2 ;  /* 0x00000002d2027221 */ /* 0x000fe20000010000 */
[----:B------:R-:W-:Y:S01]  /*8b00*/  IADD3 R6, P1, R4, UR34, RZ ;  /* 0x0000002204067c10 */ /* 0x000fe2000ff3e0ff */
[----:B------:R-:W-:Y:S02]  /*8b10*/  FADD.FTZ R0, R211, R0 ;  /* 0x00000000d3007221 */ /* 0x000fe40000010000 */
[----:B------:R-:W-:Y:S01]  /*8b20*/  FADD.FTZ R2, R232, R2 ;  /* 0x00000002e8027221 */ /* 0x000fe20000010000 */
[----:B------:R-:W-:Y:S01]  /*8b30*/  IADD3.X R7, R5, UR35, RZ, P1, !PT ;  /* 0x0000002305077c10 */ /* 0x000fe20008ffe4ff */
[----:B------:R-:W-:Y:S01]  /*8b40*/  FADD.FTZ R0, R233, R0 ;  /* 0x00000000e9007221 */ /* 0x000fe20000010000 */
[----:B------:R-:W-:Y:S01]  /*8b50*/  @!P5 HADD2 R100, -R32.H0_H0, -RZ.H0_H0 ;  /* 0xa00000ff2064d230 */ /* 0x000fe20000000900 */
[----:B------:R2:W-:Y:S01]  /*8b60*/  STG.E.U16 desc[UR20][R4.64], R156 ;  /* 0x0000009c04007986 */ /* 0x0005e2000c101514 */
[----:B------:R-:W-:-:S02]  /*8b70*/  @!P4 HADD2 R31, -R27.H0_H0, -RZ.H0_H0 ;  /* 0xa00000ff1b1fc230 */ /* 0x000fc40000000900 */
[----:B------:R-:W-:Y:S01]  /*8b80*/  FADD.FTZ R2, R234, R2 ;  /* 0x00000002ea027221 */ /* 0x000fe20000010000 */
[----:B------:R2:W-:Y:S01]  /*8b90*/  STG.E.U16 desc[UR20][R4.64+0x2], R158 ;  /* 0x0000029e04007986 */ /* 0x0005e2000c101514 */
[----:B------:R-:W-:Y:S01]  /*8ba0*/  @!P6 PRMT R148, R101, 0x5410, RZ ;  /* 0x000054106594e816 */ /* 0x000fe200000000ff */
[----:B------:R-:W-:Y:S02]  /*8bb0*/  FADD.FTZ R0, R235, R0 ;  /* 0x00000000eb007221 */ /* 0x000fe40000010000 */
[----:B------:R2:W-:Y:S04]  /*8bc0*/  STG.E.U16 desc[UR20][R6.64], R157 ;  /* 0x0000009d06007986 */ /* 0x0005e8000c101514 */
        /* <DEDUP_REMOVED lines=42> */
[----:B------:R2:W-:Y:S01]  /*8e70*/  STL [R1+0x10], R0 ;  /* 0x0000100001007387 */ /* 0x0005e20000100800 */
[C---:B------:R-:W-:Y:S06]  /*8e80*/  HMMA.16816.F32 R100, R112.reuse, R104, R204 ;  /* 0x000000687064723c */ /* 0x040fec00000018cc */
[C---:B------:R-:W-:Y:S06]  /*8e90*/  HMMA.16816.F32 R104, R112.reuse, R106, R200 ;  /* 0x0000006a7068723c */ /* 0x040fec00000018c8 */
[C---:B-1----:R-:W-:Y:S06]  /*8ea0*/  HMMA.16816.F32 R132, R112.reuse, R8, R20 ;  /* 0x000000087084723c */ /* 0x042fec0000001814 */
[----:B------:R-:W-:Y:S01]  /*8eb0*/  HMMA.16816.F32 R112, R112, R10, R16 ;  /* 0x0000000a7070723c */ /* 0x000fe20000001810 */
[----:B------:R-:W-:-:S08]  /*8ec0*/  NOP ;  /* 0x0000000000007918 */ /* 0x000fd00000000000 */
[----:B------:R-:W-:-:S15]  /*8ed0*/  @!P0 BRA `(.L_x_1014) ;  /* 0x0000005400588947 */ /* 0x000fde0003800000 */
[----:B------:R-:W3:Y:S01]  /*8ee0*/  LDL.LU R232, [R1+0xb8] ;  /* 0x0000b80001e87983 */ /* 0x000ee20000300800 */
[----:B------:R-:W-:Y:S01]  /*8ef0*/  ULDC UR4, c[0x0][0x2d0] ;  /* 0x0000b40000047ab9 */ /* 0x000fe20000000800 */
[----:B--2---:R-:W1:Y:S01]  /*8f00*/  S2R R2, SR_TID.X ;  /* 0x0000000000027919 */ /* 0x004e620000002100 */
[----:B------:R-:W-:Y:S01]  /*8f10*/  IMAD.U32 R0, RZ, RZ, UR23 ;  /* 0x00000017ff007e24 */ /* 0x000fe2000f8e00ff */
[----:B------:R-:W-:Y:S01]  /*8f20*/  UIADD3 UR33, UR23, 0x3f, URZ ;  /* 0x0000003f17217890 */ /* 0x000fe2000fffe03f */
[----:B------:R-:W2:Y:S01]  /*8f30*/  LDL.LU R233, [R1+0xc] ;  /* 0x00000c0001e97983 */ /* 0x000ea20000300800 */
[----:B------:R-:W-:Y:S01]  /*8f40*/  IADD3 R204, P0, R4, -0x80, RZ ;  /* 0xffffff8004cc7810 */ /* 0x000fe20007f1e0ff */
[----:B------:R-:W-:Y:S01]  /*8f50*/  ULDC.64 UR8, c[0x0][0x250] ;  /* 0x0000940000087ab9 */ /* 0x000fe20000000a00 */
[----:B------:R-:W-:Y:S01]  /*8f60*/  MOV R117, R3 ;  /* 0x0000000300757202 */ /* 0x000fe20000000f00 */
[----:B------:R-:W4:Y:S01]  /*8f70*/  LDL.LU R234, [R1+0x70] ;  /* 0x0000700001ea7983 */ /* 0x000f220000300800 */
[----:B------:R-:W-:Y:S01]  /*8f80*/  ULDC UR25, c[0x0][0x2d0] ;  /* 0x0000b40000197ab9 */ /* 0x000fe20000000800 */
[----:B------:R-:W-:-:S02]  /*8f90*/  ULDC.64 UR6, c[0x0][0x248] ;  /* 0x0000920000067ab9 */ /* 0x000fc40000000a00 */
[----:B------:R-:W2:Y:S01]  /*8fa0*/  LDL.LU R235, [R1+0xbc] ;  /* 0x0000bc0001eb7983 */ /* 0x000ea20000300800 */
[----:B-----5:R-:W-:Y:S01]  /*8fb0*/  ISETP.GE.AND P1, PT, R142, UR4, PT ;  /* 0x000000048e007c0c */ /* 0x020fe2000bf26270 */
[----:B------:R-:W-:Y:S01]  /*8fc0*/  USHF.R.S32.HI UR4, URZ, 0x1f, UR33 ;  /* 0x0000001f3f047899 */ /* 0x000fe20008011421 */
[----:B------:R-:W-:Y:S01]  /*8fd0*/  IADD3.X R203, R5, -0x1, RZ, P0, !PT ;  /* 0xffffffff05cb7810 */ /* 0x000fe200007fe4ff */
[----:B------:R-:W-:Y:S02]  /*8fe0*/  USHF.L.U64.HI UR27, UR8, 0x4, UR9 ;  /* 0x00000004081b7899 */ /* 0x000fe40008010209 */
[----:B------:R-:W-:Y:S02]  /*8ff0*/  ULEA.HI UR33, UR4, UR33, URZ, 0x6 ;  /* 0x0000002104217291 */ /* 0x000fe4000f8f303f */
[----:B------:R-:W-:Y:S02]  /*9000*/  USHF.L.U32 UR30, UR8, 0x4, URZ ;  /* 0x00000004081e7899 */ /* 0x000fe4000800063f */
[----:B------:R-:W-:Y:S01]  /*9010*/  USHF.R.S32.HI UR33, URZ, 0x6, UR33 ;  /* 0x000000063f217899 */ /* 0x000fe20008011421 */
[----:B------:R-:W-:-:S03]  /*9020*/  ULDC UR4, c[0x0][0x2ec] ;  /* 0x0000bb0000047ab9 */ /* 0x000fc60000000800 */
[----:B------:R-:W1:Y:S01]  /*9030*/  @!P1 LDC.64 R6, c[0x0][0x220] ;  /* 0x00008800ff069b82 */ /* 0x000e620000000a00 */
[----:B------:R-:W-:Y:S01]  /*9040*/  UIADD3 UR33, UR33, -0x2, URZ ;  /* 0xfffffffe21217890 */ /* 0x000fe2000fffe03f */
[----:B-1----:R-:W-:-:S06]  /*9050*/  LOP3.LUT R2, R2, 0x3, RZ, 0xc0, !PT ;  /* 0x0000000302027812 */ /* 0x002fcc00078ec0ff */
[----:B------:R-:W1:Y:S08]  /*9060*/  @!P1 LDC.64 R10, c[0x0][0x220] ;  /* 0x00008800ff0a9b82 */ /* 0x000e700000000a00 */
[----:B------:R-:W2:Y:S01]  /*9070*/  @!P1 LDC.64 R8, c[0x0][0x220] ;  /* 0x00008800ff089b82 */ /* 0x000ea20000000a00 */
[----:B------:R1:W-:Y:S07]  /*9080*/  @!P1 STL.64 [R1+0x50], R6 ;  /* 0x0000500601009387 */ /* 0x0003ee0000100a00 */
[----:B-1----:R-:W1:Y:S01]  /*9090*/  @!P1 LDC.64 R6, c[0x0][0x220] ;  /* 0x00008800ff069b82 */ /* 0x002e620000000a00 */
[----:B---3--:R-:W-:-:S05]  /*90a0*/  IMAD R2, R2, -0x2, R232 ;  /* 0xfffffffe02027824 */ /* 0x008fca00078e02e8 */
[----:B------:R-:W-:-:S05]  /*90b0*/  IADD3 R0, R0, -UR15, R2 ;  /* 0x8000000f00007c10 */ /* 0x000fca000fffe002 */
[----:B------:R3:W-:Y:S04]  /*90c0*/  STL [R1+0x48], R0 ;  /* 0x0000480001007387 */ /* 0x0007e80000100800 */
[----:B------:R-:W-:Y:S01]  /*90d0*/  @!P1 STL.64 [R1+0x40], R10 ;  /* 0x0000400a01009387 */ /* 0x000fe20000100a00 */
[----:B--2---:R-:W-:-:S03]  /*90e0*/  IMAD.WIDE.U32 R218, R235, -0x2daee0ad, RZ ;  /* 0xd2511f53ebda7825 */ /* 0x004fc600078e00ff */
[----:B------:R-:W-:Y:S04]  /*90f0*/  @!P1 STL.64 [R1+0x38], R8 ;  /* 0x0000380801009387 */ /* 0x000fe80000100a00 */
[----:B-1----:R1:W-:Y:S01]  /*9100*/  @!P1 STL.64 [R1+0x30], R6 ;  /* 0x0000300601009387 */ /* 0x0023e20000100a00 */
[----:B---3--:R-:W-:Y:S02]  /*9110*/  IMAD.MOV.U32 R0, RZ, RZ, R116 ;  /* 0x000000ffff007224 */ /* 0x008fe400078e0074 */
[----:B-1----:R-:W-:-:S05]  /*9120*/  IMAD.WIDE.U32 R6, R233, -0x326172a9, RZ ;  /* 0xcd9e8d57e9067825 */ /* 0x002fca00078e00ff */
[----:B------:R1:W-:Y:S01]  /*9130*/  STL.64 [R1+0x20], R6 ;  /* 0x0000200601007387 */ /* 0x0003e20000100a00 */
[----:B----4-:R-:W-:-:S05]  /*9140*/  LOP3.LUT R216, R7, R234, RZ, 0x3c, !PT ;  /* 0x000000ea07d87212 */ /* 0x010fca00078e3cff */
[----:B------:R-:W-:Y:S01]  /*9150*/  IMAD.WIDE.U32 R216, R216, -0x2daee0ad, RZ ;  /* 0xd2511f53d8d87825 */ /* 0x000fe200078e00ff */
[----:B------:R-:W-:Y:S06]  /*9160*/  BRA `(.L_x_1015) ;  /* 0x0000000400d47947 */ /* 0x000fec0003800000 */
.L_x_1017:
        /* <DEDUP_REMOVED lines=25> */
[----:B-1----:R-:W-:Y:S02]  /*9300*/  @!P1 LEA R138, P2, R116, R138, 0x1 ;  /* 0x0000008a748a9211 */ /* 0x002fe400078408ff */
        /* <DEDUP_REMOVED lines=15> */
[----:B----4-:R-:W-:Y:S02]  /*9400*/  @!P3 LEA R138, P0, R116, R140, 0x1 ;  /* 0x0000008c748ab211 */ /* 0x010fe400078008ff */
[----:B------:R-:W-:Y:S02]  /*9410*/  @!P1 LEA R140, P2, R118, R142, 0x1 ;  /* 0x0000008e768c9211 */ /* 0x000fe400078408ff */
        /* <DEDUP_REMOVED lines=10> */
[C---:B--2---:R-:W-:Y:S01]  /*94c0*/  @!P3 LEA R136, P0, R118.reuse, R154, 0x1 ;  /* 0x0000009a7688b211 */ /* 0x044fe200078008ff */
        /* <DEDUP_REMOVED lines=8> */
[C---:B------:R-:W-:Y:S01]  /*9550*/  @!P4 LEA R144, P2, R116.reuse, R152, 0x1 ;  /* 0x000000987490c211 */ /* 0x040fe200078408ff */
[----:B------:R-:W-:Y:S01]  /*9560*/  @!PT LDS RZ, [RZ] ;  /* 0x00000000fffff984 */ /* 0x000fe20000000800 */
[----:B------:R-:W-:Y:S01]  /*9570*/  @!PT LDS RZ, [RZ] ;  /* 0x00000000fffff984 */ /* 0x000fe20000000800 */
[----:B------:R-:W-:Y:S01]  /*9580*/  @!PT LDS RZ, [RZ] ;  /* 0x00000000fffff984 */ /* 0x000fe20000000800 */
[----:B------:R4:W-:Y:S01]  /*9590*/  @!P4 LDGSTS.E.BYPASS.LTC128B.128 [R199+0x8800], desc[UR20][R142.64+0x80] ;  /* 0x088000808ec7cfae */ /* 0x0009e2000b901d54 */
[C---:B------:R-:W-:Y:S02]  /*95a0*/  IADD3 R118, P6, R116.reuse, UR32, RZ ;  /* 0x0000002074767c10 */ /* 0x040fe4000ffde0ff */
[C-C-:B------:R-:W-:Y:S01]  /*95b0*/  @!P4 LEA.HI.X R145, R116.reuse, R153, R119.reuse, 0x1, P2 ;  /* 0x000000997491c211 */ /* 0x140fe200010f0c77 */
[----:B------:R1:W-:Y:S04]  /*95c0*/  @P3 STS.128 [R199+0xa800], RZ ;  /* 0x00a800ffc7003388 */ /* 0x0003e80000000c00 */
[----:B------:R-:W-:Y:S01]  /*95d0*/  @!PT LDS RZ, [RZ] ;  /* 0x00000000fffff984 */ /* 0x000fe20000000800 */
[----:B------:R-:W-:Y:S01]  /*95e0*/  @!PT LDS RZ, [RZ] ;  /* 0x00000000fffff984 */ /* 0x000fe20000000800 */
[----:B------:R-:W-:Y:S01]  /*95f0*/  @!PT LDS RZ, [RZ] ;  /* 0x00000000fffff984 */ /* 0x000fe20000000800 */
[----:B------:R5:W-:Y:S01]  /*9600*/  @!P3 LDGSTS.E.BYPASS.LTC128B.128 [R199+0xa800], desc[UR20][R136.64+0x100] ;  /* 0x0a80010088c7bfae */ /* 0x000be2000b901d54 */
[C---:B---3--:R-:W-:Y:S03]  /*9610*/  @!P1 LEA R138, P0, R116.reuse, R158, 0x1 ;  /* 0x0000009e748a9211 */ /* 0x048fe600078008ff */
[----:B------:R1:W-:Y:S01]  /*9620*/  @P1 STS.128 [R199+0x7000], RZ ;  /* 0x007000ffc7001388 */ /* 0x0003e20000000c00 */
[--C-:B------:R-:W-:Y:S02]  /*9630*/  @!P1 LEA.HI.X R139, R116, R159, R119.reuse, 0x1, P0 ;  /* 0x0000009f748b9211 */ /* 0x100fe400000f0c77 */
[----:B--2---:R-:W-:Y:S03]  /*9640*/  @!P1 LEA R140, P5, R118, R148, 0x1 ;  /* 0x00000094768c9211 */ /* 0x004fe600078a08ff */
[----:B------:R-:W-:Y:S01]  /*9650*/  @!PT LDS RZ, [RZ] ;  /* 0x00000000fffff984 */ /* 0x000fe20000000800 */
[----:B------:R-:W-:Y:S01]  /*9660*/  @!PT LDS RZ, [RZ] ;  /* 0x00000000fffff984 */ /* 0x000fe20000000800 */
[----:B------:R-:W-:Y:S01]  /*9670*/  @!PT LDS RZ, [RZ] ;  /* 0x00000000fffff984 */ /* 0x000fe20000000800 */
[----:B------:R2:W-:Y:S04]  /*9680*/  @!P1 LDGSTS.E.BYPASS.LTC128B.128 [R199+0x7000], desc[UR20][R138.64] ;  /* 0x070000008ac79fae */ /* 0x0005e8000b901d54 */
[----:B------:R1:W-:Y:S01]  /*9690*/  @P4 STS.128 [R199+0x9000], RZ ;  /* 0x009000ffc7004388 */ /* 0x0003e20000000c00 */
[C---:B----4-:R-:W-:Y:S03]  /*96a0*/  @!P3 LEA R142, P0, R116.reuse, R160, 0x1 ;  /* 0x000000a0748eb211 */ /* 0x050fe600078008ff */
[----:B------:R-:W-:Y:S01]  /*96b0*/  @!PT LDS RZ, [RZ] ;  /* 0x00000000fffff984 */ /* 0x000fe20000000800 */
[----:B------:R-:W-:Y:S01]  /*96c0*/  @!PT LDS RZ, [RZ] ;  /* 0x00000000fffff984 */ /* 0x000fe20000000800 */
[----:B------:R-:W-:Y:S01]  /*96d0*/  @!PT LDS RZ, [RZ] ;  /* 0x00000000fffff984 */ /* 0x000fe20000000800 */
[----:B------:R1:W-:Y:S01]  /*96e0*/  @!P4 LDGSTS.E.BYPASS.LTC128B.128 [R199+0x9000], desc[UR20][R144.64+0x80] ;  /* 0x0900008090c7cfae */ /* 0x0003e2000b901d54 */
[----:B------:R-:W-:Y:S03]  /*96f0*/  @!P3 LEA.HI.X R143, R116, R161, R119, 0x1, P0 ;  /* 0x000000a1748fb211 */ /* 0x000fe600000f0c77 */
[----:B------:R1:W-:Y:S01]  /*9700*/  @P3 STS.128 [R199+0xb000], RZ ;  /* 0x00b000ffc7003388 */ /* 0x0003e20000000c00 */
[----:B------:R-:W-:Y:S02]  /*9710*/  IADD3.X R119, R119, UR31, RZ, P6, !PT ;  /* 0x0000001f77777c10 */ /* 0x000fe4000b7fe4ff */
[C---:B-----5:R-:W-:Y:S01]  /*9720*/  @!P3 LEA R136, P0, R118.reuse, R156, 0x1 ;  /* 0x0000009c7688b211 */ /* 0x060fe200078008ff */
[----:B------:R-:W-:Y:S01]  /*9730*/  @!PT LDS RZ, [RZ] ;  /* 0x00000000fffff984 */ /* 0x000fe20000000800 */
[----:B------:R-:W-:Y:S01]  /*9740*/  @!PT LDS RZ, [RZ] ;  /* 0x00000000fffff984 */ /* 0x000fe20000000800 */
[----:B------:R-:W-:Y:S01]  /*9750*/  @!PT LDS RZ, [RZ] ;  /* 0x00000000fffff984 */ /* 0x000fe20000000800 */
[----:B------:R1:W-:Y:S01]  /*9760*/  @!P3 LDGSTS.E.BYPASS.LTC128B.128 [R199+0xb000], desc[UR20][R142.64+0x100] ;  /* 0x0b0001008ec7bfae */ /* 0x0003e2000b901d54 */
[C-C-:B------:R-:W-:Y:S02]  /*9770*/  @!P1 LEA.HI.X R141, R118.reuse, R149, R119.reuse, 0x1, P5 ;  /* 0x00000095768d9211 */ /* 0x140fe400028f0c77 */
[C-C-:B------:R-:W-:Y:S01]  /*9780*/  @!P3 LEA.HI.X R137, R118.reuse, R157, R119.reuse, 0x1, P0 ;  /* 0x0000009d7689b211 */ /* 0x140fe200000f0c77 */
[----:B------:R1:W-:Y:S04]  /*9790*/  @P1 STS.128 [R199+0x7800], RZ ;  /* 0x007800ffc7001388 */ /* 0x0003e80000000c00 */
[----:B------:R-:W-:Y:S01]  /*97a0*/  @!PT LDS RZ, [RZ] ;  /* 0x00000000fffff984 */ /* 0x000fe20000000800 */
[----:B------:R-:W-:Y:S01]  /*97b0*/  @!PT LDS RZ, [RZ] ;  /* 0x00000000fffff984 */ /* 0x000fe20000000800 */
[----:B------:R-:W-:Y:S01]  /*97c0*/  @!PT LDS RZ, [RZ] ;  /* 0x00000000fffff984 */ /* 0x000fe20000000800 */
[----:B------:R1:W-:Y:S01]  /*97d0*/  @!P1 LDGSTS.E.BYPASS.LTC128B.128 [R199+0x7800], desc[UR20][R140.64] ;  /* 0x078000008cc79fae */ /* 0x0003e2000b901d54 */
[C---:B--2---:R-:W-:Y:S03]  /*97e0*/  @!P4 LEA R138, P2, R118.reuse, R150, 0x1 ;  /* 0x00000096768ac211 */ /* 0x044fe600078408ff */
[----:B------:R1:W-:Y:S01]  /*97f0*/  @P4 STS.128 [R199+0x9800], RZ ;  /* 0x009800ffc7004388 */ /* 0x0003e20000000c00 */
[----:B------:R-:W-:Y:S05]  /*9800*/  @!P4 LEA.HI.X R139, R118, R151, R119, 0x1, P2 ;  /* 0x00000097768bc211 */ /* 0x000fea00010f0c77 */
        /* <DEDUP_REMOVED lines=11> */
.L_x_1015:
[----:B------:R-:W2:Y:S01]  /*98c0*/  LDL R5, [R1+0x28] ;  /* 0x0000280001057983 */ /* 0x000ea20000100800 */
[----:B------:R-:W-:Y:S01]  /*98d0*/  UIMAD.WIDE.U32 UR16, UR33, UR8, URZ ;  /* 0x00000008211072a5 */ /* 0x000fe2000f8e003f */
[----:B------:R-:W-:Y:S04]  /*98e0*/  DEPBAR.LE SB0, 0x0 ;  /* 0x000080000000791a */ /* 0x000fe80000000000 */
[----:B---3--:R-:W3:Y:S01]  /*98f0*/  LDL R4, [R1+0x2c] ;  /* 0x00002c0001047983 */ /* 0x008ee20000100800 */
[----:B------:R-:W-:Y:S01]  /*9900*/  USHF.R.S32.HI UR10, URZ, 0x1f, UR33 ;  /* 0x0000001f3f0a7899 */ /* 0x000fe20008011421 */
[----:B------:R-:W-:Y:S01]  /*9910*/  IMAD.U32 R116, RZ, RZ, UR33 ;  /* 0x00000021ff747e24 */ /* 0x000fe2000f8e00ff */
        /* <DEDUP_REMOVED lines=14> */
[----:B------:R-:W-:Y:S04]  /*9a00*/  @P1 STS.128 [R199+0xc000], RZ ;  /* 0x00c000ffc7001388 */ /* 0x000fe80000000c00 */
[----:B------:R-:W2:Y:S02]  /*9a10*/  LDL R118, [R1+0x48] ;  /* 0x0000480001767983 */ /* 0x000ea40000100800 */
[----:B--2---:R-:W-:Y:S01]  /*9a20*/  IMAD R116, R116, -0x40, R118 ;  /* 0xffffffc074747824 */ /* 0x004fe200078e0276 */
[----:B------:R-:W-:Y:S01]  /*9a30*/  ISETP.GE.AND P4, PT, R5, UR25, PT ;  /* 0x0000001905007c0c */ /* 0x000fe2000bf86270 */
[----:B------:R-:W-:Y:S01]  /*9a40*/  IMAD.U32 R5, RZ, RZ, UR17 ;  /* 0x00000011ff057e24 */ /* 0x000fe2000f8e00ff */
[----:B---3--:R-:W-:Y:S01]  /*9a50*/  ISETP.GE.AND P3, PT, R4, UR25, PT ;  /* 0x0000001904007c0c */ /* 0x008fe2000bf66270 */
[----:B------:R-:W-:Y:S02]  /*9a60*/  IMAD.U32 R4, RZ, RZ, UR16 ;  /* 0x00000010ff047e24 */ /* 0x000fe4000f8e00ff */
[----:B----4-:R-:W-:Y:S02]  /*9a70*/  IMAD.U32 R3, RZ, RZ, UR10 ;  /* 0x0000000aff037e24 */ /* 0x010fe4000f8e00ff */
[----:B------:R-:W2:Y:S01]  /*9a80*/  LDL R5, [R1+0x34] ;  /* 0x0000340001057983 */ /* 0x000ea20000100800 */
[----:B------:R-:W-:Y:S01]  /*9a90*/  LEA R2, P0, R4, R2, 0x6 ;  /* 0x0000000204027211 */ /* 0x000fe200078030ff */
[C---:B------:R-:W-:Y:S02]  /*9aa0*/  VIADD R119, R116.reuse, 0xfffffff0 ;  /* 0xfffffff074777836 */ /* 0x040fe40000000000 */
[----:B------:R-:W-:Y:S01]  /*9ab0*/  VIADD R118, R116, 0xffffffef ;  /* 0xffffffef74767836 */ /* 0x000fe20000000000 */
[----:B-----5:R-:W-:Y:S01]  /*9ac0*/  @!P1 LEA R8, P2, R2, R8, 0x1 ;  /* 0x0000000802089211 */ /* 0x020fe200078408ff */
[----:B-1----:R-:W1:Y:S01]  /*9ad0*/  @!P4 LDC.64 R6, c[0x0][0x220] ;  /* 0x00008800ff06cb82 */ /* 0x002e620000000a00 */
[----:B------:R-:W-:Y:S02]  /*9ae0*/  LEA.HI.X R4, R4, R9, R3, 0x6, P0 ;  /* 0x0000000904047211 */ /* 0x000fe400000f3403 */
[C---:B------:R-:W-:Y:S02]  /*9af0*/  IADD3 R3, P5, R2.reuse, UR30, RZ ;  /* 0x0000001e02037c10 */ /* 0x040fe4000ffbe0ff */
[C-C-:B------:R-:W-:Y:S03]  /*9b00*/  @!P1 LEA.HI.X R9, R2.reuse, R14, R4.reuse, 0x1, P2 ;  /* 0x0000000e02099211 */ /* 0x140fe600010f0c04 */
[----:B------:R-:W3:Y:S02]  /*9b10*/  @!P3 LDC.64 R10, c[0x0][0x220] ;  /* 0x00008800ff0abb82 */ /* 0x000ee40000000a00 */
[----:B------:R-:W-:Y:S01]  /*9b20*/  @!PT LDS RZ, [RZ] ;  /* 0x00000000fffff984 */ /* 0x000fe20000000800 */
[----:B------:R-:W-:Y:S01]  /*9b30*/  @!PT LDS RZ, [RZ] ;  /* 0x00000000fffff984 */ /* 0x000fe20000000800 */
[----:B------:R-:W-:Y:S01]  /*9b40*/  @!PT LDS RZ, [RZ] ;  /* 0x00000000fffff984 */ /* 0x000fe20000000800 */
[----:B------:R3:W-:Y:S04]  /*9b50*/  @!P1 LDGSTS.E.BYPASS.LTC128B.128 [R199+0xc000], desc[UR20][R8.64] ;  /* 0x0c00000008c79fae */ /* 0x0007e8000b901d54 */
[----:B------:R-:W-:Y:S02]  /*9b60*/  @P4 STS.128 [R199+0xe000], RZ ;  /* 0x00e000ffc7004388 */ /* 0x000fe40000000c00 */
[----:B------:R-:W4:Y:S01]  /*9b70*/  @!P4 LDC.64 R12, c[0x0][0x220] ;  /* 0x00008800ff0ccb82 */ /* 0x000f220000000a00 */
[C---:B-1----:R-:W-:Y:S07]  /*9b80*/  @!P4 LEA R6, P0, R2.reuse, R6, 0x1 ;  /* 0x000000060206c211 */ /* 0x042fee00078008ff */
[----:B------:R-:W1:Y:S01]  /*9b90*/  @!P3 LDC.64 R16, c[0x0][0x220] ;  /* 0x00008800ff10bb82 */ /* 0x000e620000000a00 */
[C-C-:B------:R-:W-:Y:S05]  /*9ba0*/  @!P4 LEA.HI.X R7, R2.reuse, R7, R4.reuse, 0x1, P0 ;  /* 0x000000070207c211 */ /* 0x140fea00000f0c04 */
[----:B------:R-:W-:Y:S01]  /*9bb0*/  @!PT LDS RZ, [RZ] ;  /* 0x00000000fffff984 */ /* 0x000fe20000000800 */
[----:B------:R-:W-:Y:S01]  /*9bc0*/  @!PT LDS RZ, [RZ] ;  /* 0x00000000fffff984 */ /* 0x000fe20000000800 */
[----:B------:R-:W-:Y:S01]  /*9bd0*/  @!PT LDS RZ, [RZ] ;  /* 0x00000000fffff984 */ /* 0x000fe20000000800 */
[----:B------:R1:W-:Y:S02]  /*9be0*/  @!P4 LDGSTS.E.BYPASS.LTC128B.128 [R199+0xe000], desc[UR20][R6.64+0x80] ;  /* 0x0e00008006c7cfae */ /* 0x0003e4000b901d54 */
[----:B------:R-:W5:Y:S01]  /*9bf0*/  @!P4 LDC.64 R14, c[0x0][0x220] ;  /* 0x00008800ff0ecb82 */ /* 0x000f620000000a00 */
[C---:B---3--:R-:W-:Y:S01]  /*9c00*/  @!P3 LEA R8, P0, R2.reuse, R10, 0x1 ;  /* 0x0000000a0208b211 */ /* 0x048fe200078008ff */
[----:B------:R-:W-:Y:S01]  /*9c10*/  @P3 STS.128 [R199+0x10000], RZ ;  /* 0x010000ffc7003388 */ /* 0x000fe20000000c00 */
[C---:B------:R-:W-:Y:S02]  /*9c20*/  @!P1 LEA R10, P2, R3.reuse, R21, 0x1 ;  /* 0x00000015030a9211 */ /* 0x040fe400078408ff */
[----:B------:R-:W-:Y:S03]  /*9c30*/  @!P3 LEA.HI.X R9, R2, R11, R4, 0x1, P0 ;  /* 0x0000000b0209b211 */ /* 0x000fe600000f0c04 */
[----:B------:R-:W3:Y:S01]  /*9c40*/  @!P3 LDC.64 R18, c[0x0][0x220] ;  /* 0x00008800ff12bb82 */ /* 0x000ee20000000a00 */
[----:B------:R-:W-:Y:S02]  /*9c50*/  IADD3.X R4, R4, UR27, RZ, P5, !PT ;  /* 0x0000001b04047c10 */ /* 0x000fe4000affe4ff */
[C---:B----4-:R-:W-:Y:S01]  /*9c60*/  @!P4 LEA R12, P0, R3.reuse, R12, 0x1 ;  /* 0x0000000c030cc211 */ /* 0x050fe200078008ff */
[----:B------:R-:W-:Y:S01]  /*9c70*/  @!PT LDS RZ, [RZ] ;  /* 0x00000000fffff984 */ /* 0x000fe20000000800 */
[----:B------:R-:W-:Y:S01]  /*9c80*/  @!PT LDS RZ, [RZ] ;  /* 0x00000000fffff984 */ /* 0x000fe20000000800 */
[----:B------:R-:W-:Y:S01]  /*9c90*/  @!PT LDS RZ, [RZ] ;  /* 0x00000000fffff984 */ /* 0x000fe20000000800 */
[----:B------:R4:W-:Y:S01]  /*9ca0*/  @!P3 LDGSTS.E.BYPASS.LTC128B.128 [R199+0x10000], desc[UR20][R8.64+0x100] ;  /* 0x1000010008c7bfae */ /* 0x0009e2000b901d54 */
[C-C-:B------:R-:W-:Y:S02]  /*9cb0*/  @!P1 LEA.HI.X R11, R3.reuse, R20, R4.reuse, 0x1, P2 ;  /* 0x00000014030b9211 */ /* 0x140fe400010f0c04 */
[C-C-:B------:R-:W-:Y:S01]  /*9cc0*/  @!P4 LEA.HI.X R13, R3.reuse, R13, R4.reuse, 0x1, P0 ;  /* 0x0000000d030dc211 */ /* 0x140fe200000f0c04 */
[----:B------:R-:W-:Y:S01]  /*9cd0*/  @P1 STS.128 [R199+0xc800], RZ ;  /* 0x00c800ffc7001388 */ /* 0x000fe20000000c00 */
[C---:B------:R-:W-:Y:S01]  /*9ce0*/  IADD3 R2, P2, R3.reuse, UR30, RZ ;  /* 0x0000001e03027c10 */ /* 0x040fe2000ff5e0ff */
[----:B------:R-:W5:Y:S02]  /*9cf0*/  @!P4 LDC.64 R20, c[0x0][0x220] ;  /* 0x00008800ff14cb82 */ /* 0x000f640000000a00 */
[----:B------:R-:W-:Y:S01]  /*9d00*/  @!PT LDS RZ, [RZ] ;  /* 0x00000000fffff984 */ /* 0x000fe20000000800 */
[----:B------:R-:W-:Y:S01]  /*9d10*/  @!PT LDS RZ, [RZ] ;  /* 0x00000000fffff984 */ /* 0x000fe20000000800 */
[----:B------:R-:W-:Y:S01]  /*9d20*/  @!PT LDS RZ, [RZ] ;  /* 0x00000000fffff984 */ /* 0x000fe20000000800 */
[----:B------:R3:W-:Y:S04]  /*9d30*/  @!P1 LDGSTS.E.BYPASS.LTC128B.128 [R199+0xc800], desc[UR20][R10.64] ;  /* 0x0c8000000ac79fae */ /* 0x0007e8000b901d54 */
[----:B------:R-:W-:Y:S01]  /*9d40*/  @P4 STS.128 [R199+0xe800], RZ ;  /* 0x00e800ffc7004388 */ /* 0x000fe20000000c00 */
[C---:B-1----:R-:W-:Y:S01]  /*9d50*/  @!P3 LEA R6, P0, R3.reuse, R16, 0x1 ;  /* 0x000000100306b211 */ /* 0x042fe200078008ff */
[----:B------:R-:W1:Y:S02]  /*9d60*/  @!P3 LDC.64 R22, c[0x0][0x220] ;  /* 0x00008800ff16bb82 */ /* 0x000e640000000a00 */
[----:B------:R-:W-:Y:S01]  /*9d70*/  @!PT LDS RZ, [RZ] ;  /* 0x00000000fffff984 */ /* 0x000fe20000000800 */
[----:B------:R-:W-:Y:S01]  /*9d80*/  @!PT LDS RZ, [RZ] ;  /* 0x00000000fffff984 */ /* 0x000fe20000000800 */
[----:B------:R-:W-:Y:S01]  /*9d90*/  @!PT LDS RZ, [RZ] ;  /* 0x00000000fffff984 */ /* 0x000fe20000000800 */
[----:B------:R5:W-:Y:S01]  /*9da0*/  @!P4 LDGSTS.E.BYPASS.LTC128B.128 [R199+0xe800], desc[UR20][R12.64+0x80] ;  /* 0x0e8000800cc7cfae */ /* 0x000be2000b901d54 */
[----:B------:R-:W-:Y:S03]  /*9db0*/  @!P3 LEA.HI.X R7, R3, R17, R4, 0x1, P0 ;  /* 0x000000110307b211 */ /* 0x000fe600000f0c04 */
[----:B------:R-:W-:Y:S01]  /*9dc0*/  @P3 STS.128 [R199+0x10800], RZ ;  /* 0x010800ffc7003388 */ /* 0x000fe20000000c00 */
[----:B------:R-:W-:Y:S02]  /*9dd0*/  IADD3.X R4, R4, UR27, RZ, P2, !PT ;  /* 0x0000001b04047c10 */ /* 0x000fe400097fe4ff */
[C---:B------:R-:W-:Y:S01]  /*9de0*/  IADD3 R3, P6, R2.reuse, UR30, RZ ;  /* 0x0000001e02037c10 */ /* 0x040fe2000ffde0ff */
        /* <DEDUP_REMOVED lines=17> */
[C---:B------:R-:W-:Y:S01]  /*9f00*/  @!P4 LEA R6, P2, R3.reuse, R20, 0x1 ;  /* 0x000000140306c211 */ /* 0x040fe200078408ff */
[----:B------:R-:W-:Y:S01]  /*9f10*/  @!PT LDS RZ, [RZ] ;  /* 0x00000000fffff984 */ /* 0x000fe20000000800 */
[----:B------:R-:W-:Y:S01]  /*9f20*/  @!PT LDS RZ, [RZ] ;  /* 0x00000000fffff984 */ /* 0x000fe20000000800 */
[----:B------:R-:W-:Y:S01]  /*9f30*/  @!PT LDS RZ, [RZ] ;  /* 0x00000000fffff984 */ /* 0x000fe20000000800 */
[----:B------:R-:W-:Y:S01]  /*9f40*/  @!P4 LDGSTS.E.BYPASS.LTC128B.128 [R199+0xf000], desc[UR20][R12.64+0x80] ;  /* 0x0f0000800cc7cfae */ /* 0x000fe2000b901d54 */
[C---:B-1----:R-:W-:Y:S02]  /*9f50*/  @!P3 LEA R2, P0, R3.reuse, R22, 0x1 ;  /* 0x000000160302b211 */ /* 0x042fe400078008ff */
        /* <DEDUP_REMOVED lines=9> */
[----:B------:R-:W-:Y:S03]  /*9ff0*/  @!P3 LEA.HI.X R3, R3, R23, R4, 0x1, P0 ;  /* 0x000000170303b211 */ /* 0x000fe600000f0c04 */
        /* <DEDUP_REMOVED lines=15> */
[----:B------:R-:W-:Y:S04]  /*a0f0*/  LDSM.16.M88.4 R16, [R176+0x6800] ;  /* 0x00680000b010783b */ /* 0x000fe80000000200 */
[----:B-1----:R-:W1:Y:S04]  /*a100*/  LDSM.16.M88.4 R8, [R176+0x6000] ;  /* 0x00600000b008783b */ /* 0x002e680000000200 */
[----:B------:R-:W3:Y:S04]  /*a110*/  LDSM.16.M88.4 R24, [R176+0x7000] ;  /* 0x00700000b018783b */ /* 0x000ee80000000200 */
[----:B------:R-:W4:Y:S04]  /*a120*/  LDSM.16.M88.4 R136, [R176+0x7800] ;  /* 0x00780000b088783b */ /* 0x000f280000000200 */
[----:B------:R-:W0:Y:S01]  /*a130*/  LDGDEPBAR ;  /* 0x00000000000079af */ /* 0x000e220000000000 */
[C---:B--2---:R-:W-:Y:S03]  /*a140*/  VIADD R3, R116.reuse, 0xffffffd0 ;  /* 0xffffffd074037836 */ /* 0x044fe60000000000 */
[----:B------:R-:W-:Y:S01]  /*a150*/  LDSM.16.M88.4 R140, [R184] ;  /* 0x00000000b88c783b */ /* 0x000fe20000000200 */
[C---:B------:R-:W-:Y:S03]  /*a160*/  VIADD R2, R116.reuse, 0xffffffcf ;  /* 0xffffffcf74027836 */ /* 0x040fe60000000000 */
[----:B------:R-:W2:Y:S04]  /*a170*/  LDSM.16.M88.4 R144, [R187] ;  /* 0x00000000bb90783b */ /* 0x000ea80000000200 */
[----:B------:R-:W5:Y:S04]  /*a180*/  LDSM.16.M88.4 R148, [R198] ;  /* 0x00000000c694783b */ /* 0x000f680000000200 */
[----:B------:R-:W5:Y:S04]  /*a190*/  LDSM.16.M88.4 R152, [R197] ;  /* 0x00000000c598783b */ /* 0x000f680000000200 */
[----:B------:R-:W5:Y:S04]  /*a1a0*/  LDSM.16.M88.4 R156, [R196] ;  /* 0x00000000c49c783b */ /* 0x000f680000000200 */
[----:B------:R-:W-:Y:S01]  /*a1b0*/  LDSM.16.M88.4 R160, [R186] ;  /* 0x00000000baa0783b */ /* 0x000fe20000000200 */
[C---:B-1----:R-:W-:Y:S03]  /*a1c0*/  HMMA.16816.F32 R4, R32.reuse, R8, RZ ;  /* 0x000000082004723c */ /* 0x042fe600000018ff */
[----:B------:R-:W1:Y:S04]  /*a1d0*/  LDSM.16.M88.4 R164, [R182+0x6000] ;  /* 0x00600000b6a4783b */ /* 0x000e680000000200 */
[----:B------:R-:W-:Y:S01]  /*a1e0*/  LDSM.16.M88.4 R168, [R181] ;  /* 0x00000000b5a8783b */ /* 0x000fe20000000200 */
[C---:B------:R-:W-:Y:S03]  /*a1f0*/  HMMA.16816.F32 R8, R32.reuse, R10, RZ ;  /* 0x0000000a2008723c */ /* 0x040fe600000018ff */
[----:B------:R-:W-:Y:S03]  /*a200*/  LDSM.16.M88.4 R172, [R176+0xa000] ;  /* 0x00a00000b0ac783b */ /* 0x000fe60000000200 */
[C---:B------:R-:W-:Y:S06]  /*a210*/  HMMA.16816.F32 R12, R32.reuse, R16, RZ ;  /* 0x00000010200c723c */ /* 0x040fec00000018ff */
[C---:B------:R-:W-:Y:S06]  /*a220*/  HMMA.16816.F32 R16, R32.reuse, R18, RZ ;  /* 0x000000122010723c */ /* 0x040fec00000018ff */
[C---:B---3--:R-:W-:Y:S06]  /*a230*/  HMMA.16816.F32 R20, R32.reuse, R24, RZ ;  /* 0x000000182014723c */ /* 0x048fec00000018ff */
[C---:B------:R-:W-:Y:S06]  /*a240*/  HMMA.16816.F32 R24, R32.reuse, R26, RZ ;  /* 0x0000001a2018723c */ /* 0x040fec00000018ff */
[C---:B----4-:R-:W-:Y:S06]  /*a250*/  HMMA.16816.F32 R28, R32.reuse, R136, RZ ;  /* 0x00000088201c723c */ /* 0x050fec00000018ff */
[----:B------:R-:W-:Y:S01]  /*a260*/  HMMA.16816.F32 R32, R32, R138, RZ ;  /* 0x0000008a2020723c */ /* 0x000fe200000018ff */
[----:B------:R-:W3:Y:S05]  /*a270*/  LDSM.16.M88.4 R136, [R182+0x6800] ;  /* 0x00680000b688783b */ /* 0x000eea0000000200 */
[C---:B--2---:R-:W-:Y:S06]  /*a280*/  HMMA.16816.F32 R4, R140.reuse, R144, R4 ;  /* 0x000000908c04723c */ /* 0x044fec0000001804 */
[C---:B------:R-:W-:Y:S01]  /*a290*/  HMMA.16816.F32 R8, R140.reuse, R146, R8 ;  /* 0x000000928c08723c */ /* 0x040fe20000001808 */
[----:B------:R-:W2:Y:S05]  /*a2a0*/  LDSM.16.M88.4 R144, [R182+0x7000] ;  /* 0x00700000b690783b */ /* 0x000eaa0000000200 */
[C---:B-----5:R-:W-:Y:S06]  /*a2b0*/  HMMA.16816.F32 R12, R140.reuse, R148, R12 ;  /* 0x000000948c0c723c */ /* 0x060fec000000180c */
        /* <DEDUP_REMOVED lines=8> */
[----:B------:R-:W5:Y:S01]  /*a340*/  LDSM.16.M88.4 R156, [R181+0x1000] ;  /* 0x00100000b59c783b */ /* 0x000f620000000200 */
[C---:B-1----:R-:W-:Y:S06]  /*a350*/  HMMA.16816.F32 R4, R160.reuse, R164, R4 ;  /* 0x000000a4a004723c */ /* 0x042fec0000001804 */
[C---:B------:R-:W-:Y:S01]  /*a360*/  HMMA.16816.F32 R8, R160.reuse, R166, R8 ;  /* 0x000000a6a008723c */ /* 0x040fe20000001808 */
[----:B------:R-:W-:Y:S05]  /*a370*/  LDSM.16.M88.4 R164, [R176+0x8000] ;  /* 0x00800000b0a4783b */ /* 0x000fea0000000200 */
[C---:B---3--:R-:W-:Y:S06]  /*a380*/  HMMA.16816.F32 R12, R160.reuse, R136, R12 ;  /* 0x00000088a00c723c */ /* 0x048fec000000180c */
[C---:B------:R-:W-:Y:S01]  /*a390*/  HMMA.16816.F32 R16, R160.reuse, R138, R16 ;  /* 0x0000008aa010723c */ /* 0x040fe20000001810 */
[----:B------:R-:W1:Y:S05]  /*a3a0*/  LDSM.16.M88.4 R136, [R181+0x1800] ;  /* 0x00180000b588783b */ /* 0x000e6a0000000200 */
[C---:B--2---:R-:W-:Y:S06]  /*a3b0*/  HMMA.16816.F32 R20, R160.reuse, R144, R20 ;  /* 0x00000090a014723c */ /* 0x044fec0000001814 */
        /* <DEDUP_REMOVED lines=8> */
[----:B------:R-:W-:Y:S05]  /*a440*/  LDSM.16.M88.4 R168, [R195] ;  /* 0x00000000c3a8783b */ /* 0x000fea0000000200 */
        /* <DEDUP_REMOVED lines=8> */
[----:B------:R-:W1:Y:S04]  /*a4d0*/  LDSM.16.M88.4 R136, [R194] ;  /* 0x00000000c288783b */ /* 0x000e680000000200 */
[----:B------:R-:W1:Y:S01]  /*a4e0*/  LDSM.16.M88.4 R152, [R193] ;  /* 0x00000000c198783b */ /* 0x000e620000000200 */
[C---:B--2---:R-:W-:Y:S06]  /*a4f0*/  HMMA.16816.F32 R4, R144.reuse, R164, R4 ;  /* 0x000000a49004723c */ /* 0x044fec0000001804 */
[C---:B------:R-:W-:Y:S01]  /*a500*/  HMMA.16816.F32 R8, R144.reuse, R166, R8 ;  /* 0x000000a69008723c */ /* 0x040fe20000001808 */
[----:B------:R-:W-:Y:S05]  /*a510*/  LDSM.16.M88.4 R164, [R182+0x8000] ;  /* 0x00800000b6a4783b */ /* 0x000fea0000000200 */
[C---:B---3--:R-:W-:Y:S06]  /*a520*/  HMMA.16816.F32 R12, R144.reuse, R148, R12 ;  /* 0x00000094900c723c */ /* 0x048fec000000180c */
[C---:B------:R-:W-:Y:S01]  /*a530*/  HMMA.16816.F32 R16, R144.reuse, R150, R16 ;  /* 0x000000969010723c */ /* 0x040fe20000001810 */
[----:B------:R-:W2:Y:S05]  /*a540*/  LDSM.16.M88.4 R148, [R192] ;  /* 0x00000000c094783b */ /* 0x000eaa0000000200 */
[C---:B----4-:R-:W-:Y:S06]  /*a550*/  HMMA.16816.F32 R20, R144.reuse, R160, R20 ;  /* 0x000000a09014723c */ /* 0x050fec0000001814 */
[C---:B------:R-:W-:Y:S01]  /*a560*/  HMMA.16816.F32 R24, R144.reuse, R162, R24 ;  /* 0x000000a29018723c */ /* 0x040fe20000001818 */
[----:B------:R-:W3:Y:S05]  /*a570*/  LDSM.16.M88.4 R160, [R186+0x2000] ;  /* 0x00200000baa0783b */ /* 0x000eea0000000200 */
[C---:B-----5:R-:W-:Y:S06]  /*a580*/  HMMA.16816.F32 R28, R144.reuse, R140, R28 ;  /* 0x0000008c901c723c */ /* 0x060fec000000181c */
[----:B------:R-:W-:Y:S01]  /*a590*/  HMMA.16816.F32 R32, R144, R142, R32 ;  /* 0x0000008e9020723c */ /* 0x000fe20000001820 */
[----:B------:R-:W4:Y:S04]  /*a5a0*/  LDSM.16.M88.4 R140, [R182+0x8800] ;  /* 0x00880000b68c783b */ /* 0x000f280000000200 */
[----:B------:R-:W5:Y:S01]  /*a5b0*/  LDSM.16.M88.4 R144, [R182+0x9000] ;  /* 0x00900000b690783b */ /* 0x000f620000000200 */
        /* <DEDUP_REMOVED lines=22> */
[C---:B-1----:R-:W-:Y:S06]  /*a720*/  HMMA.16816.F32 R28, R160.reuse, R136, R28 ;  /* 0x00000088a01c723c */ /* 0x042fec000000181c */
[----:B------:R-:W-:Y:S01]  /*a730*/  HMMA.16816.F32 R32, R160, R138, R32 ;  /* 0x0000008aa020723c */ /* 0x000fe20000001820 */
[----:B------:R-:W1:Y:S04]  /*a740*/  LDSM.16.M88.4 R136, [R176+0xb000] ;  /* 0x00b00000b088783b */ /* 0x000e680000000200 */
[----:B------:R-:W5:Y:S01]  /*a750*/  LDSM.16.M88.4 R160, [R176+0xb800] ;  /* 0x00b80000b0a0783b */ /* 0x000f620000000200 */
[C---:B------:R-:W-:Y:S06]  /*a760*/  HMMA.16816.F32 R4, R152.reuse, R168, R4 ;  /* 0x000000a89804723c */ /* 0x040fec0000001804 */
[C---:B------:R-:W-:Y:S01]  /*a770*/  HMMA.16816.F32 R8, R152.reuse, R170, R8 ;  /* 0x000000aa9808723c */ /* 0x040fe20000001808 */
[----:B------:R-:W-:Y:S05]  /*a780*/  LDSM.16.M88.4 R168, [R182+0xa000] ;  /* 0x00a00000b6a8783b */ /* 0x000fea0000000200 */
[C---:B--2---:R-:W-:Y:S06]  /*a790*/  HMMA.16816.F32 R12, R152.reuse, R148, R12 ;  /* 0x00000094980c723c */ /* 0x044fec000000180c */
[C---:B------:R-:W-:Y:S01]  /*a7a0*/  HMMA.16816.F32 R16, R152.reuse, R150, R16 ;  /* 0x000000969810723c */ /* 0x040fe20000001810 */
[----:B------:R-:W-:Y:S05]  /*a7b0*/  LDSM.16.M88.4 R148, [R191] ;  /* 0x00000000bf94783b */ /* 0x000fea0000000200 */
[C---:B---3--:R-:W-:Y:S06]  /*a7c0*/  HMMA.16816.F32 R20, R152.reuse, R140, R20 ;  /* 0x0000008c9814723c */ /* 0x048fec0000001814 */
[C---:B------:R-:W-:Y:S01]  /*a7d0*/  HMMA.16816.F32 R24, R152.reuse, R142, R24 ;  /* 0x0000008e9818723c */ /* 0x040fe20000001818 */
[----:B------:R-:W2:Y:S05]  /*a7e0*/  LDSM.16.M88.4 R140, [R184+0x4000] ;  /* 0x00400000b88c783b */ /* 0x000eaa0000000200 */
[C---:B------:R-:W-:Y:S06]  /*a7f0*/  HMMA.16816.F32 R28, R152.reuse, R156, R28 ;  /* 0x0000009c981c723c */ /* 0x040fec000000181c */
[----:B------:R-:W-:Y:S01]  /*a800*/  HMMA.16816.F32 R32, R152, R158, R32 ;  /* 0x0000009e9820723c */ /* 0x000fe20000001820 */
[----:B------:R-:W3:Y:S04]  /*a810*/  LDSM.16.M88.4 R152, [R190] ;  /* 0x00000000be98783b */ /* 0x000ee80000000200 */
[----:B------:R-:W3:Y:S01]  /*a820*/  LDSM.16.M88.4 R156, [R189] ;  /* 0x00000000bd9c783b */ /* 0x000ee20000000200 */
[C---:B------:R-:W-:Y:S06]  /*a830*/  HMMA.16816.F32 R4, R164.reuse, R172, R4 ;  /* 0x000000aca404723c */ /* 0x040fec0000001804 */
[C---:B------:R-:W-:Y:S01]  /*a840*/  HMMA.16816.F32 R8, R164.reuse, R174, R8 ;  /* 0x000000aea408723c */ /* 0x040fe20000001808 */
[----:B------:R-:W-:Y:S05]  /*a850*/  LDSM.16.M88.4 R172, [R182+0xa800] ;  /* 0x00a80000b6ac783b */ /* 0x000fea0000000200 */
[C---:B----4-:R-:W-:Y:S06]  /*a860*/  HMMA.16816.F32 R12, R164.reuse, R144, R12 ;  /* 0x00000090a40c723c */ /* 0x050fec000000180c */
[C---:B------:R-:W-:Y:S01]  /*a870*/  HMMA.16816.F32 R16, R164.reuse, R146, R16 ;  /* 0x00000092a410723c */ /* 0x040fe20000001810 */
[----:B------:R-:W4:Y:S05]  /*a880*/  LDSM.16.M88.4 R144, [R188] ;  /* 0x00000000bc90783b */ /* 0x000f2a0000000200 */
[C---:B-1----:R-:W-:Y:S06]  /*a890*/  HMMA.16816.F32 R20, R164.reuse, R136, R20 ;  /* 0x00000088a414723c */ /* 0x042fec0000001814 */
[C---:B------:R-:W-:Y:S01]  /*a8a0*/  HMMA.16816.F32 R24, R164.reuse, R138, R24 ;  /* 0x0000008aa418723c */ /* 0x040fe20000001818 */
[----:B------:R-:W1:Y:S05]  /*a8b0*/  LDSM.16.M88.4 R136, [R186+0x4000] ;  /* 0x00400000ba88783b */ /* 0x000e6a0000000200 */
[C---:B-----5:R-:W-:Y:S06]  /*a8c0*/  HMMA.16816.F32 R28, R164.reuse, R160, R28 ;  /* 0x000000a0a41c723c */ /* 0x060fec000000181c */
[----:B------:R-:W-:Y:S01]  /*a8d0*/  HMMA.16816.F32 R32, R164, R162, R32 ;  /* 0x000000a2a420723c */ /* 0x000fe20000001820 */
[----:B------:R-:W5:Y:S05]  /*a8e0*/  LDSM.16.M88.4 R160, [R182+0xb000] ;  /* 0x00b00000b6a0783b */ /* 0x000f6a0000000200 */
[C---:B--2---:R-:W-:Y:S06]  /*a8f0*/  HMMA.16816.F32 R4, R140.reuse, R148, R4 ;  /* 0x000000948c04723c */ /* 0x044fec0000001804 */
[C---:B------:R-:W-:Y:S01]  /*a900*/  HMMA.16816.F32 R8, R140.reuse, R150, R8 ;  /* 0x000000968c08723c */ /* 0x040fe20000001808 */
[----:B------:R-:W2:Y:S05]  /*a910*/  LDSM.16.M88.4 R148, [R182+0xb800] ;  /* 0x00b80000b694783b */ /* 0x000eaa0000000200 */
[C---:B---3--:R-:W-:Y:S06]  /*a920*/  HMMA.16816.F32 R12, R140.reuse, R152, R12 ;  /* 0x000000988c0c723c */ /* 0x048fec000000180c */
[C---:B------:R-:W-:Y:S01]  /*a930*/  HMMA.16816.F32 R16, R140.reuse, R154, R16 ;  /* 0x0000009a8c10723c */ /* 0x040fe20000001810 */
[----:B------:R-:W-:Y:S05]  /*a940*/  LDSM.16.M88.4 R152, [R181+0x4800] ;  /* 0x00480000b598783b */ /* 0x000fea0000000200 */
[C---:B------:R-:W-:Y:S06]  /*a950*/  HMMA.16816.F32 R20, R140.reuse, R156, R20 ;  /* 0x0000009c8c14723c */ /* 0x040fec0000001814 */
[C---:B------:R-:W-:Y:S05]  /*a960*/  HMMA.16816.F32 R24, R140.reuse, R158, R24 ;  /* 0x0000009e8c18723c */ /* 0x040fea0000001818 */
[C---:B------:R-:W-:Y:S01]  /*a970*/  VIADD R157, R116.reuse, 0xffffffe8 ;  /* 0xffffffe8749d7836 */ /* 0x040fe20000000000 */
[C---:B----4-:R-:W-:Y:S05]  /*a980*/  HMMA.16816.F32 R28, R140.reuse, R144, R28 ;  /* 0x000000908c1c723c */ /* 0x050fea000000181c */
[C---:B------:R-:W-:Y:S01]  /*a990*/  VIADD R159, R116.reuse, 0xfffffff7 ;  /* 0xfffffff7749f7836 */ /* 0x040fe20000000000 */
[----:B------:R-:W-:Y:S01]  /*a9a0*/  HMMA.16816.F32 R32, R140, R146, R32 ;  /* 0x000000928c20723c */ /* 0x000fe20000001820 */
[----:B------:R-:W-:Y:S04]  /*a9b0*/  LDSM.16.M88.4 R140, [R185+0x4000] ;  /* 0x00400000b98c783b */ /* 0x000fe80000000200 */
[----:B------:R-:W3:Y:S01]  /*a9c0*/  LDSM.16.M88.4 R144, [R181+0x4000] ;  /* 0x00400000b590783b */ /* 0x000ee20000000200 */
[C---:B-1----:R-:W-:Y:S05]  /*a9d0*/  HMMA.16816.F32 R4, R136.reuse, R168, R4 ;  /* 0x000000a88804723c */ /* 0x042fea0000001804 */
[C---:B------:R-:W-:Y:S01]  /*a9e0*/  VIADD R156, R116.reuse, 0xffffffe7 ;  /* 0xffffffe7749c7836 */ /* 0x040fe20000000000 */
[C---:B------:R-:W-:Y:S05]  /*a9f0*/  HMMA.16816.F32 R8, R136.reuse, R170, R8 ;  /* 0x000000aa8808723c */ /* 0x040fea0000001808 */
[C---:B------:R-:W-:Y:S01]  /*aa00*/  VIADD R158, R116.reuse, 0xffffffd7 ;  /* 0xffffffd7749e7836 */ /* 0x040fe20000000000 */
[C---:B------:R-:W-:Y:S06]  /*aa10*/  HMMA.16816.F32 R12, R136.reuse, R172, R12 ;  /* 0x000000ac880c723c */ /* 0x040fec000000180c */
[C---:B------:R-:W-:Y:S06]  /*aa20*/  HMMA.16816.F32 R16, R136.reuse, R174, R16 ;  /* 0x000000ae8810723c */ /* 0x040fec0000001810 */
[C---:B-----5:R-:W-:Y:S06]  /*aa30*/  HMMA.16816.F32 R20, R136.reuse, R160, R20 ;  /* 0x000000a08814723c */ /* 0x060fec0000001814 */
[C---:B------:R-:W-:Y:S05]  /*aa40*/  HMMA.16816.F32 R24, R136.reuse, R162, R24 ;  /* 0x000000a28818723c */ /* 0x040fea0000001818 */
[C---:B------:R-:W-:Y:S01]  /*aa50*/  VIADD R161, R116.reuse, 0x7 ;  /* 0x0000000774a17836 */ /* 0x040fe20000000000 */
[C---:B--2---:R-:W-:Y:S04]  /*aa60*/  HMMA.16816.F32 R28, R136.reuse, R148, R28 ;  /* 0x00000094881c723c */ /* 0x044fe8000000181c */
[----:B------:R-:W-:Y:S01]  /*aa70*/  ISETP.GE.AND P0, PT, R161, RZ, PT ;  /* 0x000000ffa100720c */ /* 0x000fe20003f06270 */
[----:B------:R-:W-:Y:S01]  /*aa80*/  VIADD R162, R116, 0x8 ;  /* 0x0000000874a27836 */ /* 0x000fe20000000000 */
[----:B------:R-:W-:Y:S01]  /*aa90*/  IABS R163, R116 ;  /* 0x0000007400a37213 */ /* 0x000fe20000000000 */
[----:B------:R-:W-:Y:S01]  /*aaa0*/  HMMA.16816.F32 R32, R136, R150, R32 ;  /* 0x000000968820723c */ /* 0x000fe20000001820 */
[----:B------:R-:W1:Y:S02]  /*aab0*/  LDSM.16.M88.4 R136, [R181+0x5000] ;  /* 0x00500000b588783b */ /* 0x000e640000000200 */
[----:B------:R-:W-:Y:S01]  /*aac0*/  ISETP.GE.AND P2, PT, R162, RZ, PT ;  /* 0x000000ffa200720c */ /* 0x000fe20003f46270 */
[C---:B------:R-:W-:Y:S02]  /*aad0*/  VIADD R149, R116.reuse, 0xffffffff ;  /* 0xffffffff74957836 */ /* 0x040fe40000000000 */
[C---:B---3--:R-:W-:Y:S05]  /*aae0*/  HMMA.16816.F32 R4, R140.reuse, R144, R4 ;  /* 0x000000908c04723c */ /* 0x048fea0000001804 */
[----:B------:R-:W-:Y:S01]  /*aaf0*/  ISETP.GE.AND P6, PT, R149, RZ, PT ;  /* 0x000000ff9500720c */ /* 0x000fe20003fc6270 */
[C---:B------:R-:W-:Y:S01]  /*ab00*/  HMMA.16816.F32 R8, R140.reuse, R146, R8 ;  /* 0x000000928c08723c */ /* 0x040fe20000001808 */
[----:B------:R-:W2:Y:S01]  /*ab10*/  LDSM.16.M88.4 R144, [R181+0x5800] ;  /* 0x00580000b590783b */ /* 0x000ea20000000200 */
[----:B------:R-:W-:Y:S04]  /*ab20*/  DEPBAR.LE SB0, 0x0 ;  /* 0x000080000000791a */ /* 0x000fe80000000000 */
[C---:B------:R-:W-:Y:S01]  /*ab30*/  @!P2 IADD3 R162, -R116.reuse, -0x8, RZ ;  /* 0xfffffff874a2a810 */ /* 0x040fe20007ffe1ff */
[----:B------:R-:W-:Y:S01]  /*ab40*/  BAR.SYNC.DEFER_BLOCKING 0x0 ;  /* 0x0000000000007b1d */ /* 0x000fe20000010000 */
[----:B------:R-:W-:Y:S01]  /*ab50*/  ISETP.GE.AND P2, PT, R159, RZ, PT ;  /* 0x000000ff9f00720c */ /* 0x000fe20003f46270 */
[C---:B------:R-:W-:Y:S05]  /*ab60*/  HMMA.16816.F32 R12, R140.reuse, R152, R12 ;  /* 0x000000988c0c723c */ /* 0x040fea000000180c */
[C---:B------:R-:W-:Y:S01]  /*ab70*/  @!P0 IADD3 R161, -R116.reuse, -0x7, RZ ;  /* 0xfffffff974a18810 */ /* 0x040fe20007ffe1ff */
[C---:B------:R-:W-:Y:S01]  /*ab80*/  VIADD R160, R116.reuse, 0xfffffff8 ;  /* 0xfffffff874a07836 */ /* 0x040fe20000000000 */
[C---:B------:R-:W-:Y:S01]  /*ab90*/  @!P6 IADD3 R149, -R116.reuse, 0x1, RZ ;  /* 0x000000017495e810 */ /* 0x040fe20007ffe1ff */
[----:B------:R-:W-:Y:S01]  /*aba0*/  VIADD R148, R116, 0xffffffe0 ;  /* 0xffffffe074947836 */ /* 0x000fe20000000000 */
[----:B------:R-:W-:Y:S01]  /*abb0*/  ISETP.GE.AND P0, PT, R119, RZ, PT ;  /* 0x000000ff7700720c */ /* 0x000fe20003f06270 */
[C---:B------:R-:W-:Y:S03]  /*abc0*/  HMMA.16816.F32 R16, R140.reuse, R154, R16 ;  /* 0x0000009a8c10723c */ /* 0x040fe60000001810 */
[----:B------:R-:W-:Y:S01]  /*abd0*/  ISETP.GE.AND P5, PT, R160, RZ, PT ;  /* 0x000000ffa000720c */ /* 0x000fe20003fa6270 */
[C---:B------:R-:W-:Y:S01]  /*abe0*/  VIADD R150, R116.reuse, 0xffffffdf ;  /* 0xffffffdf74967836 */ /* 0x040fe20000000000 */
[C---:B------:R-:W-:Y:S01]  /*abf0*/  @!P2 IADD3 R159, -R116.reuse, 0x9, RZ ;  /* 0x00000009749fa810 */ /* 0x040fe20007ffe1ff */
[----:B------:R-:W-:Y:S01]  /*ac00*/  VIADD R151, R116, 0xffffffd8 ;  /* 0xffffffd874977836 */ /* 0x000fe20000000000 */
[----:B------:R-:W-:Y:S01]  /*ac10*/  ISETP.GE.AND P6, PT, R118, RZ, PT ;  /* 0x000000ff7600720c */ /* 0x000fe20003fc6270 */
[----:B------:R-:W-:Y:S01]  /*ac20*/  VIADD R153, R116, 0xffffffc8 ;  /* 0xffffffc874997836 */ /* 0x000fe20000000000 */
[----:B------:R-:W-:Y:S01]  /*ac30*/  ISETP.GE.AND P2, PT, R156, RZ, PT ;  /* 0x000000ff9c00720c */ /* 0x000fe20003f46270 */
[C---:B-1----:R-:W-:Y:S03]  /*ac40*/  HMMA.16816.F32 R20, R140.reuse, R136, R20 ;  /* 0x000000888c14723c */ /* 0x042fe60000001814 */
[C---:B------:R-:W-:Y:S01]  /*ac50*/  @!P0 IADD3 R119, -R116.reuse, 0x10, RZ ;  /* 0x0000001074778810 */ /* 0x040fe20007ffe1ff */
[----:B------:R-:W-:Y:S01]  /*ac60*/  VIADD R152, R116, 0xffffffc7 ;  /* 0xffffffc774987836 */ /* 0x000fe20000000000 */
[----:B------:R-:W-:Y:S01]  /*ac70*/  ISETP.GE.AND P0, PT, R148, RZ, PT ;  /* 0x000000ff9400720c */ /* 0x000fe20003f06270 */
[----:B------:R-:W-:Y:S01]  /*ac80*/  IMAD.MOV.U32 R154, RZ, RZ, R163 ;  /* 0x000000ffff9a7224 */ /* 0x000fe200078e00a3 */
[C---:B------:R-:W-:Y:S01]  /*ac90*/  @!P5 IADD3 R160, -R116.reuse, 0x8, RZ ;  /* 0x0000000874a0d810 */ /* 0x040fe20007ffe1ff */
[C---:B------:R-:W-:Y:S03]  /*aca0*/  HMMA.16816.F32 R24, R140.reuse, R138, R24 ;  /* 0x0000008a8c18723c */ /* 0x040fe60000001818 */
[----:B------:R-:W-:Y:S02]  /*acb0*/  ISETP.GE.AND P5, PT, R157, RZ, PT ;  /* 0x000000ff9d00720c */ /* 0x000fe40003fa6270 */
[----:B------:R-:W-:Y:S01]  /*acc0*/  @!P6 IADD3 R118, -R116, 0x11, RZ ;  /* 0x000000117476e810 */ /* 0x000fe20007ffe1ff */
[C---:B--2---:R-:W-:Y:S03]  /*acd0*/  HMMA.16816.F32 R28, R140.reuse, R144, R28 ;  /* 0x000000908c1c723c */ /* 0x044fe6000000181c */
[----:B------:R-:W-:Y:S02]  /*ace0*/  ISETP.GE.AND P6, PT, R150, RZ, PT ;  /* 0x000000ff9600720c */ /* 0x000fe40003fc6270 */
[----:B------:R-:W-:Y:S01]  /*acf0*/  @!P2 IADD3 R156, -R116, 0x19, RZ ;  /* 0x00000019749ca810 */ /* 0x000fe20007ffe1ff */
[----:B------:R-:W-:Y:S03]  /*ad00*/  HMMA.16816.F32 R32, R140, R146, R32 ;  /* 0x000000928c20723c */ /* 0x000fe60000001820 */
[----:B------:R-:W-:Y:S02]  /*ad10*/  ISETP.GE.AND P2, PT, R158, RZ, PT ;  /* 0x000000ff9e00720c */ /* 0x000fe40003f46270 */
[C---:B------:R-:W-:Y:S02]  /*ad20*/  @!P5 IADD3 R157, -R116.reuse, 0x18, RZ ;  /* 0x00000018749dd810 */ /* 0x040fe40007ffe1ff */
[----:B------:R-:W-:Y:S04]  /*ad30*/  ISETP.GE.AND P5, PT, R151, RZ, PT ;  /* 0x000000ff9700720c */ /* 0x000fe80003fa6270 */
[C---:B------:R-:W-:Y:S02]  /*ad40*/  @!P0 IADD3 R148, -R116.reuse, 0x20, RZ ;  /* 0x0000002074948810 */ /* 0x040fe40007ffe1ff */
[C---:B------:R-:W-:Y:S02]  /*ad50*/  @!P6 IADD3 R150, -R116.reuse, 0x21, RZ ;  /* 0x000000217496e810 */ /* 0x040fe40007ffe1ff */
[----:B------:R-:W-:Y:S02]  /*ad60*/  ISETP.GE.AND P0, PT, R3, RZ, PT ;  /* 0x000000ff0300720c */ /* 0x000fe40003f06270 */
[----:B------:R-:W-:Y:S02]  /*ad70*/  @!P2 IADD3 R158, -R116, 0x29, RZ ;  /* 0x00000029749ea810 */ /* 0x000fe40007ffe1ff */
[----:B------:R-:W-:Y:S02]  /*ad80*/  ISETP.GE.AND P6, PT, R2, RZ, PT ;  /* 0x000000ff0200720c */ /* 0x000fe40003fc6270 */
[----:B------:R-:W-:Y:S02]  /*ad90*/  @!P5 IADD3 R151, -R116, 0x28, RZ ;  /* 0x000000287497d810 */ /* 0x000fe40007ffe1ff */
[----:B------:R-:W-:Y:S02]  /*ada0*/  ISETP.GE.AND P5, PT, R153, RZ, PT ;  /* 0x000000ff9900720c */ /* 0x000fe40003fa6270 */
[----:B------:R-:W-:Y:S02]  /*adb0*/  ISETP.GE.AND P2, PT, R152, RZ, PT ;  /* 0x000000ff9800720c */ /* 0x000fe40003f46270 */
[----:B------:R-:W-:Y:S02]  /*adc0*/  I2FP.F32.S32 R149, R149 ;  /* 0x0000009500957245 */ /* 0x000fe40000201400 */
[C---:B------:R-:W-:Y:S02]  /*add0*/  @!P0 IADD3 R3, -R116.reuse, 0x30, RZ ;  /* 0x0000003074038810 */ /* 0x040fe40007ffe1ff */
[----:B------:R-:W-:Y:S01]  /*ade0*/  I2FP.F32.S32 R160, R160 ;  /* 0x000000a000a07245 */ /* 0x000fe20000201400 */
[C---:B------:R-:W-:Y:S01]  /*adf0*/  FFMA.FTZ R5, R149.reuse, -UR5, R5 ;  /* 0x8000000595057c23 */ /* 0x040fe20008010005 */
[----:B------:R-:W-:Y:S01]  /*ae00*/  @!P6 IADD3 R2, -R116, 0x31, RZ ;  /* 0x000000317402e810 */ /* 0x000fe20007ffe1ff */
[----:B------:R-:W-:Y:S01]  /*ae10*/  FFMA.FTZ R11, R149, -UR5, R11 ;  /* 0x80000005950b7c23 */ /* 0x000fe2000801000b */
[----:B------:R-:W-:Y:S01]  /*ae20*/  I2FP.F32.S32 R162, R162 ;  /* 0x000000a200a27245 */ /* 0x000fe20000201400 */
[----:B------:R-:W-:Y:S01]  /*ae30*/  FFMA.FTZ R8, R160, -UR5, R8 ;  /* 0x80000005a0087c23 */ /* 0x000fe20008010008 */
[----:B------:R-:W-:Y:S01]  /*ae40*/  @!P5 IADD3 R153, -R116, 0x38, RZ ;  /* 0x000000387499d810 */ /* 0x000fe20007ffe1ff */
[----:B------:R-:W-:Y:S01]  /*ae50*/  FFMA.FTZ R14, R160, -UR5, R14 ;  /* 0x80000005a00e7c23 */ /* 0x000fe2000801000e */
[----:B------:R-:W-:Y:S01]  /*ae60*/  @!P2 IADD3 R152, -R116, 0x39, RZ ;  /* 0x000000397498a810 */ /* 0x000fe20007ffe1ff */
[----:B------:R-:W-:Y:S01]  /*ae70*/  FFMA.FTZ R6, R162, -UR5, R6 ;  /* 0x80000005a2067c23 */ /* 0x000fe20008010006 */
[----:B------:R-:W-:Y:S02]  /*ae80*/  I2FP.F32.S32 R116, R154 ;  /* 0x0000009a00747245 */ /* 0x000fe40000201400 */
[----:B------:R-:W-:Y:S02]  /*ae90*/  I2FP.F32.S32 R159, R159 ;  /* 0x0000009f009f7245 */ /* 0x000fe40000201400 */
[----:B------:R-:W-:Y:S01]  /*aea0*/  I2FP.F32.S32 R119, R119 ;  /* 0x0000007700777245 */ /* 0x000fe20000201400 */
[C---:B------:R-:W-:Y:S01]  /*aeb0*/  FFMA.FTZ R4, R116.reuse, -UR5, R4 ;  /* 0x8000000574047c23 */ /* 0x040fe20008010004 */
[----:B------:R-:W-:Y:S01]  /*aec0*/  I2FP.F32.S32 R161, R161 ;  /* 0x000000a100a17245 */ /* 0x000fe20000201400 */
[----:B------:R-:W-:Y:S01]  /*aed0*/  FFMA.FTZ R10, R116, -UR5, R10 ;  /* 0x80000005740a7c23 */ /* 0x000fe2000801000a */
[----:B------:R-:W-:Y:S01]  /*aee0*/  I2FP.F32.S32 R118, R118 ;  /* 0x0000007600767245 */ /* 0x000fe20000201400 */
[----:B------:R-:W-:Y:S01]  /*aef0*/  FFMA.FTZ R9, R159, -UR5, R9 ;  /* 0x800000059f097c23 */ /* 0x000fe20008010009 */
[----:B------:R-:W-:Y:S01]  /*af00*/  FMNMX.FTZ R116, R4, R0, !PT ;  /* 0x0000000004747209 */ /* 0x000fe20007810000 */
[C---:B------:R-:W-:Y:S01]  /*af10*/  FFMA.FTZ R12, R119.reuse, -UR5, R12 ;  /* 0x80000005770c7c23 */ /* 0x040fe2000801000c */
[----:B------:R-:W-:Y:S01]  /*af20*/  FMNMX.FTZ R136, R6, R117, !PT ;  /* 0x0000007506887209 */ /* 0x000fe20007810000 */
[----:B------:R-:W-:Y:S01]  /*af30*/  FFMA.FTZ R18, R119, -UR5, R18 ;  /* 0x8000000577127c23 */ /* 0x000fe20008010012 */
[----:B------:R-:W-:Y:S01]  /*af40*/  FMNMX.FTZ R116, R5, R116, !PT ;  /* 0x0000007405747209 */ /* 0x000fe20007810000 */
[----:B------:R-:W-:Y:S01]  /*af50*/  FFMA.FTZ R7, R161, -UR5, R7 ;  /* 0x80000005a1077c23 */ /* 0x000fe20008010007 */
[----:B------:R-:W-:Y:S01]  /*af60*/  I2FP.F32.S32 R157, R157 ;  /* 0x0000009d009d7245 */ /* 0x000fe20000201400 */
[----:B------:R-:W-:Y:S01]  /*af70*/  FFMA.FTZ R13, R118, -UR5, R13 ;  /* 0x80000005760d7c23 */ /* 0x000fe2000801000d */
[----:B------:R-:W-:Y:S01]  /*af80*/  FMNMX.FTZ R119, R8, R116, !PT ;  /* 0x0000007408777209 */ /* 0x000fe20007810000 */
[----:B------:R-:W-:Y:S01]  /*af90*/  FFMA.FTZ R19, R118, -UR5, R19 ;  /* 0x8000000576137c23 */ /* 0x000fe20008010013 */
[----:B------:R-:W-:Y:S01]  /*afa0*/  I2FP.F32.S32 R118, R148 ;  /* 0x0000009400767245 */ /* 0x000fe20000201400 */
[----:B------:R-:W-:Y:S01]  /*afb0*/  FFMA.FTZ R16, R157, -UR5, R16 ;  /* 0x800000059d107c23 */ /* 0x000fe20008010010 */
[----:B------:R-:W-:Y:S01]  /*afc0*/  FMNMX.FTZ R119, R9, R119, !PT ;  /* 0x0000007709777209 */ /* 0x000fe20007810000 */
[----:B------:R-:W-:Y:S01]  /*afd0*/  FFMA.FTZ R15, R159, -UR5, R15 ;  /* 0x800000059f0f7c23 */ /* 0x000fe2000801000f */
[----:B------:R-:W-:Y:S01]  /*afe0*/  FMNMX.FTZ R136, R7, R136, !PT ;  /* 0x0000008807887209 */ /* 0x000fe20007810000 */
[----:B------:R-:W-:Y:S01]  /*aff0*/  FFMA.FTZ R20, R118, -UR5, R20 ;  /* 0x8000000576147c23 */ /* 0x000fe20008010014 */
[----:B------:R-:W-:Y:S01]  /*b000*/  FMNMX.FTZ R119, R12, R119, !PT ;  /* 0x000000770c777209 */ /* 0x000fe20007810000 */
[----:B------:R-:W-:Y:S01]  /*b010*/  FFMA.FTZ R26, R118, -UR5, R26 ;  /* 0x80000005761a7c23 */ /* 0x000fe2000801001a */
[----:B------:R-:W-:Y:S01]  /*b020*/  I2FP.F32.S32 R156, R156 ;  /* 0x0000009c009c7245 */ /* 0x000fe20000201400 */
[----:B------:R-:W-:Y:S01]  /*b030*/  FFMA.FTZ R22, R157, -UR5, R22 ;  /* 0x800000059d167c23 */ /* 0x000fe20008010016 */
[----:B------:R-:W-:Y:S02]  /*b040*/  I2FP.F32.S32 R116, R150 ;  /* 0x0000009600747245 */ /* 0x000fe40000201400 */
[----:B------:R-:W-:Y:S01]  /*b050*/  FMNMX.FTZ R118, R10, R136, !PT ;  /* 0x000000880a767209 */ /* 0x000fe20007810000 */
[----:B------:R-:W-:Y:S01]  /*b060*/  FFMA.FTZ R17, R156, -UR5, R17 ;  /* 0x800000059c117c23 */ /* 0x000fe20008010011 */
[----:B------:R-:W-:Y:S01]  /*b070*/  FMNMX.FTZ R119, R13, R119, !PT ;  /* 0x000000770d777209 */ /* 0x000fe20007810000 */
[C---:B------:R-:W-:Y:S01]  /*b080*/  FFMA.FTZ R21, R116.reuse, -UR5, R21 ;  /* 0x8000000574157c23 */ /* 0x040fe20008010015 */
[----:B------:R-:W-:Y:S01]  /*b090*/  FMNMX.FTZ R137, R11, R118, !PT ;  /* 0x000000760b897209 */ /* 0x000fe20007810000 */
[----:B------:R-:W-:Y:S01]  /*b0a0*/  FFMA.FTZ R27, R116, -UR5, R27 ;  /* 0x80000005741b7c23 */ /* 0x000fe2000801001b */
[----:B------:R-:W-:Y:S01]  /*b0b0*/  FMNMX.FTZ R136, R16, R119, !PT ;  /* 0x0000007710887209 */ /* 0x000fe20007810000 */
[----:B------:R-:W-:Y:S01]  /*b0c0*/  FFMA.FTZ R23, R156, -UR5, R23 ;  /* 0x800000059c177c23 */ /* 0x000fe20008010017 */
        /* <DEDUP_REMOVED lines=9> */
[----:B------:R-:W-:Y:S01]  /*b160*/  FMNMX.FTZ R116, R18, R116, !PT ;  /* 0x0000007412747209 */ /* 0x000fe20007810000 */
[----:B------:R-:W-:Y:S01]  /*b170*/  FFMA.FTZ R31, R118, -UR5, R31 ;  /* 0x80000005761f7c23 */ /* 0x000fe2000801001f */
        /* <DEDUP_REMOVED lines=9> */
[----:B------:R-:W-:Y:S02]  /*b210*/  PLOP3.LUT P0, PT, PT, PT, UP0, 0x80, 0x0 ;  /* 0x000000000000781c */ /* 0x000fe40003f0f008 */
        /* <DEDUP_REMOVED lines=11> */
[----:B------:R-:W-:Y:S01]  /*b2d0*/  FMNMX.FTZ R146, R33, R146, !PT ;  /* 0x0000009221927209 */ /* 0x000fe20007810000 */
[----:B------:R-:W-:Y:S06]  /*b2e0*/  @P0 BRA `(.L_x_1017) ;  /* 0xffffffdc00a00947 */ /* 0x000fec000383ffff */
.L_x_1016:
[----:B------:R-:W2:Y:S01]  /*b2f0*/  LDL.64 R208, [R1+0x20] ;  /* 0x0000200001d07983 */ /* 0x000ea20000100a00 */
[----:B------:R-:W-:Y:S01]  /*b300*/  FFMA.FTZ R34, R3, -UR5, R34 ;  /* 0x8000000503227c23 */ /* 0x000fe20008010022 */
[----:B------:R-:W-:Y:S01]  /*b310*/  FMNMX.FTZ R3, R31, R147, !PT ;  /* 0x000000931f037209 */ /* 0x000fe20007810000 */
[----:B------:R-:W-:Y:S01]  /*b320*/  FFMA.FTZ R35, R2, -UR5, R35 ;  /* 0x8000000502237c23 */ /* 0x000fe20008010023 */
[----:B-1----:R-:W-:Y:S01]  /*b330*/  IMAD.MOV.U32 R144, RZ, RZ, 0x7054 ;  /* 0x00007054ff907424 */ /* 0x002fe200078e00ff */
[----:B------:R-:W-:Y:S01]  /*b340*/  UIADD3 UR22, UR28, -0x61c88647, URZ ;  /* 0x9e3779b91c167890 */ /* 0x000fe2000fffe03f */
[----:B------:R-:W-:Y:S01]  /*b350*/  FMNMX.FTZ R2, R34, R3, !PT ;  /* 0x0000000322027209 */ /* 0x000fe20007810000 */
[----:B------:R-:W1:Y:S01]  /*b360*/  SHFL.BFLY PT, R116, R146, 0x2, 0x1f ;  /* 0x0c401f0092747f89 */ /* 0x000e6200000e0000 */
[----:B------:R-:W-:Y:S01]  /*b370*/  UIADD3 UR23, UR28, -0x4ab325aa, URZ ;  /* 0xb54cda561c177890 */ /* 0x000fe2000fffe03f */
[----:B------:R-:W-:Y:S01]  /*b380*/  IMAD.U32 R172, RZ, RZ, UR12 ;  /* 0x0000000cffac7e24 */ /* 0x000fe2000f8e00ff */
[----:B------:R-:W-:Y:S05]  /*b390*/  FMNMX.FTZ R2, R35, R2, !PT ;  /* 0x0000000223027209 */ /* 0x000fea0007810000 */
[----:B------:R-:W-:Y:S01]  /*b3a0*/  LDSM.16.MT88.4 R140, [R177+0xc000] ;  /* 0x00c00000b18c783b */ /* 0x000fe20000004200 */
[----:B------:R-:W-:Y:S01]  /*b3b0*/  UIADD3 UR10, UR29, -0x4498517b, URZ ;  /* 0xbb67ae851d0a7890 */ /* 0x000fe2000fffe03f */
[----:B------:R-:W-:Y:S01]  /*b3c0*/  PRMT R172, R172, R144, UR12 ;  /* 0x0000000cacac7e16 */ /* 0x000fe20008000090 */
[----:B------:R-:W-:Y:S02]  /*b3d0*/  UIADD3 UR19, UR29, 0x76cf5d0a, URZ ;  /* 0x76cf5d0a1d137890 */ /* 0x000fe4000fffe03f */
[----:B------:R-:W-:Y:S03]  /*b3e0*/  UIADD3 UR18, UR28, -0x255992d5, URZ ;  /* 0xdaa66d2b1c127890 */ /* 0x000fe6000fffe03f */
[----:B------:R-:W-:Y:S01]  /*b3f0*/  LDSM.16.MT88.4 R148, [R180+0xc000] ;  /* 0x00c00000b494783b */ /* 0x000fe20000004200 */
[----:B------:R-:W-:Y:S02]  /*b400*/  USHF.L.U32 UR26, UR33, 0x1, URZ ;  /* 0x00000001211a7899 */ /* 0x000fe4000800063f */
[----:B------:R-:W-:Y:S02]  /*b410*/  UIADD3 UR24, UR28, 0x3c6ef372, URZ ;  /* 0x3c6ef3721c187890 */ /* 0x000fe4000fffe03f */
[----:B------:R-:W-:Y:S02]  /*b420*/  ULOP3.LUT UR11, UR26, UR29, URZ, 0x3c, !UPT ;  /* 0x0000001d1a0b7292 */ /* 0x000fe4000f8e3c3f */
[----:B------:R-:W-:Y:S01]  /*b430*/  UIADD3 UR17, UR29, 0x32370b8f, URZ ;  /* 0x32370b8f1d117890 */ /* 0x000fe2000fffe03f */
[----:B------:R-:W3:Y:S01]  /*b440*/  SHFL.BFLY PT, R118, R2, 0x2, 0x1f ;  /* 0x0c401f0002767f89 */ /* 0x000ee200000e0000 */
[----:B------:R-:W-:Y:S02]  /*b450*/  UIADD3 UR16, UR28, 0x78dde6e4, URZ ;  /* 0x78dde6e41c107890 */ /* 0x000fe4000fffe03f */
[----:B------:R-:W-:Y:S01]  /*b460*/  LOP3.LUT R3, R219, UR11, RZ, 0x3c, !PT ;  /* 0x0000000bdb037c12 */ /* 0x000fe2000f8e3cff */
[----:B------:R-:W-:Y:S01]  /*b470*/  UIADD3 UR11, UR29, -0x126145ec, URZ ;  /* 0xed9eba141d0b7890 */ /* 0x000fe2000fffe03f */
[----:B-1----:R-:W-:Y:S01]  /*b480*/  FMNMX.FTZ R116, R146, R116, !PT ;  /* 0x0000007492747209 */ /* 0x002fe20007810000 */
[----:B------:R-:W-:Y:S02]  /*b490*/  UIADD3 UR26, UR26, 0x1, URZ ;  /* 0x000000011a1a7890 */ /* 0x000fe4000fffe03f */
[----:B------:R-:W-:Y:S01]  /*b4a0*/  LDSM.16.MT88.4 R144, [R178+0xc000] ;  /* 0x00c00000b290783b */ /* 0x000fe20000004200 */
[----:B------:R-:W-:Y:S01]  /*b4b0*/  IMAD.WIDE.U32 R138, R3, -0x326172a9, RZ ;  /* 0xcd9e8d57038a7825 */ /* 0x000fe200078e00ff */
[----:B------:R-:W-:Y:S06]  /*b4c0*/  ULOP3.LUT UR26, UR26, UR29, URZ, 0x3c, !UPT ;  /* 0x0000001d1a1a7292 */ /* 0x000fec000f8e3c3f */
[----:B------:R-:W1:Y:S01]  /*b4d0*/  SHFL.BFLY PT, R119, R116, 0x1, 0x1f ;  /* 0x0c201f0074777f89 */ /* 0x000e6200000e0000 */
[----:B---3--:R-:W-:Y:S02]  /*b4e0*/  FMNMX.FTZ R118, R2, R118, !PT ;  /* 0x0000007602767209 */ /* 0x008fe40007810000 */
[----:B------:R-:W-:Y:S01]  /*b4f0*/  LOP3.LUT R2, R217, UR10, R218, 0x96, !PT ;  /* 0x0000000ad9027c12 */ /* 0x000fe2000f8e96da */
[----:B------:R-:W-:Y:S04]  /*b500*/  UIADD3 UR10, UR29, -0x56f99767, URZ ;  /* 0xa90668991d0a7890 */ /* 0x000fe8000fffe03f */
        /* <DEDUP_REMOVED lines=18> */
[----:B------:R-:W-:Y:S06]  /*b630*/  FFMA.FTZ R24, R24, UR4, -R167 ;  /* 0x0000000418187c23 */ /* 0x000fec00080108a7 */
[----:B------:R-:W-:Y:S10]  /*b640*/  MUFU.EX2 R212, R12 ;  /* 0x0000000c00d47308 */ /* 0x000ff40000000800 */
[----:B------:R-:W1:Y:S10]  /*b650*/  MUFU.EX2 R201, R4 ;  /* 0x0000000400c97308 */ /* 0x000e740000000800 */
[----:B------:R-:W-:Y:S10]  /*b660*/  MUFU.EX2 R206, R9 ;  /* 0x0000000900ce7308 */ /* 0x000ff40000000800 */
[----:B------:R-:W4:Y:S01]  /*b670*/  MUFU.EX2 R214, R13 ;  /* 0x0000000d00d67308 */ /* 0x000f220000000800 */
[----:B-1----:R-:W-:Y:S04]  /*b680*/  F2FP.F16.F32.PACK_AB R160, R202, R201 ;  /* 0x000000c9caa0723e */ /* 0x002fe800000000ff */
[----:B------:R-:W-:Y:S05]  /*b690*/  PRMT R119, R160, 0x7632, R119 ;  /* 0x00007632a0777816 */ /* 0x000fea0000000077 */
[----:B------:R-:W-:Y:S10]  /*b6a0*/  MUFU.EX2 R221, R16 ;  /* 0x0000001000dd7308 */ /* 0x000ff40000000800 */
[----:B------:R-:W1:Y:S01]  /*b6b0*/  MUFU.EX2 R222, R17 ;  /* 0x0000001100de7308 */ /* 0x000e620000000800 */
[----:B----4-:R-:W-:Y:S04]  /*b6c0*/  F2FP.F16.F32.PACK_AB R157, R214, R212 ;  /* 0x000000d4d69d723e */ /* 0x010fe800000000ff */
[----:B------:R-:W-:Y:S02]  /*b6d0*/  PRMT R156, R157, 0x7632, R156 ;  /* 0x000076329d9c7816 */ /* 0x000fe4000000009c */
[----:B--2---:R-:W-:Y:S01]  /*b6e0*/  LOP3.LUT R2, R139, UR22, R208, 0x96, !PT ;  /* 0x000000168b027c12 */ /* 0x004fe2000f8e96d0 */
[----:B------:R-:W-:Y:S02]  /*b6f0*/  IMAD.WIDE.U32 R138, R138, -0x2daee0ad, RZ ;  /* 0xd2511f538a8a7825 */ /* 0x000fe400078e00ff */
[----:B------:R-:W-:Y:S02]  /*b700*/  MUFU.EX2 R209, R21 ;  /* 0x0000001500d17308 */ /* 0x000fe40000000800 */
        /* <DEDUP_REMOVED lines=10> */
[----:B------:R-:W-:Y:S01]  /*b7b0*/  IMAD.WIDE.U32 R4, R4, -0x2daee0ad, RZ ;  /* 0xd2511f5304047825 */ /* 0x000fe200078e00ff */
[----:B-1----:R-:W-:Y:S02]  /*b7c0*/  F2FP.F16.F32.PACK_AB R153, R222, R221 ;  /* 0x000000ddde99723e */ /* 0x002fe400000000ff */
[----:B------:R-:W-:Y:S01]  /*b7d0*/  FSEL R118, R118, RZ, P0 ;  /* 0x000000ff76767208 */ /* 0x000fe20000000000 */
[----:B------:R-:W-:Y:S01]  /*b7e0*/  IMAD.WIDE.U32 R174, R136, -0x2daee0ad, RZ ;  /* 0xd2511f5388ae7825 */ /* 0x000fe200078e00ff */
[----:B------:R-:W-:Y:S03]  /*b7f0*/  LOP3.LUT R5, R5, UR11, R138, 0x96, !PT ;  /* 0x0000000b05057c12 */ /* 0x000fe6000f8e968a */
[----:B------:R-:W-:Y:S01]  /*b800*/  FFMA.FTZ R6, R6, UR4, -R118 ;  /* 0x0000000406067c23 */ /* 0x000fe20008010876 */
[----:B------:R-:W-:Y:S01]  /*b810*/  LOP3.LUT R168, R175, UR10, R4, 0x96, !PT ;  /* 0x0000000aafa87c12 */ /* 0x000fe2000f8e9604 */
[--C-:B------:R-:W-:Y:S01]  /*b820*/  FFMA.FTZ R7, R7, UR4, -R118.reuse ;  /* 0x0000000407077c23 */ /* 0x100fe20008010876 */
[----:B------:R-:W1:Y:S01]  /*b830*/  MUFU.EX2 R175, R8 ;  /* 0x0000000800af7308 */ /* 0x000e620000000800 */
[----:B------:R-:W-:Y:S04]  /*b840*/  IMAD.WIDE.U32 R170, R5, -0x326172a9, RZ ;  /* 0xcd9e8d5705aa7825 */ /* 0x000fe800078e00ff */
[--C-:B------:R-:W-:Y:S01]  /*b850*/  FFMA.FTZ R10, R10, UR4, -R118.reuse ;  /* 0x000000040a0a7c23 */ /* 0x100fe20008010876 */
[--C-:B------:R-:W-:Y:S01]  /*b860*/  FFMA.FTZ R11, R11, UR4, -R118.reuse ;  /* 0x000000040b0b7c23 */ /* 0x100fe20008010876 */
[----:B------:R-:W-:Y:S04]  /*b870*/  IMAD.WIDE.U32 R168, R168, -0x326172a9, RZ ;  /* 0xcd9e8d57a8a87825 */ /* 0x000fe800078e00ff */
[--C-:B------:R-:W-:Y:S01]  /*b880*/  FFMA.FTZ R14, R14, UR4, -R118.reuse ;  /* 0x000000040e0e7c23 */ /* 0x100fe20008010876 */
[----:B------:R2:W-:Y:S01]  /*b890*/  MUFU.EX2 R200, R6 ;  /* 0x0000000600c87308 */ /* 0x0005e20000000800 */
[--C-:B------:R-:W-:Y:S01]  /*b8a0*/  FFMA.FTZ R15, R15, UR4, -R118.reuse ;  /* 0x000000040f0f7c23 */ /* 0x100fe20008010876 */
[----:B------:R-:W-:Y:S01]  /*b8b0*/  LOP3.LUT R4, R168, 0xffff, RZ, 0xc0, !PT ;  /* 0x0000ffffa8047812 */ /* 0x000fe200078ec0ff */
[--C-:B------:R-:W-:Y:S01]  /*b8c0*/  FFMA.FTZ R18, R18, UR4, -R118.reuse ;  /* 0x0000000412127c23 */ /* 0x100fe20008010876 */
[----:B------:R-:W-:Y:S01]  /*b8d0*/  LOP3.LUT R2, R168, 0xff, RZ, 0xc0, !PT ;  /* 0x000000ffa8027812 */ /* 0x000fe200078ec0ff */
[----:B------:R-:W-:Y:S01]  /*b8e0*/  FFMA.FTZ R19, R19, UR4, -R118 ;  /* 0x0000000413137c23 */ /* 0x000fe20008010876 */
[----:B------:R-:W-:Y:S01]  /*b8f0*/  SHF.R.U32.HI R4, RZ, 0x8, R4 ;  /* 0x00000008ff047819 */ /* 0x000fe20000011604 */
[--C-:B------:R-:W-:Y:S03]  /*b900*/  FFMA.FTZ R22, R22, UR4, -R118.reuse ;  /* 0x0000000416167c23 */ /* 0x100fe60008010876 */
[----:B------:R3:W4:Y:S01]  /*b910*/  MUFU.EX2 R223, R7 ;  /* 0x0000000700df7308 */ /* 0x0007220000000800 */
[----:B-1----:R-:W-:Y:S01]  /*b920*/  F2FP.F16.F32.PACK_AB R164, R206, R175 ;  /* 0x000000afcea4723e */ /* 0x002fe200000000ff */
[----:B------:R-:W-:Y:S01]  /*b930*/  FFMA.FTZ R26, R26, UR4, -R118 ;  /* 0x000000041a1a7c23 */ /* 0x000fe20008010876 */
[----:B------:R-:W-:Y:S01]  /*b940*/  PRMT R138, R2, 0x5410, R4 ;  /* 0x00005410028a7816 */ /* 0x000fe20000000004 */
[----:B------:R-:W-:Y:S01]  /*b950*/  FFMA.FTZ R27, R27, UR4, -R118 ;  /* 0x000000041b1b7c23 */ /* 0x000fe20008010876 */
[----:B------:R-:W-:Y:S02]  /*b960*/  SHF.R.U32.HI R4, RZ, 0x10, R168 ;  /* 0x00000010ff047819 */ /* 0x000fe400000116a8 */
[----:B------:R-:W-:Y:S03]  /*b970*/  LOP3.LUT R2, R169, UR23, R170, 0x96, !PT ;  /* 0x00000017a9027c12 */ /* 0x000fe6000f8e96aa */
[----:B------:R-:W-:Y:S01]  /*b980*/  MUFU.EX2 R205, R10 ;  /* 0x0000000a00cd7308 */ /* 0x000fe20000000800 */
[----:B------:R-:W-:Y:S02]  /*b990*/  LOP3.LUT R8, R4, 0xff, RZ, 0xc0, !PT ;  /* 0x000000ff04087812 */ /* 0x000fe400078ec0ff */
[C---:B------:R-:W-:Y:S02]  /*b9a0*/  LOP3.LUT R4, R2.reuse, 0xffff, RZ, 0xc0, !PT ;  /* 0x0000ffff02047812 */ /* 0x040fe400078ec0ff */
[----:B--2---:R-:W-:Y:S02]  /*b9b0*/  SHF.R.U32.HI R6, RZ, 0x10, R2 ;  /* 0x00000010ff067819 */ /* 0x004fe40000011602 */
[----:B------:R-:W-:Y:S03]  /*b9c0*/  SHF.R.U32.HI R5, RZ, 0x8, R4 ;  /* 0x00000008ff057819 */ /* 0x000fe60000011604 */
[----:B------:R-:W1:Y:S01]  /*b9d0*/  MUFU.EX2 R207, R11 ;  /* 0x0000000b00cf7308 */ /* 0x000e620000000800 */
[----:B---3--:R-:W-:Y:S02]  /*b9e0*/  LOP3.LUT R7, R2, 0xff, RZ, 0xc0, !PT ;  /* 0x000000ff02077812 */ /* 0x008fe400078ec0ff */
[----:B------:R-:W-:Y:S02]  /*b9f0*/  SHF.R.U32.HI R4, RZ, 0x18, R2 ;  /* 0x00000018ff047819 */ /* 0x000fe40000011602 */
[----:B------:R-:W-:Y:S02]  /*ba00*/  LOP3.LUT R2, R6, 0xff, RZ, 0xc0, !PT ;  /* 0x000000ff06027812 */ /* 0x000fe400078ec0ff */
[----:B------:R-:W-:Y:S03]  /*ba10*/  PRMT R5, R7, 0x5410, R5 ;  /* 0x0000541007057816 */ /* 0x000fe60000000005 */
[----:B------:R-:W-:Y:S01]  /*ba20*/  MUFU.EX2 R211, R14 ;  /* 0x0000000e00d37308 */ /* 0x000fe20000000800 */
[----:B------:R-:W-:Y:S01]  /*ba30*/  PRMT R4, R2, 0x5410, R4 ;  /* 0x0000541002047816 */ /* 0x000fe20000000004 */
[----:B------:R-:W-:Y:S01]  /*ba40*/  FMUL.FTZ R2, R0, UR4 ;  /* 0x0000000400027c20 */ /* 0x000fe20008410000 */
[----:B------:R-:W-:Y:S01]  /*ba50*/  FADD.FTZ R0, -R3, R117 ;  /* 0x0000007503007221 */ /* 0x000fe20000010100 */
[----:B----4-:R-:W-:Y:S02]  /*ba60*/  F2FP.F16.F32.PACK_AB R165, R223, R200 ;  /* 0x000000c8dfa5723e */ /* 0x010fe400000000ff */
[--C-:B------:R-:W-:Y:S01]  /*ba70*/  HSET2.LE.AND R136, R5, R172.reuse, PT ;  /* 0x000000ac05887233 */ /* 0x100fe20003803000 */
[----:B------:R-:W-:Y:S01]  /*ba80*/  FMUL.FTZ R0, R0, UR4 ;  /* 0x0000000400007c20 */ /* 0x000fe20008410000 */
[--C-:B------:R-:W-:Y:S02]  /*ba90*/  HSET2.LE.AND R137, R4, R172.reuse, PT ;  /* 0x000000ac04897233 */ /* 0x100fe40003803000 */
[----:B------:R-:W2:Y:S01]  /*baa0*/  MUFU.EX2 R2, R2 ;  /* 0x0000000200027308 */ /* 0x000ea20000000800 */
[----:B------:R-:W-:Y:S02]  /*bab0*/  PRMT R4, R160, 0x5410, R119 ;  /* 0x00005410a0047816 */ /* 0x000fe40000000077 */
[C---:B------:R-:W-:Y:S02]  /*bac0*/  PRMT R166, R165.reuse, 0x7632, R166 ;  /* 0x00007632a5a67816 */ /* 0x040fe400000000a6 */
[----:B------:R-:W-:Y:S02]  /*bad0*/  LOP3.LUT R136, R136, R4, RZ, 0xc0, !PT ;  /* 0x0000000488887212 */ /* 0x000fe400078ec0ff */
[----:B------:R-:W-:Y:S03]  /*bae0*/  SHF.R.U32.HI R9, RZ, 0x18, R168 ;  /* 0x00000018ff097819 */ /* 0x000fe600000116a8 */
[----:B------:R-:W3:Y:S01]  /*baf0*/  MUFU.EX2 R0, R0 ;  /* 0x0000000000007308 */ /* 0x000ee20000000800 */
[----:B------:R-:W-:Y:S02]  /*bb00*/  PRMT R4, R165, 0x5410, R166 ;  /* 0x00005410a5047816 */ /* 0x000fe400000000a6 */
[----:B------:R-:W-:Y:S02]  /*bb10*/  PRMT R163, R164, 0x7632, R163 ;  /* 0x00007632a4a37816 */ /* 0x000fe400000000a3 */
[----:B-1----:R-:W-:Y:S02]  /*bb20*/  F2FP.F16.F32.PACK_AB R162, R207, R205 ;  /* 0x000000cdcfa2723e */ /* 0x002fe400000000ff */
[----:B------:R-:W-:Y:S03]  /*bb30*/  PRMT R8, R8, 0x5410, R9 ;  /* 0x0000541008087816 */ /* 0x000fe60000000009 */
[----:B------:R1:W4:Y:S01]  /*bb40*/  MUFU.EX2 R213, R15 ;  /* 0x0000000f00d57308 */ /* 0x0003220000000800 */
[----:B------:R-:W-:Y:S01]  /*bb50*/  LOP3.LUT R137, R137, R4, RZ, 0xc0, !PT ;  /* 0x0000000489897212 */ /* 0x000fe200078ec0ff */
[C---:B--2---:R-:W-:Y:S01]  /*bb60*/  FMUL.FTZ R5, R2.reuse, R125 ;  /* 0x0000007d02057220 */ /* 0x044fe20000410000 */
[--C-:B------:R-:W-:Y:S01]  /*bb70*/  HSET2.LE.AND R138, R138, R172.reuse, PT ;  /* 0x000000ac8a8a7233 */ /* 0x100fe20003803000 */
[----:B------:R-:W-:Y:S01]  /*bb80*/  FMUL.FTZ R9, R2, R121 ;  /* 0x0000007902097220 */ /* 0x000fe20000410000 */
[----:B------:R-:W-:Y:S01]  /*bb90*/  PRMT R4, R164, 0x5410, R163 ;  /* 0x00005410a4047816 */ /* 0x000fe200000000a3 */
[----:B------:R-:W-:Y:S01]  /*bba0*/  FMUL.FTZ R36, R2, R36 ;  /* 0x0000002402247220 */ /* 0x000fe20000410000 */
[----:B------:R-:W-:Y:S01]  /*bbb0*/  PRMT R161, R162, 0x7632, R161 ;  /* 0x00007632a2a17816 */ /* 0x000fe200000000a1 */
[----:B------:R-:W-:Y:S01]  /*bbc0*/  FMUL.FTZ R37, R2, R37 ;  /* 0x0000002502257220 */ /* 0x000fe20000410000 */
[--C-:B------:R-:W-:Y:S01]  /*bbd0*/  HSET2.LE.AND R139, R8, R172.reuse, PT ;  /* 0x000000ac088b7233 */ /* 0x100fe20003803000 */
[----:B---3--:R-:W-:Y:S01]  /*bbe0*/  FMUL.FTZ R6, R0, R126 ;  /* 0x0000007e00067220 */ /* 0x008fe20000410000 */
[----:B------:R-:W-:Y:S01]  /*bbf0*/  LOP3.LUT R138, R138, R4, RZ, 0xc0, !PT ;  /* 0x000000048a8a7212 */ /* 0x000fe200078ec0ff */
[----:B------:R-:W-:Y:S01]  /*bc00*/  FMUL.FTZ R7, R0, R127 ;  /* 0x0000007f00077220 */ /* 0x000fe20000410000 */
[----:B------:R-:W-:Y:S01]  /*bc10*/  PRMT R4, R162, 0x5410, R161 ;  /* 0x00005410a2047816 */ /* 0x000fe200000000a1 */
[----:B------:R-:W-:Y:S01]  /*bc20*/  FMUL.FTZ R8, R2, R120 ;  /* 0x0000007802087220 */ /* 0x000fe20000410000 */
[C---:B------:R-:W-:Y:S01]  /*bc30*/  FMUL.FTZ R10, R0.reuse, R122 ;  /* 0x0000007a000a7220 */ /* 0x040fe20000410000 */
[----:B------:R-:W-:Y:S01]  /*bc40*/  FMUL.FTZ R11, R0, R123 ;  /* 0x0000007b000b7220 */ /* 0x000fe20000410000 */
[----:B------:R-:W-:Y:S01]  /*bc50*/  LOP3.LUT R139, R139, R4, RZ, 0xc0, !PT ;  /* 0x000000048b8b7212 */ /* 0x000fe200078ec0ff */
[----:B------:R-:W-:Y:S01]  /*bc60*/  FMUL.FTZ R4, R2, R124 ;  /* 0x0000007c02047220 */ /* 0x000fe20000410000 */
[----:B------:R-:W2:Y:S01]  /*bc70*/  LDSM.16.MT88.4 R120, [R179+0xc000] ;  /* 0x00c00000b378783b */ /* 0x000ea20000004200 */
[----:B-1----:R-:W-:Y:S01]  /*bc80*/  FMUL.FTZ R15, R0, R131 ;  /* 0x00000083000f7220 */ /* 0x002fe20000410000 */
[C---:B------:R-:W-:Y:S01]  /*bc90*/  FMUL.FTZ R52, R2.reuse, R52 ;  /* 0x0000003402347220 */ /* 0x040fe20000410000 */
[----:B------:R-:W-:Y:S01]  /*bca0*/  FMUL.FTZ R53, R2, R53 ;  /* 0x0000003502357220 */ /* 0x000fe20000410000 */
[C---:B------:R-:W-:Y:S01]  /*bcb0*/  FMUL.FTZ R54, R0.reuse, R54 ;  /* 0x0000003600367220 */ /* 0x040fe20000410000 */
[C---:B------:R-:W-:Y:S01]  /*bcc0*/  FMUL.FTZ R55, R0.reuse, R55 ;  /* 0x0000003700377220 */ /* 0x040fe20000410000 */
[C---:B------:R-:W-:Y:S01]  /*bcd0*/  HMMA.16816.F32 R4, R136.reuse, R140, R4 ;  /* 0x0000008c8804723c */ /* 0x040fe20000001804 */
[----:B------:R1:W-:Y:S01]  /*bce0*/  MUFU.EX2 R220, R18 ;  /* 0x0000001200dc7308 */ /* 0x0003e20000000800 */
[----:B------:R-:W3:Y:S03]  /*bcf0*/  LDSM.16.MT88.4 R124, [R177+0xe000] ;  /* 0x00e00000b17c783b */ /* 0x000ee60000004200 */
[C---:B------:R-:W-:Y:S01]  /*bd00*/  FMUL.FTZ R38, R0.reuse, R38 ;  /* 0x0000002600267220 */ /* 0x040fe20000410000 */
[C---:B------:R-:W-:Y:S05]  /*bd10*/  HMMA.16816.F32 R8, R136.reuse, R142, R8 ;  /* 0x0000008e8808723c */ /* 0x040fea0000001808 */
[----:B------:R5:W4:Y:S01]  /*bd20*/  MUFU.EX2 R215, R19 ;  /* 0x0000001300d77308 */ /* 0x000b220000000800 */
[----:B------:R-:W4:Y:S01]  /*bd30*/  LDSM.16.MT88.4 R140, [R178+0xe000] ;  /* 0x00e00000b28c783b */ /* 0x000f220000004200 */
[----:B------:R-:W-:Y:S01]  /*bd40*/  FMUL.FTZ R39, R0, R39 ;  /* 0x0000002700277220 */ /* 0x000fe20000410000 */
[C---:B------:R-:W-:Y:S03]  /*bd50*/  FMUL.FTZ R40, R2.reuse, R40 ;  /* 0x0000002802287220 */ /* 0x040fe60000410000 */
[----:B------:R-:W-:Y:S01]  /*bd60*/  FMUL.FTZ R41, R2, R41 ;  /* 0x0000002902297220 */ /* 0x000fe20000410000 */
[C---:B------:R-:W-:Y:S01]  /*bd70*/  FMUL.FTZ R42, R0.reuse, R42 ;  /* 0x0000002a002a7220 */ /* 0x040fe20000410000 */
[C---:B------:R-:W-:Y:S01]  /*bd80*/  FMUL.FTZ R43, R0.reuse, R43 ;  /* 0x0000002b002b7220 */ /* 0x040fe20000410000 */
[C---:B------:R-:W-:Y:S03]  /*bd90*/  HMMA.16816.F32 R36, R136.reuse, R144, R36 ;  /* 0x000000908824723c */ /* 0x040fe60000001824 */
[----:B-1----:R-:W-:Y:S01]  /*bda0*/  FMUL.FTZ R18, R0, R134 ;  /* 0x0000008600127220 */ /* 0x002fe20000410000 */
[C---:B------:R-:W-:Y:S01]  /*bdb0*/  FMUL.FTZ R56, R2.reuse, R56 ;  /* 0x0000003802387220 */ /* 0x040fe20000410000 */
[C---:B------:R-:W-:Y:S01]  /*bdc0*/  FMUL.FTZ R57, R2.reuse, R57 ;  /* 0x0000003902397220 */ /* 0x040fe20000410000 */
[C---:B------:R-:W-:Y:S05]  /*bdd0*/  HMMA.16816.F32 R40, R136.reuse, R146, R40 ;  /* 0x000000928828723c */ /* 0x040fea0000001828 */
[----:B------:R-:W-:Y:S01]  /*bde0*/  LOP3.LUT R117, R219, UR26, RZ, 0x3c, !PT ;  /* 0x0000001adb757c12 */ /* 0x000fe2000f8e3cff */
[C---:B------:R-:W-:Y:S01]  /*bdf0*/  FMUL.FTZ R44, R2.reuse, R44 ;  /* 0x0000002c022c7220 */ /* 0x040fe20000410000 */
[----:B------:R-:W-:Y:S01]  /*be00*/  FMUL.FTZ R45, R2, R45 ;  /* 0x0000002d022d7220 */ /* 0x000fe20000410000 */
[C---:B------:R-:W-:Y:S03]  /*be10*/  FMUL.FTZ R46, R0.reuse, R46 ;  /* 0x0000002e002e7220 */ /* 0x040fe60000410000 */
[----:B------:R-:W-:Y:S04]  /*be20*/  IMAD.WIDE.U32 R146, R117, -0x326172a9, RZ ;  /* 0xcd9e8d5775927825 */ /* 0x000fe800078e00ff */
[----:B------:R-:W-:Y:S01]  /*be30*/  FMUL.FTZ R47, R0, R47 ;  /* 0x0000002f002f7220 */ /* 0x000fe20000410000 */
[C---:B------:R-:W-:Y:S01]  /*be40*/  FMUL.FTZ R48, R2.reuse, R48 ;  /* 0x0000003002307220 */ /* 0x040fe20000410000 */
[----:B------:R-:W-:Y:S01]  /*be50*/  FMUL.FTZ R49, R2, R49 ;  /* 0x0000003102317220 */ /* 0x000fe20000410000 */
[----:B------:R-:W-:Y:S01]  /*be60*/  LOP3.LUT R144, R147, UR22, R208, 0x96, !PT ;  /* 0x0000001693907c12 */ /* 0x000fe2000f8e96d0 */
[C---:B------:R-:W-:Y:S01]  /*be70*/  FMUL.FTZ R50, R0.reuse, R50 ;  /* 0x0000003200327220 */ /* 0x040fe20000410000 */
[----:B------:R1:W4:Y:S02]  /*be80*/  LDL.S16 R208, [R1+0x4] ;  /* 0x0000040001d07983 */ /* 0x0003240000100600 */
[C---:B------:R-:W-:Y:S03]  /*be90*/  HMMA.16816.F32 R44, R136.reuse, R148, R44 ;  /* 0x00000094882c723c */ /* 0x040fe6000000182c */
[C---:B------:R-:W-:Y:S01]  /*bea0*/  FMUL.FTZ R51, R0.reuse, R51 ;  /* 0x0000003300337220 */ /* 0x040fe20000410000 */
[C---:B-----5:R-:W-:Y:S01]  /*beb0*/  FMUL.FTZ R19, R0.reuse, R135 ;  /* 0x0000008700137220 */ /* 0x060fe20000410000 */
[C---:B------:R-:W-:Y:S01]  /*bec0*/  FMUL.FTZ R58, R0.reuse, R58 ;  /* 0x0000003a003a7220 */ /* 0x040fe20000410000 */
[----:B------:R-:W-:Y:S01]  /*bed0*/  FMUL.FTZ R59, R0, R59 ;  /* 0x0000003b003b7220 */ /* 0x000fe20000410000 */
[C---:B------:R-:W-:Y:S01]  /*bee0*/  FMUL.FTZ R60, R2.reuse, R60 ;  /* 0x0000003c023c7220 */ /* 0x040fe20000410000 */
[----:B------:R-:W-:Y:S02]  /*bef0*/  FMUL.FTZ R61, R2, R61 ;  /* 0x0000003d023d7220 */ /* 0x000fe40000410000 */
[C---:B------:R-:W-:Y:S03]  /*bf00*/  HMMA.16816.F32 R48, R136.reuse, R150, R48 ;  /* 0x000000968830723c */ /* 0x040fe60000001830 */
[C---:B------:R-:W-:Y:S01]  /*bf10*/  FMUL.FTZ R62, R0.reuse, R62 ;  /* 0x0000003e003e7220 */ /* 0x040fe20000410000 */
[----:B------:R-:W-:Y:S01]  /*bf20*/  FMUL.FTZ R63, R0, R63 ;  /* 0x0000003f003f7220 */ /* 0x000fe20000410000 */
[C---:B------:R-:W-:Y:S01]  /*bf30*/  FMUL.FTZ R64, R2.reuse, R64 ;  /* 0x0000004002407220 */ /* 0x040fe20000410000 */
[C---:B--2---:R-:W-:Y:S05]  /*bf40*/  HMMA.16816.F32 R52, R136.reuse, R120, R52 ;  /* 0x000000788834723c */ /* 0x044fea0000001834 */
[----:B------:R-:W-:Y:S01]  /*bf50*/  FMUL.FTZ R65, R2, R65 ;  /* 0x0000004102417220 */ /* 0x000fe20000410000 */
[C---:B------:R-:W-:Y:S01]  /*bf60*/  HMMA.16816.F32 R56, R136.reuse, R122, R56 ;  /* 0x0000007a8838723c */ /* 0x040fe20000001838 */
[----:B------:R-:W2:Y:S04]  /*bf70*/  LDSM.16.MT88.4 R120, [R180+0xe000] ;  /* 0x00e00000b478783b */ /* 0x000ea80000004200 */
[C---:B------:R-:W-:Y:S01]  /*bf80*/  FMUL.FTZ R66, R0.reuse, R66 ;  /* 0x0000004200427220 */ /* 0x040fe20000410000 */
[C---:B---3--:R-:W-:Y:S05]  /*bf90*/  HMMA.16816.F32 R60, R136.reuse, R124, R60 ;  /* 0x0000007c883c723c */ /* 0x048fea000000183c */
[----:B------:R-:W-:Y:S01]  /*bfa0*/  FMUL.FTZ R67, R0, R67 ;  /* 0x0000004300437220 */ /* 0x000fe20000410000 */
[C---:B------:R-:W-:Y:S01]  /*bfb0*/  FMUL.FTZ R68, R2.reuse, R68 ;  /* 0x0000004402447220 */ /* 0x040fe20000410000 */
[----:B------:R-:W-:Y:S01]  /*bfc0*/  FMUL.FTZ R69, R2, R69 ;  /* 0x0000004502457220 */ /* 0x000fe20000410000 */
[C---:B------:R-:W-:Y:S03]  /*bfd0*/  FMUL.FTZ R70, R0.reuse, R70 ;  /* 0x0000004600467220 */ /* 0x040fe60000410000 */
[----:B------:R-:W-:Y:S01]  /*bfe0*/  FMUL.FTZ R71, R0, R71 ;  /* 0x0000004700477220 */ /* 0x000fe20000410000 */
[C---:B------:R-:W-:Y:S01]  /*bff0*/  HMMA.16816.F32 R64, R136.reuse, R126, R64 ;  /* 0x0000007e8840723c */ /* 0x040fe20000001840 */
[----:B------:R-:W3:Y:S02]  /*c000*/  LDSM.16.MT88.4 R124, [R179+0xe000] ;  /* 0x00e00000b37c783b */ /* 0x000ee40000004200 */
[C---:B------:R-:W-:Y:S01]  /*c010*/  FMUL.FTZ R72, R2.reuse, R72 ;  /* 0x0000004802487220 */ /* 0x040fe20000410000 */
[----:B------:R-:W-:Y:S01]  /*c020*/  FMUL.FTZ R73, R2, R73 ;  /* 0x0000004902497220 */ /* 0x000fe20000410000 */
[C---:B------:R-:W-:Y:S01]  /*c030*/  FMUL.FTZ R74, R0.reuse, R74 ;  /* 0x0000004a004a7220 */ /* 0x040fe20000410000 */
[C---:B----4-:R-:W-:Y:S05]  /*c040*/  HMMA.16816.F32 R68, R136.reuse, R140, R68 ;  /* 0x0000008c8844723c */ /* 0x050fea0000001844 */
[----:B------:R-:W-:Y:S01]  /*c050*/  FMUL.FTZ R75, R0, R75 ;  /* 0x0000004b004b7220 */ /* 0x000fe20000410000 */
[C---:B------:R-:W-:Y:S01]  /*c060*/  FMUL.FTZ R76, R2.reuse, R76 ;  /* 0x0000004c024c7220 */ /* 0x040fe20000410000 */
[----:B------:R-:W-:Y:S01]  /*c070*/  FMUL.FTZ R77, R2, R77 ;  /* 0x0000004d024d7220 */ /* 0x000fe20000410000 */
[C---:B------:R-:W-:Y:S03]  /*c080*/  FMUL.FTZ R78, R0.reuse, R78 ;  /* 0x0000004e004e7220 */ /* 0x040fe60000410000 */
[----:B------:R-:W-:Y:S01]  /*c090*/  FMUL.FTZ R79, R0, R79 ;  /* 0x0000004f004f7220 */ /* 0x000fe20000410000 */
[C---:B------:R-:W-:Y:S01]  /*c0a0*/  HMMA.16816.F32 R72, R136.reuse, R142, R72 ;  /* 0x0000008e8848723c */ /* 0x040fe20000001848 */
[----:B------:R-:W4:Y:S02]  /*c0b0*/  LDSM.16.MT88.4 R140, [R177+0x10000] ;  /* 0x01000000b18c783b */ /* 0x000f240000004200 */
[C---:B------:R-:W-:Y:S01]  /*c0c0*/  FMUL.FTZ R80, R2.reuse, R80 ;  /* 0x0000005002507220 */ /* 0x040fe20000410000 */
[----:B------:R-:W-:Y:S01]  /*c0d0*/  FMUL.FTZ R81, R2, R81 ;  /* 0x0000005102517220 */ /* 0x000fe20000410000 */
[C---:B------:R-:W-:Y:S01]  /*c0e0*/  FMUL.FTZ R82, R0.reuse, R82 ;  /* 0x0000005200527220 */ /* 0x040fe20000410000 */
[C---:B--2---:R-:W-:Y:S05]  /*c0f0*/  HMMA.16816.F32 R76, R136.reuse, R120, R76 ;  /* 0x00000078884c723c */ /* 0x044fea000000184c */
[----:B------:R-:W-:Y:S01]  /*c100*/  FMUL.FTZ R83, R0, R83 ;  /* 0x0000005300537220 */ /* 0x000fe20000410000 */
[C---:B------:R-:W-:Y:S01]  /*c110*/  FMUL.FTZ R84, R2.reuse, R84 ;  /* 0x0000005402547220 */ /* 0x040fe20000410000 */
[----:B------:R-:W-:Y:S01]  /*c120*/  FMUL.FTZ R85, R2, R85 ;  /* 0x0000005502557220 */ /* 0x000fe20000410000 */
[C---:B------:R-:W-:Y:S03]  /*c130*/  FMUL.FTZ R86, R0.reuse, R86 ;  /* 0x0000005600567220 */ /* 0x040fe60000410000 */
[----:B------:R-:W-:Y:S01]  /*c140*/  FMUL.FTZ R87, R0, R87 ;  /* 0x0000005700577220 */ /* 0x000fe20000410000 */
[C---:B------:R-:W-:Y:S01]  /*c150*/  HMMA.16816.F32 R80, R136.reuse, R122, R80 ;  /* 0x0000007a8850723c */ /* 0x040fe20000001850 */
[----:B------:R-:W2:Y:S02]  /*c160*/  LDSM.16.MT88.4 R120, [R178+0x10000] ;  /* 0x01000000b278783b */ /* 0x000ea40000004200 */
[----:B------:R-:W-:Y:S01]  /*c170*/  F2FP.F16.F32.PACK_AB R158, R213, R211 ;  /* 0x000000d3d59e723e */ /* 0x000fe200000000ff */
[C---:B------:R-:W-:Y:S01]  /*c180*/  FMUL.FTZ R88, R2.reuse, R88 ;  /* 0x0000005802587220 */ /* 0x040fe20000410000 */
[----:B------:R-:W-:Y:S01]  /*c190*/  FMUL.FTZ R89, R2, R89 ;  /* 0x0000005902597220 */ /* 0x000fe20000410000 */
[----:B------:R-:W-:Y:S01]  /*c1a0*/  FMUL.FTZ R90, R0, R90 ;  /* 0x0000005a005a7220 */ /* 0x000fe20000410000 */
[----:B------:R-:W-:Y:S01]  /*c1b0*/  PRMT R159, R158, 0x7632, R159 ;  /* 0x000076329e9f7816 */ /* 0x000fe2000000009f */
[C---:B---3--:R-:W-:Y:S03]  /*c1c0*/  HMMA.16816.F32 R84, R136.reuse, R124, R84 ;  /* 0x0000007c8854723c */ /* 0x048fe60000001854 */
[----:B------:R-:W-:Y:S01]  /*c1d0*/  FMUL.FTZ R91, R0, R91 ;  /* 0x0000005b005b7220 */ /* 0x000fe20000410000 */
[C---:B------:R-:W-:Y:S01]  /*c1e0*/  FMUL.FTZ R92, R2.reuse, R92 ;  /* 0x0000005c025c7220 */ /* 0x040fe20000410000 */
[----:B------:R-:W-:Y:S01]  /*c1f0*/  FMUL.FTZ R93, R2, R93 ;  /* 0x0000005d025d7220 */ /* 0x000fe20000410000 */
[C---:B------:R-:W-:Y:S01]  /*c200*/  FMUL.FTZ R94, R0.reuse, R94 ;  /* 0x0000005e005e7220 */ /* 0x040fe20000410000 */
[----:B------:R-:W-:Y:S01]  /*c210*/  FMUL.FTZ R95, R0, R95 ;  /* 0x0000005f005f7220 */ /* 0x000fe20000410000 */
[C---:B------:R-:W-:Y:S02]  /*c220*/  FMUL.FTZ R96, R2.reuse, R96 ;  /* 0x0000006002607220 */ /* 0x040fe40000410000 */
[C---:B------:R-:W-:Y:S01]  /*c230*/  HMMA.16816.F32 R88, R136.reuse, R126, R88 ;  /* 0x0000007e8858723c */ /* 0x040fe20000001858 */
[----:B------:R-:W3:Y:S02]  /*c240*/  LDSM.16.MT88.4 R124, [R180+0x10000] ;  /* 0x01000000b47c783b */ /* 0x000ee40000004200 */
[----:B------:R-:W-:Y:S01]  /*c250*/  FMUL.FTZ R97, R2, R97 ;  /* 0x0000006102617220 */ /* 0x000fe20000410000 */
[C---:B------:R-:W-:Y:S01]  /*c260*/  FMUL.FTZ R98, R0.reuse, R98 ;  /* 0x0000006200627220 */ /* 0x040fe20000410000 */
[----:B------:R-:W-:Y:S01]  /*c270*/  FMUL.FTZ R99, R0, R99 ;  /* 0x0000006300637220 */ /* 0x000fe20000410000 */
[C---:B----4-:R-:W-:Y:S05]  /*c280*/  HMMA.16816.F32 R92, R136.reuse, R140, R92 ;  /* 0x0000008c885c723c */ /* 0x050fea000000185c */
[C---:B------:R-:W-:Y:S01]  /*c290*/  FMUL.FTZ R100, R2.reuse, R100 ;  /* 0x0000006402647220 */ /* 0x040fe20000410000 */
[----:B------:R-:W-:Y:S01]  /*c2a0*/  FMUL.FTZ R101, R2, R101 ;  /* 0x0000006502657220 */ /* 0x000fe20000410000 */
[----:B------:R-:W-:Y:S01]  /*c2b0*/  LOP3.LUT R140, R155, UR24, R146, 0x96, !PT ;  /* 0x000000189b8c7c12 */ /* 0x000fe2000f8e9692 */
[C---:B------:R-:W-:Y:S01]  /*c2c0*/  FMUL.FTZ R102, R0.reuse, R102 ;  /* 0x0000006600667220 */ /* 0x040fe20000410000 */
[C---:B------:R-:W-:Y:S03]  /*c2d0*/  HMMA.16816.F32 R96, R136.reuse, R142, R96 ;  /* 0x0000008e8860723c */ /* 0x040fe60000001860 */
[----:B------:R-:W-:Y:S01]  /*c2e0*/  F2FP.F16.F32.PACK_AB R155, R215, R220 ;  /* 0x000000dcd79b723e */ /* 0x000fe200000000ff */
[----:B------:R-:W-:Y:S01]  /*c2f0*/  FMUL.FTZ R103, R0, R103 ;  /* 0x0000006700677220 */ /* 0x000fe20000410000 */
[C---:B------:R-:W-:Y:S01]  /*c300*/  FMUL.FTZ R104, R2.reuse, R104 ;  /* 0x0000006802687220 */ /* 0x040fe20000410000 */
[----:B------:R-:W-:Y:S01]  /*c310*/  FMUL.FTZ R105, R2, R105 ;  /* 0x0000006902697220 */ /* 0x000fe20000410000 */
[C---:B------:R-:W-:Y:S01]  /*c320*/  FMUL.FTZ R106, R0.reuse, R106 ;  /* 0x0000006a006a7220 */ /* 0x040fe20000410000 */
[----:B------:R-:W-:Y:S03]  /*c330*/  FMUL.FTZ R107, R0, R107 ;  /* 0x0000006b006b7220 */ /* 0x000fe60000410000 */
[C---:B--2---:R-:W-:Y:S03]  /*c340*/  HMMA.16816.F32 R100, R136.reuse, R120, R100 ;  /* 0x000000788864723c */ /* 0x044fe60000001864 */
[----:B------:R-:W-:Y:S04]  /*c350*/  IMAD.WIDE.U32 R144, R144, -0x2daee0ad, RZ ;  /* 0xd2511f5390907825 */ /* 0x000fe800078e00ff */
[----:B------:R-:W-:Y:S01]  /*c360*/  FMUL.FTZ R17, R2, R133 ;  /* 0x0000008502117220 */ /* 0x000fe20000410000 */
[C---:B------:R-:W-:Y:S01]  /*c370*/  HMMA.16816.F32 R104, R136.reuse, R122, R104 ;  /* 0x0000007a8868723c */ /* 0x040fe20000001868 */
[----:B------:R-:W2:Y:S02]  /*c380*/  LDSM.16.MT88.4 R120, [R179+0x10000] ;  /* 0x01000000b378783b */ /* 0x000ea40000004200 */
[----:B------:R-:W-:Y:S01]  /*c390*/  LOP3.LUT R117, R145, UR19, R216, 0x96, !PT ;  /* 0x0000001391757c12 */ /* 0x000fe2000f8e96d8 */
[----:B------:R-:W-:Y:S01]  /*c3a0*/  IMAD.WIDE.U32 R148, R140, -0x2daee0ad, RZ ;  /* 0xd2511f538c947825 */ /* 0x000fe200078e00ff */
[----:B------:R-:W-:Y:S06]  /*c3b0*/  UIADD3 UR19, UR28, 0x1715609d, URZ ;  /* 0x1715609d1c137890 */ /* 0x000fec000fffe03f */
[----:B------:R-:W-:Y:S01]  /*c3c0*/  LOP3.LUT R144, R149, UR17, R144, 0x96, !PT ;  /* 0x0000001195907c12 */ /* 0x000fe2000f8e9690 */
[----:B------:R-:W-:Y:S01]  /*c3d0*/  IMAD.WIDE.U32 R142, R117, -0x326172a9, RZ ;  /* 0xcd9e8d57758e7825 */ /* 0x000fe200078e00ff */
[--C-:B------:R-:W-:Y:S02]  /*c3e0*/  LOP3.LUT R140, R171, UR19, R152.reuse, 0x96, !PT ;  /* 0x00000013ab8c7c12 */ /* 0x100fe4000f8e9698 */
[----:B------:R-:W-:Y:S01]  /*c3f0*/  PRMT R152, R153, 0x7632, R152 ;  /* 0x0000763299987816 */ /* 0x000fe20000000098 */
[----:B------:R-:W-:Y:S01]  /*c400*/  IMAD.WIDE.U32 R146, R144, -0x326172a9, RZ ;  /* 0xcd9e8d5790927825 */ /* 0x000fe200078e00ff */
[--C-:B------:R-:W-:Y:S02]  /*c410*/  LOP3.LUT R149, R143, UR18, R154.reuse, 0x96, !PT ;  /* 0x000000128f957c12 */ /* 0x100fe4000f8e969a */
[----:B------:R-:W-:Y:S01]  /*c420*/  PRMT R154, R155, 0x7632, R154 ;  /* 0x000076329b9a7816 */ /* 0x000fe2000000009a */
[C---:B------:R-:W-:Y:S01]  /*c430*/  FMUL.FTZ R108, R2.reuse, R108 ;  /* 0x0000006c026c7220 */ /* 0x040fe20000410000 */
[----:B------:R-:W-:Y:S01]  /*c440*/  LOP3.LUT R150, R147, UR16, R142, 0x96, !PT ;  /* 0x0000001093967c12 */ /* 0x000fe2000f8e968e */
[----:B------:R-:W-:Y:S01]  /*c450*/  FMUL.FTZ R109, R2, R109 ;  /* 0x0000006d026d7220 */ /* 0x000fe20000410000 */
[C---:B------:R-:W-:Y:S01]  /*c460*/  FMUL.FTZ R110, R0.reuse, R110 ;  /* 0x0000006e006e7220 */ /* 0x040fe20000410000 */
[----:B------:R-:W-:Y:S01]  /*c470*/  FMUL.FTZ R111, R0, R111 ;  /* 0x0000006f006f7220 */ /* 0x000fe20000410000 */
[----:B------:R-:W-:Y:S01]  /*c480*/  IMAD.WIDE.U32 R140, R140, -0x2daee0ad, RZ ;  /* 0xd2511f538c8c7825 */ /* 0x000fe200078e00ff */
[----:B------:R-:W-:Y:S03]  /*c490*/  UIADD3 UR16, UR29, 0x646e171e, URZ ;  /* 0x646e171e1d107890 */ /* 0x000fe6000fffe03f */
[----:B------:R-:W-:Y:S01]  /*c4a0*/  FMUL.FTZ R112, R2, R112 ;  /* 0x0000007002707220 */ /* 0x000fe20000410000 */
[----:B------:R-:W-:Y:S01]  /*c4b0*/  IMAD.WIDE.U32 R150, R150, -0x2daee0ad, RZ ;  /* 0xd2511f5396967825 */ /* 0x000fe200078e00ff */
[----:B------:R-:W-:Y:S01]  /*c4c0*/  LOP3.LUT R13, R140, 0xffff, RZ, 0xc0, !PT ;  /* 0x0000ffff8c0d7812 */ /* 0x000fe200078ec0ff */
[C---:B---3--:R-:W-:Y:S03]  /*c4d0*/  HMMA.16816.F32 R108, R136.reuse, R124, R108 ;  /* 0x0000007c886c723c */ /* 0x048fe6000000186c */
[----:B------:R-:W-:Y:S01]  /*c4e0*/  LOP3.LUT R12, R141, UR16, R174, 0x96, !PT ;  /* 0x000000108d0c7c12 */ /* 0x000fe2000f8e96ae */
[----:B------:R-:W-:Y:S01]  /*c4f0*/  FMUL.FTZ R113, R2, R113 ;  /* 0x0000007102717220 */ /* 0x000fe20000410000 */
[----:B------:R-:W-:Y:S01]  /*c500*/  SHF.R.U32.HI R143, RZ, 0x8, R13 ;  /* 0x00000008ff8f7819 */ /* 0x000fe2000001160d */
[C---:B------:R-:W-:Y:S01]  /*c510*/  FMUL.FTZ R114, R0.reuse, R114 ;  /* 0x0000007200727220 */ /* 0x040fe20000410000 */
[----:B------:R-:W-:Y:S01]  /*c520*/  SHF.R.U32.HI R14, RZ, 0x10, R140 ;  /* 0x00000010ff0e7819 */ /* 0x000fe2000001168c */
[----:B------:R-:W-:Y:S03]  /*c530*/  FMUL.FTZ R115, R0, R115 ;  /* 0x0000007300737220 */ /* 0x000fe60000410000 */
[----:B------:R-:W-:Y:S02]  /*c540*/  LOP3.LUT R13, R12, 0xffff, RZ, 0xc0, !PT ;  /* 0x0000ffff0c0d7812 */ /* 0x000fe400078ec0ff */
[--C-:B------:R-:W-:Y:S02]  /*c550*/  SHF.R.U32.HI R16, RZ, 0x10, R12.reuse ;  /* 0x00000010ff107819 */ /* 0x100fe4000001160c */
[----:B------:R-:W-:Y:S01]  /*c560*/  LOP3.LUT R142, R14, 0xff, RZ, 0xc0, !PT ;  /* 0x000000ff0e8e7812 */ /* 0x000fe200078ec0ff */
[----:B------:R-:W-:Y:S01]  /*c570*/  FMUL.FTZ R14, R0, R130 ;  /* 0x00000082000e7220 */ /* 0x000fe20000410000 */
[----:B------:R-:W-:Y:S02]  /*c580*/  LOP3.LUT R125, R12, 0xff, RZ, 0xc0, !PT ;  /* 0x000000ff0c7d7812 */ /* 0x000fe400078ec0ff */
[----:B------:R-:W-:Y:S01]  /*c590*/  SHF.R.U32.HI R124, RZ, 0x18, R12 ;  /* 0x00000018ff7c7819 */ /* 0x000fe2000001160c */
[C---:B------:R-:W-:Y:S01]  /*c5a0*/  FMUL.FTZ R12, R2.reuse, R128 ;  /* 0x00000080020c7220 */ /* 0x040fe20000410000 */
[----:B------:R-:W-:Y:S01]  /*c5b0*/  SHF.R.U32.HI R117, RZ, 0x8, R13 ;  /* 0x00000008ff757819 */ /* 0x000fe2000001160d */
[----:B------:R-:W-:Y:S01]  /*c5c0*/  FMUL.FTZ R13, R2, R129 ;  /* 0x00000081020d7220 */ /* 0x000fe20000410000 */
[----:B------:R-:W-:Y:S01]  /*c5d0*/  SHF.R.U32.HI R144, RZ, 0x18, R140 ;  /* 0x00000018ff907819 */ /* 0x000fe2000001168c */
[----:B------:R-:W-:Y:S01]  /*c5e0*/  LDSM.16.MT88.4 R128, [R178+0xc800] ;  /* 0x00c80000b280783b */ /* 0x000fe20000004200 */
[----:B------:R-:W-:Y:S02]  /*c5f0*/  LOP3.LUT R16, R16, 0xff, RZ, 0xc0, !PT ;  /* 0x000000ff10107812 */ /* 0x000fe400078ec0ff */
[----:B------:R-:W-:Y:S02]  /*c600*/  PRMT R144, R142, 0x5410, R144 ;  /* 0x000054108e907816 */ /* 0x000fe40000000090 */
[C---:B------:R-:W-:Y:S03]  /*c610*/  HMMA.16816.F32 R12, R136.reuse, R126, R12 ;  /* 0x0000007e880c723c */ /* 0x040fe6000000180c */
[----:B------:R-:W-:Y:S02]  /*c620*/  PRMT R117, R125, 0x5410, R117 ;  /* 0x000054107d757816 */ /* 0x000fe40000000075 */
[----:B------:R-:W-:Y:S01]  /*c630*/  PRMT R142, R16, 0x5410, R124 ;  /* 0x00005410108e7816 */ /* 0x000fe2000000007c */
[----:B------:R-:W-:Y:S01]  /*c640*/  FMUL.FTZ R16, R2, R132 ;  /* 0x0000008402107220 */ /* 0x000fe20000410000 */
[----:B------:R-:W3:Y:S01]  /*c650*/  LDSM.16.MT88.4 R124, [R177+0xc800] ;  /* 0x00c80000b17c783b */ /* 0x000ee20000004200 */
[----:B------:R-:W-:Y:S03]  /*c660*/  LOP3.LUT R145, R140, 0xff, RZ, 0xc0, !PT ;  /* 0x000000ff8c917812 */ /* 0x000fe600078ec0ff */
[----:B------:R-:W-:Y:S01]  /*c670*/  IMAD.WIDE.U32 R132, R149, -0x2daee0ad, RZ ;  /* 0xd2511f5395847825 */ /* 0x000fe200078e00ff */
[----:B------:R-:W-:Y:S01]  /*c680*/  PRMT R143, R145, 0x5410, R143 ;  /* 0x00005410918f7816 */ /* 0x000fe2000000008f */
[C---:B--2---:R-:W-:Y:S06]  /*c690*/  HMMA.16816.F32 R16, R136.reuse, R120, R16 ;  /* 0x000000788810723c */ /* 0x044fec0000001810 */
[----:B------:R-:W-:Y:S05]  /*c6a0*/  HMMA.16816.F32 R112, R136, R122, R112 ;  /* 0x0000007a8870723c */ /* 0x000fea0000001870 */
[--C-:B------:R-:W-:Y:S02]  /*c6b0*/  HSET2.LE.AND R120, R117, R172.reuse, PT ;  /* 0x000000ac75787233 */ /* 0x100fe40003803000 */
[----:B------:R-:W-:Y:S04]  /*c6c0*/  PRMT R117, R157, 0x5410, R156 ;  /* 0x000054109d757816 */ /* 0x000fe8000000009c */
[----:B------:R-:W-:Y:S02]  /*c6d0*/  LOP3.LUT R120, R120, R117, RZ, 0xc0, !PT ;  /* 0x0000007578787212 */ /* 0x000fe400078ec0ff */
[--C-:B------:R-:W-:Y:S02]  /*c6e0*/  HSET2.LE.AND R121, R142, R172.reuse, PT ;  /* 0x000000ac8e797233 */ /* 0x100fe40003803000 */
[----:B------:R-:W-:Y:S02]  /*c6f0*/  PRMT R117, R158, 0x5410, R159 ;  /* 0x000054109e757816 */ /* 0x000fe4000000009f */
[--C-:B------:R-:W-:Y:S02]  /*c700*/  HSET2.LE.AND R122, R143, R172.reuse, PT ;  /* 0x000000ac8f7a7233 */ /* 0x100fe40003803000 */
[----:B------:R-:W-:Y:S02]  /*c710*/  LOP3.LUT R121, R121, R117, RZ, 0xc0, !PT ;  /* 0x0000007579797212 */ /* 0x000fe400078ec0ff */
[----:B------:R-:W-:Y:S02]  /*c720*/  PRMT R117, R153, 0x5410, R152 ;  /* 0x0000541099757816 */ /* 0x000fe40000000098 */
[--C-:B------:R-:W-:Y:S02]  /*c730*/  HSET2.LE.AND R123, R144, R172.reuse, PT ;  /* 0x000000ac907b7233 */ /* 0x100fe40003803000 */
[----:B------:R-:W-:Y:S02]  /*c740*/  LOP3.LUT R122, R122, R117, RZ, 0xc0, !PT ;  /* 0x000000757a7a7212 */ /* 0x000fe400078ec0ff */
[----:B------:R-:W-:Y:S02]  /*c750*/  PRMT R117, R155, 0x5410, R154 ;  /* 0x000054109b757816 */ /* 0x000fe4000000009a */
[----:B------:R-:W-:Y:S02]  /*c760*/  LOP3.LUT R138, R169, UR23, R170, 0x96, !PT ;  /* 0x00000017a98a7c12 */ /* 0x000fe4000f8e96aa */
[----:B------:R-:W-:Y:S02]  /*c770*/  LOP3.LUT R123, R123, R117, RZ, 0xc0, !PT ;  /* 0x000000757b7b7212 */ /* 0x000fe400078ec0ff */
[----:B------:R-:W-:Y:S02]  /*c780*/  LOP3.LUT R117, R168, 0xff, RZ, 0xc0, !PT ;  /* 0x000000ffa8757812 */ /* 0x000fe400078ec0ff */
[--C-:B------:R-:W-:Y:S02]  /*c790*/  SHF.R.U32.HI R139, RZ, 0x18, R168.reuse ;  /* 0x00000018ff8b7819 */ /* 0x100fe400000116a8 */
[----:B------:R-:W-:Y:S01]  /*c7a0*/  ISETP.LE.U32.AND P3, PT, R117, UR12, PT ;  /* 0x0000000c75007c0c */ /* 0x000fe2000bf63070 */
[C---:B---3--:R-:W-:Y:S05]  /*c7b0*/  HMMA.16816.F32 R4, R120.reuse, R124, R4 ;  /* 0x0000007c7804723c */ /* 0x048fea0000001804 */
[C---:B------:R-:W-:Y:S01]  /*c7c0*/  LOP3.LUT R117, R138.reuse, 0xffff, RZ, 0xc0, !PT ;  /* 0x0000ffff8a757812 */ /* 0x040fe200078ec0ff */
[C---:B------:R-:W-:Y:S03]  /*c7d0*/  HMMA.16816.F32 R8, R120.reuse, R126, R8 ;  /* 0x0000007e7808723c */ /* 0x040fe60000001808 */
[----:B------:R-:W-:Y:S02]  /*c7e0*/  ISETP.LE.U32.AND P2, PT, R139, UR12, PT ;  /* 0x0000000c8b007c0c */ /* 0x000fe4000bf43070 */
[----:B------:R-:W-:Y:S01]  /*c7f0*/  SHF.R.U32.HI R117, RZ, 0x8, R117 ;  /* 0x00000008ff757819 */ /* 0x000fe20000011675 */
[C---:B------:R-:W-:Y:S05]  /*c800*/  HMMA.16816.F32 R36, R120.reuse, R128, R36 ;  /* 0x000000807824723c */ /* 0x040fea0000001824 */
[----:B------:R-:W-:Y:S01]  /*c810*/  LOP3.LUT R117, R117, 0xffff, RZ, 0xc0, !PT ;  /* 0x0000ffff75757812 */ /* 0x000fe200078ec0ff */
[----:B------:R-:W-:Y:S01]  /*c820*/  @!P3 HADD2 R245, -R164.H0_H0, -RZ.H0_H0 ;  /* 0xa00000ffa4f5b230 */ /* 0x000fe20000000900 */
[----:B------:R-:W-:Y:S01]  /*c830*/  LOP3.LUT R128, R138, 0xff, RZ, 0xc0, !PT ;  /* 0x000000ff8a807812 */ /* 0x000fe200078ec0ff */
[C---:B------:R-:W-:Y:S03]  /*c840*/  HMMA.16816.F32 R40, R120.reuse, R130, R40 ;  /* 0x000000827828723c */ /* 0x040fe60000001828 */
[----:B------:R-:W-:Y:S01]  /*c850*/  LOP3.LUT R143, R168, 0xffff, RZ, 0xc0, !PT ;  /* 0x0000ffffa88f7812 */ /* 0x000fe200078ec0ff */
[----:B------:R-:W-:Y:S01]  /*c860*/  IMAD.MOV.U32 R169, RZ, RZ, R203 ;  /* 0x000000ffffa97224 */ /* 0x000fe200078e00cb */
[----:B------:R-:W-:Y:S01]  /*c870*/  SHF.R.U32.HI R144, RZ, 0x10, R168 ;  /* 0x00000010ff907819 */ /* 0x000fe200000116a8 */
[----:B------:R-:W-:Y:S01]  /*c880*/  IMAD.MOV.U32 R168, RZ, RZ, R204 ;  /* 0x000000ffffa87224 */ /* 0x000fe200078e00cc */
[----:B------:R-:W-:Y:S01]  /*c890*/  ISETP.LE.U32.AND P6, PT, R128, UR12, PT ;  /* 0x0000000c80007c0c */ /* 0x000fe2000bfc3070 */
[----:B------:R-:W-:Y:S01]  /*c8a0*/  @!P2 HADD2 R243, -R161.H0_H0, -RZ.H0_H0 ;  /* 0xa00000ffa1f3a230 */ /* 0x000fe20000000900 */
[----:B------:R-:W-:Y:S02]  /*c8b0*/  ISETP.LE.U32.AND P5, PT, R117, UR12, PT ;  /* 0x0000000c75007c0c */ /* 0x000fe4000bfa3070 */
[--C-:B------:R-:W-:Y:S01]  /*c8c0*/  SHF.R.U32.HI R128, RZ, 0x10, R138.reuse ;  /* 0x00000010ff807819 */ /* 0x100fe2000001168a */
[----:B------:R-:W-:Y:S01]  /*c8d0*/  IMAD.MOV.U32 R203, RZ, RZ, R205 ;  /* 0x000000ffffcb7224 */ /* 0x000fe200078e00cd */
[----:B------:R-:W-:Y:S02]  /*c8e0*/  IADD3 R170, P0, R168, UR34, RZ ;  /* 0x00000022a8aa7c10 */ /* 0x000fe4000ff1e0ff */
[----:B------:R-:W-:Y:S02]  /*c8f0*/  LOP3.LUT R128, R128, 0xff, RZ, 0xc0, !PT ;  /* 0x000000ff80807812 */ /* 0x000fe400078ec0ff */
[----:B------:R-:W-:Y:S02]  /*c900*/  SHF.R.U32.HI R138, RZ, 0x18, R138 ;  /* 0x00000018ff8a7819 */ /* 0x000fe4000001168a */
[----:B------:R-:W-:Y:S01]  /*c910*/  ISETP.LE.U32.AND P4, PT, R128, UR12, PT ;  /* 0x0000000c80007c0c */ /* 0x000fe2000bf83070 */
[----:B------:R-:W-:Y:S01]  /*c920*/  @!P6 HADD2 R251, -R160.H0_H0, -RZ.H0_H0 ;  /* 0xa00000ffa0fbe230 */ /* 0x000fe20000000900 */
[----:B------:R-:W-:Y:S01]  /*c930*/  LDSM.16.MT88.4 R128, [R177+0xe800] ;  /* 0x00e80000b180783b */ /* 0x000fe20000004200 */
[----:B------:R-:W-:Y:S01]  /*c940*/  IADD3.X R171, R169, UR35, RZ, P0, !PT ;  /* 0x00000023a9ab7c10 */ /* 0x000fe200087fe4ff */
[----:B------:R-:W-:Y:S01]  /*c950*/  @!P5 HADD2 R250, -R119.H0_H0, -RZ.H0_H0 ;  /* 0xa00000ff77fad230 */ /* 0x000fe20000000900 */
[----:B------:R-:W-:Y:S02]  /*c960*/  ISETP.LE.U32.AND P0, PT, R138, UR12, PT ;  /* 0x0000000c8a007c0c */ /* 0x000fe4000bf03070 */
[----:B------:R-:W-:Y:S02]  /*c970*/  SHF.R.U32.HI R138, RZ, 0x8, R143 ;  /* 0x00000008ff8a7819 */ /* 0x000fe4000001168f */
[----:B------:R-:W-:Y:S01]  /*c980*/  LOP3.LUT R117, R141, UR16, R174, 0x96, !PT ;  /* 0x000000108d757c12 */ /* 0x000fe2000f8e96ae */
[----:B------:R-:W-:Y:S01]  /*c990*/  IMAD.MOV.U32 R174, RZ, RZ, R207 ;  /* 0x000000ffffae7224 */ /* 0x000fe200078e00cf */
[----:B------:R-:W-:Y:S02]  /*c9a0*/  LOP3.LUT R138, R138, 0xffff, RZ, 0xc0, !PT ;  /* 0x0000ffff8a8a7812 */ /* 0x000fe400078ec0ff */
[----:B------:R-:W-:Y:S01]  /*c9b0*/  @!P5 PRMT R119, R250, 0x5410, RZ ;  /* 0x00005410fa77d816 */ /* 0x000fe200000000ff */
[----:B------:R-:W-:Y:S01]  /*c9c0*/  @!P4 HADD2 R249, -R165.H0_H0, -RZ.H0_H0 ;  /* 0xa00000ffa5f9c230 */ /* 0x000fe20000000900 */
[----:B------:R-:W-:Y:S02]  /*c9d0*/  ISETP.LE.U32.AND P5, PT, R138, UR12, PT ;  /* 0x0000000c8a007c0c */ /* 0x000fe4000bfa3070 */
[----:B------:R-:W-:Y:S01]  /*c9e0*/  LOP3.LUT R143, R144, 0xff, RZ, 0xc0, !PT ;  /* 0x000000ff908f7812 */ /* 0x000fe200078ec0ff */
[----:B------:R-:W-:Y:S01]  /*c9f0*/  STG.E.U16 desc[UR20][R168.64+0x2], R119 ;  /* 0x00000277a8007986 */ /* 0x000fe2000c101514 */
[----:B------:R-:W-:Y:S01]  /*ca00*/  LOP3.LUT R138, R117, 0xffff, RZ, 0xc0, !PT ;  /* 0x0000ffff758a7812 */ /* 0x000fe200078ec0ff */
[----:B------:R-:W-:Y:S01]  /*ca10*/  @!P0 HADD2 R246, -R166.H0_H0, -RZ.H0_H0 ;  /* 0xa00000ffa6f68230 */ /* 0x000fe20000000900 */
[----:B------:R-:W-:Y:S02]  /*ca20*/  @!P6 PRMT R160, R251, 0x5410, RZ ;  /* 0x00005410fba0e816 */ /* 0x000fe400000000ff */
[----:B------:R-:W-:Y:S02]  /*ca30*/  ISETP.LE.U32.AND P6, PT, R143, UR12, PT ;  /* 0x0000000c8f007c0c */ /* 0x000fe4000bfc3070 */
[----:B------:R-:W-:Y:S01]  /*ca40*/  LOP3.LUT R143, R117, 0xff, RZ, 0xc0, !PT ;  /* 0x000000ff758f7812 */ /* 0x000fe200078ec0ff */
[----:B------:R-:W-:Y:S01]  /*ca50*/  STG.E.U16 desc[UR20][R168.64], R160 ;  /* 0x000000a0a8007986 */ /* 0x000fe2000c101514 */
[----:B------:R-:W-:Y:S01]  /*ca60*/  SHF.R.U32.HI R138, RZ, 0x8, R138 ;  /* 0x00000008ff8a7819 */ /* 0x000fe2000001168a */
[----:B------:R-:W-:Y:S01]  /*ca70*/  @!P5 HADD2 R248, -R163.H0_H0, -RZ.H0_H0 ;  /* 0xa00000ffa3f8d230 */ /* 0x000fe20000000900 */
[----:B------:R-:W-:Y:S02]  /*ca80*/  @!P4 PRMT R165, R249, 0x5410, RZ ;  /* 0x00005410f9a5c816 */ /* 0x000fe400000000ff */
[----:B------:R-:W-:Y:S02]  /*ca90*/  LOP3.LUT R137, R133, UR11, R148, 0x96, !PT ;  /* 0x0000000b85897c12 */ /* 0x000fe4000f8e9694 */
[----:B------:R-:W-:Y:S01]  /*caa0*/  ISETP.LE.U32.AND P4, PT, R143, UR12, PT ;  /* 0x0000000c8f007c0c */ /* 0x000fe2000bf83070 */
[----:B------:R-:W-:Y:S01]  /*cab0*/  STG.E.U16 desc[UR20][R170.64], R165 ;  /* 0x000000a5aa007986 */ /* 0x000fe2000c101514 */
[----:B------:R-:W-:Y:S01]  /*cac0*/  LOP3.LUT R136, R151, UR10, R132, 0x96, !PT ;  /* 0x0000000a97887c12 */ /* 0x000fe2000f8e9684 */
[----:B------:R-:W-:Y:S01]  /*cad0*/  IMAD.WIDE.U32 R124, R137, -0x326172a9, RZ ;  /* 0xcd9e8d57897c7825 */ /* 0x000fe200078e00ff */
[--C-:B------:R-:W-:Y:S01]  /*cae0*/  SHF.R.U32.HI R143, RZ, 0x18, R117.reuse ;  /* 0x00000018ff8f7819 */ /* 0x100fe20000011675 */
[----:B------:R-:W2:Y:S01]  /*caf0*/  LDSM.16.MT88.4 R132, [R180+0xc800] ;  /* 0x00c80000b484783b */ /* 0x000ea20000004200 */
[----:B------:R-:W-:Y:S01]  /*cb00*/  LOP3.LUT R138, R138, 0xffff, RZ, 0xc0, !PT ;  /* 0x0000ffff8a8a7812 */ /* 0x000fe200078ec0ff */
[----:B------:R-:W-:Y:S01]  /*cb10*/  IMAD.WIDE.U32 R136, R136, -0x326172a9, RZ ;  /* 0xcd9e8d5788887825 */ /* 0x000fe200078e00ff */
[----:B------:R-:W-:Y:S02]  /*cb20*/  SHF.R.U32.HI R117, RZ, 0x10, R117 ;  /* 0x00000010ff757819 */ /* 0x000fe40000011675 */
[----:B------:R-:W-:Y:S01]  /*cb30*/  @!P3 PRMT R164, R245, 0x5410, RZ ;  /* 0x00005410f5a4b816 */ /* 0x000fe200000000ff */
[----:B------:R-:W-:Y:S01]  /*cb40*/  @!P6 HADD2 R244, -R162.H0_H0, -RZ.H0_H0 ;  /* 0xa00000ffa2f4e230 */ /* 0x000fe20000000900 */
[----:B------:R-:W-:Y:S01]  /*cb50*/  ISETP.LE.U32.AND P3, PT, R138, UR12, PT ;  /* 0x0000000c8a007c0c */ /* 0x000fe2000bf63070 */
[----:B------:R-:W-:Y:S01]  /*cb60*/  @!P4 HADD2 R242, -R157.H0_H0, -RZ.H0_H0 ;  /* 0xa00000ff9df2c230 */ /* 0x000fe20000000900 */
[----:B------:R-:W-:Y:S01]  /*cb70*/  LOP3.LUT R117, R117, 0xff, RZ, 0xc0, !PT ;  /* 0x000000ff75757812 */ /* 0x000fe200078ec0ff */
[----:B------:R-:W-:Y:S01]  /*cb80*/  IMAD.MOV.U32 R151, RZ, RZ, R206 ;  /* 0x000000ffff977224 */ /* 0x000fe200078e00ce */
[----:B------:R-:W-:Y:S01]  /*cb90*/  @!P5 PRMT R163, R248, 0x5410, RZ ;  /* 0x00005410f8a3d816 */ /* 0x000fe200000000ff */
[----:B------:R3:W-:Y:S01]  /*cba0*/  MUFU.EX2 R206, R24 ;  /* 0x0000001800ce7308 */ /* 0x0007e20000000800 */
[----:B------:R-:W-:Y:S02]  /*cbb0*/  ISETP.LE.U32.AND P5, PT, R117, UR12, PT ;  /* 0x0000000c75007c0c */ /* 0x000fe4000bfa3070 */
[----:B------:R-:W-:Y:S02]  /*cbc0*/  LOP3.LUT R117, R136, 0xff, RZ, 0xc0, !PT ;  /* 0x000000ff88757812 */ /* 0x000fe400078ec0ff */
[----:B------:R-:W-:Y:S02]  /*cbd0*/  LOP3.LUT R138, R140, 0xffff, RZ, 0xc0, !PT ;  /* 0x0000ffff8c8a7812 */ /* 0x000fe400078ec0ff */
[----:B------:R-:W-:Y:S01]  /*cbe0*/  @!P6 PRMT R162, R244, 0x5410, RZ ;  /* 0x00005410f4a2e816 */ /* 0x000fe200000000ff */
[----:B------:R-:W-:Y:S01]  /*cbf0*/  @!P3 HADD2 R241, -R156.H0_H0, -RZ.H0_H0 ;  /* 0xa00000ff9cf1b230 */ /* 0x000fe20000000900 */
[----:B------:R-:W-:Y:S02]  /*cc00*/  ISETP.LE.U32.AND P6, PT, R117, UR12, PT ;  /* 0x0000000c75007c0c */ /* 0x000fe4000bfc3070 */
[----:B------:R-:W-:Y:S02]  /*cc10*/  SHF.R.U32.HI R117, RZ, 0x8, R138 ;  /* 0x00000008ff757819 */ /* 0x000fe4000001168a */
[----:B------:R-:W-:Y:S01]  /*cc20*/  @!P3 PRMT R156, R241, 0x5410, RZ ;  /* 0x00005410f19cb816 */ /* 0x000fe200000000ff */
[----:B------:R-:W-:Y:S01]  /*cc30*/  @!P5 HADD2 R230, -R158.H0_H0, -RZ.H0_H0 ;  /* 0xa00000ff9ee6d230 */ /* 0x000fe20000000900 */
[----:B------:R-:W-:Y:S02]  /*cc40*/  LOP3.LUT R117, R117, 0xffff, RZ, 0xc0, !PT ;  /* 0x0000ffff75757812 */ /* 0x000fe400078ec0ff */
[----:B------:R-:W-:Y:S02]  /*cc50*/  LOP3.LUT R173, R125, UR19, R146, 0x96, !PT ;  /* 0x000000137dad7c12 */ /* 0x000fe4000f8e9692 */
[----:B------:R-:W-:Y:S02]  /*cc60*/  ISETP.LE.U32.AND P3, PT, R117, UR12, PT ;  /* 0x0000000c75007c0c */ /* 0x000fe4000bf63070 */
[C-C-:B------:R-:W-:Y:S02]  /*cc70*/  LOP3.LUT R142, R137.reuse, UR23, R124.reuse, 0x96, !PT ;  /* 0x00000017898e7c12 */ /* 0x140fe4000f8e967c */
[----:B------:R-:W-:Y:S02]  /*cc80*/  LOP3.LUT R139, R137, UR23, R124, 0x96, !PT ;  /* 0x00000017898b7c12 */ /* 0x000fe4000f8e967c */
[----:B------:R-:W4:Y:S01]  /*cc90*/  LDSM.16.MT88.4 R124, [R179+0xc800] ;  /* 0x00c80000b37c783b */ /* 0x000f220000004200 */
[----:B------:R-:W-:Y:S01]  /*cca0*/  @!P0 PRMT R166, R246, 0x5410, RZ ;  /* 0x00005410f6a68816 */ /* 0x000fe200000000ff */
[C---:B--2---:R-:W-:Y:S03]  /*ccb0*/  HMMA.16816.F32 R44, R120.reuse, R132, R44 ;  /* 0x00000084782c723c */ /* 0x044fe6000000182c */
[----:B------:R-:W-:Y:S02]  /*ccc0*/  LOP3.LUT R117, R136, 0xffff, RZ, 0xc0, !PT ;  /* 0x0000ffff88757812 */ /* 0x000fe400078ec0ff */
[----:B------:R-:W-:Y:S01]  /*ccd0*/  @!P3 HADD2 R208, -R152.H0_H0, -RZ.H0_H0 ;  /* 0xa00000ff98d0b230 */ /* 0x000fe20000000900 */
[----:B------:R-:W-:Y:S01]  /*cce0*/  STG.E.U16 desc[UR20][R170.64+0x2], R166 ;  /* 0x000002a6aa007986 */ /* 0x000fe2000c101514 */
[C---:B------:R-:W-:Y:S03]  /*ccf0*/  HMMA.16816.F32 R48, R120.reuse, R134, R48 ;  /* 0x000000867830723c */ /* 0x040fe60000001830 */
[----:B------:R-:W-:Y:S01]  /*cd00*/  @!P3 STL.S16 [R1+0x4], R208 ;  /* 0x000004d00100b387 */ /* 0x000fe20000100600 */
[----:B------:R-:W-:Y:S02]  /*cd10*/  ISETP.LE.U32.AND P0, PT, R143, UR12, PT ;  /* 0x0000000c8f007c0c */ /* 0x000fe4000bf03070 */
[----:B------:R-:W-:Y:S01]  /*cd20*/  @!P5 PRMT R158, R230, 0x5410, RZ ;  /* 0x00005410e69ed816 */ /* 0x000fe200000000ff */
[----:B------:R1:W2:Y:S01]  /*cd30*/  LDL.S16 R204, [R1] ;  /* 0x0000000001cc7983 */ /* 0x0002a20000100600 */
[----:B------:R-:W-:Y:S03]  /*cd40*/  @!P4 PRMT R157, R242, 0x5410, RZ ;  /* 0x00005410f29dc816 */ /* 0x000fe600000000ff */
[----:B------:R-:W5:Y:S01]  /*cd50*/  LDSM.16.MT88.4 R132, [R178+0xe800] ;  /* 0x00e80000b284783b */ /* 0x000f620000004200 */
[----:B------:R-:W-:Y:S02]  /*cd60*/  @!P2 PRMT R161, R243, 0x5410, RZ ;  /* 0x00005410f3a1a816 */ /* 0x000fe400000000ff */
[----:B---3--:R-:W-:Y:S02]  /*cd70*/  LOP3.LUT R24, R136, 0xffff, RZ, 0xc0, !PT ;  /* 0x0000ffff88187812 */ /* 0x008fe400078ec0ff */
[--C-:B------:R-:W-:Y:S01]  /*cd80*/  SHF.R.U32.HI R143, RZ, 0x18, R140.reuse ;  /* 0x00000018ff8f7819 */ /* 0x100fe2000001168c */
[----:B------:R-:W-:Y:S01]  /*cd90*/  @!P0 HADD2 R229, -R159.H0_H0, -RZ.H0_H0 ;  /* 0xa00000ff9fe58230 */ /* 0x000fe20000000900 */
[----:B------:R-:W-:Y:S01]  /*cda0*/  LOP3.LUT R141, R140, 0xff, RZ, 0xc0, !PT ;  /* 0x000000ff8c8d7812 */ /* 0x000fe200078ec0ff */
[----:B------:R-:W-:Y:S01]  /*cdb0*/  STG.E.U16 desc[UR20][R168.64+0x10], R164 ;  /* 0x000010a4a8007986 */ /* 0x000fe2000c101514 */
[----:B------:R-:W-:Y:S02]  /*cdc0*/  ISETP.LE.U32.AND P4, PT, R143, UR12, PT ;  /* 0x0000000c8f007c0c */ /* 0x000fe4000bf83070 */
[----:B------:R-:W-:Y:S01]  /*cdd0*/  @!P0 PRMT R159, R229, 0x5410, RZ ;  /* 0x00005410e59f8816 */ /* 0x000fe200000000ff */
[----:B------:R-:W-:Y:S01]  /*cde0*/  STG.E.U16 desc[UR20][R168.64+0x12], R163 ;  /* 0x000012a3a8007986 */ /* 0x000fe2000c101514 */
[----:B------:R-:W-:Y:S02]  /*cdf0*/  ISETP.LE.U32.AND P2, PT, R141, UR12, PT ;  /* 0x0000000c8d007c0c */ /* 0x000fe4000bf43070 */
[----:B------:R-:W-:Y:S01]  /*ce00*/  LOP3.LUT R141, R136, 0xff, RZ, 0xc0, !PT ;  /* 0x000000ff888d7812 */ /* 0x000fe200078ec0ff */
[----:B------:R-:W-:Y:S01]  /*ce10*/  STG.E.U16 desc[UR20][R170.64+0x10], R162 ;  /* 0x000010a2aa007986 */ /* 0x000fe2000c101514 */
[----:B------:R-:W-:Y:S02]  /*ce20*/  SHF.R.U32.HI R144, RZ, 0x10, R140 ;  /* 0x00000010ff907819 */ /* 0x000fe4000001168c */
[----:B------:R-:W-:Y:S01]  /*ce30*/  LOP3.LUT R140, R142, 0xff, RZ, 0xc0, !PT ;  /* 0x000000ff8e8c7812 */ /* 0x000fe200078ec0ff */
[C---:B----4-:R-:W-:Y:S01]  /*ce40*/  HMMA.16816.F32 R52, R120.reuse, R124, R52 ;  /* 0x0000007c7834723c */ /* 0x050fe20000001834 */
[----:B------:R-:W-:Y:S02]  /*ce50*/  STG.E.U16 desc[UR20][R170.64+0x12], R161 ;  /* 0x000012a1aa007986 */ /* 0x000fe4000c101514 */
[----:B------:R-:W-:Y:S02]  /*ce60*/  ISETP.LE.U32.AND P5, PT, R140, UR12, PT ;  /* 0x0000000c8c007c0c */ /* 0x000fe4000bfa3070 */
[----:B------:R-:W-:Y:S01]  /*ce70*/  STG.E.U16 desc[UR20][R168.64+0x20], R157 ;  /* 0x0000209da8007986 */ /* 0x000fe2000c101514 */
[C---:B------:R-:W-:Y:S03]  /*ce80*/  HMMA.16816.F32 R56, R120.reuse, R126, R56 ;  /* 0x0000007e7838723c */ /* 0x040fe60000001838 */
[----:B------:R-:W3:Y:S02]  /*ce90*/  LDSM.16.MT88.4 R124, [R180+0xe800] ;  /* 0x00e80000b47c783b */ /* 0x000ee40000004200 */
[----:B------:R-:W-:Y:S01]  /*cea0*/  @!P2 HADD2 R237, -R153.H0_H0, -RZ.H0_H0 ;  /* 0xa00000ff99eda230 */ /* 0x000fe20000000900 */
[C---:B------:R-:W-:Y:S05]  /*ceb0*/  HMMA.16816.F32 R60, R120.reuse, R128, R60 ;  /* 0x00000080783c723c */ /* 0x040fea000000183c */
[----:B------:R-:W-:Y:S01]  /*cec0*/  STG.E.U16 desc[UR20][R168.64+0x22], R156 ;  /* 0x0000229ca8007986 */ /* 0x000fe2000c101514 */
[C---:B------:R-:W-:Y:S03]  /*ced0*/  HMMA.16816.F32 R64, R120.reuse, R130, R64 ;  /* 0x000000827840723c */ /* 0x040fe60000001840 */
[----:B------:R-:W4:Y:S02]  /*cee0*/  LDSM.16.MT88.4 R128, [R179+0xe800] ;  /* 0x00e80000b380783b */ /* 0x000f240000004200 */
[----:B------:R-:W-:Y:S01]  /*cef0*/  @!P2 PRMT R153, R237, 0x5410, RZ ;  /* 0x00005410ed99a816 */ /* 0x000fe200000000ff */
[C---:B-----5:R-:W-:Y:S05]  /*cf00*/  HMMA.16816.F32 R68, R120.reuse, R132, R68 ;  /* 0x000000847844723c */ /* 0x060fea0000001844 */
[----:B------:R-:W-:Y:S01]  /*cf10*/  STG.E.U16 desc[UR20][R170.64+0x20], R158 ;  /* 0x0000209eaa007986 */ /* 0x000fe2000c101514 */
[C---:B------:R-:W-:Y:S03]  /*cf20*/  HMMA.16816.F32 R72, R120.reuse, R134, R72 ;  /* 0x000000867848723c */ /* 0x040fe60000001848 */
[----:B------:R-:W5:Y:S02]  /*cf30*/  LDSM.16.MT88.4 R132, [R177+0x10800] ;  /* 0x01080000b184783b */ /* 0x000f640000004200 */
[----:B------:R-:W-:Y:S02]  /*cf40*/  SHF.R.U32.HI R138, RZ, 0x8, R117 ;  /* 0x00000008ff8a7819 */ /* 0x000fe40000011675 */
[----:B------:R-:W-:Y:S04]  /*cf50*/  SHF.R.U32.HI R24, RZ, 0x8, R24 ;  /* 0x00000008ff187819 */ /* 0x000fe80000011618 */
[----:B------:R-:W-:Y:S01]  /*cf60*/  STG.E.U16 desc[UR20][R170.64+0x22], R159 ;  /* 0x0000229faa007986 */ /* 0x000fe2000c101514 */
[----:B------:R-:W-:Y:S02]  /*cf70*/  LOP3.LUT R24, R24, 0xffff, RZ, 0xc0, !PT ;  /* 0x0000ffff18187812 */ /* 0x000fe400078ec0ff */
[--C-:B------:R-:W-:Y:S01]  /*cf80*/  PRMT R141, R141, 0x5410, R138.reuse ;  /* 0x000054108d8d7816 */ /* 0x100fe2000000008a */
[----:B------:R-:W-:Y:S01]  /*cf90*/  STG.E.U16 desc[UR20][R168.64+0x30], R153 ;  /* 0x00003099a8007986 */ /* 0x000fe2000c101514 */
[----:B------:R-:W-:Y:S02]  /*cfa0*/  PRMT R138, R208, 0x7610, R138 ;  /* 0x00007610d08a7816 */ /* 0x000fe4000000008a */
[----:B------:R-:W-:Y:S01]  /*cfb0*/  MUFU.EX2 R208, R22 ;  /* 0x0000001600d07308 */ /* 0x000fe20000000800 */
[C---:B---3--:R-:W-:Y:S03]  /*cfc0*/  HMMA.16816.F32 R76, R120.reuse, R124, R76 ;  /* 0x0000007c784c723c */ /* 0x048fe6000000184c */
[----:B------:R-:W-:Y:S02]  /*cfd0*/  @!P3 PRMT R152, R138, 0x5410, RZ ;  /* 0x000054108a98b816 */ /* 0x000fe400000000ff */
[----:B------:R-:W-:Y:S01]  /*cfe0*/  LOP3.LUT R138, R139, 0xff, RZ, 0xc0, !PT ;  /* 0x000000ff8b8a7812 */ /* 0x000fe200078ec0ff */
[C---:B------:R-:W-:Y:S02]  /*cff0*/  HMMA.16816.F32 R80, R120.reuse, R126, R80 ;  /* 0x0000007e7850723c */ /* 0x040fe40000001850 */
[----:B------:R-:W-:Y:S03]  /*d000*/  STG.E.U16 desc[UR20][R168.64+0x32], R152 ;  /* 0x00003298a8007986 */ /* 0x000fe6000c101514 */
[--C-:B------:R-:W-:Y:S01]  /*d010*/  SHF.R.U32.HI R124, RZ, 0x18, R136.reuse ;  /* 0x00000018ff7c7819 */ /* 0x100fe20000011688 */
[C---:B----4-:R-:W-:Y:S05]  /*d020*/  HMMA.16816.F32 R84, R120.reuse, R128, R84 ;  /* 0x000000807854723c */ /* 0x050fea0000001854 */
[----:B------:R-:W-:Y:S01]  /*d030*/  SHF.R.U32.HI R125, RZ, 0x10, R136 ;  /* 0x00000010ff7d7819 */ /* 0x000fe20000011688 */
[C---:B------:R-:W-:Y:S05]  /*d040*/  HMMA.16816.F32 R88, R120.reuse, R130, R88 ;  /* 0x000000827858723c */ /* 0x040fea0000001858 */
[--C-:B------:R-:W-:Y:S01]  /*d050*/  FFMA.FTZ R128, R20, UR4, -R167.reuse ;  /* 0x0000000414807c23 */ /* 0x100fe200080108a7 */
[C---:B-----5:R-:W-:Y:S03]  /*d060*/  HMMA.16816.F32 R92, R120.reuse, R132, R92 ;  /* 0x00000084785c723c */ /* 0x060fe6000000185c */
[----:B------:R-:W3:Y:S02]  /*d070*/  MUFU.EX2 R210, R128 ;  /* 0x0000008000d27308 */ /* 0x000ee40000000800 */
[----:B------:R-:W-:Y:S01]  /*d080*/  LOP3.LUT R117, R125, 0xff, RZ, 0xc0, !PT ;  /* 0x000000ff7d757812 */ /* 0x000fe200078ec0ff */
[C---:B------:R-:W-:Y:S05]  /*d090*/  HMMA.16816.F32 R96, R120.reuse, R134, R96 ;  /* 0x000000867860723c */ /* 0x040fea0000001860 */
[----:B------:R-:W-:Y:S01]  /*d0a0*/  SHF.R.U32.HI R125, RZ, 0x18, R142 ;  /* 0x00000018ff7d7819 */ /* 0x000fe2000001168e */
[----:B------:R-:W-:Y:S01]  /*d0b0*/  FFMA.FTZ R132, R23, UR4, -R118 ;  /* 0x0000000417847c23 */ /* 0x000fe20008010876 */
[----:B------:R-:W-:Y:S01]  /*d0c0*/  PRMT R140, R117, 0x5410, R124 ;  /* 0x00005410758c7816 */ /* 0x000fe2000000007c */
[----:B------:R-:W-:Y:S01]  /*d0d0*/  FFMA.FTZ R133, R31, UR4, -R118 ;  /* 0x000000041f857c23 */ /* 0x000fe20008010876 */
[----:B------:R-:W-:Y:S01]  /*d0e0*/  ISETP.LE.U32.AND P0, PT, R125, UR12, PT ;  /* 0x0000000c7d007c0c */ /* 0x000fe2000bf03070 */
[----:B------:R4:W5:Y:S01]  /*d0f0*/  MUFU.EX2 R207, R132 ;  /* 0x0000008400cf7308 */ /* 0x0009620000000800 */
[----:B------:R-:W1:Y:S01]  /*d100*/  LDSM.16.MT88.4 R124, [R178+0x10800] ;  /* 0x01080000b27c783b */ /* 0x000e620000004200 */
[----:B------:R-:W-:Y:S01]  /*d110*/  FFMA.FTZ R134, R32, UR4, -R167 ;  /* 0x0000000420867c23 */ /* 0x000fe200080108a7 */
[--C-:B------:R-:W-:Y:S02]  /*d120*/  SHF.R.U32.HI R117, RZ, 0x10, R136.reuse ;  /* 0x00000010ff757819 */ /* 0x100fe40000011688 */
[----:B------:R-:W-:Y:S02]  /*d130*/  SHF.R.U32.HI R136, RZ, 0x18, R136 ;  /* 0x00000018ff887819 */ /* 0x000fe40000011688 */
[----:B---3--:R-:W-:Y:S02]  /*d140*/  F2FP.F16.F32.PACK_AB R149, R209, R210 ;  /* 0x000000d2d195723e */ /* 0x008fe400000000ff */
[----:B------:R-:W3:Y:S01]  /*d150*/  LDSM.16.MT88.4 R128, [R180+0x10800] ;  /* 0x01080000b480783b */ /* 0x000ee20000004200 */
[----:B------:R-:W-:Y:S02]  /*d160*/  LOP3.LUT R20, R144, 0xff, RZ, 0xc0, !PT ;  /* 0x000000ff90147812 */ /* 0x000fe400078ec0ff */
[----:B------:R-:W-:Y:S01]  /*d170*/  PRMT R148, R149, 0x7632, R148 ;  /* 0x0000763295947816 */ /* 0x000fe20000000094 */
[----:B------:R-:W-:Y:S01]  /*d180*/  @!P5 HADD2 R252, -R149.H0_H0, -RZ.H0_H0 ;  /* 0xa00000ff95fcd230 */ /* 0x000fe20000000900 */
[----:B------:R-:W-:Y:S02]  /*d190*/  ISETP.LE.U32.AND P3, PT, R20, UR12, PT ;  /* 0x0000000c14007c0c */ /* 0x000fe4000bf63070 */
[----:B------:R-:W-:Y:S01]  /*d1a0*/  LOP3.LUT R20, R139, 0xffff, RZ, 0xc0, !PT ;  /* 0x0000ffff8b147812 */ /* 0x000fe200078ec0ff */
[----:B----4-:R-:W-:Y:S01]  /*d1b0*/  FFMA.FTZ R132, R30, UR4, -R118 ;  /* 0x000000041e847c23 */ /* 0x010fe20008010876 */
[----:B-----5:R-:W-:Y:S02]  /*d1c0*/  F2FP.F16.F32.PACK_AB R147, R207, R208 ;  /* 0x000000d0cf93723e */ /* 0x020fe400000000ff */
[----:B------:R-:W-:Y:S02]  /*d1d0*/  SHF.R.U32.HI R20, RZ, 0x8, R20 ;  /* 0x00000008ff147819 */ /* 0x000fe40000011614 */
[----:B------:R-:W-:Y:S02]  /*d1e0*/  PRMT R146, R147, 0x7632, R146 ;  /* 0x0000763293927816 */ /* 0x000fe40000000092 */
[----:B------:R-:W-:Y:S02]  /*d1f0*/  PRMT R138, R138, 0x5410, R20 ;  /* 0x000054108a8a7816 */ /* 0x000fe40000000014 */
[----:B------:R-:W4:Y:S01]  /*d200*/  LDSM.16.MT88.4 R20, [R179+0x10800] ;  /* 0x01080000b314783b */ /* 0x000f220000004200 */
[----:B------:R-:W-:Y:S01]  /*d210*/  @!P3 HADD2 R240, -R155.H0_H0, -RZ.H0_H0 ;  /* 0xa00000ff9bf0b230 */ /* 0x000fe20000000900 */
[----:B------:R-:W-:Y:S01]  /*d220*/  LOP3.LUT R117, R117, 0xff, RZ, 0xc0, !PT ;  /* 0x000000ff75757812 */ /* 0x000fe200078ec0ff */
[----:B------:R-:W-:Y:S03]  /*d230*/  @!P0 HADD2 R238, -R146.H0_H0, -RZ.H0_H0 ;  /* 0xa00000ff92ee8230 */ /* 0x000fe60000000900 */
[----:B------:R-:W-:Y:S02]  /*d240*/  @!P3 PRMT R155, R240, 0x5410, RZ ;  /* 0x00005410f09bb816 */ /* 0x000fe400000000ff */
[----:B------:R-:W-:Y:S02]  /*d250*/  ISETP.LE.U32.AND P2, PT, R117, UR12, PT ;  /* 0x0000000c75007c0c */ /* 0x000fe4000bf43070 */
[--C-:B------:R-:W-:Y:S01]  /*d260*/  SHF.R.U32.HI R117, RZ, 0x10, R139.reuse ;  /* 0x00000010ff757819 */ /* 0x100fe2000001168b */
[----:B------:R-:W-:Y:S01]  /*d270*/  STG.E.U16 desc[UR20][R170.64+0x30], R155 ;  /* 0x0000309baa007986 */ /* 0x000fe2000c101514 */
[----:B------:R-:W-:Y:S02]  /*d280*/  SHF.R.U32.HI R139, RZ, 0x18, R139 ;  /* 0x00000018ff8b7819 */ /* 0x000fe4000001168b */
[----:B------:R-:W-:Y:S01]  /*d290*/  LOP3.LUT R117, R117, 0xff, RZ, 0xc0, !PT ;  /* 0x000000ff75757812 */ /* 0x000fe200078ec0ff */
[C---:B-1----:R-:W-:Y:S03]  /*d2a0*/  HMMA.16816.F32 R100, R120.reuse, R124, R100 ;  /* 0x0000007c7864723c */ /* 0x042fe60000001864 */
[----:B------:R-:W-:Y:S02]  /*d2b0*/  PRMT R139, R117, 0x5410, R139 ;  /* 0x00005410758b7816 */ /* 0x000fe4000000008b */
[----:B------:R-:W-:Y:S01]  /*d2c0*/  SHF.R.U32.HI R117, RZ, 0x10, R142 ;  /* 0x00000010ff757819 */ /* 0x000fe2000001168e */
[C---:B------:R-:W-:Y:S05]  /*d2d0*/  HMMA.16816.F32 R104, R120.reuse, R126, R104 ;  /* 0x0000007e7868723c */ /* 0x040fea0000001868 */
[----:B------:R-:W-:Y:S01]  /*d2e0*/  LOP3.LUT R117, R117, 0xff, RZ, 0xc0, !PT ;  /* 0x000000ff75757812 */ /* 0x000fe200078ec0ff */
[C---:B---3--:R-:W-:Y:S03]  /*d2f0*/  HMMA.16816.F32 R108, R120.reuse, R128, R108 ;  /* 0x00000080786c723c */ /* 0x048fe6000000186c */
[----:B------:R-:W-:Y:S02]  /*d300*/  ISETP.LE.U32.AND P3, PT, R117, UR12, PT ;  /* 0x0000000c75007c0c */ /* 0x000fe4000bf63070 */
[--C-:B------:R-:W-:Y:S01]  /*d310*/  FFMA.FTZ R117, R25, UR4, -R167.reuse ;  /* 0x0000000419757c23 */ /* 0x100fe200080108a7 */
[C---:B------:R-:W-:Y:S03]  /*d320*/  HMMA.16816.F32 R12, R120.reuse, R130, R12 ;  /* 0x00000082780c723c */ /* 0x040fe6000000180c */
[----:B------:R1:W3:Y:S02]  /*d330*/  MUFU.EX2 R205, R117 ;  /* 0x0000007500cd7308 */ /* 0x0002e40000000800 */
[----:B------:R-:W-:Y:S01]  /*d340*/  LOP3.LUT R25, R142, 0xffff, RZ, 0xc0, !PT ;  /* 0x0000ffff8e197812 */ /* 0x000fe200078ec0ff */
[----:B------:R-:W-:Y:S01]  /*d350*/  FFMA.FTZ R129, R28, UR4, -R167 ;  /* 0x000000041c817c23 */ /* 0x000fe200080108a7 */
[C---:B----4-:R-:W-:Y:S04]  /*d360*/  HMMA.16816.F32 R16, R120.reuse, R20, R16 ;  /* 0x000000147810723c */ /* 0x050fe80000001810 */
[----:B------:R-:W-:Y:S01]  /*d370*/  IMAD.MOV.U32 R130, RZ, RZ, R203 ;  /* 0x000000ffff827224 */ /* 0x000fe200078e00cb */
[----:B------:R-:W-:Y:S01]  /*d380*/  SHF.R.U32.HI R25, RZ, 0x8, R25 ;  /* 0x00000008ff197819 */ /* 0x000fe20000011619 */
[----:B------:R-:W-:Y:S01]  /*d390*/  HMMA.16816.F32 R112, R120, R22, R112 ;  /* 0x000000167870723c */ /* 0x000fe20000001870 */
[----:B------:R-:W-:Y:S01]  /*d3a0*/  MUFU.EX2 R203, R27 ;  /* 0x0000001b00cb7308 */ /* 0x000fe20000000800 */
[----:B------:R-:W-:Y:S03]  /*d3b0*/  LDSM.16.MT88.4 R120, [R177+0xf000] ;  /* 0x00f00000b178783b */ /* 0x000fe60000004200 */
[----:B------:R-:W-:Y:S01]  /*d3c0*/  IMAD.MOV.U32 R28, RZ, RZ, R151 ;  /* 0x000000ffff1c7224 */ /* 0x000fe200078e0097 */
[--C-:B------:R-:W-:Y:S01]  /*d3d0*/  HSET2.LE.AND R21, R139, R172.reuse, PT ;  /* 0x000000ac8b157233 */ /* 0x100fe20003803000 */
[--C-:B------:R-:W-:Y:S01]  /*d3e0*/  FFMA.FTZ R131, R29, UR4, -R167.reuse ;  /* 0x000000041d837c23 */ /* 0x100fe200080108a7 */
[----:B-1----:R-:W-:Y:S03]  /*d3f0*/  PRMT R117, R149, 0x5410, R148 ;  /* 0x0000541095757816 */ /* 0x002fe60000000094 */
[----:B------:R-:W-:Y:S01]  /*d400*/  @!P5 PRMT R149, R252, 0x5410, RZ ;  /* 0x00005410fc95d816 */ /* 0x000fe200000000ff */
[----:B------:R-:W-:Y:S01]  /*d410*/  FFMA.FTZ R151, R34, UR4, -R118 ;  /* 0x0000000422977c23 */ /* 0x000fe20008010876 */
[----:B---3--:R-:W-:Y:S01]  /*d420*/  F2FP.F16.F32.PACK_AB R142, R205, R206 ;  /* 0x000000cecd8e723e */ /* 0x008fe200000000ff */
[----:B------:R-:W-:Y:S01]  /*d430*/  FFMA.FTZ R167, R33, UR4, -R167 ;  /* 0x0000000421a77c23 */ /* 0x000fe200080108a7 */
[--C-:B------:R-:W-:Y:S01]  /*d440*/  HSET2.LE.AND R20, R138, R172.reuse, PT ;  /* 0x000000ac8a147233 */ /* 0x100fe20003803000 */
[----:B------:R-:W-:Y:S01]  /*d450*/  IMAD.MOV.U32 R138, RZ, RZ, R28 ;  /* 0x000000ffff8a7224 */ /* 0x000fe200078e001c */
[----:B------:R-:W-:Y:S01]  /*d460*/  PRMT R143, R142, 0x7632, R143 ;  /* 0x000076328e8f7816 */ /* 0x000fe2000000008f */
[----:B------:R-:W-:Y:S01]  /*d470*/  LDSM.16.MT88.4 R28, [R180+0xd000] ;  /* 0x00d00000b41c783b */ /* 0x000fe20000004200 */
[--C-:B------:R-:W-:Y:S01]  /*d480*/  HSET2.LE.AND R22, R141, R172.reuse, PT ;  /* 0x000000ac8d167233 */ /* 0x100fe20003803000 */
[----:B------:R-:W-:Y:S01]  /*d490*/  FFMA.FTZ R118, R35, UR4, -R118 ;  /* 0x0000000423767c23 */ /* 0x000fe20008010876 */
[--C-:B------:R-:W-:Y:S01]  /*d4a0*/  HSET2.LE.AND R23, R140, R172.reuse, PT ;  /* 0x000000ac8c177233 */ /* 0x100fe20003803000 */
[----:B------:R-:W-:Y:S01]  /*d4b0*/  @!P3 HADD2 R236, -R147.H0_H0, -RZ.H0_H0 ;  /* 0xa00000ff93ecb230 */ /* 0x000fe20000000900 */
[----:B------:R-:W-:Y:S01]  /*d4c0*/  LOP3.LUT R20, R20, R117, RZ, 0xc0, !PT ;  /* 0x0000007514147212 */ /* 0x000fe200078ec0ff */
[----:B------:R-:W-:Y:S01]  /*d4d0*/  @!P6 HADD2 R228, -R142.H0_H0, -RZ.H0_H0 ;  /* 0xa00000ff8ee4e230 */ /* 0x000fe20000000900 */
[----:B------:R-:W-:Y:S01]  /*d4e0*/  MUFU.EX2 R151, R151 ;  /* 0x0000009700977308 */ /* 0x000fe20000000800 */
[----:B------:R-:W-:Y:S01]  /*d4f0*/  LDSM.16.MT88.4 R32, [R179+0xd000] ;  /* 0x00d00000b320783b */ /* 0x000fe20000004200 */
[----:B--2---:R-:W-:Y:S07]  /*d500*/  @!P4 HADD2 R204, -R154.H0_H0, -RZ.H0_H0 ;  /* 0xa00000ff9accc230 */ /* 0x004fee0000000900 */
[----:B------:R1:W-:Y:S01]  /*d510*/  @!P4 STL.S16 [R1], R204 ;  /* 0x000000cc0100c387 */ /* 0x0003e20000100600 */
[----:B------:R-:W-:Y:S03]  /*d520*/  PRMT R124, R204, 0x7610, R124 ;  /* 0x00007610cc7c7816 */ /* 0x000fe6000000007c */
[----:B------:R-:W2:Y:S01]  /*d530*/  LDL.LU R135, [R1+0x10] ;  /* 0x0000100001877983 */ /* 0x000ea20000300800 */
[----:B------:R-:W-:Y:S02]  /*d540*/  @!P4 PRMT R154, R124, 0x5410, RZ ;  /* 0x000054107c9ac816 */ /* 0x000fe400000000ff */
[----:B------:R-:W-:Y:S01]  /*d550*/  ISETP.LE.U32.AND P4, PT, R24, UR12, PT ;  /* 0x0000000c18007c0c */ /* 0x000fe2000bf83070 */
[----:B------:R-:W3:Y:S01]  /*d560*/  LDL.LU R128, [R1+0x14] ;  /* 0x0000140001807983 */ /* 0x000ee20000300800 */
[----:B------:R-:W-:Y:S03]  /*d570*/  LOP3.LUT R24, R25, 0xffff, RZ, 0xc0, !PT ;  /* 0x0000ffff19187812 */ /* 0x000fe600078ec0ff */
[----:B------:R-:W4:Y:S01]  /*d580*/  LDSM.16.MT88.4 R124, [R177+0xd000] ;  /* 0x00d00000b17c783b */ /* 0x000f220000004200 */
[----:B------:R-:W-:Y:S07]  /*d590*/  ISETP.LE.U32.AND P5, PT, R24, UR12, PT ;  /* 0x0000000c18007c0c */ /* 0x000fee000bfa3070 */
[----:B------:R-:W-:Y:S01]  /*d5a0*/  STG.E.U16 desc[UR20][R170.64+0x32], R154 ;  /* 0x0000329aaa007986 */ /* 0x000fe2000c101514 */
[----:B------:R-:W-:Y:S03]  /*d5b0*/  @!P4 HADD2 R235, -R143.H0_H0, -RZ.H0_H0 ;  /* 0xa00000ff8febc230 */ /* 0x000fe60000000900 */
[----:B------:R-:W-:Y:S01]  /*d5c0*/  STG.E.U16 desc[UR20][R168.64+0x40], R149 ;  /* 0x00004095a8007986 */ /* 0x000fe2000c101514 */
[----:B-1----:R1:W5:Y:S01]  /*d5d0*/  MUFU.EX2 R204, R26 ;  /* 0x0000001a00cc7308 */ /* 0x0023620000000800 */
[----:B------:R-:W-:Y:S05]  /*d5e0*/  @!P5 HADD2 R239, -R148.H0_H0, -RZ.H0_H0 ;  /* 0xa00000ff94efd230 */ /* 0x000fea0000000900 */
[----:B------:R-:W-:Y:S02]  /*d5f0*/  @!P5 PRMT R148, R239, 0x5410, RZ ;  /* 0x00005410ef94d816 */ /* 0x000fe400000000ff */
[----:B------:R-:W-:Y:S03]  /*d600*/  ISETP.LE.U32.AND P5, PT, R136, UR12, PT ;  /* 0x0000000c88007c0c */ /* 0x000fe6000bfa3070 */
[----:B------:R-:W-:Y:S04]  /*d610*/  STG.E.U16 desc[UR20][R168.64+0x42], R148 ;  /* 0x00004294a8007986 */ /* 0x000fe8000c101514 */
[----:B-1----:R-:W1:Y:S01]  /*d620*/  LDSM.16.MT88.4 R24, [R178+0xd000] ;  /* 0x00d00000b218783b */ /* 0x002e620000004200 */
[----:B-----5:R-:W-:Y:S04]  /*d630*/  F2FP.F16.F32.PACK_AB R145, R203, R204 ;  /* 0x000000cccb91723e */ /* 0x020fe800000000ff */
[----:B------:R-:W-:Y:S01]  /*d640*/  PRMT R144, R145, 0x7632, R144 ;  /* 0x0000763291907816 */ /* 0x000fe20000000090 */
[----:B------:R-:W-:Y:S04]  /*d650*/  @!P2 HADD2 R227, -R145.H0_H0, -RZ.H0_H0 ;  /* 0xa00000ff91e3a230 */ /* 0x000fe80000000900 */
[----:B------:R-:W-:Y:S02]  /*d660*/  @!P5 HADD2 R234, -R144.H0_H0, -RZ.H0_H0 ;  /* 0xa00000ff90ead230 */ /* 0x000fe40000000900 */
[----:B---3--:R-:W-:Y:S01]  /*d670*/  FFMA.FTZ R2, R2, R128, R201 ;  /* 0x0000008002027223 */ /* 0x008fe200000100c9 */
[----:B--2---:R-:W-:Y:S01]  /*d680*/  FFMA.FTZ R128, R0, R135, R200 ;  /* 0x0000008700807223 */ /* 0x004fe200000100c8 */
[----:B------:R-:W-:Y:S01]  /*d690*/  PRMT R0, R147, 0x5410, R146 ;  /* 0x0000541093007816 */ /* 0x000fe20000000092 */
[----:B------:R3:W2:Y:S01]  /*d6a0*/  LDL.S16 R135, [R1+0x8] ;  /* 0x0000080001877983 */ /* 0x0006a20000100600 */
[----:B------:R-:W-:Y:S01]  /*d6b0*/  @!P3 PRMT R147, R236, 0x5410, RZ ;  /* 0x00005410ec93b816 */ /* 0x000fe200000000ff */
[----:B------:R-:W-:Y:S01]  /*d6c0*/  FADD.FTZ R2, R202, R2 ;  /* 0x00000002ca027221 */ /* 0x000fe20000010000 */
[----:B------:R-:W-:Y:S01]  /*d6d0*/  LOP3.LUT R21, R21, R0, RZ, 0xc0, !PT ;  /* 0x0000000015157212 */ /* 0x000fe200078ec0ff */
[----:B------:R-:W-:Y:S01]  /*d6e0*/  MUFU.EX2 R202, R131 ;  /* 0x0000008300ca7308 */ /* 0x000fe20000000800 */
[----:B------:R-:W-:Y:S01]  /*d6f0*/  PRMT R0, R142, 0x5410, R143 ;  /* 0x000054108e007816 */ /* 0x000fe2000000008f */
[----:B------:R-:W-:Y:S01]  /*d700*/  STG.E.U16 desc[UR20][R170.64+0x40], R147 ;  /* 0x00004093aa007986 */ /* 0x000fe2000c101514 */
[----:B------:R-:W-:Y:S01]  /*d710*/  @!P6 PRMT R142, R228, 0x5410, RZ ;  /* 0x00005410e48ee816 */ /* 0x000fe200000000ff */
[----:B------:R-:W-:Y:S01]  /*d720*/  IMAD.MOV.U32 R200, RZ, RZ, R130 ;  /* 0x000000ffffc87224 */ /* 0x000fe200078e0082 */
[----:B------:R-:W-:Y:S01]  /*d730*/  LOP3.LUT R22, R22, R0, RZ, 0xc0, !PT ;  /* 0x0000000016167212 */ /* 0x000fe200078ec0ff */
[----:B------:R-:W-:Y:S01]  /*d740*/  FADD.FTZ R130, R175, R2 ;  /* 0x00000002af827221 */ /* 0x000fe20000010000 */
[----:B------:R-:W-:Y:S03]  /*d750*/  PRMT R0, R145, 0x5410, R144 ;  /* 0x0000541091007816 */ /* 0x000fe60000000090 */
[----:B------:R-:W-:Y:S01]  /*d760*/  MUFU.EX2 R175, R133 ;  /* 0x0000008500af7308 */ /* 0x000fe20000000800 */
[----:B------:R-:W-:Y:S01]  /*d770*/  @!P2 PRMT R145, R227, 0x5410, RZ ;  /* 0x00005410e391a816 */ /* 0x000fe200000000ff */
[----:B------:R-:W-:Y:S01]  /*d780*/  FADD.FTZ R130, R138, R130 ;  /* 0x000000828a827221 */ /* 0x000fe20000010000 */
[----:B------:R-:W-:Y:S01]  /*d790*/  LOP3.LUT R23, R23, R0, RZ, 0xc0, !PT ;  /* 0x0000000017177212 */ /* 0x000fe200078ec0ff */
[----:B------:R-:W-:Y:S01]  /*d7a0*/  LDSM.16.MT88.4 R136, [R180+0xf800] ;  /* 0x00f80000b488783b */ /* 0x000fe20000004200 */
[----:B------:R-:W-:Y:S01]  /*d7b0*/  @!P4 PRMT R143, R235, 0x5410, RZ ;  /* 0x00005410eb8fc816 */ /* 0x000fe200000000ff */
[----:B------:R-:W-:Y:S01]  /*d7c0*/  FADD.FTZ R128, R223, R128 ;  /* 0x00000080df807221 */ /* 0x000fe20000010000 */
[----:B------:R-:W-:Y:S03]  /*d7d0*/  @!P5 PRMT R144, R234, 0x5410, RZ ;  /* 0x00005410ea90d816 */ /* 0x000fe600000000ff */
[----:B------:R-:W5:Y:S01]  /*d7e0*/  MUFU.EX2 R201, R129 ;  /* 0x0000008100c97308 */ /* 0x000f620000000800 */
[----:B------:R-:W-:Y:S01]  /*d7f0*/  @!P0 PRMT R146, R238, 0x5410, RZ ;  /* 0x00005410ee928816 */ /* 0x000fe200000000ff */
[C---:B----4-:R-:W-:Y:S04]  /*d800*/  HMMA.16816.F32 R4, R20.reuse, R124, R4 ;  /* 0x0000007c1404723c */ /* 0x050fe80000001804 */
[----:B------:R-:W-:Y:S02]  /*d810*/  STG.E.U16 desc[UR20][R170.64+0x42], R146 ;  /* 0x00004292aa007986 */ /* 0x000fe4000c101514 */
[C---:B------:R-:W-:Y:S02]  /*d820*/  HMMA.16816.F32 R8, R20.reuse, R126, R8 ;  /* 0x0000007e1408723c */ /* 0x040fe40000001808 */
[----:B------:R-:W-:Y:S03]  /*d830*/  STG.E.U16 desc[UR20][R168.64+0x50], R142 ;  /* 0x0000508ea8007986 */ /* 0x000fe6000c101514 */
[----:B------:R-:W-:Y:S01]  /*d840*/  IMAD.WIDE.U32 R124, R173, -0x2daee0ad, RZ ;  /* 0xd2511f53ad7c7825 */ /* 0x000fe200078e00ff */
[C---:B-1----:R-:W-:Y:S01]  /*d850*/  HMMA.16816.F32 R36, R20.reuse, R24, R36 ;  /* 0x000000181424723c */ /* 0x042fe20000001824 */
[----:B------:R-:W-:Y:S01]  /*d860*/  STG.E.U16 desc[UR20][R168.64+0x52], R143 ;  /* 0x0000528fa8007986 */ /* 0x000fe2000c101514 */
[----:B------:R-:W-:Y:S03]  /*d870*/  MUFU.EX2 R173, R167 ;  /* 0x000000a700ad7308 */ /* 0x000fe60000000800 */
[----:B------:R-:W-:Y:S01]  /*d880*/  STG.E.U16 desc[UR20][R170.64+0x50], R145 ;  /* 0x00005091aa007986 */ /* 0x000fe2000c101514 */
[C---:B------:R-:W-:Y:S03]  /*d890*/  HMMA.16816.F32 R40, R20.reuse, R26, R40 ;  /* 0x0000001a1428723c */ /* 0x040fe60000001828 */
[----:B------:R-:W1:Y:S02]  /*d8a0*/  LDSM.16.MT88.4 R24, [R178+0xf000] ;  /* 0x00f00000b218783b */ /* 0x000e640000004200 */
[----:B-----5:R-:W-:Y:S01]  /*d8b0*/  F2FP.F16.F32.PACK_AB R141, R202, R201 ;  /* 0x000000c9ca8d723e */ /* 0x020fe200000000ff */
[C---:B------:R-:W-:Y:S05]  /*d8c0*/  HMMA.16816.F32 R44, R20.reuse, R28, R44 ;  /* 0x0000001c142c723c */ /* 0x040fea000000182c */
[----:B------:R-:W-:Y:S01]  /*d8d0*/  STG.E.U16 desc[UR20][R170.64+0x52], R144 ;  /* 0x00005290aa007986 */ /* 0x000fe2000c101514 */
[C---:B------:R-:W-:Y:S03]  /*d8e0*/  HMMA.16816.F32 R48, R20.reuse, R30, R48 ;  /* 0x0000001e1430723c */ /* 0x040fe60000001830 */
[----:B------:R-:W4:Y:S02]  /*d8f0*/  LDSM.16.MT88.4 R28, [R180+0xf000] ;  /* 0x00f00000b41c783b */ /* 0x000f240000004200 */
[----:B------:R-:W-:Y:S01]  /*d900*/  FADD.FTZ R129, R200, R128 ;  /* 0x00000080c8817221 */ /* 0x000fe20000010000 */
[C---:B------:R-:W-:Y:S01]  /*d910*/  HMMA.16816.F32 R52, R20.reuse, R32, R52 ;  /* 0x000000201434723c */ /* 0x040fe20000001834 */
[----:B------:R-:W5:Y:S04]  /*d920*/  MUFU.EX2 R200, R132 ;  /* 0x0000008400c87308 */ /* 0x000f680000000800 */
[----:B------:R-:W-:Y:S01]  /*d930*/  FADD.FTZ R129, R174, R129 ;  /* 0x00000081ae817221 */ /* 0x000fe20000010000 */
[C---:B------:R-:W-:Y:S01]  /*d940*/  HMMA.16816.F32 R56, R20.reuse, R34, R56 ;  /* 0x000000221438723c */ /* 0x040fe20000001838 */
[----:B------:R-:W3:Y:S04]  /*d950*/  LDSM.16.MT88.4 R32, [R179+0xf000] ;  /* 0x00f00000b320783b */ /* 0x000ee80000004200 */
[----:B------:R-:W5:Y:S01]  /*d960*/  MUFU.EX2 R174, R134 ;  /* 0x0000008600ae7308 */ /* 0x000f620000000800 */
[----:B------:R-:W-:Y:S01]  /*d970*/  PRMT R140, R141, 0x7632, R140 ;  /* 0x000076328d8c7816 */ /* 0x000fe2000000008c */
[C---:B------:R-:W-:Y:S04]  /*d980*/  HMMA.16816.F32 R60, R20.reuse, R120, R60 ;  /* 0x00000078143c723c */ /* 0x040fe8000000183c */
[----:B------:R-:W-:Y:S02]  /*d990*/  LOP3.LUT R128, R124, 0xff, RZ, 0xc0, !PT ;  /* 0x000000ff7c807812 */ /* 0x000fe400078ec0ff */
[C---:B------:R-:W-:Y:S01]  /*d9a0*/  HMMA.16816.F32 R64, R20.reuse, R122, R64 ;  /* 0x0000007a1440723c */ /* 0x040fe20000001840 */
[----:B------:R-:W5:Y:S04]  /*d9b0*/  LDSM.16.MT88.4 R120, [R177+0x11000] ;  /* 0x01100000b178783b */ /* 0x000f680000004200 */
[----:B------:R-:W-:Y:S01]  /*d9c0*/  LOP3.LUT R0, R125, UR16, R150, 0x96, !PT ;  /* 0x000000107d007c12 */ /* 0x000fe2000f8e9696 */
[C---:B-1----:R-:W-:Y:S05]  /*d9d0*/  HMMA.16816.F32 R68, R20.reuse, R24, R68 ;  /* 0x000000181444723c */ /* 0x042fea0000001844 */
[----:B------:R-:W-:Y:S01]  /*d9e0*/  LOP3.LUT R2, R0, 0xff, RZ, 0xc0, !PT ;  /* 0x000000ff00027812 */ /* 0x000fe200078ec0ff */
[C---:B------:R-:W-:Y:S03]  /*d9f0*/  HMMA.16816.F32 R72, R20.reuse, R26, R72 ;  /* 0x0000001a1448723c */ /* 0x040fe60000001848 */
[----:B------:R-:W-:Y:S02]  /*da00*/  ISETP.LE.U32.AND P3, PT, R2, UR12, PT ;  /* 0x0000000c02007c0c */ /* 0x000fe4000bf63070 */
[----:B------:R-:W-:Y:S01]  /*da10*/  LOP3.LUT R25, R0, 0xffff, RZ, 0xc0, !PT ;  /* 0x0000ffff00197812 */ /* 0x000fe200078ec0ff */
[C---:B----4-:R-:W-:Y:S05]  /*da20*/  HMMA.16816.F32 R76, R20.reuse, R28, R76 ;  /* 0x0000001c144c723c */ /* 0x050fea000000184c */
[--C-:B------:R-:W-:Y:S01]  /*da30*/  SHF.R.U32.HI R2, RZ, 0x10, R0.reuse ;  /* 0x00000010ff027819 */ /* 0x100fe20000011600 */
[C---:B------:R-:W-:Y:S01]  /*da40*/  HMMA.16816.F32 R80, R20.reuse, R30, R80 ;  /* 0x0000001e1450723c */ /* 0x040fe20000001850 */
[----:B------:R-:W-:Y:S04]  /*da50*/  LDSM.16.MT88.4 R28, [R180+0x11000] ;  /* 0x01100000b41c783b */ /* 0x000fe80000004200 */
[----:B------:R-:W-:Y:S01]  /*da60*/  SHF.R.U32.HI R117, RZ, 0x18, R0 ;  /* 0x00000018ff757819 */ /* 0x000fe20000011600 */
[C---:B---3--:R-:W-:Y:S03]  /*da70*/  HMMA.16816.F32 R84, R20.reuse, R32, R84 ;  /* 0x000000201454723c */ /* 0x048fe60000001854 */
[----:B------:R-:W-:Y:S02]  /*da80*/  ISETP.LE.U32.AND P6, PT, R117, UR12, PT ;  /* 0x0000000c75007c0c */ /* 0x000fe4000bfc3070 */
[--C-:B------:R-:W-:Y:S01]  /*da90*/  SHF.R.U32.HI R0, RZ, 0x10, R124.reuse ;  /* 0x00000010ff007819 */ /* 0x100fe2000001167c */
[C---:B------:R-:W-:Y:S05]  /*daa0*/  HMMA.16816.F32 R88, R20.reuse, R34, R88 ;  /* 0x000000221458723c */ /* 0x040fea0000001858 */
[----:B------:R-:W-:Y:S01]  /*dab0*/  SHF.R.U32.HI R25, RZ, 0x8, R25 ;  /* 0x00000008ff197819 */ /* 0x000fe20000011619 */
[C---:B-----5:R-:W-:Y:S05]  /*dac0*/  HMMA.16816.F32 R92, R20.reuse, R120, R92 ;  /* 0x00000078145c723c */ /* 0x060fea000000185c */
[----:B------:R-:W-:Y:S01]  /*dad0*/  LOP3.LUT R24, R0, 0xff, RZ, 0xc0, !PT ;  /* 0x000000ff00187812 */ /* 0x000fe200078ec0ff */
[C---:B------:R-:W-:Y:S03]  /*dae0*/  HMMA.16816.F32 R96, R20.reuse, R122, R96 ;  /* 0x0000007a1460723c */ /* 0x040fe60000001860 */
[----:B------:R-:W-:Y:S02]  /*daf0*/  ISETP.LE.U32.AND P2, PT, R24, UR12, PT ;  /* 0x0000000c18007c0c */ /* 0x000fe4000bf43070 */
[----:B------:R-:W-:Y:S02]  /*db00*/  LOP3.LUT R0, R25, 0xffff, RZ, 0xc0, !PT ;  /* 0x0000ffff19007812 */ /* 0x000fe400078ec0ff */
[----:B------:R-:W1:Y:S01]  /*db10*/  LDSM.16.MT88.4 R24, [R178+0x11000] ;  /* 0x01100000b218783b */ /* 0x000e620000004200 */
[----:B------:R-:W-:Y:S02]  /*db20*/  LOP3.LUT R117, R124, 0xff, RZ, 0xc0, !PT ;  /* 0x000000ff7c757812 */ /* 0x000fe400078ec0ff */
[----:B------:R-:W-:Y:S02]  /*db30*/  ISETP.LE.U32.AND P5, PT, R0, UR12, PT ;  /* 0x0000000c00007c0c */ /* 0x000fe4000bfa3070 */
[----:B------:R-:W-:Y:S02]  /*db40*/  ISETP.LE.U32.AND P4, PT, R117, UR12, PT ;  /* 0x0000000c75007c0c */ /* 0x000fe4000bf83070 */
[----:B------:R-:W-:Y:S02]  /*db50*/  LOP3.LUT R117, R124, 0xffff, RZ, 0xc0, !PT ;  /* 0x0000ffff7c757812 */ /* 0x000fe400078ec0ff */
[----:B------:R-:W-:Y:S02]  /*db60*/  LOP3.LUT R2, R2, 0xff, RZ, 0xc0, !PT ;  /* 0x000000ff02027812 */ /* 0x000fe400078ec0ff */
[----:B------:R-:W-:Y:S02]  /*db70*/  SHF.R.U32.HI R0, RZ, 0x10, R124 ;  /* 0x00000010ff007819 */ /* 0x000fe4000001167c */
[----:B------:R-:W-:Y:S02]  /*db80*/  SHF.R.U32.HI R32, RZ, 0x8, R117 ;  /* 0x00000008ff207819 */ /* 0x000fe40000011675 */
[----:B------:R-:W-:Y:S01]  /*db90*/  ISETP.LE.U32.AND P0, PT, R2, UR12, PT ;  /* 0x0000000c02007c0c */ /* 0x000fe2000bf03070 */
[----:B------:R-:W-:Y:S01]  /*dba0*/  @!P5 HADD2 R247, -R140.H0_H0, -RZ.H0_H0 ;  /* 0xa00000ff8cf7d230 */ /* 0x000fe20000000900 */
[----:B------:R-:W-:Y:S02]  /*dbb0*/  LOP3.LUT R2, R125, UR16, R150, 0x96, !PT ;  /* 0x000000107d027c12 */ /* 0x000fe4000f8e9696 */
[--C-:B------:R-:W-:Y:S01]  /*dbc0*/  SHF.R.U32.HI R127, RZ, 0x18, R124.reuse ;  /* 0x00000018ff7f7819 */ /* 0x100fe2000001167c */
[----:B------:R3:W4:Y:S01]  /*dbd0*/  MUFU.EX2 R150, R118 ;  /* 0x0000007600967308 */ /* 0x0007220000000800 */
[----:B------:R-:W-:Y:S02]  /*dbe0*/  LOP3.LUT R125, R124, 0xffff, RZ, 0xc0, !PT ;  /* 0x0000ffff7c7d7812 */ /* 0x000fe400078ec0ff */
[----:B------:R-:W-:Y:S02]  /*dbf0*/  SHF.R.U32.HI R126, RZ, 0x18, R124 ;  /* 0x00000018ff7e7819 */ /* 0x000fe4000001167c */
[----:B------:R-:W-:Y:S02]  /*dc00*/  PRMT R124, R141, 0x5410, R140 ;  /* 0x000054108d7c7816 */ /* 0x000fe4000000008c */
[----:B------:R-:W-:Y:S02]  /*dc10*/  LOP3.LUT R0, R0, 0xff, RZ, 0xc0, !PT ;  /* 0x000000ff00007812 */ /* 0x000fe400078ec0ff */
[----:B------:R-:W-:Y:S02]  /*dc20*/  PRMT R128, R128, 0x5410, R32 ;  /* 0x0000541080807816 */ /* 0x000fe40000000020 */
[----:B------:R-:W-:Y:S02]  /*dc30*/  PRMT R126, R0, 0x5410, R126 ;  /* 0x00005410007e7816 */ /* 0x000fe4000000007e */
[C---:B------:R-:W-:Y:S02]  /*dc40*/  LOP3.LUT R120, R2.reuse, 0xffff, RZ, 0xc0, !PT ;  /* 0x0000ffff02787812 */ /* 0x040fe400078ec0ff */
[--C-:B------:R-:W-:Y:S02]  /*dc50*/  SHF.R.U32.HI R0, RZ, 0x10, R2.reuse ;  /* 0x00000010ff007819 */ /* 0x100fe40000011602 */
[----:B------:R-:W-:Y:S02]  /*dc60*/  SHF.R.U32.HI R122, RZ, 0x18, R2 ;  /* 0x00000018ff7a7819 */ /* 0x000fe40000011602 */
[----:B------:R-:W-:Y:S01]  /*dc70*/  SHF.R.U32.HI R120, RZ, 0x8, R120 ;  /* 0x00000008ff787819 */ /* 0x000fe20000011678 */
[C---:B-1----:R-:W-:Y:S03]  /*dc80*/  HMMA.16816.F32 R100, R20.reuse, R24, R100 ;  /* 0x000000181464723c */ /* 0x042fe60000001864 */
[----:B------:R-:W-:Y:S02]  /*dc90*/  LOP3.LUT R117, R2, 0xff, RZ, 0xc0, !PT ;  /* 0x000000ff02757812 */ /* 0x000fe400078ec0ff */
[----:B------:R-:W-:Y:S01]  /*dca0*/  SHF.R.U32.HI R121, RZ, 0x8, R125 ;  /* 0x00000008ff797819 */ /* 0x000fe2000001167d */
[C---:B------:R-:W-:Y:S05]  /*dcb0*/  HMMA.16816.F32 R104, R20.reuse, R26, R104 ;  /* 0x0000001a1468723c */ /* 0x040fea0000001868 */
[----:B------:R-:W-:Y:S01]  /*dcc0*/  LOP3.LUT R2, R0, 0xff, RZ, 0xc0, !PT ;  /* 0x000000ff00027812 */ /* 0x000fe200078ec0ff */
[C---:B------:R-:W-:Y:S05]  /*dcd0*/  HMMA.16816.F32 R108, R20.reuse, R28, R108 ;  /* 0x0000001c146c723c */ /* 0x040fea000000186c */
[----:B------:R-:W-:Y:S01]  /*dce0*/  PRMT R117, R117, 0x5410, R120 ;  /* 0x0000541075757816 */ /* 0x000fe20000000078 */
[C---:B------:R-:W-:Y:S01]  /*dcf0*/  HMMA.16816.F32 R12, R20.reuse, R30, R12 ;  /* 0x0000001e140c723c */ /* 0x040fe2000000180c */
[----:B------:R-:W-:Y:S04]  /*dd00*/  LDSM.16.MT88.4 R28, [R178+0xd800] ;  /* 0x00d80000b21c783b */ /* 0x000fe80000004200 */
[----:B------:R-:W-:Y:S01]  /*dd10*/  LOP3.LUT R0, R121, 0xffff, RZ, 0xc0, !PT ;  /* 0x0000ffff79007812 */ /* 0x000fe200078ec0ff */
[----:B------:R-:W-:Y:S01]  /*dd20*/  FADD.FTZ R125, R211, R129 ;  /* 0x00000081d37d7221 */ /* 0x000fe20000010000 */
[----:B------:R-:W-:Y:S02]  /*dd30*/  PRMT R2, R2, 0x5410, R122 ;  /* 0x0000541002027816 */ /* 0x000fe4000000007a */
[----:B------:R-:W-:Y:S02]  /*dd40*/  LDSM.16.MT88.4 R120, [R177+0xd800] ;  /* 0x00d80000b178783b */ /* 0x000fe40000004200 */
[----:B---3--:R-:W-:Y:S01]  /*dd50*/  F2FP.F16.F32.PACK_AB R118, R175, R200 ;  /* 0x000000c8af76723e */ /* 0x008fe200000000ff */
[----:B------:R-:W-:Y:S01]  /*dd60*/  FADD.FTZ R160, R213, R125 ;  /* 0x0000007dd5a07221 */ /* 0x000fe20000010000 */
[--C-:B------:R-:W-:Y:S02]  /*dd70*/  HSET2.LE.AND R24, R117, R172.reuse, PT ;  /* 0x000000ac75187233 */ /* 0x100fe40003803000 */
[----:B------:R-:W-:Y:S01]  /*dd80*/  @!P5 PRMT R140, R247, 0x5410, RZ ;  /* 0x00005410f78cd816 */ /* 0x000fe200000000ff */
[----:B------:R-:W-:Y:S01]  /*dd90*/  @!P0 HADD2 R226, -R118.H0_H0, -RZ.H0_H0 ;  /* 0xa00000ff76e28230 */ /* 0x000fe20000000900 */
[----:B------:R-:W-:Y:S02]  /*dda0*/  ISETP.LE.U32.AND P5, PT, R0, UR12, PT ;  /* 0x0000000c00007c0c */ /* 0x000fe4000bfa3070 */
[----:B------:R-:W-:Y:S01]  /*ddb0*/  PRMT R117, R118, 0x7632, R117 ;  /* 0x0000763276757816 */ /* 0x000fe20000000075 */
[----:B------:R-:W-:Y:S01]  /*ddc0*/  STG.E.U16 desc[UR20][R168.64+0x62], R140 ;  /* 0x0000628ca8007986 */ /* 0x000fe2000c101514 */
[----:B------:R-:W-:Y:S02]  /*ddd0*/  F2FP.F16.F32.PACK_AB R0, R173, R174 ;  /* 0x000000aead00723e */ /* 0x000fe400000000ff */
[--C-:B------:R-:W-:Y:S01]  /*dde0*/  HSET2.LE.AND R26, R128, R172.reuse, PT ;  /* 0x000000ac801a7233 */ /* 0x100fe20003803000 */
[----:B------:R-:W-:Y:S01]  /*ddf0*/  @!P6 HADD2 R225, -R117.H0_H0, -RZ.H0_H0 ;  /* 0xa00000ff75e1e230 */ /* 0x000fe20000000900 */
[----:B------:R-:W-:Y:S01]  /*de00*/  LOP3.LUT R24, R24, R124, RZ, 0xc0, !PT ;  /* 0x0000007c18187212 */ /* 0x000fe200078ec0ff */
[----:B------:R-:W-:Y:S01]  /*de10*/  @!P4 HADD2 R224, -R0.H0_H0, -RZ.H0_H0 ;  /* 0xa00000ff00e0c230 */ /* 0x000fe20000000900 */
[--C-:B------:R-:W-:Y:S02]  /*de20*/  HSET2.LE.AND R25, R2, R172.reuse, PT ;  /* 0x000000ac02197233 */ /* 0x100fe40003803000 */
[----:B------:R-:W-:Y:S02]  /*de30*/  PRMT R124, R118, 0x5410, R117 ;  /* 0x00005410767c7816 */ /* 0x000fe40000000075 */
[----:B------:R-:W-:Y:S02]  /*de40*/  PRMT R2, R0, 0x7632, R2 ;  /* 0x0000763200027816 */ /* 0x000fe40000000002 */
[----:B------:R-:W-:Y:S02]  /*de50*/  HSET2.LE.AND R27, R126, R172, PT ;  /* 0x000000ac7e1b7233 */ /* 0x000fe40003803000 */
[----:B------:R-:W-:Y:S01]  /*de60*/  LOP3.LUT R25, R25, R124, RZ, 0xc0, !PT ;  /* 0x0000007c19197212 */ /* 0x000fe200078ec0ff */
[----:B------:R-:W-:Y:S01]  /*de70*/  @!P5 HADD2 R231, -R2.H0_H0, -RZ.H0_H0 ;  /* 0xa00000ff02e7d230 */ /* 0x000fe20000000900 */
[----:B----4-:R-:W-:Y:S02]  /*de80*/  F2FP.F16.F32.PACK_AB R119, R150, R151 ;  /* 0x000000979677723e */ /* 0x010fe400000000ff */
[----:B------:R-:W-:Y:S02]  /*de90*/  PRMT R124, R0, 0x5410, R2 ;  /* 0x00005410007c7816 */ /* 0x000fe40000000002 */
[----:B------:R-:W-:Y:S01]  /*dea0*/  LOP3.LUT R27, R27, R119, RZ, 0xc0, !PT ;  /* 0x000000771b1b7212 */ /* 0x000fe200078ec0ff */
[----:B------:R-:W-:Y:S01]  /*deb0*/  @!P2 HADD2 R233, -R119.H0_H0, -RZ.H0_H0 ;  /* 0xa00000ff77e9a230 */ /* 0x000fe20000000900 */
[----:B------:R-:W-:Y:S02]  /*dec0*/  LOP3.LUT R26, R26, R124, RZ, 0xc0, !PT ;  /* 0x0000007c1a1a7212 */ /* 0x000fe400078ec0ff */
[----:B------:R-:W-:Y:S02]  /*ded0*/  @!P0 PRMT R118, R226, 0x5410, RZ ;  /* 0x00005410e2768816 */ /* 0x000fe400000000ff */
[----:B------:R-:W-:Y:S02]  /*dee0*/  @!P6 PRMT R117, R225, 0x5410, RZ ;  /* 0x00005410e175e816 */ /* 0x000fe400000000ff */
[----:B------:R-:W-:Y:S02]  /*def0*/  @!P4 PRMT R0, R224, 0x5410, RZ ;  /* 0x00005410e000c816 */ /* 0x000fe400000000ff */
[----:B------:R-:W-:Y:S01]  /*df00*/  @!P5 PRMT R2, R231, 0x5410, RZ ;  /* 0x00005410e702d816 */ /* 0x000fe200000000ff */
[----:B--2---:R-:W-:Y:S05]  /*df10*/  @!P3 HADD2 R135, -R141.H0_H0, -RZ.H0_H0 ;  /* 0xa00000ff8d87b230 */ /* 0x004fea0000000900 */
[----:B------:R-:W-:Y:S01]  /*df20*/  PRMT R33, R135, 0x7610, R33 ;  /* 0x0000761087217816 */ /* 0x000fe20000000021 */
[----:B------:R-:W-:Y:S03]  /*df30*/  @!P3 STL.S16 [R1+0x8], R135 ;  /* 0x000008870100b387 */ /* 0x000fe60000100600 */
[----:B------:R-:W-:Y:S01]  /*df40*/  @!P3 PRMT R141, R33, 0x5410, RZ ;  /* 0x00005410218db816 */ /* 0x000fe200000000ff */
[----:B------:R-:W-:Y:S01]  /*df50*/  LDSM.16.MT88.4 R132, [R179+0xd800] ;  /* 0x00d80000b384783b */ /* 0x000fe20000004200 */
[----:B------:R-:W-:Y:S01]  /*df60*/  ISETP.LE.U32.AND P3, PT, R127, UR12, PT ;  /* 0x0000000c7f007c0c */ /* 0x000fe2000bf63070 */
[----:B------:R-:W-:Y:S04]  /*df70*/  FADD.FTZ R127, R212, R130 ;  /* 0x00000082d47f7221 */ /* 0x000fe80000010000 */
[----:B------:R-:W-:Y:S02]  /*df80*/  FADD.FTZ R167, R214, R127 ;  /* 0x0000007fd6a77221 */ /* 0x000fe40000010000 */
[----:B------:R-:W1:Y:S06]  /*df90*/  LDSM.16.MT88.4 R32, [R179+0x11000] ;  /* 0x01100000b320783b */ /* 0x000e6c0000004200 */
[----:B------:R-:W-:Y:S02]  /*dfa0*/  @!P3 HADD2 R232, -R119.H1_H1, -RZ.H0_H0 ;  /* 0xa00000ff77e8b230 */ /* 0x000fe40000000d00 */
[----:B------:R-:W2:Y:S08]  /*dfb0*/  LDSM.16.MT88.4 R128, [R180+0xd800] ;  /* 0x00d80000b480783b */ /* 0x000eb00000004200 */
[----:B------:R-:W-:Y:S04]  /*dfc0*/  STG.E.U16 desc[UR20][R168.64+0x60], R141 ;  /* 0x0000608da8007986 */ /* 0x000fe8000c101514 */
[----:B------:R-:W-:Y:S04]  /*dfd0*/  STG.E.U16 desc[UR20][R170.64+0x60], R118 ;  /* 0x00006076aa007986 */ /* 0x000fe8000c101514 */
[----:B------:R3:W-:Y:S04]  /*dfe0*/  STG.E.U16 desc[UR20][R170.64+0x62], R117 ;  /* 0x00006275aa007986 */ /* 0x0007e8000c101514 */
[----:B------:R-:W-:Y:S04]  /*dff0*/  STG.E.U16 desc[UR20][R168.64+0x70], R0 ;  /* 0x00007000a8007986 */ /* 0x000fe8000c101514 */
[----:B------:R-:W-:Y:S01]  /*e000*/  STG.E.U16 desc[UR20][R168.64+0x72], R2 ;  /* 0x00007202a8007986 */ /* 0x000fe2000c101514 */
[C---:B-1----:R-:W-:Y:S06]  /*e010*/  HMMA.16816.F32 R16, R20.reuse, R32, R16 ;  /* 0x000000201410723c */ /* 0x042fec0000001810 */
[----:B------:R-:W-:Y:S01]  /*e020*/  HMMA.16816.F32 R112, R20, R34, R112 ;  /* 0x000000221470723c */ /* 0x000fe20000001870 */
[----:B------:R-:W1:Y:S04]  /*e030*/  LDSM.16.MT88.4 R20, [R177+0xf800] ;  /* 0x00f80000b114783b */ /* 0x000e680000004200 */
[----:B---3--:R-:W-:Y:S01]  /*e040*/  IMAD.MOV.U32 R117, RZ, RZ, R3 ;  /* 0x000000ffff757224 */ /* 0x008fe200078e0003 */
[C---:B------:R-:W-:Y:S03]  /*e050*/  HMMA.16816.F32 R124, R24.reuse, R120, R4 ;  /* 0x00000078187c723c */ /* 0x040fe60000001804 */
[----:B------:R-:W3:Y:S03]  /*e060*/  LDSM.16.MT88.4 R32, [R178+0xf800] ;  /* 0x00f80000b220783b */ /* 0x000ee60000004200 */
[C---:B------:R-:W-:Y:S05]  /*e070*/  HMMA.16816.F32 R120, R24.reuse, R122, R8 ;  /* 0x0000007a1878723c */ /* 0x040fea0000001808 */
[----:B------:R-:W4:Y:S01]  /*e080*/  LDSM.16.MT88.4 R4, [R179+0xf800] ;  /* 0x00f80000b304783b */ /* 0x000f220000004200 */
[C---:B------:R-:W-:Y:S06]  /*e090*/  HMMA.16816.F32 R36, R24.reuse, R28, R36 ;  /* 0x0000001c1824723c */ /* 0x040fec0000001824 */
[C---:B------:R-:W-:Y:S01]  /*e0a0*/  HMMA.16816.F32 R40, R24.reuse, R30, R40 ;  /* 0x0000001e1828723c */ /* 0x040fe20000001828 */
[----:B------:R-:W5:Y:S04]  /*e0b0*/  LDSM.16.MT88.4 R8, [R177+0x11800] ;  /* 0x01180000b108783b */ /* 0x000f680000004200 */
[----:B------:R-:W-:Y:S01]  /*e0c0*/  @P3 PRMT R28, R119, 0x7632, R28 ;  /* 0x00007632771c3816 */ /* 0x000fe2000000001c */
[C---:B--2---:R-:W-:Y:S05]  /*e0d0*/  HMMA.16816.F32 R44, R24.reuse, R128, R44 ;  /* 0x00000080182c723c */ /* 0x044fea000000182c */
[----:B------:R-:W-:Y:S01]  /*e0e0*/  @!P2 PRMT R119, R233, 0x5410, RZ ;  /* 0x00005410e977a816 */ /* 0x000fe200000000ff */
[C---:B------:R-:W-:Y:S01]  /*e0f0*/  HMMA.16816.F32 R48, R24.reuse, R130, R48 ;  /* 0x000000821830723c */ /* 0x040fe20000001830 */
[----:B------:R-:W-:Y:S01]  /*e100*/  LDSM.16.MT88.4 R128, [R180+0x11800] ;  /* 0x01180000b480783b */ /* 0x000fe20000004200 */
[----:B------:R-:W-:Y:S01]  /*e110*/  ISETP.LT.AND P2, PT, RZ, UR33, PT ;  /* 0x00000021ff007c0c */ /* 0x000fe2000bf41270 */
[----:B------:R-:W-:Y:S02]  /*e120*/  UIADD3 UR33, UR33, -0x1, URZ ;  /* 0xffffffff21217890 */ /* 0x000fe4000fffe03f */
[----:B------:R-:W-:Y:S01]  /*e130*/  @!P3 PRMT R28, R232, 0x5410, RZ ;  /* 0x00005410e81cb816 */ /* 0x000fe200000000ff */
[C---:B------:R-:W-:Y:S03]  /*e140*/  HMMA.16816.F32 R52, R24.reuse, R132, R52 ;  /* 0x000000841834723c */ /* 0x040fe60000001834 */
[----:B------:R-:W-:Y:S02]  /*e150*/  STG.E.U16 desc[UR20][R170.64+0x70], R119 ;  /* 0x00007077aa007986 */ /* 0x000fe4000c101514 */
[----:B------:R-:W-:Y:S01]  /*e160*/  FADD.FTZ R29, R221, R167 ;  /* 0x000000a7dd1d7221 */ /* 0x000fe20000010000 */
[C---:B------:R-:W-:Y:S01]  /*e170*/  HMMA.16816.F32 R56, R24.reuse, R134, R56 ;  /* 0x000000861838723c */ /* 0x040fe20000001838 */
[----:B------:R-:W-:Y:S04]  /*e180*/  STG.E.U16 desc[UR20][R170.64+0x72], R28 ;  /* 0x0000721caa007986 */ /* 0x000fe8000c101514 */
[----:B------:R-:W-:Y:S01]  /*e190*/  FADD.FTZ R29, R222, R29 ;  /* 0x0000001dde1d7221 */ /* 0x000fe20000010000 */
[C---:B-1----:R-:W-:Y:S05]  /*e1a0*/  HMMA.16816.F32 R60, R24.reuse, R20, R60 ;  /* 0x00000014183c723c */ /* 0x042fea000000183c */
[----:B------:R-:W-:Y:S01]  /*e1b0*/  FADD.FTZ R29, R210, R29 ;  /* 0x0000001dd21d7221 */ /* 0x000fe20000010000 */
[C---:B------:R-:W-:Y:S01]  /*e1c0*/  HMMA.16816.F32 R64, R24.reuse, R22, R64 ;  /* 0x000000161840723c */ /* 0x040fe20000001840 */
[----:B------:R-:W1:Y:S05]  /*e1d0*/  LDSM.16.MT88.4 R20, [R178+0x11800] ;  /* 0x01180000b214783b */ /* 0x000e6a0000004200 */
[C---:B---3--:R-:W-:Y:S06]  /*e1e0*/  HMMA.16816.F32 R68, R24.reuse, R32, R68 ;  /* 0x000000201844723c */ /* 0x048fec0000001844 */
[C---:B------:R-:W-:Y:S06]  /*e1f0*/  HMMA.16816.F32 R72, R24.reuse, R34, R72 ;  /* 0x000000221848723c */ /* 0x040fec0000001848 */
[C---:B------:R-:W-:Y:S06]  /*e200*/  HMMA.16816.F32 R76, R24.reuse, R136, R76 ;  /* 0x00000088184c723c */ /* 0x040fec000000184c */
[C---:B------:R-:W-:Y:S06]  /*e210*/  HMMA.16816.F32 R80, R24.reuse, R138, R80 ;  /* 0x0000008a1850723c */ /* 0x040fec0000001850 */
[C---:B----4-:R-:W-:Y:S06]  /*e220*/  HMMA.16816.F32 R84, R24.reuse, R4, R84 ;  /* 0x000000041854723c */ /* 0x050fec0000001854 */
[C---:B------:R-:W-:Y:S05]  /*e230*/  HMMA.16816.F32 R88, R24.reuse, R6, R88 ;  /* 0x000000061858723c */ /* 0x040fea0000001858 */
[----:B------:R-:W-:Y:S01]  /*e240*/  FADD.FTZ R4, R220, R160 ;  /* 0x000000a0dc047221 */ /* 0x000fe20000010000 */
[C---:B-----5:R-:W-:Y:S05]  /*e250*/  HMMA.16816.F32 R92, R24.reuse, R8, R92 ;  /* 0x00000008185c723c */ /* 0x060fea000000185c */
[----:B------:R-:W-:Y:S01]  /*e260*/  FADD.FTZ R30, R215, R4 ;  /* 0x00000004d71e7221 */ /* 0x000fe20000010000 */
[C---:B------:R-:W-:Y:S01]  /*e270*/  HMMA.16816.F32 R96, R24.reuse, R10, R96 ;  /* 0x0000000a1860723c */ /* 0x040fe20000001860 */
[----:B------:R-:W2:Y:S04]  /*e280*/  LDSM.16.MT88.4 R4, [R179+0x11800] ;  /* 0x01180000b304783b */ /* 0x000ea80000004200 */
[----:B------:R-:W-:Y:S01]  /*e290*/  FADD.FTZ R30, R208, R30 ;  /* 0x0000001ed01e7221 */ /* 0x000fe20000010000 */
[C---:B-1----:R-:W-:Y:S05]  /*e2a0*/  HMMA.16816.F32 R100, R24.reuse, R20, R100 ;  /* 0x000000141864723c */ /* 0x042fea0000001864 */
[----:B------:R-:W-:Y:S01]  /*e2b0*/  FADD.FTZ R8, R209, R29 ;  /* 0x0000001dd1087221 */ /* 0x000fe20000010000 */
[C---:B------:R-:W-:Y:S05]  /*e2c0*/  HMMA.16816.F32 R104, R24.reuse, R22, R104 ;  /* 0x000000161868723c */ /* 0x040fea0000001868 */
[----:B------:R-:W-:Y:S01]  /*e2d0*/  FADD.FTZ R9, R207, R30 ;  /* 0x0000001ecf097221 */ /* 0x000fe20000010000 */
[C---:B------:R-:W-:Y:S05]  /*e2e0*/  HMMA.16816.F32 R108, R24.reuse, R128, R108 ;  /* 0x00000080186c723c */ /* 0x040fea000000186c */
[----:B------:R-:W-:Y:S01]  /*e2f0*/  FADD.FTZ R8, R206, R8 ;  /* 0x00000008ce087221 */ /* 0x000fe20000010000 */
[C---:B------:R-:W-:Y:S05]  /*e300*/  HMMA.16816.F32 R128, R24.reuse, R130, R12 ;  /* 0x000000821880723c */ /* 0x040fea000000180c */
[----:B------:R-:W-:Y:S01]  /*e310*/  FADD.FTZ R9, R204, R9 ;  /* 0x00000009cc097221 */ /* 0x000fe20000010000 */
[----:B------:R-:W-:Y:S01]  /*e320*/  FADD.FTZ R8, R205, R8 ;  /* 0x00000008cd087221 */ /* 0x000fe20000010000 */
[----:B------:R-:W-:Y:S04]  /*e330*/  IADD3 R204, P0, R168, -0x80, RZ ;  /* 0xffffff80a8cc7810 */ /* 0x000fe80007f1e0ff */
[----:B------:R-:W-:Y:S01]  /*e340*/  FADD.FTZ R9, R203, R9 ;  /* 0x00000009cb097221 */ /* 0x000fe20000010000 */
[----:B------:R-:W-:Y:S01]  /*e350*/  FADD.FTZ R8, R201, R8 ;  /* 0x00000008c9087221 */ /* 0x000fe20000010000 */
[----:B------:R-:W-:Y:S02]  /*e360*/  IADD3.X R203, R169, -0x1, RZ, P0, !PT ;  /* 0xffffffffa9cb7810 */ /* 0x000fe400007fe4ff */
[----:B------:R-:W-:Y:S01]  /*e370*/  FADD.FTZ R0, R200, R9 ;  /* 0x00000009c8007221 */ /* 0x000fe20000010000 */
[----:B------:R-:W-:Y:S01]  /*e380*/  FADD.FTZ R2, R202, R8 ;  /* 0x00000008ca027221 */ /* 0x000fe20000010000 */
[C---:B--2---:R-:W-:Y:S03]  /*e390*/  HMMA.16816.F32 R132, R24.reuse, R4, R16 ;  /* 0x000000041884723c */ /* 0x044fe60000001810 */
[----:B------:R-:W-:Y:S01]  /*e3a0*/  FADD.FTZ R0, R175, R0 ;  /* 0x00000000af007221 */ /* 0x000fe20000010000 */
[----:B------:R-:W-:Y:S02]  /*e3b0*/  FADD.FTZ R2, R174, R2 ;  /* 0x00000002ae027221 */ /* 0x000fe40000010000 */
[----:B------:R-:W-:Y:S05]  /*e3c0*/  HMMA.16816.F32 R112, R24, R6, R112 ;  /* 0x000000061870723c */ /* 0x000fea0000001870 */
[----:B------:R-:W-:Y:S01]  /*e3d0*/  FADD.FTZ R151, R151, R0 ;  /* 0x0000000097977221 */ /* 0x000fe20000010000 */
[----:B------:R-:W-:Y:S05]  /*e3e0*/  FADD.FTZ R0, R173, R2 ;  /* 0x00000002ad007221 */ /* 0x000fea0000010000 */
[----:B------:R1:W-:Y:S01]  /*e3f0*/  STL [R1+0x14], R0 ;  /* 0x0000140001007387 */ /* 0x0003e20000100800 */
[----:B------:R-:W-:Y:S05]  /*e400*/  FADD.FTZ R2, R150, R151 ;  /* 0x0000009796027221 */ /* 0x000fea0000010000 */
[----:B------:R3:W-:Y:S01]  /*e410*/  STL [R1+0x10], R2 ;  /* 0x0000100201007387 */ /* 0x0007e20000100800 */
[----:B-1----:R-:W-:Y:S01]  /*e420*/  IMAD.MOV.U32 R0, RZ, RZ, R116 ;  /* 0x000000ffff007224 */ /* 0x002fe200078e0074 */
[----:B------:R-:W-:Y:S06]  /*e430*/  @P2 BRA `(.L_x_1015) ;  /* 0xffffffb400202947 */ /* 0x000fec000383ffff */
.L_x_1014:
[----:B--2---:R-:W3:Y:S01]  /*e440*/  LDL.LU R5, [R1+0x14] ;  /* 0x0000140001057983 */ /* 0x004ee20000300800 */
[----:B------:R-:W-:-:S03]  /*e450*/  ULDC UR4, c[0x0][0x38c] ;  /* 0x0000e30000047ab9 */ /* 0x000fc60000000800 */
[----:B------:R-:W2:Y:S01]  /*e460*/  LDL.LU R4, [R1+0x10] ;  /* 0x0000100001047983 */ /* 0x000ea20000300800 */
[----:B------:R-:W-:Y:S01]  /*e470*/  UMOV UR5, 0x400 ;  /* 0x0000040000057882 */ /* 0x000fe20000000000 */
[----:B------:R-:W-:Y:S01]  /*e480*/  UISETP.NE.AND UP0, UPT, UR13, -0x1, UPT ;  /* 0xffffffff0d00788c */ /* 0x000fe2000bf05270 */
[----:B------:R-:W1:Y:S02]  /*e490*/  S2R R137, SR_TID.X ;  /* 0x0000000000897919 */ /* 0x000e640000002100 */
[----:B-1----:R-:W-:-:S04]  /*e4a0*/  SHF.R.S32.HI R138, RZ, 0x1f, R137 ;  /* 0x0000001fff8a7819 */ /* 0x002fc80000011489 */
[CC--:B------:R-:W-:Y:S02]  /*e4b0*/  LEA.HI R6, R138.reuse, R137.reuse, RZ, 0x2 ;  /* 0x000000898a067211 */ /* 0x0c0fe400078f10ff */
[----:B------:R-:W-:-:S04]  /*e4c0*/  LEA.HI R136, R138, R137, RZ, 0x5 ;  /* 0x000000898a887211 */ /* 0x000fc800078f28ff */
[----:B------:R-:W-:Y:S01]  /*e4d0*/  SHF.R.S32.HI R7, RZ, 0x5, R136 ;  /* 0x00000005ff077819 */ /* 0x000fe20000011488 */
[----:B---3--:R-:W1:Y:S04]  /*e4e0*/  SHFL.BFLY PT, R2, R5, 0x2, 0x1f ;  /* 0x0c401f0005027f89 */ /* 0x008e6800000e0000 */
[----:B--2---:R-:W2:Y:S01]  /*e4f0*/  SHFL.BFLY PT, R0, R4, 0x2, 0x1f ;  /* 0x0c401f0004007f89 */ /* 0x004ea200000e0000 */
[----:B-1----:R-:W-:Y:S01]  /*e500*/  FADD.FTZ R2, R2, R5 ;  /* 0x0000000502027221 */ /* 0x002fe20000010000 */
[----:B--2---:R-:W-:-:S04]  /*e510*/  FADD.FTZ R0, R0, R4 ;  /* 0x0000000400007221 */ /* 0x004fc80000010000 */
[----:B------:R-:W1:Y:S04]  /*e520*/  SHFL.BFLY PT, R5, R2, 0x1, 0x1f ;  /* 0x0c201f0002057f89 */ /* 0x000e6800000e0000 */
[----:B------:R-:W2:Y:S01]  /*e530*/  SHFL.BFLY PT, R4, R0, 0x1, 0x1f ;  /* 0x0c201f0000047f89 */ /* 0x000ea200000e0000 */
[----:B-1----:R-:W-:Y:S01]  /*e540*/  FADD.FTZ R117, R2, R5 ;  /* 0x0000000502757221 */ /* 0x002fe20000010000 */
[----:B------:R-:W-:Y:S02]  /*e550*/  MOV R2, 0x3f800000 ;  /* 0x3f80000000027802 */ /* 0x000fe40000000f00 */
[----:B------:R-:W-:Y:S01]  /*e560*/  SHF.R.S32.HI R5, RZ, 0x1f, R6 ;  /* 0x0000001fff057819 */ /* 0x000fe20000011406 */
[----:B--2---:R-:W-:Y:S01]  /*e570*/  FADD.FTZ R118, R0, R4 ;  /* 0x0000000400767221 */ /* 0x004fe20000010000 */
        /* <DEDUP_REMOVED lines=199> */
.L_x_1018:
        /* <DEDUP_REMOVED lines=24> */
.L_x_1019:
        /* <DEDUP_REMOVED lines=47> */
[----:B-1----:R-:W1:Y:S08]  /*f660*/  @P0 LDC R14, c[0x0][0x2e8] ;  /* 0x0000ba00ff0e0b82 */ /* 0x002e700000000800 */
[----:B------:R-:W-:Y:S01]  /*f670*/  BAR.SYNC.DEFER_BLOCKING 0x0 ;  /* 0x0000000000007b1d */ /* 0x000fe20000010000 */
[----:B---3--:R-:W-:-:S07]  /*f680*/  SHF.R.S32.HI R12, RZ, 0x3, R16 ;  /* 0x00000003ff0c7819 */ /* 0x008fce0000011410 */
[----:B------:R-:W3:Y:S01]  /*f690*/  @!P1 LDC R13, c[0x0][0x270] ;  /* 0x00009c00ff0d9b82 */ /* 0x000ee20000000800 */
[----:B------:R-:W1:Y:S01]  /*f6a0*/  S2R R15, SR_CTAID.Y ;  /* 0x00000000000f7919 */ /* 0x000e620000002600 */
[----:B------:R-:W-:Y:S01]  /*f6b0*/  IMAD.IADD R11, R40, 0x1, -R0 ;  /* 0x00000001280b7824 */ /* 0x000fe200078e0a00 */
        /* <DEDUP_REMOVED lines=11> */
[----:B------:R1:W4:Y:S04]  /*f770*/  LDS.128 R36, [R199+0x1800] ;  /* 0x00180000c7247984 */ /* 0x0003280000000c00 */
[----:B------:R4:W4:Y:S01]  /*f780*/  LDS.128 R32, [R199+0x3800] ;  /* 0x00380000c7207984 */ /* 0x0009220000000c00 */
[----:B------:R-:W-:-:S02]  /*f790*/  IMAD.IADD R9, R137, 0x1, -R6 ;  /* 0x0000000189097824 */ /* 0x000fc400078e0a06 */
[----:B--2---:R-:W-:Y:S01]  /*f7a0*/  @P3 FMUL.FTZ R5, R7, 0.69314718246459960938 ;  /* 0x3f31721807053820 */ /* 0x004fe20000410000 */
[----:B---3--:R-:W-:Y:S01]  /*f7b0*/  @!P1 IMAD R2, R29, R13, RZ ;  /* 0x0000000d1d029224 */ /* 0x008fe200078e02ff */
[----:B------:R-:W2:Y:S01]  /*f7c0*/  @P0 MUFU.LG2 R6, R118 ;  /* 0x0000007600060308 */ /* 0x000ea20000000c00 */
[----:B------:R-:W-:Y:S02]  /*f7d0*/  IMAD.MOV.U32 R13, RZ, RZ, 0x7f800000 ;  /* 0x7f800000ff0d7424 */ /* 0x000fe400078e00ff */
[----:B------:R-:W-:Y:S02]  /*f7e0*/  @!P1 IMAD.MOV.U32 R8, RZ, RZ, 0x1 ;  /* 0x00000001ff089424 */ /* 0x000fe400078e00ff */
[----:B-1----:R-:W-:Y:S01]  /*f7f0*/  IMAD R4, R15, R2, RZ ;  /* 0x000000020f047224 */ /* 0x002fe200078e02ff */
[----:B------:R-:W-:Y:S01]  /*f800*/  LEA.HI.SX32 R2, R16, 0x20, 0x1d ;  /* 0x0000002010027811 */ /* 0x000fe200078feaff */
[----:B------:R-:W-:-:S03]  /*f810*/  IMAD.MOV.U32 R15, RZ, RZ, 0x7f800000 ;  /* 0x7f800000ff0f7424 */ /* 0x000fc600078e00ff */
[----:B------:R-:W-:Y:S01]  /*f820*/  ISETP.GE.AND P1, PT, R2, UR7, PT ;  /* 0x0000000702007c0c */ /* 0x000fe2000bf26270 */
[----:B----4-:R-:W-:Y:S01]  /*f830*/  @P3 FFMA.FTZ R15, R116, R10, R5 ;  /* 0x0000000a740f3223 */ /* 0x010fe20000010005 */
[----:B------:R-:W-:Y:S01]  /*f840*/  SEL R2, R4, RZ, !P5 ;  /* 0x000000ff04027207 */ /* 0x000fe20006800000 */
[----:B------:R-:W-:Y:S01]  /*f850*/  IMAD R4, R8, UR4, RZ ;  /* 0x0000000408047c24 */ /* 0x000fe2000f8e02ff */
        /* <DEDUP_REMOVED lines=42> */
.L_x_1021:
[----:B------:R-:W-:Y:S05]  /*fb00*/  BSYNC B0 ;  /* 0x0000000000007941 */ /* 0x000fea0003800000 */
.L_x_1020:
        /* <DEDUP_REMOVED lines=38> */
.L_x_1023:
[----:B------:R-:W-:Y:S05]  /*fd70*/  BSYNC B0 ;  /* 0x0000000000007941 */ /* 0x000fea0003800000 */
.L_x_1022:
        /* <DEDUP_REMOVED lines=24> */
.L_x_1025:
[----:B------:R-:W-:Y:S05]  /*ff00*/  BSYNC B0 ;  /* 0x0000000000007941 */ /* 0x000fea0003800000 */
.L_x_1024:
        /* <DEDUP_REMOVED lines=24> */
.L_x_1027:
[----:B------:R-:W-:Y:S05]  /*10090*/  BSYNC B0 ;  /* 0x0000000000007941 */ /* 0x000fea0003800000 */
.L_x_1026:
        /* <DEDUP_REMOVED lines=23> */
.L_x_984:
[----:B------:R-:W-:Y:S01]  /*10210*/  UISETP.NE.AND UP2, UPT, UR13, -0x1, UPT ;  /* 0xffffffff0d00788c */ /* 0x000fe2000bf45270 */
[----:B------:R-:W1:Y:S01]  /*10220*/  S2R R2, SR_TID.X ;  /* 0x0000000000027919 */ /* 0x000e620000002100 */
[----:B------:R-:W-:Y:S01]  /*10230*/  ULDC.U8 UR7, c[0x0][0x3d8] ;  /* 0x0000f60000077ab9 */ /* 0x000fe20000000000 */
[----:B------:R-:W-:Y:S01]  /*10240*/  IMAD.U32 R6, RZ, RZ, UR14 ;  /* 0x0000000eff067e24 */ /* 0x000fe2000f8e00ff */
[----:B------:R-:W-:-:S07]  /*10250*/  UISETP.NE.AND UP3, UPT, UR7, URZ, UPT ;  /* 0x0000003f0700728c */ /* 0x000fce000bf65270 */
[----:B------:R-:W-:Y:S01]  /*10260*/  @UP2 ULDC.64 UR4, c[0x0][0x298] ;  /* 0x0000a60000042ab9 */ /* 0x000fe20000000a00 */
[----:B------:R-:W-:Y:S02]  /*10270*/  @!UP2 USHF.R.S32.HI UR10, URZ, 0x1f, UR26 ;  /* 0x0000001f3f0aa899 */ /* 0x000fe4000801141a */
[----:B------:R-:W-:-:S04]  /*10280*/  @UP2 UIMAD.WIDE.U32 UR8, UR13, UR4, URZ ;  /* 0x000000040d0822a5 */ /* 0x000fc8000f8e003f */
[----:B------:R-:W-:-:S03]  /*10290*/  @UP2 UIMAD UR6, UR13, UR5, UR9 ;  /* 0x000000050d0622a4 */ /* 0x000fc6000f8e0209 */
[----:B------:R-:W-:Y:S01]  /*102a0*/  ULDC.U8 UR9, c[0x0][0x3d9] ;  /* 0x0000f64000097ab9 */ /* 0x000fe20000000000 */
[----:B------:R-:W-:Y:S01]  /*102b0*/  @!UP2 ULDC.64 UR4, c[0x0][0x290] ;  /* 0x0000a4000004aab9 */ /* 0x000fe20000000a00 */
[----:B------:R-:W-:Y:S02]  /*102c0*/  UISETP.NE.AND UP1, UPT, UR9, URZ, UPT ;  /* 0x0000003f0900728c */ /* 0x000fe4000bf25270 */
[----:B------:R-:W-:Y:S02]  /*102d0*/  UISETP.EQ.AND UP3, UPT, UR9, URZ, UP3 ;  /* 0x0000003f0900728c */ /* 0x000fe40009f62270 */
[----:B------:R-:W-:Y:S02]  /*102e0*/  @!UP2 UIMAD UR9, UR10, UR4, URZ ;  /* 0x000000040a09a2a4 */ /* 0x000fe4000f8e023f */
[----:B------:R-:W-:Y:S01]  /*102f0*/  UISETP.NE.OR UP0, UPT, UR13, -0x1, !UP3 ;  /* 0xffffffff0d00788c */ /* 0x000fe2000df05670 */
[----:B------:R-:W-:Y:S01]  /*10300*/  PLOP3.LUT P0, PT, PT, PT, UP1, 0x80, 0x0 ;  /* 0x000000000000781c */ /* 0x000fe20003f0f018 */
[----:B------:R-:W-:-:S02]  /*10310*/  @!UP2 UIMAD.WIDE.U32 UR16, UR26, UR4, URZ ;  /* 0x000000041a10a2a5 */ /* 0x000fc4000f8e003f */
[----:B------:R-:W-:Y:S01]  /*10320*/  @!UP2 UIMAD UR9, UR26, UR5, UR9 ;  /* 0x000000051a09a2a4 */ /* 0x000fe2000f8e0209 */
[----:B-1----:R-:W-:Y:S01]  /*10330*/  LEA.HI R10, R26, R2, RZ, 0x3 ;  /* 0x000000021a0a7211 */ /* 0x002fe200078f18ff */
[----:B------:R-:W-:Y:S01]  /*10340*/  @UP1 ULDC UR12, c[0x0][0x2c0] ;  /* 0x0000b000000c1ab9 */ /* 0x000fe20000000800 */
[----:B------:R-:W-:Y:S01]  /*10350*/  @UP1 ULDC.64 UR4, c[0x0][0x2c0] ;  /* 0x0000b00000041ab9 */ /* 0x000fe20000000a00 */
[----:B------:R-:W-:Y:S01]  /*10360*/  @!UP3 UMOV UR18, URZ ;  /* 0x0000003f0012bc82 */ /* 0x000fe20008000000 */
[----:B------:R-:W-:Y:S01]  /*10370*/  @UP1 UIMAD UR11, UR5, UR4, URZ ;  /* 0x00000004050b12a4 */ /* 0x000fe2000f8e023f */
[----:B------:R-:W-:Y:S01]  /*10380*/  LOP3.LUT R0, R10, 0xfffffff8, RZ, 0xc0, !PT ;  /* 0xfffffff80a007812 */ /* 0x000fe200078ec0ff */
[----:B------:R-:W-:Y:S01]  /*10390*/  @!UP3 UMOV UR19, URZ ;  /* 0x0000003f0013bc82 */ /* 0x000fe20008000000 */
[----:B------:R-:W-:Y:S01]  /*103a0*/  @UP3 ULDC UR4, c[0x0][0x2c4] ;  /* 0x0000b10000043ab9 */ /* 0x000fe20000000800 */
[----:B------:R-:W-:Y:S01]  /*103b0*/  SHF.R.S32.HI R10, RZ, 0x3, R10 ;  /* 0x00000003ff0a7819 */ /* 0x000fe2000001140a */
[----:B------:R-:W-:Y:S01]  /*103c0*/  @!UP0 UIMAD UR13, UR26, UR4, URZ ;  /* 0x000000041a0d82a4 */ /* 0x000fe2000f8e023f */
[----:B------:R-:W-:Y:S01]  /*103d0*/  @UP1 UMOV UR10, 0x1 ;  /* 0x00000001000a1882 */ /* 0x000fe20000000000 */
[----:B------:R-:W-:Y:S01]  /*103e0*/  @!UP2 UIADD3 UR6, UR17, UR9, URZ ;  /* 0x000000091106a290 */ /* 0x000fe2000fffe03f */
[----:B------:R-:W-:Y:S01]  /*103f0*/  SHF.R.S32.HI R11, RZ, 0x1f, R10 ;  /* 0x0000001fff0b7819 */ /* 0x000fe2000001140a */
[----:B------:R-:W-:Y:S01]  /*10400*/  @UP3 USHF.R.S32.HI UR4, URZ, 0x1f, UR13 ;  /* 0x0000001f3f043899 */ /* 0x000fe2000801140d */
[----:B------:R-:W-:-:S02]  /*10410*/  @!UP2 UMOV UR8, UR16 ;  /* 0x000000100008ac82 */ /* 0x000fc40008000000 */
        /* <DEDUP_REMOVED lines=9> */
.L_x_1028:
[----:B------:R-:W-:Y:S01]  /*104b0*/  IMAD.IADD R0, R2, 0x1, -R0 ;  /* 0x0000000102007824 */ /* 0x000fe200078e0a00 */
[----:B------:R-:W-:Y:S01]  /*104c0*/  UIADD3 UR15, -UR22, UR15, URZ ;  /* 0x0000000f160f7290 */ /* 0x000fe2000fffe13f */
[C---:B------:R-:W-:Y:S01]  /*104d0*/  VIADD R14, R10.reuse, 0x10 ;  /* 0x000000100a0e7836 */ /* 0x040fe20000000000 */
[----:B------:R-:W-:Y:S01]  /*104e0*/  UIMAD UR10, UR26, UR10, URZ ;  /* 0x0000000a1a0a72a4 */ /* 0x000fe2000f8e023f */
[----:B------:R-:W-:Y:S01]  /*104f0*/  IADD3 R15, R10, 0x20, RZ ;  /* 0x000000200a0f7810 */ /* 0x000fe20007ffe0ff */
[----:B------:R-:W-:Y:S01]  /*10500*/  USHF.R.S32.HI UR7, URZ, 0x1f, UR24 ;  /* 0x0000001f3f077899 */ /* 0x000fe20008011418 */
[C---:B------:R-:W-:Y:S01]  /*10510*/  ISETP.NE.AND P3, PT, R0.reuse, RZ, PT ;  /* 0x000000ff0000720c */ /* 0x040fe20003f65270 */
[----:B------:R-:W-:Y:S01]  /*10520*/  ULDC.64 UR4, c[0x0][0x2a0] ;  /* 0x0000a80000047ab9 */ /* 0x000fe20000000a00 */
[----:B------:R-:W-:Y:S01]  /*10530*/  SHF.L.U32 R0, R0, 0x3, RZ ;  /* 0x0000000300007819 */ /* 0x000fe200000006ff */
[----:B------:R-:W-:Y:S01]  /*10540*/  USEL UR10, UR10, URZ, !UP3 ;  /* 0x0000003f0a0a7287 */ /* 0x000fe2000d800000 */
[----:B------:R-:W-:Y:S01]  /*10550*/  ISETP.GE.AND P0, PT, R10, UR15, PT ;  /* 0x0000000f0a007c0c */ /* 0x000fe2000bf06270 */
[----:B------:R-:W-:Y:S01]  /*10560*/  UIMAD UR7, UR7, UR4, URZ ;  /* 0x00000004070772a4 */ /* 0x000fe2000f8e023f */
[C---:B------:R-:W-:Y:S01]  /*10570*/  IADD3 R2, P1, R0.reuse, UR8, RZ ;  /* 0x0000000800027c10 */ /* 0x040fe2000ff3e0ff */
[----:B------:R-:W-:Y:S01]  /*10580*/  IMAD.U32 R12, RZ, RZ, UR4 ;  /* 0x00000004ff0c7e24 */ /* 0x000fe2000f8e00ff */
[----:B------:R-:W-:Y:S01]  /*10590*/  UIMAD UR22, UR22, UR12, URZ ;  /* 0x0000000c161672a4 */ /* 0x000fe2000f8e023f */
[----:B------:R-:W-:Y:S01]  /*105a0*/  BSSY B0, `(.L_x_1029) ;  /* 0x0000021000007945 */ /* 0x000fe20003800000 */
[----:B------:R-:W-:Y:S01]  /*105b0*/  LEA.HI.X.SX32 R3, R0, UR6, 0x1, P1 ;  /* 0x0000000600037c11 */ /* 0x000fe200088f0eff */
[----:B------:R-:W-:Y:S01]  /*105c0*/  UIMAD UR10, UR24, UR11, UR10 ;  /* 0x0000000b180a72a4 */ /* 0x000fe2000f8e020a */
[----:B------:R-:W-:Y:S01]  /*105d0*/  IMAD.WIDE R6, R6, 0x40, R10 ;  /* 0x0000004006067825 */ /* 0x000fe200078e020a */
[----:B------:R-:W-:Y:S01]  /*105e0*/  UIMAD UR5, UR24, UR5, UR7 ;  /* 0x00000005180572a4 */ /* 0x000fe2000f8e0207 */
[----:B------:R-:W-:Y:S01]  /*105f0*/  ISETP.GE.AND P2, PT, R14, UR15, PT ;  /* 0x0000000f0e007c0c */ /* 0x000fe2000bf46270 */
[----:B------:R-:W-:Y:S01]  /*10600*/  USHF.R.S32.HI UR4, URZ, 0x1f, UR22 ;  /* 0x0000001f3f047899 */ /* 0x000fe20008011416 */
[----:B------:R-:W-:Y:S01]  /*10610*/  IMAD.WIDE.U32 R12, R12, UR24, R2 ;  /* 0x000000180c0c7c25 */ /* 0x000fe2000f8e0002 */
[----:B------:R-:W-:Y:S01]  /*10620*/  USHF.R.S32.HI UR7, URZ, 0x1f, UR10 ;  /* 0x0000001f3f077899 */ /* 0x000fe2000801140a */
[----:B------:R-:W-:Y:S01]  /*10630*/  ISETP.GE.AND P1, PT, R15, UR15, PT ;  /* 0x0000000f0f007c0c */ /* 0x000fe2000bf26270 */
[----:B------:R-:W-:Y:S01]  /*10640*/  UIADD3 UR6, UP1, UP0, UR22, UR18, UR10 ;  /* 0x0000001216067290 */ /* 0x000fe2000f83e00a */
[----:B------:R-:W-:Y:S01]  /*10650*/  VIADD R16, R10, 0x30 ;  /* 0x000000300a107836 */ /* 0x000fe20000000000 */
[----:B------:R-:W-:Y:S01]  /*10660*/  IADD3 R9, R13, UR5, RZ ;  /* 0x000000050d097c10 */ /* 0x000fe2000fffe0ff */
[C---:B------:R-:W-:Y:S01]  /*10670*/  VIADD R17, R0.reuse, 0x80 ;  /* 0x0000008000117836 */ /* 0x040fe20000000000 */
[----:B------:R-:W-:Y:S01]  /*10680*/  UIADD3.X UR18, UR4, UR19, UR7, UP1, UP0 ;  /* 0x0000001304127290 */ /* 0x000fe20008fe0407 */
[----:B------:R-:W-:Y:S01]  /*10690*/  IADD3 R18, R0, 0x40, RZ ;  /* 0x0000004000127810 */ /* 0x000fe20007ffe0ff */
[----:B------:R-:W-:Y:S10]  /*106a0*/  @P0 BRA `(.L_x_1030) ;  /* 0x0000000000400947 */ /* 0x000ff40003800000 */
        /* <DEDUP_REMOVED lines=16> */
.L_x_1030:
[----:B------:R-:W-:Y:S05]  /*107b0*/  BSYNC B0 ;  /* 0x0000000000007941 */ /* 0x000fea0003800000 */
.L_x_1029:
        /* <DEDUP_REMOVED lines=22> */
.L_x_1032:
[----:B------:R-:W-:Y:S05]  /*10920*/  BSYNC B0 ;  /* 0x0000000000007941 */ /* 0x000fea0003800000 */
.L_x_1031:
        /* <DEDUP_REMOVED lines=22> */
.L_x_1034:
[----:B------:R-:W-:Y:S05]  /*10a90*/  BSYNC B0 ;  /* 0x0000000000007941 */ /* 0x000fea0003800000 */
.L_x_1033:
        /* <DEDUP_REMOVED lines=24> */
.L_x_1036:
[----:B------:R-:W-:Y:S05]  /*10c20*/  BSYNC B0 ;  /* 0x0000000000007941 */ /* 0x000fea0003800000 */
.L_x_1035:
        /* <DEDUP_REMOVED lines=10> */
.L_x_1038:
[----:B------:R-:W-:Y:S05]  /*10cd0*/  BSYNC B0 ;  /* 0x0000000000007941 */ /* 0x000fea0003800000 */
.L_x_1037:
        /* <DEDUP_REMOVED lines=10> */
.L_x_1040:
[----:B------:R-:W-:Y:S05]  /*10d80*/  BSYNC B0 ;  /* 0x0000000000007941 */ /* 0x000fea0003800000 */
.L_x_1039:
        /* <DEDUP_REMOVED lines=10> */
.L_x_1042:
[----:B------:R-:W-:Y:S05]  /*10e30*/  BSYNC B0 ;  /* 0x0000000000007941 */ /* 0x000fea0003800000 */
.L_x_1041:
        /* <DEDUP_REMOVED lines=10> */
.L_x_1043:
        /* <DEDUP_REMOVED lines=10> */
.L_x_1527:


//--------------------- .text._ZN5flash16flash_fwd_kernelI23Flash_fwd_kernel_traitsILi192ELi64ELi64ELi4ELb0ELb0EN7cutlass6half_tE19Flash_kernel_traitsILi192ELi64ELi64ELi4ES3_EELb0ELb0ELb0ELb1ELb0ELb0ELb1ELb0EEEvNS_16Flash_fwd_paramsE --------------------------
	.section	.text._ZN5flash16flash_fwd_kernelI23Flash_fwd_kernel_traitsILi192ELi64ELi64ELi4ELb0ELb0EN7cutlass6half_tE19Flash_kernel_traitsILi192ELi64ELi64ELi4ES3_EELb0ELb0ELb0ELb1ELb0ELb0ELb1ELb0EEEvNS_16Flash_fwd_paramsE,"ax",@progbits
	.align	128
        .global         _ZN5flash16flash_fwd_kernelI23Flash_fwd_kernel_traitsILi192ELi64ELi64ELi4ELb0ELb0EN7cutlass6half_tE19Flash_kernel_traitsILi192ELi64ELi64ELi4ES3_EELb0ELb0ELb0ELb1ELb0ELb0ELb1ELb0EEEvNS_16Flash_fwd_paramsE
        .type           _ZN5flash16flash_fwd_kernelI23Flash_fwd_kernel_traitsILi192ELi64ELi64ELi4ELb0ELb0EN7cutlass6half_tE19Flash_kernel_traitsILi192ELi64ELi64ELi4ES3_EELb0ELb0ELb0ELb1ELb0ELb0ELb1ELb0EEEvNS_16Flash_fwd_paramsE,@function
        .size           _ZN5flash16flash_fwd_kernelI23Flash_fwd_kernel_traitsILi192ELi64ELi64ELi4ELb0ELb0EN7cutlass6half_tE19Flash_kernel_traitsILi192ELi64ELi64ELi4ES3_EELb0ELb0ELb0ELb1ELb0ELb0ELb1ELb0EEEvNS_16Flash_fwd_paramsE,(.L_x_1528 - _ZN5flash16flash_fwd_kernelI23Flash_fwd_kernel_traitsILi192ELi64ELi64ELi4ELb0ELb0EN7cutlass6half_tE19Flash_kernel_traitsILi192ELi64ELi64ELi4ES3_EELb0ELb0ELb0ELb1ELb0ELb0ELb1ELb0EEEvNS_16Flash_fwd_paramsE)
        .other          _ZN5flash16flash_fwd_kernelI23Flash_fwd_kernel_traitsILi192ELi64ELi64ELi4ELb0ELb0EN7cutlass6half_tE19Flash_kernel_traitsILi192ELi64ELi64ELi4ES3_EELb0ELb0ELb0ELb1ELb0ELb0ELb1ELb0EEEvNS_16Flash_fwd_paramsE,@"STO_CUDA_ENTRY STV_DEFAULT"
_ZN5flash16flash_fwd_kernelI23Flash_fwd_kernel_traitsILi192ELi64ELi64ELi4ELb0ELb0EN7cutlass6half_tE19Flash_kernel_traitsILi192ELi64ELi64ELi4ES3_EELb0ELb0ELb0ELb1ELb0ELb0ELb1ELb0EEEvNS_16Flash_fwd_paramsE:
.text._ZN5flash16flash_fwd_kernelI23Flash_fwd_kernel_traitsILi192ELi64ELi64ELi4ELb0ELb0EN7cutlass6half_tE19Flash_kernel_traitsILi192ELi64ELi64ELi4ES3_EELb0ELb0ELb0ELb1ELb0ELb0ELb1ELb0EEEvNS_16Flash_fwd_paramsE:
        /* <DEDUP_REMOVED lines=17> */
[----:B------:R-:W1:Y:S01]  /*0110*/  @P1 LDC.64 R4, c[0x0][0x300] ;  /* 0x0000c000ff041b82 */ /* 0x000e620000000a00 */
[----:B---3--:R-:W-:Y:S01]  /*0120*/  ISETP.NE.AND P3, PT, R0, RZ, PT ;  /* 0x000000ff0000720c */ /* 0x008fe20003f65270 */
[----:B------:R-:W-:-:S02]  /*0130*/  IMAD.MOV.U32 R0, RZ, RZ, RZ ;  /* 0x000000ffff007224 */ /* 0x000fc400078e00ff */
[----:B-1----:R-:W-:-:S05]  /*0140*/  @P1 IMAD.WIDE R4, R24, 0x4, R4 ;  /* 0x0000000418041825 */ /* 0x002fca00078e0204 */
[----:B------:R1:W5:Y:S01]  /*0150*/  @P1 LDG.E R0, desc[UR10][R4.64] ;  /* 0x0000000a04001981 */ /* 0x000362000c1e1900 */
[----:B--2---:R-:W-:-:S04]  /*0160*/  ISETP.EQ.U32.AND P0, PT, R2, RZ, PT ;  /* 0x000000ff0200720c */ /* 0x004fc80003f02070 */
[----:B------:R-:W-:Y:S01]  /*0170*/  ISETP.EQ.OR.EX P0, PT, R3, RZ, !P3, P0 ;  /* 0x000000ff0300720c */ /* 0x000fe20005f02700 */
[----:B------:R-:W-:Y:S02]  /*0180*/  IMAD.MOV.U32 R13, RZ, RZ, -0x1 ;  /* 0xffffffffff0d7424 */ /* 0x000fe400078e00ff */
[----:B------:R-:W-:Y:S01]  /*0190*/  IMAD.WIDE R6, R24, 0x4, R6 ;  /* 0x0000000418067825 */ /* 0x000fe200078e0206 */
[----:B------:R-:W2:Y:S01]  /*01a0*/  S2R R220, SR_CTAID.X ;  /* 0x0000000000dc7919 */ /* 0x000ea20000002500 */
[----:B------:R-:W3:Y:S01]  /*01b0*/  S2R R26, SR_CTAID.Z ;  /* 0x00000000001a7919 */ /* 0x000ee20000002700 */
        /* <DEDUP_REMOVED lines=11> */
.L_x_1044:
[----:B------:R-:W1:Y:S02]  /*0270*/  LDC R5, c[0x0][0x2c8] ;  /* 0x0000b200ff057b82 */ /* 0x000e640000000800 */
.L_x_1045:
        /* <DEDUP_REMOVED lines=16> */
[----:B------:R-:W-:-:S13]  /*0380*/  ISETP.GE.AND P0, PT, R135, 0x1, PT ;  /* 0x000000018700780c */ /* 0x000fda0003f06270 */
[----:B------:R-:W-:Y:S05]  /*0390*/  @!P0 BRA `(.L_x_1046) ;  /* 0x000000b800988947 */ /* 0x000fea0003800000 */
[----:B------:R-:W1:Y:S01]  /*03a0*/  LDC R11, c[0x0][0x278] ;  /* 0x00009e00ff0b7b82 */ /* 0x000e620000000800 */
[----:B------:R-:W-:Y:S02]  /*03b0*/  ISETP.NE.AND P3, PT, R219, -0x1, PT ;  /* 0xffffffffdb00780c */ /* 0x000fe40003f65270 */
[----:B------:R-:W-:Y:S02]  /*03c0*/  SHF.R.S32.HI R82, RZ, 0x1f, R145 ;  /* 0x0000001fff527819 */ /* 0x000fe40000011491 */
[----:B------:R-:W-:Y:S02]  /*03d0*/  ISETP.NE.AND P0, PT, R13, -0x1, PT ;  /* 0xffffffff0d00780c */ /* 0x000fe40003f05270 */
[CC--:B------:R-:W-:Y:S02]  /*03e0*/  LEA.HI R8, R82.reuse, R145.reuse, RZ, 0x3 ;  /* 0x0000009152087211 */ /* 0x0c0fe400078f18ff */
[----:B------:R-:W-:Y:S02]  /*03f0*/  LEA.HI R12, R82, R145, RZ, 0x6 ;  /* 0x00000091520c7211 */ /* 0x000fe400078f30ff */
[----:B------:R-:W-:-:S02]  /*0400*/  SHF.R.S32.HI R22, RZ, 0x3, R8 ;  /* 0x00000003ff167819 */ /* 0x000fc40000011408 */
[----:B------:R-:W-:Y:S01]  /*0410*/  LOP3.LUT R8, R8, 0xfffffff8, RZ, 0xc0, !PT ;  /* 0xfffffff808087812 */ /* 0x000fe200078ec0ff */
[----:B------:R-:W-:Y:S01]  /*0420*/  IMAD.SHL.U32 R12, R12, 0x8, RZ ;  /* 0x000000080c0c7824 */ /* 0x000fe200078e00ff */
[----:B------:R-:W-:Y:S01]  /*0430*/  @!P3 SHF.R.S32.HI R17, RZ, 0x1f, R24 ;  /* 0x0000001fff11b819 */ /* 0x000fe20000011418 */
[----:B------:R-:W-:Y:S01]  /*0440*/  IMAD.SHL.U32 R221, R22, 0x40, RZ ;  /* 0x0000004016dd7824 */ /* 0x000fe200078e00ff */
[----:B------:R-:W-:Y:S01]  /*0450*/  SHF.R.S32.HI R23, RZ, 0x1f, R22 ;  /* 0x0000001fff177819 */ /* 0x000fe20000011416 */
[----:B------:R-:W2:Y:S03]  /*0460*/  @P0 LDC.64 R14, c[0x0][0x248] ;  /* 0x00009200ff0e0b82 */ /* 0x000ea60000000a00 */
[----:B------:R-:W-:Y:S02]  /*0470*/  LOP3.LUT R221, R221, 0x1c0, RZ, 0xc0, !PT ;  /* 0x000001c0dddd7812 */ /* 0x000fe400078ec0ff */
[----:B-1----:R-:W-:-:S04]  /*0480*/  IABS R2, R11 ;  /* 0x0000000b00027213 */ /* 0x002fc80000000000 */
[----:B------:R-:W1:Y:S08]  /*0490*/  I2F.RP R5, R2 ;  /* 0x0000000200057306 */ /* 0x000e700000209400 */
[----:B-1----:R-:W1:Y:S02]  /*04a0*/  MUFU.RCP R6, R5 ;  /* 0x0000000500067308 */ /* 0x002e640000001000 */
[----:B-1----:R-:W-:-:S06]  /*04b0*/  VIADD R6, R6, 0xffffffe ;  /* 0x0ffffffe06067836 */ /* 0x002fcc0000000000 */
[----:B------:R-:W1:Y:S02]  /*04c0*/  F2I.FTZ.U32.TRUNC.NTZ R7, R6 ;  /* 0x0000000600077305 */ /* 0x000e64000021f000 */
[----:B-1----:R-:W-:Y:S02]  /*04d0*/  IMAD.MOV R3, RZ, RZ, -R7 ;  /* 0x000000ffff037224 */ /* 0x002fe400078e0a07 */
[----:B------:R-:W-:Y:S02]  /*04e0*/  IMAD.MOV.U32 R6, RZ, RZ, RZ ;  /* 0x000000ffff067224 */ /* 0x000fe400078e00ff */
[----:B------:R-:W-:Y:S01]  /*04f0*/  IMAD R4, R3, R2, RZ ;  /* 0x0000000203047224 */ /* 0x000fe200078e02ff */
[----:B------:R-:W-:-:S03]  /*0500*/  IABS R3, R26 ;  /* 0x0000001a00037213 */ /* 0x000fc60000000000 */
[----:B------:R-:W-:Y:S02]  /*0510*/  IMAD.HI.U32 R4, R7, R4, R6 ;  /* 0x0000000407047227 */ /* 0x000fe400078e0006 */
[----:B------:R-:W1:Y:S04]  /*0520*/  @P3 LDC.64 R6, c[0x0][0x240] ;  /* 0x00009000ff063b82 */ /* 0x000e680000000a00 */
[----:B------:R-:W-:-:S04]  /*0530*/  IMAD.HI.U32 R21, R4, R3, RZ ;  /* 0x0000000304157227 */ /* 0x000fc800078e00ff */
[----:B------:R-:W3:Y:S01]  /*0540*/  @!P3 LDC.64 R4, c[0x0][0x228] ;  /* 0x00008a00ff04bb82 */ /* 0x000ee20000000a00 */
[----:B------:R-:W-:-:S05]  /*0550*/  IADD3 R19, -R21, RZ, RZ ;  /* 0x000000ff15137210 */ /* 0x000fca0007ffe1ff */
[C---:B------:R-:W-:Y:S02]  /*0560*/  IMAD R19, R2.reuse, R19, R3 ;  /* 0x0000001302137224 */ /* 0x040fe400078e0203 */
[----:B------:R-:W-:Y:S02]  /*0570*/  IMAD.IADD R3, R145, 0x1, -R8 ;  /* 0x0000000191037824 */ /* 0x000fe400078e0a08 */
[----:B------:R-:W4:Y:S01]  /*0580*/  @P0 LDC.64 R8, c[0x0][0x250] ;  /* 0x00009400ff080b82 */ /* 0x000f220000000a00 */
[----:B------:R-:W-:Y:S02]  /*0590*/  ISETP.GT.U32.AND P2, PT, R2, R19, PT ;  /* 0x000000130200720c */ /* 0x000fe40003f44070 */
[----:B------:R-:W-:-:S04]  /*05a0*/  SHF.L.U32 R146, R3, 0x3, RZ ;  /* 0x0000000303927819 */ /* 0x000fc800000006ff */
[--C-:B------:R-:W-:Y:S02]  /*05b0*/  LOP3.LUT R10, R221, 0x38, R146.reuse, 0xf8, !PT ;  /* 0x00000038dd0a7812 */ /* 0x100fe400078ef892 */
[----:B------:R-:W-:Y:S02]  /*05c0*/  SHF.R.U32.HI R221, RZ, 0x3, R221 ;  /* 0x00000003ffdd7819 */ /* 0x000fe400000116dd */
[----:B------:R-:W-:Y:S02]  /*05d0*/  SHF.R.S32.HI R147, RZ, 0x1f, R146 ;  /* 0x0000001fff937819 */ /* 0x000fe40000011492 */
[----:B------:R-:W-:Y:S01]  /*05e0*/  LOP3.LUT R221, R10, R221, RZ, 0x3c, !PT ;  /* 0x000000dd0add7212 */ /* 0x000fe200078e3cff */
[----:B------:R-:W-:Y:S01]  /*05f0*/  @!P2 IMAD.IADD R19, R19, 0x1, -R2 ;  /* 0x000000011313a824 */ /* 0x000fe200078e0a02 */
[----:B------:R-:W-:Y:S02]  /*0600*/  LOP3.LUT R10, R26, R11, RZ, 0x3c, !PT ;  /* 0x0000000b1a0a7212 */ /* 0x000fe400078e3cff */
[----:B------:R-:W-:-:S02]  /*0610*/  @!P2 IADD3 R21, R21, 0x1, RZ ;  /* 0x000000011515a810 */ /* 0x000fc40007ffe0ff */
[----:B------:R-:W-:Y:S01]  /*0620*/  ISETP.GE.U32.AND P4, PT, R19, R2, PT ;  /* 0x000000021300720c */ /* 0x000fe20003f86070 */
[-C--:B---3--:R-:W-:Y:S01]  /*0630*/  @!P3 IMAD R2, R17, R4.reuse, RZ ;  /* 0x000000041102b224 */ /* 0x088fe200078e02ff */
[----:B------:R-:W-:Y:S01]  /*0640*/  ISETP.GE.AND P1, PT, R10, RZ, PT ;  /* 0x000000ff0a00720c */ /* 0x000fe20003f26270 */
[----:B------:R-:W-:Y:S01]  /*0650*/  @!P3 IMAD.WIDE.U32 R16, R24, R4, RZ ;  /* 0x000000041810b225 */ /* 0x000fe200078e00ff */
[----:B------:R-:W-:Y:S02]  /*0660*/  ISETP.NE.AND P2, PT, R11, RZ, PT ;  /* 0x000000ff0b00720c */ /* 0x000fe40003f45270 */
[----:B------:R-:W-:Y:S01]  /*0670*/  LOP3.LUT R221, R221, 0xfffffe00, R12, 0xf8, !PT ;  /* 0xfffffe00dddd7812 */ /* 0x000fe200078ef80c */
[----:B-1----:R-:W-:-:S04]  /*0680*/  @P3 IMAD.WIDE.U32 R18, R219, R6, RZ ;  /* 0x00000006db123225 */ /* 0x002fc800078e00ff */
[C-C-:B------:R-:W-:Y:S02]  /*0690*/  @P0 IMAD.IADD R4, R0.reuse, 0x1, R13.reuse ;  /* 0x0000000100040824 */ /* 0x140fe400078e020d */
[----:B------:R-:W-:Y:S02]  /*06a0*/  @P0 IMAD.IADD R13, R0, 0x1, R13 ;  /* 0x00000001000d0824 */ /* 0x000fe400078e020d */
[----:B------:R-:W-:Y:S01]  /*06b0*/  @!P3 IMAD R5, R24, R5, R2 ;  /* 0x000000051805b224 */ /* 0x000fe200078e0202 */
[----:B------:R-:W-:Y:S01]  /*06c0*/  @P3 MOV R2, R18 ;  /* 0x0000001200023202 */ /* 0x000fe20000000f00 */
[----:B------:R-:W-:Y:S02]  /*06d0*/  @P4 VIADD R21, R21, 0x1 ;  /* 0x0000000115154836 */ /* 0x000fe40000000000 */
[----:B------:R-:W-:Y:S02]  /*06e0*/  @P3 IMAD R7, R219, R7, R19 ;  /* 0x00000007db073224 */ /* 0x000fe400078e0213 */
[----:B--2---:R-:W-:Y:S01]  /*06f0*/  @P0 IMAD R6, R13, R15, RZ ;  /* 0x0000000f0d060224 */ /* 0x004fe200078e02ff */
[----:B------:R-:W-:Y:S01]  /*0700*/  @!P1 IADD3 R21, -R21, RZ, RZ ;  /* 0x000000ff15159210 */ /* 0x000fe20007ffe1ff */
[----:B------:R-:W-:Y:S01]  /*0710*/  @!P3 IMAD.IADD R7, R17, 0x1, R5 ;  /* 0x000000011107b824 */ /* 0x000fe200078e0205 */
[----:B------:R-:W-:Y:S01]  /*0720*/  @!P2 LOP3.LUT R21, RZ, R11, RZ, 0x33, !PT ;  /* 0x0000000bff15a212 */ /* 0x000fe200078e33ff */
[----:B----4-:R-:W-:-:S04]  /*0730*/  @P0 IMAD.WIDE.U32 R18, R4, R8, RZ ;  /* 0x0000000804120225 */ /* 0x010fc800078e00ff */
[----:B------:R-:W-:-:S04]  /*0740*/  @P0 IMAD.WIDE.U32 R12, R13, R14, RZ ;  /* 0x0000000e0d0c0225 */ /* 0x000fc800078e00ff */
[----:B------:R-:W-:Y:S01]  /*0750*/  @P0 IMAD R5, R4, R9, RZ ;  /* 0x0000000904050224 */ /* 0x000fe200078e02ff */
[----:B------:R-:W-:Y:S01]  /*0760*/  @P0 MOV R10, R12 ;  /* 0x0000000c000a0202 */ /* 0x000fe20000000f00 */
[----:B------:R-:W-:Y:S01]  /*0770*/  @!P3 IMAD.MOV.U32 R2, RZ, RZ, R16 ;  /* 0x000000ffff02b224 */ /* 0x000fe200078e0010 */
        /* <DEDUP_REMOVED lines=17> */
.L_x_1047:
        /* <DEDUP_REMOVED lines=13> */
.L_x_1048:
[----:B------:R-:W1:Y:S01]  /*0960*/  S2UR UR8, SR_CgaCtaId ;  /* 0x00000000000879c3 */ /* 0x000e620000008800 */
[C---:B------:R-:W-:Y:S01]  /*0970*/  IMAD R5, R23.reuse, R14, RZ ;  /* 0x0000000e17057224 */ /* 0x040fe200078e02ff */
[----:B------:R-:W-:Y:S01]  /*0980*/  IADD3 R4, P0, R146, R2, RZ ;  /* 0x0000000292047210 */ /* 0x000fe20007f1e0ff */
[C---:B------:R-:W-:Y:S01]  /*0990*/  IMAD.WIDE.U32 R28, R22.reuse, R14, R146 ;  /* 0x0000000e161c7225 */ /* 0x040fe200078e0092 */
[----:B------:R-:W-:Y:S01]  /*09a0*/  ULDC.64 UR4, c[0x0][0x260] ;  /* 0x0000980000047ab9 */ /* 0x000fe20000000a00 */
[----:B------:R-:W-:Y:S01]  /*09b0*/  SHF.R.S32.HI R27, RZ, 0x1f, R26 ;  /* 0x0000001fff1b7819 */ /* 0x000fe2000001141a */
[----:B------:R-:W-:Y:S01]  /*09c0*/  ULDC.64 UR6, c[0x0][0x268] ;  /* 0x00009a0000067ab9 */ /* 0x000fe20000000a00 */
[----:B------:R-:W-:Y:S01]  /*09d0*/  IMAD.WIDE.U32 R18, R22, R8, R146 ;  /* 0x0000000816127225 */ /* 0x000fe200078e0092 */
[----:B------:R-:W2:Y:S01]  /*09e0*/  LDC.64 R12, c[0x0][0x3c8] ;  /* 0x0000f200ff0c7b82 */ /* 0x000ea20000000a00 */
[----:B------:R-:W-:Y:S01]  /*09f0*/  IADD3 R228, P2, R10, R28, RZ ;  /* 0x0000001c0ae47210 */ /* 0x000fe20007f5e0ff */
[----:B------:R-:W-:Y:S01]  /*0a00*/  BSSY B0, `(.L_x_1049) ;  /* 0x000004a000007945 */ /* 0x000fe20003800000 */
[----:B------:R-:W-:Y:S01]  /*0a10*/  IMAD R0, R23, R8, RZ ;  /* 0x0000000817007224 */ /* 0x000fe200078e02ff */
[----:B------:R-:W-:Y:S01]  /*0a20*/  IADD3 R226, P1, R16, R18, RZ ;  /* 0x0000001210e27210 */ /* 0x000fe20007f3e0ff */
[C---:B------:R-:W-:Y:S01]  /*0a30*/  IMAD R17, R22.reuse, R15, R5 ;  /* 0x0000000f16117224 */ /* 0x040fe200078e0205 */
[----:B------:R-:W-:Y:S01]  /*0a40*/  IADD3.X R5, R147, R7, RZ, P0, !PT ;  /* 0x0000000793057210 */ /* 0x000fe200007fe4ff */
[----:B------:R-:W-:Y:S01]  /*0a50*/  IMAD R2, R22, R9, R0 ;  /* 0x0000000916027224 */ /* 0x000fe200078e0200 */
[----:B------:R-:W-:Y:S01]  /*0a60*/  SHF.R.S32.HI R0, RZ, 0x1f, R21 ;  /* 0x0000001fff007819 */ /* 0x000fe20000011415 */
[----:B------:R-:W-:Y:S01]  /*0a70*/  IMAD.IADD R207, R224, 0x1, -R83 ;  /* 0x00000001e0cf7824 */ /* 0x000fe200078e0a53 */
[----:B------:R-:W-:Y:S01]  /*0a80*/  IADD3.X R229, R6, R29, R17, P2, !PT ;  /* 0x0000001d06e57210 */ /* 0x000fe200017fe411 */
[----:B------:R-:W-:Y:S01]  /*0a90*/  IMAD.WIDE R28, R220, 0x40, R22 ;  /* 0x00000040dc1c7825 */ /* 0x000fe200078e0216 */
[----:B------:R-:W-:-:S02]  /*0aa0*/  IADD3.X R227, R11, R19, R2, P1, !PT ;  /* 0x000000130be37210 */ /* 0x000fc40000ffe402 */
[----:B------:R-:W-:Y:S01]  /*0ab0*/  ISETP.GE.AND P2, PT, R22, R207, PT ;  /* 0x000000cf1600720c */ /* 0x000fe20003f46270 */
[----:B------:R-:W-:Y:S01]  /*0ac0*/  IMAD R2, R0, UR4, RZ ;  /* 0x0000000400027c24 */ /* 0x000fe2000f8e02ff */
[----:B------:R-:W-:Y:S01]  /*0ad0*/  IADD3 R11, R135, 0x3f, RZ ;  /* 0x0000003f870b7810 */ /* 0x000fe20007ffe0ff */
[C---:B------:R-:W-:Y:S01]  /*0ae0*/  IMAD.WIDE.U32 R228, R21.reuse, UR4, R228 ;  /* 0x0000000415e47c25 */ /* 0x040fe2000f8e00e4 */
[----:B------:R-:W-:Y:S02]  /*0af0*/  LEA.HI R10, R82, R145, RZ, 0x4 ;  /* 0x00000091520a7211 */ /* 0x000fe400078f20ff */
[----:B------:R-:W-:Y:S01]  /*0b00*/  SHF.R.S32.HI R134, RZ, 0x1f, R11 ;  /* 0x0000001fff867819 */ /* 0x000fe2000001140b */
[----:B------:R-:W-:Y:S01]  /*0b10*/  IMAD R231, R21, UR5, R2 ;  /* 0x0000000515e77c24 */ /* 0x000fe2000f8e0202 */
[----:B------:R-:W-:Y:S01]  /*0b20*/  ULDC.64 UR4, c[0x0][0x258] ;  /* 0x0000960000047ab9 */ /* 0x000fe20000000a00 */
[----:B------:R-:W-:Y:S01]  /*0b30*/  IMAD R0, R0, UR6, RZ ;  /* 0x0000000600007c24 */ /* 0x000fe2000f8e02ff */
[----:B--2---:R-:W-:Y:S01]  /*0b40*/  ISETP.NE.U32.AND P0, PT, R12, RZ, PT ;  /* 0x000000ff0c00720c */ /* 0x004fe20003f05070 */
[----:B------:R-:W-:Y:S01]  /*0b50*/  IMAD R19, R27, UR4, RZ ;  /* 0x000000041b137c24 */ /* 0x000fe2000f8e02ff */
[----:B------:R-:W-:Y:S01]  /*0b60*/  IADD3 R20, R22, 0x30, RZ ;  /* 0x0000003016147810 */ /* 0x000fe20007ffe0ff */
[----:B------:R-:W-:Y:S01]  /*0b70*/  IMAD.WIDE.U32 R16, R26, UR4, R4 ;  /* 0x000000041a107c25 */ /* 0x000fe2000f8e0004 */
[----:B------:R-:W-:Y:S01]  /*0b80*/  UMOV UR4, 0x400 ;  /* 0x0000040000047882 */ /* 0x000fe20000000000 */
[----:B------:R-:W-:Y:S01]  /*0b90*/  ISETP.NE.AND.EX P0, PT, R13, RZ, PT, P0 ;  /* 0x000000ff0d00720c */ /* 0x000fe20003f05300 */
[----:B-1----:R-:W-:Y:S01]  /*0ba0*/  ULEA UR4, UR8, UR4, 0x18 ;  /* 0x0000000408047291 */ /* 0x002fe2000f8ec03f */
[----:B------:R-:W-:Y:S01]  /*0bb0*/  IMAD.WIDE.U32 R226, R21, UR6, R226 ;  /* 0x0000000615e27c25 */ /* 0x000fe2000f8e00e2 */
[----:B------:R-:W-:-:S03]  /*0bc0*/  IADD3 R222, R146, 0x80, RZ ;  /* 0x0000008092de7810 */ /* 0x000fc60007ffe0ff */
[----:B------:R-:W-:Y:S01]  /*0bd0*/  IMAD R21, R21, UR7, R0 ;  /* 0x0000000715157c24 */ /* 0x000fe2000f8e0200 */
[C---:B------:R-:W-:Y:S01]  /*0be0*/  IADD3 R0, R22.reuse, 0x10, RZ ;  /* 0x0000001016007810 */ /* 0x040fe20007ffe0ff */
[----:B------:R-:W-:Y:S01]  /*0bf0*/  VIADD R2, R22, 0x20 ;  /* 0x0000002016027836 */ /* 0x000fe20000000000 */
[----:B------:R-:W-:Y:S01]  /*0c00*/  LEA R221, R221, UR4, 0x1 ;  /* 0x00000004dddd7c11 */ /* 0x000fe2000f8e08ff */
[----:B------:R-:W-:Y:S01]  /*0c10*/  IMAD R19, R26, UR5, R19 ;  /* 0x000000051a137c24 */ /* 0x000fe2000f8e0213 */
[-C--:B------:R-:W-:Y:S01]  /*0c20*/  ISETP.GE.AND P1, PT, R0, R207.reuse, PT ;  /* 0x000000cf0000720c */ /* 0x080fe20003f26270 */
[----:B------:R-:W-:Y:S01]  /*0c30*/  VIADD R223, R146, 0x40 ;  /* 0x0000004092df7836 */ /* 0x000fe20000000000 */
[----:B------:R-:W-:Y:S01]  /*0c40*/  ISETP.GE.AND P6, PT, R2, R207, PT ;  /* 0x000000cf0200720c */ /* 0x000fe20003fc6270 */
[----:B------:R-:W-:Y:S01]  /*0c50*/  IMAD.IADD R19, R17, 0x1, R19 ;  /* 0x0000000111137824 */ /* 0x000fe200078e0213 */
[----:B------:R-:W-:Y:S11]  /*0c60*/  @P2 BRA `(.L_x_1050) ;  /* 0x00000000008c2947 */ /* 0x000ff60003800000 */
        /* <DEDUP_REMOVED lines=35> */
.L_x_1050:
[----:B------:R-:W-:Y:S05]  /*0ea0*/  BSYNC B0 ;  /* 0x0000000000007941 */ /* 0x000fea0003800000 */
.L_x_1049:
[----:B-12---:R-:W-:Y:S01]  /*0eb0*/  LOP3.LUT R4, R10, 0xfffffff0, RZ, 0xc0, !PT ;  /* 0xfffffff00a047812 */ /* 0x006fe200078ec0ff */
[----:B------:R-:W-:Y:S01]  /*0ec0*/  BSSY B0, `(.L_x_1051) ;  /* 0x000002d000007945 */ /* 0x000fe20003800000 */
[----:B------:R-:W-:Y:S02]  /*0ed0*/  LEA.HI R134, R134, R11, RZ, 0x6 ;  /* 0x0000000b86867211 */ /* 0x000fe400078f30ff */
[----:B------:R-:W-:Y:S01]  /*0ee0*/  ISETP.GE.AND P5, PT, R20, R207, PT ;  /* 0x000000cf1400720c */ /* 0x000fe20003fa6270 */
[----:B------:R-:W-:Y:S01]  /*0ef0*/  IMAD.IADD R25, R145, 0x1, -R4 ;  /* 0x0000000191197824 */ /* 0x000fe200078e0a04 */
[----:B------:R-:W-:Y:S02]  /*0f00*/  SHF.R.S32.HI R205, RZ, 0x4, R10 ;  /* 0x00000004ffcd7819 */ /* 0x000fe4000001140a */
[----:B------:R-:W-:Y:S01]  /*0f10*/  LEA.HI.SX32 R80, R134, 0xffffffff, 0x1a ;  /* 0xffffffff86507811 */ /* 0x000fe200078fd2ff */
[----:B------:R-:W-:Y:S08]  /*0f20*/  @P1 BRA `(.L_x_1052) ;  /* 0x0000000000981947 */ /* 0x000ff00003800000 */
        /* <DEDUP_REMOVED lines=14> */
[----:B------:R-:W3:Y:S01]  /*1010*/  @!P3 LDC.64 R4, c[0x0][0x210] ;  /* 0x00008400ff04bb82 */ /* 0x000ee20000000a00 */
[----:B-1----:R-:W-:Y:S01]  /*1020*/  @!P4 LEA R30, P2, R32, R6, 0x1 ;  /* 0x00000006201ec211 */ /* 0x002fe200078408ff */
[----:B------:R-:W-:-:S05]  /*1030*/  IMAD.IADD R6, R33, 0x1, R11 ;  /* 0x0000000121067824 */ /* 0x000fca00078e020b */
        /* <DEDUP_REMOVED lines=21> */
.L_x_1052:
[----:B------:R-:W-:Y:S05]  /*1190*/  BSYNC B0 ;  /* 0x0000000000007941 */ /* 0x000fea0003800000 */
.L_x_1051:
[----:B------:R-:W-:Y:S04]  /*11a0*/  BSSY B0, `(.L_x_1053) ;  /* 0x0000028000007945 */ /* 0x000fe80003800000 */
[----:B------:R-:W-:Y:S05]  /*11b0*/  @P6 BRA `(.L_x_1054) ;  /* 0x0000000000986947 */ /* 0x000fea0003800000 */
[----:B------:R-:W-:Y:S01]  /*11c0*/  ULDC UR5, c[0x0][0x2d0] ;  /* 0x0000b40000057ab9 */ /* 0x000fe20000000800 */
[----:B--2---:R-:W-:Y:S01]  /*11d0*/  IADD3 R30, P1, R28, 0x20, RZ ;  /* 0x000000201c1e7810 */ /* 0x004fe20007f3e0ff */
        /* <DEDUP_REMOVED lines=9> */
[----:B------:R-:W2:Y:S01]  /*1270*/  @!P4 LDC.64 R6, c[0x0][0x210] ;  /* 0x00008400ff06cb82 */ /* 0x000ea20000000a00 */
        /* <DEDUP_REMOVED lines=26> */
.L_x_1054:
[----:B------:R-:W-:Y:S05]  /*1420*/  BSYNC B0 ;  /* 0x0000000000007941 */ /* 0x000fea0003800000 */
.L_x_1053:
        /* <DEDUP_REMOVED lines=12> */
[----:B------:R-:W5:Y:S01]  /*14f0*/  @!P4 LDC.64 R6, c[0x0][0x210] ;  /* 0x00008400ff06cb82 */ /* 0x000f620000000a00 */
[----:B------:R-:W-:Y:S01]  /*1500*/  IMAD R18, R11, UR7, R18 ;  /* 0x000000070b127c24 */ /* 0x000fe2000f8e0212 */
[----:B------:R5:W-:Y:S03]  /*1510*/  @P4 STS.128 [R221+0x1800], RZ ;  /* 0x001800ffdd004388 */ /* 0x000be60000000c00 */
[----:B------:R-:W-:-:S03]  /*1520*/  IMAD.IADD R18, R17, 0x1, R18 ;  /* 0x0000000111127824 */ /* 0x000fc600078e0212 */
[----:B-1234-:R-:W1:Y:S01]  /*1530*/  @!P3 LDC.64 R4, c[0x0][0x210] ;  /* 0x00008400ff04bb82 */ /* 0x01ee620000000a00 */
[----:B-----5:R-:W-:-:S04]  /*1540*/  @!P4 LEA R6, P5, R16, R6, 0x1 ;  /* 0x000000061006c211 */ /* 0x020fc800078a08ff */
        /* <DEDUP_REMOVED lines=21> */
.L_x_1056:
[----:B------:R-:W-:Y:S05]  /*16a0*/  BSYNC B0 ;  /* 0x0000000000007941 */ /* 0x000fea0003800000 */
.L_x_1055:
[----:B------:R-:W-:Y:S01]  /*16b0*/  LEA.HI R16, R10, R205, RZ, 0x1 ;  /* 0x000000cd0a107211 */ /* 0x000fe200078f08ff */
[----:B-1234-:R-:W-:Y:S01]  /*16c0*/  IMAD R5, R80, -0x40, R135 ;  /* 0xffffffc050057824 */ /* 0x01efe200078e0287 */
[----:B------:R-:W1:Y:S01]  /*16d0*/  @P0 LDC.64 R10, c[0x0][0x3d0] ;  /* 0x0000f400ff0a0b82 */ /* 0x000e620000000a00 */
[C---:B------:R-:W-:Y:S01]  /*16e0*/  SHF.L.U64.HI R4, R14.reuse, 0x6, R15 ;  /* 0x000000060e047819 */ /* 0x040fe2000001020f */
[----:B------:R-:W-:Y:S01]  /*16f0*/  IMAD.IADD R231, R229, 0x1, R231 ;  /* 0x00000001e5e77824 */ /* 0x000fe200078e02e7 */
[----:B------:R-:W-:Y:S01]  /*1700*/  SHF.R.S32.HI R6, RZ, 0x1f, R80 ;  /* 0x0000001fff067819 */ /* 0x000fe20000011450 */
[----:B------:R-:W-:Y:S01]  /*1710*/  IMAD.SHL.U32 R7, R14, 0x40, RZ ;  /* 0x000000400e077824 */ /* 0x000fe200078e00ff */
[----:B------:R-:W-:Y:S01]  /*1720*/  ISETP.GE.AND P1, PT, R22, R5, PT ;  /* 0x000000051600720c */ /* 0x000fe20003f26270 */
[----:B------:R-:W-:Y:S01]  /*1730*/  IMAD R33, R4, R80, RZ ;  /* 0x0000005004217224 */ /* 0x000fe200078e02ff */
[----:B------:R-:W-:Y:S01]  /*1740*/  SHF.R.S32.HI R28, RZ, 0x1f, R25 ;  /* 0x0000001fff1c7819 */ /* 0x000fe20000011419 */
[----:B------:R-:W-:Y:S01]  /*1750*/  IMAD.MOV.U32 R230, RZ, RZ, R228 ;  /* 0x000000ffffe67224 */ /* 0x000fe200078e00e4 */
[----:B------:R-:W-:Y:S01]  /*1760*/  LOP3.LUT R16, R16, 0xfffffffe, RZ, 0xc0, !PT ;  /* 0xfffffffe10107812 */ /* 0x000fe200078ec0ff */
[----:B------:R-:W-:Y:S01]  /*1770*/  IMAD R33, R6, R7, R33 ;  /* 0x0000000706217224 */ /* 0x000fe200078e0221 */
[----:B------:R-:W-:Y:S01]  /*1780*/  LEA.HI R28, R28, R25, RZ, 0x3 ;  /* 0x000000191c1c7211 */ /* 0x000fe200078f18ff */
[----:B------:R-:W-:Y:S01]  /*1790*/  IMAD.WIDE.U32 R30, R80, R7, R230 ;  /* 0x00000007501e7225 */ /* 0x000fe200078e00e6 */
[----:B------:R-:W-:Y:S01]  /*17a0*/  BSSY B0, `(.L_x_1057) ;  /* 0x0000025000007945 */ /* 0x000fe20003800000 */
[----:B------:R-:W-:-:S02]  /*17b0*/  ISETP.GE.AND P6, PT, R0, R5, PT ;  /* 0x000000050000720c */ /* 0x000fc40003fc6270 */
[----:B------:R-:W-:Y:S01]  /*17c0*/  ISETP.GE.AND P2, PT, R2, R5, PT ;  /* 0x000000050200720c */ /* 0x000fe20003f46270 */
[----:B------:R-:W-:Y:S01]  /*17d0*/  IMAD.IADD R205, R205, 0x1, -R16 ;  /* 0x00000001cdcd7824 */ /* 0x000fe200078e0a10 */
[----:B------:R-:W-:Y:S01]  /*17e0*/  @P0 SHF.R.S32.HI R29, RZ, 0x1f, R24 ;  /* 0x0000001fff1d0819 */ /* 0x000fe20000011418 */
[----:B------:R-:W-:Y:S01]  /*17f0*/  IMAD.IADD R33, R31, 0x1, R33 ;  /* 0x000000011f217824 */ /* 0x000fe200078e0221 */
[----:B------:R-:W-:Y:S01]  /*1800*/  LOP3.LUT R32, R28, 0xfffffff8, RZ, 0xc0, !PT ;  /* 0xfffffff81c207812 */ /* 0x000fe200078ec0ff */
[----:B------:R-:W-:Y:S08]  /*1810*/  @P1 BRA `(.L_x_1058) ;  /* 0x0000000000741947 */ /* 0x000ff00003800000 */
        /* <DEDUP_REMOVED lines=29> */
.L_x_1058:
[----:B------:R-:W-:Y:S05]  /*19f0*/  BSYNC B0 ;  /* 0x0000000000007941 */ /* 0x000fea0003800000 */
.L_x_1057:
        /* <DEDUP_REMOVED lines=35> */
.L_x_1060:
[----:B------:R-:W-:Y:S05]  /*1c30*/  BSYNC B0 ;  /* 0x0000000000007941 */ /* 0x000fea0003800000 */
.L_x_1059:
[----:B------:R-:W-:Y:S01]  /*1c40*/  ISETP.GE.AND P1, PT, R0, R5, PT ;  /* 0x000000050000720c */ /* 0x000fe20003f26270 */
[----:B-1----:R-:W-:Y:S01]  /*1c50*/  @P0 IMAD R29, R29, R10, RZ ;  /* 0x0000000a1d1d0224 */ /* 0x002fe200078e02ff */
[----:B------:R-:W-:Y:S01]  /*1c60*/  IADD3 R0, R25, -R32, RZ ;  /* 0x8000002019007210 */ /* 0x000fe20007ffe0ff */
[----:B------:R-:W-:Y:S01]  /*1c70*/  BSSY B0, `(.L_x_1061) ;  /* 0x0000024000007945 */ /* 0x000fe20003800000 */
[----:B------:R-:W-:-:S04]  /*1c80*/  @P0 IMAD.WIDE.U32 R26, R24, R10, R26 ;  /* 0x0000000a181a0225 */ /* 0x000fc800078e001a */
[----:B------:R-:W-:Y:S01]  /*1c90*/  @P0 IMAD R29, R24, R11, R29 ;  /* 0x0000000b181d0224 */ /* 0x000fe200078e021d */
[----:B------:R-:W-:Y:S01]  /*1ca0*/  SHF.L.U32 R24, R0, 0x6, RZ ;  /* 0x0000000600187819 */ /* 0x000fe200000006ff */
[----:B------:R-:W-:Y:S06]  /*1cb0*/  @P2 BRA `(.L_x_1062) ;  /* 0x00000000007c2947 */ /* 0x000fec0003800000 */
[----:B------:R-:W-:Y:S01]  /*1cc0*/  ULDC UR5, c[0x0][0x2d0] ;  /* 0x0000b40000057ab9 */ /* 0x000fe20000000800 */
[----:B---34-:R-:W-:Y:S02]  /*1cd0*/  LEA R19, P3, R14, R30, 0x5 ;  /* 0x0000001e0e137211 */ /* 0x018fe400078628ff */
[----:B------:R-:W-:Y:S02]  /*1ce0*/  ISETP.GE.AND P5, PT, R146, UR5, PT ;  /* 0x0000000592007c0c */ /* 0x000fe4000bfa6270 */
[----:B------:R-:W-:Y:S02]  /*1cf0*/  ISETP.GE.AND P4, PT, R223, UR5, PT ;  /* 0x00000005df007c0c */ /* 0x000fe4000bf86270 */
[----:B------:R-:W-:Y:S02]  /*1d00*/  ISETP.GE.AND P2, PT, R222, UR5, PT ;  /* 0x00000005de007c0c */ /* 0x000fe4000bf46270 */
[----:B------:R-:W-:-:S07]  /*1d10*/  LEA.HI.X R18, R14, R33, R15, 0x5, P3 ;  /* 0x000000210e127211 */ /* 0x000fce00018f2c0f */
[----:B--2---:R-:W1:Y:S01]  /*1d20*/  @!P5 LDC.64 R16, c[0x0][0x218] ;  /* 0x00008600ff10db82 */ /* 0x004e620000000a00 */
        /* <DEDUP_REMOVED lines=24> */
.L_x_1062:
[----:B------:R-:W-:Y:S05]  /*1eb0*/  BSYNC B0 ;  /* 0x0000000000007941 */ /* 0x000fea0003800000 */
.L_x_1061:
[----:B------:R-:W-:Y:S01]  /*1ec0*/  ISETP.GE.AND P3, PT, R20, R5, PT ;  /* 0x000000051400720c */ /* 0x000fe20003f66270 */
[----:B---34-:R-:W-:Y:S01]  /*1ed0*/  IMAD.SHL.U32 R19, R205, 0x8, RZ ;  /* 0x00000008cd137824 */ /* 0x018fe200078e00ff */
[----:B------:R-:W-:Y:S01]  /*1ee0*/  LOP3.LUT R24, R24, 0x1c0, RZ, 0xc0, !PT ;  /* 0x000001c018187812 */ /* 0x000fe200078ec0ff */
[----:B------:R-:W-:Y:S01]  /*1ef0*/  BSSY B0, `(.L_x_1063) ;  /* 0x0000027000007945 */ /* 0x000fe20003800000 */
[----:B------:R-:W-:Y:S01]  /*1f00*/  @P0 LEA R34, P2, R26, R12, 0x2 ;  /* 0x0000000c1a220211 */ /* 0x000fe200078410ff */
[----:B------:R-:W-:Y:S01]  /*1f10*/  @P0 IMAD.IADD R29, R27, 0x1, R29 ;  /* 0x000000011b1d0824 */ /* 0x000fe200078e021d */
[----:B------:R-:W-:Y:S02]  /*1f20*/  LOP3.LUT R19, R24, 0x8, R19, 0xf8, !PT ;  /* 0x0000000818137812 */ /* 0x000fe400078ef813 */
[----:B------:R-:W-:-:S05]  /*1f30*/  SHF.R.U32.HI R12, RZ, 0x3, R24 ;  /* 0x00000003ff0c7819 */ /* 0x000fca0000011618 */
        /* <DEDUP_REMOVED lines=34> */
.L_x_1064:
[----:B------:R-:W-:Y:S05]  /*2160*/  BSYNC B0 ;  /* 0x0000000000007941 */ /* 0x000fea0003800000 */
.L_x_1063:
[----:B------:R-:W0:Y:S01]  /*2170*/  LDGDEPBAR ;  /* 0x00000000000079af */ /* 0x000e220000000000 */
[----:B------:R-:W-:Y:S01]  /*2180*/  @P0 LEA.HI.X R35, R26, R13, R29, 0x2, P2 ;  /* 0x0000000d1a230211 */ /* 0x000fe200010f141d */
[----:B-1234-:R-:W-:Y:S01]  /*2190*/  IMAD R11, R6, R8, RZ ;  /* 0x00000008060b7224 */ /* 0x01efe200078e02ff */
[-C--:B------:R-:W-:Y:S01]  /*21a0*/  ISETP.GE.AND P3, PT, R22, R5.reuse, PT ;  /* 0x000000051600720c */ /* 0x080fe20003f66270 */
[----:B------:R-:W-:Y:S01]  /*21b0*/  IMAD.SHL.U32 R15, R3, 0x40, RZ ;  /* 0x00000040030f7824 */ /* 0x000fe200078e00ff */
[----:B------:R-:W-:Y:S01]  /*21c0*/  ISETP.GE.AND P6, PT, R2, R5, PT ;  /* 0x000000050200720c */ /* 0x000fe20003fc6270 */
[----:B------:R1:W5:Y:S01]  /*21d0*/  @P0 LDG.E R6, desc[UR10][R34.64] ;  /* 0x0000000a22060981 */ /* 0x000362000c1e1900 */
[----:B------:R-:W-:Y:S01]  /*21e0*/  IMAD.SHL.U32 R16, R22, 0x8, RZ ;  /* 0x0000000816107824 */ /* 0x000fe200078e00ff */
[----:B------:R-:W-:Y:S01]  /*21f0*/  LOP3.LUT R2, R19, R12, RZ, 0x3c, !PT ;  /* 0x0000000c13027212 */ /* 0x000fe200078e3cff */
[----:B------:R-:W-:Y:S01]  /*2200*/  IMAD.WIDE.U32 R18, R80, R8, RZ ;  /* 0x0000000850127225 */ /* 0x000fe200078e00ff */
[----:B------:R-:W-:-:S02]  /*2210*/  LOP3.LUT R15, R15, 0x1c0, RZ, 0xc0, !PT ;  /* 0x000001c00f0f7812 */ /* 0x000fc400078ec0ff */
[----:B------:R-:W-:Y:S01]  /*2220*/  LEA.HI R82, R82, R145, RZ, 0x5 ;  /* 0x0000009152527211 */ /* 0x000fe200078f28ff */
[----:B------:R-:W-:Y:S01]  /*2230*/  IMAD R11, R80, R9, R11 ;  /* 0x00000009500b7224 */ /* 0x000fe200078e020b */
[----:B------:R-:W-:Y:S01]  /*2240*/  LOP3.LUT R16, R15, 0x8, R16, 0xf8, !PT ;  /* 0x000000080f107812 */ /* 0x000fe200078ef810 */
[----:B------:R-:W-:Y:S01]  /*2250*/  IMAD.SHL.U32 R13, R28, 0x40, RZ ;  /* 0x000000401c0d7824 */ /* 0x000fe200078e00ff */
[----:B------:R-:W-:Y:S01]  /*2260*/  SHF.R.U32.HI R15, RZ, 0x3, R15 ;  /* 0x00000003ff0f7819 */ /* 0x000fe2000001160f */
[----:B------:R-:W-:Y:S01]  /*2270*/  IMAD.IADD R216, R227, 0x1, R21 ;  /* 0x00000001e3d87824 */ /* 0x000fe200078e0215 */
[----:B------:R-:W-:Y:S01]  /*2280*/  LEA R14, P2, R18, R226, 0x6 ;  /* 0x000000e2120e7211 */ /* 0x000fe200078430ff */
[----:B------:R-:W-:Y:S01]  /*2290*/  IMAD.IADD R11, R19, 0x1, R11 ;  /* 0x00000001130b7824 */ /* 0x000fe200078e020b */
[----:B------:R-:W-:Y:S01]  /*22a0*/  BSSY B0, `(.L_x_1065) ;  /* 0x0000028000007945 */ /* 0x000fe20003800000 */
[----:B------:R-:W-:Y:S02]  /*22b0*/  LOP3.LUT R16, R16, R15, RZ, 0x3c, !PT ;  /* 0x0000000f10107212 */ /* 0x000fe400078e3cff */
[----:B------:R-:W-:Y:S01]  /*22c0*/  LOP3.LUT R2, R2, 0xfffffe00, R13, 0xf8, !PT ;  /* 0xfffffe0002027812 */ /* 0x000fe200078ef80d */
[----:B------:R-:W-:-:S04]  /*22d0*/  DEPBAR.LE SB0, 0x0 ;  /* 0x000080000000791a */ /* 0x000fc80000000000 */
[----:B------:R-:W-:Y:S01]  /*22e0*/  BAR.SYNC.DEFER_BLOCKING 0x0 ;  /* 0x0000000000007b1d */ /* 0x000fe20000010000 */
[----:B------:R-:W-:Y:S02]  /*22f0*/  LEA.HI.X R15, R18, R216, R11, 0x6, P2 ;  /* 0x000000d8120f7211 */ /* 0x000fe400010f340b */
[----:B------:R-:W-:-:S03]  /*2300*/  SHF.R.S32.HI R81, RZ, 0x5, R82 ;  /* 0x00000005ff517819 */ /* 0x000fc60000011452 */
        /* <DEDUP_REMOVED lines=33> */
.L_x_1066:
[----:B------:R-:W-:Y:S05]  /*2520*/  BSYNC B0 ;  /* 0x0000000000007941 */ /* 0x000fea0003800000 */
.L_x_1065:
[----:B------:R4:W-:Y:S01]  /*2530*/  @P1 STS.128 [R221+0xc800], RZ ;  /* 0x00c800ffdd001388 */ /* 0x0009e20000000c00 */
[----:B------:R-:W-:Y:S01]  /*2540*/  IMAD R205, R205, 0x200, R16 ;  /* 0x00000200cdcd7824 */ /* 0x000fe200078e0210 */
[----:B------:R-:W-:Y:S01]  /*2550*/  BSSY B0, `(.L_x_1067) ;  /* 0x0000029000007945 */ /* 0x000fe20003800000 */
[----:B------:R-:W-:Y:S01]  /*2560*/  IMAD R206, R81, 0x400, R2 ;  /* 0x0000040051ce7824 */ /* 0x000fe200078e0202 */
[----:B------:R4:W-:Y:S01]  /*2570*/  @P1 STS.128 [R221+0xe800], RZ ;  /* 0x00e800ffdd001388 */ /* 0x0009e20000000c00 */
[----:B------:R-:W-:Y:S02]  /*2580*/  ISETP.GE.AND P5, PT, R20, R5, PT ;  /* 0x000000051400720c */ /* 0x000fe40003fa6270 */
[----:B------:R-:W-:Y:S01]  /*2590*/  LEA R205, R205, UR4, 0x1 ;  /* 0x00000004cdcd7c11 */ /* 0x000fe2000f8e08ff */
[----:B------:R4:W-:Y:S01]  /*25a0*/  @P1 STS.128 [R221+0x10800], RZ ;  /* 0x010800ffdd001388 */ /* 0x0009e20000000c00 */
[----:B------:R-:W-:Y:S01]  /*25b0*/  LEA R206, R206, UR4, 0x1 ;  /* 0x00000004cece7c11 */ /* 0x000fe2000f8e08ff */
[----:B------:R-:W-:Y:S08]  /*25c0*/  @P1 BRA `(.L_x_1068) ;  /* 0x0000000000841947 */ /* 0x000ff00003800000 */
        /* <DEDUP_REMOVED lines=33> */
.L_x_1068:
[----:B------:R-:W-:Y:S05]  /*27e0*/  BSYNC B0 ;  /* 0x0000000000007941 */ /* 0x000fea0003800000 */
.L_x_1067:
        /* <DEDUP_REMOVED lines=36> */
.L_x_1070:
[----:B------:R-:W-:Y:S05]  /*2a30*/  BSYNC B0 ;  /* 0x0000000000007941 */ /* 0x000fea0003800000 */
.L_x_1069:
        /* <DEDUP_REMOVED lines=37> */
.L_x_1072:
[----:B------:R-:W-:Y:S05]  /*2c90*/  BSYNC B0 ;  /* 0x0000000000007941 */ /* 0x000fea0003800000 */
.L_x_1071:
[----:B-1-3--:R-:W-:Y:S01]  /*2ca0*/  LDSM.16.M88.4 R12, [R206] ;  /* 0x00000000ce0c783b */ /* 0x00afe20000000200 */
[----:B------:R-:W-:Y:S01]  /*2cb0*/  R2P PR, R3, 0x6 ;  /* 0x0000000603007804 */ /* 0x000fe20000000000 */
[----:B------:R-:W-:Y:S01]  /*2cc0*/  IMAD.MOV.U32 R5, RZ, RZ, 0x10 ;  /* 0x00000010ff057424 */ /* 0x000fe200078e00ff */
[----:B------:R-:W-:Y:S01]  /*2cd0*/  LOP3.LUT P3, RZ, R0, 0x2, RZ, 0xc0, !PT ;  /* 0x0000000200ff7812 */ /* 0x000fe2000786c0ff */
[----:B------:R-:W1:Y:S01]  /*2ce0*/  LDSM.16.M88.4 R36, [R205+0x6000] ;  /* 0x00600000cd24783b */ /* 0x000e620000000200 */
[C---:B------:R-:W-:Y:S01]  /*2cf0*/  VIADD R3, R205.reuse, 0x6000 ;  /* 0x00006000cd037836 */ /* 0x040fe20000000000 */
[----:B------:R-:W-:Y:S01]  /*2d00*/  LOP3.LUT R82, R82, 0xffffffe0, RZ, 0xc0, !PT ;  /* 0xffffffe052527812 */ /* 0x000fe200078ec0ff */
[----:B------:R-:W-:Y:S01]  /*2d10*/  VIADD R203, R205, 0x6020 ;  /* 0x00006020cdcb7836 */ /* 0x000fe20000000000 */
[----:B------:R-:W3:Y:S01]  /*2d20*/  LDSM.16.M88.4 R28, [R205+0x6800] ;  /* 0x00680000cd1c783b */ /* 0x000ee20000000200 */
[----:B------:R-:W-:Y:S01]  /*2d30*/  SEL R5, R5, 0xfffffff0, !P3 ;  /* 0xfffffff005057807 */ /* 0x000fe20005800000 */
[----:B------:R-:W-:Y:S01]  /*2d40*/  ULDC UR5, c[0x0][0x39c] ;  /* 0x0000e70000057ab9 */ /* 0x000fe20000000800 */
[----:B------:R-:W-:Y:S01]  /*2d50*/  IMAD.IADD R82, R145, 0x1, -R82 ;  /* 0x0000000191527824 */ /* 0x000fe200078e0a52 */
[----:B------:R-:W4:Y:S02]  /*2d60*/  LDSM.16.M88.4 R20, [R205+0x7000] ;  /* 0x00700000cd14783b */ /* 0x000f240000000200 */
[----:B------:R-:W-:-:S02]  /*2d70*/  IMAD R204, R5, 0x2, R206 ;  /* 0x0000000205cc7824 */ /* 0x000fc400078e02ce */
[----:B------:R-:W4:Y:S01]  /*2d80*/  LDSM.16.M88.4 R16, [R205+0x7800] ;  /* 0x00780000cd10783b */ /* 0x000f220000000200 */
[----:B------:R-:W-:Y:S01]  /*2d90*/  @P1 VIADD R203, R3, 0xffffffe0 ;  /* 0xffffffe003cb1836 */ /* 0x000fe20000000000 */
[----:B------:R-:W-:Y:S01]  /*2da0*/  LOP3.LUT P1, RZ, R0, 0x4, RZ, 0xc0, !PT ;  /* 0x0000000400ff7812 */ /* 0x000fe2000782c0ff */
[----:B------:R-:W-:Y:S01]  /*2db0*/  IMAD.MOV.U32 R3, RZ, RZ, 0x20 ;  /* 0x00000020ff037424 */ /* 0x000fe200078e00ff */
[----:B--2---:R-:W-:Y:S01]  /*2dc0*/  LDSM.16.M88.4 R8, [R204] ;  /* 0x00000000cc08783b */ /* 0x004fe20000000200 */
[----:B------:R-:W-:Y:S01]  /*2dd0*/  IMAD.MOV.U32 R0, RZ, RZ, 0x40 ;  /* 0x00000040ff007424 */ /* 0x000fe200078e00ff */
[C---:B------:R-:W-:Y:S01]  /*2de0*/  IADD3 R189, R203.reuse, 0x3000, RZ ;  /* 0x00003000cbbd7810 */ /* 0x040fe20007ffe0ff */
[----:B------:R-:W-:Y:S01]  /*2df0*/  VIADD R195, R203, 0x800 ;  /* 0x00000800cbc37836 */ /* 0x000fe20000000000 */
[----:B------:R-:W2:Y:S01]  /*2e00*/  LDSM.16.M88.4 R44, [R203] ;  /* 0x00000000cb2c783b */ /* 0x000ea20000000200 */
[----:B------:R-:W-:Y:S01]  /*2e10*/  SEL R3, R3, 0xffffffe0, !P1 ;  /* 0xffffffe003037807 */ /* 0x000fe20004800000 */
[C---:B------:R-:W-:Y:S01]  /*2e20*/  VIADD R194, R203.reuse, 0x1000 ;  /* 0x00001000cbc27836 */ /* 0x040fe20000000000 */
[----:B------:R-:W-:Y:S01]  /*2e30*/  SEL R0, R0, 0xffffffc0, !P2 ;  /* 0xffffffc000007807 */ /* 0x000fe20005000000 */
[----:B------:R-:W2:Y:S01]  /*2e40*/  LDSM.16.M88.4 R60, [R203+0x800] ;  /* 0x00080000cb3c783b */ /* 0x000ea20000000200 */
[----:B------:R-:W-:-:S02]  /*2e50*/  VIADD R193, R203, 0x1800 ;  /* 0x00001800cbc17836 */ /* 0x000fc40000000000 */
[----:B------:R-:W-:Y:S01]  /*2e60*/  IMAD R202, R3, 0x2, R206 ;  /* 0x0000000203ca7824 */ /* 0x000fe200078e02ce */
[----:B------:R-:W2:Y:S01]  /*2e70*/  LDSM.16.M88.4 R56, [R203+0x1000] ;  /* 0x00100000cb38783b */ /* 0x000ea20000000200 */
[----:B------:R-:W-:Y:S01]  /*2e80*/  IADD3 R199, R205, R0, RZ ;  /* 0x00000000cdc77210 */ /* 0x000fe20007ffe0ff */
[----:B------:R-:W-:Y:S02]  /*2e90*/  IMAD R201, R3, 0x2, R204 ;  /* 0x0000000203c97824 */ /* 0x000fe400078e02cc */
[----:B------:R-:W2:Y:S01]  /*2ea0*/  LDSM.16.M88.4 R52, [R203+0x1800] ;  /* 0x00180000cb34783b */ /* 0x000ea20000000200 */
[----:B------:R-:W-:Y:S02]  /*2eb0*/  IMAD.IADD R192, R0, 0x1, R203 ;  /* 0x0000000100c07824 */ /* 0x000fe400078e02cb */
[----:B------:R-:W2:Y:S01]  /*2ec0*/  @P0 LDC R0, c[0x0][0x2e8] ;  /* 0x0000ba00ff000b82 */ /* 0x000ea20000000800 */
        /* <DEDUP_REMOVED lines=12> */
[----:B---3--:R-:W-:Y:S01]  /*2f90*/  HMMA.16816.F32 R32, R12, R28, RZ ;  /* 0x0000001c0c20723c */ /* 0x008fe200000018ff */
        /* <DEDUP_REMOVED lines=8> */
[C---:B--2---:R-:W-:Y:S06]  /*3020*/  HMMA.16816.F32 R40, R8.reuse, R44, R40 ;  /* 0x0000002c0828723c */ /* 0x044fec0000001828 */
        /* <DEDUP_REMOVED lines=99> */
[----:B---3--:R-:W-:Y:S06]  /*3660*/  HMMA.16816.F32 R64, R44, R50, R64 ;  /* 0x000000322c40723c */ /* 0x008fec0000001840 */
[----:B----4-:R-:W-:Y:S06]  /*3670*/  HMMA.16816.F32 R40, R76, R16, R40 ;  /* 0x000000104c28723c */ /* 0x010fec0000001828 */
[----:B------:R-:W-:Y:S01]  /*3680*/  HMMA.16816.F32 R68, R44, R48, R68 ;  /* 0x000000302c44723c */ /* 0x000fe20000001844 */
[----:B------:R-:W3:Y:S04]  /*3690*/  LDSM.16.M88.4 R48, [R199+0xb000] ;  /* 0x00b00000c730783b */ /* 0x000ee80000000200 */
[----:B------:R-:W4:Y:S01]  /*36a0*/  LDSM.16.M88.4 R44, [R199+0xb800] ;  /* 0x00b80000c72c783b */ /* 0x000f220000000200 */
[C---:B------:R-:W-:Y:S03]  /*36b0*/  HMMA.16816.F32 R36, R76.reuse, R18, R36 ;  /* 0x000000124c24723c */ /* 0x040fe60000001824 */
[----:B------:R-:W-:Y:S03]  /*36c0*/  LDSM.16.M88.4 R16, [R192+0x4000] ;  /* 0x00400000c010783b */ /* 0x000fe60000000200 */
[C---:B--2---:R-:W-:Y:S06]  /*36d0*/  HMMA.16816.F32 R32, R76.reuse, R8, R32 ;  /* 0x000000084c20723c */ /* 0x044fec0000001820 */
[C---:B------:R-:W-:Y:S01]  /*36e0*/  HMMA.16816.F32 R28, R76.reuse, R10, R28 ;  /* 0x0000000a4c1c723c */ /* 0x040fe2000000181c */
[----:B------:R-:W2:Y:S05]  /*36f0*/  LDSM.16.M88.4 R8, [R201+0x4000] ;  /* 0x00400000c908783b */ /* 0x000eaa0000000200 */
[C---:B------:R-:W-:Y:S06]  /*3700*/  HMMA.16816.F32 R24, R76.reuse, R12, R24 ;  /* 0x0000000c4c18723c */ /* 0x040fec0000001818 */
[C---:B------:R-:W-:Y:S01]  /*3710*/  HMMA.16816.F32 R20, R76.reuse, R14, R20 ;  /* 0x0000000e4c14723c */ /* 0x040fe20000001814 */
[----:B------:R-:W2:Y:S05]  /*3720*/  LDSM.16.M88.4 R12, [R192+0x4800] ;  /* 0x00480000c00c783b */ /* 0x000eaa0000000200 */
[----:B------:R-:W-:Y:S06]  /*3730*/  HMMA.16816.F32 R64, R76, R74, R64 ;  /* 0x0000004a4c40723c */ /* 0x000fec0000001840 */
[----:B-1----:R-:W-:Y:S06]  /*3740*/  HMMA.16816.F32 R40, R60, R56, R40 ;  /* 0x000000383c28723c */ /* 0x002fec0000001828 */
[----:B------:R-:W-:Y:S06]  /*3750*/  HMMA.16816.F32 R68, R76, R72, R68 ;  /* 0x000000484c44723c */ /* 0x000fec0000001844 */
[C---:B------:R-:W-:Y:S01]  /*3760*/  HMMA.16816.F32 R36, R60.reuse, R58, R36 ;  /* 0x0000003a3c24723c */ /* 0x040fe20000001824 */
[----:B------:R-:W1:Y:S05]  /*3770*/  LDSM.16.M88.4 R56, [R192+0x5000] ;  /* 0x00500000c038783b */ /* 0x000e6a0000000200 */
[C---:B------:R-:W-:Y:S06]  /*3780*/  HMMA.16816.F32 R32, R60.reuse, R52, R32 ;  /* 0x000000343c20723c */ /* 0x040fec0000001820 */
[----:B------:R-:W-:Y:S01]  /*3790*/  HMMA.16816.F32 R52, R60, R54, R28 ;  /* 0x000000363c34723c */ /* 0x000fe2000000181c */
[----:B------:R-:W1:Y:S01]  /*37a0*/  LDSM.16.M88.4 R28, [R192+0x5800] ;  /* 0x00580000c01c783b */ /* 0x000e620000000200 */
[----:B------:R-:W-:-:S04]  /*37b0*/  DEPBAR.LE SB0, 0x0 ;  /* 0x000080000000791a */ /* 0x000fc80000000000 */
[C---:B---3--:R-:W-:Y:S06]  /*37c0*/  HMMA.16816.F32 R20, R60.reuse, R50, R20 ;  /* 0x000000323c14723c */ /* 0x048fec0000001814 */
[----:B----4-:R-:W-:Y:S06]  /*37d0*/  HMMA.16816.F32 R64, R60, R46, R64 ;  /* 0x0000002e3c40723c */ /* 0x010fec0000001840 */
[----:B--2---:R-:W-:Y:S06]  /*37e0*/  HMMA.16816.F32 R40, R8, R16, R40 ;  /* 0x000000100828723c */ /* 0x004fec0000001828 */
[C---:B------:R-:W-:Y:S06]  /*37f0*/  HMMA.16816.F32 R24, R60.reuse, R48, R24 ;  /* 0x000000303c18723c */ /* 0x040fec0000001818 */
[----:B------:R-:W-:Y:S06]  /*3800*/  HMMA.16816.F32 R68, R60, R44, R68 ;  /* 0x0000002c3c44723c */ /* 0x000fec0000001844 */
[C---:B------:R-:W-:Y:S06]  /*3810*/  HMMA.16816.F32 R32, R8.reuse, R12, R32 ;  /* 0x0000000c0820723c */ /* 0x040fec0000001820 */
[----:B------:R-:W-:Y:S01]  /*3820*/  HMMA.16816.F32 R52, R8, R14, R52 ;  /* 0x0000000e0834723c */ /* 0x000fe20000001834 */
[----:B------:R-:W-:Y:S01]  /*3830*/  SHF.R.S32.HI R13, RZ, 0x1f, R82 ;  /* 0x0000001fff0d7819 */ /* 0x000fe20000011452 */
[----:B------:R-:W-:Y:S01]  /*3840*/  FMUL.FTZ R40, R40, UR5 ;  /* 0x0000000528287c20 */ /* 0x000fe20008410000 */
[----:B------:R-:W-:-:S02]  /*3850*/  FMUL.FTZ R43, R43, UR5 ;  /* 0x000000052b2b7c20 */ /* 0x000fc40008410000 */
[----:B------:R-:W-:Y:S01]  /*3860*/  LEA.HI R82, R13, R82, RZ, 0x2 ;  /* 0x000000520d527211 */ /* 0x000fe200078f10ff */
[----:B------:R-:W-:Y:S01]  /*3870*/  HMMA.16816.F32 R36, R8, R18, R36 ;  /* 0x000000120824723c */ /* 0x000fe20000001824 */
[----:B------:R-:W-:Y:S01]  /*3880*/  IMAD.SHL.U32 R15, R145, 0x2, RZ ;  /* 0x00000002910f7824 */ /* 0x000fe200078e00ff */
[----:B------:R2:W3:Y:S01]  /*3890*/  @P0 MUFU.RCP R13, R0 ;  /* 0x00000000000d0308 */ /* 0x0004e20000001000 */
[----:B------:R-:W-:-:S03]  /*38a0*/  SHF.R.S32.HI R82, RZ, 0x2, R82 ;  /* 0x00000002ff527819 */ /* 0x000fc60000011452 */
[----:B------:R-:W-:Y:S01]  /*38b0*/  LOP3.LUT R15, R15, 0x6, RZ, 0xc0, !PT ;  /* 0x000000060f0f7812 */ /* 0x000fe200078ec0ff */
[----:B-1----:R-:W-:Y:S01]  /*38c0*/  HMMA.16816.F32 R20, R8, R58, R20 ;  /* 0x0000003a0814723c */ /* 0x002fe20000001814 */
[----:B------:R-:W-:-:S03]  /*38d0*/  IMAD R144, R81, 0x10, R82 ;  /* 0x0000001051907824 */ /* 0x000fc600078e0252 */
[----:B------:R-:W-:Y:S02]  /*38e0*/  IMAD R80, R80, 0x40, R15 ;  /* 0x0000004050507824 */ /* 0x000fe400078e020f */
[----:B------:R-:W-:Y:S01]  /*38f0*/  FMUL.FTZ R33, R33, UR5 ;  /* 0x0000000521217c20 */ /* 0x000fe20008410000 */
[----:B------:R-:W-:Y:S01]  /*3900*/  IMAD.IADD R144, R83, 0x1, R144 ;  /* 0x0000000153907824 */ /* 0x000fe200078e0290 */
[C---:B------:R-:W-:Y:S01]  /*3910*/  HMMA.16816.F32 R64, R8.reuse, R30, R64 ;  /* 0x0000001e0840723c */ /* 0x040fe20000001840 */
[----:B------:R-:W-:Y:S01]  /*3920*/  FMUL.FTZ R32, R32, UR5 ;  /* 0x0000000520207c20 */ /* 0x000fe20008410000 */
[----:B------:R-:W-:Y:S01]  /*3930*/  IADD3 R18, R80, 0x1, RZ ;  /* 0x0000000150127810 */ /* 0x000fe20007ffe0ff */
[----:B------:R-:W-:Y:S01]  /*3940*/  FMUL.FTZ R15, R42, UR5 ;  /* 0x000000052a0f7c20 */ /* 0x000fe20008410000 */
[----:B------:R-:W-:Y:S01]  /*3950*/  FMUL.FTZ R52, R52, UR5 ;  /* 0x0000000534347c20 */ /* 0x000fe20008410000 */
[----:B--2---:R-:W-:Y:S01]  /*3960*/  IMAD.MOV.U32 R0, RZ, RZ, RZ ;  /* 0x000000ffff007224 */ /* 0x004fe200078e00ff */
[C---:B------:R-:W-:Y:S01]  /*3970*/  HMMA.16816.F32 R24, R8.reuse, R56, R24 ;  /* 0x000000380818723c */ /* 0x040fe20000001818 */
[----:B------:R-:W-:Y:S01]  /*3980*/  FMUL.FTZ R31, R41, UR5 ;  /* 0x00000005291f7c20 */ /* 0x000fe20008410000 */
[----:B---3-5:R-:W-:Y:S01]  /*3990*/  @P0 FMUL.FTZ R0, R6, R13 ;  /* 0x0000000d06000220 */ /* 0x028fe20000410000 */
[----:B------:R-:W-:Y:S01]  /*39a0*/  MUFU.TANH R33, R33 ;  /* 0x0000002100217308 */ /* 0x000fe20000002400 */
[----:B------:R-:W-:Y:S01]  /*39b0*/  FMUL.FTZ R36, R36, UR5 ;  /* 0x0000000524247c20 */ /* 0x000fe20008410000 */
[----:B------:R-:W-:Y:S01]  /*39c0*/  FMUL.FTZ R38, R38, UR5 ;  /* 0x0000000526267c20 */ /* 0x000fe20008410000 */
[----:B------:R-:W-:Y:S01]  /*39d0*/  HMMA.16816.F32 R68, R8, R28, R68 ;  /* 0x0000001c0844723c */ /* 0x000fe20000001844 */
[----:B------:R-:W-:-:S02]  /*39e0*/  VIADD R16, R80, 0x8 ;  /* 0x0000000850107836 */ /* 0x000fc40000000000 */
[----:B------:R-:W-:Y:S01]  /*39f0*/  FMUL.FTZ R37, R37, UR5 ;  /* 0x0000000525257c20 */ /* 0x000fe20008410000 */
[----:B------:R-:W-:Y:S01]  /*3a00*/  VIADD R42, R80, 0x9 ;  /* 0x00000009502a7836 */ /* 0x000fe20000000000 */
[-C--:B------:R-:W-:Y:S01]  /*3a10*/  ISETP.GE.AND P0, PT, R18, R135.reuse, PT ;  /* 0x000000871200720c */ /* 0x080fe20003f06270 */
[----:B------:R1:W2:Y:S01]  /*3a20*/  MUFU.TANH R11, R40 ;  /* 0x00000028000b7308 */ /* 0x0002a20000002400 */
[----:B------:R-:W-:Y:S01]  /*3a30*/  FMUL.FTZ R19, R23, UR5 ;  /* 0x0000000517137c20 */ /* 0x000fe20008410000 */
[----:B------:R-:W-:Y:S01]  /*3a40*/  IADD3 R29, R135, R144, -R224 ;  /* 0x00000090871d7210 */ /* 0x000fe20007ffe8e0 */
[----:B------:R-:W-:Y:S01]  /*3a50*/  FMUL.FTZ R9, R39, UR5 ;  /* 0x0000000527097c20 */ /* 0x000fe20008410000 */
[----:B------:R-:W-:Y:S01]  /*3a60*/  FMUL.FTZ R39, R21, UR5 ;  /* 0x0000000515277c20 */ /* 0x000fe20008410000 */
[----:B------:R-:W-:Y:S01]  /*3a70*/  FMUL.FTZ R21, R22, UR5 ;  /* 0x0000000516157c20 */ /* 0x000fe20008410000 */
[----:B------:R-:W-:Y:S01]  /*3a80*/  IADD3 R28, R80, 0x11, RZ ;  /* 0x00000011501c7810 */ /* 0x000fe20007ffe0ff */
[C---:B------:R-:W-:Y:S01]  /*3a90*/  IMAD.IADD R8, R29.reuse, 0x1, -R80 ;  /* 0x000000011d087824 */ /* 0x040fe200078e0a50 */
[----:B------:R-:W3:Y:S01]  /*3aa0*/  MUFU.TANH R31, R31 ;  /* 0x0000001f001f7308 */ /* 0x000ee20000002400 */
[----:B------:R-:W-:Y:S01]  /*3ab0*/  IMAD.IADD R10, R29, 0x1, -R18 ;  /* 0x000000011d0a7824 */ /* 0x000fe200078e0a12 */
[-C--:B------:R-:W-:Y:S01]  /*3ac0*/  ISETP.GE.AND P5, PT, R16, R135.reuse, PT ;  /* 0x000000871000720c */ /* 0x080fe20003fa6270 */
[----:B------:R-:W-:Y:S01]  /*3ad0*/  VIADD R22, R80, 0x18 ;  /* 0x0000001850167836 */ /* 0x000fe20000000000 */
[----:B------:R-:W-:Y:S01]  /*3ae0*/  IABS R8, R8 ;  /* 0x0000000800087213 */ /* 0x000fe20000000000 */
[----:B------:R-:W-:Y:S01]  /*3af0*/  FMUL.FTZ R17, R27, UR5 ;  /* 0x000000051b117c20 */ /* 0x000fe20008410000 */
[----:B------:R-:W-:Y:S01]  /*3b00*/  IABS R10, R10 ;  /* 0x0000000a000a7213 */ /* 0x000fe20000000000 */
[----:B------:R-:W-:Y:S01]  /*3b10*/  FMUL.FTZ R24, R24, UR5 ;  /* 0x0000000518187c20 */ /* 0x000fe20008410000 */
[----:B------:R-:W-:Y:S01]  /*3b20*/  I2FP.F32.S32 R8, R8 ;  /* 0x0000000800087245 */ /* 0x000fe20000201400 */
[----:B------:R4:W-:Y:S01]  /*3b30*/  MUFU.TANH R41, R36 ;  /* 0x0000002400297308 */ /* 0x0009e20000002400 */
[----:B------:R-:W-:Y:S01]  /*3b40*/  I2FP.F32.S32 R6, R10 ;  /* 0x0000000a00067245 */ /* 0x000fe20000201400 */
[C---:B------:R-:W-:Y:S01]  /*3b50*/  IMAD.IADD R10, R29.reuse, 0x1, -R28 ;  /* 0x000000011d0a7824 */ /* 0x040fe200078e0a1c */
[----:B-1----:R-:W-:Y:S01]  /*3b60*/  IADD3 R40, R80, 0x20, RZ ;  /* 0x0000002050287810 */ /* 0x002fe20007ffe0ff */
[----:B--2---:R-:W-:Y:S01]  /*3b70*/  FFMA.FTZ R13, R8, -R0, R11 ;  /* 0x80000000080d7223 */ /* 0x004fe2000001000b */
[C---:B------:R-:W-:Y:S01]  /*3b80*/  IMAD.IADD R8, R29.reuse, 0x1, -R22 ;  /* 0x000000011d087824 */ /* 0x040fe200078e0a16 */
[----:B------:R-:W-:Y:S01]  /*3b90*/  ISETP.GE.AND P6, PT, R42, R135, PT ;  /* 0x000000872a00720c */ /* 0x000fe20003fc6270 */
[----:B------:R-:W-:-:S02]  /*3ba0*/  IMAD.IADD R30, R29, 0x1, -R16 ;  /* 0x000000011d1e7824 */ /* 0x000fc400078e0a10 */
[----:B---3--:R-:W-:Y:S01]  /*3bb0*/  FFMA.FTZ R11, R6, -R0, R31 ;  /* 0x80000000060b7223 */ /* 0x008fe2000001001f */
[----:B------:R-:W-:Y:S01]  /*3bc0*/  MUFU.TANH R27, R32 ;  /* 0x00000020001b7308 */ /* 0x000fe20000002400 */
[----:B------:R-:W-:Y:S01]  /*3bd0*/  IABS R10, R10 ;  /* 0x0000000a000a7213 */ /* 0x000fe20000000000 */
[----:B------:R-:W-:Y:S01]  /*3be0*/  IMAD.IADD R14, R29, 0x1, -R42 ;  /* 0x000000011d0e7824 */ /* 0x000fe200078e0a2a */
[----:B------:R-:W-:Y:S01]  /*3bf0*/  IABS R8, R8 ;  /* 0x0000000800087213 */ /* 0x000fe20000000000 */
[----:B------:R-:W-:Y:S01]  /*3c00*/  FMUL.FTZ R26, R26, UR5 ;  /* 0x000000051a1a7c20 */ /* 0x000fe20008410000 */
[----:B------:R-:W-:Y:S01]  /*3c10*/  I2FP.F32.S32 R10, R10 ;  /* 0x0000000a000a7245 */ /* 0x000fe20000201400 */
[----:B------:R-:W-:Y:S01]  /*3c20*/  FMUL.FTZ R53, R53, UR5 ;  /* 0x0000000535357c20 */ /* 0x000fe20008410000 */
[----:B------:R-:W-:Y:S01]  /*3c30*/  I2FP.F32.S32 R8, R8 ;  /* 0x0000000800087245 */ /* 0x000fe20000201400 */
[----:B------:R-:W1:Y:S01]  /*3c40*/  MUFU.TANH R31, R52 ;  /* 0x00000034001f7308 */ /* 0x000e620000002400 */
[----:B----4-:R-:W-:-:S02]  /*3c50*/  VIADD R36, R80, 0x10 ;  /* 0x0000001050247836 */ /* 0x010fc40000000000 */
[----:B------:R-:W-:Y:S01]  /*3c60*/  FFMA.FTZ R10, R10, -R0, R33 ;  /* 0x800000000a0a7223 */ /* 0x000fe20000010021 */
[----:B------:R-:W-:Y:S01]  /*3c70*/  FMUL.FTZ R55, R55, UR5 ;  /* 0x0000000537377c20 */ /* 0x000fe20008410000 */
[----:B------:R-:W-:Y:S01]  /*3c80*/  FMUL.FTZ R54, R54, UR5 ;  /* 0x0000000536367c20 */ /* 0x000fe20008410000 */
[----:B------:R-:W-:Y:S01]  /*3c90*/  IMAD.IADD R12, R29, 0x1, -R36 ;  /* 0x000000011d0c7824 */ /* 0x000fe200078e0a24 */
[----:B------:R-:W-:Y:S01]  /*3ca0*/  IABS R14, R14 ;  /* 0x0000000e000e7213 */ /* 0x000fe20000000000 */
[----:B------:R-:W-:Y:S01]  /*3cb0*/  FMUL.FTZ R34, R34, UR5 ;  /* 0x0000000522227c20 */ /* 0x000fe20008410000 */
[----:B------:R2:W-:Y:S01]  /*3cc0*/  MUFU.TANH R23, R43 ;  /* 0x0000002b00177308 */ /* 0x0005e20000002400 */
[----:B------:R-:W-:Y:S01]  /*3cd0*/  FMUL.FTZ R35, R35, UR5 ;  /* 0x0000000523237c20 */ /* 0x000fe20008410000 */
[----:B------:R-:W-:Y:S01]  /*3ce0*/  IABS R12, R12 ;  /* 0x0000000c000c7213 */ /* 0x000fe20000000000 */
[----:B------:R-:W-:Y:S01]  /*3cf0*/  FMUL.FTZ R45, R20, UR5 ;  /* 0x00000005142d7c20 */ /* 0x000fe20008410000 */
[----:B------:R-:W-:Y:S01]  /*3d00*/  VIADD R20, R80, 0x19 ;  /* 0x0000001950147836 */ /* 0x000fe20000000000 */
[----:B------:R-:W-:Y:S01]  /*3d10*/  I2FP.F32.S32 R14, R14 ;  /* 0x0000000e000e7245 */ /* 0x000fe20000201400 */
[----:B------:R-:W-:Y:S01]  /*3d20*/  FMUL.FTZ R25, R25, UR5 ;  /* 0x0000000519197c20 */ /* 0x000fe20008410000 */
[----:B------:R-:W-:Y:S01]  /*3d30*/  I2FP.F32.S32 R12, R12 ;  /* 0x0000000c000c7245 */ /* 0x000fe20000201400 */
[----:B------:R3:W-:Y:S01]  /*3d40*/  MUFU.TANH R33, R38 ;  /* 0x0000002600217308 */ /* 0x0007e20000002400 */
[----:B-1----:R-:W-:Y:S01]  /*3d50*/  FFMA.FTZ R8, R8, -R0, R31 ;  /* 0x8000000008087223 */ /* 0x002fe2000001001f */
[----:B------:R-:W-:Y:S01]  /*3d60*/  ISETP.GE.AND P1, PT, R80, R135, PT ;  /* 0x000000875000720c */ /* 0x000fe20003f26270 */
[----:B------:R-:W-:-:S02]  /*3d70*/  IMAD.IADD R6, R29, 0x1, -R20 ;  /* 0x000000011d067824 */ /* 0x000fc400078e0a14 */
[----:B------:R-:W-:Y:S01]  /*3d80*/  FFMA.FTZ R12, R12, -R0, R27 ;  /* 0x800000000c0c7223 */ /* 0x000fe2000001001b */
[C---:B------:R-:W-:Y:S01]  /*3d90*/  IMAD.IADD R27, R29.reuse, 0x1, -R40 ;  /* 0x000000011d1b7824 */ /* 0x040fe200078e0a28 */
[----:B------:R-:W-:Y:S01]  /*3da0*/  ISETP.GE.AND P3, PT, R28, R135, PT ;  /* 0x000000871c00720c */ /* 0x000fe20003f66270 */
[C---:B------:R-:W-:Y:S01]  /*3db0*/  VIADD R46, R80.reuse, 0x21 ;  /* 0x00000021502e7836 */ /* 0x040fe20000000000 */
[----:B------:R-:W1:Y:S01]  /*3dc0*/  MUFU.TANH R31, R24 ;  /* 0x00000018001f7308 */ /* 0x000e620000002400 */
[----:B--2---:R-:W-:Y:S01]  /*3dd0*/  VIADD R43, R29, 0x8 ;  /* 0x000000081d2b7836 */ /* 0x004fe20000000000 */
[----:B------:R-:W-:Y:S01]  /*3de0*/  IABS R27, R27 ;  /* 0x0000001b001b7213 */ /* 0x000fe20000000000 */
[----:B------:R-:W-:Y:S01]  /*3df0*/  VIADD R44, R80, 0x29 ;  /* 0x00000029502c7836 */ /* 0x000fe20000000000 */
[----:B------:R-:W-:Y:S01]  /*3e00*/  IABS R30, R30 ;  /* 0x0000001e001e7213 */ /* 0x000fe20000000000 */
[C---:B------:R-:W-:Y:S01]  /*3e10*/  IMAD.IADD R18, R43.reuse, 0x1, -R18 ;  /* 0x000000012b127824 */ /* 0x040fe200078e0a12 */
[----:B------:R-:W-:Y:S01]  /*3e20*/  I2FP.F32.S32 R162, R27 ;  /* 0x0000001b00a27245 */ /* 0x000fe20000201400 */
[C---:B------:R-:W-:Y:S01]  /*3e30*/  IMAD.IADD R16, R43.reuse, 0x1, -R16 ;  /* 0x000000012b107824 */ /* 0x040fe200078e0a10 */
[----:B------:R-:W2:Y:S01]  /*3e40*/  MUFU.TANH R9, R9 ;  /* 0x0000000900097308 */ /* 0x000ea20000002400 */
[C---:B------:R-:W-:Y:S01]  /*3e50*/  IMAD.IADD R42, R43.reuse, 0x1, -R42 ;  /* 0x000000012b2a7824 */ /* 0x040fe200078e0a2a */
[----:B------:R-:W-:Y:S01]  /*3e60*/  IABS R18, R18 ;  /* 0x0000001200127213 */ /* 0x000fe20000000000 */
[----:B------:R-:W-:Y:S01]  /*3e70*/  IMAD.IADD R32, R43, 0x1, -R80 ;  /* 0x000000012b207824 */ /* 0x000fe200078e0a50 */
[----:B------:R-:W-:Y:S01]  /*3e80*/  IABS R16, R16 ;  /* 0x0000001000107213 */ /* 0x000fe20000000000 */
[----:B---3--:R-:W-:Y:S01]  /*3e90*/  IMAD.IADD R38, R29, 0x1, -R44 ;  /* 0x000000011d267824 */ /* 0x008fe200078e0a2c */
[----:B------:R-:W-:Y:S01]  /*3ea0*/  IABS R42, R42 ;  /* 0x0000002a002a7213 */ /* 0x000fe20000000000 */
[----:B------:R-:W-:Y:S01]  /*3eb0*/  FMUL.FTZ R71, R71, UR5 ;  /* 0x0000000547477c20 */ /* 0x000fe20008410000 */
[----:B------:R-:W3:Y:S01]  /*3ec0*/  MUFU.TANH R15, R15 ;  /* 0x0000000f000f7308 */ /* 0x000ee20000002400 */
[----:B------:R-:W-:Y:S01]  /*3ed0*/  IABS R32, R32 ;  /* 0x0000002000207213 */ /* 0x000fe20000000000 */
[----:B-1----:R-:W-:Y:S01]  /*3ee0*/  FFMA.FTZ R162, R162, -R0, R31 ;  /* 0x80000000a2a27223 */ /* 0x002fe2000001001f */
[----:B------:R-:W-:Y:S01]  /*3ef0*/  I2FP.F32.S32 R18, R18 ;  /* 0x0000001200127245 */ /* 0x000fe20000201400 */
[----:B------:R-:W-:Y:S01]  /*3f00*/  IMAD.IADD R24, R43, 0x1, -R36 ;  /* 0x000000012b187824 */ /* 0x000fe200078e0a24 */
[----:B------:R-:W-:Y:S01]  /*3f10*/  I2FP.F32.S32 R16, R16 ;  /* 0x0000001000107245 */ /* 0x000fe20000201400 */
[----:B------:R-:W-:Y:S01]  /*3f20*/  FMUL.FTZ R65, R65, UR5 ;  /* 0x0000000541417c20 */ /* 0x000fe20008410000 */
[----:B------:R-:W-:Y:S01]  /*3f30*/  I2FP.F32.S32 R42, R42 ;  /* 0x0000002a002a7245 */ /* 0x000fe20000201400 */
[----:B------:R-:W1:Y:S01]  /*3f40*/  MUFU.TANH R37, R37 ;  /* 0x0000002500257308 */ /* 0x000e620000002400 */
[----:B------:R-:W-:Y:S01]  /*3f50*/  I2FP.F32.S32 R32, R32 ;  /* 0x0000002000207245 */ /* 0x000fe20000201400 */
[-C--:B------:R-:W-:Y:S01]  /*3f60*/  FFMA.FTZ R18, R18, -R0.reuse, R23 ;  /* 0x8000000012127223 */ /* 0x080fe20000010017 */
[-C--:B------:R-:W-:Y:S01]  /*3f70*/  FFMA.FTZ R33, R16, -R0.reuse, R33 ;  /* 0x8000000010217223 */ /* 0x080fe20000010021 */
[-C--:B--2---:R-:W-:Y:S01]  /*3f80*/  FFMA.FTZ R31, R42, -R0.reuse, R9 ;  /* 0x800000002a1f7223 */ /* 0x084fe20000010009 */
[----:B------:R-:W-:Y:S01]  /*3f90*/  IMAD.IADD R16, R43, 0x1, -R40 ;  /* 0x000000012b107824 */ /* 0x000fe200078e0a28 */
[----:B------:R-:W-:Y:S01]  /*3fa0*/  IADD3 R28, -R28, R43, RZ ;  /* 0x0000002b1c1c7210 */ /* 0x000fe20007ffe1ff */
[----:B------:R-:W-:Y:S01]  /*3fb0*/  IMAD.IADD R42, R29, 0x1, -R46 ;  /* 0x000000011d2a7824 */ /* 0x000fe200078e0a2e */
[----:B------:R-:W2:Y:S01]  /*3fc0*/  MUFU.TANH R183, R26 ;  /* 0x0000001a00b77308 */ /* 0x000ea20000002400 */
[----:B---3--:R-:W-:Y:S01]  /*3fd0*/  FFMA.FTZ R15, R32, -R0, R15 ;  /* 0x80000000200f7223 */ /* 0x008fe2000001000f */
[----:B------:R-:W-:Y:S01]  /*3fe0*/  FSEL R32, R11, -INF , !P0 ;  /* 0xff8000000b207808 */ /* 0x000fe20004000000 */
[C---:B------:R-:W-:Y:S01]  /*3ff0*/  IMAD.IADD R11, R43.reuse, 0x1, -R22 ;  /* 0x000000012b0b7824 */ /* 0x040fe200078e0a16 */
[----:B------:R-:W-:Y:S01]  /*4000*/  IABS R16, R16 ;  /* 0x0000001000107213 */ /* 0x000fe20000000000 */
[----:B------:R-:W-:Y:S01]  /*4010*/  IMAD.IADD R23, R43, 0x1, -R44 ;  /* 0x000000012b177824 */ /* 0x000fe200078e0a2c */
[----:B------:R-:W-:Y:S01]  /*4020*/  ISETP.GE.AND P2, PT, R22, R135, PT ;  /* 0x000000871600720c */ /* 0x000fe20003f46270 */
[----:B------:R-:W-:Y:S01]  /*4030*/  FMUL.FTZ R67, R67, UR5 ;  /* 0x0000000543437c20 */ /* 0x000fe20008410000 */
[----:B------:R-:W-:Y:S01]  /*4040*/  MUFU.TANH R9, R54 ;  /* 0x0000003600097308 */ /* 0x000fe20000002400 */
[----:B-1----:R-:W-:Y:S01]  /*4050*/  FFMA.FTZ R14, R14, -R0, R37 ;  /* 0x800000000e0e7223 */ /* 0x002fe20000010025 */
[----:B------:R-:W-:Y:S01]  /*4060*/  FSEL R37, R15, -INF , !P1 ;  /* 0xff8000000f257808 */ /* 0x000fe20004800000 */
[----:B------:R-:W-:Y:S01]  /*4070*/  FMUL.FTZ R70, R70, UR5 ;  /* 0x0000000546467c20 */ /* 0x000fe20008410000 */
[----:B------:R-:W-:Y:S01]  /*4080*/  I2FP.F32.S32 R16, R16 ;  /* 0x0000001000107245 */ /* 0x000fe20000201400 */
[----:B------:R-:W-:Y:S01]  /*4090*/  FMUL.FTZ R64, R64, UR5 ;  /* 0x0000000540407c20 */ /* 0x000fe20008410000 */
[----:B------:R-:W-:Y:S01]  /*40a0*/  IABS R6, R6 ;  /* 0x0000000600067213 */ /* 0x000fe20000000000 */
[----:B------:R-:W-:Y:S01]  /*40b0*/  FMUL.FTZ R66, R66, UR5 ;  /* 0x0000000542427c20 */ /* 0x000fe20008410000 */
[----:B------:R-:W1:Y:S01]  /*40c0*/  MUFU.TANH R53, R53 ;  /* 0x0000003500357308 */ /* 0x000e620000002400 */
[----:B------:R-:W-:Y:S01]  /*40d0*/  IABS R24, R24 ;  /* 0x0000001800187213 */ /* 0x000fe20000000000 */
[----:B--2---:R-:W-:Y:S01]  /*40e0*/  FFMA.FTZ R183, R16, -R0, R183 ;  /* 0x8000000010b77223 */ /* 0x004fe200000100b7 */
[----:B------:R-:W-:Y:S01]  /*40f0*/  IABS R22, R28 ;  /* 0x0000001c00167213 */ /* 0x000fe20000000000 */
[----:B------:R-:W-:Y:S01]  /*4100*/  VIADD R16, R80, 0x39 ;  /* 0x0000003950107836 */ /* 0x000fe20000000000 */
[----:B------:R-:W-:-:S02]  /*4110*/  I2FP.F32.S32 R30, R30 ;  /* 0x0000001e001e7245 */ /* 0x000fc40000201400 */
[----:B------:R-:W-:Y:S01]  /*4120*/  I2FP.F32.S32 R6, R6 ;  /* 0x0000000600067245 */ /* 0x000fe20000201400 */
[----:B------:R2:W3:Y:S01]  /*4130*/  MUFU.TANH R27, R34 ;  /* 0x00000022001b7308 */ /* 0x0004e20000002400 */
[----:B------:R-:W-:Y:S01]  /*4140*/  I2FP.F32.S32 R24, R24 ;  /* 0x0000001800187245 */ /* 0x000fe20000201400 */
[----:B------:R-:W-:Y:S01]  /*4150*/  FFMA.FTZ R30, R30, -R0, R41 ;  /* 0x800000001e1e7223 */ /* 0x000fe20000010029 */
[----:B------:R-:W-:Y:S01]  /*4160*/  I2FP.F32.S32 R22, R22 ;  /* 0x0000001600167245 */ /* 0x000fe20000201400 */
[----:B------:R-:W-:Y:S01]  /*4170*/  IMAD.IADD R26, R29, 0x1, -R16 ;  /* 0x000000011d1a7824 */ /* 0x000fe200078e0a10 */
[----:B------:R-:W-:Y:S02]  /*4180*/  ISETP.GE.AND P4, PT, R36, R135, PT ;  /* 0x000000872400720c */ /* 0x000fe40003f86270 */
[----:B------:R-:W-:Y:S01]  /*4190*/  FSEL R14, R14, -INF , !P6 ;  /* 0xff8000000e0e7808 */ /* 0x000fe20007000000 */
[----:B------:R4:W4:Y:S01]  /*41a0*/  MUFU.TANH R47, R35 ;  /* 0x00000023002f7308 */ /* 0x0009220000002400 */
[----:B-1----:R-:W-:Y:S01]  /*41b0*/  FFMA.FTZ R6, R6, -R0, R53 ;  /* 0x8000000006067223 */ /* 0x002fe20000010035 */
[----:B------:R-:W-:-:S02]  /*41c0*/  FSEL R31, R31, -INF , !P6 ;  /* 0xff8000001f1f7808 */ /* 0x000fc40007000000 */
[----:B------:R-:W-:Y:S02]  /*41d0*/  FSEL R10, R10, -INF , !P3 ;  /* 0xff8000000a0a7808 */ /* 0x000fe40005800000 */
[----:B------:R-:W-:Y:S02]  /*41e0*/  FSEL R8, R8, -INF , !P2 ;  /* 0xff80000008087808 */ /* 0x000fe40005000000 */
[----:B------:R-:W1:Y:S01]  /*41f0*/  MUFU.TANH R55, R55 ;  /* 0x0000003700377308 */ /* 0x000e620000002400 */
[----:B--2---:R-:W-:Y:S01]  /*4200*/  FSEL R34, R13, -INF , !P1 ;  /* 0xff8000000d227808 */ /* 0x004fe20004800000 */
[----:B---3--:R-:W-:Y:S01]  /*4210*/  FFMA.FTZ R15, R24, -R0, R27 ;  /* 0x80000000180f7223 */ /* 0x008fe2000001001b */
[----:B------:R-:W-:Y:S01]  /*4220*/  ISETP.GE.AND P1, PT, R20, R135, PT ;  /* 0x000000871400720c */ /* 0x000fe20003f26270 */
[----:B------:R-:W-:Y:S01]  /*4230*/  VIADD R24, R80, 0x28 ;  /* 0x0000002850187836 */ /* 0x000fe20000000000 */
[----:B------:R-:W-:Y:S02]  /*4240*/  IABS R26, R26 ;  /* 0x0000001a001a7213 */ /* 0x000fe40000000000 */
[----:B------:R-:W-:Y:S01]  /*4250*/  FSEL R6, R6, -INF , !P1 ;  /* 0xff80000006067808 */ /* 0x000fe20004800000 */
[----:B------:R2:W3:Y:S01]  /*4260*/  MUFU.TANH R41, R25 ;  /* 0x0000001900297308 */ /* 0x0004e20000002400 */
[----:B----4-:R-:W-:Y:S01]  /*4270*/  FSEL R35, R18, -INF , !P0 ;  /* 0xff80000012237808 */ /* 0x010fe20004000000 */
[----:B------:R-:W-:Y:S01]  /*4280*/  IMAD.IADD R18, R43, 0x1, -R20 ;  /* 0x000000012b127824 */ /* 0x000fe200078e0a14 */
[----:B------:R-:W-:Y:S01]  /*4290*/  IABS R20, R11 ;  /* 0x0000000b00147213 */ /* 0x000fe20000000000 */
[----:B------:R-:W-:Y:S01]  /*42a0*/  FFMA.FTZ R13, R22, -R0, R47 ;  /* 0x80000000160d7223 */ /* 0x000fe2000001002f */
[----:B------:R-:W-:Y:S01]  /*42b0*/  ISETP.GE.AND P0, PT, R40, R135, PT ;  /* 0x000000872800720c */ /* 0x000fe20003f06270 */
[----:B------:R-:W-:Y:S01]  /*42c0*/  VIADD R22, R80, 0x30 ;  /* 0x0000003050167836 */ /* 0x000fe20000000000 */
[----:B------:R-:W-:Y:S01]  /*42d0*/  IABS R18, R18 ;  /* 0x0000001200127213 */ /* 0x000fe20000000000 */
[----:B------:R-:W4:Y:S01]  /*42e0*/  MUFU.TANH R17, R17 ;  /* 0x0000001100117308 */ /* 0x000f220000002400 */
[----:B------:R-:W-:Y:S01]  /*42f0*/  I2FP.F32.S32 R20, R20 ;  /* 0x0000001400147245 */ /* 0x000fe20000201400 */
[C---:B------:R-:W-:Y:S01]  /*4300*/  IMAD.IADD R40, R29.reuse, 0x1, -R24 ;  /* 0x000000011d287824 */ /* 0x040fe200078e0a18 */
[----:B------:R-:W-:Y:S01]  /*4310*/  I2FP.F32.S32 R18, R18 ;  /* 0x0000001200127245 */ /* 0x000fe20000201400 */
[----:B------:R-:W-:Y:S01]  /*4320*/  IMAD.IADD R36, R29, 0x1, -R22 ;  /* 0x000000011d247824 */ /* 0x000fe200078e0a16 */
[----:B------:R-:W-:Y:S01]  /*4330*/  FSEL R13, R13, -INF , !P3 ;  /* 0xff8000000d0d7808 */ /* 0x000fe20005800000 */
[-C--:B------:R-:W-:Y:S01]  /*4340*/  FFMA.FTZ R11, R20, -R0.reuse, R9 ;  /* 0x80000000140b7223 */ /* 0x080fe20000010009 */
[----:B------:R-:W-:Y:S01]  /*4350*/  IADD3 R20, R80, 0x31, RZ ;  /* 0x0000003150147810 */ /* 0x000fe20007ffe0ff */
[----:B-1----:R-:W-:Y:S01]  /*4360*/  FFMA.FTZ R9, R18, -R0, R55 ;  /* 0x8000000012097223 */ /* 0x002fe20000010037 */
[----:B------:R-:W-:Y:S01]  /*4370*/  VIADD R18, R80, 0x38 ;  /* 0x0000003850127836 */ /* 0x000fe20000000000 */
[----:B------:R-:W-:Y:S01]  /*4380*/  FSEL R162, R162, -INF , !P0 ;  /* 0xff800000a2a27808 */ /* 0x000fe20004000000 */
[----:B--2---:R-:W-:Y:S01]  /*4390*/  IMAD.IADD R25, R43, 0x1, -R46 ;  /* 0x000000012b197824 */ /* 0x004fe200078e0a2e */
[----:B------:R-:W-:Y:S01]  /*43a0*/  FSEL R11, R11, -INF , !P2 ;  /* 0xff8000000b0b7808 */ /* 0x000fe20005000000 */
[----:B------:R-:W-:Y:S01]  /*43b0*/  IMAD.IADD R28, R29, 0x1, -R20 ;  /* 0x000000011d1c7824 */ /* 0x000fe200078e0a14 */
[----:B------:R-:W-:Y:S01]  /*43c0*/  FSEL R9, R9, -INF , !P1 ;  /* 0xff80000009097808 */ /* 0x000fe20004800000 */
[----:B------:R-:W1:Y:S01]  /*43d0*/  MUFU.TANH R21, R21 ;  /* 0x0000001500157308 */ /* 0x000e620000002400 */
[----:B------:R-:W-:-:S02]  /*43e0*/  FSEL R183, R183, -INF , !P0 ;  /* 0xff800000b7b77808 */ /* 0x000fc40004000000 */
[-C--:B------:R-:W-:Y:S01]  /*43f0*/  ISETP.GE.AND P6, PT, R24, R135.reuse, PT ;  /* 0x000000871800720c */ /* 0x080fe20003fc6270 */
[C---:B------:R-:W-:Y:S01]  /*4400*/  IMAD.IADD R24, R43.reuse, 0x1, -R24 ;  /* 0x000000012b187824 */ /* 0x040fe200078e0a18 */
[-C--:B------:R-:W-:Y:S01]  /*4410*/  ISETP.GE.AND P3, PT, R22, R135.reuse, PT ;  /* 0x000000871600720c */ /* 0x080fe20003f66270 */
[C---:B------:R-:W-:Y:S01]  /*4420*/  IMAD.IADD R22, R43.reuse, 0x1, -R22 ;  /* 0x000000012b167824 */ /* 0x040fe200078e0a16 */
[-C--:B------:R-:W-:Y:S01]  /*4430*/  ISETP.GE.AND P2, PT, R20, R135.reuse, PT ;  /* 0x000000871400720c */ /* 0x080fe20003f46270 */
[C---:B------:R-:W-:Y:S01]  /*4440*/  IMAD.IADD R20, R43.reuse, 0x1, -R20 ;  /* 0x000000012b147824 */ /* 0x040fe200078e0a14 */
[-C--:B------:R-:W-:Y:S01]  /*4450*/  ISETP.GE.AND P1, PT, R18, R135.reuse, PT ;  /* 0x000000871200720c */ /* 0x080fe20003f26270 */
[----:B------:R-:W2:Y:S01]  /*4460*/  MUFU.TANH R45, R45 ;  /* 0x0000002d002d7308 */ /* 0x000ea20000002400 */
[----:B------:R-:W-:Y:S01]  /*4470*/  ISETP.GE.AND P0, PT, R16, R135, PT ;  /* 0x000000871000720c */ /* 0x000fe20003f06270 */
[----:B------:R-:W-:Y:S01]  /*4480*/  IMAD.IADD R16, R43, 0x1, -R16 ;  /* 0x000000012b107824 */ /* 0x000fe200078e0a10 */
[----:B------:R-:W-:Y:S01]  /*4490*/  IADD3 R27, R29, -R18, RZ ;  /* 0x800000121d1b7210 */ /* 0x000fe20007ffe0ff */
[----:B------:R-:W-:Y:S01]  /*44a0*/  FMUL.FTZ R29, R68, UR5 ;  /* 0x00000005441d7c20 */ /* 0x000fe20008410000 */
[----:B------:R-:W-:-:S02]  /*44b0*/  IABS R42, R42 ;  /* 0x0000002a002a7213 */ /* 0x000fc40000000000 */
[----:B------:R-:W-:Y:S01]  /*44c0*/  IABS R25, R25 ;  /* 0x0000001900197213 */ /* 0x000fe20000000000 */
[----:B------:R-:W2:Y:S01]  /*44d0*/  MUFU.TANH R39, R39 ;  /* 0x0000002700277308 */ /* 0x000ea20000002400 */
[----:B------:R-:W-:Y:S01]  /*44e0*/  IADD3 R18, -R18, R43, RZ ;  /* 0x0000002b12127210 */ /* 0x000fe20007ffe1ff */
[----:B------:R-:W-:Y:S01]  /*44f0*/  FMUL.FTZ R43, R69, UR5 ;  /* 0x00000005452b7c20 */ /* 0x000fe20008410000 */
[----:B------:R-:W-:Y:S02]  /*4500*/  I2FP.F32.S32 R172, R26 ;  /* 0x0000001a00ac7245 */ /* 0x000fe40000201400 */
[----:B------:R-:W-:Y:S02]  /*4510*/  I2FP.F32.S32 R42, R42 ;  /* 0x0000002a002a7245 */ /* 0x000fe40000201400 */
[----:B------:R-:W-:Y:S01]  /*4520*/  I2FP.F32.S32 R26, R25 ;  /* 0x00000019001a7245 */ /* 0x000fe20000201400 */
[----:B------:R-:W-:Y:S01]  /*4530*/  MUFU.TANH R19, R19 ;  /* 0x0000001300137308 */ /* 0x000fe20000002400 */
[----:B------:R-:W-:Y:S01]  /*4540*/  FSEL R30, R30, -INF , !P5 ;  /* 0xff8000001e1e7808 */ /* 0x000fe20006800000 */
[-C--:B---3--:R-:W-:Y:S01]  /*4550*/  FFMA.FTZ R41, R42, -R0.reuse, R41 ;  /* 0x800000002a297223 */ /* 0x088fe20000010029 */
[----:B------:R-:W-:Y:S01]  /*4560*/  FSEL R33, R33, -INF , !P5 ;  /* 0xff80000021217808 */ /* 0x000fe20006800000 */
[----:B----4-:R-:W-:Y:S01]  /*4570*/  FFMA.FTZ R17, R26, -R0, R17 ;  /* 0x800000001a117223 */ /* 0x010fe20000010011 */
[----:B------:R-:W-:-:S02]  /*4580*/  ISETP.GE.AND P5, PT, R46, R135, PT ;  /* 0x000000872e00720c */ /* 0x000fc40003fa6270 */
[----:B------:R-:W-:Y:S01]  /*4590*/  IABS R24, R24 ;  /* 0x0000001800187213 */ /* 0x000fe20000000000 */
[----:B------:R-:W3:Y:S01]  /*45a0*/  MUFU.TANH R29, R29 ;  /* 0x0000001d001d7308 */ /* 0x000ee20000002400 */
[----:B------:R-:W-:Y:S02]  /*45b0*/  FSEL R170, R41, -INF , !P5 ;  /* 0xff80000029aa7808 */ /* 0x000fe40006800000 */
[----:B------:R-:W-:Y:S02]  /*45c0*/  I2FP.F32.S32 R24, R24 ;  /* 0x0000001800187245 */ /* 0x000fe40000201400 */
[----:B------:R-:W-:Y:S02]  /*45d0*/  FSEL R169, R17, -INF , !P5 ;  /* 0xff80000011a97808 */ /* 0x000fe40006800000 */
[----:B------:R-:W-:Y:S01]  /*45e0*/  ISETP.GE.AND P5, PT, R135, 0x41, PT ;  /* 0x000000418700780c */ /* 0x000fe20003fa6270 */
[----:B------:R-:W4:Y:S01]  /*45f0*/  MUFU.TANH R43, R43 ;  /* 0x0000002b002b7308 */ /* 0x000f220000002400 */
[----:B------:R-:W-:Y:S01]  /*4600*/  IABS R40, R40 ;  /* 0x0000002800287213 */ /* 0x000fe20000000000 */
[----:B-1----:R-:W-:Y:S01]  /*4610*/  FFMA.FTZ R21, R24, -R0, R21 ;  /* 0x8000000018157223 */ /* 0x002fe20000010015 */
        /* <DEDUP_REMOVED lines=8> */
[----:B------:R-:W1:Y:S01]  /*46a0*/  MUFU.TANH R49, R64 ;  /* 0x0000004000317308 */ /* 0x000e620000002400 */
[----:B------:R-:W-:-:S02]  /*46b0*/  IABS R18, R18 ;  /* 0x0000001200127213 */ /* 0x000fc40000000000 */
[----:B------:R-:W-:Y:S02]  /*46c0*/  IABS R16, R16 ;  /* 0x0000001000107213 */ /* 0x000fe40000000000 */
[----:B------:R-:W-:Y:S02]  /*46d0*/  I2FP.F32.S32 R164, R40 ;  /* 0x0000002800a47245 */ /* 0x000fe40000201400 */
[----:B------:R-:W-:Y:S01]  /*46e0*/  I2FP.F32.S32 R166, R38 ;  /* 0x0000002600a67245 */ /* 0x000fe20000201400 */
[----:B------:R-:W1:Y:S01]  /*46f0*/  MUFU.TANH R65, R65 ;  /* 0x0000004100417308 */ /* 0x000e620000002400 */
[----:B------:R-:W-:Y:S01]  /*4700*/  I2FP.F32.S32 R178, R36 ;  /* 0x0000002400b27245 */ /* 0x000fe20000201400 */
[----:B--2---:R-:W-:Y:S01]  /*4710*/  FFMA.FTZ R164, R164, -R0, R45 ;  /* 0x80000000a4a47223 */ /* 0x004fe2000001002d */
[----:B------:R-:W-:Y:S01]  /*4720*/  I2FP.F32.S32 R28, R28 ;  /* 0x0000001c001c7245 */ /* 0x000fe20000201400 */
[-C--:B------:R-:W-:Y:S01]  /*4730*/  FFMA.FTZ R166, R166, -R0.reuse, R39 ;  /* 0x80000000a6a67223 */ /* 0x080fe20000010027 */
[----:B------:R-:W-:Y:S01]  /*4740*/  I2FP.F32.S32 R174, R27 ;  /* 0x0000001b00ae7245 */ /* 0x000fe20000201400 */
[----:B---3--:R-:W-:Y:S01]  /*4750*/  FFMA.FTZ R178, R178, -R0, R29 ;  /* 0x80000000b2b27223 */ /* 0x008fe2000001001d */
[----:B------:R-:W-:Y:S01]  /*4760*/  I2FP.F32.S32 R24, R23 ;  /* 0x0000001700187245 */ /* 0x000fe20000201400 */
[----:B------:R-:W2:Y:S01]  /*4770*/  MUFU.TANH R71, R71 ;  /* 0x0000004700477308 */ /* 0x000ea20000002400 */
[----:B------:R-:W-:Y:S01]  /*4780*/  I2FP.F32.S32 R22, R22 ;  /* 0x0000001600167245 */ /* 0x000fe20000201400 */
[----:B----4-:R-:W-:Y:S01]  /*4790*/  FFMA.FTZ R176, R28, -R0, R43 ;  /* 0x800000001cb07223 */ /* 0x010fe2000001002b */
[----:B------:R-:W-:Y:S01]  /*47a0*/  I2FP.F32.S32 R20, R20 ;  /* 0x0000001400147245 */ /* 0x000fe20000201400 */
[----:B-1----:R-:W-:Y:S01]  /*47b0*/  FFMA.FTZ R174, R174, -R0, R49 ;  /* 0x80000000aeae7223 */ /* 0x002fe20000010031 */
[----:B------:R-:W-:Y:S01]  /*47c0*/  I2FP.F32.S32 R18, R18 ;  /* 0x0000001200127245 */ /* 0x000fe20000201400 */
[----:B------:R-:W-:Y:S01]  /*47d0*/  FFMA.FTZ R19, R24, -R0, R19 ;  /* 0x8000000018137223 */ /* 0x000fe20000010013 */
[----:B------:R-:W-:Y:S01]  /*47e0*/  I2FP.F32.S32 R16, R16 ;  /* 0x0000001000107245 */ /* 0x000fe20000201400 */
[----:B------:R-:W1:Y:S01]  /*47f0*/  MUFU.TANH R171, R66 ;  /* 0x0000004200ab7308 */ /* 0x000e620000002400 */
[----:B------:R-:W-:Y:S01]  /*4800*/  FSEL R12, R12, -INF , !P4 ;  /* 0xff8000000c0c7808 */ /* 0x000fe20006000000 */
[-C--:B------:R-:W-:Y:S01]  /*4810*/  FFMA.FTZ R172, R172, -R0.reuse, R65 ;  /* 0x80000000acac7223 */ /* 0x080fe20000010041 */
[----:B------:R-:W-:Y:S01]  /*4820*/  FSEL R15, R15, -INF , !P4 ;  /* 0xff8000000f0f7808 */ /* 0x000fe20006000000 */
[----:B------:R-:W-:Y:S01]  /*4830*/  FFMA.FTZ R47, R22, -R0, R47 ;  /* 0x80000000162f7223 */ /* 0x000fe2000001002f */
[----:B------:R-:W-:-:S02]  /*4840*/  ISETP.GE.AND P4, PT, R44, R135, PT ;  /* 0x000000872c00720c */ /* 0x000fc40003f86270 */
[----:B------:R-:W-:Y:S01]  /*4850*/  FSEL R164, R164, -INF , !P6 ;  /* 0xff800000a4a47808 */ /* 0x000fe20007000000 */
[----:B------:R-:W3:Y:S01]  /*4860*/  MUFU.TANH R67, R67 ;  /* 0x0000004300437308 */ /* 0x000ee20000002400 */
[-C--:B--2---:R-:W-:Y:S01]  /*4870*/  FFMA.FTZ R173, R20, -R0.reuse, R71 ;  /* 0x8000000014ad7223 */ /* 0x084fe20000010047 */
[----:B------:R-:W-:Y:S02]  /*4880*/  FSEL R181, R21, -INF , !P6 ;  /* 0xff80000015b57808 */ /* 0x000fe40007000000 */
[----:B------:R-:W-:Y:S02]  /*4890*/  FSEL R166, R166, -INF , !P4 ;  /* 0xff800000a6a67808 */ /* 0x000fe40006000000 */
[----:B------:R-:W-:Y:S02]  /*48a0*/  FSEL R175, R19, -INF , !P4 ;  /* 0xff80000013af7808 */ /* 0x000fe40006000000 */
[----:B------:R-:W-:Y:S01]  /*48b0*/  FSEL R178, R178, -INF , !P3 ;  /* 0xff800000b2b27808 */ /* 0x000fe20005800000 */
[----:B-1----:R-:W-:Y:S01]  /*48c0*/  FFMA.FTZ R171, R18, -R0, R171 ;  /* 0x8000000012ab7223 */ /* 0x002fe200000100ab */
        /* <DEDUP_REMOVED lines=22> */
[----:B------:R-:W-:Y:S01]  /*4a30*/  IMAD.IADD R4, R39, 0x1, R7 ;  /* 0x0000000127047824 */ /* 0x000fe200078e0207 */
[----:B------:R-:W-:-:S05]  /*4a40*/  IADD3 R7, P6, R218, R38, RZ ;  /* 0x00000026da077210 */ /* 0x000fca0007fde0ff */
[----:B------:R-:W3:Y:S01]  /*4a50*/  @!P3 LDC.64 R20, c[0x0][0x218] ;  /* 0x00008600ff14bb82 */ /* 0x000ee20000000a00 */
[----:B------:R-:W-:-:S07]  /*4a60*/  IMAD.X R36, R217, 0x1, R4, P6 ;  /* 0x00000001d9247824 */ /* 0x000fce00030e0604 */
        /* <DEDUP_REMOVED lines=98> */
.L_x_1075:
[----:B------:R-:W-:Y:S05]  /*5090*/  BSYNC B0 ;  /* 0x0000000000007941 */ /* 0x000fea0003800000 */
.L_x_1074:
[----:B------:R-:W0:Y:S02]  /*50a0*/  LDGDEPBAR ;  /* 0x00000000000079af */ /* 0x000e240000000000 */
.L_x_1073:
        /* <DEDUP_REMOVED lines=77> */
[----:B------:R-:W1:Y:S01]  /*5580*/  LDSM.16.MT88.4 R12, [R198+0xc800] ;  /* 0x00c80000c60c783b */ /* 0x000e620000004200 */
[----:B------:R-:W2:Y:S01]  /*5590*/  MUFU.EX2 R158, R158 ;  /* 0x0000009e009e7308 */ /* 0x000ea20000000800 */
[--C-:B------:R-:W-:Y:S01]  /*55a0*/  FFMA.FTZ R2, R6, UR5, -R179.reuse ;  /* 0x0000000506027c23 */ /* 0x100fe200080108b3 */
[--C-:B------:R-:W-:Y:S01]  /*55b0*/  FFMA.FTZ R163, R170, UR5, -R179.reuse ;  /* 0x00000005aaa37c23 */ /* 0x100fe200080108b3 */
[----:B------:R-:W4:Y:S01]  /*55c0*/  LDSM.16.MT88.4 R8, [R200+0xe800] ;  /* 0x00e80000c808783b */ /* 0x000f220000004200 */
        /* <DEDUP_REMOVED lines=12> */
[----:B------:R-:W5:Y:S01]  /*5690*/  MUFU.EX2 R154, R154 ;  /* 0x0000009a009a7308 */ /* 0x000f620000000800 */
[----:B--2---:R-:W-:Y:S01]  /*56a0*/  F2FP.F16.F32.PACK_AB R96, R158, R159 ;  /* 0x0000009f9e60723e */ /* 0x004fe200000000ff */
        /* <DEDUP_REMOVED lines=8> */
[--C-:B------:R-:W-:Y:S01]  /*5730*/  FFMA.FTZ R171, R171, UR5, -R168.reuse ;  /* 0x00000005abab7c23 */ /* 0x100fe200080108a8 */
[----:B------:R-:W-:Y:S01]  /*5740*/  LDSM.16.MT88.4 R24, [R198+0xe800] ;  /* 0x00e80000c618783b */ /* 0x000fe20000004200 */
        /* <DEDUP_REMOVED lines=200> */
[----:B------:R-:W-:Y:S01]  /*63d0*/  LOP3.LUT R145, R145, 0x3, RZ, 0xc0, !PT ;  /* 0x0000000391917812 */ /* 0x000fe200078ec0ff */
[----:B------:R-:W-:Y:S01]  /*63e0*/  IMAD.MOV.U32 R3, RZ, RZ, R132 ;  /* 0x000000ffff037224 */ /* 0x000fe200078e0084 */
[----:B------:R-:W-:Y:S01]  /*63f0*/  ISETP.GE.AND P4, PT, R146, UR4, PT ;  /* 0x0000000492007c0c */ /* 0x000fe2000bf86270 */
[----:B------:R-:W-:Y:S01]  /*6400*/  IMAD.MOV.U32 R2, RZ, RZ, R133 ;  /* 0x000000ffff027224 */ /* 0x000fe200078e0085 */
[----:B------:R-:W-:Y:S01]  /*6410*/  LEA.HI.SX32 R232, R134, 0xfffffffe, 0x1a ;  /* 0xfffffffe86e87811 */ /* 0x000fe200078fd2ff */
[----:B------:R-:W-:Y:S01]  /*6420*/  IMAD R145, R145, -0x2, R144 ;  /* 0xfffffffe91917824 */ /* 0x000fe200078e0290 */
[----:B------:R-:W-:Y:S01]  /*6430*/  ULDC.64 UR8, c[0x0][0x250] ;  /* 0x0000940000087ab9 */ /* 0x000fe20000000a00 */
[----:B------:R-:W-:Y:S01]  /*6440*/  ULDC UR12, c[0x0][0x2d0] ;  /* 0x0000b400000c7ab9 */ /* 0x000fe20000000800 */
[----:B------:R-:W-:Y:S02]  /*6450*/  USHF.L.U64.HI UR13, UR8, 0x4, UR9 ;  /* 0x00000004080d7899 */ /* 0x000fe40008010209 */
[----:B------:R-:W-:Y:S01]  /*6460*/  IADD3 R225, R135, R145, -R224 ;  /* 0x0000009187e17210 */ /* 0x000fe20007ffe8e0 */
[----:B------:R-:W-:Y:S01]  /*6470*/  USHF.L.U32 UR14, UR8, 0x4, URZ ;  /* 0x00000004080e7899 */ /* 0x000fe2000800063f */
[----:B------:R-:W-:Y:S01]  /*6480*/  ULDC UR5, c[0x0][0x39c] ;  /* 0x0000e70000057ab9 */ /* 0x000fe20000000800 */
[----:B------:R-:W-:-:S02]  /*6490*/  ULDC UR4, c[0x0][0x2ec] ;  /* 0x0000bb0000047ab9 */ /* 0x000fc40000000800 */
[----:B------:R-:W1:Y:S01]  /*64a0*/  @!P4 LDC.64 R214, c[0x0][0x220] ;  /* 0x00008800ffd6cb82 */ /* 0x000e620000000a00 */
[----:B------:R-:W-:-:S07]  /*64b0*/  ULDC.64 UR6, c[0x0][0x248] ;  /* 0x0000920000067ab9 */ /* 0x000fce0000000a00 */
[----:B------:R-:W2:Y:S08]  /*64c0*/  @!P4 LDC.64 R212, c[0x0][0x220] ;  /* 0x00008800ffd4cb82 */ /* 0x000eb00000000a00 */
[----:B------:R-:W3:Y:S08]  /*64d0*/  @!P4 LDC.64 R210, c[0x0][0x220] ;  /* 0x00008800ffd2cb82 */ /* 0x000ef00000000a00 */
[----:B------:R-:W4:Y:S01]  /*64e0*/  @!P4 LDC.64 R208, c[0x0][0x220] ;  /* 0x00008800ffd0cb82 */ /* 0x000f220000000a00 */
[----:B------:R-:W-:Y:S05]  /*64f0*/  BRA `(.L_x_1077) ;  /* 0x0000000400c07947 */ /* 0x000fea0003800000 */
.L_x_1079:
        /* <DEDUP_REMOVED lines=112> */
.L_x_1077:
[----:B------:R-:W-:Y:S04]  /*6c00*/  DEPBAR.LE SB0, 0x0 ;  /* 0x000080000000791a */ /* 0x000fe80000000000 */
[----:B------:R-:W-:Y:S01]  /*6c10*/  BAR.SYNC.DEFER_BLOCKING 0x0 ;  /* 0x0000000000007b1d */ /* 0x000fe20000010000 */
[----:B------:R-:W-:Y:S01]  /*6c20*/  SHF.R.S32.HI R132, RZ, 0x1f, R232 ;  /* 0x0000001fff847819 */ /* 0x000fe200000114e8 */
[----:B------:R-:W-:Y:S01]  /*6c30*/  IMAD.WIDE.U32 R242, R232, UR8, RZ ;  /* 0x00000008e8f27c25 */ /* 0x000fe2000f8e00ff */
[----:B------:R-:W-:Y:S02]  /*6c40*/  ISETP.GE.AND P3, PT, R223, UR12, PT ;  /* 0x0000000cdf007c0c */ /* 0x000fe4000bf66270 */
[----:B------:R-:W-:Y:S01]  /*6c50*/  ISETP.GE.AND P2, PT, R222, UR12, PT ;  /* 0x0000000cde007c0c */ /* 0x000fe2000bf46270 */
[----:B------:R-:W-:Y:S01]  /*6c60*/  IMAD R132, R132, UR8, RZ ;  /* 0x0000000884847c24 */ /* 0x000fe2000f8e02ff */
[----:B------:R-:W-:Y:S03]  /*6c70*/  LEA R239, P0, R242, R226, 0x6 ;  /* 0x000000e2f2ef7211 */ /* 0x000fe600078030ff */
[----:B------:R-:W-:Y:S01]  /*6c80*/  IMAD R132, R232, UR9, R132 ;  /* 0x00000009e8847c24 */ /* 0x000fe2000f8e0284 */
[C---:B-1----:R-:W-:Y:S02]  /*6c90*/  @!P4 LEA R244, P1, R239.reuse, R214, 0x1 ;  /* 0x000000d6eff4c211 */ /* 0x042fe400078208ff */
[----:B------:R-:W-:Y:S01]  /*6ca0*/  IADD3 R235, P5, R239, UR14, RZ ;  /* 0x0000000eefeb7c10 */ /* 0x000fe2000ffbe0ff */
[----:B------:R-:W-:Y:S05]  /*6cb0*/  IMAD.IADD R133, R243, 0x1, R132 ;  /* 0x00000001f3857824 */ /* 0x000fea00078e0284 */
[----:B------:R-:W-:Y:S04]  /*6cc0*/  LEA.HI.X R242, R242, R216, R133, 0x6, P0 ;  /* 0x000000d8f2f27211 */ /* 0x000fe800000f3485 */
[--C-:B------:R-:W-:Y:S01]  /*6cd0*/  @!P4 LEA.HI.X R245, R239, R215, R242.reuse, 0x1, P1 ;  /* 0x000000d7eff5c211 */ /* 0x100fe200008f0cf2 */
[----:B------:R-:W1:Y:S01]  /*6ce0*/  @!P3 LDC.64 R236, c[0x0][0x220] ;  /* 0x00008800ffecbb82 */ /* 0x000e620000000a00 */
[----:B------:R-:W-:Y:S05]  /*6cf0*/  @P4 STS.128 [R221+0xc000], RZ ;  /* 0x00c000ffdd004388 */ /* 0x000fea0000000c00 */
[----:B------:R-:W-:Y:S01]  /*6d00*/  @!PT LDS RZ, [RZ] ;  /* 0x00000000fffff984 */ /* 0x000fe20000000800 */
[----:B------:R-:W-:Y:S01]  /*6d10*/  @!PT LDS RZ, [RZ] ;  /* 0x00000000fffff984 */ /* 0x000fe20000000800 */
[----:B------:R-:W-:Y:S01]  /*6d20*/  @!PT LDS RZ, [RZ] ;  /* 0x00000000fffff984 */ /* 0x000fe20000000800 */
[----:B------:R2:W-:Y:S02]  /*6d30*/  @!P4 LDGSTS.E.BYPASS.LTC128B.128 [R221+0xc000], desc[UR10][R244.64] ;  /* 0x0c000000f4ddcfae */ /* 0x0005e4000b901d4a */
[----:B------:R-:W5:Y:S03]  /*6d40*/  @!P2 LDC.64 R134, c[0x0][0x220] ;  /* 0x00008800ff86ab82 */ /* 0x000f660000000a00 */
[----:B------:R-:W-:Y:S05]  /*6d50*/  @P3 STS.128 [R221+0xe000], RZ ;  /* 0x00e000ffdd003388 */ /* 0x000fea0000000c00 */
[----:B------:R-:W3:Y:S08]  /*6d60*/  @!P3 LDC.64 R132, c[0x0][0x220] ;  /* 0x00008800ff84bb82 */ /* 0x000ef00000000a00 */
[----:B------:R-:W4:Y:S01]  /*6d70*/  @!P2 LDC.64 R240, c[0x0][0x220] ;  /* 0x00008800fff0ab82 */ /* 0x000f220000000a00 */
[----:B--2---:R-:W-:Y:S02]  /*6d80*/  @!P4 LEA R244, P1, R235, R212, 0x1 ;  /* 0x000000d4ebf4c211 */ /* 0x004fe400078208ff */
[C---:B-1----:R-:W-:Y:S04]  /*6d90*/  @!P3 LEA R250, P0, R239.reuse, R236, 0x1 ;  /* 0x000000eceffab211 */ /* 0x042fe800078008ff */
[C-C-:B------:R-:W-:Y:S02]  /*6da0*/  @!P3 LEA.HI.X R251, R239.reuse, R237, R242.reuse, 0x1, P0 ;  /* 0x000000edeffbb211 */ /* 0x140fe400000f0cf2 */
[C---:B-----5:R-:W-:Y:S01]  /*6db0*/  @!P2 LEA R248, P0, R239.reuse, R134, 0x1 ;  /* 0x00000086eff8a211 */ /* 0x060fe200078008ff */
[----:B------:R-:W1:Y:S02]  /*6dc0*/  @!P2 LDC.64 R236, c[0x0][0x220] ;  /* 0x00008800ffecab82 */ /* 0x000e640000000a00 */
[----:B------:R-:W-:Y:S01]  /*6dd0*/  @!PT LDS RZ, [RZ] ;  /* 0x00000000fffff984 */ /* 0x000fe20000000800 */
[----:B------:R-:W-:Y:S01]  /*6de0*/  @!PT LDS RZ, [RZ] ;  /* 0x00000000fffff984 */ /* 0x000fe20000000800 */
[----:B------:R-:W-:Y:S01]  /*6df0*/  @!PT LDS RZ, [RZ] ;  /* 0x00000000fffff984 */ /* 0x000fe20000000800 */
[----:B------:R2:W-:Y:S01]  /*6e00*/  @!P3 LDGSTS.E.BYPASS.LTC128B.128 [R221+0xe000], desc[UR10][R250.64+0x80] ;  /* 0x0e000080faddbfae */ /* 0x0005e2000b901d4a */
[----:B------:R-:W-:Y:S02]  /*6e10*/  @!P2 LEA.HI.X R249, R239, R135, R242, 0x1, P0 ;  /* 0x00000087eff9a211 */ /* 0x000fe400000f0cf2 */
[----:B------:R-:W-:Y:S02]  /*6e20*/  IADD3.X R242, R242, UR13, RZ, P5, !PT ;  /* 0x0000000df2f27c10 */ /* 0x000fe4000affe4ff */
[----:B------:R-:W-:Y:S01]  /*6e30*/  @P2 STS.128 [R221+0x10000], RZ ;  /* 0x010000ffdd002388 */ /* 0x000fe20000000c00 */
[C---:B---3--:R-:W-:Y:S01]  /*6e40*/  @!P3 LEA R246, P0, R235.reuse, R132, 0x1 ;  /* 0x00000084ebf6b211 */ /* 0x048fe200078008ff */
[----:B------:R-:W3:Y:S01]  /*6e50*/  @!P3 LDC.64 R238, c[0x0][0x220] ;  /* 0x00008800ffeebb82 */ /* 0x000ee20000000a00 */
[C-C-:B------:R-:W-:Y:S02]  /*6e60*/  @!P4 LEA.HI.X R245, R235.reuse, R213, R242.reuse, 0x1, P1 ;  /* 0x000000d5ebf5c211 */ /* 0x140fe400008f0cf2 */
[----:B------:R-:W-:Y:S01]  /*6e70*/  @!PT LDS RZ, [RZ] ;  /* 0x00000000fffff984 */ /* 0x000fe20000000800 */
[----:B------:R-:W-:Y:S01]  /*6e80*/  @!PT LDS RZ, [RZ] ;  /* 0x00000000fffff984 */ /* 0x000fe20000000800 */
[----:B------:R-:W-:Y:S01]  /*6e90*/  @!PT LDS RZ, [RZ] ;  /* 0x00000000fffff984 */ /* 0x000fe20000000800 */
[----:B------:R-:W-:Y:S01]  /*6ea0*/  @!P2 LDGSTS.E.BYPASS.LTC128B.128 [R221+0x10000], desc[UR10][R248.64+0x100] ;  /* 0x10000100f8ddafae */ /* 0x000fe2000b901d4a */
[C-C-:B------:R-:W-:Y:S02]  /*6eb0*/  @!P3 LEA.HI.X R247, R235.reuse, R133, R242.reuse, 0x1, P0 ;  /* 0x00000085ebf7b211 */ /* 0x140fe400000f0cf2 */
[C---:B----4-:R-:W-:Y:S02]  /*6ec0*/  @!P2 LEA R240, P0, R235.reuse, R240, 0x1 ;  /* 0x000000f0ebf0a211 */ /* 0x050fe400078008ff */
[----:B------:R-:W-:Y:S01]  /*6ed0*/  @P4 STS.128 [R221+0xc800], RZ ;  /* 0x00c800ffdd004388 */ /* 0x000fe20000000c00 */
[C---:B------:R-:W-:Y:S01]  /*6ee0*/  IADD3 R243, P1, R235.reuse, UR14, RZ ;  /* 0x0000000eebf37c10 */ /* 0x040fe2000ff3e0ff */
[----:B------:R-:W4:Y:S01]  /*6ef0*/  @!P3 LDC.64 R134, c[0x0][0x220] ;  /* 0x00008800ff86bb82 */ /* 0x000f220000000a00 */
[----:B------:R-:W-:Y:S02]  /*6f00*/  @!P2 LEA.HI.X R241, R235, R241, R242, 0x1, P0 ;  /* 0x000000f1ebf1a211 */ /* 0x000fe400000f0cf2 */
[----:B------:R-:W-:Y:S01]  /*6f10*/  @!PT LDS RZ, [RZ] ;  /* 0x00000000fffff984 */ /* 0x000fe20000000800 */
[----:B------:R-:W-:Y:S01]  /*6f20*/  @!PT LDS RZ, [RZ] ;  /* 0x00000000fffff984 */ /* 0x000fe20000000800 */
[----:B------:R-:W-:Y:S01]  /*6f30*/  @!PT LDS RZ, [RZ] ;  /* 0x00000000fffff984 */ /* 0x000fe20000000800 */
[----:B------:R5:W-:Y:S01]  /*6f40*/  @!P4 LDGSTS.E.BYPASS.LTC128B.128 [R221+0xc800], desc[UR10][R244.64] ;  /* 0x0c800000f4ddcfae */ /* 0x000be2000b901d4a */
[----:B------:R-:W-:Y:S02]  /*6f50*/  IADD3.X R242, R242, UR13, RZ, P1, !PT ;  /* 0x0000000df2f27c10 */ /* 0x000fe40008ffe4ff */
[C---:B------:R-:W-:Y:S02]  /*6f60*/  IADD3 R235, P6, R243.reuse, UR14, RZ ;  /* 0x0000000ef3eb7c10 */ /* 0x040fe4000ffde0ff */
[----:B------:R-:W-:Y:S01]  /*6f70*/  @P3 STS.128 [R221+0xe800], RZ ;  /* 0x00e800ffdd003388 */ /* 0x000fe20000000c00 */
[----:B------:R-:W5:Y:S04]  /*6f80*/  @!P2 LDC.64 R132, c[0x0][0x220] ;  /* 0x00008800ff84ab82 */ /* 0x000f680000000a00 */
[----:B------:R-:W-:Y:S01]  /*6f90*/  @!PT LDS RZ, [RZ] ;  /* 0x00000000fffff984 */ /* 0x000fe20000000800 */
[----:B------:R-:W-:Y:S01]  /*6fa0*/  @!PT LDS RZ, [RZ] ;  /* 0x00000000fffff984 */ /* 0x000fe20000000800 */
[----:B------:R-:W-:Y:S01]  /*6fb0*/  @!PT LDS RZ, [RZ] ;  /* 0x00000000fffff984 */ /* 0x000fe20000000800 */
[----:B------:R-:W-:Y:S01]  /*6fc0*/  @!P3 LDGSTS.E.BYPASS.LTC128B.128 [R221+0xe800], desc[UR10][R246.64+0x80] ;  /* 0x0e800080f6ddbfae */ /* 0x000fe2000b901d4a */
[C---:B--2---:R-:W-:Y:S04]  /*6fd0*/  @!P4 LEA R250, P0, R243.reuse, R210, 0x1 ;  /* 0x000000d2f3fac211 */ /* 0x044fe800078008ff */
[----:B------:R-:W-:Y:S01]  /*6fe0*/  @P2 STS.128 [R221+0x10800], RZ ;  /* 0x010800ffdd002388 */ /* 0x000fe20000000c00 */
[C---:B---3--:R-:W-:Y:S04]  /*6ff0*/  @!P3 LEA R238, P1, R243.reuse, R238, 0x1 ;  /* 0x000000eef3eeb211 */ /* 0x048fe800078208ff */
[----:B------:R-:W-:Y:S01]  /*7000*/  @!PT LDS RZ, [RZ] ;  /* 0x00000000fffff984 */ /* 0x000fe20000000800 */
[----:B------:R-:W-:Y:S01]  /*7010*/  @!PT LDS RZ, [RZ] ;  /* 0x00000000fffff984 */ /* 0x000fe20000000800 */
[----:B------:R-:W-:Y:S01]  /*7020*/  @!PT LDS RZ, [RZ] ;  /* 0x00000000fffff984 */ /* 0x000fe20000000800 */
[----:B------:R2:W-:Y:S01]  /*7030*/  @!P2 LDGSTS.E.BYPASS.LTC128B.128 [R221+0x10800], desc[UR10][R240.64+0x100] ;  /* 0x10800100f0ddafae */ /* 0x0005e2000b901d4a */
[C-C-:B------:R-:W-:Y:S02]  /*7040*/  @!P4 LEA.HI.X R251, R243.reuse, R211, R242.reuse, 0x1, P0 ;  /* 0x000000d3f3fbc211 */ /* 0x140fe400000f0cf2 */
[C-C-:B------:R-:W-:Y:S02]  /*7050*/  @!P3 LEA.HI.X R239, R243.reuse, R239, R242.reuse, 0x1, P1 ;  /* 0x000000eff3efb211 */ /* 0x140fe400008f0cf2 */
[----:B------:R-:W-:Y:S01]  /*7060*/  @P4 STS.128 [R221+0xd000], RZ ;  /* 0x00d000ffdd004388 */ /* 0x000fe20000000c00 */
[----:B-1----:R-:W-:Y:S02]  /*7070*/  @!P2 LEA R236, P0, R243, R236, 0x1 ;  /* 0x000000ecf3eca211 */ /* 0x002fe400078008ff */
[----:B----4-:R-:W-:Y:S02]  /*7080*/  @!P3 LEA R134, P1, R235, R134, 0x1 ;  /* 0x00000086eb86b211 */ /* 0x010fe400078208ff */
[----:B------:R-:W-:Y:S01]  /*7090*/  @!PT LDS RZ, [RZ] ;  /* 0x00000000fffff984 */ /* 0x000fe20000000800 */
[----:B------:R-:W-:Y:S01]  /*70a0*/  @!PT LDS RZ, [RZ] ;  /* 0x00000000fffff984 */ /* 0x000fe20000000800 */
[----:B------:R-:W-:Y:S01]  /*70b0*/  @!PT LDS RZ, [RZ] ;  /* 0x00000000fffff984 */ /* 0x000fe20000000800 */
[----:B------:R-:W-:Y:S01]  /*70c0*/  @!P4 LDGSTS.E.BYPASS.LTC128B.128 [R221+0xd000], desc[UR10][R250.64] ;  /* 0x0d000000faddcfae */ /* 0x000fe2000b901d4a */
[----:B------:R-:W-:Y:S02]  /*70d0*/  @!P2 LEA.HI.X R237, R243, R237, R242, 0x1, P0 ;  /* 0x000000edf3eda211 */ /* 0x000fe400000f0cf2 */
[C---:B-----5:R-:W-:Y:S02]  /*70e0*/  @!P4 LEA R244, P5, R235.reuse, R208, 0x1 ;  /* 0x000000d0ebf4c211 */ /* 0x060fe400078a08ff */
[----:B------:R-:W-:Y:S01]  /*70f0*/  @P3 STS.128 [R221+0xf000], RZ ;  /* 0x00f000ffdd003388 */ /* 0x000fe20000000c00 */
[----:B------:R-:W-:Y:S02]  /*7100*/  IADD3.X R242, R242, UR13, RZ, P6, !PT ;  /* 0x0000000df2f27c10 */ /* 0x000fe4000b7fe4ff */
[C---:B------:R-:W-:Y:S02]  /*7110*/  @!P2 LEA R132, P0, R235.reuse, R132, 0x1 ;  /* 0x00000084eb84a211 */ /* 0x040fe400078008ff */
[----:B------:R-:W-:Y:S01]  /*7120*/  @!PT LDS RZ, [RZ] ;  /* 0x00000000fffff984 */ /* 0x000fe20000000800 */
[----:B------:R-:W-:Y:S01]  /*7130*/  @!PT LDS RZ, [RZ] ;  /* 0x00000000fffff984 */ /* 0x000fe20000000800 */
[----:B------:R-:W-:Y:S01]  /*7140*/  @!PT LDS RZ, [RZ] ;  /* 0x00000000fffff984 */ /* 0x000fe20000000800 */
[----:B------:R-:W-:Y:S01]  /*7150*/  @!P3 LDGSTS.E.BYPASS.LTC128B.128 [R221+0xf000], desc[UR10][R238.64+0x80] ;  /* 0x0f000080eeddbfae */ /* 0x000fe2000b901d4a */
[C-C-:B------:R-:W-:Y:S02]  /*7160*/  @!P4 LEA.HI.X R245, R235.reuse, R209, R242.reuse, 0x1, P5 ;  /* 0x000000d1ebf5c211 */ /* 0x140fe400028f0cf2 */
[C-C-:B------:R-:W-:Y:S02]  /*7170*/  @!P3 LEA.HI.X R135, R235.reuse, R135, R242.reuse, 0x1, P1 ;  /* 0x00000087eb87b211 */ /* 0x140fe400008f0cf2 */
[----:B------:R-:W-:Y:S01]  /*7180*/  @P2 STS.128 [R221+0x11000], RZ ;  /* 0x011000ffdd002388 */ /* 0x000fe20000000c00 */
[----:B------:R-:W-:Y:S04]  /*7190*/  @!P2 LEA.HI.X R133, R235, R133, R242, 0x1, P0 ;  /* 0x00000085eb85a211 */ /* 0x000fe800000f0cf2 */
[----:B------:R-:W-:Y:S01]  /*71a0*/  @!PT LDS RZ, [RZ] ;  /* 0x00000000fffff984 */ /* 0x000fe20000000800 */
[----:B------:R-:W-:Y:S01]  /*71b0*/  @!PT LDS RZ, [RZ] ;  /* 0x00000000fffff984 */ /* 0x000fe20000000800 */
[----:B------:R-:W-:Y:S01]  /*71c0*/  @!PT LDS RZ, [RZ] ;  /* 0x00000000fffff984 */ /* 0x000fe20000000800 */
[----:B------:R-:W-:Y:S01]  /*71d0*/  @!P2 LDGSTS.E.BYPASS.LTC128B.128 [R221+0x11000], desc[UR10][R236.64+0x100] ;  /* 0x11000100ecddafae */ /* 0x000fe2000b901d4a */
[----:B--2---:R-:W-:Y:S04]  /*71e0*/  IMAD R240, R232, -0x40, R225 ;  /* 0xffffffc0e8f07824 */ /* 0x004fe800078e02e1 */
[----:B------:R-:W-:Y:S01]  /*71f0*/  @P4 STS.128 [R221+0xd800], RZ ;  /* 0x00d800ffdd004388 */ /* 0x000fe20000000c00 */
[C---:B------:R-:W-:Y:S04]  /*7200*/  VIADD R242, R240.reuse, 0x8 ;  /* 0x00000008f0f27836 */ /* 0x040fe80000000000 */
[----:B------:R-:W-:Y:S01]  /*7210*/  @!PT LDS RZ, [RZ] ;  /* 0x00000000fffff984 */ /* 0x000fe20000000800 */
[----:B------:R-:W-:Y:S01]  /*7220*/  @!PT LDS RZ, [RZ] ;  /* 0x00000000fffff984 */ /* 0x000fe20000000800 */
[----:B------:R-:W-:Y:S01]  /*7230*/  @!PT LDS RZ, [RZ] ;  /* 0x00000000fffff984 */ /* 0x000fe20000000800 */
[----:B------:R-:W-:Y:S01]  /*7240*/  @!P4 LDGSTS.E.BYPASS.LTC128B.128 [R221+0xd800], desc[UR10][R244.64] ;  /* 0x0d800000f4ddcfae */ /* 0x000fe2000b901d4a */
[----:B------:R-:W-:Y:S04]  /*7250*/  VIADD R243, R240, 0x7 ;  /* 0x00000007f0f37836 */ /* 0x000fe80000000000 */
[----:B------:R-:W-:Y:S01]  /*7260*/  @P3 STS.128 [R221+0xf800], RZ ;  /* 0x00f800ffdd003388 */ /* 0x000fe20000000c00 */
[----:B------:R-:W-:Y:S02]  /*7270*/  ISETP.GE.AND P1, PT, R242, RZ, PT ;  /* 0x000000fff200720c */ /* 0x000fe40003f26270 */
[----:B------:R-:W-:Y:S02]  /*7280*/  ISETP.GE.AND P0, PT, R243, RZ, PT ;  /* 0x000000fff300720c */ /* 0x000fe40003f06270 */
        /* <DEDUP_REMOVED lines=8> */
[----:B------:R1:W-:Y:S01]  /*7310*/  @!P2 LDGSTS.E.BYPASS.LTC128B.128 [R221+0x11800], desc[UR10][R132.64+0x100] ;  /* 0x1180010084ddafae */ /* 0x0003e2000b901d4a */
[C---:B------:R-:W-:Y:S04]  /*7320*/  @!P1 IADD3 R242, -R240.reuse, -0x8, RZ ;  /* 0xfffffff8f0f29810 */ /* 0x040fe80007ffe1ff */
[----:B------:R-:W-:Y:S01]  /*7330*/  LDSM.16.M88.4 R136, [R206] ;  /* 0x00000000ce88783b */ /* 0x000fe20000000200 */
[C---:B------:R-:W-:Y:S04]  /*7340*/  @!P0 IADD3 R243, -R240.reuse, -0x7, RZ ;  /* 0xfffffff9f0f38810 */ /* 0x040fe80007ffe1ff */
[----:B------:R-:W2:Y:S01]  /*7350*/  LDSM.16.M88.4 R140, [R205+0x6000] ;  /* 0x00600000cd8c783b */ /* 0x000ea20000000200 */
[----:B------:R-:W-:Y:S04]  /*7360*/  I2FP.F32.S32 R243, R243 ;  /* 0x000000f300f37245 */ /* 0x000fe80000201400 */
[----:B------:R-:W3:Y:S05]  /*7370*/  LDSM.16.M88.4 R144, [R205+0x6800] ;  /* 0x00680000cd90783b */ /* 0x000eea0000000200 */
[----:B------:R-:W4:Y:S05]  /*7380*/  LDSM.16.M88.4 R148, [R205+0x7000] ;  /* 0x00700000cd94783b */ /* 0x000f2a0000000200 */
[----:B------:R-:W5:Y:S05]  /*7390*/  LDSM.16.M88.4 R152, [R205+0x7800] ;  /* 0x00780000cd98783b */ /* 0x000f6a0000000200 */
[----:B------:R-:W0:Y:S05]  /*73a0*/  LDGDEPBAR ;  /* 0x00000000000079af */ /* 0x000e2a0000000000 */
[----:B------:R-:W-:Y:S05]  /*73b0*/  LDSM.16.M88.4 R156, [R204] ;  /* 0x00000000cc9c783b */ /* 0x000fea0000000200 */
[----:B------:R-:W5:Y:S05]  /*73c0*/  LDSM.16.M88.4 R160, [R203] ;  /* 0x00000000cba0783b */ /* 0x000f6a0000000200 */
[----:B------:R-:W5:Y:S05]  /*73d0*/  LDSM.16.M88.4 R164, [R195] ;  /* 0x00000000c3a4783b */ /* 0x000f6a0000000200 */
[----:B------:R-:W5:Y:S01]  /*73e0*/  LDSM.16.M88.4 R168, [R194] ;  /* 0x00000000c2a8783b */ /* 0x000f620000000200 */
[C---:B--2---:R-:W-:Y:S04]  /*73f0*/  HMMA.16816.F32 R4, R136.reuse, R140, RZ ;  /* 0x0000008c8804723c */ /* 0x044fe800000018ff */
[----:B------:R-:W2:Y:S02]  /*7400*/  LDSM.16.M88.4 R172, [R193] ;  /* 0x00000000c1ac783b */ /* 0x000ea40000000200 */
[C---:B------:R-:W-:Y:S03]  /*7410*/  HMMA.16816.F32 R8, R136.reuse, R142, RZ ;  /* 0x0000008e8808723c */ /* 0x040fe600000018ff */
[----:B------:R-:W-:Y:S03]  /*7420*/  LDSM.16.M88.4 R176, [R202] ;  /* 0x00000000cab0783b */ /* 0x000fe60000000200 */
[C---:B---3--:R-:W-:Y:S02]  /*7430*/  HMMA.16816.F32 R12, R136.reuse, R144, RZ ;  /* 0x00000090880c723c */ /* 0x048fe400000018ff */
[----:B------:R-:W3:Y:S04]  /*7440*/  LDSM.16.M88.4 R180, [R199+0x6000] ;  /* 0x00600000c7b4783b */ /* 0x000ee80000000200 */
[C---:B------:R-:W-:Y:S01]  /*7450*/  HMMA.16816.F32 R16, R136.reuse, R146, RZ ;  /* 0x000000928810723c */ /* 0x040fe200000018ff */
[----:B-1----:R-:W1:Y:S05]  /*7460*/  LDSM.16.M88.4 R132, [R199+0x6800] ;  /* 0x00680000c784783b */ /* 0x002e6a0000000200 */
[C---:B----4-:R-:W-:Y:S01]  /*7470*/  HMMA.16816.F32 R20, R136.reuse, R148, RZ ;  /* 0x000000948814723c */ /* 0x050fe200000018ff */
[----:B------:R-:W-:Y:S05]  /*7480*/  LDSM.16.M88.4 R140, [R199+0x7800] ;  /* 0x00780000c78c783b */ /* 0x000fea0000000200 */
[C---:B------:R-:W-:Y:S01]  /*7490*/  HMMA.16816.F32 R24, R136.reuse, R150, RZ ;  /* 0x000000968818723c */ /* 0x040fe200000018ff */
[----:B------:R-:W-:Y:S05]  /*74a0*/  LDSM.16.M88.4 R144, [R201] ;  /* 0x00000000c990783b */ /* 0x000fea0000000200 */
[C---:B-----5:R-:W-:Y:S01]  /*74b0*/  HMMA.16816.F32 R28, R136.reuse, R152, RZ ;  /* 0x00000098881c723c */ /* 0x060fe200000018ff */
[----:B------:R-:W-:Y:S05]  /*74c0*/  LDSM.16.M88.4 R148, [R192] ;  /* 0x00000000c094783b */ /* 0x000fea0000000200 */
[----:B------:R-:W-:Y:S01]  /*74d0*/  HMMA.16816.F32 R32, R136, R154, RZ ;  /* 0x0000009a8820723c */ /* 0x000fe200000018ff */
[----:B------:R-:W4:Y:S05]  /*74e0*/  LDSM.16.M88.4 R136, [R199+0x7000] ;  /* 0x00700000c788783b */ /* 0x000f2a0000000200 */
[C---:B------:R-:W-:Y:S01]  /*74f0*/  HMMA.16816.F32 R4, R156.reuse, R160, R4 ;  /* 0x000000a09c04723c */ /* 0x040fe20000001804 */
[----:B------:R-:W5:Y:S05]  /*7500*/  LDSM.16.M88.4 R152, [R192+0x800] ;  /* 0x00080000c098783b */ /* 0x000f6a0000000200 */
        /* <DEDUP_REMOVED lines=13> */
[C---:B------:R-:W-:Y:S06]  /*75e0*/  HMMA.16816.F32 R8, R176.reuse, R182, R8 ;  /* 0x000000b6b008723c */ /* 0x040fec0000001808 */
[C---:B-1----:R-:W-:Y:S06]  /*75f0*/  HMMA.16816.F32 R12, R176.reuse, R132, R12 ;  /* 0x00000084b00c723c */ /* 0x042fec000000180c */
[C---:B------:R-:W-:Y:S01]  /*7600*/  HMMA.16816.F32 R16, R176.reuse, R134, R16 ;  /* 0x00000086b010723c */ /* 0x040fe20000001810 */
[----:B------:R-:W1:Y:S05]  /*7610*/  LDSM.16.M88.4 R132, [R205+0x8800] ;  /* 0x00880000cd84783b */ /* 0x000e6a0000000200 */
[C---:B----4-:R-:W-:Y:S06]  /*7620*/  HMMA.16816.F32 R20, R176.reuse, R136, R20 ;  /* 0x00000088b014723c */ /* 0x050fec0000001814 */
[C---:B------:R-:W-:Y:S01]  /*7630*/  HMMA.16816.F32 R24, R176.reuse, R138, R24 ;  /* 0x0000008ab018723c */ /* 0x040fe20000001818 */
[----:B------:R-:W3:Y:S05]  /*7640*/  LDSM.16.M88.4 R136, [R205+0x9000] ;  /* 0x00900000cd88783b */ /* 0x000eea0000000200 */
[C---:B------:R-:W-:Y:S06]  /*7650*/  HMMA.16816.F32 R28, R176.reuse, R140, R28 ;  /* 0x0000008cb01c723c */ /* 0x040fec000000181c */
[----:B------:R-:W-:Y:S01]  /*7660*/  HMMA.16816.F32 R32, R176, R142, R32 ;  /* 0x0000008eb020723c */ /* 0x000fe20000001820 */
[----:B------:R-:W4:Y:S05]  /*7670*/  LDSM.16.M88.4 R140, [R205+0x9800] ;  /* 0x00980000cd8c783b */ /* 0x000f2a0000000200 */
[C---:B------:R-:W-:Y:S01]  /*7680*/  HMMA.16816.F32 R4, R144.reuse, R148, R4 ;  /* 0x000000949004723c */ /* 0x040fe20000001804 */
[----:B------:R-:W4:Y:S05]  /*7690*/  LDSM.16.M88.4 R176, [R191] ;  /* 0x00000000bfb0783b */ /* 0x000f2a0000000200 */
[C---:B------:R-:W-:Y:S01]  /*76a0*/  HMMA.16816.F32 R8, R144.reuse, R150, R8 ;  /* 0x000000969008723c */ /* 0x040fe20000001808 */
[----:B------:R-:W-:Y:S05]  /*76b0*/  LDSM.16.M88.4 R148, [R189] ;  /* 0x00000000bd94783b */ /* 0x000fea0000000200 */
[C---:B-----5:R-:W-:Y:S06]  /*76c0*/  HMMA.16816.F32 R12, R144.reuse, R152, R12 ;  /* 0x00000098900c723c */ /* 0x060fec000000180c */
[C---:B------:R-:W-:Y:S01]  /*76d0*/  HMMA.16816.F32 R16, R144.reuse, R154, R16 ;  /* 0x0000009a9010723c */ /* 0x040fe20000001810 */
[----:B------:R-:W-:Y:S05]  /*76e0*/  LDSM.16.M88.4 R152, [R188] ;  /* 0x00000000bc98783b */ /* 0x000fea0000000200 */
[C---:B--2---:R-:W-:Y:S06]  /*76f0*/  HMMA.16816.F32 R20, R144.reuse, R156, R20 ;  /* 0x0000009c9014723c */ /* 0x044fec0000001814 */
[C---:B------:R-:W-:Y:S01]  /*7700*/  HMMA.16816.F32 R24, R144.reuse, R158, R24 ;  /* 0x0000009e9018723c */ /* 0x040fe20000001818 */
[----:B------:R-:W-:Y:S05]  /*7710*/  LDSM.16.M88.4 R156, [R202+0x2000] ;  /* 0x00200000ca9c783b */ /* 0x000fea0000000200 */
[C---:B------:R-:W-:Y:S06]  /*7720*/  HMMA.16816.F32 R28, R144.reuse, R160, R28 ;  /* 0x000000a0901c723c */ /* 0x040fec000000181c */
[----:B------:R-:W-:Y:S01]  /*7730*/  HMMA.16816.F32 R32, R144, R162, R32 ;  /* 0x000000a29020723c */ /* 0x000fe20000001820 */
[----:B------:R-:W2:Y:S05]  /*7740*/  LDSM.16.M88.4 R144, [R190] ;  /* 0x00000000be90783b */ /* 0x000eaa0000000200 */
[C---:B------:R-:W-:Y:S01]  /*7750*/  HMMA.16816.F32 R4, R164.reuse, R168, R4 ;  /* 0x000000a8a404723c */ /* 0x040fe20000001804 */
[----:B------:R-:W5:Y:S05]  /*7760*/  LDSM.16.M88.4 R160, [R199+0x8000] ;  /* 0x00800000c7a0783b */ /* 0x000f6a0000000200 */
[C---:B------:R-:W-:Y:S01]  /*7770*/  HMMA.16816.F32 R8, R164.reuse, R170, R8 ;  /* 0x000000aaa408723c */ /* 0x040fe20000001808 */
[----:B------:R-:W-:Y:S05]  /*7780*/  LDSM.16.M88.4 R168, [R192+0x2000] ;  /* 0x00200000c0a8783b */ /* 0x000fea0000000200 */
[C---:B-1----:R-:W-:Y:S06]  /*7790*/  HMMA.16816.F32 R12, R164.reuse, R132, R12 ;  /* 0x00000084a40c723c */ /* 0x042fec000000180c */
[C---:B------:R-:W-:Y:S01]  /*77a0*/  HMMA.16816.F32 R16, R164.reuse, R134, R16 ;  /* 0x00000086a410723c */ /* 0x040fe20000001810 */
[----:B------:R-:W1:Y:S05]  /*77b0*/  LDSM.16.M88.4 R132, [R199+0x8800] ;  /* 0x00880000c784783b */ /* 0x000e6a0000000200 */
[C---:B---3--:R-:W-:Y:S06]  /*77c0*/  HMMA.16816.F32 R20, R164.reuse, R136, R20 ;  /* 0x00000088a414723c */ /* 0x048fec0000001814 */
[C---:B------:R-:W-:Y:S01]  /*77d0*/  HMMA.16816.F32 R24, R164.reuse, R138, R24 ;  /* 0x0000008aa418723c */ /* 0x040fe20000001818 */
[----:B------:R-:W3:Y:S05]  /*77e0*/  LDSM.16.M88.4 R136, [R199+0x9000] ;  /* 0x00900000c788783b */ /* 0x000eea0000000200 */
[C---:B----4-:R-:W-:Y:S06]  /*77f0*/  HMMA.16816.F32 R28, R164.reuse, R140, R28 ;  /* 0x0000008ca41c723c */ /* 0x050fec000000181c */
[----:B------:R-:W-:Y:S01]  /*7800*/  HMMA.16816.F32 R32, R164, R142, R32 ;  /* 0x0000008ea420723c */ /* 0x000fe20000001820 */
[----:B------:R-:W4:Y:S05]  /*7810*/  LDSM.16.M88.4 R140, [R199+0x9800] ;  /* 0x00980000c78c783b */ /* 0x000f2a0000000200 */
[C---:B------:R-:W-:Y:S01]  /*7820*/  HMMA.16816.F32 R4, R172.reuse, R176, R4 ;  /* 0x000000b0ac04723c */ /* 0x040fe20000001804 */
[----:B------:R-:W4:Y:S05]  /*7830*/  LDSM.16.M88.4 R164, [R201+0x2000] ;  /* 0x00200000c9a4783b */ /* 0x000f2a0000000200 */
        /* <DEDUP_REMOVED lines=11> */
[C---:B-----5:R-:W-:Y:S01]  /*78f0*/  HMMA.16816.F32 R4, R156.reuse, R160, R4 ;  /* 0x000000a09c04723c */ /* 0x060fe20000001804 */
[----:B------:R-:W5:Y:S05]  /*7900*/  LDSM.16.M88.4 R172, [R206+0x4000] ;  /* 0x00400000ceac783b */ /* 0x000f6a0000000200 */
[C---:B------:R-:W-:Y:S01]  /*7910*/  HMMA.16816.F32 R8, R156.reuse, R162, R8 ;  /* 0x000000a29c08723c */ /* 0x040fe20000001808 */
[----:B------:R-:W-:Y:S05]  /*7920*/  LDSM.16.M88.4 R160, [R187] ;  /* 0x00000000bba0783b */ /* 0x000fea0000000200 */
        /* <DEDUP_REMOVED lines=22> */
[C---:B-----5:R-:W-:Y:S01]  /*7a90*/  HMMA.16816.F32 R4, R172.reuse, R176, R4 ;  /* 0x000000b0ac04723c */ /* 0x060fe20000001804 */
        /* <DEDUP_REMOVED lines=14> */
[C---:B------:R-:W-:Y:S06]  /*7b80*/  HMMA.16816.F32 R8, R156.reuse, R162, R8 ;  /* 0x000000a29c08723c */ /* 0x040fec0000001808 */
[C---:B--2---:R-:W-:Y:S06]  /*7b90*/  HMMA.16816.F32 R12, R156.reuse, R144, R12 ;  /* 0x000000909c0c723c */ /* 0x044fec000000180c */
[C---:B------:R-:W-:Y:S06]  /*7ba0*/  HMMA.16816.F32 R16, R156.reuse, R146, R16 ;  /* 0x000000929c10723c */ /* 0x040fec0000001810 */
[C---:B------:R-:W-:Y:S06]  /*7bb0*/  HMMA.16816.F32 R20, R156.reuse, R148, R20 ;  /* 0x000000949c14723c */ /* 0x040fec0000001814 */
[C---:B------:R-:W-:Y:S06]  /*7bc0*/  HMMA.16816.F32 R24, R156.reuse, R150, R24 ;  /* 0x000000969c18723c */ /* 0x040fec0000001818 */
[C---:B------:R-:W-:Y:S06]  /*7bd0*/  HMMA.16816.F32 R28, R156.reuse, R152, R28 ;  /* 0x000000989c1c723c */ /* 0x040fec000000181c */
[----:B------:R-:W-:Y:S06]  /*7be0*/  HMMA.16816.F32 R32, R156, R154, R32 ;  /* 0x0000009a9c20723c */ /* 0x000fec0000001820 */
[C---:B-----5:R-:W-:Y:S06]  /*7bf0*/  HMMA.16816.F32 R4, R164.reuse, R168, R4 ;  /* 0x000000a8a404723c */ /* 0x060fec0000001804 */
[C---:B------:R-:W-:Y:S05]  /*7c00*/  HMMA.16816.F32 R8, R164.reuse, R170, R8 ;  /* 0x000000aaa408723c */ /* 0x040fea0000001808 */
[C---:B------:R-:W-:Y:S01]  /*7c10*/  VIADD R169, R240.reuse, 0xfffffff0 ;  /* 0xfffffff0f0a97836 */ /* 0x040fe20000000000 */
[C---:B-1----:R-:W-:Y:S04]  /*7c20*/  HMMA.16816.F32 R12, R164.reuse, R132, R12 ;  /* 0x00000084a40c723c */ /* 0x042fe8000000180c */
[----:B------:R-:W-:Y:S01]  /*7c30*/  ISETP.GE.AND P0, PT, R169, RZ, PT ;  /* 0x000000ffa900720c */ /* 0x000fe20003f06270 */
[C---:B------:R-:W-:Y:S01]  /*7c40*/  VIADD R171, R240.reuse, 0xfffffff7 ;  /* 0xfffffff7f0ab7836 */ /* 0x040fe20000000000 */
[C---:B------:R-:W-:Y:S01]  /*7c50*/  HMMA.16816.F32 R16, R164.reuse, R134, R16 ;  /* 0x00000086a410723c */ /* 0x040fe20000001810 */
[----:B------:R-:W1:Y:S03]  /*7c60*/  LDSM.16.M88.4 R132, [R192+0x4800] ;  /* 0x00480000c084783b */ /* 0x000e660000000200 */
[----:B------:R-:W-:Y:S02]  /*7c70*/  ISETP.GE.AND P1, PT, R171, RZ, PT ;  /* 0x000000ffab00720c */ /* 0x000fe40003f26270 */
[C---:B---3--:R-:W-:Y:S05]  /*7c80*/  HMMA.16816.F32 R20, R164.reuse, R136, R20 ;  /* 0x00000088a414723c */ /* 0x048fea0000001814 */
[C---:B------:R-:W-:Y:S01]  /*7c90*/  @!P0 IADD3 R169, -R240.reuse, 0x10, RZ ;  /* 0x00000010f0a98810 */ /* 0x040fe20007ffe1ff */
[C---:B------:R-:W-:Y:S01]  /*7ca0*/  HMMA.16816.F32 R24, R164.reuse, R138, R24 ;  /* 0x0000008aa418723c */ /* 0x040fe20000001818 */
[----:B------:R-:W2:Y:S04]  /*7cb0*/  LDSM.16.M88.4 R136, [R192+0x5000] ;  /* 0x00500000c088783b */ /* 0x000ea80000000200 */
[C---:B------:R-:W-:Y:S01]  /*7cc0*/  @!P1 IADD3 R171, -R240.reuse, 0x9, RZ ;  /* 0x00000009f0ab9810 */ /* 0x040fe20007ffe1ff */
[C---:B----4-:R-:W-:Y:S06]  /*7cd0*/  HMMA.16816.F32 R28, R164.reuse, R140, R28 ;  /* 0x0000008ca41c723c */ /* 0x050fec000000181c */
[----:B------:R-:W-:Y:S06]  /*7ce0*/  HMMA.16816.F32 R32, R164, R142, R32 ;  /* 0x0000008ea420723c */ /* 0x000fec0000001820 */
[C---:B------:R-:W-:Y:S05]  /*7cf0*/  HMMA.16816.F32 R4, R172.reuse, R176, R4 ;  /* 0x000000b0ac04723c */ /* 0x040fea0000001804 */
[C---:B------:R-:W-:Y:S01]  /*7d00*/  VIADD R167, R240.reuse, 0xffffffef ;  /* 0xffffffeff0a77836 */ /* 0x040fe20000000000 */
[C---:B------:R-:W-:Y:S05]  /*7d10*/  HMMA.16816.F32 R8, R172.reuse, R178, R8 ;  /* 0x000000b2ac08723c */ /* 0x040fea0000001808 */
[C---:B------:R-:W-:Y:S01]  /*7d20*/  VIADD R177, R240.reuse, 0xfffffff8 ;  /* 0xfffffff8f0b17836 */ /* 0x040fe20000000000 */
[C---:B-1----:R-:W-:Y:S04]  /*7d30*/  HMMA.16816.F32 R12, R172.reuse, R132, R12 ;  /* 0x00000084ac0c723c */ /* 0x042fe8000000180c */
[----:B------:R-:W-:Y:S01]  /*7d40*/  ISETP.GE.AND P5, PT, R177, RZ, PT ;  /* 0x000000ffb100720c */ /* 0x000fe20003fa6270 */
[C---:B------:R-:W-:Y:S01]  /*7d50*/  VIADD R179, R240.reuse, 0xffffffff ;  /* 0xfffffffff0b37836 */ /* 0x040fe20000000000 */
[C---:B------:R-:W-:Y:S04]  /*7d60*/  HMMA.16816.F32 R16, R172.reuse, R134, R16 ;  /* 0x00000086ac10723c */ /* 0x040fe80000001810 */
[----:B------:R-:W-:Y:S01]  /*7d70*/  ISETP.GE.AND P6, PT, R179, RZ, PT ;  /* 0x000000ffb300720c */ /* 0x000fe20003fc6270 */
[C---:B------:R-:W-:Y:S01]  /*7d80*/  VIADD R165, R240.reuse, 0xffffffe8 ;  /* 0xffffffe8f0a57836 */ /* 0x040fe20000000000 */
[C---:B--2---:R-:W-:Y:S05]  /*7d90*/  HMMA.16816.F32 R20, R172.reuse, R136, R20 ;  /* 0x00000088ac14723c */ /* 0x044fea0000001814 */
[----:B------:R-:W-:Y:S01]  /*7da0*/  @!P5 IADD3 R177, -R240, 0x8, RZ ;  /* 0x00000008f0b1d810 */ /* 0x000fe20007ffe1ff */
[----:B------:R-:W-:Y:S01]  /*7db0*/  FMUL.FTZ R239, R6, UR5 ;  /* 0x0000000506ef7c20 */ /* 0x000fe20008410000 */
[----:B------:R-:W-:Y:S01]  /*7dc0*/  ISETP.GE.AND P5, PT, R165, RZ, PT ;  /* 0x000000ffa500720c */ /* 0x000fe20003fa6270 */
[C---:B------:R-:W-:Y:S02]  /*7dd0*/  HMMA.16816.F32 R24, R172.reuse, R138, R24 ;  /* 0x0000008aac18723c */ /* 0x040fe40000001818 */
[----:B------:R1:W-:Y:S01]  /*7de0*/  MUFU.TANH R170, R239 ;  /* 0x000000ef00aa7308 */ /* 0x0003e20000002400 */
[----:B------:R-:W-:Y:S01]  /*7df0*/  @!P6 IADD3 R179, -R240, 0x1, RZ ;  /* 0x00000001f0b3e810 */ /* 0x000fe20007ffe1ff */
[----:B------:R-:W-:Y:S01]  /*7e00*/  FMUL.FTZ R134, R15, UR5 ;  /* 0x000000050f867c20 */ /* 0x000fe20008410000 */
[----:B------:R-:W-:Y:S01]  /*7e10*/  FMUL.FTZ R132, R14, UR5 ;  /* 0x000000050e847c20 */ /* 0x000fe20008410000 */
[----:B------:R-:W-:Y:S01]  /*7e20*/  FMUL.FTZ R236, R7, UR5 ;  /* 0x0000000507ec7c20 */ /* 0x000fe20008410000 */
[----:B------:R-:W-:Y:S01]  /*7e30*/  ISETP.GE.AND P6, PT, R167, RZ, PT ;  /* 0x000000ffa700720c */ /* 0x000fe20003fc6270 */
[----:B------:R-:W-:Y:S04]  /*7e40*/  VIADD R14, R240, 0xffffffd8 ;  /* 0xffffffd8f00e7836 */ /* 0x000fe80000000000 */
[----:B------:R2:W-:Y:S01]  /*7e50*/  MUFU.TANH R163, R132 ;  /* 0x0000008400a37308 */ /* 0x0005e20000002400 */
[----:B------:R-:W-:Y:S01]  /*7e60*/  FMUL.FTZ R133, R18, UR5 ;  /* 0x0000000512857c20 */ /* 0x000fe20008410000 */
[----:B------:R-:W-:Y:S01]  /*7e70*/  FMUL.FTZ R249, R17, UR5 ;  /* 0x0000000511f97c20 */ /* 0x000fe20008410000 */
[C---:B------:R-:W-:Y:S01]  /*7e80*/  VIADD R18, R240.reuse, 0xffffffe0 ;  /* 0xffffffe0f0127836 */ /* 0x040fe20000000000 */
[C---:B------:R-:W-:Y:S01]  /*7e90*/  @!P5 IADD3 R165, -R240.reuse, 0x18, RZ ;  /* 0x00000018f0a5d810 */ /* 0x040fe20007ffe1ff */
[----:B------:R-:W-:Y:S01]  /*7ea0*/  VIADD R17, R240, 0xffffffdf ;  /* 0xffffffdff0117836 */ /* 0x000fe20000000000 */
[----:B------:R-:W-:Y:S01]  /*7eb0*/  ISETP.GE.AND P5, PT, R14, RZ, PT ;  /* 0x000000ff0e00720c */ /* 0x000fe20003fa6270 */
[----:B------:R-:W-:Y:S03]  /*7ec0*/  VIADD R15, R240, 0xffffffd7 ;  /* 0xffffffd7f00f7836 */ /* 0x000fe60000000000 */
[----:B------:R-:W-:Y:S01]  /*7ed0*/  MUFU.TANH R182, R134 ;  /* 0x0000008600b67308 */ /* 0x000fe20000002400 */
[----:B------:R-:W-:Y:S01]  /*7ee0*/  ISETP.GE.AND P0, PT, R18, RZ, PT ;  /* 0x000000ff1200720c */ /* 0x000fe20003f06270 */
[----:B------:R-:W-:Y:S01]  /*7ef0*/  FMUL.FTZ R237, R4, UR5 ;  /* 0x0000000504ed7c20 */ /* 0x000fe20008410000 */
[----:B------:R-:W-:Y:S01]  /*7f00*/  @!P6 IADD3 R167, -R240, 0x11, RZ ;  /* 0x00000011f0a7e810 */ /* 0x000fe20007ffe1ff */
[----:B------:R-:W-:Y:S01]  /*7f10*/  FMUL.FTZ R238, R10, UR5 ;  /* 0x000000050aee7c20 */ /* 0x000fe20008410000 */
[----:B------:R-:W-:Y:S01]  /*7f20*/  ISETP.GE.AND P6, PT, R17, RZ, PT ;  /* 0x000000ff1100720c */ /* 0x000fe20003fc6270 */
[----:B------:R-:W-:Y:S01]  /*7f30*/  FMUL.FTZ R241, R11, UR5 ;  /* 0x000000050bf17c20 */ /* 0x000fe20008410000 */
[----:B-1----:R-:W-:Y:S03]  /*7f40*/  FMUL.FTZ R239, R9, UR5 ;  /* 0x0000000509ef7c20 */ /* 0x002fe60008410000 */
[----:B------:R-:W-:Y:S01]  /*7f50*/  MUFU.TANH R178, R133 ;  /* 0x0000008500b27308 */ /* 0x000fe20000002400 */
[----:B--2---:R-:W-:Y:S01]  /*7f60*/  FMUL.FTZ R132, R19, UR5 ;  /* 0x0000000513847c20 */ /* 0x004fe20008410000 */
[----:B------:R-:W-:Y:S01]  /*7f70*/  FMUL.FTZ R252, R13, UR5 ;  /* 0x000000050dfc7c20 */ /* 0x000fe20008410000 */
[----:B------:R-:W-:Y:S02]  /*7f80*/  VIADD R19, R240, 0xffffffe7 ;  /* 0xffffffe7f0137836 */ /* 0x000fe40000000000 */
[----:B------:R-:W-:Y:S01]  /*7f90*/  FMUL.FTZ R248, R22, UR5 ;  /* 0x0000000516f87c20 */ /* 0x000fe20008410000 */
[C---:B------:R-:W-:Y:S02]  /*7fa0*/  VIADD R13, R240.reuse, 0xffffffd0 ;  /* 0xffffffd0f00d7836 */ /* 0x040fe40000000000 */
[----:B------:R-:W-:Y:S01]  /*7fb0*/  FMUL.FTZ R22, R27, UR5 ;  /* 0x000000051b167c20 */ /* 0x000fe20008410000 */
[C---:B------:R-:W-:Y:S01]  /*7fc0*/  VIADD R11, R240.reuse, 0xffffffcf ;  /* 0xffffffcff00b7836 */ /* 0x040fe20000000000 */
[----:B------:R1:W-:Y:S01]  /*7fd0*/  MUFU.TANH R162, R132 ;  /* 0x0000008400a27308 */ /* 0x0003e20000002400 */
[----:B------:R-:W-:Y:S01]  /*7fe0*/  ISETP.GE.AND P1, PT, R19, RZ, PT ;  /* 0x000000ff1300720c */ /* 0x000fe20003f26270 */
[C---:B------:R-:W-:Y:S01]  /*7ff0*/  VIADD R10, R240.reuse, 0xffffffc8 ;  /* 0xffffffc8f00a7836 */ /* 0x040fe20000000000 */
[C---:B------:R-:W-:Y:S01]  /*8000*/  @!P0 IADD3 R18, -R240.reuse, 0x20, RZ ;  /* 0x00000020f0128810 */ /* 0x040fe20007ffe1ff */
[C---:B------:R-:W-:Y:S01]  /*8010*/  VIADD R9, R240.reuse, 0xffffffc7 ;  /* 0xffffffc7f0097836 */ /* 0x040fe20000000000 */
[C---:B------:R-:W-:Y:S01]  /*8020*/  @!P6 IADD3 R17, -R240.reuse, 0x21, RZ ;  /* 0x00000021f011e810 */ /* 0x040fe20007ffe1ff */
[----:B------:R-:W-:Y:S01]  /*8030*/  FMUL.FTZ R245, R21, UR5 ;  /* 0x0000000515f57c20 */ /* 0x000fe20008410000 */
[----:B------:R-:W-:Y:S03]  /*8040*/  @!P5 IADD3 R14, -R240, 0x28, RZ ;  /* 0x00000028f00ed810 */ /* 0x000fe60007ffe1ff */
[----:B------:R2:W3:Y:S01]  /*8050*/  MUFU.TANH R166, R236 ;  /* 0x000000ec00a67308 */ /* 0x0004e20000002400 */
[----:B------:R-:W-:Y:S01]  /*8060*/  ISETP.GE.AND P0, PT, R13, RZ, PT ;  /* 0x000000ff0d00720c */ /* 0x000fe20003f06270 */
[----:B------:R-:W-:Y:S01]  /*8070*/  FMUL.FTZ R235, R5, UR5 ;  /* 0x0000000505eb7c20 */ /* 0x000fe20008410000 */
[----:B------:R-:W-:Y:S01]  /*8080*/  ISETP.GE.AND P6, PT, R11, RZ, PT ;  /* 0x000000ff0b00720c */ /* 0x000fe20003fc6270 */
[----:B------:R-:W-:Y:S01]  /*8090*/  FMUL.FTZ R251, R16, UR5 ;  /* 0x0000000510fb7c20 */ /* 0x000fe20008410000 */
[----:B------:R-:W-:Y:S01]  /*80a0*/  ISETP.GE.AND P5, PT, R10, RZ, PT ;  /* 0x000000ff0a00720c */ /* 0x000fe20003fa6270 */
[----:B------:R-:W-:Y:S01]  /*80b0*/  FMUL.FTZ R244, R26, UR5 ;  /* 0x000000051af47c20 */ /* 0x000fe20008410000 */
[----:B------:R-:W-:Y:S03]  /*80c0*/  @!P1 IADD3 R19, -R240, 0x19, RZ ;  /* 0x00000019f0139810 */ /* 0x000fe60007ffe1ff */
[----:B------:R-:W4:Y:S01]  /*80d0*/  MUFU.TANH R237, R237 ;  /* 0x000000ed00ed7308 */ /* 0x000f220000002400 */
[----:B-1----:R-:W1:Y:S01]  /*80e0*/  LDSM.16.M88.4 R132, [R192+0x5800] ;  /* 0x00580000c084783b */ /* 0x002e620000000200 */
[----:B------:R-:W-:Y:S04]  /*80f0*/  DEPBAR.LE SB0, 0x0 ;  /* 0x000080000000791a */ /* 0x000fe80000000000 */
[----:B------:R-:W-:Y:S01]  /*8100*/  IABS R21, R240 ;  /* 0x000000f000157213 */ /* 0x000fe20000000000 */
[----:B------:R-:W-:Y:S03]  /*8110*/  FMUL.FTZ R246, R23, UR5 ;  /* 0x0000000517f67c20 */ /* 0x000fe60008410000 */
[----:B------:R-:W5:Y:S01]  /*8120*/  MUFU.TANH R238, R238 ;  /* 0x000000ee00ee7308 */ /* 0x000f620000002400 */
[----:B------:R-:W-:Y:S01]  /*8130*/  BAR.SYNC.DEFER_BLOCKING 0x0 ;  /* 0x0000000000007b1d */ /* 0x000fe20000010000 */
[----:B------:R-:W-:Y:S01]  /*8140*/  ISETP.GE.AND P1, PT, R15, RZ, PT ;  /* 0x000000ff0f00720c */ /* 0x000fe20003f26270 */
[----:B--2---:R-:W-:Y:S01]  /*8150*/  FMUL.FTZ R236, R8, UR5 ;  /* 0x0000000508ec7c20 */ /* 0x004fe20008410000 */
[----:B------:R-:W-:Y:S01]  /*8160*/  @!P0 IADD3 R13, -R240, 0x30, RZ ;  /* 0x00000030f00d8810 */ /* 0x000fe20007ffe1ff */
[----:B------:R-:W-:Y:S01]  /*8170*/  FMUL.FTZ R250, R12, UR5 ;  /* 0x000000050cfa7c20 */ /* 0x000fe20008410000 */
[C---:B------:R-:W-:Y:S01]  /*8180*/  @!P6 IADD3 R11, -R240.reuse, 0x31, RZ ;  /* 0x00000031f00be810 */ /* 0x040fe20007ffe1ff */
[----:B---3--:R-:W-:Y:S03]  /*8190*/  FFMA.FTZ R166, R243, -R0, R166 ;  /* 0x80000000f3a67223 */ /* 0x008fe600000100a6 */
[----:B------:R-:W-:Y:S01]  /*81a0*/  MUFU.TANH R241, R241 ;  /* 0x000000f100f17308 */ /* 0x000fe20000002400 */
[----:B------:R-:W-:Y:S01]  /*81b0*/  @!P5 IADD3 R10, -R240, 0x38, RZ ;  /* 0x00000038f00ad810 */ /* 0x000fe20007ffe1ff */
[----:B------:R-:W-:Y:S01]  /*81c0*/  FMUL.FTZ R247, R20, UR5 ;  /* 0x0000000514f77c20 */ /* 0x000fe20008410000 */
[----:B------:R-:W-:Y:S02]  /*81d0*/  I2FP.F32.S32 R14, R14 ;  /* 0x0000000e000e7245 */ /* 0x000fe40000201400 */
[----:B------:R-:W-:Y:S02]  /*81e0*/  I2FP.F32.S32 R5, R11 ;  /* 0x0000000b00057245 */ /* 0x000fe40000201400 */
[----:B------:R-:W-:Y:S03]  /*81f0*/  @!P1 IADD3 R15, -R240, 0x29, RZ ;  /* 0x00000029f00f9810 */ /* 0x000fe60007ffe1ff */
[----:B------:R-:W-:Y:S01]  /*8200*/  MUFU.TANH R236, R236 ;  /* 0x000000ec00ec7308 */ /* 0x000fe20000002400 */
[----:B------:R-:W-:Y:S02]  /*8210*/  ISETP.GE.AND P1, PT, R9, RZ, PT ;  /* 0x000000ff0900720c */ /* 0x000fe40003f26270 */
[----:B------:R-:W-:Y:S02]  /*8220*/  ISETP.GT.AND P5, PT, R232, RZ, PT ;  /* 0x000000ffe800720c */ /* 0x000fe40003fa4270 */
[----:B------:R-:W-:Y:S05]  /*8230*/  I2FP.F32.S32 R11, R10 ;  /* 0x0000000a000b7245 */ /* 0x000fea0000201400 */
[----:B------:R-:W-:Y:S04]  /*8240*/  MUFU.TANH R252, R252 ;  /* 0x000000fc00fc7308 */ /* 0x000fe80000002400 */
[----:B------:R-:W-:Y:S06]  /*8250*/  @!P1 IADD3 R9, -R240, 0x39, RZ ;  /* 0x00000039f0099810 */ /* 0x000fec0007ffe1ff */
[----:B------:R-:W2:Y:S01]  /*8260*/  MUFU.TANH R235, R235 ;  /* 0x000000eb00eb7308 */ /* 0x000ea20000002400 */
[C---:B-1----:R-:W-:Y:S05]  /*8270*/  HMMA.16816.F32 R28, R172.reuse, R132, R28 ;  /* 0x00000084ac1c723c */ /* 0x042fea000000181c */
[----:B------:R-:W-:Y:S01]  /*8280*/  I2FP.F32.S32 R240, R179 ;  /* 0x000000b300f07245 */ /* 0x000fe20000201400 */
[----:B------:R-:W-:Y:S03]  /*8290*/  HMMA.16816.F32 R32, R172, R134, R32 ;  /* 0x00000086ac20723c */ /* 0x000fe60000001820 */
[----:B------:R-:W1:Y:S02]  /*82a0*/  MUFU.TANH R251, R251 ;  /* 0x000000fb00fb7308 */ /* 0x000e640000002400 */
[----:B------:R-:W-:Y:S02]  /*82b0*/  I2FP.F32.S32 R133, R242 ;  /* 0x000000f200857245 */ /* 0x000fe40000201400 */
[----:B------:R-:W-:Y:S01]  /*82c0*/  I2FP.F32.S32 R132, R21 ;  /* 0x0000001500847245 */ /* 0x000fe20000201400 */
[----:B------:R-:W-:Y:S05]  /*82d0*/  FMUL.FTZ R21, R24, UR5 ;  /* 0x0000000518157c20 */ /* 0x000fea0008410000 */
[----:B------:R3:W-:Y:S01]  /*82e0*/  MUFU.TANH R242, R22 ;  /* 0x0000001600f27308 */ /* 0x0007e20000002400 */
[-C--:B------:R-:W-:Y:S01]  /*82f0*/  FFMA.FTZ R170, R133, -R0.reuse, R170 ;  /* 0x8000000085aa7223 */ /* 0x080fe200000100aa */
[CC--:B----4-:R-:W-:Y:S01]  /*8300*/  FFMA.FTZ R27, R132.reuse, -R0.reuse, R237 ;  /* 0x80000000841b7223 */ /* 0x0d0fe200000100ed */
[-C--:B-----5:R-:W-:Y:S01]  /*8310*/  FFMA.FTZ R26, R132, -R0.reuse, R238 ;  /* 0x80000000841a7223 */ /* 0x0a0fe200000100ee */
[----:B------:R-:W-:Y:S01]  /*8320*/  FMUL.FTZ R132, R25, UR5 ;  /* 0x0000000519847c20 */ /* 0x000fe20008410000 */
[----:B------:R-:W-:Y:S01]  /*8330*/  I2FP.F32.S32 R133, R177 ;  /* 0x000000b100857245 */ /* 0x000fe20000201400 */
[-C--:B--2---:R-:W-:Y:S04]  /*8340*/  FFMA.FTZ R25, R240, -R0.reuse, R235 ;  /* 0x80000000f0197223 */ /* 0x084fe800000100eb */
[----:B------:R-:W2:Y:S01]  /*8350*/  MUFU.TANH R248, R248 ;  /* 0x000000f800f87308 */ /* 0x000ea20000002400 */
[----:B------:R-:W-:Y:S01]  /*8360*/  I2FP.F32.S32 R134, R165 ;  /* 0x000000a500867245 */ /* 0x000fe20000201400 */
[----:B------:R-:W-:Y:S01]  /*8370*/  FMUL.FTZ R238, R31, UR5 ;  /* 0x000000051fee7c20 */ /* 0x000fe20008410000 */
[CC--:B------:R-:W-:Y:S01]  /*8380*/  FFMA.FTZ R23, R133.reuse, -R0.reuse, R236 ;  /* 0x8000000085177223 */ /* 0x0c0fe200000100ec */
[-C--:B------:R-:W-:Y:S01]  /*8390*/  FFMA.FTZ R163, R133, -R0.reuse, R163 ;  /* 0x8000000085a37223 */ /* 0x080fe200000100a3 */
[----:B------:R-:W-:Y:S01]  /*83a0*/  I2FP.F32.S32 R133, R167 ;  /* 0x000000a700857245 */ /* 0x000fe20000201400 */
[-C--:B-1----:R-:W-:Y:S01]  /*83b0*/  FFMA.FTZ R251, R134, -R0.reuse, R251 ;  /* 0x8000000086fb7223 */ /* 0x082fe200000100fb */
[----:B------:R-:W-:Y:S03]  /*83c0*/  I2FP.F32.S32 R237, R171 ;  /* 0x000000ab00ed7245 */ /* 0x000fe60000201400 */
[----:B------:R-:W1:Y:S01]  /*83d0*/  MUFU.TANH R249, R249 ;  /* 0x000000f900f97308 */ /* 0x000e620000002400 */
[-C--:B---3--:R-:W-:Y:S01]  /*83e0*/  FFMA.FTZ R22, R240, -R0.reuse, R241 ;  /* 0x80000000f0167223 */ /* 0x088fe200000100f1 */
[CC--:B------:R-:W-:Y:S01]  /*83f0*/  FFMA.FTZ R252, R133.reuse, -R0.reuse, R252 ;  /* 0x8000000085fc7223 */ /* 0x0c0fe200000100fc */
[-C--:B------:R-:W-:Y:S01]  /*8400*/  FFMA.FTZ R162, R133, -R0.reuse, R162 ;  /* 0x8000000085a27223 */ /* 0x080fe200000100a2 */
[----:B------:R-:W-:Y:S01]  /*8410*/  FMNMX.FTZ R133, R170, R3, !PT ;  /* 0x00000003aa857209 */ /* 0x000fe20007810000 */
[----:B------:R-:W-:Y:S01]  /*8420*/  FMUL.FTZ R240, R30, UR5 ;  /* 0x000000051ef07c20 */ /* 0x000fe20008410000 */
[----:B------:R-:W-:Y:S01]  /*8430*/  I2FP.F32.S32 R235, R169 ;  /* 0x000000a900eb7245 */ /* 0x000fe20000201400 */
[-C--:B------:R-:W-:Y:S03]  /*8440*/  FFMA.FTZ R182, R237, -R0.reuse, R182 ;  /* 0x80000000edb67223 */ /* 0x080fe600000100b6 */
[----:B------:R3:W-:Y:S01]  /*8450*/  MUFU.TANH R241, R132 ;  /* 0x0000008400f17308 */ /* 0x0007e20000002400 */
[----:B--2---:R-:W-:Y:S01]  /*8460*/  FFMA.FTZ R248, R134, -R0, R248 ;  /* 0x8000000086f87223 */ /* 0x004fe200000100f8 */
[----:B------:R-:W-:Y:S01]  /*8470*/  FMNMX.FTZ R134, R27, R2, !PT ;  /* 0x000000021b867209 */ /* 0x000fe20007810000 */
[----:B------:R-:W-:Y:S01]  /*8480*/  FFMA.FTZ R178, R235, -R0, R178 ;  /* 0x80000000ebb27223 */ /* 0x000fe200000100b2 */
[----:B------:R-:W-:Y:S01]  /*8490*/  FMNMX.FTZ R133, R166, R133, !PT ;  /* 0x00000085a6857209 */ /* 0x000fe20007810000 */
[----:B------:R-:W-:Y:S01]  /*84a0*/  FMUL.FTZ R236, R32, UR5 ;  /* 0x0000000520ec7c20 */ /* 0x000fe20008410000 */
[----:B------:R-:W-:Y:S04]  /*84b0*/  FMNMX.FTZ R134, R25, R134, !PT ;  /* 0x0000008619867209 */ /* 0x000fe80007810000 */
[----:B------:R-:W2:Y:S01]  /*84c0*/  MUFU.TANH R246, R246 ;  /* 0x000000f600f67308 */ /* 0x000ea20000002400 */
[----:B------:R-:W-:Y:S02]  /*84d0*/  FMNMX.FTZ R133, R26, R133, !PT ;  /* 0x000000851a857209 */ /* 0x000fe40007810000 */
[----:B------:R-:W-:Y:S02]  /*84e0*/  FMNMX.FTZ R134, R23, R134, !PT ;  /* 0x0000008617867209 */ /* 0x000fe40007810000 */
[----:B------:R-:W-:Y:S05]  /*84f0*/  I2FP.F32.S32 R135, R18 ;  /* 0x0000001200877245 */ /* 0x000fea0000201400 */
[----:B------:R-:W4:Y:S01]  /*8500*/  MUFU.TANH R239, R239 ;  /* 0x000000ef00ef7308 */ /* 0x000f220000002400 */
[----:B---3--:R-:W-:Y:S05]  /*8510*/  I2FP.F32.S32 R132, R19 ;  /* 0x0000001300847245 */ /* 0x008fea0000201400 */
[CC--:B-1----:R-:W-:Y:S04]  /*8520*/  FFMA.FTZ R249, R132.reuse, -R0.reuse, R249 ;  /* 0x8000000084f97223 */ /* 0x0c2fe800000100f9 */
[----:B------:R4:W1:Y:S01]  /*8530*/  MUFU.TANH R243, R21 ;  /* 0x0000001500f37308 */ /* 0x0008620000002400 */
[-C--:B--2---:R-:W-:Y:S01]  /*8540*/  FFMA.FTZ R246, R132, -R0.reuse, R246 ;  /* 0x8000000084f67223 */ /* 0x084fe200000100f6 */
[----:B------:R-:W-:Y:S05]  /*8550*/  I2FP.F32.S32 R132, R17 ;  /* 0x0000001100847245 */ /* 0x000fea0000201400 */
[-C--:B------:R-:W-:Y:S03]  /*8560*/  FFMA.FTZ R242, R132, -R0.reuse, R242 ;  /* 0x8000000084f27223 */ /* 0x080fe600000100f2 */
[----:B------:R-:W2:Y:S10]  /*8570*/  MUFU.TANH R245, R245 ;  /* 0x000000f500f57308 */ /* 0x000eb40000002400 */
[----:B------:R-:W3:Y:S01]  /*8580*/  MUFU.TANH R250, R250 ;  /* 0x000000fa00fa7308 */ /* 0x000ee20000002400 */
[-C--:B----4-:R-:W-:Y:S01]  /*8590*/  FFMA.FTZ R21, R237, -R0.reuse, R239 ;  /* 0x80000000ed157223 */ /* 0x090fe200000100ef */
[----:B------:R-:W-:Y:S01]  /*85a0*/  FMUL.FTZ R239, R28, UR5 ;  /* 0x000000051cef7c20 */ /* 0x000fe20008410000 */
[----:B------:R-:W-:Y:S01]  /*85b0*/  FMUL.FTZ R237, R29, UR5 ;  /* 0x000000051ded7c20 */ /* 0x000fe20008410000 */
[-C--:B-1----:R-:W-:Y:S06]  /*85c0*/  FFMA.FTZ R243, R14, -R0.reuse, R243 ;  /* 0x800000000ef37223 */ /* 0x082fec00000100f3 */
[----:B------:R-:W1:Y:S01]  /*85d0*/  MUFU.TANH R247, R247 ;  /* 0x000000f700f77308 */ /* 0x000e620000002400 */
[----:B--2---:R-:W-:Y:S01]  /*85e0*/  FFMA.FTZ R245, R132, -R0, R245 ;  /* 0x8000000084f57223 */ /* 0x004fe200000100f5 */
[----:B------:R-:W-:Y:S02]  /*85f0*/  FMNMX.FTZ R132, R22, R133, !PT ;  /* 0x0000008516847209 */ /* 0x000fe40007810000 */
[----:B------:R-:W-:Y:S01]  /*8600*/  FMNMX.FTZ R133, R21, R134, !PT ;  /* 0x0000008615857209 */ /* 0x000fe20007810000 */
[----:B------:R-:W-:Y:S01]  /*8610*/  FMUL.FTZ R134, R35, UR5 ;  /* 0x0000000523867c20 */ /* 0x000fe20008410000 */
[----:B------:R-:W-:Y:S04]  /*8620*/  FMNMX.FTZ R132, R163, R132, !PT ;  /* 0x00000084a3847209 */ /* 0x000fe80007810000 */
[----:B------:R-:W2:Y:S01]  /*8630*/  MUFU.TANH R244, R244 ;  /* 0x000000f400f47308 */ /* 0x000ea20000002400 */
[----:B---3--:R-:W-:Y:S01]  /*8640*/  FFMA.FTZ R250, R235, -R0, R250 ;  /* 0x80000000ebfa7223 */ /* 0x008fe200000100fa */
[----:B------:R-:W-:Y:S01]  /*8650*/  FMNMX.FTZ R132, R182, R132, !PT ;  /* 0x00000084b6847209 */ /* 0x000fe20007810000 */
[----:B------:R-:W-:Y:S03]  /*8660*/  FMUL.FTZ R235, R33, UR5 ;  /* 0x0000000521eb7c20 */ /* 0x000fe60008410000 */
[----:B------:R-:W-:Y:S04]  /*8670*/  FMNMX.FTZ R17, R250, R133, !PT ;  /* 0x00000085fa117209 */ /* 0x000fe80007810000 */
[----:B------:R-:W3:Y:S01]  /*8680*/  MUFU.TANH R240, R240 ;  /* 0x000000f000f07308 */ /* 0x000ee20000002400 */
[----:B-1----:R-:W-:Y:S01]  /*8690*/  FFMA.FTZ R247, R135, -R0, R247 ;  /* 0x8000000087f77223 */ /* 0x002fe200000100f7 */
[----:B------:R-:W-:Y:S02]  /*86a0*/  FMNMX.FTZ R18, R252, R17, !PT ;  /* 0x00000011fc127209 */ /* 0x000fe40007810000 */
[----:B------:R-:W-:Y:S02]  /*86b0*/  FMNMX.FTZ R132, R178, R132, !PT ;  /* 0x00000084b2847209 */ /* 0x000fe40007810000 */
[----:B------:R-:W-:Y:S04]  /*86c0*/  FMNMX.FTZ R18, R251, R18, !PT ;  /* 0x00000012fb127209 */ /* 0x000fe80007810000 */
[----:B------:R-:W1:Y:S01]  /*86d0*/  MUFU.TANH R238, R238 ;  /* 0x000000ee00ee7308 */ /* 0x000e620000002400 */
[----:B--2---:R-:W-:Y:S01]  /*86e0*/  FFMA.FTZ R244, R135, -R0, R244 ;  /* 0x8000000087f47223 */ /* 0x004fe200000100f4 */
[----:B------:R-:W-:Y:S01]  /*86f0*/  FMUL.FTZ R135, R34, UR5 ;  /* 0x0000000522877c20 */ /* 0x000fe20008410000 */
[----:B------:R-:W-:Y:S02]  /*8700*/  I2FP.F32.S32 R133, R15 ;  /* 0x0000000f00857245 */ /* 0x000fe40000201400 */
[----:B------:R-:W-:Y:S02]  /*8710*/  FMNMX.FTZ R132, R162, R132, !PT ;  /* 0x00000084a2847209 */ /* 0x000fe40007810000 */
[----:B------:R-:W-:Y:S03]  /*8720*/  FMNMX.FTZ R18, R249, R18, !PT ;  /* 0x00000012f9127209 */ /* 0x000fe60007810000 */
[----:B------:R-:W2:Y:S01]  /*8730*/  MUFU.TANH R239, R239 ;  /* 0x000000ef00ef7308 */ /* 0x000ea20000002400 */
[----:B---3--:R-:W-:Y:S01]  /*8740*/  FFMA.FTZ R240, R14, -R0, R240 ;  /* 0x800000000ef07223 */ /* 0x008fe200000100f0 */
[----:B------:R-:W-:Y:S01]  /*8750*/  FMNMX.FTZ R132, R248, R132, !PT ;  /* 0x00000084f8847209 */ /* 0x000fe20007810000 */
[----:B------:R-:W-:Y:S01]  /*8760*/  FFMA.FTZ R241, R133, -R0, R241 ;  /* 0x8000000085f17223 */ /* 0x000fe200000100f1 */
[----:B------:R-:W-:Y:S02]  /*8770*/  FMNMX.FTZ R14, R247, R18, !PT ;  /* 0x00000012f70e7209 */ /* 0x000fe40007810000 */
[----:B------:R-:W-:Y:S04]  /*8780*/  FMNMX.FTZ R132, R246, R132, !PT ;  /* 0x00000084f6847209 */ /* 0x000fe80007810000 */
[----:B------:R-:W3:Y:S01]  /*8790*/  MUFU.TANH R135, R135 ;  /* 0x0000008700877308 */ /* 0x000ee20000002400 */
[----:B-1----:R-:W-:Y:S01]  /*87a0*/  FFMA.FTZ R238, R133, -R0, R238 ;  /* 0x8000000085ee7223 */ /* 0x002fe200000100ee */
[----:B------:R-:W-:Y:S02]  /*87b0*/  I2FP.F32.S32 R133, R13 ;  /* 0x0000000d00857245 */ /* 0x000fe40000201400 */
[----:B------:R-:W-:Y:S06]  /*87c0*/  FMNMX.FTZ R14, R245, R14, !PT ;  /* 0x0000000ef50e7209 */ /* 0x000fec0007810000 */
[----:B------:R-:W1:Y:S01]  /*87d0*/  MUFU.TANH R237, R237 ;  /* 0x000000ed00ed7308 */ /* 0x000e620000002400 */
[CC--:B--2---:R-:W-:Y:S09]  /*87e0*/  FFMA.FTZ R239, R133.reuse, -R0.reuse, R239 ;  /* 0x8000000085ef7223 */ /* 0x0c4ff200000100ef */
[----:B------:R-:W2:Y:S01]  /*87f0*/  MUFU.TANH R236, R236 ;  /* 0x000000ec00ec7308 */ /* 0x000ea20000002400 */
[----:B---3--:R-:W-:Y:S01]  /*8800*/  FFMA.FTZ R135, R133, -R0, R135 ;  /* 0x8000000085877223 */ /* 0x008fe20000010087 */
[----:B------:R-:W-:Y:S02]  /*8810*/  FMNMX.FTZ R133, R244, R132, !PT ;  /* 0x00000084f4857209 */ /* 0x000fe40007810000 */
[----:B------:R-:W-:Y:S02]  /*8820*/  FMNMX.FTZ R132, R243, R14, !PT ;  /* 0x0000000ef3847209 */ /* 0x000fe40007810000 */
[----:B------:R-:W-:Y:S02]  /*8830*/  FMNMX.FTZ R13, R242, R133, !PT ;  /* 0x00000085f20d7209 */ /* 0x000fe40007810000 */
[----:B------:R-:W-:Y:S02]  /*8840*/  FMNMX.FTZ R133, R241, R132, !PT ;  /* 0x00000084f1857209 */ /* 0x000fe40007810000 */
[----:B------:R-:W3:Y:S01]  /*8850*/  MUFU.TANH R134, R134 ;  /* 0x0000008600867308 */ /* 0x000ee20000002400 */
[----:B------:R-:W-:Y:S01]  /*8860*/  I2FP.F32.S32 R132, R9 ;  /* 0x0000000900847245 */ /* 0x000fe20000201400 */
[-C--:B-1----:R-:W-:Y:S01]  /*8870*/  FFMA.FTZ R237, R5, -R0.reuse, R237 ;  /* 0x8000000005ed7223 */ /* 0x082fe200000100ed */
[----:B------:R-:W-:Y:S02]  /*8880*/  FMNMX.FTZ R9, R240, R13, !PT ;  /* 0x0000000df0097209 */ /* 0x000fe40007810000 */
[----:B------:R-:W-:Y:S02]  /*8890*/  FMNMX.FTZ R133, R239, R133, !PT ;  /* 0x00000085ef857209 */ /* 0x000fe40007810000 */
[----:B------:R-:W-:Y:S03]  /*88a0*/  FMNMX.FTZ R4, R238, R9, !PT ;  /* 0x00000009ee047209 */ /* 0x000fe60007810000 */
[----:B------:R-:W1:Y:S01]  /*88b0*/  MUFU.TANH R235, R235 ;  /* 0x000000eb00eb7308 */ /* 0x000e620000002400 */
[----:B------:R-:W-:Y:S01]  /*88c0*/  FMNMX.FTZ R133, R237, R133, !PT ;  /* 0x00000085ed857209 */ /* 0x000fe20007810000 */
[-C--:B--2---:R-:W-:Y:S01]  /*88d0*/  FFMA.FTZ R236, R11, -R0.reuse, R236 ;  /* 0x800000000bec7223 */ /* 0x084fe200000100ec */
[----:B---3--:R-:W-:Y:S01]  /*88e0*/  FFMA.FTZ R134, R5, -R0, R134 ;  /* 0x8000000005867223 */ /* 0x008fe20000010086 */
[----:B------:R-:W-:Y:S04]  /*88f0*/  FMNMX.FTZ R5, R135, R4, !PT ;  /* 0x0000000487057209 */ /* 0x000fe80007810000 */
[----:B------:R-:W-:Y:S01]  /*8900*/  FMNMX.FTZ R5, R134, R5, !PT ;  /* 0x0000000586057209 */ /* 0x000fe20007810000 */
[----:B-1----:R-:W-:Y:S01]  /*8910*/  FFMA.FTZ R235, R132, -R0, R235 ;  /* 0x8000000084eb7223 */ /* 0x002fe200000100eb */
[----:B------:R-:W-:Y:S04]  /*8920*/  FMNMX.FTZ R132, R236, R133, !PT ;  /* 0x00000085ec847209 */ /* 0x000fe80007810000 */
[----:B------:R-:W-:Y:S01]  /*8930*/  FMNMX.FTZ R29, R235, R132, !PT ;  /* 0x00000084eb1d7209 */ /* 0x000fe20007810000 */
[----:B------:R-:W-:Y:S06]  /*8940*/  @P5 BRA `(.L_x_1079) ;  /* 0xffffffd800ec5947 */ /* 0x000fec000383ffff */
.L_x_1078:
[----:B------:R-:W1:Y:S01]  /*8950*/  SHFL.BFLY PT, R4, R5, 0x2, 0x1f ;  /* 0x0c401f0005047f89 */ /* 0x000e6200000e0000 */
[----:B------:R-:W-:Y:S07]  /*8960*/  IADD3 R232, R232, -0x1, RZ ;  /* 0xffffffffe8e87810 */ /* 0x000fee0007ffe0ff */
[----:B---3--:R-:W2:Y:S08]  /*8970*/  SHFL.BFLY PT, R8, R29, 0x2, 0x1f ;  /* 0x0c401f001d087f89 */ /* 0x008eb000000e0000 */
[----:B------:R-:W-:Y:S08]  /*8980*/  LDSM.16.MT88.4 R16, [R200+0xc000] ;  /* 0x00c00000c810783b */ /* 0x000ff00000004200 */
        /* <DEDUP_REMOVED lines=34> */
[--C-:B------:R-:W-:Y:S01]  /*8bb0*/  FFMA.FTZ R176, R250, UR4, -R144.reuse ;  /* 0x00000004fab07c23 */ /* 0x100fe20008010890 */
[--C-:B------:R-:W-:Y:S01]  /*8bc0*/  FFMA.FTZ R177, R252, UR4, -R144.reuse ;  /* 0x00000004fcb17c23 */ /* 0x100fe20008010890 */
[--C-:B------:R-:W-:Y:S01]  /*8bd0*/  FFMA.FTZ R179, R249, UR4, -R144.reuse ;  /* 0x00000004f9b37c23 */ /* 0x100fe20008010890 */
[--C-:B------:R-:W-:Y:S01]  /*8be0*/  FFMA.FTZ R245, R245, UR4, -R144.reuse ;  /* 0x00000004f5f57c23 */ /* 0x100fe20008010890 */
[----:B------:R-:W-:Y:S03]  /*8bf0*/  LDSM.16.MT88.4 R160, [R200+0x11800] ;  /* 0x01180000c8a0783b */ /* 0x000fe60000004200 */
[----:B------:R-:W3:Y:S01]  /*8c00*/  MUFU.EX2 R3, R5 ;  /* 0x0000000500037308 */ /* 0x000ee20000000800 */
        /* <DEDUP_REMOVED lines=16> */
[C---:B---3--:R-:W-:Y:S01]  /*8d10*/  FMUL.FTZ R4, R3.reuse, R128 ;  /* 0x0000008003047220 */ /* 0x048fe20000410000 */
[C---:B------:R-:W-:Y:S01]  /*8d20*/  FMUL.FTZ R5, R3.reuse, R129 ;  /* 0x0000008103057220 */ /* 0x040fe20000410000 */
[C---:B------:R-:W-:Y:S01]  /*8d30*/  FMUL.FTZ R8, R3.reuse, R124 ;  /* 0x0000007c03087220 */ /* 0x040fe20000410000 */
[C---:B------:R-:W-:Y:S01]  /*8d40*/  FMUL.FTZ R9, R3.reuse, R125 ;  /* 0x0000007d03097220 */ /* 0x040fe20000410000 */
[C---:B------:R-:W-:Y:S01]  /*8d50*/  FMUL.FTZ R12, R3.reuse, R120 ;  /* 0x00000078030c7220 */ /* 0x040fe20000410000 */
[C---:B------:R-:W-:Y:S01]  /*8d60*/  FMUL.FTZ R13, R3.reuse, R121 ;  /* 0x00000079030d7220 */ /* 0x040fe20000410000 */
[C---:B------:R-:W-:Y:S03]  /*8d70*/  FMUL.FTZ R23, R2.reuse, R115 ;  /* 0x0000007302177220 */ /* 0x040fe60000410000 */
[----:B------:R-:W-:Y:S01]  /*8d80*/  MUFU.EX2 R165, R165 ;  /* 0x000000a500a57308 */ /* 0x000fe20000000800 */
[----:B------:R-:W3:Y:S01]  /*8d90*/  LDSM.16.MT88.4 R120, [R200+0xe000] ;  /* 0x00e00000c878783b */ /* 0x000ee20000004200 */
[C---:B------:R-:W-:Y:S01]  /*8da0*/  FMUL.FTZ R20, R3.reuse, R112 ;  /* 0x0000007003147220 */ /* 0x040fe20000410000 */
[C---:B------:R-:W-:Y:S01]  /*8db0*/  FMUL.FTZ R21, R3.reuse, R113 ;  /* 0x0000007103157220 */ /* 0x040fe20000410000 */
[C---:B------:R-:W-:Y:S01]  /*8dc0*/  FMUL.FTZ R30, R2.reuse, R106 ;  /* 0x0000006a021e7220 */ /* 0x040fe20000410000 */
[----:B------:R-:W-:Y:S01]  /*8dd0*/  FMUL.FTZ R31, R2, R107 ;  /* 0x0000006b021f7220 */ /* 0x000fe20000410000 */
[C---:B------:R-:W-:Y:S01]  /*8de0*/  FMUL.FTZ R28, R3.reuse, R104 ;  /* 0x00000068031c7220 */ /* 0x040fe20000410000 */
[C---:B------:R-:W-:Y:S03]  /*8df0*/  FMUL.FTZ R29, R3.reuse, R105 ;  /* 0x00000069031d7220 */ /* 0x040fe60000410000 */
[----:B------:R-:W4:Y:S01]  /*8e00*/  MUFU.EX2 R164, R164 ;  /* 0x000000a400a47308 */ /* 0x000f220000000800 */
        /* <DEDUP_REMOVED lines=15> */
[----:B------:R-:W5:Y:S01]  /*8f00*/  MUFU.EX2 R169, R169 ;  /* 0x000000a900a97308 */ /* 0x000f620000000800 */
[----:B----4-:R-:W-:Y:S01]  /*8f10*/  F2FP.F16.F32.PACK_AB R131, R164, R165 ;  /* 0x000000a5a483723e */ /* 0x010fe200000000ff */
        /* <DEDUP_REMOVED lines=14> */
[----:B------:R-:W4:Y:S01]  /*9000*/  MUFU.EX2 R167, R167 ;  /* 0x000000a700a77308 */ /* 0x000f220000000800 */
[----:B-----5:R-:W-:Y:S01]  /*9010*/  F2FP.F16.F32.PACK_AB R128, R169, R170 ;  /* 0x000000aaa980723e */ /* 0x020fe200000000ff */
        /* <DEDUP_REMOVED lines=15> */
[----:B----4-:R-:W-:Y:S01]  /*9110*/  F2FP.F16.F32.PACK_AB R130, R167, R168 ;  /* 0x000000a8a782723e */ /* 0x010fe200000000ff */
        /* <DEDUP_REMOVED lines=10> */
[----:B------:R-:W4:Y:S01]  /*91c0*/  MUFU.EX2 R173, R173 ;  /* 0x000000ad00ad7308 */ /* 0x000f220000000800 */
[C---:B------:R-:W-:Y:S01]  /*91d0*/  FMUL.FTZ R16, R3.reuse, R116 ;  /* 0x0000007403107220 */ /* 0x040fe20000410000 */
[C---:B-1----:R-:W-:Y:S04]  /*91e0*/  HMMA.16816.F32 R12, R128.reuse, R24, R12 ;  /* 0x00000018800c723c */ /* 0x042fe8000000180c */
        /* <DEDUP_REMOVED lines=14> */
[----:B------:R-:W1:Y:S04]  /*92d0*/  MUFU.EX2 R175, R175 ;  /* 0x000000af00af7308 */ /* 0x000e680000000800 */
[C---:B------:R-:W-:Y:S01]  /*92e0*/  FMUL.FTZ R26, R2.reuse, R110 ;  /* 0x0000006e021a7220 */ /* 0x040fe20000410000 */
[C---:B------:R-:W-:Y:S01]  /*92f0*/  FMUL.FTZ R27, R2.reuse, R111 ;  /* 0x0000006f021b7220 */ /* 0x040fe20000410000 */
[C---:B------:R-:W-:Y:S01]  /*9300*/  FMUL.FTZ R32, R3.reuse, R100 ;  /* 0x0000006403207220 */ /* 0x040fe20000410000 */
[----:B------:R-:W5:Y:S03]  /*9310*/  LDSM.16.MT88.4 R108, [R197+0xe000] ;  /* 0x00e00000c56c783b */ /* 0x000f660000004200 */
[----:B------:R-:W-:Y:S01]  /*9320*/  MUFU.EX2 R176, R176 ;  /* 0x000000b000b07308 */ /* 0x000fe20000000800 */
        /* <DEDUP_REMOVED lines=11> */
[----:B------:R-:W4:Y:S03]  /*93e0*/  LDSM.16.MT88.4 R100, [R196+0xe000] ;  /* 0x00e00000c464783b */ /* 0x000f260000004200 */
[----:B------:R-:W-:Y:S01]  /*93f0*/  MUFU.EX2 R178, R178 ;  /* 0x000000b200b27308 */ /* 0x000fe20000000800 */
[C---:B------:R-:W-:Y:S01]  /*9400*/  FMUL.FTZ R89, R3.reuse, R89 ;  /* 0x0000005903597220 */ /* 0x040fe20000410000 */
[C---:B------:R-:W-:Y:S01]  /*9410*/  FMUL.FTZ R94, R2.reuse, R94 ;  /* 0x0000005e025e7220 */ /* 0x040fe20000410000 */
[C---:B------:R-:W-:Y:S02]  /*9420*/  HMMA.16816.F32 R32, R128.reuse, R138, R32 ;  /* 0x0000008a8020723c */ /* 0x040fe40000001820 */
[----:B------:R-:W-:Y:S05]  /*9430*/  LDSM.16.MT88.4 R136, [R198+0xe800] ;  /* 0x00e80000c688783b */ /* 0x000fea0000004200 */
[----:B------:R-:W1:Y:S01]  /*9440*/  MUFU.EX2 R179, R179 ;  /* 0x000000b300b37308 */ /* 0x000e620000000800 */
[C---:B------:R-:W-:Y:S01]  /*9450*/  FMUL.FTZ R95, R2.reuse, R95 ;  /* 0x0000005f025f7220 */ /* 0x040fe20000410000 */
[C---:B---3--:R-:W-:Y:S03]  /*9460*/  HMMA.16816.F32 R36, R128.reuse, R120, R36 ;  /* 0x000000788024723c */ /* 0x048fe60000001824 */
        /* <DEDUP_REMOVED lines=10> */
[----:B------:R-:W-:Y:S03]  /*9510*/  FMUL.FTZ R99, R2, R99 ;  /* 0x0000006302637220 */ /* 0x000fe60000410000 */
[C---:B-----5:R-:W-:Y:S02]  /*9520*/  HMMA.16816.F32 R52, R128.reuse, R108, R52 ;  /* 0x0000006c8034723c */ /* 0x060fe40000001834 */
[----:B------:R-:W-:Y:S03]  /*9530*/  MUFU.EX2 R237, R237 ;  /* 0x000000ed00ed7308 */ /* 0x000fe60000000800 */
[C---:B------:R-:W-:Y:S01]  /*9540*/  FMUL.FTZ R96, R3.reuse, R96 ;  /* 0x0000006003607220 */ /* 0x040fe20000410000 */
[C---:B------:R-:W-:Y:S01]  /*9550*/  HMMA.16816.F32 R56, R128.reuse, R110, R56 ;  /* 0x0000006e8038723c */ /* 0x040fe20000001838 */
[----:B------:R-:W-:Y:S05]  /*9560*/  LDSM.16.MT88.4 R108, [R200+0xc800] ;  /* 0x00c80000c86c783b */ /* 0x000fea0000004200 */
[----:B------:R-:W-:Y:S01]  /*9570*/  MUFU.EX2 R236, R236 ;  /* 0x000000ec00ec7308 */ /* 0x000fe20000000800 */
[----:B------:R-:W-:Y:S01]  /*9580*/  FMUL.FTZ R97, R3, R97 ;  /* 0x0000006103617220 */ /* 0x000fe20000410000 */
[C---:B----4-:R-:W-:Y:S03]  /*9590*/  HMMA.16816.F32 R60, R128.reuse, R100, R60 ;  /* 0x00000064803c723c */ /* 0x050fe6000000183c */
[--C-:B------:R-:W-:Y:S03]  /*95a0*/  FFMA.FTZ R182, R244, UR4, -R145.reuse ;  /* 0x00000004f4b67c23 */ /* 0x100fe60008010891 */
[C---:B------:R-:W-:Y:S01]  /*95b0*/  HMMA.16816.F32 R64, R128.reuse, R102, R64 ;  /* 0x000000668040723c */ /* 0x040fe20000001840 */
[----:B------:R-:W3:Y:S01]  /*95c0*/  LDSM.16.MT88.4 R100, [R197+0x10000] ;  /* 0x01000000c564783b */ /* 0x000ee20000004200 */
        /* <DEDUP_REMOVED lines=8> */
[C---:B--2---:R-:W-:Y:S02]  /*9650*/  HMMA.16816.F32 R76, R128.reuse, R104, R76 ;  /* 0x00000068804c723c */ /* 0x044fe4000000184c */
[----:B------:R-:W-:Y:S03]  /*9660*/  MUFU.EX2 R183, R183 ;  /* 0x000000b700b77308 */ /* 0x000fe60000000800 */
[--C-:B------:R-:W-:Y:S01]  /*9670*/  FFMA.FTZ R180, R248, UR4, -R145.reuse ;  /* 0x00000004f8b47c23 */ /* 0x100fe20008010891 */
[C---:B------:R-:W-:Y:S01]  /*9680*/  HMMA.16816.F32 R80, R128.reuse, R106, R80 ;  /* 0x0000006a8050723c */ /* 0x040fe20000001850 */
[----:B------:R-:W2:Y:S05]  /*9690*/  LDSM.16.MT88.4 R104, [R196+0x10000] ;  /* 0x01000000c468783b */ /* 0x000eaa0000004200 */
[----:B------:R-:W-:Y:S01]  /*96a0*/  MUFU.EX2 R242, R242 ;  /* 0x000000f200f27308 */ /* 0x000fe20000000800 */
[--C-:B------:R-:W-:Y:S01]  /*96b0*/  FFMA.FTZ R181, R246, UR4, -R145.reuse ;  /* 0x00000004f6b57c23 */ /* 0x100fe20008010891 */
[--C-:B------:R-:W-:Y:S03]  /*96c0*/  FFMA.FTZ R241, R238, UR4, -R145.reuse ;  /* 0x00000004eef17c23 */ /* 0x100fe60008010891 */
[----:B------:R-:W-:Y:S01]  /*96d0*/  FFMA.FTZ R238, R239, UR4, -R144 ;  /* 0x00000004efee7c23 */ /* 0x000fe20008010890 */
[--C-:B------:R-:W-:Y:S01]  /*96e0*/  FFMA.FTZ R240, R240, UR4, -R145.reuse ;  /* 0x00000004f0f07c23 */ /* 0x100fe20008010891 */
[--C-:B------:R-:W-:Y:S01]  /*96f0*/  FFMA.FTZ R135, R135, UR4, -R145.reuse ;  /* 0x0000000487877c23 */ /* 0x100fe20008010891 */
[----:B------:R-:W-:Y:S02]  /*9700*/  FFMA.FTZ R145, R134, UR4, -R145 ;  /* 0x0000000486917c23 */ /* 0x000fe40008010891 */
[----:B------:R-:W-:Y:S01]  /*9710*/  MUFU.EX2 R180, R180 ;  /* 0x000000b400b47308 */ /* 0x000fe20000000800 */
[----:B------:R-:W-:Y:S01]  /*9720*/  FFMA.FTZ R171, R2, R233, R171 ;  /* 0x000000e902ab7223 */ /* 0x000fe200000100ab */
[----:B------:R-:W-:Y:S01]  /*9730*/  MOV R2, R133 ;  /* 0x0000008500027202 */ /* 0x000fe20000000f00 */
[----:B------:R-:W-:Y:S01]  /*9740*/  FFMA.FTZ R170, R3, R234, R170 ;  /* 0x000000ea03aa7223 */ /* 0x000fe200000100aa */
[C---:B---3--:R-:W-:Y:S03]  /*9750*/  HMMA.16816.F32 R84, R128.reuse, R100, R84 ;  /* 0x000000648054723c */ /* 0x048fe60000001854 */
[----:B------:R-:W-:Y:S03]  /*9760*/  FADD.FTZ R166, R166, R171 ;  /* 0x000000aba6a67221 */ /* 0x000fe60000010000 */
[----:B------:R3:W-:Y:S01]  /*9770*/  MUFU.EX2 R134, R145 ;  /* 0x0000009100867308 */ /* 0x0007e20000000800 */
[----:B------:R-:W-:Y:S01]  /*9780*/  FADD.FTZ R169, R169, R170 ;  /* 0x000000aaa9a97221 */ /* 0x000fe20000010000 */
[C---:B------:R-:W-:Y:S03]  /*9790*/  HMMA.16816.F32 R88, R128.reuse, R102, R88 ;  /* 0x000000668058723c */ /* 0x040fe60000001858 */
[----:B------:R-:W-:Y:S05]  /*97a0*/  F2FP.F16.F32.PACK_AB R101, R173, R172 ;  /* 0x000000acad65723e */ /* 0x000fea00000000ff */
[----:B------:R-:W4:Y:S03]  /*97b0*/  MUFU.EX2 R181, R181 ;  /* 0x000000b500b57308 */ /* 0x000f260000000800 */
[----:B-1----:R-:W-:Y:S01]  /*97c0*/  F2FP.F16.F32.PACK_AB R103, R175, R174 ;  /* 0x000000aeaf67723e */ /* 0x002fe200000000ff */
[----:B------:R-:W-:Y:S01]  /*97d0*/  FADD.FTZ R3, R165, R166 ;  /* 0x000000a6a5037221 */ /* 0x000fe20000010000 */
[----:B------:R-:W-:Y:S01]  /*97e0*/  F2FP.F16.F32.PACK_AB R100, R177, R176 ;  /* 0x000000b0b164723e */ /* 0x000fe200000000ff */
[----:B------:R-:W-:Y:S01]  /*97f0*/  FADD.FTZ R168, R168, R169 ;  /* 0x000000a9a8a87221 */ /* 0x000fe20000010000 */
[----:B------:R-:W-:Y:S03]  /*9800*/  F2FP.F16.F32.PACK_AB R102, R179, R178 ;  /* 0x000000b2b366723e */ /* 0x000fe600000000ff */
[----:B------:R-:W1:Y:S01]  /*9810*/  MUFU.EX2 R244, R244 ;  /* 0x000000f400f47308 */ /* 0x000e620000000800 */
[----:B---3--:R-:W-:Y:S01]  /*9820*/  LDSM.16.MT88.4 R144, [R200+0xf800] ;  /* 0x00f80000c890783b */ /* 0x008fe20000004200 */
[----:B------:R-:W-:Y:S01]  /*9830*/  FADD.FTZ R3, R164, R3 ;  /* 0x00000003a4037221 */ /* 0x000fe20000010000 */
[----:B------:R-:W-:Y:S01]  /*9840*/  FADD.FTZ R167, R167, R168 ;  /* 0x000000a8a7a77221 */ /* 0x000fe20000010000 */
[C---:B--2---:R-:W-:Y:S03]  /*9850*/  HMMA.16816.F32 R92, R128.reuse, R104, R92 ;  /* 0x00000068805c723c */ /* 0x044fe6000000185c */
[----:B------:R-:W-:Y:S03]  /*9860*/  FADD.FTZ R172, R172, R3 ;  /* 0x00000003acac7221 */ /* 0x000fe60000010000 */
[----:B------:R-:W-:Y:S01]  /*9870*/  MUFU.EX2 R240, R240 ;  /* 0x000000f000f07308 */ /* 0x000fe20000000800 */
[----:B------:R-:W-:Y:S01]  /*9880*/  MOV R3, R132 ;  /* 0x0000008400037202 */ /* 0x000fe20000000f00 */
[----:B------:R-:W-:Y:S01]  /*9890*/  HMMA.16816.F32 R96, R128, R106, R96 ;  /* 0x0000006a8060723c */ /* 0x000fe20000001860 */
[----:B------:R-:W2:Y:S02]  /*98a0*/  LDSM.16.MT88.4 R104, [R196+0xe800] ;  /* 0x00e80000c468783b */ /* 0x000ea40000004200 */
[----:B------:R-:W-:Y:S03]  /*98b0*/  FADD.FTZ R176, R176, R167 ;  /* 0x000000a7b0b07221 */ /* 0x000fe60000010000 */
[C---:B------:R-:W-:Y:S02]  /*98c0*/  HMMA.16816.F32 R4, R100.reuse, R108, R4 ;  /* 0x0000006c6404723c */ /* 0x040fe40000001804 */
[----:B------:R-:W3:Y:S01]  /*98d0*/  MUFU.EX2 R241, R241 ;  /* 0x000000f100f17308 */ /* 0x000ee20000000800 */
[----:B------:R-:W-:Y:S02]  /*98e0*/  LDSM.16.MT88.4 R128, [R196+0xd000] ;  /* 0x00d00000c480783b */ /* 0x000fe40000004200 */
[----:B------:R-:W-:Y:S01]  /*98f0*/  FADD.FTZ R173, R173, R172 ;  /* 0x000000acadad7221 */ /* 0x000fe20000010000 */
[C---:B------:R-:W-:Y:S06]  /*9900*/  HMMA.16816.F32 R8, R100.reuse, R110, R8 ;  /* 0x0000006e6408723c */ /* 0x040fec0000001808 */
[----:B------:R-:W5:Y:S01]  /*9910*/  MUFU.EX2 R135, R135 ;  /* 0x0000008700877308 */ /* 0x000f620000000800 */
[----:B------:R-:W4:Y:S01]  /*9920*/  LDSM.16.MT88.4 R108, [R200+0x10800] ;  /* 0x01080000c86c783b */ /* 0x000f220000004200 */
[C---:B------:R-:W-:Y:S08]  /*9930*/  HMMA.16816.F32 R12, R100.reuse, R112, R12 ;  /* 0x00000070640c723c */ /* 0x040ff0000000180c */
[----:B------:R-:W5:Y:S01]  /*9940*/  MUFU.EX2 R238, R238 ;  /* 0x000000ee00ee7308 */ /* 0x000f620000000800 */
[C---:B------:R-:W-:Y:S01]  /*9950*/  HMMA.16816.F32 R16, R100.reuse, R114, R16 ;  /* 0x000000726410723c */ /* 0x040fe20000001810 */
[----:B------:R-:W1:Y:S02]  /*9960*/  LDSM.16.MT88.4 R112, [R198+0x10800] ;  /* 0x01080000c670783b */ /* 0x000e640000004200 */
[----:B------:R-:W-:Y:S03]  /*9970*/  FADD.FTZ R177, R177, R176 ;  /* 0x000000b0b1b17221 */ /* 0x000fe60000010000 */
[C---:B------:R-:W-:Y:S05]  /*9980*/  HMMA.16816.F32 R20, R100.reuse, R116, R20 ;  /* 0x000000746414723c */ /* 0x040fea0000001814 */
        /* <DEDUP_REMOVED lines=22> */
[C---:B------:R-:W-:Y:S05]  /*9af0*/  HMMA.16816.F32 R72, R100.reuse, R110, R72 ;  /* 0x0000006e6448723c */ /* 0x040fea0000001848 */
[----:B------:R-:W-:Y:S01]  /*9b00*/  F2FP.F16.F32.PACK_AB R109, R181, R180 ;  /* 0x000000b4b56d723e */ /* 0x000fe200000000ff */
[C---:B-1----:R-:W-:Y:S05]  /*9b10*/  HMMA.16816.F32 R76, R100.reuse, R112, R76 ;  /* 0x00000070644c723c */ /* 0x042fea000000184c */
[----:B------:R-:W-:Y:S01]  /*9b20*/  F2FP.F16.F32.PACK_AB R111, R183, R182 ;  /* 0x000000b6b76f723e */ /* 0x000fe200000000ff */
[C---:B------:R-:W-:Y:S01]  /*9b30*/  HMMA.16816.F32 R80, R100.reuse, R114, R80 ;  /* 0x000000726450723c */ /* 0x040fe20000001850 */
[----:B------:R-:W1:Y:S04]  /*9b40*/  LDSM.16.MT88.4 R112, [R197+0xd000] ;  /* 0x00d00000c570783b */ /* 0x000e680000004200 */
[----:B------:R-:W-:Y:S01]  /*9b50*/  F2FP.F16.F32.PACK_AB R108, R245, R242 ;  /* 0x000000f2f56c723e */ /* 0x000fe200000000ff */
[C---:B---3--:R-:W-:Y:S05]  /*9b60*/  HMMA.16816.F32 R84, R100.reuse, R116, R84 ;  /* 0x000000746454723c */ /* 0x048fea0000001854 */
[----:B------:R-:W-:Y:S01]  /*9b70*/  F2FP.F16.F32.PACK_AB R110, R244, R243 ;  /* 0x000000f3f46e723e */ /* 0x000fe200000000ff */
[C---:B------:R-:W-:Y:S01]  /*9b80*/  HMMA.16816.F32 R88, R100.reuse, R118, R88 ;  /* 0x000000766458723c */ /* 0x040fe20000001858 */
[----:B------:R-:W3:Y:S04]  /*9b90*/  LDSM.16.MT88.4 R116, [R198+0xf000] ;  /* 0x00f00000c674783b */ /* 0x000ee80000004200 */
[----:B------:R-:W-:Y:S01]  /*9ba0*/  FADD.FTZ R180, R180, R175 ;  /* 0x000000afb4b47221 */ /* 0x000fe20000010000 */
[C---:B--2---:R-:W-:Y:S05]  /*9bb0*/  HMMA.16816.F32 R92, R100.reuse, R104, R92 ;  /* 0x00000068645c723c */ /* 0x044fea000000185c */
[----:B------:R-:W-:Y:S01]  /*9bc0*/  FADD.FTZ R242, R242, R179 ;  /* 0x000000b3f2f27221 */ /* 0x000fe20000010000 */
[----:B------:R-:W-:Y:S01]  /*9bd0*/  HMMA.16816.F32 R96, R100, R106, R96 ;  /* 0x0000006a6460723c */ /* 0x000fe20000001860 */
[----:B------:R-:W2:Y:S04]  /*9be0*/  LDSM.16.MT88.4 R100, [R196+0xf000] ;  /* 0x00f00000c464783b */ /* 0x000ea80000004200 */
        /* <DEDUP_REMOVED lines=21> */
[C---:B---3--:R-:W-:Y:S05]  /*9d40*/  HMMA.16816.F32 R44, R108.reuse, R116, R44 ;  /* 0x000000746c2c723c */ /* 0x048fea000000182c */
[----:B-----5:R-:W-:Y:S01]  /*9d50*/  F2FP.F16.F32.PACK_AB R139, R134, R135 ;  /* 0x00000087868b723e */ /* 0x020fe200000000ff */
        /* <DEDUP_REMOVED lines=8> */
[C---:B--2---:R-:W-:Y:S05]  /*9de0*/  HMMA.16816.F32 R60, R108.reuse, R100, R60 ;  /* 0x000000646c3c723c */ /* 0x044fea000000183c */
[----:B------:R-:W-:Y:S01]  /*9df0*/  FADD.FTZ R238, R238, R243 ;  /* 0x000000f3eeee7221 */ /* 0x000fe20000010000 */
[C---:B------:R-:W-:Y:S01]  /*9e00*/  HMMA.16816.F32 R64, R108.reuse, R102, R64 ;  /* 0x000000666c40723c */ /* 0x040fe20000001840 */
[----:B------:R-:W2:Y:S04]  /*9e10*/  LDSM.16.MT88.4 R100, [R198+0xd800] ;  /* 0x00d80000c664783b */ /* 0x000ea80000004200 */
        /* <DEDUP_REMOVED lines=10> */
[C---:B---3--:R-:W-:Y:S05]  /*9ec0*/  HMMA.16816.F32 R84, R108.reuse, R116, R84 ;  /* 0x000000746c54723c */ /* 0x048fea0000001854 */
[----:B------:R-:W-:Y:S01]  /*9ed0*/  FADD.FTZ R234, R235, R234 ;  /* 0x000000eaebea7221 */ /* 0x000fe20000010000 */
[C---:B------:R-:W-:Y:S06]  /*9ee0*/  HMMA.16816.F32 R88, R108.reuse, R118, R88 ;  /* 0x000000766c58723c */ /* 0x040fec0000001858 */
[C---:B------:R-:W-:Y:S06]  /*9ef0*/  HMMA.16816.F32 R92, R108.reuse, R120, R92 ;  /* 0x000000786c5c723c */ /* 0x040fec000000185c */
[----:B------:R-:W-:Y:S06]  /*9f00*/  HMMA.16816.F32 R96, R108, R122, R96 ;  /* 0x0000007a6c60723c */ /* 0x000fec0000001860 */
[C---:B------:R-:W-:Y:S06]  /*9f10*/  HMMA.16816.F32 R128, R136.reuse, R124, R4 ;  /* 0x0000007c8880723c */ /* 0x040fec0000001804 */
[C---:B------:R-:W-:Y:S01]  /*9f20*/  HMMA.16816.F32 R124, R136.reuse, R126, R8 ;  /* 0x0000007e887c723c */ /* 0x040fe20000001808 */
[----:B------:R-:W1:Y:S05]  /*9f30*/  LDSM.16.MT88.4 R8, [R198+0x11800] ;  /* 0x01180000c608783b */ /* 0x000e6a0000004200 */
[C---:B--2---:R-:W-:Y:S03]  /*9f40*/  HMMA.16816.F32 R120, R136.reuse, R100, R12 ;  /* 0x000000648878723c */ /* 0x044fe6000000180c */
        /* <DEDUP_REMOVED lines=26> */
.L_x_1076:
[----:B------:R-:W1:Y:S01]  /*a0f0*/  SHFL.BFLY PT, R4, R233, 0x2, 0x1f ;  /* 0x0c401f00e9047f89 */ /* 0x000e6200000e0000 */
[----:B------:R-:W-:Y:S01]  /*a100*/  MOV R14, 0x3f800000 ;  /* 0x3f800000000e7802 */ /* 0x000fe20000000f00 */
[----:B------:R-:W2:Y:S01]  /*a110*/  S2UR UR4, SR_CgaCtaId ;  /* 0x00000000000479c3 */ /* 0x000ea20000008800 */
[----:B------:R-:W-:Y:S01]  /*a120*/  MOV R13, 0x3f800000 ;  /* 0x3f800000000d7802 */ /* 0x000fe20000000f00 */
[----:B------:R-:W3:Y:S01]  /*a130*/  SHFL.BFLY PT, R3, R234, 0x2, 0x1f ;  /* 0x0c401f00ea037f89 */ /* 0x000ee200000e0000 */
[----:B------:R-:W-:Y:S01]  /*a140*/  UMOV UR5, 0x400 ;  /* 0x0000040000057882 */ /* 0x000fe20000000000 */
[----:B------:R-:W-:Y:S01]  /*a150*/  ISETP.NE.AND P3, PT, R219, -0x1, PT ;  /* 0xffffffffdb00780c */ /* 0x000fe20003f65270 */
[----:B------:R-:W4:Y:S01]  /*a160*/  S2R R5, SR_TID.X ;  /* 0x0000000000057919 */ /* 0x000f220000002100 */
[----:B------:R-:W-:Y:S01]  /*a170*/  MOV R16, 0x20 ;  /* 0x0000002000107802 */ /* 0x000fe20000000f00 */
[----:B------:R-:W5:Y:S01]  /*a180*/  S2R R0, SR_TID.X ;  /* 0x0000000000007919 */ /* 0x000f620000002100 */
[----:B-1----:R-:W-:Y:S01]  /*a190*/  FADD.FTZ R4, R4, R233 ;  /* 0x000000e904047221 */ /* 0x002fe20000010000 */
[----:B--2---:R-:W-:Y:S01]  /*a1a0*/  ULEA UR4, UR4, UR5, 0x18 ;  /* 0x0000000504047291 */ /* 0x004fe2000f8ec03f */
[----:B---3--:R-:W-:-:S03]  /*a1b0*/  FADD.FTZ R3, R3, R234 ;  /* 0x000000ea03037221 */ /* 0x008fc60000010000 */
[----:B------:R-:W1:Y:S04]  /*a1c0*/  SHFL.BFLY PT, R9, R4, 0x1, 0x1f ;  /* 0x0c201f0004097f89 */ /* 0x000e6800000e0000 */
[----:B------:R-:W2:Y:S01]  /*a1d0*/  SHFL.BFLY PT, R10, R3, 0x1, 0x1f ;  /* 0x0c201f00030a7f89 */ /* 0x000ea200000e0000 */
[----:B----4-:R-:W-:Y:S02]  /*a1e0*/  SHF.R.S32.HI R2, RZ, 0x1f, R5 ;  /* 0x0000001fff027819 */ /* 0x010fe40000011405 */
[----:B-----5:R-:W-:-:S04]  /*a1f0*/  SHF.R.S32.HI R7, RZ, 0x1f, R0 ;  /* 0x0000001fff077819 */ /* 0x020fc80000011400 */
[CC--:B------:R-:W-:Y:S02]  /*a200*/  LEA.HI R12, R7.reuse, R0.reuse, RZ, 0x2 ;  /* 0x00000000070c7211 */ /* 0x0c0fe400078f10ff */
[CC--:B------:R-:W-:Y:S02]  /*a210*/  LEA.HI R8, R7.reuse, R0.reuse, RZ, 0x5 ;  /* 0x0000000007087211 */ /* 0x0c0fe400078f28ff */
[----:B------:R-:W-:Y:S01]  /*a220*/  LOP3.LUT R11, R12, 0x3ffffffc, RZ, 0xc0, !PT ;  /* 0x3ffffffc0c0b7812 */ /* 0x000fe200078ec0ff */
[----:B-1----:R-:W-:Y:S01]  /*a230*/  FADD.FTZ R9, R4, R9 ;  /* 0x0000000904097221 */ /* 0x002fe20000010000 */
[CC--:B------:R-:W-:Y:S02]  /*a240*/  LEA.HI R4, R2.reuse, R5.reuse, RZ, 0x5 ;  /* 0x0000000502047211 */ /* 0x0c0fe400078f28ff */
[----:B------:R-:W-:Y:S01]  /*a250*/  LEA.HI R6, R7, R0, RZ, 0x3 ;  /* 0x0000000007067211 */ /* 0x000fe200078f18ff */
[----:B--2---:R-:W-:Y:S01]  /*a260*/  FADD.FTZ R10, R3, R10 ;  /* 0x0000000a030a7221 */ /* 0x004fe20000010000 */
[----:B------:R-:W-:-:S02]  /*a270*/  LEA.HI R3, R2, R5, RZ, 0x3 ;  /* 0x0000000502037211 */ /* 0x000fc400078f18ff */
[----:B------:R-:W-:Y:S02]  /*a280*/  FSETP.NE.FTZ.AND P0, PT, R9, RZ, PT ;  /* 0x000000ff0900720b */ /* 0x000fe40003f15000 */
[----:B------:R-:W-:Y:S02]  /*a290*/  LOP3.LUT R4, R4, 0xffffffe0, RZ, 0xc0, !PT ;  /* 0xffffffe004047812 */ /* 0x000fe400078ec0ff */
[----:B------:R-:W-:Y:S02]  /*a2a0*/  LOP3.LUT R2, R3, 0xfffffff8, RZ, 0xc0, !PT ;  /* 0xfffffff803027812 */ /* 0x000fe400078ec0ff */
[----:B------:R-:W-:Y:S02]  /*a2b0*/  IADD3 R4, R5, -R4, RZ ;  /* 0x8000000405047210 */ /* 0x000fe40007ffe0ff */
[----:B------:R-:W-:Y:S02]  /*a2c0*/  IADD3 R2, -R2, R5, RZ ;  /* 0x0000000502027210 */ /* 0x000fe40007ffe1ff */
[----:B------:R-:W-:-:S02]  /*a2d0*/  SHF.R.S32.HI R5, RZ, 0x2, R12 ;  /* 0x00000002ff057819 */ /* 0x000fc4000001140c */
[----:B------:R-:W-:Y:S01]  /*a2e0*/  SHF.R.S32.HI R12, RZ, 0x1f, R12 ;  /* 0x0000001fff0c7819 */ /* 0x000fe2000001140c */
[----:B------:R-:W1:Y:S01]  /*a2f0*/  @P0 MUFU.RCP R14, R9 ;  /* 0x00000009000e0308 */ /* 0x000e620000001000 */
[----:B------:R-:W-:Y:S02]  /*a300*/  FSETP.NE.FTZ.AND P4, PT, R10, RZ, PT ;  /* 0x000000ff0a00720b */ /* 0x000fe40003f95000 */
[----:B------:R-:W-:Y:S02]  /*a310*/  LEA.HI R12, R12, R5, RZ, 0x3 ;  /* 0x000000050c0c7211 */ /* 0x000fe400078f18ff */
[----:B------:R-:W-:Y:S02]  /*a320*/  LOP3.LUT R7, R8, 0xffffffe0, RZ, 0xc0, !PT ;  /* 0xffffffe008077812 */ /* 0x000fe400078ec0ff */
[----:B------:R-:W-:Y:S02]  /*a330*/  LOP3.LUT R12, R12, 0xfffffff8, RZ, 0xc0, !PT ;  /* 0xfffffff80c0c7812 */ /* 0x000fe400078ec0ff */
[----:B------:R-:W-:-:S02]  /*a340*/  IADD3 R11, -R11, R0, RZ ;  /* 0x000000000b0b7210 */ /* 0x000fc40007ffe1ff */
[----:B------:R-:W-:Y:S02]  /*a350*/  IADD3 R12, R5, -R12, RZ ;  /* 0x8000000c050c7210 */ /* 0x000fe40007ffe0ff */
[----:B------:R-:W-:Y:S01]  /*a360*/  IADD3 R0, R0, -R7, RZ ;  /* 0x8000000700007210 */ /* 0x000fe20007ffe0ff */
[----:B------:R-:W2:Y:S01]  /*a370*/  @P4 MUFU.RCP R13, R10 ;  /* 0x0000000a000d4308 */ /* 0x000ea20000001000 */
[----:B------:R-:W-:Y:S02]  /*a380*/  SHF.L.U32 R5, R12, 0x6, RZ ;  /* 0x000000060c057819 */ /* 0x000fe400000006ff */
[----:B------:R-:W-:Y:S01]  /*a390*/  SHF.R.S32.HI R8, RZ, 0x5, R8 ;  /* 0x00000005ff087819 */ /* 0x000fe20000011408 */
[C---:B-1----:R-:W-:Y:S01]  /*a3a0*/  FMUL.FTZ R131, R14.reuse, R131 ;  /* 0x000000830e837220 */ /* 0x042fe20000410000 */
        /* <DEDUP_REMOVED lines=63> */
[----:B------:R-:W-:Y:S01]  /*a7a0*/  FMUL.FTZ R117, R13, R117 ;  /* 0x000000750d757220 */ /* 0x000fe20000410000 */
[----:B------:R-:W-:Y:S01]  /*a7b0*/  IADD3 R7, R5, -0x10, RZ ;  /* 0xfffffff005077810 */ /* 0x000fe20007ffe0ff */
[C---:B------:R-:W-:Y:S01]  /*a7c0*/  FMUL.FTZ R112, R13.reuse, R112 ;  /* 0x000000700d707220 */ /* 0x040fe20000410000 */
[----:B------:R-:W-:Y:S01]  /*a7d0*/  SEL R16, R16, 0xffffffe0, !P1 ;  /* 0xffffffe010107807 */ /* 0x000fe20004800000 */
[----:B------:R-:W-:Y:S01]  /*a7e0*/  FMUL.FTZ R113, R13, R113 ;  /* 0x000000710d717220 */ /* 0x000fe20000410000 */
[----:B------:R-:W-:Y:S01]  /*a7f0*/  @P5 IADD3 R7, R5, 0x10, RZ ;  /* 0x0000001005075810 */ /* 0x000fe20007ffe0ff */
[----:B------:R-:W1:Y:S01]  /*a800*/  @P3 LDC.64 R14, c[0x0][0x298] ;  /* 0x0000a600ff0e3b82 */ /* 0x000e620000000a00 */
        /* <DEDUP_REMOVED lines=54> */
[----:B-1----:R-:W-:-:S04]  /*ab70*/  @P3 IMAD.WIDE.U32 R20, R219, R14, RZ ;  /* 0x0000000edb143225 */ /* 0x002fc800078e00ff */
        /* <DEDUP_REMOVED lines=48> */
.L_x_1080:
        /* <DEDUP_REMOVED lines=23> */
.L_x_1081:
        /* <DEDUP_REMOVED lines=8> */
[----:B------:R-:W-:Y:S01]  /*b070*/  BSSY B0, `(.L_x_1082) ;  /* 0x0000069000007945 */ /* 0x000fe20003800000 */
[----:B------:R-:W-:Y:S01]  /*b080*/  LOP3.LUT P6, RZ, R0, 0x3, RZ, 0xc0, !PT ;  /* 0x0000000300ff7812 */ /* 0x000fe200078cc0ff */
[----:B------:R-:W-:Y:S01]  /*b090*/  STS [R21], R104 ;  /* 0x0000006815007388 */ /* 0x000fe20000000800 */
[----:B------:R-:W-:Y:S01]  /*b0a0*/  LEA.HI R39, R39, R8, RZ, 0x2 ;  /* 0x0000000827277211 */ /* 0x000fe200078f10ff */
[----:B------:R-:W-:Y:S01]  /*b0b0*/  IMAD.MOV.U32 R0, RZ, RZ, 0x7f800000 ;  /* 0x7f800000ff007424 */ /* 0x000fe200078e00ff */
[----:B------:R-:W1:Y:S01]  /*b0c0*/  @!P3 LDC R12, c[0x0][0x2c4] ;  /* 0x0000b100ff0cbb82 */ /* 0x000e620000000800 */
[----:B------:R-:W-:Y:S01]  /*b0d0*/  STS [R21+0x400], R106 ;  /* 0x0004006a15007388 */ /* 0x000fe20000000800 */
[----:B------:R-:W-:Y:S01]  /*b0e0*/  @!P3 PLOP3.LUT P5, PT, P1, PT, PT, 0x80, 0x0 ;  /* 0x000000000000b81c */ /* 0x000fe20000faf070 */
[----:B------:R-:W2:Y:S01]  /*b0f0*/  @P0 MUFU.LG2 R9, R9 ;  /* 0x0000000900090308 */ /* 0x000ea20000000c00 */
[----:B------:R-:W-:Y:S01]  /*b100*/  LOP3.LUT R39, R39, 0xffffffc, RZ, 0xc0, !PT ;  /* 0x0ffffffc27277812 */ /* 0x000fe200078ec0ff */
[----:B------:R-:W-:Y:S01]  /*b110*/  STS [R27], R100 ;  /* 0x000000641b007388 */ /* 0x000fe20000000800 */
[----:B------:R-:W-:-:S02]  /*b120*/  SHF.R.S32.HI R26, RZ, 0x3, R6 ;  /* 0x00000003ff1a7819 */ /* 0x000fc40000011406 */
[----:B------:R-:W3:Y:S01]  /*b130*/  @!P3 LDC R37, c[0x0][0x270] ;  /* 0x00009c00ff25bb82 */ /* 0x000ee20000000800 */
[----:B------:R-:W-:Y:S01]  /*b140*/  STS [R27+0x400], R102 ;  /* 0x000400661b007388 */ /* 0x000fe20000000800 */
[----:B------:R-:W-:Y:S01]  /*b150*/  IMAD.IADD R39, R8, 0x1, -R39 ;  /* 0x0000000108277824 */ /* 0x000fe200078e0a27 */
[----:B------:R-:W-:Y:S02]  /*b160*/  LEA.HI.SX32 R8, R6, 0x10, 0x1d ;  /* 0x0000001006087811 */ /* 0x000fe400078feaff */
[----:B------:R-:W-:Y:S03]  /*b170*/  STS [R5+0x2000], R36 ;  /* 0x0020002405007388 */ /* 0x000fe60000000800 */
[----:B------:R-:W4:Y:S01]  /*b180*/  @P3 LDC R22, c[0x0][0x2c0] ;  /* 0x0000b000ff163b82 */ /* 0x000f220000000800 */
[----:B------:R-:W-:Y:S04]  /*b190*/  STS [R5+0x2400], R38 ;  /* 0x0024002605007388 */ /* 0x000fe80000000800 */
[----:B------:R-:W-:Y:S03]  /*b1a0*/  STS [R7+0x2000], R40 ;  /* 0x0020002807007388 */ /* 0x000fe60000000800 */
[----:B-1----:R-:W1:Y:S01]  /*b1b0*/  @P5 LDC R12, c[0x0][0x2e4] ;  /* 0x0000b900ff0c5b82 */ /* 0x002e620000000800 */
[----:B------:R-:W-:Y:S04]  /*b1c0*/  STS [R7+0x2400], R42 ;  /* 0x0024002a07007388 */ /* 0x000fe80000000800 */
[----:B------:R-:W-:Y:S03]  /*b1d0*/  STS [R11+0x2000], R44 ;  /* 0x0020002c0b007388 */ /* 0x000fe60000000800 */
[----:B------:R-:W5:Y:S01]  /*b1e0*/  @P3 LDC.64 R28, c[0x0][0x2c0] ;  /* 0x0000b000ff1c3b82 */ /* 0x000f620000000a00 */
[----:B------:R-:W-:Y:S04]  /*b1f0*/  STS [R11+0x2400], R46 ;  /* 0x0024002e0b007388 */ /* 0x000fe80000000800 */
[----:B------:R-:W-:Y:S01]  /*b200*/  STS [R17+0x2000], R48 ;  /* 0x0020003011007388 */ /* 0x000fe20000000800 */
[----:B------:R-:W-:-:S03]  /*b210*/  @!P3 IMAD.MOV.U32 R22, RZ, RZ, 0x1 ;  /* 0x00000001ff16b424 */ /* 0x000fc600078e00ff */
[----:B------:R-:W-:Y:S04]  /*b220*/  STS [R17+0x2400], R50 ;  /* 0x0024003211007388 */ /* 0x000fe80000000800 */
[----:B------:R-:W-:Y:S04]  /*b230*/  STS [R19+0x2000], R52 ;  /* 0x0020003413007388 */ /* 0x000fe80000000800 */
[----:B------:R-:W-:Y:S04]  /*b240*/  STS [R19+0x2400], R54 ;  /* 0x0024003613007388 */ /* 0x000fe80000000800 */
[----:B------:R-:W-:Y:S01]  /*b250*/  STS [R23+0x2000], R56 ;  /* 0x0020003817007388 */ /* 0x000fe20000000800 */
[----:B-----5:R-:W-:-:S03]  /*b260*/  @P3 IMAD R28, R29, R28, RZ ;  /* 0x0000001c1d1c3224 */ /* 0x020fc600078e02ff */
[----:B------:R-:W-:Y:S01]  /*b270*/  STS [R23+0x2400], R58 ;  /* 0x0024003a17007388 */ /* 0x000fe20000000800 */
[----:B-1----:R-:W-:-:S03]  /*b280*/  @!P3 MOV R28, R12 ;  /* 0x0000000c001cb202 */ /* 0x002fc60000000f00 */
        /* <DEDUP_REMOVED lines=12> */
[----:B-1----:R-:W-:-:S03]  /*b350*/  SHF.R.S32.HI R5, RZ, 0x1f, R4 ;  /* 0x0000001fff057819 */ /* 0x002fc60000011404 */
[----:B------:R-:W-:Y:S01]  /*b360*/  STS [R19+0x4000], R84 ;  /* 0x0040005413007388 */ /* 0x000fe20000000800 */
[----:B------:R-:W-:Y:S02]  /*b370*/  LEA.HI R5, R5, R4, RZ, 0x2 ;  /* 0x0000000405057211 */ /* 0x000fe400078f10ff */
[----:B------:R-:W1:Y:S01]  /*b380*/  @P4 LDC R4, c[0x0][0x2e8] ;  /* 0x0000ba00ff044b82 */ /* 0x000e620000000800 */
[----:B------:R-:W-:Y:S04]  /*b390*/  STS [R19+0x4400], R86 ;  /* 0x0044005613007388 */ /* 0x000fe80000000800 */
[----:B------:R-:W-:Y:S04]  /*b3a0*/  STS [R23+0x4000], R88 ;  /* 0x0040005817007388 */ /* 0x000fe80000000800 */
[----:B------:R5:W-:Y:S04]  /*b3b0*/  STS [R23+0x4400], R90 ;  /* 0x0044005a17007388 */ /* 0x000be80000000800 */
[----:B------:R-:W-:Y:S04]  /*b3c0*/  STS [R21+0x4000], R92 ;  /* 0x0040005c15007388 */ /* 0x000fe80000000800 */
[----:B------:R-:W-:Y:S04]  /*b3d0*/  STS [R21+0x4400], R94 ;  /* 0x0044005e15007388 */ /* 0x000fe80000000800 */
[----:B------:R2:W-:Y:S04]  /*b3e0*/  STS [R27+0x4000], R13 ;  /* 0x0040000d1b007388 */ /* 0x0005e80000000800 */
[----:B------:R1:W-:Y:S01]  /*b3f0*/  STS [R27+0x4400], R98 ;  /* 0x004400621b007388 */ /* 0x0003e20000000800 */
[----:B------:R-:W-:Y:S01]  /*b400*/  BAR.SYNC.DEFER_BLOCKING 0x0 ;  /* 0x0000000000007b1d */ /* 0x000fe20000010000 */
[----:B-----5:R-:W-:-:S02]  /*b410*/  @P3 IMAD.MOV.U32 R23, RZ, RZ, 0x1 ;  /* 0x00000001ff173424 */ /* 0x020fc400078e00ff */
[----:B---3--:R-:W-:-:S03]  /*b420*/  @!P3 IMAD R23, R12, R37, RZ ;  /* 0x000000250c17b224 */ /* 0x008fc600078e02ff */
[----:B------:R-:W3:Y:S01]  /*b430*/  S2R R14, SR_CTAID.Y ;  /* 0x00000000000e7919 */ /* 0x000ee20000002600 */
[----:B------:R-:W-:Y:S01]  /*b440*/  SHF.R.S32.HI R12, RZ, 0x2, R5 ;  /* 0x00000002ff0c7819 */ /* 0x000fe20000011405 */
[----:B------:R-:W4:Y:S04]  /*b450*/  S2R R31, SR_CTAID.X ;  /* 0x00000000001f7919 */ /* 0x000f280000002500 */
[----:B------:R-:W-:Y:S01]  /*b460*/  IMAD R39, R39, 0x10, R12 ;  /* 0x0000001027277824 */ /* 0x000fe200078e020c */
[----:B------:R-:W-:Y:S01]  /*b470*/  MOV R12, 0x7f800000 ;  /* 0x7f800000000c7802 */ /* 0x000fe20000000f00 */
[----:B------:R-:W5:Y:S01]  /*b480*/  S2R R7, SR_CTAID.Z ;  /* 0x0000000000077919 */ /* 0x000f620000002700 */
[----:B--2---:R-:W2:Y:S01]  /*b490*/  @P0 LDC R13, c[0x0][0x2e8] ;  /* 0x0000ba00ff0d0b82 */ /* 0x004ea20000000800 */
[----:B------:R1:W1:Y:S04]  /*b4a0*/  LDS.128 R32, [R221+0x1800] ;  /* 0x00180000dd207984 */ /* 0x0002680000000c00 */
[----:B------:R1:W1:Y:S01]  /*b4b0*/  LDS.128 R16, [R221+0x3800] ;  /* 0x00380000dd107984 */ /* 0x0002620000000c00 */
[----:B---3--:R-:W-:-:S02]  /*b4c0*/  IMAD R14, R14, R23, RZ ;  /* 0x000000170e0e7224 */ /* 0x008fc400078e02ff */
[----:B------:R-:W-:Y:S01]  /*b4d0*/  @P0 FMUL.FTZ R23, R9, 0.69314718246459960938 ;  /* 0x3f31721809170820 */ /* 0x000fe20000410000 */
[C---:B----4-:R-:W-:Y:S02]  /*b4e0*/  IMAD R5, R31.reuse, R22, RZ ;  /* 0x000000161f057224 */ /* 0x050fe400078e02ff */
[----:B------:R-:W-:Y:S01]  /*b4f0*/  SEL R14, R14, RZ, !P2 ;  /* 0x000000ff0e0e7207 */ /* 0x000fe20005000000 */
[----:B------:R-:W-:Y:S02]  /*b500*/  IMAD R11, R31, -0x40, R224 ;  /* 0xffffffc01f0b7824 */ /* 0x000fe400078e02e0 */
[----:B--2---:R-:W-:Y:S01]  /*b510*/  @P0 FFMA.FTZ R12, R132, R13, R23 ;  /* 0x0000000d840c0223 */ /* 0x004fe20000010017 */
[----:B------:R-:W-:Y:S02]  /*b520*/  IMAD.SHL.U32 R5, R5, 0x40, RZ ;  /* 0x0000004005057824 */ /* 0x000fe400078e00ff */
[----:B-----5:R-:W-:Y:S01]  /*b530*/  IMAD R21, R7, R28, R14 ;  /* 0x0000001c07157224 */ /* 0x020fe200078e020e */
[----:B------:R-:W-:Y:S01]  /*b540*/  ISETP.GE.AND P3, PT, R8, R11, PT ;  /* 0x0000000b0800720c */ /* 0x000fe20003f66270 */
[----:B------:R-:W-:Y:S01]  /*b550*/  @P4 FMUL.FTZ R8, R10, 0.69314718246459960938 ;  /* 0x3f3172180a084820 */ /* 0x000fe20000410000 */
[----:B------:R-:W-:Y:S01]  /*b560*/  SHF.R.S32.HI R9, RZ, 0x1f, R5 ;  /* 0x0000001fff097819 */ /* 0x000fe20000011405 */
[----:B------:R-:W-:Y:S01]  /*b570*/  IMAD.SHL.U32 R13, R2, 0x8, RZ ;  /* 0x00000008020d7824 */ /* 0x000fe200078e00ff */
[--C-:B------:R-:W-:Y:S01]  /*b580*/  IADD3 R10, P5, P2, R5, R24, R21.reuse ;  /* 0x00000018050a7210 */ /* 0x100fe20007abe015 */
[----:B-1----:R-:W-:Y:S01]  /*b590*/  @P4 FFMA.FTZ R0, R133, R4, R8 ;  /* 0x0000000485004223 */ /* 0x002fe20000010008 */
[----:B------:R-:W-:-:S02]  /*b5a0*/  SHF.R.S32.HI R24, RZ, 0x1f, R21 ;  /* 0x0000001fff187819 */ /* 0x000fc40000011415 */
[----:B------:R-:W-:Y:S02]  /*b5b0*/  ISETP.GE.AND P1, PT, R26, R11, PT ;  /* 0x0000000b1a00720c */ /* 0x000fe40003f26270 */
[----:B------:R-:W-:Y:S01]  /*b5c0*/  IADD3.X R24, R9, R25, R24, P5, P2 ;  /* 0x0000001909187210 */ /* 0x000fe20002fe4418 */
[----:B------:R-:W-:Y:S10]  /*b5d0*/  @P6 BRA `(.L_x_1083) ;  /* 0x0000000000486947 */ /* 0x000ff40003800000 */
        /* <DEDUP_REMOVED lines=18> */
.L_x_1083:
[----:B------:R-:W-:Y:S05]  /*b700*/  BSYNC B0 ;  /* 0x0000000000007941 */ /* 0x000fea0003800000 */
.L_x_1082:
[----:B-1----:R-:W-:Y:S01]  /*b710*/  SHF.R.S32.HI R0, RZ, 0x1f, R13 ;  /* 0x0000001fff007819 */ /* 0x002fe2000001140d */
[----:B------:R-:W-:Y:S01]  /*b720*/  ULDC.64 UR4, c[0x0][0x2a0] ;  /* 0x0000a80000047ab9 */ /* 0x000fe20000000a00 */
[----:B------:R-:W-:Y:S01]  /*b730*/  IADD3 R20, P0, R13, R20, RZ ;  /* 0x000000140d147210 */ /* 0x000fe20007f1e0ff */
[----:B------:R-:W-:Y:S01]  /*b740*/  BSSY B0, `(.L_x_1084) ;  /* 0x0000022000007945 */ /* 0x000fe20003800000 */
[----:B------:R-:W-:Y:S02]  /*b750*/  SHF.R.S32.HI R2, RZ, 0x1f, R7 ;  /* 0x0000001fff027819 */ /* 0x000fe40000011407 */
[----:B------:R-:W-:Y:S01]  /*b760*/  LEA.HI.SX32 R6, R6, 0x20, 0x1d ;  /* 0x0000002006067811 */ /* 0x000fe200078feaff */
[----:B------:R-:W-:Y:S01]  /*b770*/  IMAD.X R21, R0, 0x1, R15, P0 ;  /* 0x0000000100157824 */ /* 0x000fe200000e060f */
[----:B------:R-:W-:Y:S01]  /*b780*/  SHF.R.S32.HI R14, RZ, 0x3, R3 ;  /* 0x00000003ff0e7819 */ /* 0x000fe20000011403 */
[----:B------:R-:W-:Y:S01]  /*b790*/  IMAD R2, R2, UR4, RZ ;  /* 0x0000000402027c24 */ /* 0x000fe2000f8e02ff */
[----:B------:R-:W-:-:S02]  /*b7a0*/  ISETP.GE.AND P2, PT, R6, R11, PT ;  /* 0x0000000b0600720c */ /* 0x000fc40003f46270 */
[----:B------:R1:W2:Y:S01]  /*b7b0*/  LDS.128 R8, [R221+0x2000] ;  /* 0x00200000dd087984 */ /* 0x0002a20000000c00 */
[C---:B------:R-:W-:Y:S01]  /*b7c0*/  IMAD R25, R7.reuse, UR5, R2 ;  /* 0x0000000507197c24 */ /* 0x040fe2000f8e0202 */
[----:B------:R-:W-:Y:S01]  /*b7d0*/  SHF.R.S32.HI R15, RZ, 0x1f, R14 ;  /* 0x0000001fff0f7819 */ /* 0x000fe2000001140e */
[----:B------:R-:W-:Y:S02]  /*b7e0*/  IMAD.WIDE.U32 R2, R7, UR4, R20 ;  /* 0x0000000407027c25 */ /* 0x000fe4000f8e0014 */
[----:B------:R1:W3:Y:S02]  /*b7f0*/  LDS.128 R20, [R221] ;  /* 0x00000000dd147984 */ /* 0x0002e40000000c00 */
[----:B------:R-:W-:Y:S02]  /*b800*/  VIADD R0, R14, 0x30 ;  /* 0x000000300e007836 */ /* 0x000fe40000000000 */
[----:B------:R1:W4:Y:S01]  /*b810*/  LDS.128 R4, [R221+0x4000] ;  /* 0x00400000dd047984 */ /* 0x0003220000000c00 */
[----:B------:R-:W-:-:S02]  /*b820*/  IMAD.WIDE R14, R220, 0x40, R14 ;  /* 0x00000040dc0e7825 */ /* 0x000fc400078e020e */
[----:B------:R-:W-:Y:S02]  /*b830*/  ISETP.GE.AND P0, PT, R0, R207, PT ;  /* 0x000000cf0000720c */ /* 0x000fe40003f06270 */
[----:B------:R-:W-:Y:S01]  /*b840*/  IMAD.IADD R25, R3, 0x1, R25 ;  /* 0x0000000103197824 */ /* 0x000fe200078e0219 */
        /* <DEDUP_REMOVED lines=17> */
.L_x_1085:
[----:B------:R-:W-:Y:S05]  /*b960*/  BSYNC B0 ;  /* 0x0000000000007941 */ /* 0x000fea0003800000 */
.L_x_1084:
        /* <DEDUP_REMOVED lines=24> */
.L_x_1087:
[----:B------:R-:W-:Y:S05]  /*baf0*/  BSYNC B0 ;  /* 0x0000000000007941 */ /* 0x000fea0003800000 */
.L_x_1086:
        /* <DEDUP_REMOVED lines=24> */
.L_x_1089:
[----:B------:R-:W-:Y:S05]  /*bc80*/  BSYNC B0 ;  /* 0x0000000000007941 */ /* 0x000fea0003800000 */
.L_x_1088:
        /* <DEDUP_REMOVED lines=23> */
.L_x_1046:
        /* <DEDUP_REMOVED lines=64> */
.L_x_1091:
[----:B------:R-:W-:Y:S05]  /*c200*/  BSYNC B0 ;  /* 0x0000000000007941 */ /* 0x000fea0003800000 */
.L_x_1090:
        /* <DEDUP_REMOVED lines=24> */
.L_x_1093:
[----:B------:R-:W-:Y:S05]  /*c390*/  BSYNC B0 ;  /* 0x0000000000007941 */ /* 0x000fea0003800000 */
.L_x_1092:
        /* <DEDUP_REMOVED lines=29> */
.L_x_1095:
[----:B------:R-:W-:Y:S05]  /*c570*/  BSYNC B0 ;  /* 0x0000000000007941 */ /* 0x000fea0003800000 */
.L_x_1094:
        /* <DEDUP_REMOVED lines=15> */
[----:B------:R-:W-:Y:S01]  /*c670*/  IMAD.MOV.U32 R19, RZ, RZ, R21 ;  /* 0x000000ffff137224 */ /* 0x000fe200078e0015 */
[----:B------:R-:W-:Y:S02]  /*c680*/  ULDC UR6, c[0x0][0x2d0] ;  /* 0x0000b40000067ab9 */ /* 0x000fe40000000800 */
        /* <DEDUP_REMOVED lines=14> */
.L_x_1097:
[----:B------:R-:W-:Y:S05]  /*c770*/  BSYNC B0 ;  /* 0x0000000000007941 */ /* 0x000fea0003800000 */
.L_x_1096:
        /* <DEDUP_REMOVED lines=16> */
.L_x_1099:
[----:B------:R-:W-:Y:S05]  /*c880*/  BSYNC B0 ;  /* 0x0000000000007941 */ /* 0x000fea0003800000 */
.L_x_1098:
        /* <DEDUP_REMOVED lines=10> */
.L_x_1101:
[----:B------:R-:W-:Y:S05]  /*c930*/  BSYNC B0 ;  /* 0x0000000000007941 */ /* 0x000fea0003800000 */
.L_x_1100:
        /* <DEDUP_REMOVED lines=10> */
.L_x_1103:
[----:B------:R-:W-:Y:S05]  /*c9e0*/  BSYNC B0 ;  /* 0x0000000000007941 */ /* 0x000fea0003800000 */
.L_x_1102:
        /* <DEDUP_REMOVED lines=10> */
.L_x_1104:
        /* <DEDUP_REMOVED lines=15> */
.L_x_1528:


//--------------------- .text._ZN5flash16flash_fwd_kernelI23Flash_fwd_kernel_traitsILi192ELi64ELi64ELi4ELb0ELb0EN7cutlass6half_tE19Flash_kernel_traitsILi192ELi64ELi64ELi4ES3_EELb1ELb0ELb1ELb0ELb0ELb1ELb0ELb0EEEvNS_16Flash_fwd_paramsE --------------------------
	.section	.text._ZN5flash16flash_fwd_kernelI23Flash_fwd_kernel_traitsILi192ELi64ELi64ELi4ELb0ELb0EN7cutlass6half_tE19Flash_kernel_traitsILi192ELi64ELi64ELi4ES3_EELb1ELb0ELb1ELb0ELb0ELb1ELb0ELb0EEEvNS_16Flash_fwd_paramsE,"ax",@progbits
	.align	128
        .global         _ZN5flash16flash_fwd_kernelI23Flash_fwd_kernel_traitsILi192ELi64ELi64ELi4ELb0ELb0EN7cutlass6half_tE19Flash_kernel_traitsILi192ELi64ELi64ELi4ES3_EELb1ELb0ELb1ELb0ELb0ELb1ELb0ELb0EEEvNS_16Flash_fwd_paramsE
        .type           _ZN5flash16flash_fwd_kernelI23Flash_fwd_kernel_traitsILi192ELi64ELi64ELi4ELb0ELb0EN7cutlass6half_tE19Flash_kernel_traitsILi192ELi64ELi64ELi4ES3_EELb1ELb0ELb1ELb0ELb0ELb1ELb0ELb0EEEvNS_16Flash_fwd_paramsE,@function
        .size           _ZN5flash16flash_fwd_kernelI23Flash_fwd_kernel_traitsILi192ELi64ELi64ELi4ELb0ELb0EN7cutlass6half_tE19Flash_kernel_traitsILi192ELi64ELi64ELi4ES3_EELb1ELb0ELb1ELb0ELb0ELb1ELb0ELb0EEEvNS_16Flash_fwd_paramsE,(.L_x_1529 - _ZN5flash16flash_fwd_kernelI23Flash_fwd_kernel_traitsILi192ELi64ELi64ELi4ELb0ELb0EN7cutlass6half_tE19Flash_kernel_traitsILi192ELi64ELi64ELi4ES3_EELb1ELb0ELb1ELb0ELb0ELb1ELb0ELb0EEEvNS_16Flash_fwd_paramsE)
        .other          _ZN5flash16flash_fwd_kernelI23Flash_fwd_kernel_traitsILi192ELi64ELi64ELi4ELb0ELb0EN7cutlass6half_tE19Flash_kernel_traitsILi192ELi64ELi64ELi4ES3_EELb1ELb0ELb1ELb0ELb0ELb1ELb0ELb0EEEvNS_16Flash_fwd_paramsE,@"STO_CUDA_ENTRY STV_DEFAULT"
_ZN5flash16flash_fwd_kernelI23Flash_fwd_kernel_traitsILi192ELi64ELi64ELi4ELb0ELb0EN7cutlass6half_tE19Flash_kernel_traitsILi192ELi64ELi64ELi4ES3_EELb1ELb0ELb1ELb0ELb0ELb1ELb0ELb0EEEvNS_16Flash_fwd_paramsE:
.text._ZN5flash16flash_fwd_kernelI23Flash_fwd_kernel_traitsILi192ELi64ELi64ELi4ELb0ELb0EN7cutlass6half_tE19Flash_kernel_traitsILi192ELi64ELi64ELi4ES3_EELb1ELb0ELb1ELb0ELb0ELb1ELb0ELb0EEEvNS_16Flash_fwd_paramsE:
        /* <DEDUP_REMOVED lines=8> */
[----:B------:R-:W2:Y:S01]  /*0080*/  LDC R202, c[0x0][0x3a8] ;  /* 0x0000ea00ffca7b82 */ /* 0x000ea20000000800 */
[----:B------:R-:W3:Y:S01]  /*0090*/  S2R R2, SR_TID.X ;  /* 0x0000000000027919 */ /* 0x000ee20000002100 */
[----:B------:R-:W-:Y:S01]  /*00a0*/  ULDC.64 UR8, c[0x0][0x2f0] ;  /* 0x0000bc0000087ab9 */ /* 0x000fe20000000a00 */
[----:B------:R-:W-:-:S05]  /*00b0*/  ULDC.64 UR6, c[0x0][0x300] ;  /* 0x0000c00000067ab9 */ /* 0x000fca0000000a00 */
[----:B------:R-:W4:Y:S01]  /*00c0*/  @P2 LDG.E.64 R6, desc[UR28][R6.64] ;  /* 0x0000001c06062981 */ /* 0x000f22000c1e1b00 */
[----:B------:R-:W-:Y:S01]  /*00d0*/  S2UR UR24, SR_CTAID.X ;  /* 0x00000000001879c3 */ /* 0x000fe20000002500 */
[----:B-1----:R-:W-:-:S07]  /*00e0*/  @P2 IMAD.MOV.U32 R203, RZ, RZ, R3 ;  /* 0x000000ffffcb2224 */ /* 0x002fce00078e0003 */
[----:B------:R-:W1:Y:S01]  /*00f0*/  S2UR UR17, SR_CTAID.Y ;  /* 0x00000000001179c3 */ /* 0x000e620000002600 */
[----:B--2---:R-:W2:Y:S07]  /*0100*/  @P2 LDG.E.64 R4, desc[UR28][R202.64] ;  /* 0x0000001cca042981 */ /* 0x004eae000c1e1b00 */
[----:B------:R-:W5:Y:S01]  /*0110*/  S2UR UR4, SR_CTAID.Z ;  /* 0x00000000000479c3 */ /* 0x000f620000002700 */
[----:B------:R-:W-:Y:S02]  /*0120*/  UISETP.NE.U32.AND UP2, UPT, UR8, URZ, UPT ;  /* 0x0000003f0800728c */ /* 0x000fe4000bf45070 */
[----:B------:R-:W-:-:S02]  /*0130*/  UISETP.NE.U32.AND UP1, UPT, UR6, URZ, UPT ;  /* 0x0000003f0600728c */ /* 0x000fc4000bf25070 */
[----:B------:R-:W-:Y:S02]  /*0140*/  UISETP.NE.AND.EX UP2, UPT, UR9, URZ, UPT, UP2 ;  /* 0x0000003f0900728c */ /* 0x000fe4000bf45320 */
[----:B------:R-:W-:Y:S01]  /*0150*/  UISETP.NE.AND.EX UP1, UPT, UR7, URZ, UPT, UP1 ;  /* 0x0000003f0700728c */ /* 0x000fe2000bf25310 */
[----:B------:R-:W2:Y:S01]  /*0160*/  @P2 LDC R0, c[0x0][0x3b0] ;  /* 0x0000ec00ff002b82 */ /* 0x000ea20000000800 */
[----:B------:R-:W-:Y:S01]  /*0170*/  ULDC.64 UR8, c[0x0][0x2f0] ;  /* 0x0000bc0000087ab9 */ /* 0x000fe20000000a00 */
[----:B------:R-:W-:Y:S01]  /*0180*/  ULDC.64 UR6, c[0x0][0x2f8] ;  /* 0x0000be0000067ab9 */ /* 0x000fe20000000a00 */
[----:B------:R-:W-:Y:S01]  /*0190*/  PLOP3.LUT P0, PT, PT, PT, UP2, 0x80, 0x0 ;  /* 0x000000000000781c */ /* 0x000fe20003f0f028 */
[----:B------:R-:W-:Y:S02]  /*01a0*/  UISETP.EQ.U32.AND UP0, UPT, UR6, URZ, UPT ;  /* 0x0000003f0600728c */ /* 0x000fe4000bf02070 */
[----:B-1----:R-:W-:-:S04]  /*01b0*/  UIMAD.WIDE UR8, UR17, 0x4, UR8 ;  /* 0x00000004110878a5 */ /* 0x002fc8000f8e0208 */
[----:B------:R-:W-:Y:S02]  /*01c0*/  @UP1 ULDC.64 UR10, c[0x0][0x300] ;  /* 0x0000c000000a1ab9 */ /* 0x000fe40000000a00 */
[----:B------:R-:W-:Y:S01]  /*01d0*/  @UP1 UIMAD.WIDE UR10, UR17, 0x4, UR10 ;  /* 0x00000004110a18a5 */ /* 0x000fe2000f8e020a */
[----:B------:R-:W-:Y:S01]  /*01e0*/  IMAD.U32 R14, RZ, RZ, UR8 ;  /* 0x00000008ff0e7e24 */ /* 0x000fe2000f8e00ff */
[----:B-----5:R-:W-:Y:S01]  /*01f0*/  ULOP3.LUT UR5, UR4, UR24, UR17, 0xfe, !UPT ;  /* 0x0000001804057292 */ /* 0x020fe2000f8efe11 */
[----:B------:R-:W-:Y:S01]  /*0200*/  IMAD.U32 R15, RZ, RZ, UR9 ;  /* 0x00000009ff0f7e24 */ /* 0x000fe2000f8e00ff */
[----:B------:R-:W-:-:S04]  /*0210*/  ULDC.64 UR8, c[0x0][0x2f8] ;  /* 0x0000be0000087ab9 */ /* 0x000fc80000000a00 */
[----:B---3--:R-:W-:Y:S01]  /*0220*/  LOP3.LUT P3, RZ, R2, UR5, RZ, 0xfc, !PT ;  /* 0x0000000502ff7c12 */ /* 0x008fe2000f86fcff */
[----:B------:R-:W-:Y:S02]  /*0230*/  ULDC.U8 UR5, c[0x0][0x3c2] ;  /* 0x0000f08000057ab9 */ /* 0x000fe40000000000 */
[----:B------:R-:W-:Y:S02]  /*0240*/  UISETP.NE.AND UP3, UPT, UR5, URZ, UPT ;  /* 0x0000003f0500728c */ /* 0x000fe4000bf65270 */
[----:B------:R-:W-:Y:S02]  /*0250*/  UIMAD.WIDE UR8, UR17, 0x4, UR8 ;  /* 0x00000004110878a5 */ /* 0x000fe4000f8e0208 */
[----:B------:R-:W-:Y:S01]  /*0260*/  UISETP.EQ.OR.EX UP0, UPT, UR7, URZ, !UP3, UP0 ;  /* 0x0000003f0700728c */ /* 0x000fe2000df02700 */
[----:B------:R-:W-:Y:S01]  /*0270*/  SHF.R.S32.HI R21, RZ, 0x1f, R2 ;  /* 0x0000001fff157819 */ /* 0x000fe20000011402 */
[----:B------:R-:W-:Y:S01]  /*0280*/  UMOV UR23, 0xffffffff ;  /* 0xffffffff00177882 */ /* 0x000fe20000000000 */
[----:B------:R-:W-:-:S03]  /*0290*/  ULDC UR5, c[0x0][0x270] ;  /* 0x00009c0000057ab9 */ /* 0x000fc60000000800 */
[----:B------:R-:W1:Y:S01]  /*02a0*/  @!P3 LDC.64 R10, c[0x0][0x3b8] ;  /* 0x0000ee00ff0abb82 */ /* 0x000e620000000a00 */
[----:B----4-:R-:W-:Y:S02]  /*02b0*/  @P2 R2UR UR30, R6 ;  /* 0x00000000061e22ca */ /* 0x010fe400000e0000 */
[----:B------:R-:W-:-:S11]  /*02c0*/  @P2 R2UR UR31, R7 ;  /* 0x00000000071f22ca */ /* 0x000fd600000e0000 */
[----:B------:R-:W-:Y:S02]  /*02d0*/  IMAD.U32 R12, RZ, RZ, UR30 ;  /* 0x0000001eff0c7e24 */ /* 0x000fe4000f8e00ff */
[----:B------:R-:W-:Y:S01]  /*02e0*/  IMAD.U32 R13, RZ, RZ, UR31 ;  /* 0x0000001fff0d7e24 */ /* 0x000fe2000f8e00ff */
[----:B--2---:R-:W-:-:S04]  /*02f0*/  @P2 IADD3 R202, P1, R4, R0, RZ ;  /* 0x0000000004ca2210 */ /* 0x004fc80007f3e0ff */
[----:B-1----:R1:W-:Y:S01]  /*0300*/  @!P3 STG.E.64 desc[UR28][R10.64], R12 ;  /* 0x0000000c0a00b986 */ /* 0x0023e2000c101b1c */
[----:B------:R-:W-:Y:S01]  /*0310*/  @P2 IMAD.X R3, RZ, RZ, R5, P1 ;  /* 0x000000ffff032224 */ /* 0x000fe200008e0605 */
[----:B------:R-:W-:Y:S01]  /*0320*/  PLOP3.LUT P2, PT, PT, PT, UP0, 0x80, 0x0 ;  /* 0x000000000000781c */ /* 0x000fe20003f4f008 */
[----:B------:R-:W-:Y:S01]  /*0330*/  IMAD.U32 R4, RZ, RZ, UR8 ;  /* 0x00000008ff047e24 */ /* 0x000fe2000f8e00ff */
[----:B------:R-:W-:Y:S01]  /*0340*/  PLOP3.LUT P1, PT, PT, PT, UP1, 0x80, 0x0 ;  /* 0x000000000000781c */ /* 0x000fe20003f2f018 */
[----:B------:R-:W-:Y:S02]  /*0350*/  @!P3 IMAD.MOV.U32 R203, RZ, RZ, R3 ;  /* 0x000000ffffcbb224 */ /* 0x000fe400078e0003 */
[----:B------:R-:W-:-:S03]  /*0360*/  IMAD.U32 R5, RZ, RZ, UR9 ;  /* 0x00000009ff057e24 */ /* 0x000fc6000f8e00ff */
[----:B------:R2:W-:Y:S04]  /*0370*/  @!P3 STG.E.64 desc[UR28][R10.64+0x8], R202 ;  /* 0x000008ca0a00b986 */ /* 0x0005e8000c101b1c */
[----:B------:R-:W3:Y:S04]  /*0380*/  @P0 LDG.E R8, desc[UR28][R14.64] ;  /* 0x0000001c0e080981 */ /* 0x000ee8000c1e1900 */
[----:B------:R-:W4:Y:S04]  /*0390*/  @P0 LDG.E R7, desc[UR28][R14.64+0x4] ;  /* 0x0000041c0e070981 */ /* 0x000f28000c1e1900 */
[----:B------:R-:W5:Y:S01]  /*03a0*/  @!P2 LDG.E R0, desc[UR28][R4.64] ;  /* 0x0000001c0400a981 */ /* 0x000f62000c1e1900 */
[----:B-1----:R-:W-:-:S02]  /*03b0*/  IMAD.U32 R12, RZ, RZ, UR10 ;  /* 0x0000000aff0c7e24 */ /* 0x002fc4000f8e00ff */
[----:B------:R-:W-:-:S05]  /*03c0*/  IMAD.U32 R13, RZ, RZ, UR11 ;  /* 0x0000000bff0d7e24 */ /* 0x000fca000f8e00ff */
[----:B------:R-:W2:Y:S01]  /*03d0*/  @P1 LDG.E R6, desc[UR28][R12.64] ;  /* 0x0000001c0c061981 */ /* 0x000ea2000c1e1900 */
[----:B------:R-:W-:Y:S01]  /*03e0*/  LEA.HI R81, R21, R2, RZ, 0x5 ;  /* 0x0000000215517211 */ /* 0x000fe200078f28ff */
[----:B------:R-:W-:Y:S01]  /*03f0*/  UIMAD UR8, UR17, UR5, UR4 ;  /* 0x00000005110872a4 */ /* 0x000fe2000f8e0204 */
[----:B------:R-:W-:Y:S01]  /*0400*/  UMOV UR10, 0xffffffff ;  /* 0xffffffff000a7882 */ /* 0x000fe20000000000 */
[----:B------:R-:W-:Y:S01]  /*0410*/  UMOV UR18, URZ ;  /* 0x0000003f00127c82 */ /* 0x000fe20008000000 */
[----:B---3--:R-:W-:Y:S02]  /*0420*/  @P0 R2UR UR23, R8 ;  /* 0x00000000081702ca */ /* 0x008fe400000e0000 */
[----:B----4-:R-:W-:Y:S02]  /*0430*/  @P0 R2UR UR25, R7 ;  /* 0x00000000071902ca */ /* 0x010fe400000e0000 */
[----:B------:R-:W-:Y:S02]  /*0440*/  ISETP.NE.U32.AND P0, PT, RZ, UR6, PT ;  /* 0x00000006ff007c0c */ /* 0x000fe4000bf05070 */
[----:B------:R-:W-:-:S02]  /*0450*/  LOP3.LUT R7, R81, 0xffffffe0, RZ, 0xc0, !PT ;  /* 0xffffffe051077812 */ /* 0x000fc400078ec0ff */
[----:B-----5:R-:W-:Y:S02]  /*0460*/  @!P2 R2UR UR10, R0 ;  /* 0x00000000000aa2ca */ /* 0x020fe400000e0000 */
[----:B------:R-:W-:Y:S01]  /*0470*/  ISETP.NE.AND.EX P2, PT, RZ, UR7, PT, P0 ;  /* 0x00000007ff007c0c */ /* 0x000fe2000bf45300 */
[----:B------:R-:W-:Y:S01]  /*0480*/  USHF.L.U32 UR6, UR8, 0x5, URZ ;  /* 0x0000000508067899 */ /* 0x000fe2000800063f */
[----:B------:R-:W-:-:S03]  /*0490*/  IMAD.IADD R80, R2, 0x1, -R7 ;  /* 0x0000000102507824 */ /* 0x000fc600078e0a07 */
[----:B------:R-:W-:Y:S02]  /*04a0*/  @UP2 UIADD3 UR25, UR25, -UR23, URZ ;  /* 0x8000001719192290 */ /* 0x000fe4000fffe03f */
[----:B------:R-:W-:Y:S01]  /*04b0*/  USHF.R.S32.HI UR7, URZ, 0x1f, UR6 ;  /* 0x0000001f3f077899 */ /* 0x000fe20008011406 */
[----:B--2---:R-:W-:Y:S02]  /*04c0*/  @P1 R2UR UR18, R6 ;  /* 0x00000000061212ca */ /* 0x004fe400000e0000 */
        /* <DEDUP_REMOVED lines=12> */
.L_x_1105:
[----:B------:R-:W-:Y:S01]  /*0590*/  ULDC UR8, c[0x0][0x2c8] ;  /* 0x0000b20000087ab9 */ /* 0x000fe20000000800 */
.L_x_1106:
        /* <DEDUP_REMOVED lines=47> */
[----:B------:R-:W-:Y:S01]  /*0890*/  UIADD3 UR25, -UR14, UR25, URZ ;  /* 0x000000190e197290 */ /* 0x000fe2000fffe13f */
[----:B------:R-:W-:Y:S01]  /*08a0*/  LOP3.LUT P3, RZ, R2, 0x7, RZ, 0xc0, !PT ;  /* 0x0000000702ff7812 */ /* 0x000fe2000786c0ff */
[----:B------:R-:W-:Y:S01]  /*08b0*/  UISETP.NE.AND UP2, UPT, UR10, URZ, UPT ;  /* 0x0000003f0a00728c */ /* 0x000fe2000bf45270 */
[----:B------:R-:W-:Y:S01]  /*08c0*/  LOP3.LUT R3, R12, 0x1ffffff8, RZ, 0xc0, !PT ;  /* 0x1ffffff80c037812 */ /* 0x000fe200078ec0ff */
[----:B------:R-:W-:Y:S01]  /*08d0*/  IMAD.U32 R11, RZ, RZ, UR24 ;  /* 0x00000018ff0b7e24 */ /* 0x000fe2000f8e00ff */
[----:B------:R-:W-:Y:S01]  /*08e0*/  SHF.R.S32.HI R12, RZ, 0x3, R12 ;  /* 0x00000003ff0c7819 */ /* 0x000fe2000001140c */
[----:B------:R-:W-:Y:S02]  /*08f0*/  BSSY B0, `(.L_x_1108) ;  /* 0x000004a000007945 */ /* 0x000fe40003800000 */
[----:B------:R-:W-:Y:S01]  /*0900*/  @!UP1 USHF.R.S32.HI UR11, URZ, 0x1f, UR17 ;  /* 0x0000001f3f0b9899 */ /* 0x000fe20008011411 */
[----:B------:R-:W-:Y:S01]  /*0910*/  IMAD.IADD R0, R2, 0x1, -R3 ;  /* 0x0000000102007824 */ /* 0x000fe200078e0a03 */
[----:B------:R-:W-:Y:S01]  /*0920*/  @UP1 ULDC.64 UR8, c[0x0][0x298] ;  /* 0x0000a60000081ab9 */ /* 0x000fe20000000a00 */
[----:B------:R-:W-:Y:S01]  /*0930*/  @!UP1 ULDC.64 UR6, c[0x0][0x290] ;  /* 0x0000a40000069ab9 */ /* 0x000fe20000000a00 */
[----:B------:R-:W-:Y:S01]  /*0940*/  @UP1 UIMAD.WIDE.U32 UR12, UR23, UR8, URZ ;  /* 0x00000008170c12a5 */ /* 0x000fe2000f8e003f */
[----:B------:R-:W-:Y:S01]  /*0950*/  IMAD.SHL.U32 R0, R0, 0x8, RZ ;  /* 0x0000000800007824 */ /* 0x000fe200078e00ff */
[----:B------:R-:W-:Y:S01]  /*0960*/  @!UP1 UIMAD UR8, UR11, UR6, URZ ;  /* 0x000000060b0892a4 */ /* 0x000fe2000f8e023f */
[C---:B------:R-:W-:Y:S01]  /*0970*/  ISETP.GE.AND P4, PT, R12.reuse, UR25, PT ;  /* 0x000000190c007c0c */ /* 0x040fe2000bf86270 */
[----:B------:R-:W-:Y:S01]  /*0980*/  @!UP1 UIMAD.WIDE.U32 UR18, UR17, UR6, URZ ;  /* 0x00000006111292a5 */ /* 0x000fe2000f8e003f */
[--C-:B------:R-:W-:Y:S01]  /*0990*/  SHF.R.S32.HI R13, RZ, 0x1f, R12.reuse ;  /* 0x0000001fff0d7819 */ /* 0x100fe2000001140c */
[----:B------:R-:W-:Y:S01]  /*09a0*/  ULDC.U8 UR11, c[0x0][0x3d8] ;  /* 0x0000f600000b7ab9 */ /* 0x000fe20000000000 */
[----:B------:R-:W-:Y:S01]  /*09b0*/  @!UP1 UIMAD UR8, UR17, UR7, UR8 ;  /* 0x00000007110892a4 */ /* 0x000fe2000f8e0208 */
[C---:B------:R-:W-:Y:S01]  /*09c0*/  VIADD R2, R12.reuse, 0x30 ;  /* 0x000000300c027836 */ /* 0x040fe20000000000 */
[----:B------:R-:W-:Y:S01]  /*09d0*/  UISETP.NE.AND UP3, UPT, UR11, URZ, UPT ;  /* 0x0000003f0b00728c */ /* 0x000fe2000bf65270 */
[----:B------:R-:W-:Y:S01]  /*09e0*/  ISETP.GE.OR P6, PT, R12, UR25, P3 ;  /* 0x000000190c007c0c */ /* 0x000fe20009fc6670 */
[----:B------:R-:W-:Y:S01]  /*09f0*/  UISETP.NE.AND UP0, UPT, UR11, URZ, !UP2 ;  /* 0x0000003f0b00728c */ /* 0x000fe2000d705270 */
[----:B------:R-:W-:Y:S01]  /*0a00*/  IMAD.WIDE R10, R11, 0x40, R12 ;  /* 0x000000400b0a7825 */ /* 0x000fe200078e020c */
[----:B------:R-:W-:Y:S01]  /*0a10*/  UISETP.EQ.AND UP3, UPT, UR10, URZ, UP3 ;  /* 0x0000003f0a00728c */ /* 0x000fe20009f62270 */
[----:B------:R-:W-:Y:S01]  /*0a20*/  ISETP.GE.AND P1, PT, R2, UR25, PT ;  /* 0x0000001902007c0c */ /* 0x000fe2000bf26270 */
[----:B------:R-:W-:-:S02]  /*0a30*/  @UP1 UIMAD UR9, UR23, UR9, UR13 ;  /* 0x00000009170912a4 */ /* 0x000fc4000f8e020d */
[----:B------:R-:W-:Y:S01]  /*0a40*/  @!UP1 UIADD3 UR9, UR19, UR8, URZ ;  /* 0x0000000813099290 */ /* 0x000fe2000fffe03f */
[----:B------:R-:W-:Y:S01]  /*0a50*/  @!UP1 UMOV UR12, UR18 ;  /* 0x00000012000c9c82 */ /* 0x000fe20008000000 */
[----:B------:R-:W-:Y:S01]  /*0a60*/  @UP2 ULDC.64 UR6, c[0x0][0x2c0] ;  /* 0x0000b00000062ab9 */ /* 0x000fe20000000a00 */
[C---:B------:R-:W-:Y:S01]  /*0a70*/  IADD3 R4, P0, R0.reuse, UR12, RZ ;  /* 0x0000000c00047c10 */ /* 0x040fe2000ff1e0ff */
[----:B------:R-:W-:Y:S02]  /*0a80*/  USHF.R.S32.HI UR13, URZ, 0x1f, UR4 ;  /* 0x0000001f3f0d7899 */ /* 0x000fe40008011404 */
[----:B------:R-:W-:Y:S01]  /*0a90*/  @UP2 UIMAD UR15, UR7, UR6, URZ ;  /* 0x00000006070f22a4 */ /* 0x000fe2000f8e023f */
[----:B------:R-:W-:Y:S01]  /*0aa0*/  LEA.HI.X.SX32 R5, R0, UR9, 0x1, P0 ;  /* 0x0000000900057c11 */ /* 0x000fe200080f0eff */
[----:B------:R-:W-:Y:S01]  /*0ab0*/  @!UP2 ULDC UR8, c[0x0][0x2c4] ;  /* 0x0000b1000008aab9 */ /* 0x000fe20000000800 */
[----:B------:R-:W-:Y:S01]  /*0ac0*/  ULDC.64 UR6, c[0x0][0x2a0] ;  /* 0x0000a80000067ab9 */ /* 0x000fe20000000a00 */
[----:B------:R-:W-:Y:S01]  /*0ad0*/  @UP0 ULDC UR8, c[0x0][0x2e4] ;  /* 0x0000b90000080ab9 */ /* 0x000fe20000000800 */
[----:B------:R-:W-:Y:S01]  /*0ae0*/  @UP2 UMOV UR9, 0x1 ;  /* 0x0000000100092882 */ /* 0x000fe20000000000 */
[----:B------:R-:W-:Y:S01]  /*0af0*/  UIMAD UR13, UR13, UR6, URZ ;  /* 0x000000060d0d72a4 */ /* 0x000fe2000f8e023f */
[----:B------:R-:W-:Y:S01]  /*0b00*/  IMAD.U32 R6, RZ, RZ, UR6 ;  /* 0x00000006ff067e24 */ /* 0x000fe2000f8e00ff */
[----:B------:R-:W-:Y:S01]  /*0b10*/  @!UP2 UIMAD UR9, UR8, UR5, URZ ;  /* 0x000000050809a2a4 */ /* 0x000fe2000f8e023f */
[----:B------:R-:W-:Y:S01]  /*0b20*/  @UP3 ULDC UR6, c[0x0][0x2c4] ;  /* 0x0000b10000063ab9 */ /* 0x000fe20000000800 */
[----:B------:R-:W-:Y:S01]  /*0b30*/  @UP2 ULDC UR10, c[0x0][0x2c0] ;  /* 0x0000b000000a2ab9 */ /* 0x000fe20000000800 */
[----:B------:R-:W-:Y:S01]  /*0b40*/  @UP3 UIMAD UR6, UR17, UR6, URZ ;  /* 0x00000006110632a4 */ /* 0x000fe2000f8e023f */
[----:B------:R-:W-:Y:S01]  /*0b50*/  IMAD.WIDE.U32 R6, R6, UR4, R4 ;  /* 0x0000000406067c25 */ /* 0x000fe2000f8e0004 */
[----:B------:R-:W-:-:S02]  /*0b60*/  UIMAD UR9, UR17, UR9, URZ ;  /* 0x00000009110972a4 */ /* 0x000fc4000f8e023f */
[----:B------:R-:W-:Y:S01]  /*0b70*/  @UP3 USEL UR6, UR6, UR23, !UP1 ;  /* 0x0000001706063287 */ /* 0x000fe2000c800000 */
[C---:B------:R-:W-:Y:S01]  /*0b80*/  VIADD R5, R12.reuse, 0x10 ;  /* 0x000000100c057836 */ /* 0x040fe20000000000 */
[----:B------:R-:W-:Y:S01]  /*0b90*/  USEL UR9, UR9, URZ, !UP3 ;  /* 0x0000003f09097287 */ /* 0x000fe2000d800000 */
[----:B------:R-:W-:Y:S01]  /*0ba0*/  VIADD R4, R12, 0x20 ;  /* 0x000000200c047836 */ /* 0x000fe20000000000 */
        /* <DEDUP_REMOVED lines=8> */
[----:B------:R-:W-:Y:S01]  /*0c30*/  @!UP3 UMOV UR12, URZ ;  /* 0x0000003f000cbc82 */ /* 0x000fe20008000000 */
[----:B------:R-:W-:Y:S01]  /*0c40*/  @!UP3 UMOV UR13, URZ ;  /* 0x0000003f000dbc82 */ /* 0x000fe20008000000 */
[----:B------:R-:W-:Y:S01]  /*0c50*/  @UP3 UMOV UR12, UR6 ;  /* 0x00000006000c3c82 */ /* 0x000fe20008000000 */
[----:B------:R-:W-:Y:S01]  /*0c60*/  @UP3 USHF.R.S32.HI UR13, URZ, 0x1f, UR6 ;  /* 0x0000001f3f0d3899 */ /* 0x000fe20008011406 */
[----:B------:R-:W-:Y:S01]  /*0c70*/  VIADD R9, R7, UR7 ;  /* 0x0000000707097c36 */ /* 0x000fe20008000000 */
[----:B------:R-:W-:-:S02]  /*0c80*/  USHF.R.S32.HI UR4, URZ, 0x1f, UR14 ;  /* 0x0000001f3f047899 */ /* 0x000fc4000801140e */
        /* <DEDUP_REMOVED lines=16> */
.L_x_1109:
[----:B------:R-:W-:Y:S05]  /*0d90*/  BSYNC B0 ;  /* 0x0000000000007941 */ /* 0x000fea0003800000 */
.L_x_1108:
        /* <DEDUP_REMOVED lines=19> */
.L_x_1111:
[----:B------:R-:W-:Y:S05]  /*0ed0*/  BSYNC B0 ;  /* 0x0000000000007941 */ /* 0x000fea0003800000 */
.L_x_1110:
        /* <DEDUP_REMOVED lines=17> */
.L_x_1113:
[----:B------:R-:W-:Y:S05]  /*0ff0*/  BSYNC B0 ;  /* 0x0000000000007941 */ /* 0x000fea0003800000 */
.L_x_1112:
        /* <DEDUP_REMOVED lines=16> */
.L_x_1115:
[----:B------:R-:W-:Y:S05]  /*1100*/  BSYNC B0 ;  /* 0x0000000000007941 */ /* 0x000fea0003800000 */
.L_x_1114:
        /* <DEDUP_REMOVED lines=10> */
.L_x_1117:
[----:B------:R-:W-:Y:S05]  /*11b0*/  BSYNC B0 ;  /* 0x0000000000007941 */ /* 0x000fea0003800000 */
.L_x_1116:
        /* <DEDUP_REMOVED lines=10> */
.L_x_1119:
[----:B------:R-:W-:Y:S05]  /*1260*/  BSYNC B0 ;  /* 0x0000000000007941 */ /* 0x000fea0003800000 */
.L_x_1118:
        /* <DEDUP_REMOVED lines=10> */
.L_x_1121:
[----:B------:R-:W-:Y:S05]  /*1310*/  BSYNC B0 ;  /* 0x0000000000007941 */ /* 0x000fea0003800000 */
.L_x_1120:
        /* <DEDUP_REMOVED lines=10> */
.L_x_1107:
[----:B------:R-:W1:Y:S01]  /*13c0*/  LDC R7, c[0x0][0x278] ;  /* 0x00009e00ff077b82 */ /* 0x000e620000000800 */
[----:B------:R-:W2:Y:S01]  /*13d0*/  S2R R11, SR_CTAID.Z ;  /* 0x00000000000b7919 */ /* 0x000ea20000002700 */
[----:B------:R-:W-:Y:S01]  /*13e0*/  IMAD.MOV.U32 R4, RZ, RZ, RZ ;  /* 0x000000ffff047224 */ /* 0x000fe200078e00ff */
[----:B------:R-:W-:Y:S01]  /*13f0*/  UISETP.NE.AND UP0, UPT, UR23, -0x1, UPT ;  /* 0xffffffff1700788c */ /* 0x000fe2000bf05270 */
[----:B------:R-:W-:Y:S01]  /*1400*/  IMAD.U32 R29, RZ, RZ, UR24 ;  /* 0x00000018ff1d7e24 */ /* 0x000fe2000f8e00ff */
[----:B------:R-:W-:Y:S02]  /*1410*/  UIADD3 UR5, -UR14, UR25, URZ ;  /* 0x000000190e057290 */ /* 0x000fe4000fffe13f */
[----:B------:R-:W-:-:S04]  /*1420*/  UIADD3 UR32, UR33, -0x1, URZ ;  /* 0xffffffff21207890 */ /* 0x000fc8000fffe03f */
[----:B------:R-:W-:-:S03]  /*1430*/  UIMAD UR16, UR32, -0x40, UR15 ;  /* 0xffffffc0201078a4 */ /* 0x000fc6000f8e020f */
[----:B------:R-:W-:Y:S01]  /*1440*/  @UP0 ULDC.64 UR6, c[0x0][0x240] ;  /* 0x0000900000060ab9 */ /* 0x000fe20000000a00 */
[----:B------:R-:W-:Y:S02]  /*1450*/  @!UP0 USHF.R.S32.HI UR9, URZ, 0x1f, UR17 ;  /* 0x0000001f3f098899 */ /* 0x000fe40008011411 */
[----:B------:R-:W-:-:S04]  /*1460*/  @UP0 UIMAD.WIDE.U32 UR20, UR23, UR6, URZ ;  /* 0x00000006171402a5 */ /* 0x000fc8000f8e003f */
        /* <DEDUP_REMOVED lines=8> */
[----:B------:R-:W-:-:S02]  /*14f0*/  USHF.R.S32.HI UR9, URZ, 0x1f, UR4 ;  /* 0x0000001f3f097899 */ /* 0x000fc40008011404 */
[----:B------:R-:W-:Y:S01]  /*1500*/  @!UP0 UIADD3 UR8, UR27, UR7, URZ ;  /* 0x000000071b088290 */ /* 0x000fe2000fffe03f */
[----:B------:R-:W-:Y:S02]  /*1510*/  @!UP0 UMOV UR20, UR26 ;  /* 0x0000001a00148c82 */ /* 0x000fe40008000000 */
[----:B------:R-:W-:Y:S01]  /*1520*/  ULDC.64 UR6, c[0x0][0x258] ;  /* 0x0000960000067ab9 */ /* 0x000fe20000000a00 */
[----:B------:R-:W-:Y:S01]  /*1530*/  UISETP.NE.AND UP0, UPT, UR10, -0x1, UPT ;  /* 0xffffffff0a00788c */ /* 0x000fe2000bf05270 */
[----:B------:R-:W-:Y:S01]  /*1540*/  IMAD.U32 R22, RZ, RZ, UR6 ;  /* 0x00000006ff167e24 */ /* 0x000fe2000f8e00ff */
[----:B------:R-:W-:Y:S01]  /*1550*/  UIMAD UR9, UR9, UR6, URZ ;  /* 0x00000006090972a4 */ /* 0x000fe2000f8e023f */
[----:B-1----:R-:W1:Y:S02]  /*1560*/  MUFU.RCP R8, R9 ;  /* 0x0000000900087308 */ /* 0x002e640000001000 */
[----:B------:R-:W-:Y:S01]  /*1570*/  UMOV UR6, 0x400 ;  /* 0x0000040000067882 */ /* 0x000fe20000000000 */
[----:B------:R-:W-:-:S05]  /*1580*/  UIMAD UR7, UR4, UR7, UR9 ;  /* 0x00000007040772a4 */ /* 0x000fca000f8e0209 */
[----:B------:R-:W-:Y:S02]  /*1590*/  @UP0 UIADD3 UR21, UR18, UR10, URZ ;  /* 0x0000000a12150290 */ /* 0x000fe4000fffe03f */
[----:B------:R-:W-:Y:S01]  /*15a0*/  @UP0 UIADD3 UR10, UR18, UR10, URZ ;  /* 0x0000000a120a0290 */ /* 0x000fe2000fffe03f */
[----:B-1----:R-:W-:-:S04]  /*15b0*/  VIADD R8, R8, 0xffffffe ;  /* 0x0ffffffe08087836 */ /* 0x002fc80000000000 */
[----:B------:R-:W1:Y:S02]  /*15c0*/  F2I.FTZ.U32.TRUNC.NTZ R5, R8 ;  /* 0x0000000800057305 */ /* 0x000e64000021f000 */
[----:B-1----:R-:W-:-:S04]  /*15d0*/  IMAD.MOV R0, RZ, RZ, -R5 ;  /* 0x000000ffff007224 */ /* 0x002fc800078e0a05 */
[----:B------:R-:W-:-:S04]  /*15e0*/  IMAD R3, R0, R10, RZ ;  /* 0x0000000a00037224 */ /* 0x000fc800078e02ff */
[----:B------:R-:W-:Y:S01]  /*15f0*/  IMAD.HI.U32 R4, R5, R3, R4 ;  /* 0x0000000305047227 */ /* 0x000fe200078e0004 */
[----:B------:R-:W-:-:S04]  /*1600*/  LEA.HI R5, R21, R2, RZ, 0x3 ;  /* 0x0000000215057211 */ /* 0x000fc800078f18ff */
[----:B------:R-:W-:Y:S01]  /*1610*/  SHF.R.S32.HI R16, RZ, 0x3, R5 ;  /* 0x00000003ff107819 */ /* 0x000fe20000011405 */
[----:B------:R-:W-:Y:S01]  /*1620*/  IMAD.HI.U32 R15, R4, R11, RZ ;  /* 0x0000000b040f7227 */ /* 0x000fe200078e00ff */
[----:B------:R-:W-:Y:S02]  /*1630*/  LOP3.LUT R5, R5, 0xfffffff8, RZ, 0xc0, !PT ;  /* 0xfffffff805057812 */ /* 0x000fe400078ec0ff */
[C---:B------:R-:W-:Y:S01]  /*1640*/  ISETP.GE.AND P1, PT, R16.reuse, UR5, PT ;  /* 0x0000000510007c0c */ /* 0x040fe2000bf26270 */
[C---:B------:R-:W-:Y:S01]  /*1650*/  VIADD R0, R16.reuse, 0x10 ;  /* 0x0000001010007836 */ /* 0x040fe20000000000 */
[--C-:B------:R-:W-:Y:S01]  /*1660*/  SHF.R.S32.HI R17, RZ, 0x1f, R16.reuse ;  /* 0x0000001fff117819 */ /* 0x100fe20000011410 */
[C---:B------:R-:W-:Y:S02]  /*1670*/  IMAD.SHL.U32 R3, R16.reuse, 0x40, RZ ;  /* 0x0000004010037824 */ /* 0x040fe400078e00ff */
[----:B------:R-:W-:Y:S01]  /*1680*/  VIADD R14, R16, 0x20 ;  /* 0x00000020100e7836 */ /* 0x000fe20000000000 */
[C---:B------:R-:W-:Y:S01]  /*1690*/  ISETP.GE.AND P4, PT, R0.reuse, UR5, PT ;  /* 0x0000000500007c0c */ /* 0x040fe2000bf86270 */
[----:B------:R-:W-:Y:S01]  /*16a0*/  IMAD.WIDE R28, R29, 0x40, R16 ;  /* 0x000000401d1c7825 */ /* 0x000fe200078e0210 */
[----:B------:R-:W-:-:S02]  /*16b0*/  ISETP.GE.AND P6, PT, R0, UR16, PT ;  /* 0x0000001000007c0c */ /* 0x000fc4000bfc6270 */
[----:B------:R-:W-:Y:S01]  /*16c0*/  ISETP.GE.AND P5, PT, R0, UR16, PT ;  /* 0x0000001000007c0c */ /* 0x000fe2000bfa6270 */
[----:B------:R-:W-:Y:S01]  /*16d0*/  IMAD.MOV R0, RZ, RZ, -R15 ;  /* 0x000000ffff007224 */ /* 0x000fe200078e0a0f */
[----:B------:R-:W-:-:S03]  /*16e0*/  LOP3.LUT R3, R3, 0x1c0, RZ, 0xc0, !PT ;  /* 0x000001c003037812 */ /* 0x000fc600078ec0ff */
[----:B------:R-:W-:Y:S02]  /*16f0*/  IMAD R11, R10, R0, R11 ;  /* 0x000000000a0b7224 */ /* 0x000fe400078e020b */
[----:B------:R-:W-:Y:S02]  /*1700*/  IMAD.IADD R0, R2, 0x1, -R5 ;  /* 0x0000000102007824 */ /* 0x000fe400078e0a05 */
[----:B------:R-:W1:Y:S01]  /*1710*/  @!P1 LDC.64 R4, c[0x0][0x240] ;  /* 0x00009000ff049b82 */ /* 0x000e620000000a00 */
[----:B------:R-:W-:Y:S01]  /*1720*/  ISETP.GT.U32.AND P2, PT, R10, R11, PT ;  /* 0x0000000b0a00720c */ /* 0x000fe20003f44070 */
[----:B------:R-:W-:Y:S01]  /*1730*/  IMAD.SHL.U32 R18, R0, 0x8, RZ ;  /* 0x0000000800127824 */ /* 0x000fe200078e00ff */
[----:B------:R-:W2:Y:S04]  /*1740*/  @!P4 S2R R20, SR_CgaCtaId ;  /* 0x000000000014c919 */ /* 0x000ea80000008800 */
[----:B------:R-:W-:-:S02]  /*1750*/  LOP3.LUT R8, R3, 0x38, R18, 0xf8, !PT ;  /* 0x0000003803087812 */ /* 0x000fc400078ef812 */
[----:B------:R-:W-:Y:S02]  /*1760*/  SHF.R.U32.HI R3, RZ, 0x3, R3 ;  /* 0x00000003ff037819 */ /* 0x000fe40000011603 */
[----:B------:R-:W-:Y:S02]  /*1770*/  SHF.R.S32.HI R19, RZ, 0x1f, R18 ;  /* 0x0000001fff137819 */ /* 0x000fe40000011412 */
[----:B------:R-:W-:Y:S01]  /*1780*/  IADD3 R12, P0, R18, UR20, RZ ;  /* 0x00000014120c7c10 */ /* 0x000fe2000ff1e0ff */
[----:B------:R-:W-:Y:S01]  /*1790*/  @!P2 IMAD.IADD R11, R11, 0x1, -R10 ;  /* 0x000000010b0ba824 */ /* 0x000fe200078e0a0a */
[----:B------:R-:W-:Y:S01]  /*17a0*/  LOP3.LUT R3, R8, R3, RZ, 0x3c, !PT ;  /* 0x0000000308037212 */ /* 0x000fe200078e3cff */
[----:B------:R-:W-:Y:S01]  /*17b0*/  @!P2 VIADD R15, R15, 0x1 ;  /* 0x000000010f0fa836 */ /* 0x000fe20000000000 */
[----:B------:R-:W-:Y:S01]  /*17c0*/  IADD3.X R13, R19, UR8, RZ, P0, !PT ;  /* 0x00000008130d7c10 */ /* 0x000fe200087fe4ff */
[----:B------:R-:W3:Y:S01]  /*17d0*/  @!P1 LDC.64 R8, c[0x0][0x210] ;  /* 0x00008400ff089b82 */ /* 0x000ee20000000a00 */
[----:B------:R-:W-:Y:S01]  /*17e0*/  ISETP.GE.U32.AND P3, PT, R11, R10, PT ;  /* 0x0000000a0b00720c */ /* 0x000fe20003f66070 */
[----:B------:R-:W-:Y:S01]  /*17f0*/  @UP0 ULDC.64 UR8, c[0x0][0x248] ;  /* 0x0000920000080ab9 */ /* 0x000fe20000000a00 */
[----:B------:R-:W-:Y:S01]  /*1800*/  LOP3.LUT R11, R7, UR4, RZ, 0x3c, !PT ;  /* 0x00000004070b7c12 */ /* 0x000fe2000f8e3cff */
[----:B------:R-:W-:Y:S01]  /*1810*/  IMAD.WIDE.U32 R22, R22, UR4, R12 ;  /* 0x0000000416167c25 */ /* 0x000fe2000f8e000c */
[----:B------:R-:W-:Y:S01]  /*1820*/  LEA.HI R12, R21, R2, RZ, 0x6 ;  /* 0x00000002150c7211 */ /* 0x000fe200078f30ff */
[----:B------:R-:W-:Y:S01]  /*1830*/  @UP0 UIMAD.WIDE.U32 UR26, UR21, UR8, URZ ;  /* 0x00000008151a02a5 */ /* 0x000fe2000f8e003f */
[----:B------:R-:W-:Y:S01]  /*1840*/  ISETP.GE.AND P0, PT, R11, RZ, PT ;  /* 0x000000ff0b00720c */ /* 0x000fe20003f06270 */
[----:B------:R-:W4:Y:S01]  /*1850*/  S2UR UR4, SR_CgaCtaId ;  /* 0x00000000000479c3 */ /* 0x000f220000008800 */
[----:B-1----:R-:W-:Y:S01]  /*1860*/  @!P1 IMAD R10, R29, R4, RZ ;  /* 0x000000041d0a9224 */ /* 0x002fe200078e02ff */
[----:B------:R-:W-:Y:S01]  /*1870*/  ISETP.NE.AND P2, PT, R7, RZ, PT ;  /* 0x000000ff0700720c */ /* 0x000fe20003f45270 */
[----:B------:R-:W-:Y:S01]  /*1880*/  VIADD R25, R23, UR7 ;  /* 0x0000000717197c36 */ /* 0x000fe20008000000 */
[----:B------:R-:W-:Y:S01]  /*1890*/  @!P4 MOV R11, 0x400 ;  /* 0x00000400000bc802 */ /* 0x000fe20000000f00 */
[----:B------:R-:W-:Y:S01]  /*18a0*/  @!P1 IMAD.MOV.U32 R24, RZ, RZ, R22 ;  /* 0x000000ffff189224 */ /* 0x000fe200078e0016 */
[----:B------:R-:W-:Y:S01]  /*18b0*/  @UP0 UIMAD UR21, UR21, UR9, URZ ;  /* 0x00000009151502a4 */ /* 0x000fe2000f8e023f */
[----:B------:R-:W-:-:S02]  /*18c0*/  @!P1 IMAD R10, R28, R5, R10 ;  /* 0x000000051c0a9224 */ /* 0x000fc400078e020a */
[----:B------:R-:W-:Y:S01]  /*18d0*/  @!P1 IMAD.WIDE.U32 R26, R28, R4, R24 ;  /* 0x000000041c1a9225 */ /* 0x000fe200078e0018 */
[----:B--2---:R-:W-:Y:S01]  /*18e0*/  @!P4 LEA R20, R20, R11, 0x18 ;  /* 0x0000000b1414c211 */ /* 0x004fe200078ec0ff */
[----:B------:R-:W1:Y:S01]  /*18f0*/  @!P4 LDC.64 R4, c[0x0][0x240] ;  /* 0x00009000ff04cb82 */ /* 0x000e620000000a00 */
[----:B------:R-:W-:Y:S01]  /*1900*/  @UP0 UIADD3 UR21, UR27, UR21, URZ ;  /* 0x000000151b150290 */ /* 0x000fe2000fffe03f */
[----:B------:R-:W-:Y:S02]  /*1910*/  IMAD.SHL.U32 R12, R12, 0x8, RZ ;  /* 0x000000080c0c7824 */ /* 0x000fe400078e00ff */
[----:B------:R-:W-:Y:S01]  /*1920*/  @P3 VIADD R15, R15, 0x1 ;  /* 0x000000010f0f3836 */ /* 0x000fe20000000000 */
[----:B------:R-:W-:Y:S01]  /*1930*/  ISETP.GE.AND P3, PT, R14, UR5, PT ;  /* 0x000000050e007c0c */ /* 0x000fe2000bf66270 */
[----:B------:R-:W-:Y:S01]  /*1940*/  @!P1 IMAD.IADD R10, R27, 0x1, R10 ;  /* 0x000000011b0a9824 */ /* 0x000fe200078e020a */
[----:B------:R-:W-:Y:S01]  /*1950*/  LOP3.LUT R3, R3, 0xfffffe00, R12, 0xf8, !PT ;  /* 0xfffffe0003037812 */ /* 0x000fe200078ef80c */
[----:B------:R-:W-:Y:S01]  /*1960*/  @!P0 IMAD.MOV R15, RZ, RZ, -R15 ;  /* 0x000000ffff0f8224 */ /* 0x000fe200078e0a0f */
[----:B------:R-:W2:Y:S01]  /*1970*/  @!P4 LDC.64 R12, c[0x0][0x210] ;  /* 0x00008400ff0ccb82 */ /* 0x000ea20000000a00 */
[----:B---3--:R-:W-:Y:S01]  /*1980*/  @!P1 LEA R30, P0, R26, R8, 0x1 ;  /* 0x000000081a1e9211 */ /* 0x008fe200078008ff */
[----:B------:R-:W-:Y:S01]  /*1990*/  @!P4 IMAD.MOV.U32 R36, RZ, RZ, R22 ;  /* 0x000000ffff24c224 */ /* 0x000fe200078e0016 */
[----:B------:R-:W-:Y:S01]  /*19a0*/  @!P2 LOP3.LUT R15, RZ, R7, RZ, 0x33, !PT ;  /* 0x00000007ff0fa212 */ /* 0x000fe200078e33ff */
[----:B------:R-:W-:Y:S01]  /*19b0*/  VIADD R7, R16, 0x30 ;  /* 0x0000003010077836 */ /* 0x000fe20000000000 */
[----:B------:R-:W-:Y:S01]  /*19c0*/  @!P1 LEA.HI.X R31, R26, R9, R10, 0x1, P0 ;  /* 0x000000091a1f9211 */ /* 0x000fe200000f0c0a */
[----:B----4-:R-:W-:Y:S01]  /*19d0*/  ULEA UR4, UR4, UR6, 0x18 ;  /* 0x0000000604047291 */ /* 0x010fe2000f8ec03f */
[----:B------:R-:W-:Y:S01]  /*19e0*/  @!P4 IADD3 R8, P0, R28, 0x10, RZ ;  /* 0x000000101c08c810 */ /* 0x000fe20007f1e0ff */
[----:B------:R-:W-:Y:S01]  /*19f0*/  @!P4 IMAD.MOV.U32 R37, RZ, RZ, R25 ;  /* 0x000000ffff25c224 */ /* 0x000fe200078e0019 */
[----:B------:R-:W-:Y:S01]  /*1a00*/  ISETP.GE.AND P2, PT, R7, UR5, PT ;  /* 0x0000000507007c0c */ /* 0x000fe2000bf46270 */
[----:B------:R-:W3:Y:S01]  /*1a10*/  @!P3 S2R R27, SR_CgaCtaId ;  /* 0x00000000001bb919 */ /* 0x000ee20000008800 */
[----:B------:R-:W4:Y:S01]  /*1a20*/  @!P3 LDC.64 R10, c[0x0][0x240] ;  /* 0x00009000ff0abb82 */ /* 0x000f220000000a00 */
[----:B------:R-:W-:Y:S01]  /*1a30*/  @!P4 IMAD.X R9, RZ, RZ, R29, P0 ;  /* 0x000000ffff09c224 */ /* 0x000fe200000e061d */
[----:B------:R-:W-:Y:S01]  /*1a40*/  LEA R199, R3, UR4, 0x1 ;  /* 0x0000000403c77c11 */ /* 0x000fe2000f8e08ff */
[----:B------:R-:W-:Y:S01]  /*1a50*/  @UP0 ULDC.64 UR6, c[0x0][0x250] ;  /* 0x0000940000060ab9 */ /* 0x000fe20000000a00 */
[----:B-1----:R-:W-:Y:S01]  /*1a60*/  @!P4 IMAD.WIDE.U32 R36, R8, R4, R36 ;  /* 0x000000040824c225 */ /* 0x002fe200078e0024 */
[----:B------:R-:W-:-:S02]  /*1a70*/  @UP0 UIMAD.WIDE.U32 UR34, UR10, UR6, URZ ;  /* 0x000000060a2202a5 */ /* 0x000fc4000f8e003f */
[----:B------:R-:W-:Y:S01]  /*1a80*/  @!PT LDS RZ, [RZ] ;  /* 0x00000000fffff984 */ /* 0x000fe20000000800 */
[----:B------:R-:W-:Y:S01]  /*1a90*/  @!PT LDS RZ, [RZ] ;  /* 0x00000000fffff984 */ /* 0x000fe20000000800 */
[----:B------:R-:W-:Y:S01]  /*1aa0*/  @!PT LDS RZ, [RZ] ;  /* 0x00000000fffff984 */ /* 0x000fe20000000800 */
[----:B------:R-:W-:Y:S01]  /*1ab0*/  @!P1 LDGSTS.E.BYPASS.LTC128B.128 [R199], desc[UR28][R30.64] ;  /* 0x000000001ec79fae */ /* 0x000fe2000b901d5c */
[----:B------:R-:W-:Y:S01]  /*1ac0*/  @!P4 IMAD R9, R9, R4, RZ ;  /* 0x000000040909c224 */ /* 0x000fe200078e02ff */
[----:B------:R-:W-:Y:S02]  /*1ad0*/  @UP0 UIMAD UR10, UR10, UR7, URZ ;  /* 0x000000070a0a02a4 */ /* 0x000fe4000f8e023f */
[----:B------:R-:W-:Y:S01]  /*1ae0*/  @!P1 LDGSTS.E.BYPASS.LTC128B.128 [R199+0x2000], desc[UR28][R30.64+0x80] ;  /* 0x020000801ec79fae */ /* 0x000fe2000b901d5c */
[----:B------:R-:W-:Y:S01]  /*1af0*/  @!P4 IMAD R32, R8, R5, R9 ;  /* 0x000000050820c224 */ /* 0x000fe200078e0209 */
[----:B------:R-:W-:Y:S01]  /*1b00*/  @UP0 UIADD3 UR19, UR35, UR10, URZ ;  /* 0x0000000a23130290 */ /* 0x000fe2000fffe03f */
[----:B------:R-:W1:Y:S01]  /*1b10*/  @!P3 LDC.64 R8, c[0x0][0x210] ;  /* 0x00008400ff08bb82 */ /* 0x000e620000000a00 */
[----:B------:R5:W-:Y:S01]  /*1b20*/  @!P1 LDGSTS.E.BYPASS.LTC128B.128 [R199+0x4000], desc[UR28][R30.64+0x100] ;  /* 0x040001001ec79fae */ /* 0x000be2000b901d5c */
[----:B------:R-:W-:Y:S01]  /*1b30*/  @!P4 IMAD.IADD R32, R37, 0x1, R32 ;  /* 0x000000012520c824 */ /* 0x000fe200078e0220 */
[C---:B--2---:R-:W-:Y:S01]  /*1b40*/  @!P4 LEA R34, P1, R36.reuse, R12, 0x1 ;  /* 0x0000000c2422c211 */ /* 0x044fe200078208ff */
[----:B------:R-:W-:Y:S01]  /*1b50*/  @UP0 UMOV UR20, UR34 ;  /* 0x0000002200140c82 */ /* 0x000fe20008000000 */
[----:B------:R-:W2:Y:S02]  /*1b60*/  @!P2 S2R R26, SR_CgaCtaId ;  /* 0x00000000001aa919 */ /* 0x000ea40000008800 */
[----:B------:R-:W-:Y:S01]  /*1b70*/  @!P4 LEA.HI.X R35, R36, R13, R32, 0x1, P1 ;  /* 0x0000000d2423c211 */ /* 0x000fe200008f0c20 */
[----:B------:R-:W1:Y:S01]  /*1b80*/  @!P2 LDC.64 R4, c[0x0][0x240] ;  /* 0x00009000ff04ab82 */ /* 0x000e620000000a00 */
[----:B------:R-:W-:-:S02]  /*1b90*/  @!P3 MOV R32, 0x400 ;  /* 0x000004000020b802 */ /* 0x000fc40000000f00 */
[C---:B------:R-:W-:Y:S02]  /*1ba0*/  @!P2 IADD3 R12, P1, R28.reuse, 0x30, RZ ;  /* 0x000000301c0ca810 */ /* 0x040fe40007f3e0ff */
[----:B-----5:R-:W-:Y:S02]  /*1bb0*/  @!P3 IADD3 R30, P0, R28, 0x20, RZ ;  /* 0x000000201c1eb810 */ /* 0x020fe40007f1e0ff */
[----:B---3--:R-:W-:-:S03]  /*1bc0*/  @!P3 LEA R28, R27, R32, 0x18 ;  /* 0x000000201b1cb211 */ /* 0x008fc600078ec0ff */
[--C-:B------:R-:W-:Y:S01]  /*1bd0*/  @!P3 IMAD.X R13, RZ, RZ, R29.reuse, P0 ;  /* 0x000000ffff0db224 */ /* 0x100fe200000e061d */
[----:B------:R-:W-:Y:S01]  /*1be0*/  PLOP3.LUT P0, PT, PT, PT, UP0, 0x80, 0x0 ;  /* 0x000000000000781c */ /* 0x000fe20003f0f008 */
[----:B------:R-:W-:Y:S02]  /*1bf0*/  @!P2 IMAD.X R29, RZ, RZ, R29, P1 ;  /* 0x000000ffff1da224 */ /* 0x000fe400008e061d */
[----:B----4-:R-:W-:-:S04]  /*1c00*/  @!P3 IMAD R13, R13, R10, RZ ;  /* 0x0000000a0d0db224 */ /* 0x010fc800078e02ff */
[----:B------:R-:W-:-:S06]  /*1c10*/  @!P3 IMAD R27, R30, R11, R13 ;  /* 0x0000000b1e1bb224 */ /* 0x000fcc00078e020d */
[----:B--2---:R-:W-:Y:S05]  /*1c20*/  @P0 BRA `(.L_x_1122) ;  /* 0x0000000000340947 */ /* 0x004fea0003800000 */
        /* <DEDUP_REMOVED lines=13> */
.L_x_1122:
        /* <DEDUP_REMOVED lines=14> */
.L_x_1123:
[----:B------:R-:W-:Y:S01]  /*1de0*/  @!P3 IMAD.MOV.U32 R23, RZ, RZ, R25 ;  /* 0x000000ffff17b224 */ /* 0x000fe200078e0019 */
[----:B------:R-:W-:Y:S01]  /*1df0*/  ULDC.64 UR10, c[0x0][0x260] ;  /* 0x00009800000a7ab9 */ /* 0x000fe20000000a00 */
[----:B------:R-:W-:Y:S01]  /*1e00*/  IMAD R13, R17, UR8, RZ ;  /* 0x00000008110d7c24 */ /* 0x000fe2000f8e02ff */
[----:B------:R-:W-:Y:S01]  /*1e10*/  USHF.L.U64.HI UR18, UR8, 0x6, UR9 ;  /* 0x0000000608127899 */ /* 0x000fe20008010209 */
[----:B------:R-:W-:Y:S01]  /*1e20*/  @!P3 IMAD.WIDE.U32 R30, R30, R10, R22 ;  /* 0x0000000a1e1eb225 */ /* 0x000fe200078e0016 */
[----:B------:R-:W-:Y:S01]  /*1e30*/  @!P2 MOV R23, 0x400 ;  /* 0x000004000017a802 */ /* 0x000fe20000000f00 */
[----:B------:R-:W2:Y:S01]  /*1e40*/  @!P2 LDC.64 R10, c[0x0][0x210] ;  /* 0x00008400ff0aab82 */ /* 0x000ea20000000a00 */
[----:B------:R-:W-:Y:S01]  /*1e50*/  USHF.R.S32.HI UR17, URZ, 0x1f, UR32 ;  /* 0x0000001f3f117899 */ /* 0x000fe20008011420 */
[----:B------:R-:W-:Y:S01]  /*1e60*/  IMAD.WIDE.U32 R32, R16, UR8, R18 ;  /* 0x0000000810207c25 */ /* 0x000fe2000f8e0012 */
[----:B------:R-:W-:Y:S01]  /*1e70*/  @!P2 LEA R26, R26, R23, 0x18 ;  /* 0x000000171a1aa211 */ /* 0x000fe200078ec0ff */
[----:B------:R-:W-:Y:S01]  /*1e80*/  UIADD3 UR13, UR15, -UR13, -UR25 ;  /* 0x8000000d0f0d7290 */ /* 0x000fe2000fffe819 */
[----:B------:R-:W-:Y:S01]  /*1e90*/  SHF.R.S32.HI R81, RZ, 0x5, R81 ;  /* 0x00000005ff517819 */ /* 0x000fe20000011451 */
[----:B------:R-:W-:Y:S01]  /*1ea0*/  IMAD R13, R16, UR9, R13 ;  /* 0x00000009100d7c24 */ /* 0x000fe2000f8e020d */
[----:B------:R-:W-:Y:S01]  /*1eb0*/  IADD3 R200, P0, R32, UR26, RZ ;  /* 0x0000001a20c87c10 */ /* 0x000fe2000ff1e0ff */
[----:B------:R-:W-:Y:S01]  /*1ec0*/  @!P2 IMAD.MOV.U32 R36, RZ, RZ, R22 ;  /* 0x000000ffff24a224 */ /* 0x000fe200078e0016 */
[----:B-1----:R-:W-:Y:S01]  /*1ed0*/  @!P3 LEA R32, P1, R30, R8, 0x1 ;  /* 0x000000081e20b211 */ /* 0x002fe200078208ff */
[----:B------:R-:W-:Y:S01]  /*1ee0*/  @!P2 IMAD.MOV.U32 R37, RZ, RZ, R25 ;  /* 0x000000ffff25a224 */ /* 0x000fe200078e0019 */
[----:B------:R-:W-:Y:S01]  /*1ef0*/  IADD3.X R201, R33, UR21, R13, P0, !PT ;  /* 0x0000001521c97c10 */ /* 0x000fe200087fe40d */
[-C--:B------:R-:W-:Y:S01]  /*1f00*/  @!P2 IMAD R29, R29, R4.reuse, RZ ;  /* 0x000000041d1da224 */ /* 0x080fe200078e02ff */
[----:B------:R-:W-:Y:S01]  /*1f10*/  ISETP.GE.AND P0, PT, R16, UR16, PT ;  /* 0x0000001010007c0c */ /* 0x000fe2000bf06270 */
[----:B------:R-:W-:Y:S01]  /*1f20*/  @!P3 IMAD.IADD R24, R31, 0x1, R27 ;  /* 0x000000011f18b824 */ /* 0x000fe200078e021b */
[----:B------:R-:W-:Y:S01]  /*1f30*/  USHF.L.U32 UR21, UR8, 0x6, URZ ;  /* 0x0000000608157899 */ /* 0x000fe2000800063f */
[C---:B------:R-:W-:Y:S01]  /*1f40*/  @!P2 IMAD R5, R12.reuse, R5, R29 ;  /* 0x000000050c05a224 */ /* 0x040fe200078e021d */
[----:B------:R-:W-:Y:S01]  /*1f50*/  UIMAD.WIDE.U32 UR26, UR8, 0x20, URZ ;  /* 0x00000020081a78a5 */ /* 0x000fe2000f8e003f */
[----:B------:R-:W-:Y:S01]  /*1f60*/  @!P2 IMAD.WIDE.U32 R36, R12, R4, R36 ;  /* 0x000000040c24a225 */ /* 0x000fe200078e0024 */
[----:B------:R-:W-:-:S02]  /*1f70*/  @!P3 LEA.HI.X R33, R30, R9, R24, 0x1, P1 ;  /* 0x000000091e21b211 */ /* 0x000fc400008f0c18 */
[----:B------:R-:W-:Y:S01]  /*1f80*/  LEA.HI R24, R21, R2, RZ, 0x4 ;  /* 0x0000000215187211 */ /* 0x000fe200078f20ff */
[----:B------:R-:W-:Y:S01]  /*1f90*/  @!P2 IMAD.IADD R4, R37, 0x1, R5 ;  /* 0x000000012504a824 */ /* 0x000fe200078e0205 */
[----:B------:R-:W-:Y:S01]  /*1fa0*/  @!P6 MOV R21, 0x400 ;  /* 0x000004000015e802 */ /* 0x000fe20000000f00 */
[C---:B------:R-:W-:Y:S01]  /*1fb0*/  @!P4 IMAD R13, R3.reuse, 0x2, R20 ;  /* 0x00000002030dc824 */ /* 0x040fe200078e0214 */
[C---:B--2---:R-:W-:Y:S01]  /*1fc0*/  @!P2 LEA R30, P1, R36.reuse, R10, 0x1 ;  /* 0x0000000a241ea211 */ /* 0x044fe200078208ff */
[----:B------:R-:W1:Y:S01]  /*1fd0*/  @!P0 S2R R9, SR_CgaCtaId ;  /* 0x0000000000098919 */ /* 0x000e620000008800 */
[----:B------:R-:W-:Y:S01]  /*1fe0*/  SHF.R.S32.HI R10, RZ, 0x1f, R15 ;  /* 0x0000001fff0a7819 */ /* 0x000fe2000001140f */
[----:B------:R-:W-:Y:S01]  /*1ff0*/  @!P3 IMAD R23, R3, 0x2, R28 ;  /* 0x000000020317b824 */ /* 0x000fe200078e021c */
[----:B------:R-:W-:Y:S01]  /*2000*/  @!P2 LEA.HI.X R31, R36, R11, R4, 0x1, P1 ;  /* 0x0000000b241fa211 */ /* 0x000fe200008f0c04 */
[----:B------:R-:W-:Y:S01]  /*2010*/  @!PT LDS RZ, [RZ] ;  /* 0x00000000fffff984 */ /* 0x000fe20000000800 */
[----:B------:R-:W-:Y:S01]  /*2020*/  @!PT LDS RZ, [RZ] ;  /* 0x00000000fffff984 */ /* 0x000fe20000000800 */
[----:B------:R-:W-:Y:S01]  /*2030*/  @!PT LDS RZ, [RZ] ;  /* 0x00000000fffff984 */ /* 0x000fe20000000800 */
[----:B------:R-:W-:Y:S01]  /*2040*/  @!P4 LDGSTS.E.BYPASS.LTC128B.128 [R13+0x800], desc[UR28][R34.64] ;  /* 0x00800000220dcfae */ /* 0x000fe2000b901d5c */
[----:B------:R-:W2:Y:S01]  /*2050*/  @!P0 LDC.64 R4, c[0x0][0x218] ;  /* 0x00008600ff048b82 */ /* 0x000ea20000000a00 */
[----:B------:R-:W-:Y:S01]  /*2060*/  IMAD R8, R10, UR10, RZ ;  /* 0x0000000a0a087c24 */ /* 0x000fe2000f8e02ff */
[----:B------:R-:W-:Y:S01]  /*2070*/  ISETP.GE.AND P1, PT, R7, UR16, PT ;  /* 0x0000001007007c0c */ /* 0x000fe2000bf26270 */
[----:B------:R-:W-:Y:S01]  /*2080*/  @!P4 LDGSTS.E.BYPASS.LTC128B.128 [R13+0x2800], desc[UR28][R34.64+0x80] ;  /* 0x02800080220dcfae */ /* 0x000fe2000b901d5c */
[C---:B------:R-:W-:Y:S01]  /*2090*/  IMAD.WIDE.U32 R200, R15.reuse, UR10, R200 ;  /* 0x0000000a0fc87c25 */ /* 0x040fe2000f8e00c8 */
[----:B------:R-:W-:Y:S01]  /*20a0*/  UIMAD UR10, UR18, UR32, URZ ;  /* 0x00000020120a72a4 */ /* 0x000fe2000f8e023f */
[----:B------:R-:W-:Y:S01]  /*20b0*/  SHF.R.S32.HI R197, RZ, 0x4, R24 ;  /* 0x00000004ffc57819 */ /* 0x000fe20000011418 */
[----:B------:R3:W-:Y:S01]  /*20c0*/  @!P4 LDGSTS.E.BYPASS.LTC128B.128 [R13+0x4800], desc[UR28][R34.64+0x100] ;  /* 0x04800100220dcfae */ /* 0x0007e2000b901d5c */
[----:B------:R-:W-:Y:S01]  /*20d0*/  IMAD R209, R15, UR11, R8 ;  /* 0x0000000b0fd17c24 */ /* 0x000fe2000f8e0208 */
[----:B------:R-:W-:Y:S01]  /*20e0*/  UIMAD UR10, UR17, UR21, UR10 ;  /* 0x00000015110a72a4 */ /* 0x000fe2000f8e020a */
[----:B------:R-:W-:Y:S01]  /*20f0*/  IMAD.U32 R83, RZ, RZ, UR21 ;  /* 0x00000015ff537e24 */ /* 0x000fe2000f8e00ff */
[----:B------:R-:W-:Y:S01]  /*2100*/  @!P3 LDGSTS.E.BYPASS.LTC128B.128 [R23+0x1000], desc[UR28][R32.64] ;  /* 0x010000002017bfae */ /* 0x000fe2000b901d5c */
[----:B------:R-:W-:Y:S01]  /*2110*/  IMAD.IADD R209, R201, 0x1, R209 ;  /* 0x00000001c9d17824 */ /* 0x000fe200078e02d1 */
[----:B------:R-:W-:Y:S01]  /*2120*/  ISETP.GE.AND P4, PT, R14, UR16, PT ;  /* 0x000000100e007c0c */ /* 0x000fe2000bf86270 */
[----:B------:R-:W-:Y:S01]  /*2130*/  IMAD.MOV.U32 R208, RZ, RZ, R200 ;  /* 0x000000ffffd07224 */ /* 0x000fe200078e00c8 */
[----:B------:R-:W-:Y:S01]  /*2140*/  @!P3 LDGSTS.E.BYPASS.LTC128B.128 [R23+0x3000], desc[UR28][R32.64+0x80] ;  /* 0x030000802017bfae */ /* 0x000fe2000b901d5c */
[----:B------:R-:W-:Y:S01]  /*2150*/  @!P2 IMAD R11, R3, 0x2, R26 ;  /* 0x00000002030ba824 */ /* 0x000fe200078e021a */
[----:B------:R-:W-:Y:S01]  /*2160*/  @!P0 MOV R26, 0x400 ;  /* 0x00000400001a8802 */ /* 0x000fe20000000f00 */
[----:B------:R-:W-:Y:S01]  /*2170*/  IMAD.WIDE.U32 R18, R16, UR6, R18 ;  /* 0x0000000610127c25 */ /* 0x000fe2000f8e0012 */
[----:B------:R4:W-:Y:S01]  /*2180*/  @!P3 LDGSTS.E.BYPASS.LTC128B.128 [R23+0x5000], desc[UR28][R32.64+0x100] ;  /* 0x050001002017bfae */ /* 0x0009e2000b901d5c */
[----:B------:R-:W-:Y:S01]  /*2190*/  ISETP.GE.AND P3, PT, R14, UR16, PT ;  /* 0x000000100e007c0c */ /* 0x000fe2000bf66270 */
[----:B------:R-:W-:Y:S01]  /*21a0*/  VOTEU.ALL UP0, P1 ;  /* 0x00000000003f7886 */ /* 0x000fe20000800000 */
[----:B------:R-:W-:Y:S01]  /*21b0*/  IMAD.U32 R27, RZ, RZ, UR7 ;  /* 0x00000007ff1b7e24 */ /* 0x000fe2000f8e00ff */
[----:B------:R-:W5:Y:S01]  /*21c0*/  @!P6 S2R R8, SR_CgaCtaId ;  /* 0x000000000008e919 */ /* 0x000f620000008800 */
[----:B------:R-:W-:Y:S01]  /*21d0*/  IMAD.SHL.U32 R210, R2, 0x2, RZ ;  /* 0x0000000202d27824 */ /* 0x000fe200078e00ff */
[----:B------:R-:W-:Y:S01]  /*21e0*/  LEA R207, R81, UR14, 0x4 ;  /* 0x0000000e51cf7c11 */ /* 0x000fe2000f8e20ff */
[----:B------:R-:W-:Y:S01]  /*21f0*/  IMAD.U32 R204, RZ, RZ, UR15 ;  /* 0x0000000fffcc7e24 */ /* 0x000fe2000f8e00ff */
[----:B------:R-:W-:Y:S01]  /*2200*/  @!P2 LDGSTS.E.BYPASS.LTC128B.128 [R11+0x1800], desc[UR28][R30.64] ;  /* 0x018000001e0bafae */ /* 0x000fe2000b901d5c */
[----:B-1----:R-:W-:-:S02]  /*2210*/  @!P0 LEA R26, R9, R26, 0x18 ;  /* 0x0000001a091a8211 */ /* 0x002fc400078ec0ff */
[C---:B------:R-:W-:Y:S01]  /*2220*/  LOP3.LUT R9, R24.reuse, 0xfffffff0, RZ, 0xc0, !PT ;  /* 0xfffffff018097812 */ /* 0x040fe200078ec0ff */
[----:B------:R-:W1:Y:S01]  /*2230*/  @!P1 S2R R12, SR_CgaCtaId ;  /* 0x00000000000c9919 */ /* 0x000e620000008800 */
[----:B------:R-:W-:Y:S01]  /*2240*/  LEA.HI R24, R24, R197, RZ, 0x1 ;  /* 0x000000c518187211 */ /* 0x000fe200078f08ff */
[----:B------:R-:W-:Y:S01]  /*2250*/  @!P0 IMAD R25, R3, 0x2, R26 ;  /* 0x0000000203198824 */ /* 0x000fe200078e021a */
[----:B------:R-:W-:Y:S01]  /*2260*/  LOP3.LUT R210, R210, 0x6, RZ, 0xc0, !PT ;  /* 0x00000006d2d27812 */ /* 0x000fe200078ec0ff */
[----:B------:R-:W-:Y:S01]  /*2270*/  @!P2 LDGSTS.E.BYPASS.LTC128B.128 [R11+0x3800], desc[UR28][R30.64+0x80] ;  /* 0x038000801e0bafae */ /* 0x000fe2000b901d5c */
[----:B------:R-:W-:Y:S01]  /*2280*/  LOP3.LUT R24, R24, 0xfffffffe, RZ, 0xc0, !PT ;  /* 0xfffffffe18187812 */ /* 0x000fe200078ec0ff */
[----:B---3--:R-:W-:Y:S02]  /*2290*/  IMAD.U32 R13, RZ, RZ, UR8 ;  /* 0x00000008ff0d7e24 */ /* 0x008fe4000f8e00ff */
[----:B------:R3:W-:Y:S02]  /*22a0*/  @!P2 LDGSTS.E.BYPASS.LTC128B.128 [R11+0x5800], desc[UR28][R30.64+0x100] ;  /* 0x058001001e0bafae */ /* 0x0007e4000b901d5c */
[----:B------:R-:W-:Y:S01]  /*22b0*/  IMAD.IADD R197, R197, 0x1, -R24 ;  /* 0x00000001c5c57824 */ /* 0x000fe200078e0a18 */
[----:B------:R-:W1:Y:S01]  /*22c0*/  @!P3 S2R R20, SR_CgaCtaId ;  /* 0x000000000014b919 */ /* 0x000e620000008800 */
[----:B----4-:R-:W-:-:S04]  /*22d0*/  IMAD.WIDE.U32 R22, R83, UR32, R208 ;  /* 0x0000002053167c25 */ /* 0x010fc8000f8e00d0 */
[----:B------:R-:W-:Y:S01]  /*22e0*/  VIADD R23, R23, UR10 ;  /* 0x0000000a17177c36 */ /* 0x000fe20008000000 */
[----:B--2---:R-:W-:Y:S01]  /*22f0*/  @!P0 LEA R28, P2, R22, R4, 0x1 ;  /* 0x00000004161c8211 */ /* 0x004fe200078408ff */
[----:B------:R-:W-:-:S03]  /*2300*/  ULDC.64 UR10, c[0x0][0x268] ;  /* 0x00009a00000a7ab9 */ /* 0x000fc60000000a00 */
[----:B------:R-:W-:Y:S02]  /*2310*/  @!P0 LEA.HI.X R29, R22, R5, R23, 0x1, P2 ;  /* 0x00000005161d8211 */ /* 0x000fe400010f0c17 */
[----:B------:R-:W2:Y:S01]  /*2320*/  @!P6 LDC.64 R4, c[0x0][0x218] ;  /* 0x00008600ff04eb82 */ /* 0x000ea20000000a00 */
[----:B------:R-:W-:Y:S01]  /*2330*/  ISETP.GE.AND P2, PT, R7, UR16, PT ;  /* 0x0000001007007c0c */ /* 0x000fe2000bf46270 */
[----:B------:R-:W-:Y:S01]  /*2340*/  IMAD.IADD R7, R2, 0x1, -R9 ;  /* 0x0000000102077824 */ /* 0x000fe200078e0a09 */
[----:B------:R-:W-:Y:S01]  /*2350*/  @!P0 LDGSTS.E.BYPASS.LTC128B.128 [R25+0x6000], desc[UR28][R28.64] ;  /* 0x060000001c198fae */ /* 0x000fe2000b901d5c */
[----:B------:R-:W-:Y:S01]  /*2360*/  IMAD.U32 R9, RZ, RZ, UR8 ;  /* 0x00000008ff097e24 */ /* 0x000fe2000f8e00ff */
[----:B-----5:R-:W-:Y:S02]  /*2370*/  @!P6 LEA R8, R8, R21, 0x18 ;  /* 0x000000150808e211 */ /* 0x020fe400078ec0ff */
[----:B------:R-:W-:Y:S01]  /*2380*/  @!P0 LDGSTS.E.BYPASS.LTC128B.128 [R25+0x8000], desc[UR28][R28.64+0x80] ;  /* 0x080000801c198fae */ /* 0x000fe2000b901d5c */
[----:B------:R-:W-:Y:S01]  /*2390*/  SHF.R.S32.HI R14, RZ, 0x1f, R7 ;  /* 0x0000001fff0e7819 */ /* 0x000fe20000011407 */
[----:B---3--:R-:W-:-:S02]  /*23a0*/  IMAD.U32 R11, RZ, RZ, UR9 ;  /* 0x00000009ff0b7e24 */ /* 0x008fc4000f8e00ff */
[----:B------:R2:W-:Y:S01]  /*23b0*/  @!P0 LDGSTS.E.BYPASS.LTC128B.128 [R25+0xa000], desc[UR28][R28.64+0x100] ;  /* 0x0a0001001c198fae */ /* 0x0005e2000b901d5c */
[----:B------:R-:W-:Y:S02]  /*23c0*/  @!P6 LEA R9, P0, R9, R22, 0x4 ;  /* 0x000000160909e211 */ /* 0x000fe400078020ff */
[----:B------:R-:W-:Y:S02]  /*23d0*/  LEA.HI R14, R14, R7, RZ, 0x3 ;  /* 0x000000070e0e7211 */ /* 0x000fe400078f18ff */
[----:B------:R-:W-:Y:S02]  /*23e0*/  @!P6 LEA.HI.X R24, R13, R23, R11, 0x4, P0 ;  /* 0x000000170d18e211 */ /* 0x000fe400000f240b */
[----:B------:R-:W-:Y:S02]  /*23f0*/  @!P1 MOV R11, 0x400 ;  /* 0x00000400000b9802 */ /* 0x000fe40000000f00 */
[----:B------:R-:W-:Y:S02]  /*2400*/  @!P3 MOV R13, 0x400 ;  /* 0x00000400000db802 */ /* 0x000fe40000000f00 */
[----:B-1----:R-:W-:Y:S01]  /*2410*/  @!P1 LEA R12, R12, R11, 0x18 ;  /* 0x0000000b0c0c9211 */ /* 0x002fe200078ec0ff */
[----:B------:R-:W-:Y:S01]  /*2420*/  IMAD R11, R17, UR6, RZ ;  /* 0x00000006110b7c24 */ /* 0x000fe2000f8e02ff */
[----:B------:R-:W-:Y:S01]  /*2430*/  @!P3 LEA R20, R20, R13, 0x18 ;  /* 0x0000000d1414b211 */ /* 0x000fe200078ec0ff */
[----:B------:R-:W-:Y:S01]  /*2440*/  @!P6 IMAD R13, R3, 0x2, R8 ;  /* 0x00000002030de824 */ /* 0x000fe200078e0208 */
[----:B------:R-:W-:Y:S01]  /*2450*/  LOP3.LUT R26, R14, 0xfffffff8, RZ, 0xc0, !PT ;  /* 0xfffffff80e1a7812 */ /* 0x000fe200078ec0ff */
[----:B------:R-:W-:-:S04]  /*2460*/  IMAD R11, R16, UR7, R11 ;  /* 0x00000007100b7c24 */ /* 0x000fc8000f8e020b */
[----:B------:R-:W-:Y:S01]  /*2470*/  IMAD.IADD R7, R7, 0x1, -R26 ;  /* 0x0000000107077824 */ /* 0x000fe200078e0a1a */
[C---:B--2---:R-:W-:Y:S01]  /*2480*/  @!P6 LEA R28, P0, R9.reuse, R4, 0x1 ;  /* 0x00000004091ce211 */ /* 0x044fe200078008ff */
[----:B------:R-:W-:Y:S02]  /*2490*/  IMAD.SHL.U32 R4, R0, 0x40, RZ ;  /* 0x0000004000047824 */ /* 0x000fe400078e00ff */
[----:B------:R-:W-:Y:S01]  /*24a0*/  IMAD.U32 R25, RZ, RZ, UR6 ;  /* 0x00000006ff197e24 */ /* 0x000fe2000f8e00ff */
[----:B------:R-:W-:Y:S02]  /*24b0*/  @!P6 LEA.HI.X R29, R9, R5, R24, 0x1, P0 ;  /* 0x00000005091de211 */ /* 0x000fe400000f0c18 */
[C---:B------:R-:W-:Y:S01]  /*24c0*/  ISETP.GE.AND P0, PT, R16.reuse, UR16, PT ;  /* 0x0000001010007c0c */ /* 0x040fe2000bf06270 */
[----:B------:R-:W-:Y:S01]  /*24d0*/  IMAD.SHL.U32 R16, R16, 0x8, RZ ;  /* 0x0000000810107824 */ /* 0x000fe200078e00ff */
[----:B------:R-:W-:Y:S01]  /*24e0*/  LOP3.LUT R5, R4, 0x1c0, RZ, 0xc0, !PT ;  /* 0x000001c004057812 */ /* 0x000fe200078ec0ff */
[----:B------:R-:W1:Y:S01]  /*24f0*/  @!P3 LDC.64 R8, c[0x0][0x218] ;  /* 0x00008600ff08bb82 */ /* 0x000e620000000a00 */
[----:B------:R-:W-:Y:S01]  /*2500*/  @!P6 LDGSTS.E.BYPASS.LTC128B.128 [R13+0x6800], desc[UR28][R28.64] ;  /* 0x068000001c0defae */ /* 0x000fe2000b901d5c */
[----:B------:R-:W-:Y:S01]  /*2510*/  USHF.L.U32 UR16, UR9, 0x5, URZ ;  /* 0x0000000509107899 */ /* 0x000fe2000800063f */
[----:B------:R-:W-:-:S02]  /*2520*/  LOP3.LUT R16, R5, 0x8, R16, 0xf8, !PT ;  /* 0x0000000805107812 */ /* 0x000fc400078ef810 */
[----:B------:R-:W-:Y:S01]  /*2530*/  SHF.R.U32.HI R17, RZ, 0x3, R5 ;  /* 0x00000003ff117819 */ /* 0x000fe20000011605 */
[----:B------:R-:W-:Y:S02]  /*2540*/  @!P6 LDGSTS.E.BYPASS.LTC128B.128 [R13+0x8800], desc[UR28][R28.64+0x80] ;  /* 0x088000801c0defae */ /* 0x000fe4000b901d5c */
[----:B------:R-:W2:Y:S01]  /*2550*/  @!P1 LDC.64 R4, c[0x0][0x218] ;  /* 0x00008600ff049b82 */ /* 0x000ea20000000a00 */
[----:B------:R-:W-:Y:S01]  /*2560*/  LOP3.LUT R16, R16, R17, RZ, 0x3c, !PT ;  /* 0x0000001110107212 */ /* 0x000fe200078e3cff */
[----:B------:R3:W-:Y:S01]  /*2570*/  @!P6 LDGSTS.E.BYPASS.LTC128B.128 [R13+0xa800], desc[UR28][R28.64+0x100] ;  /* 0x0a8001001c0defae */ /* 0x0007e2000b901d5c */
[----:B------:R-:W-:Y:S01]  /*2580*/  IADD3 R224, P6, R18, UR20, RZ ;  /* 0x0000001412e07c10 */ /* 0x000fe2000ffde0ff */
[----:B------:R-:W-:Y:S02]  /*2590*/  IMAD R18, R10, UR10, RZ ;  /* 0x0000000a0a127c24 */ /* 0x000fe4000f8e02ff */
[----:B------:R-:W-:Y:S01]  /*25a0*/  @!P3 IMAD R17, R3, 0x2, R20 ;  /* 0x000000020311b824 */ /* 0x000fe200078e0214 */
[----:B------:R-:W-:Y:S01]  /*25b0*/  IADD3.X R225, R19, UR19, R11, P6, !PT ;  /* 0x0000001313e17c10 */ /* 0x000fe2000b7fe40b */
[----:B------:R-:W-:Y:S01]  /*25c0*/  IMAD.U32 R11, RZ, RZ, UR16 ;  /* 0x00000010ff0b7e24 */ /* 0x000fe2000f8e00ff */
[----:B------:R-:W-:Y:S01]  /*25d0*/  @!P3 IADD3 R10, P6, R22, UR26, RZ ;  /* 0x0000001a160abc10 */ /* 0x000fe2000ffde0ff */
[----:B------:R-:W-:-:S03]  /*25e0*/  IMAD.WIDE.U32 R224, R15, UR10, R224 ;  /* 0x0000000a0fe07c25 */ /* 0x000fc6000f8e00e0 */
[----:B------:R-:W-:Y:S01]  /*25f0*/  @!P3 IADD3.X R11, R23, UR27, R11, P6, !PT ;  /* 0x0000001b170bbc10 */ /* 0x000fe2000b7fe40b */
[----:B------:R-:W-:Y:S01]  /*2600*/  @!UP0 UIMAD UR10, UR9, 0x30, URZ ;  /* 0x00000030090a88a4 */ /* 0x000fe2000f8e023f */
[----:B------:R-:W-:Y:S01]  /*2610*/  IMAD R15, R15, UR11, R18 ;  /* 0x0000000b0f0f7c24 */ /* 0x000fe2000f8e0212 */
[C---:B-1----:R-:W-:Y:S01]  /*2620*/  @!P3 LEA R8, P6, R10.reuse, R8, 0x1 ;  /* 0x000000080a08b211 */ /* 0x042fe200078c08ff */
[----:B------:R-:W-:Y:S02]  /*2630*/  UIMAD UR11, UR17, UR6, URZ ;  /* 0x00000006110b72a4 */ /* 0x000fe4000f8e023f */
[----:B------:R-:W-:Y:S01]  /*2640*/  IMAD.IADD R203, R225, 0x1, R15 ;  /* 0x00000001e1cb7824 */ /* 0x000fe200078e020f */
[----:B------:R-:W-:Y:S01]  /*2650*/  @!P3 LEA.HI.X R9, R10, R9, R11, 0x1, P6 ;  /* 0x000000090a09b211 */ /* 0x000fe200030f0c0b */
[----:B------:R-:W-:Y:S01]  /*2660*/  @!P1 IMAD R15, R3, 0x2, R12 ;  /* 0x00000002030f9824 */ /* 0x000fe200078e020c */
[----:B------:R-:W-:Y:S01]  /*2670*/  UIMAD.WIDE.U32 UR16, UR32, UR6, URZ ;  /* 0x00000006201072a5 */ /* 0x000fe2000f8e003f */
[C---:B------:R-:W-:Y:S01]  /*2680*/  IMAD.SHL.U32 R11, R197.reuse, 0x8, RZ ;  /* 0x00000008c50b7824 */ /* 0x040fe200078e00ff */
[----:B------:R-:W-:Y:S01]  /*2690*/  UIMAD UR11, UR32, UR7, UR11 ;  /* 0x00000007200b72a4 */ /* 0x000fe2000f8e020b */
[----:B------:R-:W-:Y:S01]  /*26a0*/  @!P3 LDGSTS.E.BYPASS.LTC128B.128 [R17+0x7000], desc[UR28][R8.64] ;  /* 0x070000000811bfae */ /* 0x000fe2000b901d5c */
[----:B------:R-:W-:Y:S01]  /*26b0*/  IMAD R197, R197, 0x200, R16 ;  /* 0x00000200c5c57824 */ /* 0x000fe200078e0210 */
[----:B------:R-:W-:Y:S01]  /*26c0*/  VOTEU.ALL UP0, P2 ;  /* 0x00000000003f7886 */ /* 0x000fe20001000000 */
[----:B---3--:R-:W-:Y:S01]  /*26d0*/  IMAD.U32 R13, RZ, RZ, UR8 ;  /* 0x00000008ff0d7e24 */ /* 0x008fe2000f8e00ff */
[----:B------:R-:W-:Y:S01]  /*26e0*/  @!P3 LDGSTS.E.BYPASS.LTC128B.128 [R17+0x9000], desc[UR28][R8.64+0x80] ;  /* 0x090000800811bfae */ /* 0x000fe2000b901d5c */
[----:B------:R-:W-:Y:S01]  /*26f0*/  UIADD3 UR11, UR17, UR11, URZ ;  /* 0x0000000b110b7290 */ /* 0x000fe2000fffe03f */
[----:B------:R-:W-:Y:S01]  /*2700*/  IMAD.U32 R20, RZ, RZ, UR16 ;  /* 0x00000010ff147e24 */ /* 0x000fe2000f8e00ff */
[----:B------:R-:W-:Y:S01]  /*2710*/  LEA R197, R197, UR4, 0x1 ;  /* 0x00000004c5c57c11 */ /* 0x000fe2000f8e08ff */
[----:B------:R-:W-:Y:S01]  /*2720*/  @!P1 IMAD.WIDE.U32 R18, R13, 0x30, R22 ;  /* 0x000000300d129825 */ /* 0x000fe200078e0016 */
[----:B------:R1:W-:Y:S03]  /*2730*/  @!P3 LDGSTS.E.BYPASS.LTC128B.128 [R17+0xb000], desc[UR28][R8.64+0x100] ;  /* 0x0b0001000811bfae */ /* 0x0003e6000b901d5c */
[----:B------:R-:W-:Y:S01]  /*2740*/  @!P1 VIADD R10, R19, UR10 ;  /* 0x0000000a130a9c36 */ /* 0x000fe20008000000 */
[C---:B--2---:R-:W-:Y:S01]  /*2750*/  @!P1 LEA R22, P6, R18.reuse, R4, 0x1 ;  /* 0x0000000412169211 */ /* 0x044fe200078c08ff */
[----:B------:R-:W-:Y:S01]  /*2760*/  IMAD.SHL.U32 R13, R7, 0x40, RZ ;  /* 0x00000040070d7824 */ /* 0x000fe200078e00ff */
[----:B------:R-:W-:Y:S01]  /*2770*/  USHF.L.U32 UR10, UR7, 0x5, URZ ;  /* 0x00000005070a7899 */ /* 0x000fe2000800063f */
[----:B------:R-:W-:Y:S01]  /*2780*/  IMAD.U32 R21, RZ, RZ, UR17 ;  /* 0x00000011ff157e24 */ /* 0x000fe2000f8e00ff */
[----:B------:R-:W-:Y:S01]  /*2790*/  @!P1 LEA.HI.X R23, R18, R5, R10, 0x1, P6 ;  /* 0x0000000512179211 */ /* 0x000fe200030f0c0a */
[----:B------:R-:W-:Y:S01]  /*27a0*/  IMAD.U32 R5, RZ, RZ, UR11 ;  /* 0x0000000bff057e24 */ /* 0x000fe2000f8e00ff */
[----:B------:R-:W-:Y:S01]  /*27b0*/  LOP3.LUT R4, R13, 0x1c0, RZ, 0xc0, !PT ;  /* 0x000001c00d047812 */ /* 0x000fe200078ec0ff */
[----:B------:R-:W-:Y:S01]  /*27c0*/  IMAD.U32 R21, RZ, RZ, UR6 ;  /* 0x00000006ff157e24 */ /* 0x000fe2000f8e00ff */
[----:B------:R-:W-:Y:S01]  /*27d0*/  LEA R18, P6, R20, R224, 0x6 ;  /* 0x000000e014127211 */ /* 0x000fe200078c30ff */
[----:B------:R-:W-:Y:S01]  /*27e0*/  @!P1 LDGSTS.E.BYPASS.LTC128B.128 [R15+0x7800], desc[UR28][R22.64] ;  /* 0x07800000160f9fae */ /* 0x000fe2000b901d5c */
[----:B------:R-:W-:Y:S01]  /*27f0*/  LOP3.LUT R11, R4, 0x8, R11, 0xf8, !PT ;  /* 0x00000008040b7812 */ /* 0x000fe200078ef80b */
[----:B------:R-:W2:Y:S01]  /*2800*/  @!P0 LDC.64 R12, c[0x0][0x220] ;  /* 0x00008800ff0c8b82 */ /* 0x000ea20000000a00 */
[----:B------:R-:W-:Y:S01]  /*2810*/  SHF.R.U32.HI R4, RZ, 0x3, R4 ;  /* 0x00000003ff047819 */ /* 0x000fe20000011604 */
[----:B------:R-:W-:Y:S01]  /*2820*/  @!P1 LDGSTS.E.BYPASS.LTC128B.128 [R15+0x9800], desc[UR28][R22.64+0x80] ;  /* 0x09800080160f9fae */ /* 0x000fe2000b901d5c */
[----:B------:R-:W-:Y:S01]  /*2830*/  LEA.HI.X R19, R20, R203, R5, 0x6, P6 ;  /* 0x000000cb14137211 */ /* 0x000fe200030f3405 */
[----:B------:R-:W-:Y:S01]  /*2840*/  IMAD.U32 R16, RZ, RZ, UR6 ;  /* 0x00000006ff107e24 */ /* 0x000fe2000f8e00ff */
[----:B------:R-:W-:Y:S01]  /*2850*/  LOP3.LUT R3, R11, R4, RZ, 0x3c, !PT ;  /* 0x000000040b037212 */ /* 0x000fe200078e3cff */
[----:B------:R3:W-:Y:S01]  /*2860*/  @!P1 LDGSTS.E.BYPASS.LTC128B.128 [R15+0xb800], desc[UR28][R22.64+0x100] ;  /* 0x0b800100160f9fae */ /* 0x0007e2000b901d5c */
[----:B------:R-:W-:Y:S01]  /*2870*/  UIMAD.WIDE.U32 UR16, UR6, 0x20, URZ ;  /* 0x00000020061078a5 */ /* 0x000fe2000f8e003f */
[----:B------:R-:W4:Y:S01]  /*2880*/  @!P5 LDC.64 R4, c[0x0][0x220] ;  /* 0x00008800ff04db82 */ /* 0x000f220000000a00 */
[----:B------:R-:W-:Y:S01]  /*2890*/  @!P5 LEA R21, P1, R21, R18, 0x4 ;  /* 0x000000121515d211 */ /* 0x000fe200078220ff */
[----:B------:R-:W0:Y:S01]  /*28a0*/  LDGDEPBAR ;  /* 0x00000000000079af */ /* 0x000e220000000000 */
[----:B------:R-:W-:-:S02]  /*28b0*/  VIADD R195, R197, 0x6020 ;  /* 0x00006020c5c37836 */ /* 0x000fc40000000000 */
[----:B------:R-:W-:Y:S01]  /*28c0*/  @!P5 LEA.HI.X R16, R16, R19, R27, 0x4, P1 ;  /* 0x000000131010d211 */ /* 0x000fe200008f241b */
[----:B-1----:R-:W-:Y:S01]  /*28d0*/  IMAD.U32 R17, RZ, RZ, UR10 ;  /* 0x0000000aff117e24 */ /* 0x002fe2000f8e00ff */
[----:B------:R-:W-:Y:S01]  /*28e0*/  @!UP0 UIMAD UR10, UR7, 0x30, URZ ;  /* 0x00000030070a88a4 */ /* 0x000fe2000f8e023f */
[----:B------:R-:W1:Y:S01]  /*28f0*/  @!P4 LDC.64 R10, c[0x0][0x220] ;  /* 0x00008800ff0acb82 */ /* 0x000e620000000a00 */
[----:B------:R-:W-:-:S07]  /*2900*/  UISETP.GT.AND UP0, UPT, UR32, UR22, UPT ;  /* 0x000000162000728c */ /* 0x000fce000bf04270 */
[----:B------:R-:W5:Y:S01]  /*2910*/  @!P2 LDC.64 R8, c[0x0][0x220] ;  /* 0x00008800ff08ab82 */ /* 0x000f620000000a00 */
[----:B--2---:R-:W-:-:S04]  /*2920*/  @!P0 LEA R12, P6, R18, R12, 0x1 ;  /* 0x0000000c120c8211 */ /* 0x004fc800078c08ff */
[----:B------:R-:W-:Y:S02]  /*2930*/  @!P0 LEA.HI.X R13, R18, R13, R19, 0x1, P6 ;  /* 0x0000000d120d8211 */ /* 0x000fe400030f0c13 */
[----:B----4-:R-:W-:Y:S01]  /*2940*/  @!P5 LEA R20, P3, R21, R4, 0x1 ;  /* 0x000000041514d211 */ /* 0x010fe200078608ff */
[----:B---3--:R-:W-:Y:S01]  /*2950*/  IMAD.SHL.U32 R15, R14, 0x40, RZ ;  /* 0x000000400e0f7824 */ /* 0x008fe200078e00ff */
[----:B------:R-:W-:-:S04]  /*2960*/  DEPBAR.LE SB0, 0x0 ;  /* 0x000080000000791a */ /* 0x000fc80000000000 */
[----:B------:R-:W-:Y:S01]  /*2970*/  BAR.SYNC.DEFER_BLOCKING 0x0 ;  /* 0x0000000000007b1d */ /* 0x000fe20000010000 */
[----:B------:R-:W-:Y:S01]  /*2980*/  @!P4 IADD3 R14, P1, R18, UR16, RZ ;  /* 0x00000010120ecc10 */ /* 0x000fe2000ff3e0ff */
[----:B------:R-:W-:Y:S01]  /*2990*/  @!P2 IMAD.WIDE.U32 R22, R25, 0x30, R18 ;  /* 0x000000301916a825 */ /* 0x000fe200078e0012 */
[----:B------:R-:W-:Y:S02]  /*29a0*/  LOP3.LUT R4, R15, 0xfffffe00, RZ, 0xc0, !PT ;  /* 0xfffffe000f047812 */ /* 0x000fe400078ec0ff */
[----:B------:R-:W-:Y:S02]  /*29b0*/  @!P4 IADD3.X R17, R19, UR17, R17, P1, !PT ;  /* 0x000000111311cc10 */ /* 0x000fe40008ffe411 */
[----:B------:R-:W-:Y:S01]  /*29c0*/  @!P5 LEA.HI.X R21, R21, R5, R16, 0x1, P3 ;  /* 0x000000051515d211 */ /* 0x000fe200018f0c10 */
[----:B------:R-:W-:Y:S01]  /*29d0*/  IMAD R198, R81, 0x400, R4 ;  /* 0x0000040051c67824 */ /* 0x000fe200078e0204 */
[C---:B-1----:R-:W-:Y:S01]  /*29e0*/  @!P4 LEA R10, P1, R14.reuse, R10, 0x1 ;  /* 0x0000000a0e0ac211 */ /* 0x042fe200078208ff */
[----:B------:R-:W-:Y:S01]  /*29f0*/  @!P2 VIADD R5, R23, UR10 ;  /* 0x0000000a1705ac36 */ /* 0x000fe20008000000 */
[----:B------:R-:W-:Y:S01]  /*2a00*/  UIADD3 UR10, UR15, 0x1, -UR25 ;  /* 0x000000010f0a7890 */ /* 0x000fe2000fffe819 */
[----:B------:R-:W-:Y:S01]  /*2a10*/  IMAD.IADD R198, R3, 0x1, R198 ;  /* 0x0000000103c67824 */ /* 0x000fe200078e02c6 */
[----:B------:R-:W-:-:S02]  /*2a20*/  @!P4 LEA.HI.X R11, R14, R11, R17, 0x1, P1 ;  /* 0x0000000b0e0bc211 */ /* 0x000fc400008f0c11 */
[----:B------:R-:W-:Y:S02]  /*2a30*/  UIADD3 UR10, UR10, UR12, URZ ;  /* 0x0000000c0a0a7290 */ /* 0x000fe4000fffe03f */
        /* <DEDUP_REMOVED lines=10> */
[----:B-----5:R-:W-:-:S03]  /*2ae0*/  @!P2 LEA R8, P0, R22, R8, 0x1 ;  /* 0x000000081608a211 */ /* 0x020fc600078008ff */
[----:B------:R-:W-:Y:S01]  /*2af0*/  @P5 STS.128 [R199+0xc800], RZ ;  /* 0x00c800ffc7005388 */ /* 0x000fe20000000c00 */
[----:B------:R-:W-:Y:S01]  /*2b00*/  @!P2 LEA.HI.X R9, R22, R9, R5, 0x1, P0 ;  /* 0x000000091609a211 */ /* 0x000fe200000f0c05 */
[----:B------:R-:W-:Y:S02]  /*2b10*/  IMAD.MOV.U32 R5, RZ, RZ, 0x20 ;  /* 0x00000020ff057424 */ /* 0x000fe400078e00ff */
[----:B------:R-:W-:Y:S04]  /*2b20*/  @P5 STS.128 [R199+0xe800], RZ ;  /* 0x00e800ffc7005388 */ /* 0x000fe80000000c00 */
[----:B------:R-:W-:Y:S04]  /*2b30*/  @P5 STS.128 [R199+0x10800], RZ ;  /* 0x010800ffc7005388 */ /* 0x000fe80000000c00 */
[----:B------:R-:W-:Y:S01]  /*2b40*/  @!PT LDS RZ, [RZ] ;  /* 0x00000000fffff984 */ /* 0x000fe20000000800 */
[----:B------:R-:W-:Y:S01]  /*2b50*/  @!PT LDS RZ, [RZ] ;  /* 0x00000000fffff984 */ /* 0x000fe20000000800 */
[----:B------:R-:W-:Y:S01]  /*2b60*/  @!PT LDS RZ, [RZ] ;  /* 0x00000000fffff984 */ /* 0x000fe20000000800 */
[----:B------:R-:W-:Y:S04]  /*2b70*/  @!P5 LDGSTS.E.BYPASS.LTC128B.128 [R199+0xc800], desc[UR28][R20.64] ;  /* 0x0c80000014c7dfae */ /* 0x000fe8000b901d5c */
[----:B------:R-:W-:Y:S04]  /*2b80*/  @!P5 LDGSTS.E.BYPASS.LTC128B.128 [R199+0xe800], desc[UR28][R20.64+0x80] ;  /* 0x0e80008014c7dfae */ /* 0x000fe8000b901d5c */
[----:B------:R-:W-:Y:S04]  /*2b90*/  @!P5 LDGSTS.E.BYPASS.LTC128B.128 [R199+0x10800], desc[UR28][R20.64+0x100] ;  /* 0x1080010014c7dfae */ /* 0x000fe8000b901d5c */
        /* <DEDUP_REMOVED lines=22> */
[----:B------:R-:W3:Y:S01]  /*2d00*/  LDSM.16.M88.4 R32, [R197+0x6000] ;  /* 0x00600000c520783b */ /* 0x000ee20000000200 */
[----:B------:R-:W-:Y:S02]  /*2d10*/  SEL R7, R7, 0xfffffff0, !P1 ;  /* 0xfffffff007077807 */ /* 0x000fe40004800000 */
[----:B------:R-:W-:Y:S01]  /*2d20*/  R2P PR, R0, 0x6 ;  /* 0x0000000600007804 */ /* 0x000fe20000000000 */
[----:B------:R-:W4:Y:S01]  /*2d30*/  LDSM.16.M88.4 R24, [R197+0x6800] ;  /* 0x00680000c518783b */ /* 0x000f220000000200 */
[----:B------:R-:W-:Y:S02]  /*2d40*/  VIADD R0, R197, 0x6000 ;  /* 0x00006000c5007836 */ /* 0x000fe40000000000 */
[--C-:B------:R-:W-:Y:S01]  /*2d50*/  IMAD R196, R7, 0x2, R198.reuse ;  /* 0x0000000207c47824 */ /* 0x100fe200078e02c6 */
[----:B------:R-:W5:Y:S01]  /*2d60*/  LDSM.16.M88.4 R16, [R197+0x7000] ;  /* 0x00700000c510783b */ /* 0x000f620000000200 */
[----:B------:R-:W-:-:S02]  /*2d70*/  IMAD R194, R5, 0x2, R198 ;  /* 0x0000000205c27824 */ /* 0x000fc400078e02c6 */
[----:B------:R-:W-:Y:S01]  /*2d80*/  IMAD R193, R5, 0x2, R196 ;  /* 0x0000000205c17824 */ /* 0x000fe200078e02c4 */
[----:B------:R-:W5:Y:S04]  /*2d90*/  LDSM.16.M88.4 R44, [R197+0x7800] ;  /* 0x00780000c52c783b */ /* 0x000f680000000200 */
[----:B------:R-:W-:Y:S01]  /*2da0*/  @P1 VIADD R195, R0, 0xffffffe0 ;  /* 0xffffffe000c31836 */ /* 0x000fe20000000000 */
[----:B-1----:R-:W-:Y:S01]  /*2db0*/  LDSM.16.M88.4 R12, [R196] ;  /* 0x00000000c40c783b */ /* 0x002fe20000000200 */
[----:B------:R-:W-:-:S03]  /*2dc0*/  IMAD.MOV.U32 R0, RZ, RZ, 0x40 ;  /* 0x00000040ff007424 */ /* 0x000fc600078e00ff */
[----:B--2---:R-:W1:Y:S02]  /*2dd0*/  LDSM.16.M88.4 R8, [R195] ;  /* 0x00000000c308783b */ /* 0x004e640000000200 */
[----:B------:R-:W-:Y:S02]  /*2de0*/  SEL R0, R0, 0xffffffc0, !P2 ;  /* 0xffffffc000007807 */ /* 0x000fe40005000000 */
[----:B------:R-:W2:Y:S03]  /*2df0*/  LDSM.16.M88.4 R68, [R195+0x800] ;  /* 0x00080000c344783b */ /* 0x000ea60000000200 */
[----:B------:R-:W-:Y:S01]  /*2e00*/  IMAD.IADD R191, R197, 0x1, R0 ;  /* 0x00000001c5bf7824 */ /* 0x000fe200078e0200 */
[----:B------:R-:W2:Y:S01]  /*2e10*/  LDSM.16.M88.4 R56, [R195+0x1000] ;  /* 0x00100000c338783b */ /* 0x000ea20000000200 */
[----:B------:R-:W-:-:S03]  /*2e20*/  IMAD.IADD R184, R0, 0x1, R195 ;  /* 0x0000000100b87824 */ /* 0x000fc600078e02c3 */
[----:B------:R-:W2:Y:S04]  /*2e30*/  LDSM.16.M88.4 R48, [R195+0x1800] ;  /* 0x00180000c330783b */ /* 0x000ea80000000200 */
[----:B------:R-:W-:Y:S01]  /*2e40*/  LDSM.16.M88.4 R60, [R194] ;  /* 0x00000000c23c783b */ /* 0x000fe20000000200 */
[C---:B---3--:R-:W-:Y:S03]  /*2e50*/  HMMA.16816.F32 R36, R52.reuse, R32, RZ ;  /* 0x000000203424723c */ /* 0x048fe600000018ff */
[----:B------:R-:W3:Y:S04]  /*2e60*/  LDSM.16.M88.4 R40, [R191+0x6000] ;  /* 0x00600000bf28783b */ /* 0x000ee80000000200 */
[----:B------:R-:W-:Y:S01]  /*2e70*/  LDSM.16.M88.4 R72, [R191+0x7800] ;  /* 0x00780000bf48783b */ /* 0x000fe20000000200 */
[C---:B------:R-:W-:Y:S03]  /*2e80*/  HMMA.16816.F32 R32, R52.reuse, R34, RZ ;  /* 0x000000223420723c */ /* 0x040fe600000018ff */
[----:B------:R-:W-:Y:S03]  /*2e90*/  LDSM.16.M88.4 R76, [R197+0x9800] ;  /* 0x00980000c54c783b */ /* 0x000fe60000000200 */
[C---:B----4-:R-:W-:Y:S01]  /*2ea0*/  HMMA.16816.F32 R28, R52.reuse, R24, RZ ;  /* 0x00000018341c723c */ /* 0x050fe200000018ff */
[----:B------:R-:W0:Y:S05]  /*2eb0*/  LDGDEPBAR ;  /* 0x00000000000079af */ /* 0x000e2a0000000000 */
[C---:B-----5:R-:W-:Y:S06]  /*2ec0*/  HMMA.16816.F32 R20, R52.reuse, R16, RZ ;  /* 0x000000103414723c */ /* 0x060fec00000018ff */
        /* <DEDUP_REMOVED lines=16> */
[----:B------:R-:W-:Y:S04]  /*2fd0*/  LDSM.16.M88.4 R48, [R193] ;  /* 0x00000000c130783b */ /* 0x000fe80000000200 */
[----:B------:R-:W2:Y:S01]  /*2fe0*/  LDSM.16.M88.4 R12, [R184] ;  /* 0x00000000b80c783b */ /* 0x000ea20000000200 */
        /* <DEDUP_REMOVED lines=32> */
[C---:B--2---:R-:W-:Y:S06]  /*31f0*/  HMMA.16816.F32 R20, R44.reuse, R12, R20 ;  /* 0x0000000c2c14723c */ /* 0x044fec0000001814 */
[C---:B------:R-:W-:Y:S01]  /*3200*/  HMMA.16816.F32 R16, R44.reuse, R14, R16 ;  /* 0x0000000e2c10723c */ /* 0x040fe20000001810 */
[----:B------:R-:W2:Y:S05]  /*3210*/  LDSM.16.M88.4 R12, [R191+0x8000] ;  /* 0x00800000bf0c783b */ /* 0x000eaa0000000200 */
[C---:B------:R-:W-:Y:S06]  /*3220*/  HMMA.16816.F32 R64, R44.reuse, R76, R64 ;  /* 0x0000004c2c40723c */ /* 0x040fec0000001840 */
[----:B------:R-:W-:Y:S01]  /*3230*/  HMMA.16816.F32 R60, R44, R78, R60 ;  /* 0x0000004e2c3c723c */ /* 0x000fe2000000183c */
[----:B------:R-:W4:Y:S04]  /*3240*/  LDSM.16.M88.4 R44, [R191+0x9000] ;  /* 0x00900000bf2c783b */ /* 0x000f280000000200 */
[----:B------:R-:W-:Y:S01]  /*3250*/  LDSM.16.M88.4 R76, [R184+0x3800] ;  /* 0x00380000b84c783b */ /* 0x000fe20000000200 */
[C---:B---3--:R-:W-:Y:S06]  /*3260*/  HMMA.16816.F32 R36, R40.reuse, R56, R36 ;  /* 0x000000382824723c */ /* 0x048fec0000001824 */
[C---:B------:R-:W-:Y:S01]  /*3270*/  HMMA.16816.F32 R32, R40.reuse, R58, R32 ;  /* 0x0000003a2820723c */ /* 0x040fe20000001820 */
[----:B------:R-:W3:Y:S05]  /*3280*/  LDSM.16.M88.4 R56, [R191+0x9800] ;  /* 0x00980000bf38783b */ /* 0x000eea0000000200 */
        /* <DEDUP_REMOVED lines=15> */
[----:B------:R-:W-:Y:S05]  /*3380*/  LDSM.16.M88.4 R68, [R197+0xa000] ;  /* 0x00a00000c544783b */ /* 0x000fea0000000200 */
[C---:B----4-:R-:W-:Y:S06]  /*3390*/  HMMA.16816.F32 R20, R52.reuse, R44, R20 ;  /* 0x0000002c3414723c */ /* 0x050fec0000001814 */
[C---:B------:R-:W-:Y:S01]  /*33a0*/  HMMA.16816.F32 R16, R52.reuse, R46, R16 ;  /* 0x0000002e3410723c */ /* 0x040fe20000001810 */
[----:B------:R-:W4:Y:S05]  /*33b0*/  LDSM.16.M88.4 R44, [R198+0x4000] ;  /* 0x00400000c62c783b */ /* 0x000f2a0000000200 */
[C---:B---3--:R-:W-:Y:S06]  /*33c0*/  HMMA.16816.F32 R64, R52.reuse, R56, R64 ;  /* 0x000000383440723c */ /* 0x048fec0000001840 */
[----:B------:R-:W-:Y:S01]  /*33d0*/  HMMA.16816.F32 R60, R52, R58, R60 ;  /* 0x0000003a343c723c */ /* 0x000fe2000000183c */
[----:B------:R-:W3:Y:S04]  /*33e0*/  LDSM.16.M88.4 R56, [R197+0xa800] ;  /* 0x00a80000c538783b */ /* 0x000ee80000000200 */
[----:B------:R-:W3:Y:S01]  /*33f0*/  LDSM.16.M88.4 R52, [R197+0xb000] ;  /* 0x00b00000c534783b */ /* 0x000ee20000000200 */
        /* <DEDUP_REMOVED lines=11> */
[----:B------:R-:W2:Y:S05]  /*34b0*/  LDSM.16.M88.4 R8, [R195+0x5000] ;  /* 0x00500000c308783b */ /* 0x000eaa0000000200 */
[C---:B----4-:R-:W-:Y:S06]  /*34c0*/  HMMA.16816.F32 R36, R44.reuse, R68, R36 ;  /* 0x000000442c24723c */ /* 0x050fec0000001824 */
[C---:B------:R-:W-:Y:S01]  /*34d0*/  HMMA.16816.F32 R32, R44.reuse, R70, R32 ;  /* 0x000000462c20723c */ /* 0x040fe20000001820 */
[----:B------:R-:W-:Y:S05]  /*34e0*/  LDSM.16.M88.4 R68, [R195+0x5800] ;  /* 0x00580000c344783b */ /* 0x000fea0000000200 */
[C---:B---3--:R-:W-:Y:S06]  /*34f0*/  HMMA.16816.F32 R28, R44.reuse, R56, R28 ;  /* 0x000000382c1c723c */ /* 0x048fec000000181c */
[C---:B------:R-:W-:Y:S01]  /*3500*/  HMMA.16816.F32 R24, R44.reuse, R58, R24 ;  /* 0x0000003a2c18723c */ /* 0x040fe20000001818 */
[----:B------:R-:W-:Y:S05]  /*3510*/  LDSM.16.M88.4 R56, [R194+0x4000] ;  /* 0x00400000c238783b */ /* 0x000fea0000000200 */
[C---:B------:R-:W-:Y:S06]  /*3520*/  HMMA.16816.F32 R20, R44.reuse, R52, R20 ;  /* 0x000000342c14723c */ /* 0x040fec0000001814 */
[C---:B------:R-:W-:Y:S01]  /*3530*/  HMMA.16816.F32 R16, R44.reuse, R54, R16 ;  /* 0x000000362c10723c */ /* 0x040fe20000001810 */
[----:B------:R-:W3:Y:S05]  /*3540*/  LDSM.16.M88.4 R52, [R191+0xa000] ;  /* 0x00a00000bf34783b */ /* 0x000eea0000000200 */
[C---:B-1----:R-:W-:Y:S06]  /*3550*/  HMMA.16816.F32 R64, R44.reuse, R48, R64 ;  /* 0x000000302c40723c */ /* 0x042fec0000001840 */
[----:B------:R-:W-:Y:S01]  /*3560*/  HMMA.16816.F32 R60, R44, R50, R60 ;  /* 0x000000322c3c723c */ /* 0x000fe2000000183c */
[----:B------:R-:W1:Y:S04]  /*3570*/  LDSM.16.M88.4 R44, [R191+0xb000] ;  /* 0x00b00000bf2c783b */ /* 0x000e680000000200 */
[----:B------:R-:W4:Y:S01]  /*3580*/  LDSM.16.M88.4 R48, [R191+0xa800] ;  /* 0x00a80000bf30783b */ /* 0x000f220000000200 */
[C---:B-----5:R-:W-:Y:S06]  /*3590*/  HMMA.16816.F32 R36, R72.reuse, R40, R36 ;  /* 0x000000284824723c */ /* 0x060fec0000001824 */
        /* <DEDUP_REMOVED lines=8> */
[C---:B---3--:R-:W-:Y:S06]  /*3620*/  HMMA.16816.F32 R36, R56.reuse, R52, R36 ;  /* 0x000000343824723c */ /* 0x048fec0000001824 */
[----:B------:R-:W-:Y:S06]  /*3630*/  HMMA.16816.F32 R32, R56, R54, R32 ;  /* 0x000000363820723c */ /* 0x000fec0000001820 */
[----:B------:R-:W-:Y:S06]  /*3640*/  HMMA.16816.F32 R64, R72, R68, R64 ;  /* 0x000000444840723c */ /* 0x000fec0000001840 */
[C---:B-1----:R-:W-:Y:S06]  /*3650*/  HMMA.16816.F32 R20, R56.reuse, R44, R20 ;  /* 0x0000002c3814723c */ /* 0x042fec0000001814 */
[C---:B------:R-:W-:Y:S01]  /*3660*/  HMMA.16816.F32 R16, R56.reuse, R46, R16 ;  /* 0x0000002e3810723c */ /* 0x040fe20000001810 */
[----:B------:R-:W1:Y:S05]  /*3670*/  LDSM.16.M88.4 R44, [R184+0x4800] ;  /* 0x00480000b82c783b */ /* 0x000e6a0000000200 */
[----:B----4-:R-:W-:Y:S06]  /*3680*/  HMMA.16816.F32 R28, R56, R48, R28 ;  /* 0x00000030381c723c */ /* 0x010fec000000181c */
[C---:B--2---:R-:W-:Y:S06]  /*3690*/  HMMA.16816.F32 R36, R8.reuse, R12, R36 ;  /* 0x0000000c0824723c */ /* 0x044fec0000001824 */
[----:B------:R-:W-:Y:S01]  /*36a0*/  HMMA.16816.F32 R32, R8, R14, R32 ;  /* 0x0000000e0820723c */ /* 0x000fe20000001820 */
[----:B------:R-:W-:-:S04]  /*36b0*/  IMAD.U32 R13, RZ, RZ, UR32 ;  /* 0x00000020ff0d7e24 */ /* 0x000fc8000f8e00ff */
[----:B------:R-:W-:Y:S01]  /*36c0*/  IMAD R2, R13, 0x40, R210 ;  /* 0x000000400d027824 */ /* 0x000fe200078e02d2 */
[----:B------:R-:W-:Y:S01]  /*36d0*/  HMMA.16816.F32 R24, R56, R50, R24 ;  /* 0x000000323818723c */ /* 0x000fe20000001818 */
[----:B------:R-:W2:Y:S02]  /*36e0*/  LDSM.16.M88.4 R12, [R184+0x5000] ;  /* 0x00500000b80c783b */ /* 0x000ea40000000200 */
[----:B------:R-:W-:-:S03]  /*36f0*/  VIADD R0, R2, 0x8 ;  /* 0x0000000802007836 */ /* 0x000fc60000000000 */
[----:B------:R-:W-:Y:S06]  /*3700*/  HMMA.16816.F32 R64, R56, R40, R64 ;  /* 0x000000283840723c */ /* 0x000fec0000001840 */
[----:B------:R-:W-:Y:S01]  /*3710*/  HMMA.16816.F32 R60, R72, R70, R60 ;  /* 0x00000046483c723c */ /* 0x000fe2000000183c */
[----:B------:R-:W-:Y:S01]  /*3720*/  SHF.R.S32.HI R41, RZ, 0x1f, R80 ;  /* 0x0000001fff297819 */ /* 0x000fe20000011450 */
[----:B------:R-:W-:-:S03]  /*3730*/  VIADD R40, R2, 0x1 ;  /* 0x0000000102287836 */ /* 0x000fc60000000000 */
[----:B------:R-:W-:Y:S01]  /*3740*/  LEA.HI R80, R41, R80, RZ, 0x2 ;  /* 0x0000005029507211 */ /* 0x000fe200078f10ff */
[----:B-1----:R-:W-:Y:S03]  /*3750*/  HMMA.16816.F32 R28, R8, R44, R28 ;  /* 0x0000002c081c723c */ /* 0x002fe6000000181c */
[----:B------:R-:W-:-:S03]  /*3760*/  SHF.R.S32.HI R80, RZ, 0x2, R80 ;  /* 0x00000002ff507819 */ /* 0x000fc60000011450 */
[----:B------:R-:W-:Y:S01]  /*3770*/  HMMA.16816.F32 R44, R8, R46, R24 ;  /* 0x0000002e082c723c */ /* 0x000fe20000001818 */
[----:B------:R-:W1:Y:S01]  /*3780*/  LDSM.16.M88.4 R24, [R184+0x5800] ;  /* 0x00580000b818783b */ /* 0x000e620000000200 */
[----:B------:R-:W-:Y:S01]  /*3790*/  IMAD.IADD R207, R80, 0x1, R207 ;  /* 0x0000000150cf7824 */ /* 0x000fe200078e02cf */
[----:B------:R-:W-:-:S04]  /*37a0*/  DEPBAR.LE SB0, 0x0 ;  /* 0x000080000000791a */ /* 0x000fc80000000000 */
[C---:B------:R-:W-:Y:S01]  /*37b0*/  VIADD R205, R207.reuse, 0x8 ;  /* 0x00000008cfcd7836 */ /* 0x040fe20000000000 */
[C-C-:B------:R-:W-:Y:S02]  /*37c0*/  VIADDMNMX R206, R207.reuse, UR10, R204.reuse, PT ;  /* 0x0000000acfce7c46 */ /* 0x140fe4000b8001cc */
[----:B------:R-:W-:Y:S02]  /*37d0*/  VIADDMNMX R207, R207, UR13, RZ, !PT ;  /* 0x0000000dcfcf7c46 */ /* 0x000fe4000f8001ff */
[C---:B------:R-:W-:Y:S01]  /*37e0*/  VIADDMNMX R204, R205.reuse, UR10, R204, PT ;  /* 0x0000000acdcc7c46 */ /* 0x040fe2000b8001cc */
[----:B------:R-:W-:Y:S01]  /*37f0*/  HMMA.16816.F32 R60, R56, R42, R60 ;  /* 0x0000002a383c723c */ /* 0x000fe2000000183c */
[-C--:B------:R-:W-:Y:S02]  /*3800*/  ISETP.GE.AND P4, PT, R2, R206.reuse, PT ;  /* 0x000000ce0200720c */ /* 0x080fe40003f86270 */
[----:B------:R-:W-:Y:S02]  /*3810*/  VIADDMNMX R205, R205, UR13, RZ, !PT ;  /* 0x0000000dcdcd7c46 */ /* 0x000fe4000f8001ff */
[C---:B------:R-:W-:Y:S01]  /*3820*/  ISETP.GE.AND P5, PT, R40.reuse, R206, PT ;  /* 0x000000ce2800720c */ /* 0x040fe20003fa6270 */
[C---:B--2---:R-:W-:Y:S01]  /*3830*/  HMMA.16816.F32 R20, R8.reuse, R12, R20 ;  /* 0x0000000c0814723c */ /* 0x044fe20000001814 */
[----:B------:R-:W-:Y:S01]  /*3840*/  ISETP.GE.AND P1, PT, R40, R204, PT ;  /* 0x000000cc2800720c */ /* 0x000fe20003f26270 */
[----:B------:R-:W-:Y:S01]  /*3850*/  VIADD R42, R2, 0x9 ;  /* 0x00000009022a7836 */ /* 0x000fe20000000000 */
[----:B------:R-:W-:Y:S01]  /*3860*/  ISETP.GE.AND P6, PT, R0, R206, PT ;  /* 0x000000ce0000720c */ /* 0x000fe20003fc6270 */
[----:B------:R-:W-:Y:S01]  /*3870*/  VIADD R43, R2, 0x18 ;  /* 0x00000018022b7836 */ /* 0x000fe20000000000 */
[-C--:B------:R-:W-:Y:S01]  /*3880*/  ISETP.GE.AND P0, PT, R0, R204.reuse, PT ;  /* 0x000000cc0000720c */ /* 0x080fe20003f06270 */
[----:B------:R-:W-:Y:S01]  /*3890*/  HMMA.16816.F32 R16, R8, R14, R16 ;  /* 0x0000000e0810723c */ /* 0x000fe20000001810 */
[C---:B------:R-:W-:Y:S01]  /*38a0*/  ISETP.GE.AND P2, PT, R2.reuse, R204, PT ;  /* 0x000000cc0200720c */ /* 0x040fe20003f46270 */
[C---:B------:R-:W-:Y:S01]  /*38b0*/  VIADD R12, R2.reuse, 0x20 ;  /* 0x00000020020c7836 */ /* 0x040fe20000000000 */
[----:B------:R-:W-:-:S02]  /*38c0*/  ISETP.LT.OR P4, PT, R2, R207, P4 ;  /* 0x000000cf0200720c */ /* 0x000fc40002781670 */
[C---:B------:R-:W-:Y:S02]  /*38d0*/  ISETP.LT.OR P5, PT, R40.reuse, R207, P5 ;  /* 0x000000cf2800720c */ /* 0x040fe40002fa1670 */
[----:B------:R-:W-:Y:S01]  /*38e0*/  ISETP.LT.OR P1, PT, R40, R205, P1 ;  /* 0x000000cd2800720c */ /* 0x000fe20000f21670 */
[----:B------:R-:W-:Y:S01]  /*38f0*/  VIADD R40, R2, 0x10 ;  /* 0x0000001002287836 */ /* 0x000fe20000000000 */
[----:B------:R-:W-:Y:S01]  /*3900*/  ISETP.LT.OR P6, PT, R0, R207, P6 ;  /* 0x000000cf0000720c */ /* 0x000fe200037c1670 */
[----:B------:R-:W-:Y:S01]  /*3910*/  VIADD R15, R2, 0x28 ;  /* 0x00000028020f7836 */ /* 0x000fe20000000000 */
[----:B------:R-:W-:Y:S01]  /*3920*/  BAR.SYNC.DEFER_BLOCKING 0x0 ;  /* 0x0000000000007b1d */ /* 0x000fe20000010000 */
[-C--:B------:R-:W-:Y:S02]  /*3930*/  ISETP.LT.OR P0, PT, R0, R205.reuse, P0 ;  /* 0x000000cd0000720c */ /* 0x080fe40000701670 */
[----:B------:R-:W-:Y:S02]  /*3940*/  ISETP.LT.OR P2, PT, R2, R205, P2 ;  /* 0x000000cd0200720c */ /* 0x000fe40001741670 */
[----:B------:R-:W-:Y:S01]  /*3950*/  FSEL R0, R36, -INF , !P4 ;  /* 0xff80000024007808 */ /* 0x000fe20006000000 */
[----:B------:R-:W-:Y:S01]  /*3960*/  VIADD R36, R2, 0x11 ;  /* 0x0000001102247836 */ /* 0x000fe20000000000 */
[----:B------:R-:W-:Y:S01]  /*3970*/  ISETP.GE.AND P4, PT, R40, R206, PT ;  /* 0x000000ce2800720c */ /* 0x000fe20003f86270 */
[----:B-1----:R-:W-:Y:S01]  /*3980*/  HMMA.16816.F32 R64, R8, R24, R64 ;  /* 0x000000180840723c */ /* 0x002fe20000001840 */
[----:B------:R-:W-:-:S02]  /*3990*/  FSEL R41, R38, -INF , !P2 ;  /* 0xff80000026297808 */ /* 0x000fc40005000000 */
[----:B------:R-:W-:Y:S02]  /*39a0*/  FSEL R38, R37, -INF , !P5 ;  /* 0xff80000025267808 */ /* 0x000fe40006800000 */
[----:B------:R-:W-:Y:S01]  /*39b0*/  FSEL R39, R39, -INF , !P1 ;  /* 0xff80000027277808 */ /* 0x000fe20004800000 */
[----:B------:R-:W-:Y:S01]  /*39c0*/  HMMA.16816.F32 R60, R8, R26, R60 ;  /* 0x0000001a083c723c */ /* 0x000fe2000000183c */
[-C--:B------:R-:W-:Y:S01]  /*39d0*/  ISETP.GE.AND P3, PT, R42, R206.reuse, PT ;  /* 0x000000ce2a00720c */ /* 0x080fe20003f66270 */
[----:B------:R-:W-:Y:S01]  /*39e0*/  VIADD R25, R2, 0x29 ;  /* 0x0000002902197836 */ /* 0x000fe20000000000 */
[----:B------:R-:W-:Y:S01]  /*39f0*/  ISETP.GE.AND P1, PT, R36, R206, PT ;  /* 0x000000ce2400720c */ /* 0x000fe20003f26270 */
[----:B------:R-:W-:Y:S01]  /*3a00*/  VIADD R24, R2, 0x30 ;  /* 0x0000003002187836 */ /* 0x000fe20000000000 */
[----:B------:R-:W-:Y:S02]  /*3a10*/  FSEL R37, R34, -INF , !P0 ;  /* 0xff80000022257808 */ /* 0x000fe40004000000 */
[-C--:B------:R-:W-:Y:S01]  /*3a20*/  ISETP.GE.AND P0, PT, R36, R204.reuse, PT ;  /* 0x000000cc2400720c */ /* 0x080fe20003f06270 */
[----:B------:R-:W-:Y:S01]  /*3a30*/  VIADD R9, R2, 0x31 ;  /* 0x0000003102097836 */ /* 0x000fe20000000000 */
[----:B------:R-:W-:Y:S01]  /*3a40*/  ISETP.LT.OR P4, PT, R40, R207, P4 ;  /* 0x000000cf2800720c */ /* 0x000fe20002781670 */
[----:B------:R-:W-:Y:S01]  /*3a50*/  VIADD R8, R2, 0x38 ;  /* 0x0000003802087836 */ /* 0x000fe20000000000 */
[----:B------:R-:W-:-:S02]  /*3a60*/  ISETP.GE.AND P2, PT, R42, R204, PT ;  /* 0x000000cc2a00720c */ /* 0x000fc40003f46270 */
[----:B------:R-:W-:Y:S02]  /*3a70*/  ISETP.GE.AND P5, PT, R40, R204, PT ;  /* 0x000000cc2800720c */ /* 0x000fe40003fa6270 */
[-C--:B------:R-:W-:Y:S02]  /*3a80*/  ISETP.LT.OR P3, PT, R42, R207.reuse, P3 ;  /* 0x000000cf2a00720c */ /* 0x080fe40001f61670 */
[C---:B------:R-:W-:Y:S02]  /*3a90*/  ISETP.LT.OR P1, PT, R36.reuse, R207, P1 ;  /* 0x000000cf2400720c */ /* 0x040fe40000f21670 */
[-C--:B------:R-:W-:Y:S02]  /*3aa0*/  ISETP.LT.OR P0, PT, R36, R205.reuse, P0 ;  /* 0x000000cd2400720c */ /* 0x080fe40000701670 */
[----:B------:R-:W-:Y:S01]  /*3ab0*/  FSEL R36, R28, -INF , !P4 ;  /* 0xff8000001c247808 */ /* 0x000fe20006000000 */
[----:B------:R-:W-:Y:S01]  /*3ac0*/  VIADD R28, R2, 0x21 ;  /* 0x00000021021c7836 */ /* 0x000fe20000000000 */
[----:B------:R-:W-:-:S02]  /*3ad0*/  ISETP.LT.OR P2, PT, R42, R205, P2 ;  /* 0x000000cd2a00720c */ /* 0x000fc40001741670 */
[----:B------:R-:W-:Y:S02]  /*3ae0*/  ISETP.LT.OR P5, PT, R40, R205, P5 ;  /* 0x000000cd2800720c */ /* 0x000fe40002fa1670 */
[----:B------:R-:W-:Y:S01]  /*3af0*/  FSEL R42, R32, -INF , !P6 ;  /* 0xff800000202a7808 */ /* 0x000fe20007000000 */
[C---:B------:R-:W-:Y:S01]  /*3b00*/  VIADD R32, R2.reuse, 0x19 ;  /* 0x0000001902207836 */ /* 0x040fe20000000000 */
[----:B------:R-:W-:Y:S01]  /*3b10*/  FSEL R40, R33, -INF , !P3 ;  /* 0xff80000021287808 */ /* 0x000fe20005800000 */
[----:B------:R-:W-:Y:S01]  /*3b20*/  VIADD R2, R2, 0x39 ;  /* 0x0000003902027836 */ /* 0x000fe20000000000 */
[----:B------:R-:W-:Y:S02]  /*3b30*/  FSEL R52, R29, -INF , !P1 ;  /* 0xff8000001d347808 */ /* 0x000fe40004800000 */
[C---:B------:R-:W-:Y:S02]  /*3b40*/  ISETP.GE.AND P6, PT, R43.reuse, R206, PT ;  /* 0x000000ce2b00720c */ /* 0x040fe40003fc6270 */
[----:B------:R-:W-:-:S02]  /*3b50*/  ISETP.GE.AND P3, PT, R43, R204, PT ;  /* 0x000000cc2b00720c */ /* 0x000fc40003f66270 */
[----:B------:R-:W-:Y:S02]  /*3b60*/  FMNMX.FTZ R29, R0, R38, !PT ;  /* 0x00000026001d7209 */ /* 0x000fe40007810000 */
[----:B------:R-:W-:Y:S02]  /*3b70*/  FSEL R13, R31, -INF , !P0 ;  /* 0xff8000001f0d7808 */ /* 0x000fe40004000000 */
[----:B------:R-:W-:Y:S02]  /*3b80*/  ISETP.GE.AND P0, PT, R28, R206, PT ;  /* 0x000000ce1c00720c */ /* 0x000fe40003f06270 */
[C---:B------:R-:W-:Y:S02]  /*3b90*/  ISETP.LT.OR P6, PT, R43.reuse, R207, P6 ;  /* 0x000000cf2b00720c */ /* 0x040fe400037c1670 */
[----:B------:R-:W-:Y:S02]  /*3ba0*/  ISETP.LT.OR P3, PT, R43, R205, P3 ;  /* 0x000000cd2b00720c */ /* 0x000fe40001f61670 */
[----:B------:R-:W-:-:S02]  /*3bb0*/  FMNMX.FTZ R29, R42, R29, !PT ;  /* 0x0000001d2a1d7209 */ /* 0x000fc40007810000 */
[----:B------:R-:W-:Y:S02]  /*3bc0*/  FSEL R43, R35, -INF , !P2 ;  /* 0xff800000232b7808 */ /* 0x000fe40005000000 */
[----:B------:R-:W-:Y:S02]  /*3bd0*/  FSEL R69, R30, -INF , !P5 ;  /* 0xff8000001e457808 */ /* 0x000fe40006800000 */
[C---:B------:R-:W-:Y:S02]  /*3be0*/  ISETP.GE.AND P2, PT, R32.reuse, R206, PT ;  /* 0x000000ce2000720c */ /* 0x040fe40003f46270 */
[----:B------:R-:W-:Y:S02]  /*3bf0*/  ISETP.GE.AND P5, PT, R32, R204, PT ;  /* 0x000000cc2000720c */ /* 0x000fe40003fa6270 */
[----:B------:R-:W-:Y:S02]  /*3c00*/  ISETP.LT.OR P0, PT, R28, R207, P0 ;  /* 0x000000cf1c00720c */ /* 0x000fe40000701670 */
[----:B------:R-:W-:-:S02]  /*3c10*/  FMNMX.FTZ R29, R40, R29, !PT ;  /* 0x0000001d281d7209 */ /* 0x000fc40007810000 */
[C---:B------:R-:W-:Y:S02]  /*3c20*/  ISETP.LT.OR P2, PT, R32.reuse, R207, P2 ;  /* 0x000000cf2000720c */ /* 0x040fe40001741670 */
[----:B------:R-:W-:Y:S02]  /*3c30*/  ISETP.LT.OR P5, PT, R32, R205, P5 ;  /* 0x000000cd2000720c */ /* 0x000fe40002fa1670 */
[----:B------:R-:W-:Y:S02]  /*3c40*/  FSEL R32, R21, -INF , !P0 ;  /* 0xff80000015207808 */ /* 0x000fe40004000000 */
[----:B------:R-:W-:Y:S02]  /*3c50*/  FMNMX.FTZ R21, R36, R29, !PT ;  /* 0x0000001d24157209 */ /* 0x000fe40007810000 */
[C---:B------:R-:W-:Y:S02]  /*3c60*/  ISETP.GE.AND P4, PT, R12.reuse, R206, PT ;  /* 0x000000ce0c00720c */ /* 0x040fe40003f86270 */
[----:B------:R-:W-:-:S02]  /*3c70*/  ISETP.GE.AND P1, PT, R12, R204, PT ;  /* 0x000000cc0c00720c */ /* 0x000fc40003f26270 */
[----:B------:R-:W-:Y:S02]  /*3c80*/  FSEL R14, R44, -INF , !P6 ;  /* 0xff8000002c0e7808 */ /* 0x000fe40007000000 */
[----:B------:R-:W-:Y:S02]  /*3c90*/  FMNMX.FTZ R11, R52, R21, !PT ;  /* 0x00000015340b7209 */ /* 0x000fe40007810000 */
[C---:B------:R-:W-:Y:S02]  /*3ca0*/  ISETP.LT.OR P4, PT, R12.reuse, R207, P4 ;  /* 0x000000cf0c00720c */ /* 0x040fe40002781670 */
[----:B------:R-:W-:Y:S02]  /*3cb0*/  ISETP.LT.OR P1, PT, R12, R205, P1 ;  /* 0x000000cd0c00720c */ /* 0x000fe40000f21670 */
[----:B------:R-:W-:Y:S02]  /*3cc0*/  FSEL R12, R45, -INF , !P2 ;  /* 0xff8000002d0c7808 */ /* 0x000fe40005000000 */
[----:B------:R-:W-:-:S02]  /*3cd0*/  FMNMX.FTZ R11, R14, R11, !PT ;  /* 0x0000000b0e0b7209 */ /* 0x000fc40007810000 */
[C---:B------:R-:W-:Y:S02]  /*3ce0*/  ISETP.GE.AND P6, PT, R15.reuse, R206, PT ;  /* 0x000000ce0f00720c */ /* 0x040fe40003fc6270 */
[----:B------:R-:W-:Y:S02]  /*3cf0*/  FSEL R71, R46, -INF , !P3 ;  /* 0xff8000002e477808 */ /* 0x000fe40005800000 */
[-C--:B------:R-:W-:Y:S02]  /*3d00*/  ISETP.GE.AND P2, PT, R15, R204.reuse, PT ;  /* 0x000000cc0f00720c */ /* 0x080fe40003f46270 */
[----:B------:R-:W-:Y:S02]  /*3d10*/  ISETP.GE.AND P3, PT, R28, R204, PT ;  /* 0x000000cc1c00720c */ /* 0x000fe40003f66270 */
[----:B------:R-:W-:Y:S02]  /*3d20*/  FSEL R34, R20, -INF , !P4 ;  /* 0xff80000014227808 */ /* 0x000fe40006000000 */
[----:B------:R-:W-:-:S02]  /*3d30*/  FMNMX.FTZ R11, R12, R11, !PT ;  /* 0x0000000b0c0b7209 */ /* 0x000fc40007810000 */
[C---:B------:R-:W-:Y:S02]  /*3d40*/  ISETP.LT.OR P6, PT, R15.reuse, R207, P6 ;  /* 0x000000cf0f00720c */ /* 0x040fe400037c1670 */
[-C--:B------:R-:W-:Y:S02]  /*3d50*/  ISETP.LT.OR P2, PT, R15, R205.reuse, P2 ;  /* 0x000000cd0f00720c */ /* 0x080fe40001741670 */
[----:B------:R-:W-:Y:S02]  /*3d60*/  ISETP.LT.OR P3, PT, R28, R205, P3 ;  /* 0x000000cd1c00720c */ /* 0x000fe40001f61670 */
[----:B------:R-:W-:Y:S02]  /*3d70*/  FSEL R15, R47, -INF , !P5 ;  /* 0xff8000002f0f7808 */ /* 0x000fe40006800000 */
[----:B------:R-:W-:Y:S02]  /*3d80*/  ISETP.GE.AND P5, PT, R25, R206, PT ;  /* 0x000000ce1900720c */ /* 0x000fe40003fa6270 */
[----:B------:R-:W-:-:S02]  /*3d90*/  FMNMX.FTZ R10, R41, R39, !PT ;  /* 0x00000027290a7209 */ /* 0x000fc40007810000 */
[----:B------:R-:W-:Y:S02]  /*3da0*/  FMNMX.FTZ R11, R34, R11, !PT ;  /* 0x0000000b220b7209 */ /* 0x000fe40007810000 */
[----:B------:R-:W-:Y:S02]  /*3db0*/  FSEL R33, R23, -INF , !P3 ;  /* 0xff80000017217808 */ /* 0x000fe40005800000 */
[-C--:B------:R-:W-:Y:S02]  /*3dc0*/  ISETP.GE.AND P4, PT, R24, R206.reuse, PT ;  /* 0x000000ce1800720c */ /* 0x080fe40003f86270 */
[----:B------:R-:W-:Y:S02]  /*3dd0*/  ISETP.LT.OR P5, PT, R25, R207, P5 ;  /* 0x000000cf1900720c */ /* 0x000fe40002fa1670 */
[----:B------:R-:W-:Y:S02]  /*3de0*/  ISETP.GE.AND P3, PT, R9, R206, PT ;  /* 0x000000ce0900720c */ /* 0x000fe40003f66270 */
[----:B------:R-:W-:-:S02]  /*3df0*/  FSEL R30, R16, -INF , !P6 ;  /* 0xff800000101e7808 */ /* 0x000fc40007000000 */
[----:B------:R-:W-:Y:S02]  /*3e00*/  FMNMX.FTZ R10, R37, R10, !PT ;  /* 0x0000000a250a7209 */ /* 0x000fe40007810000 */
[----:B------:R-:W-:Y:S02]  /*3e10*/  FMNMX.FTZ R11, R32, R11, !PT ;  /* 0x0000000b200b7209 */ /* 0x000fe40007810000 */
[----:B------:R-:W-:Y:S02]  /*3e20*/  ISETP.LT.OR P4, PT, R24, R207, P4 ;  /* 0x000000cf1800720c */ /* 0x000fe40002781670 */
[----:B------:R-:W-:Y:S02]  /*3e30*/  FSEL R28, R17, -INF , !P5 ;  /* 0xff800000111c7808 */ /* 0x000fe40006800000 */
[----:B------:R-:W-:Y:S02]  /*3e40*/  FMNMX.FTZ R10, R43, R10, !PT ;  /* 0x0000000a2b0a7209 */ /* 0x000fe40007810000 */
[----:B------:R-:W-:-:S02]  /*3e50*/  FMNMX.FTZ R11, R30, R11, !PT ;  /* 0x0000000b1e0b7209 */ /* 0x000fc40007810000 */
[----:B------:R-:W-:Y:S02]  /*3e60*/  ISETP.LT.OR P3, PT, R9, R207, P3 ;  /* 0x000000cf0900720c */ /* 0x000fe40001f61670 */
[----:B------:R-:W-:Y:S02]  /*3e70*/  ISETP.GE.AND P6, PT, R8, R206, PT ;  /* 0x000000ce0800720c */ /* 0x000fe40003fc6270 */
[----:B------:R-:W-:Y:S02]  /*3e80*/  FSEL R186, R64, -INF , !P4 ;  /* 0xff80000040ba7808 */ /* 0x000fe40006000000 */
[----:B------:R-:W-:Y:S02]  /*3e90*/  FMNMX.FTZ R10, R69, R10, !PT ;  /* 0x0000000a450a7209 */ /* 0x000fe40007810000 */
[----:B------:R-:W-:Y:S02]  /*3ea0*/  FMNMX.FTZ R11, R28, R11, !PT ;  /* 0x0000000b1c0b7209 */ /* 0x000fe40007810000 */
[----:B------:R-:W-:-:S02]  /*3eb0*/  FSEL R182, R65, -INF , !P3 ;  /* 0xff80000041b67808 */ /* 0x000fc40005800000 */
[----:B------:R-:W-:Y:S02]  /*3ec0*/  PLOP3.LUT P3, PT, PT, PT, UP0, 0x80, 0x0 ;  /* 0x000000000000781c */ /* 0x000fe40003f6f008 */
[----:B------:R-:W-:Y:S02]  /*3ed0*/  ISETP.GE.AND P5, PT, R2, R206, PT ;  /* 0x000000ce0200720c */ /* 0x000fe40003fa6270 */
[----:B------:R-:W-:Y:S02]  /*3ee0*/  ISETP.LT.OR P6, PT, R8, R207, P6 ;  /* 0x000000cf0800720c */ /* 0x000fe400037c1670 */
[----:B------:R-:W-:Y:S02]  /*3ef0*/  FMNMX.FTZ R10, R13, R10, !PT ;  /* 0x0000000a0d0a7209 */ /* 0x000fe40007810000 */
[----:B------:R-:W-:Y:S02]  /*3f00*/  FMNMX.FTZ R11, R186, R11, !PT ;  /* 0x0000000bba0b7209 */ /* 0x000fe40007810000 */
[----:B------:R-:W-:-:S02]  /*3f10*/  ISETP.LT.OR P5, PT, R2, R207, P5 ;  /* 0x000000cf0200720c */ /* 0x000fc40002fa1670 */
[----:B------:R-:W-:Y:S02]  /*3f20*/  FSEL R180, R60, -INF , !P6 ;  /* 0xff8000003cb47808 */ /* 0x000fe40007000000 */
[----:B------:R-:W-:Y:S02]  /*3f30*/  FMNMX.FTZ R10, R71, R10, !PT ;  /* 0x0000000a470a7209 */ /* 0x000fe40007810000 */
[----:B------:R-:W-:Y:S02]  /*3f40*/  FMNMX.FTZ R11, R182, R11, !PT ;  /* 0x0000000bb60b7209 */ /* 0x000fe40007810000 */
[----:B------:R-:W-:Y:S02]  /*3f50*/  FSEL R35, R22, -INF , !P1 ;  /* 0xff80000016237808 */ /* 0x000fe40004800000 */
[-C--:B------:R-:W-:Y:S02]  /*3f60*/  ISETP.GE.AND P1, PT, R25, R204.reuse, PT ;  /* 0x000000cc1900720c */ /* 0x080fe40003f26270 */
[----:B------:R-:W-:-:S02]  /*3f70*/  ISETP.GE.AND P0, PT, R24, R204, PT ;  /* 0x000000cc1800720c */ /* 0x000fc40003f06270 */
[----:B------:R-:W-:Y:S02]  /*3f80*/  FSEL R178, R61, -INF , !P5 ;  /* 0xff8000003db27808 */ /* 0x000fe40006800000 */
[----:B------:R-:W-:Y:S02]  /*3f90*/  FMNMX.FTZ R10, R15, R10, !PT ;  /* 0x0000000a0f0a7209 */ /* 0x000fe40007810000 */
[----:B------:R-:W-:Y:S02]  /*3fa0*/  FMNMX.FTZ R11, R180, R11, !PT ;  /* 0x0000000bb40b7209 */ /* 0x000fe40007810000 */
[-C--:B------:R-:W-:Y:S02]  /*3fb0*/  ISETP.LT.OR P1, PT, R25, R205.reuse, P1 ;  /* 0x000000cd1900720c */ /* 0x080fe40000f21670 */
[----:B------:R-:W-:Y:S02]  /*3fc0*/  ISETP.LT.OR P0, PT, R24, R205, P0 ;  /* 0x000000cd1800720c */ /* 0x000fe40000701670 */
[----:B------:R-:W-:-:S02]  /*3fd0*/  FMNMX.FTZ R10, R35, R10, !PT ;  /* 0x0000000a230a7209 */ /* 0x000fc40007810000 */
[----:B------:R-:W-:Y:S01]  /*3fe0*/  FMNMX.FTZ R132, R178, R11, !PT ;  /* 0x0000000bb2847209 */ /* 0x000fe20007810000 */
[----:B------:R-:W-:Y:S08]  /*3ff0*/  @!P3 BRA `(.L_x_1124) ;  /* 0x000000000084b947 */ /* 0x000ff00003800000 */
[----:B------:R-:W-:Y:S02]  /*4000*/  UIADD3 UR11, UR33, -0x2, URZ ;  /* 0xfffffffe210b7890 */ /* 0x000fe4000fffe03f */
[----:B------:R-:W-:Y:S02]  /*4010*/  USHF.L.U32 UR12, UR8, 0x5, URZ ;  /* 0x00000005080c7899 */ /* 0x000fe4000800063f */
[----:B------:R-:W-:Y:S02]  /*4020*/  USHF.R.S32.HI UR10, URZ, 0x1f, UR11 ;  /* 0x0000001f3f0a7899 */ /* 0x000fe4000801140b */
[----:B------:R-:W-:Y:S01]  /*4030*/  UIMAD UR18, UR18, UR11, URZ ;  /* 0x0000000b121272a4 */ /* 0x000fe2000f8e023f */
[----:B------:R-:W-:-:S03]  /*4040*/  IMAD.WIDE.U32 R16, R83, UR11, R208 ;  /* 0x0000000b53107c25 */ /* 0x000fc6000f8e00d0 */
[----:B------:R-:W-:-:S03]  /*4050*/  UIMAD UR18, UR10, UR21, UR18 ;  /* 0x000000150a1272a4 */ /* 0x000fc6000f8e0212 */
[----:B------:R-:W-:Y:S02]  /*4060*/  ULDC.64 UR10, c[0x0][0x218] ;  /* 0x00008600000a7ab9 */ /* 0x000fe40000000a00 */
[----:B------:R-:W-:Y:S01]  /*4070*/  LEA R22, P5, R16, UR10, 0x1 ;  /* 0x0000000a10167c11 */ /* 0x000fe2000f8a08ff */
[----:B------:R-:W-:Y:S01]  /*4080*/  VIADD R11, R17, UR18 ;  /* 0x00000012110b7c36 */ /* 0x000fe20008000000 */
[----:B------:R-:W-:Y:S02]  /*4090*/  USHF.L.U64.HI UR10, UR8, 0x5, UR9 ;  /* 0x00000005080a7899 */ /* 0x000fe40008010209 */
[----:B------:R-:W-:Y:S02]  /*40a0*/  IADD3 R20, P4, R22, UR12, RZ ;  /* 0x0000000c16147c10 */ /* 0x000fe4000ff9e0ff */
[----:B------:R-:W-:Y:S02]  /*40b0*/  LEA.HI.X R23, R16, UR11, R11, 0x1, P5 ;  /* 0x0000000b10177c11 */ /* 0x000fe4000a8f0c0b */
[----:B------:R-:W-:-:S02]  /*40c0*/  IADD3 R24, P5, R20, UR12, RZ ;  /* 0x0000000c14187c10 */ /* 0x000fc4000ffbe0ff */
        /* <DEDUP_REMOVED lines=20> */
.L_x_1124:
[----:B------:R-:W2:Y:S01]  /*4210*/  SHFL.BFLY PT, R11, R132, 0x2, 0x1f ;  /* 0x0c401f00840b7f89 */ /* 0x000ea200000e0000 */
[----:B------:R-:W-:Y:S01]  /*4220*/  FSEL R31, R18, -INF , !P2 ;  /* 0xff800000121f7808 */ /* 0x000fe20005000000 */
[----:B------:R-:W-:Y:S01]  /*4230*/  USHF.L.U32 UR10, UR32, 0x1, URZ ;  /* 0x00000001200a7899 */ /* 0x000fe2000800063f */
[----:B------:R-:W-:Y:S01]  /*4240*/  FMNMX.FTZ R10, R33, R10, !PT ;  /* 0x0000000a210a7209 */ /* 0x000fe20007810000 */
[----:B------:R-:W-:Y:S01]  /*4250*/  UIADD3 UR19, UR31, -0x4498517b, URZ ;  /* 0xbb67ae851f137890 */ /* 0x000fe2000fffe03f */
[----:B------:R-:W-:Y:S01]  /*4260*/  ISETP.GE.AND P2, PT, R9, R204, PT ;  /* 0x000000cc0900720c */ /* 0x000fe20003f46270 */
[----:B------:R-:W-:Y:S01]  /*4270*/  IMAD.WIDE.U32 R146, R202, -0x2daee0ad, RZ ;  /* 0xd2511f53ca927825 */ /* 0x000fe200078e00ff */
[----:B------:R-:W-:Y:S01]  /*4280*/  FSEL R29, R19, -INF , !P1 ;  /* 0xff800000131d7808 */ /* 0x000fe20004800000 */
[----:B------:R-:W-:Y:S01]  /*4290*/  UIADD3 UR20, UR30, -0x61c88647, URZ ;  /* 0x9e3779b91e147890 */ /* 0x000fe2000fffe03f */
[----:B------:R-:W-:Y:S01]  /*42a0*/  FMNMX.FTZ R10, R31, R10, !PT ;  /* 0x0000000a1f0a7209 */ /* 0x000fe20007810000 */
[----:B-1----:R-:W-:Y:S01]  /*42b0*/  IMAD.U32 R17, RZ, RZ, UR10 ;  /* 0x0000000aff117e24 */ /* 0x002fe2000f8e00ff */
[----:B------:R-:W-:Y:S01]  /*42c0*/  ISETP.GE.AND P1, PT, R8, R204, PT ;  /* 0x000000cc0800720c */ /* 0x000fe20003f26270 */
[----:B------:R-:W-:Y:S01]  /*42d0*/  UIADD3 UR18, UR30, 0x3c6ef372, URZ ;  /* 0x3c6ef3721e127890 */ /* 0x000fe2000fffe03f */
[-C--:B------:R-:W-:Y:S01]  /*42e0*/  ISETP.LT.OR P2, PT, R9, R205.reuse, P2 ;  /* 0x000000cd0900720c */ /* 0x080fe20001741670 */
[----:B------:R-:W-:Y:S01]  /*42f0*/  ULDC UR34, c[0x0][0x2ec] ;  /* 0x0000bb0000227ab9 */ /* 0x000fe20000000800 */
[----:B------:R-:W-:Y:S01]  /*4300*/  FSEL R179, R66, -INF , !P0 ;  /* 0xff80000042b37808 */ /* 0x000fe20004000000 */
[----:B------:R-:W-:Y:S01]  /*4310*/  UIADD3 UR17, UR31, 0x76cf5d0a, URZ ;  /* 0x76cf5d0a1f117890 */ /* 0x000fe2000fffe03f */
[----:B------:R-:W-:Y:S01]  /*4320*/  FMNMX.FTZ R10, R29, R10, !PT ;  /* 0x0000000a1d0a7209 */ /* 0x000fe20007810000 */
[----:B------:R-:W-:Y:S01]  /*4330*/  UIADD3 UR15, UR31, 0x32370b8f, URZ ;  /* 0x32370b8f1f0f7890 */ /* 0x000fe2000fffe03f */
[-C--:B------:R-:W-:Y:S01]  /*4340*/  ISETP.LT.OR P1, PT, R8, R205.reuse, P1 ;  /* 0x000000cd0800720c */ /* 0x080fe20000f21670 */
[----:B------:R-:W-:Y:S01]  /*4350*/  UIADD3 UR16, UR30, -0x255992d5, URZ ;  /* 0xdaa66d2b1e107890 */ /* 0x000fe2000fffe03f */
[----:B------:R-:W-:Y:S01]  /*4360*/  ISETP.GE.AND P0, PT, R2, R204, PT ;  /* 0x000000cc0200720c */ /* 0x000fe20003f06270 */
[----:B------:R-:W-:Y:S01]  /*4370*/  UIADD3 UR14, UR30, 0x78dde6e4, URZ ;  /* 0x78dde6e41e0e7890 */ /* 0x000fe2000fffe03f */
[----:B------:R-:W-:Y:S01]  /*4380*/  FSEL R177, R67, -INF , !P2 ;  /* 0xff80000043b17808 */ /* 0x000fe20005000000 */
[----:B------:R-:W-:Y:S01]  /*4390*/  IMAD.IADD R192, R4, 0x1, R3 ;  /* 0x0000000104c07824 */ /* 0x000fe200078e0203 */
[----:B------:R-:W-:Y:S01]  /*43a0*/  FMNMX.FTZ R10, R179, R10, !PT ;  /* 0x0000000ab30a7209 */ /* 0x000fe20007810000 */
[----:B------:R-:W-:Y:S01]  /*43b0*/  UIADD3 UR12, UR31, -0x56f99767, URZ ;  /* 0xa90668991f0c7890 */ /* 0x000fe2000fffe03f */
[----:B------:R-:W-:Y:S01]  /*43c0*/  ISETP.LT.OR P0, PT, R2, R205, P0 ;  /* 0x000000cd0200720c */ /* 0x000fe20000701670 */
[----:B------:R-:W-:Y:S01]  /*43d0*/  IMAD.U32 R2, RZ, RZ, UR24 ;  /* 0x00000018ff027e24 */ /* 0x000fe2000f8e00ff */
[----:B------:R-:W-:Y:S01]  /*43e0*/  FSEL R175, R62, -INF , !P1 ;  /* 0xff8000003eaf7808 */ /* 0x000fe20004800000 */
[----:B------:R-:W-:Y:S01]  /*43f0*/  UIADD3 UR13, UR31, -0x126145ec, URZ ;  /* 0xed9eba141f0d7890 */ /* 0x000fe2000fffe03f */
[----:B------:R-:W-:Y:S01]  /*4400*/  FMNMX.FTZ R10, R177, R10, !PT ;  /* 0x0000000ab10a7209 */ /* 0x000fe20007810000 */
[----:B------:R-:W-:Y:S01]  /*4410*/  IMAD R2, R2, 0x4, R81 ;  /* 0x0000000402027824 */ /* 0x000fe200078e0251 */
[----:B------:R-:W-:Y:S01]  /*4420*/  FSEL R174, R63, -INF , !P0 ;  /* 0xff8000003fae7808 */ /* 0x000fe20004000000 */
[----:B------:R-:W-:Y:S01]  /*4430*/  UIADD3 UR21, UR30, -0x4ab325aa, URZ ;  /* 0xb54cda561e157890 */ /* 0x000fe2000fffe03f */
[----:B------:R-:W-:Y:S01]  /*4440*/  FMNMX.FTZ R9, R175, R10, !PT ;  /* 0x0000000aaf097209 */ /* 0x000fe20007810000 */
[----:B------:R-:W-:Y:S01]  /*4450*/  IMAD.WIDE.U32 R144, R2, -0x326172a9, RZ ;  /* 0xcd9e8d5702907825 */ /* 0x000fe200078e00ff */
[----:B--2---:R-:W-:Y:S01]  /*4460*/  FMNMX.FTZ R132, R132, R11, !PT ;  /* 0x0000000b84847209 */ /* 0x004fe20007810000 */
[----:B------:R-:W-:Y:S01]  /*4470*/  UIADD3 UR26, UR30, 0x1715609d, URZ ;  /* 0x1715609d1e1a7890 */ /* 0x000fe2000fffe03f */
[----:B------:R-:W-:Y:S01]  /*4480*/  FMNMX.FTZ R9, R174, R9, !PT ;  /* 0x00000009ae097209 */ /* 0x000fe20007810000 */
[----:B------:R-:W-:Y:S01]  /*4490*/  UIADD3 UR27, UR31, 0x646e171e, URZ ;  /* 0x646e171e1f1b7890 */ /* 0x000fe2000fffe03f */
[----:B------:R-:W-:Y:S01]  /*44a0*/  LOP3.LUT R213, R6, UR30, RZ, 0x3c, !PT ;  /* 0x0000001e06d57c12 */ /* 0x000fe2000f8e3cff */
[----:B------:R-:W1:Y:S01]  /*44b0*/  SHFL.BFLY PT, R11, R132, 0x1, 0x1f ;  /* 0x0c201f00840b7f89 */ /* 0x000e6200000e0000 */
[----:B------:R-:W-:Y:S01]  /*44c0*/  LOP3.LUT R6, R147, UR31, R17, 0x96, !PT ;  /* 0x0000001f93067c12 */ /* 0x000fe2000f8e9611 */
[----:B------:R-:W-:Y:S01]  /*44d0*/  UIADD3 UR10, UR10, 0x1, URZ ;  /* 0x000000010a0a7890 */ /* 0x000fe2000fffe03f */
[----:B------:R-:W-:Y:S01]  /*44e0*/  LOP3.LUT R138, R145, R213, RZ, 0x3c, !PT ;  /* 0x000000d5918a7212 */ /* 0x000fe200078e3cff */
[----:B------:R-:W2:Y:S01]  /*44f0*/  SHFL.BFLY PT, R8, R9, 0x2, 0x1f ;  /* 0x0c401f0009087f89 */ /* 0x000ea200000e0000 */
[----:B------:R-:W-:Y:S01]  /*4500*/  LEA R192, R192, UR4, 0x1 ;  /* 0x00000004c0c07c11 */ /* 0x000fe2000f8e08ff */
[----:B------:R-:W-:-:S04]  /*4510*/  IMAD.WIDE.U32 R16, R6, -0x326172a9, RZ ;  /* 0xcd9e8d5706107825 */ /* 0x000fc800078e00ff */
[----:B------:R-:W-:Y:S01]  /*4520*/  IMAD.WIDE.U32 R138, R138, -0x2daee0ad, RZ ;  /* 0xd2511f538a8a7825 */ /* 0x000fe200078e00ff */
[----:B------:R-:W-:Y:S03]  /*4530*/  LDSM.16.MT88.4 R124, [R192+0xc000] ;  /* 0x00c00000c07c783b */ /* 0x000fe60000004200 */
[----:B------:R-:W-:Y:S01]  /*4540*/  IMAD R190, R7, 0x2, R192 ;  /* 0x0000000207be7824 */ /* 0x000fe200078e02c0 */
[----:B------:R-:W-:Y:S01]  /*4550*/  LOP3.LUT R136, R139, UR19, R146, 0x96, !PT ;  /* 0x000000138b887c12 */ /* 0x000fe2000f8e9692 */
[C---:B------:R-:W-:Y:S01]  /*4560*/  IMAD R189, R5.reuse, 0x2, R192 ;  /* 0x0000000205bd7824 */ /* 0x040fe200078e02c0 */
[----:B------:R-:W-:Y:S01]  /*4570*/  LDSM.16.MT88.4 R72, [R192+0x10000] ;  /* 0x01000000c048783b */ /* 0x000fe20000004200 */
[----:B------:R-:W-:Y:S02]  /*4580*/  IMAD R188, R5, 0x2, R190 ;  /* 0x0000000205bc7824 */ /* 0x000fe400078e02be */
[----:B------:R-:W-:Y:S01]  /*4590*/  IMAD.WIDE.U32 R136, R136, -0x326172a9, RZ ;  /* 0xcd9e8d5788887825 */ /* 0x000fe200078e00ff */
[----:B------:R-:W-:Y:S01]  /*45a0*/  LDSM.16.MT88.4 R88, [R189+0x10000] ;  /* 0x01000000bd58783b */ /* 0x000fe20000004200 */
[----:B-1----:R-:W-:-:S03]  /*45b0*/  FMNMX.FTZ R132, R132, R11, !PT ;  /* 0x0000000b84847209 */ /* 0x002fc60007810000 */
[----:B------:R-:W-:Y:S01]  /*45c0*/  LDSM.16.MT88.4 R100, [R188+0xc000] ;  /* 0x00c00000bc64783b */ /* 0x000fe20000004200 */
[----:B------:R-:W-:Y:S01]  /*45d0*/  LOP3.LUT R16, R137, UR18, R16, 0x96, !PT ;  /* 0x0000001289107c12 */ /* 0x000fe2000f8e9610 */
[----:B------:R-:W-:Y:S01]  /*45e0*/  VIADD R187, R195, 0x800 ;  /* 0x00000800c3bb7836 */ /* 0x000fe20000000000 */
[----:B--2---:R-:W-:Y:S01]  /*45f0*/  FMNMX.FTZ R9, R9, R8, !PT ;  /* 0x0000000809097209 */ /* 0x004fe20007810000 */
[----:B------:R-:W-:Y:S01]  /*4600*/  FMUL.FTZ R181, R132, UR34 ;  /* 0x0000002284b57c20 */ /* 0x000fe20008410000 */
[----:B------:R-:W-:Y:S01]  /*4610*/  LOP3.LUT R8, R17, UR20, R144, 0x96, !PT ;  /* 0x0000001411087c12 */ /* 0x000fe2000f8e9690 */
[----:B------:R-:W-:Y:S01]  /*4620*/  IMAD.WIDE.U32 R16, R16, -0x2daee0ad, RZ ;  /* 0xd2511f5310107825 */ /* 0x000fe200078e00ff */
[----:B------:R-:W-:Y:S01]  /*4630*/  FSETP.NEU.FTZ.AND P0, PT, R132, -INF , PT ;  /* 0xff8000008400780b */ /* 0x000fe20003f1d000 */
[----:B------:R-:W1:Y:S02]  /*4640*/  SHFL.BFLY PT, R6, R9, 0x1, 0x1f ;  /* 0x0c201f0009067f89 */ /* 0x000e6400000e0000 */
[----:B------:R-:W-:Y:S01]  /*4650*/  IMAD.WIDE.U32 R10, R8, -0x2daee0ad, RZ ;  /* 0xd2511f53080a7825 */ /* 0x000fe200078e00ff */
[----:B------:R-:W-:Y:S01]  /*4660*/  FSEL R181, R181, RZ, P0 ;  /* 0x000000ffb5b57208 */ /* 0x000fe20000000000 */
[----:B------:R-:W2:Y:S02]  /*4670*/  LDSM.16.MT88.4 R116, [R190+0xc000] ;  /* 0x00c00000be74783b */ /* 0x000ea40000004200 */
[----:B------:R-:W-:Y:S01]  /*4680*/  VIADD R185, R195, 0x1800 ;  /* 0x00001800c3b97836 */ /* 0x000fe20000000000 */
[----:B------:R-:W-:Y:S01]  /*4690*/  LOP3.LUT R10, R17, UR15, R10, 0x96, !PT ;  /* 0x0000000f110a7c12 */ /* 0x000fe2000f8e960a */
[--C-:B------:R-:W-:Y:S01]  /*46a0*/  FFMA.FTZ R162, R0, UR34, -R181.reuse ;  /* 0x0000002200a27c23 */ /* 0x100fe200080108b5 */
[----:B------:R-:W-:Y:S01]  /*46b0*/  LOP3.LUT R0, R11, UR17, R138, 0x96, !PT ;  /* 0x000000110b007c12 */ /* 0x000fe2000f8e968a */
[--C-:B------:R-:W-:Y:S01]  /*46c0*/  FFMA.FTZ R161, R38, UR34, -R181.reuse ;  /* 0x0000002226a17c23 */ /* 0x100fe200080108b5 */
[----:B------:R-:W-:Y:S01]  /*46d0*/  FFMA.FTZ R160, R42, UR34, -R181 ;  /* 0x000000222aa07c23 */ /* 0x000fe200080108b5 */
[----:B------:R-:W-:-:S04]  /*46e0*/  IMAD.WIDE.U32 R10, R10, -0x326172a9, RZ ;  /* 0xcd9e8d570a0a7825 */ /* 0x000fc800078e00ff */
[----:B------:R-:W-:Y:S01]  /*46f0*/  FFMA.FTZ R157, R40, UR34, -R181 ;  /* 0x00000022289d7c23 */ /* 0x000fe200080108b5 */
[----:B------:R-:W-:Y:S01]  /*4700*/  MUFU.EX2 R162, R162 ;  /* 0x000000a200a27308 */ /* 0x000fe20000000800 */
[----:B------:R-:W3:Y:S01]  /*4710*/  LDSM.16.MT88.4 R108, [R189+0xc000] ;  /* 0x00c00000bd6c783b */ /* 0x000ee20000004200 */
[----:B------:R-:W-:-:S04]  /*4720*/  IMAD.WIDE.U32 R18, R0, -0x326172a9, RZ ;  /* 0xcd9e8d5700127825 */ /* 0x000fc800078e00ff */
[--C-:B------:R-:W-:Y:S01]  /*4730*/  FFMA.FTZ R152, R14, UR34, -R181.reuse ;  /* 0x000000220e987c23 */ /* 0x100fe200080108b5 */
[--C-:B------:R-:W-:Y:S01]  /*4740*/  FFMA.FTZ R135, R12, UR34, -R181.reuse ;  /* 0x000000220c877c23 */ /* 0x100fe200080108b5 */
[----:B------:R-:W-:Y:S01]  /*4750*/  LDSM.16.MT88.4 R48, [R190+0xe000] ;  /* 0x00e00000be30783b */ /* 0x000fe20000004200 */
[----:B------:R-:W-:Y:S01]  /*4760*/  FFMA.FTZ R155, R36, UR34, -R181 ;  /* 0x00000022249b7c23 */ /* 0x000fe200080108b5 */
[----:B------:R-:W-:Y:S01]  /*4770*/  LOP3.LUT R0, R19, UR16, R136, 0x96, !PT ;  /* 0x0000001013007c12 */ /* 0x000fe2000f8e9688 */
[----:B------:R-:W4:Y:S01]  /*4780*/  MUFU.EX2 R161, R161 ;  /* 0x000000a100a17308 */ /* 0x000f220000000800 */
[----:B------:R-:W-:Y:S01]  /*4790*/  LOP3.LUT R8, R11, UR14, R18, 0x96, !PT ;  /* 0x0000000e0b087c12 */ /* 0x000fe2000f8e9612 */
[----:B------:R-:W-:Y:S01]  /*47a0*/  LDSM.16.MT88.4 R56, [R189+0xe000] ;  /* 0x00e00000bd38783b */ /* 0x000fe20000004200 */
[----:B-1----:R-:W-:Y:S01]  /*47b0*/  FMNMX.FTZ R3, R9, R6, !PT ;  /* 0x0000000609037209 */ /* 0x002fe20007810000 */
[----:B------:R-:W-:-:S04]  /*47c0*/  IMAD.WIDE.U32 R18, R0, -0x2daee0ad, RZ ;  /* 0xd2511f5300127825 */ /* 0x000fc800078e00ff */
[----:B------:R-:W-:Y:S01]  /*47d0*/  FFMA.FTZ R154, R52, UR34, -R181 ;  /* 0x00000022349a7c23 */ /* 0x000fe200080108b5 */
[----:B------:R-:W-:Y:S01]  /*47e0*/  LDSM.16.MT88.4 R64, [R188+0xe000] ;  /* 0x00e00000bc40783b */ /* 0x000fe20000004200 */
[----:B------:R-:W-:Y:S01]  /*47f0*/  FSETP.NEU.FTZ.AND P0, PT, R3, -INF , PT ;  /* 0xff8000000300780b */ /* 0x000fe20003f1d000 */
[----:B------:R-:W-:-:S04]  /*4800*/  IMAD.WIDE.U32 R8, R8, -0x2daee0ad, RZ ;  /* 0xd2511f5308087825 */ /* 0x000fc800078e00ff */
[----:B------:R-:W-:Y:S01]  /*4810*/  FMUL.FTZ R176, R3, UR34 ;  /* 0x0000002203b07c20 */ /* 0x000fe20008410000 */
[----:B------:R-:W-:Y:S01]  /*4820*/  LOP3.LUT R16, R19, UR13, R16, 0x96, !PT ;  /* 0x0000000d13107c12 */ /* 0x000fe2000f8e9610 */
[----:B------:R-:W-:Y:S01]  /*4830*/  MUFU.EX2 R160, R160 ;  /* 0x000000a000a07308 */ /* 0x000fe20000000800 */
[----:B------:R-:W-:Y:S01]  /*4840*/  LDSM.16.MT88.4 R80, [R190+0x10000] ;  /* 0x01000000be50783b */ /* 0x000fe20000004200 */
[----:B------:R-:W-:Y:S01]  /*4850*/  LOP3.LUT R0, R9, UR12, R18, 0x96, !PT ;  /* 0x0000000c09007c12 */ /* 0x000fe2000f8e9612 */
[--C-:B------:R-:W-:Y:S01]  /*4860*/  FFMA.FTZ R165, R34, UR34, -R181.reuse ;  /* 0x0000002222a57c23 */ /* 0x100fe200080108b5 */
[----:B------:R-:W-:Y:S01]  /*4870*/  FSEL R176, R176, RZ, P0 ;  /* 0x000000ffb0b07208 */ /* 0x000fe20000000000 */
[----:B------:R-:W-:Y:S01]  /*4880*/  IMAD.WIDE.U32 R16, R16, -0x326172a9, RZ ;  /* 0xcd9e8d5710107825 */ /* 0x000fe200078e00ff */
[----:B------:R-:W-:Y:S03]  /*4890*/  LDSM.16.MT88.4 R20, [R189+0xc800] ;  /* 0x00c80000bd14783b */ /* 0x000fe60000004200 */
[----:B------:R-:W-:Y:S01]  /*48a0*/  FFMA.FTZ R166, R32, UR34, -R181 ;  /* 0x0000002220a67c23 */ /* 0x000fe200080108b5 */
[----:B------:R-:W-:Y:S01]  /*48b0*/  MUFU.EX2 R157, R157 ;  /* 0x0000009d009d7308 */ /* 0x000fe20000000800 */
[----:B------:R-:W-:-:S04]  /*48c0*/  IMAD.WIDE.U32 R18, R0, -0x326172a9, RZ ;  /* 0xcd9e8d5700127825 */ /* 0x000fc800078e00ff */
[--C-:B------:R-:W-:Y:S01]  /*48d0*/  FFMA.FTZ R163, R41, UR34, -R176.reuse ;  /* 0x0000002229a37c23 */ /* 0x100fe200080108b0 */
[----:B------:R-:W1:Y:S01]  /*48e0*/  LDC.U8 R0, c[0x0][0x388] ;  /* 0x0000e200ff007b82 */ /* 0x000e620000000000 */
[--C-:B------:R-:W-:Y:S01]  /*48f0*/  FFMA.FTZ R164, R39, UR34, -R176.reuse ;  /* 0x0000002227a47c23 */ /* 0x100fe200080108b0 */
[----:B------:R-:W-:Y:S01]  /*4900*/  FFMA.FTZ R159, R37, UR34, -R176 ;  /* 0x00000022259f7c23 */ /* 0x000fe200080108b0 */
[----:B------:R-:W-:Y:S01]  /*4910*/  LOP3.LUT R16, R19, UR21, R16, 0x96, !PT ;  /* 0x0000001513107c12 */ /* 0x000fe2000f8e9610 */
[----:B------:R-:W-:Y:S01]  /*4920*/  FFMA.FTZ R158, R43, UR34, -R176 ;  /* 0x000000222b9e7c23 */ /* 0x000fe200080108b0 */
[----:B------:R-:W-:Y:S01]  /*4930*/  MUFU.EX2 R163, R163 ;  /* 0x000000a300a37308 */ /* 0x000fe20000000800 */
[----:B------:R-:W-:Y:S01]  /*4940*/  SHF.R.U32.HI R7, RZ, 0x10, R18 ;  /* 0x00000010ff077819 */ /* 0x000fe20000011612 */
[----:B------:R-:W5:Y:S01]  /*4950*/  LDSM.16.MT88.4 R40, [R192+0xe000] ;  /* 0x00e00000c028783b */ /* 0x000f620000004200 */
[----:B------:R-:W-:Y:S01]  /*4960*/  SHF.R.U32.HI R4, RZ, 0x10, R16 ;  /* 0x00000010ff047819 */ /* 0x000fe20000011610 */
[----:B------:R-:W-:Y:S01]  /*4970*/  FFMA.FTZ R134, R71, UR34, -R176 ;  /* 0x0000002247867c23 */ /* 0x000fe200080108b0 */
[----:B------:R-:W-:Y:S01]  /*4980*/  SHF.R.U32.HI R5, RZ, 0x18, R16 ;  /* 0x00000018ff057819 */ /* 0x000fe20000011610 */
[--C-:B------:R-:W-:Y:S01]  /*4990*/  FFMA.FTZ R133, R15, UR34, -R176.reuse ;  /* 0x000000220f857c23 */ /* 0x100fe200080108b0 */
[----:B------:R-:W-:Y:S01]  /*49a0*/  LOP3.LUT R4, R4, 0xff, RZ, 0xc0, !PT ;  /* 0x000000ff04047812 */ /* 0x000fe200078ec0ff */
[----:B------:R-:W2:Y:S01]  /*49b0*/  MUFU.EX2 R164, R164 ;  /* 0x000000a400a47308 */ /* 0x000ea20000000800 */
[----:B------:R-:W-:Y:S01]  /*49c0*/  LOP3.LUT R9, R16, 0xffff, RZ, 0xc0, !PT ;  /* 0x0000ffff10097812 */ /* 0x000fe200078ec0ff */
[--C-:B------:R-:W-:Y:S01]  /*49d0*/  FFMA.FTZ R156, R69, UR34, -R176.reuse ;  /* 0x00000022459c7c23 */ /* 0x100fe200080108b0 */
[----:B------:R-:W-:Y:S01]  /*49e0*/  PRMT R4, R4, 0x5410, R5 ;  /* 0x0000541004047816 */ /* 0x000fe20000000005 */
[----:B------:R-:W-:Y:S01]  /*49f0*/  FFMA.FTZ R153, R13, UR34, -R176 ;  /* 0x000000220d997c23 */ /* 0x000fe200080108b0 */
[----:B------:R-:W-:Y:S01]  /*4a00*/  LOP3.LUT R96, R16, 0xff, RZ, 0xc0, !PT ;  /* 0x000000ff10607812 */ /* 0x000fe200078ec0ff */
[----:B------:R-:W-:Y:S01]  /*4a10*/  LDSM.16.MT88.4 R12, [R188+0xc800] ;  /* 0x00c80000bc0c783b */ /* 0x000fe20000004200 */
[----:B------:R-:W-:Y:S01]  /*4a20*/  SHF.R.U32.HI R9, RZ, 0x8, R9 ;  /* 0x00000008ff097819 */ /* 0x000fe20000011609 */
[----:B------:R-:W-:Y:S01]  /*4a30*/  MUFU.EX2 R159, R159 ;  /* 0x0000009f009f7308 */ /* 0x000fe20000000800 */
[----:B----4-:R-:W-:Y:S01]  /*4a40*/  F2FP.F16.F32.PACK_AB R5, R161, R162 ;  /* 0x000000a2a105723e */ /* 0x010fe200000000ff */
[----:B------:R-:W-:Y:S01]  /*4a50*/  LDSM.16.MT88.4 R148, [R189+0x10800] ;  /* 0x01080000bd94783b */ /* 0x000fe20000004200 */
[----:B-1----:R-:W-:Y:S01]  /*4a60*/  IMAD R169, R0, 0x10000, R0 ;  /* 0x0001000000a97824 */ /* 0x002fe200078e0200 */
[----:B------:R-:W-:Y:S01]  /*4a70*/  PRMT R96, R96, 0x5410, R9 ;  /* 0x0000541060607816 */ /* 0x000fe20000000009 */
[--C-:B------:R-:W-:Y:S01]  /*4a80*/  FFMA.FTZ R170, R35, UR34, -R176.reuse ;  /* 0x0000002223aa7c23 */ /* 0x100fe200080108b0 */
[----:B------:R-:W-:Y:S01]  /*4a90*/  LOP3.LUT R11, R18, 0xffff, RZ, 0xc0, !PT ;  /* 0x0000ffff120b7812 */ /* 0x000fe200078ec0ff */
[--C-:B------:R-:W-:Y:S01]  /*4aa0*/  FFMA.FTZ R171, R33, UR34, -R176.reuse ;  /* 0x0000002221ab7c23 */ /* 0x100fe200080108b0 */
[--C-:B------:R-:W-:Y:S01]  /*4ab0*/  HSET2.LE.AND R97, R4, R169.reuse, PT ;  /* 0x000000a904617233 */ /* 0x100fe20003803000 */
[----:B------:R-:W1:Y:S01]  /*4ac0*/  MUFU.EX2 R158, R158 ;  /* 0x0000009e009e7308 */ /* 0x000e620000000800 */
[----:B--2---:R-:W-:Y:S01]  /*4ad0*/  F2FP.F16.F32.PACK_AB R4, R164, R163 ;  /* 0x000000a3a404723e */ /* 0x004fe200000000ff */
[--C-:B------:R-:W-:Y:S01]  /*4ae0*/  FFMA.FTZ R167, R30, UR34, -R181.reuse ;  /* 0x000000221ea77c23 */ /* 0x100fe200080108b5 */
[--C-:B------:R-:W-:Y:S01]  /*4af0*/  HSET2.LE.AND R96, R96, R169.reuse, PT ;  /* 0x000000a960607233 */ /* 0x100fe20003803000 */
[----:B------:R-:W-:Y:S01]  /*4b00*/  FFMA.FTZ R168, R28, UR34, -R181 ;  /* 0x000000221ca87c23 */ /* 0x000fe200080108b5 */
[----:B------:R-:W-:Y:S01]  /*4b10*/  LOP3.LUT R97, R97, R4, RZ, 0xc0, !PT ;  /* 0x0000000461617212 */ /* 0x000fe200078ec0ff */
[----:B------:R-:W-:Y:S01]  /*4b20*/  FFMA.FTZ R173, R31, UR34, -R176 ;  /* 0x000000221fad7c23 */ /* 0x000fe200080108b0 */
[----:B------:R-:W-:Y:S01]  /*4b30*/  LOP3.LUT R4, R17, UR26, R10, 0x96, !PT ;  /* 0x0000001a11047c12 */ /* 0x000fe2000f8e960a */
[----:B------:R-:W-:Y:S01]  /*4b40*/  MUFU.EX2 R152, R152 ;  /* 0x0000009800987308 */ /* 0x000fe20000000800 */
[----:B------:R-:W-:Y:S01]  /*4b50*/  LOP3.LUT R96, R96, R5, RZ, 0xc0, !PT ;  /* 0x0000000560607212 */ /* 0x000fe200078ec0ff */
[----:B------:R-:W-:Y:S01]  /*4b60*/  FFMA.FTZ R172, R29, UR34, -R176 ;  /* 0x000000221dac7c23 */ /* 0x000fe200080108b0 */
[----:B------:R-:W-:Y:S01]  /*4b70*/  SHF.R.U32.HI R6, RZ, 0x18, R18 ;  /* 0x00000018ff067819 */ /* 0x000fe20000011612 */
[----:B------:R-:W-:Y:S01]  /*4b80*/  IMAD.WIDE.U32 R4, R4, -0x2daee0ad, RZ ;  /* 0xd2511f5304047825 */ /* 0x000fe200078e00ff */
[----:B------:R-:W-:Y:S01]  /*4b90*/  LOP3.LUT R7, R7, 0xff, RZ, 0xc0, !PT ;  /* 0x000000ff07077812 */ /* 0x000fe200078ec0ff */
[----:B------:R-:W-:Y:S01]  /*4ba0*/  LDSM.16.MT88.4 R24, [R192+0xc800] ;  /* 0x00c80000c018783b */ /* 0x000fe20000004200 */
[----:B------:R-:W-:Y:S01]  /*4bb0*/  LOP3.LUT R98, R18, 0xff, RZ, 0xc0, !PT ;  /* 0x000000ff12627812 */ /* 0x000fe200078ec0ff */
[----:B------:R-:W2:Y:S01]  /*4bc0*/  MUFU.EX2 R135, R135 ;  /* 0x0000008700877308 */ /* 0x000ea20000000800 */
[----:B------:R-:W-:Y:S01]  /*4bd0*/  SHF.R.U32.HI R11, RZ, 0x8, R11 ;  /* 0x00000008ff0b7819 */ /* 0x000fe2000001160b */
[----:B------:R-:W-:Y:S01]  /*4be0*/  LDSM.16.MT88.4 R16, [R190+0xc800] ;  /* 0x00c80000be10783b */ /* 0x000fe20000004200 */
[----:B------:R-:W-:Y:S01]  /*4bf0*/  PRMT R6, R7, 0x5410, R6 ;  /* 0x0000541007067816 */ /* 0x000fe20000000006 */
[----:B------:R-:W-:Y:S01]  /*4c00*/  FFMA.FTZ R175, R175, UR34, -R176 ;  /* 0x00000022afaf7c23 */ /* 0x000fe200080108b0 */
[----:B------:R-:W-:Y:S01]  /*4c10*/  PRMT R98, R98, 0x5410, R11 ;  /* 0x0000541062627816 */ /* 0x000fe2000000000b */
[----:B------:R-:W-:Y:S01]  /*4c20*/  LDSM.16.MT88.4 R32, [R189+0xd000] ;  /* 0x00d00000bd20783b */ /* 0x000fe20000004200 */
[----:B------:R-:W-:Y:S01]  /*4c30*/  LOP3.LUT R8, R5, UR27, R8, 0x96, !PT ;  /* 0x0000001b05087c12 */ /* 0x000fe2000f8e9608 */
[----:B------:R-:W-:Y:S01]  /*4c40*/  MUFU.EX2 R134, R134 ;  /* 0x0000008600867308 */ /* 0x000fe20000000800 */
[----:B------:R-:W-:Y:S01]  /*4c50*/  LOP3.LUT R5, R4, 0xffff, RZ, 0xc0, !PT ;  /* 0x0000ffff04057812 */ /* 0x000fe200078ec0ff */
[----:B------:R-:W-:Y:S01]  /*4c60*/  LDSM.16.MT88.4 R28, [R192+0xf000] ;  /* 0x00f00000c01c783b */ /* 0x000fe20000004200 */
[--C-:B------:R-:W-:Y:S01]  /*4c70*/  HSET2.LE.AND R99, R6, R169.reuse, PT ;  /* 0x000000a906637233 */ /* 0x100fe20003803000 */
[----:B------:R-:W-:Y:S01]  /*4c80*/  FADD.FTZ R161, R162, R161 ;  /* 0x000000a1a2a17221 */ /* 0x000fe20000010000 */
[----:B------:R-:W-:Y:S01]  /*4c90*/  HSET2.LE.AND R98, R98, R169, PT ;  /* 0x000000a962627233 */ /* 0x000fe20003803000 */
[----:B------:R-:W-:Y:S01]  /*4ca0*/  FADD.FTZ R164, R163, R164 ;  /* 0x000000a4a3a47221 */ /* 0x000fe20000010000 */
[----:B------:R-:W-:Y:S01]  /*4cb0*/  F2FP.F16.F32.PACK_AB R7, R157, R160 ;  /* 0x000000a09d07723e */ /* 0x000fe200000000ff */
[----:B------:R-:W4:Y:S01]  /*4cc0*/  MUFU.EX2 R133, R133 ;  /* 0x0000008500857308 */ /* 0x000f220000000800 */
[----:B-1----:R-:W-:Y:S01]  /*4cd0*/  F2FP.F16.F32.PACK_AB R6, R158, R159 ;  /* 0x0000009f9e06723e */ /* 0x002fe200000000ff */
[----:B------:R-:W-:Y:S01]  /*4ce0*/  FADD.FTZ R160, R160, R161 ;  /* 0x000000a1a0a07221 */ /* 0x000fe20000010000 */
[----:B------:R-:W-:Y:S01]  /*4cf0*/  SHF.R.U32.HI R5, RZ, 0x8, R5 ;  /* 0x00000008ff057819 */ /* 0x000fe20000011605 */
[----:B------:R-:W-:Y:S01]  /*4d00*/  FADD.FTZ R159, R159, R164 ;  /* 0x000000a49f9f7221 */ /* 0x000fe20000010000 */
[----:B------:R-:W-:Y:S01]  /*4d10*/  LOP3.LUT R142, R4, 0xff, RZ, 0xc0, !PT ;  /* 0x000000ff048e7812 */ /* 0x000fe200078ec0ff */
[----:B------:R-:W-:Y:S01]  /*4d20*/  FADD.FTZ R160, R157, R160 ;  /* 0x000000a09da07221 */ /* 0x000fe20000010000 */
[----:B------:R-:W-:Y:S01]  /*4d30*/  LOP3.LUT R98, R98, R7, RZ, 0xc0, !PT ;  /* 0x0000000762627212 */ /* 0x000fe200078ec0ff */
[----:B------:R-:W-:Y:S01]  /*4d40*/  MUFU.EX2 R155, R155 ;  /* 0x0000009b009b7308 */ /* 0x000fe20000000800 */
[----:B------:R-:W-:Y:S01]  /*4d50*/  LOP3.LUT R99, R99, R6, RZ, 0xc0, !PT ;  /* 0x0000000663637212 */ /* 0x000fe200078ec0ff */
[----:B------:R-:W-:Y:S01]  /*4d60*/  FADD.FTZ R159, R158, R159 ;  /* 0x0000009f9e9f7221 */ /* 0x000fe20000010000 */
[--C-:B------:R-:W-:Y:S01]  /*4d70*/  SHF.R.U32.HI R10, RZ, 0x10, R4.reuse ;  /* 0x00000010ff0a7819 */ /* 0x100fe20000011604 */
[----:B------:R-:W-:Y:S01]  /*4d80*/  VIADD R183, R195, 0x2000 ;  /* 0x00002000c3b77836 */ /* 0x000fe20000000000 */
[----:B------:R-:W-:-:S02]  /*4d90*/  SHF.R.U32.HI R11, RZ, 0x18, R4 ;  /* 0x00000018ff0b7819 */ /* 0x000fc40000011604 */
[----:B------:R-:W-:Y:S01]  /*4da0*/  PRMT R142, R142, 0x5410, R5 ;  /* 0x000054108e8e7816 */ /* 0x000fe20000000005 */
[----:B------:R-:W1:Y:S01]  /*4db0*/  MUFU.EX2 R154, R154 ;  /* 0x0000009a009a7308 */ /* 0x000e620000000800 */
[----:B------:R-:W5:Y:S01]  /*4dc0*/  LDSM.16.MT88.4 R4, [R188+0x10000] ;  /* 0x01000000bc04783b */ /* 0x000f620000004200 */
[----:B------:R-:W-:Y:S01]  /*4dd0*/  LOP3.LUT R10, R10, 0xff, RZ, 0xc0, !PT ;  /* 0x000000ff0a0a7812 */ /* 0x000fe200078ec0ff */
[C---:B------:R-:W-:Y:S01]  /*4de0*/  HMMA.16816.F32 R104, R96.reuse, R100, RZ ;  /* 0x000000646068723c */ /* 0x040fe200000018ff */
[----:B------:R-:W-:Y:S02]  /*4df0*/  LOP3.LUT R9, R8, 0xffff, RZ, 0xc0, !PT ;  /* 0x0000ffff08097812 */ /* 0x000fe400078ec0ff */
[----:B------:R-:W-:Y:S02]  /*4e00*/  PRMT R10, R10, 0x5410, R11 ;  /* 0x000054100a0a7816 */ /* 0x000fe4000000000b */
[----:B------:R-:W-:Y:S01]  /*4e10*/  SHF.R.U32.HI R11, RZ, 0x10, R8 ;  /* 0x00000010ff0b7819 */ /* 0x000fe20000011608 */
[----:B------:R-:W-:Y:S01]  /*4e20*/  MUFU.EX2 R156, R156 ;  /* 0x0000009c009c7308 */ /* 0x000fe20000000800 */
[----:B------:R-:W-:Y:S01]  /*4e30*/  LOP3.LUT R140, R8, 0xff, RZ, 0xc0, !PT ;  /* 0x000000ff088c7812 */ /* 0x000fe200078ec0ff */
[----:B------:R-:W-:Y:S01]  /*4e40*/  HMMA.16816.F32 R84, R96, R88, RZ ;  /* 0x000000586054723c */ /* 0x000fe200000018ff */
[----:B------:R-:W-:-:S02]  /*4e50*/  SHF.R.U32.HI R9, RZ, 0x8, R9 ;  /* 0x00000008ff097819 */ /* 0x000fc40000011609 */
[----:B------:R-:W-:Y:S02]  /*4e60*/  SHF.R.U32.HI R8, RZ, 0x18, R8 ;  /* 0x00000018ff087819 */ /* 0x000fe40000011608 */
[----:B------:R-:W-:Y:S01]  /*4e70*/  LOP3.LUT R11, R11, 0xff, RZ, 0xc0, !PT ;  /* 0x000000ff0b0b7812 */ /* 0x000fe200078ec0ff */
[----:B------:R-:W1:Y:S01]  /*4e80*/  MUFU.EX2 R153, R153 ;  /* 0x0000009900997308 */ /* 0x000e620000000800 */
[----:B------:R-:W-:Y:S01]  /*4e90*/  PRMT R140, R140, 0x5410, R9 ;  /* 0x000054108c8c7816 */ /* 0x000fe20000000009 */
[C---:B------:R-:W-:Y:S01]  /*4ea0*/  HMMA.16816.F32 R100, R96.reuse, R102, RZ ;  /* 0x000000666064723c */ /* 0x040fe200000018ff */
[--C-:B------:R-:W-:Y:S02]  /*4eb0*/  HSET2.LE.AND R143, R10, R169.reuse, PT ;  /* 0x000000a90a8f7233 */ /* 0x100fe40003803000 */
[----:B------:R-:W-:Y:S02]  /*4ec0*/  HSET2.LE.AND R142, R142, R169, PT ;  /* 0x000000a98e8e7233 */ /* 0x000fe40003803000 */
[----:B--2---:R-:W-:Y:S01]  /*4ed0*/  F2FP.F16.F32.PACK_AB R9, R135, R152 ;  /* 0x000000988709723e */ /* 0x004fe200000000ff */
[----:B------:R-:W-:Y:S01]  /*4ee0*/  HMMA.16816.F32 R128, R96, R124, RZ ;  /* 0x0000007c6080723c */ /* 0x000fe200000018ff */
[----:B----4-:R-:W-:Y:S01]  /*4ef0*/  F2FP.F16.F32.PACK_AB R10, R133, R134 ;  /* 0x00000086850a723e */ /* 0x010fe200000000ff */
[----:B------:R-:W-:Y:S01]  /*4f00*/  MUFU.EX2 R165, R165 ;  /* 0x000000a500a57308 */ /* 0x000fe20000000800 */
[----:B------:R-:W-:-:S02]  /*4f10*/  PRMT R8, R11, 0x5410, R8 ;  /* 0x000054100b087816 */ /* 0x000fc40000000008 */
[----:B------:R-:W-:Y:S01]  /*4f20*/  LOP3.LUT R142, R142, R9, RZ, 0xc0, !PT ;  /* 0x000000098e8e7212 */ /* 0x000fe200078ec0ff */
[C---:B------:R-:W-:Y:S01]  /*4f30*/  HMMA.16816.F32 R120, R96.reuse, R116, RZ ;  /* 0x000000746078723c */ /* 0x040fe200000018ff */
[----:B------:R-:W-:Y:S02]  /*4f40*/  LOP3.LUT R143, R143, R10, RZ, 0xc0, !PT ;  /* 0x0000000a8f8f7212 */ /* 0x000fe400078ec0ff */
[--C-:B------:R-:W-:Y:S01]  /*4f50*/  HSET2.LE.AND R141, R8, R169.reuse, PT ;  /* 0x000000a9088d7233 */ /* 0x100fe20003803000 */
[----:B------:R-:W2:Y:S01]  /*4f60*/  MUFU.EX2 R166, R166 ;  /* 0x000000a600a67308 */ /* 0x000ea20000000800 */
[----:B------:R-:W4:Y:S01]  /*4f70*/  LDSM.16.MT88.4 R8, [R192+0xe800] ;  /* 0x00e80000c008783b */ /* 0x000f220000004200 */
[----:B------:R-:W-:Y:S01]  /*4f80*/  HSET2.LE.AND R140, R140, R169, PT ;  /* 0x000000a98c8c7233 */ /* 0x000fe20003803000 */
[C---:B---3--:R-:W-:Y:S01]  /*4f90*/  HMMA.16816.F32 R112, R96.reuse, R108, RZ ;  /* 0x0000006c6070723c */ /* 0x048fe200000018ff */
[----:B-1----:R-:W-:Y:S01]  /*4fa0*/  F2FP.F16.F32.PACK_AB R89, R154, R155 ;  /* 0x0000009b9a59723e */ /* 0x002fe200000000ff */
[----:B------:R-:W-:Y:S01]  /*4fb0*/  FADD.FTZ R155, R155, R160 ;  /* 0x000000a09b9b7221 */ /* 0x000fe20000010000 */
[----:B------:R-:W-:Y:S01]  /*4fc0*/  F2FP.F16.F32.PACK_AB R92, R153, R156 ;  /* 0x0000009c995c723e */ /* 0x000fe200000000ff */
[----:B------:R-:W-:Y:S01]  /*4fd0*/  FADD.FTZ R156, R156, R159 ;  /* 0x0000009f9c9c7221 */ /* 0x000fe20000010000 */
[----:B------:R-:W-:Y:S01]  /*4fe0*/  LOP3.LUT R140, R140, R89, RZ, 0xc0, !PT ;  /* 0x000000598c8c7212 */ /* 0x000fe200078ec0ff */
[----:B-----5:R-:W-:Y:S01]  /*4ff0*/  HMMA.16816.F32 R36, R96, R40, RZ ;  /* 0x000000286024723c */ /* 0x020fe200000018ff */
[----:B------:R-:W-:Y:S01]  /*5000*/  LOP3.LUT R141, R141, R92, RZ, 0xc0, !PT ;  /* 0x0000005c8d8d7212 */ /* 0x000fe200078ec0ff */
[----:B------:R-:W-:Y:S01]  /*5010*/  MUFU.EX2 R170, R170 ;  /* 0x000000aa00aa7308 */ /* 0x000fe20000000800 */
[----:B------:R-:W-:Y:S01]  /*5020*/  FADD.FTZ R155, R154, R155 ;  /* 0x0000009b9a9b7221 */ /* 0x000fe20000010000 */
[----:B------:R-:W-:-:S02]  /*5030*/  FADD.FTZ R153, R153, R156 ;  /* 0x0000009c99997221 */ /* 0x000fc40000010000 */
[C---:B------:R-:W-:Y:S02]  /*5040*/  HMMA.16816.F32 R44, R96.reuse, R48, RZ ;  /* 0x00000030602c723c */ /* 0x040fe400000018ff */
[----:B------:R-:W-:Y:S02]  /*5050*/  FADD.FTZ R134, R134, R153 ;  /* 0x0000009986867221 */ /* 0x000fe40000010000 */
[----:B------:R-:W1:Y:S02]  /*5060*/  MUFU.EX2 R171, R171 ;  /* 0x000000ab00ab7308 */ /* 0x000e640000000800 */
[----:B------:R-:W-:Y:S01]  /*5070*/  HMMA.16816.F32 R52, R96, R56, RZ ;  /* 0x000000386034723c */ /* 0x000fe200000018ff */
[----:B------:R-:W-:-:S05]  /*5080*/  FADD.FTZ R133, R133, R134 ;  /* 0x0000008685857221 */ /* 0x000fca0000010000 */
[C---:B------:R-:W-:Y:S01]  /*5090*/  HMMA.16816.F32 R60, R96.reuse, R64, RZ ;  /* 0x00000040603c723c */ /* 0x040fe200000018ff */
[----:B------:R-:W-:Y:S05]  /*50a0*/  MUFU.EX2 R167, R167 ;  /* 0x000000a700a77308 */ /* 0x000fea0000000800 */
[C---:B------:R-:W-:Y:S03]  /*50b0*/  HMMA.16816.F32 R68, R96.reuse, R72, RZ ;  /* 0x000000486044723c */ /* 0x040fe600000018ff */
[----:B------:R-:W3:Y:S03]  /*50c0*/  MUFU.EX2 R168, R168 ;  /* 0x000000a800a87308 */ /* 0x000ee60000000800 */
[C---:B------:R-:W-:Y:S05]  /*50d0*/  HMMA.16816.F32 R76, R96.reuse, R80, RZ ;  /* 0x00000050604c723c */ /* 0x040fea00000018ff */
[----:B------:R-:W-:Y:S01]  /*50e0*/  MUFU.EX2 R173, R173 ;  /* 0x000000ad00ad7308 */ /* 0x000fe20000000800 */
[C---:B------:R-:W-:Y:S06]  /*50f0*/  HMMA.16816.F32 R124, R96.reuse, R126, RZ ;  /* 0x0000007e607c723c */ /* 0x040fec00000018ff */
[C---:B------:R-:W-:Y:S01]  /*5100*/  HMMA.16816.F32 R116, R96.reuse, R118, RZ ;  /* 0x000000766074723c */ /* 0x040fe200000018ff */
[----:B------:R-:W5:Y:S05]  /*5110*/  MUFU.EX2 R172, R172 ;  /* 0x000000ac00ac7308 */ /* 0x000f6a0000000800 */
[C---:B------:R-:W-:Y:S06]  /*5120*/  HMMA.16816.F32 R108, R96.reuse, R110, RZ ;  /* 0x0000006e606c723c */ /* 0x040fec00000018ff */
        /* <DEDUP_REMOVED lines=8> */
[----:B------:R-:W-:Y:S01]  /*51b0*/  HMMA.16816.F32 R96, R96, R6, RZ ;  /* 0x000000066060723c */ /* 0x000fe200000018ff */
[----:B------:R-:W2:Y:S05]  /*51c0*/  LDSM.16.MT88.4 R4, [R190+0xe800] ;  /* 0x00e80000be04783b */ /* 0x000eaa0000004200 */
[C---:B------:R-:W-:Y:S06]  /*51d0*/  HMMA.16816.F32 R104, R140.reuse, R12, R104 ;  /* 0x0000000c8c68723c */ /* 0x040fec0000001868 */
[----:B------:R-:W-:Y:S01]  /*51e0*/  HMMA.16816.F32 R100, R140, R14, R100 ;  /* 0x0000000e8c64723c */ /* 0x000fe20000001864 */
[----:B------:R-:W-:-:S05]  /*51f0*/  IMAD.U32 R13, RZ, RZ, UR10 ;  /* 0x0000000aff0d7e24 */ /* 0x000fca000f8e00ff */
[----:B------:R-:W-:Y:S01]  /*5200*/  LOP3.LUT R146, R147, UR31, R13, 0x96, !PT ;  /* 0x0000001f93927c12 */ /* 0x000fe2000f8e960d */
[C---:B----4-:R-:W-:Y:S01]  /*5210*/  HMMA.16816.F32 R36, R140.reuse, R8, R36 ;  /* 0x000000088c24723c */ /* 0x050fe20000001824 */
[----:B------:R-:W4:Y:S03]  /*5220*/  LDSM.16.MT88.4 R12, [R188+0xe800] ;  /* 0x00e80000bc0c783b */ /* 0x000f260000004200 */
[----:B------:R-:W-:Y:S02]  /*5230*/  IMAD.WIDE.U32 R146, R146, -0x326172a9, RZ ;  /* 0xcd9e8d5792927825 */ /* 0x000fe400078e00ff */
[----:B------:R-:W-:Y:S01]  /*5240*/  HMMA.16816.F32 R40, R140, R10, R40 ;  /* 0x0000000a8c28723c */ /* 0x000fe20000001828 */
[----:B------:R-:W1:Y:S02]  /*5250*/  LDSM.16.MT88.4 R8, [R192+0x10800] ;  /* 0x01080000c008783b */ /* 0x000e640000004200 */
        /* <DEDUP_REMOVED lines=8> */
[----:B--2---:R-:W-:Y:S01]  /*52e0*/  HMMA.16816.F32 R44, R140, R4, R44 ;  /* 0x000000048c2c723c */ /* 0x004fe2000000182c */
[----:B------:R-:W-:Y:S02]  /*52f0*/  LOP3.LUT R20, R137, UR18, R146, 0x96, !PT ;  /* 0x0000001289147c12 */ /* 0x000fe4000f8e9692 */
[----:B------:R-:W-:-:S03]  /*5300*/  LOP3.LUT R136, R139, UR16, R136, 0x96, !PT ;  /* 0x000000108b887c12 */ /* 0x000fc6000f8e9688 */
[----:B------:R-:W-:Y:S01]  /*5310*/  IMAD.WIDE.U32 R20, R20, -0x2daee0ad, RZ ;  /* 0xd2511f5314147825 */ /* 0x000fe200078e00ff */
[C---:B------:R-:W-:Y:S01]  /*5320*/  HMMA.16816.F32 R48, R140.reuse, R6, R48 ;  /* 0x000000068c30723c */ /* 0x040fe20000001830 */
[----:B------:R-:W2:Y:S02]  /*5330*/  LDSM.16.MT88.4 R4, [R190+0x10800] ;  /* 0x01080000be04783b */ /* 0x000ea40000004200 */
[----:B------:R-:W-:Y:S01]  /*5340*/  IMAD.WIDE.U32 R136, R136, -0x2daee0ad, RZ ;  /* 0xd2511f5388887825 */ /* 0x000fe200078e00ff */
[----:B------:R-:W-:Y:S02]  /*5350*/  LOP3.LUT R216, R21, UR15, R144, 0x96, !PT ;  /* 0x0000000f15d87c12 */ /* 0x000fe4000f8e9690 */
[----:B----4-:R-:W-:Y:S01]  /*5360*/  HMMA.16816.F32 R60, R140, R12, R60 ;  /* 0x0000000c8c3c723c */ /* 0x010fe2000000183c */
[----:B------:R-:W4:Y:S01]  /*5370*/  LDSM.16.MT88.4 R144, [R188+0x10800] ;  /* 0x01080000bc90783b */ /* 0x000f220000004200 */
[----:B------:R-:W-:Y:S01]  /*5380*/  LOP3.LUT R218, R137, UR13, R20, 0x96, !PT ;  /* 0x0000000d89da7c12 */ /* 0x000fe2000f8e9614 */
[----:B------:R-:W-:-:S03]  /*5390*/  IMAD.WIDE.U32 R216, R216, -0x326172a9, RZ ;  /* 0xcd9e8d57d8d87825 */ /* 0x000fc600078e00ff */
[----:B-1----:R-:W-:Y:S01]  /*53a0*/  HMMA.16816.F32 R68, R140, R8, R68 ;  /* 0x000000088c44723c */ /* 0x002fe20000001844 */
[----:B------:R-:W-:Y:S01]  /*53b0*/  IMAD.WIDE.U32 R218, R218, -0x326172a9, RZ ;  /* 0xcd9e8d57dada7825 */ /* 0x000fe200078e00ff */
[----:B------:R-:W-:-:S03]  /*53c0*/  LOP3.LUT R214, R217, UR14, R138, 0x96, !PT ;  /* 0x0000000ed9d67c12 */ /* 0x000fc6000f8e968a */
[----:B------:R-:W-:Y:S01]  /*53d0*/  FFMA.FTZ R217, R178, UR34, -R181 ;  /* 0x00000022b2d97c23 */ /* 0x000fe200080108b5 */
[----:B------:R-:W-:Y:S01]  /*53e0*/  FFMA.FTZ R178, R177, UR34, -R176 ;  /* 0x00000022b1b27c23 */ /* 0x000fe200080108b0 */
[----:B------:R-:W-:Y:S01]  /*53f0*/  VIADD R177, R195, 0x5000 ;  /* 0x00005000c3b17836 */ /* 0x000fe20000000000 */
[C---:B------:R-:W-:Y:S01]  /*5400*/  HMMA.16816.F32 R64, R140.reuse, R14, R64 ;  /* 0x0000000e8c40723c */ /* 0x040fe20000001840 */
[----:B------:R-:W-:Y:S01]  /*5410*/  IMAD.WIDE.U32 R214, R214, -0x2daee0ad, RZ ;  /* 0xd2511f53d6d67825 */ /* 0x000fe200078e00ff */
[----:B------:R-:W-:Y:S01]  /*5420*/  LOP3.LUT R216, R219, UR26, R216, 0x96, !PT ;  /* 0x0000001adbd87c12 */ /* 0x000fe2000f8e96d8 */
[----:B------:R-:W-:Y:S03]  /*5430*/  MUFU.EX2 R217, R217 ;  /* 0x000000d900d97308 */ /* 0x000fe60000000800 */
[----:B------:R-:W-:Y:S01]  /*5440*/  LOP3.LUT R12, R215, UR12, R136, 0x96, !PT ;  /* 0x0000000cd70c7c12 */ /* 0x000fe2000f8e9688 */
[----:B---3--:R-:W-:Y:S01]  /*5450*/  HMMA.16816.F32 R52, R140, R16, R52 ;  /* 0x000000108c34723c */ /* 0x008fe20000001834 */
[----:B------:R-:W-:Y:S01]  /*5460*/  LDSM.16.MT88.4 R136, [R192+0xd000] ;  /* 0x00d00000c088783b */ /* 0x000fe20000004200 */
[----:B------:R-:W-:-:S02]  /*5470*/  FFMA.FTZ R215, R174, UR34, -R176 ;  /* 0x00000022aed77c23 */ /* 0x000fc400080108b0 */
[----:B------:R-:W-:Y:S01]  /*5480*/  IMAD.WIDE.U32 R12, R12, -0x326172a9, RZ ;  /* 0xcd9e8d570c0c7825 */ /* 0x000fe200078e00ff */
[----:B------:R-:W-:Y:S01]  /*5490*/  MUFU.EX2 R178, R178 ;  /* 0x000000b200b27308 */ /* 0x000fe20000000800 */
[C---:B------:R-:W-:Y:S03]  /*54a0*/  HMMA.16816.F32 R56, R140.reuse, R18, R56 ;  /* 0x000000128c38723c */ /* 0x040fe60000001838 */
[----:B------:R-:W-:Y:S02]  /*54b0*/  LOP3.LUT R8, R13, UR21, R218, 0x96, !PT ;  /* 0x000000150d087c12 */ /* 0x000fe4000f8e96da */
[C---:B------:R-:W-:Y:S01]  /*54c0*/  LOP3.LUT R16, R12.reuse, 0xff, RZ, 0xc0, !PT ;  /* 0x000000ff0c107812 */ /* 0x040fe200078ec0ff */
[----:B------:R-:W-:Y:S01]  /*54d0*/  HMMA.16816.F32 R72, R140, R10, R72 ;  /* 0x0000000a8c48723c */ /* 0x000fe20000001848 */
[----:B------:R-:W-:Y:S01]  /*54e0*/  LOP3.LUT R19, R12, 0xffff, RZ, 0xc0, !PT ;  /* 0x0000ffff0c137812 */ /* 0x000fe200078ec0ff */
[----:B------:R-:W-:Y:S01]  /*54f0*/  MUFU.EX2 R174, R175 ;  /* 0x000000af00ae7308 */ /* 0x000fe20000000800 */
[----:B------:R-:W-:-:S02]  /*5500*/  SHF.R.U32.HI R9, RZ, 0x10, R12 ;  /* 0x00000010ff097819 */ /* 0x000fc4000001160c */
[----:B------:R-:W-:Y:S01]  /*5510*/  SHF.R.U32.HI R17, RZ, 0x18, R12 ;  /* 0x00000018ff117819 */ /* 0x000fe2000001160c */
[C---:B------:R-:W-:Y:S01]  /*5520*/  HMMA.16816.F32 R108, R140.reuse, R22, R108 ;  /* 0x000000168c6c723c */ /* 0x040fe2000000186c */
[----:B------:R-:W1:Y:S01]  /*5530*/  LDSM.16.MT88.4 R12, [R190+0xd000] ;  /* 0x00d00000be0c783b */ /* 0x000e620000004200 */
[C---:B------:R-:W-:Y:S02]  /*5540*/  LOP3.LUT R11, R8.reuse, 0xffff, RZ, 0xc0, !PT ;  /* 0x0000ffff080b7812 */ /* 0x040fe400078ec0ff */
[----:B------:R-:W-:Y:S01]  /*5550*/  LOP3.LUT R10, R8, 0xff, RZ, 0xc0, !PT ;  /* 0x000000ff080a7812 */ /* 0x000fe200078ec0ff */
[----:B------:R-:W-:Y:S01]  /*5560*/  MUFU.EX2 R215, R215 ;  /* 0x000000d700d77308 */ /* 0x000fe20000000800 */
[----:B------:R-:W-:Y:S01]  /*5570*/  SHF.R.U32.HI R11, RZ, 0x8, R11 ;  /* 0x00000008ff0b7819 */ /* 0x000fe2000001160b */
[----:B--2---:R-:W-:Y:S01]  /*5580*/  HMMA.16816.F32 R76, R140, R4, R76 ;  /* 0x000000048c4c723c */ /* 0x004fe2000000184c */
[----:B------:R-:W-:Y:S02]  /*5590*/  SHF.R.U32.HI R22, RZ, 0x10, R8 ;  /* 0x00000010ff167819 */ /* 0x000fe40000011608 */
[----:B------:R-:W-:-:S02]  /*55a0*/  SHF.R.U32.HI R19, RZ, 0x8, R19 ;  /* 0x00000008ff137819 */ /* 0x000fc40000011613 */
[----:B------:R-:W-:Y:S01]  /*55b0*/  LOP3.LUT R22, R22, 0xff, RZ, 0xc0, !PT ;  /* 0x000000ff16167812 */ /* 0x000fe200078ec0ff */
[C---:B------:R-:W-:Y:S01]  /*55c0*/  HMMA.16816.F32 R80, R140.reuse, R6, R80 ;  /* 0x000000068c50723c */ /* 0x040fe20000001850 */
[----:B------:R-:W-:Y:S02]  /*55d0*/  PRMT R4, R10, 0x5410, R11 ;  /* 0x000054100a047816 */ /* 0x000fe4000000000b */
[----:B------:R-:W-:Y:S02]  /*55e0*/  SHF.R.U32.HI R5, RZ, 0x18, R8 ;  /* 0x00000018ff057819 */ /* 0x000fe40000011608 */
[----:B------:R-:W-:Y:S01]  /*55f0*/  PRMT R18, R16, 0x5410, R19 ;  /* 0x0000541010127816 */ /* 0x000fe20000000013 */
[----:B------:R-:W-:Y:S01]  /*5600*/  HMMA.16816.F32 R84, R140, R148, R84 ;  /* 0x000000948c54723c */ /* 0x000fe20000001854 */
[----:B------:R-:W-:Y:S02]  /*5610*/  LOP3.LUT R6, R9, 0xff, RZ, 0xc0, !PT ;  /* 0x000000ff09067812 */ /* 0x000fe400078ec0ff */
[----:B------:R-:W2:Y:S01]  /*5620*/  LDSM.16.MT88.4 R8, [R188+0xd000] ;  /* 0x00d00000bc08783b */ /* 0x000ea20000004200 */
[----:B------:R-:W-:-:S02]  /*5630*/  HSET2.LE.AND R20, R4, R169, PT ;  /* 0x000000a904147233 */ /* 0x000fc40003803000 */
[----:B------:R-:W-:Y:S01]  /*5640*/  F2FP.F16.F32.PACK_AB R7, R166, R165 ;  /* 0x000000a5a607723e */ /* 0x000fe200000000ff */
[C---:B------:R-:W-:Y:S01]  /*5650*/  HMMA.16816.F32 R128, R140.reuse, R24, R128 ;  /* 0x000000188c80723c */ /* 0x040fe20000001880 */
[----:B------:R-:W-:Y:S01]  /*5660*/  PRMT R4, R22, 0x5410, R5 ;  /* 0x0000541016047816 */ /* 0x000fe20000000005 */
[----:B------:R-:W-:Y:S01]  /*5670*/  FFMA.FTZ R149, R182, UR34, -R181 ;  /* 0x00000022b6957c23 */ /* 0x000fe200080108b5 */
[----:B------:R-:W-:Y:S01]  /*5680*/  PRMT R16, R6, 0x5410, R17 ;  /* 0x0000541006107816 */ /* 0x000fe20000000011 */
[----:B------:R-:W-:Y:S01]  /*5690*/  VIADD R182, R195, 0x2800 ;  /* 0x00002800c3b67836 */ /* 0x000fe20000000000 */
[----:B------:R-:W-:Y:S01]  /*56a0*/  LOP3.LUT R20, R20, R7, RZ, 0xc0, !PT ;  /* 0x0000000714147212 */ /* 0x000fe200078ec0ff */
[C---:B------:R-:W-:Y:S01]  /*56b0*/  HMMA.16816.F32 R124, R140.reuse, R26, R124 ;  /* 0x0000001a8c7c723c */ /* 0x040fe2000000187c */
[--C-:B------:R-:W-:Y:S01]  /*56c0*/  HSET2.LE.AND R21, R4, R169.reuse, PT ;  /* 0x000000a904157233 */ /* 0x100fe20003803000 */
[----:B------:R-:W-:Y:S01]  /*56d0*/  LDSM.16.MT88.4 R24, [R190+0xf000] ;  /* 0x00f00000be18783b */ /* 0x000fe20000004200 */
[----:B------:R-:W-:Y:S01]  /*56e0*/  F2FP.F16.F32.PACK_AB R22, R171, R170 ;  /* 0x000000aaab16723e */ /* 0x000fe200000000ff */
[----:B------:R-:W-:Y:S01]  /*56f0*/  MUFU.EX2 R149, R149 ;  /* 0x0000009500957308 */ /* 0x000fe20000000800 */
[--C-:B------:R-:W-:Y:S01]  /*5700*/  HSET2.LE.AND R18, R18, R169.reuse, PT ;  /* 0x000000a912127233 */ /* 0x100fe20003803000 */
[----:B------:R-:W3:Y:S01]  /*5710*/  LDSM.16.MT88.4 R4, [R189+0xf000] ;  /* 0x00f00000bd04783b */ /* 0x000ee20000004200 */
[----:B------:R-:W-:Y:S01]  /*5720*/  HSET2.LE.AND R23, R16, R169, PT ;  /* 0x000000a910177233 */ /* 0x000fe20003803000 */
[----:B----4-:R-:W-:Y:S01]  /*5730*/  HMMA.16816.F32 R92, R140, R144, R92 ;  /* 0x000000908c5c723c */ /* 0x010fe2000000185c */
[----:B------:R-:W-:-:S02]  /*5740*/  F2FP.F16.F32.PACK_AB R17, R168, R167 ;  /* 0x000000a7a811723e */ /* 0x000fc400000000ff */
[----:B-----5:R-:W-:Y:S02]  /*5750*/  F2FP.F16.F32.PACK_AB R148, R172, R173 ;  /* 0x000000adac94723e */ /* 0x020fe400000000ff */
[----:B------:R-:W-:Y:S01]  /*5760*/  LOP3.LUT R21, R21, R22, RZ, 0xc0, !PT ;  /* 0x0000001615157212 */ /* 0x000fe200078ec0ff */
[C---:B------:R-:W-:Y:S01]  /*5770*/  HMMA.16816.F32 R96, R140.reuse, R146, R96 ;  /* 0x000000928c60723c */ /* 0x040fe20000001860 */
[----:B------:R-:W-:Y:S01]  /*5780*/  LOP3.LUT R22, R18, R17, RZ, 0xc0, !PT ;  /* 0x0000001112167212 */ /* 0x000fe200078ec0ff */
[----:B------:R-:W-:Y:S01]  /*5790*/  LDSM.16.MT88.4 R144, [R188+0x11000] ;  /* 0x01100000bc90783b */ /* 0x000fe20000004200 */
[----:B------:R-:W-:Y:S01]  /*57a0*/  LOP3.LUT R23, R23, R148, RZ, 0xc0, !PT ;  /* 0x0000009417177212 */ /* 0x000fe200078ec0ff */
[--C-:B------:R-:W-:Y:S01]  /*57b0*/  FFMA.FTZ R148, R186, UR34, -R181.reuse ;  /* 0x00000022ba947c23 */ /* 0x100fe200080108b5 */
[----:B------:R-:W-:Y:S01]  /*57c0*/  VIADD R186, R195, 0x1000 ;  /* 0x00001000c3ba7836 */ /* 0x000fe20000000000 */
[----:B------:R-:W4:Y:S01]  /*57d0*/  LDSM.16.MT88.4 R16, [R188+0xf000] ;  /* 0x00f00000bc10783b */ /* 0x000f220000004200 */
[----:B------:R-:W-:Y:S03]  /*57e0*/  HMMA.16816.F32 R88, R140, R150, R88 ;  /* 0x000000968c58723c */ /* 0x000fe60000001858 */
[----:B------:R-:W-:Y:S01]  /*57f0*/  MUFU.EX2 R148, R148 ;  /* 0x0000009400947308 */ /* 0x000fe20000000800 */
        /* <DEDUP_REMOVED lines=10> */
[C---:B--2---:R-:W-:Y:S04]  /*58a0*/  HMMA.16816.F32 R104, R20.reuse, R8, R104 ;  /* 0x000000081468723c */ /* 0x044fe80000001868 */
[----:B------:R-:W2:Y:S02]  /*58b0*/  MUFU.EX2 R151, R151 ;  /* 0x0000009700977308 */ /* 0x000ea40000000800 */
[C---:B------:R-:W-:Y:S01]  /*58c0*/  HMMA.16816.F32 R100, R20.reuse, R10, R100 ;  /* 0x0000000a1464723c */ /* 0x040fe20000001864 */
[----:B------:R-:W5:Y:S05]  /*58d0*/  LDSM.16.MT88.4 R8, [R190+0x11000] ;  /* 0x01100000be08783b */ /* 0x000f6a0000004200 */
[C---:B---3--:R-:W-:Y:S06]  /*58e0*/  HMMA.16816.F32 R52, R20.reuse, R4, R52 ;  /* 0x000000041434723c */ /* 0x048fec0000001834 */
[----:B------:R-:W-:Y:S01]  /*58f0*/  HMMA.16816.F32 R56, R20, R6, R56 ;  /* 0x000000061438723c */ /* 0x000fe20000001838 */
[----:B------:R-:W3:Y:S01]  /*5900*/  LDSM.16.MT88.4 R4, [R189+0x11000] ;  /* 0x01100000bd04783b */ /* 0x000ee20000004200 */
[----:B--2---:R-:W-:-:S04]  /*5910*/  F2FP.F16.F32.PACK_AB R176, R178, R151 ;  /* 0x00000097b2b0723e */ /* 0x004fc800000000ff */
[C---:B----4-:R-:W-:Y:S06]  /*5920*/  HMMA.16816.F32 R60, R20.reuse, R16, R60 ;  /* 0x00000010143c723c */ /* 0x050fec000000183c */
[C---:B------:R-:W-:Y:S01]  /*5930*/  HMMA.16816.F32 R64, R20.reuse, R18, R64 ;  /* 0x000000121440723c */ /* 0x040fe20000001840 */
[----:B------:R-:W2:Y:S05]  /*5940*/  LDSM.16.MT88.4 R16, [R192+0xd800] ;  /* 0x00d80000c010783b */ /* 0x000eaa0000004200 */
[C---:B-1----:R-:W-:Y:S06]  /*5950*/  HMMA.16816.F32 R72, R20.reuse, R14, R72 ;  /* 0x0000000e1448723c */ /* 0x042fec0000001848 */
[----:B------:R-:W-:Y:S01]  /*5960*/  HMMA.16816.F32 R68, R20, R12, R68 ;  /* 0x0000000c1444723c */ /* 0x000fe20000001844 */
[----:B------:R-:W-:-:S05]  /*5970*/  IMAD.WIDE.U32 R14, R216, -0x2daee0ad, RZ ;  /* 0xd2511f53d80e7825 */ /* 0x000fca00078e00ff */
[C---:B-----5:R-:W-:Y:S01]  /*5980*/  HMMA.16816.F32 R76, R20.reuse, R8, R76 ;  /* 0x00000008144c723c */ /* 0x060fe2000000184c */
[C---:B------:R-:W-:Y:S02]  /*5990*/  LOP3.LUT R13, R14.reuse, 0xffff, RZ, 0xc0, !PT ;  /* 0x0000ffff0e0d7812 */ /* 0x040fe400078ec0ff */
[----:B------:R-:W-:Y:S02]  /*59a0*/  LOP3.LUT R12, R14, 0xff, RZ, 0xc0, !PT ;  /* 0x000000ff0e0c7812 */ /* 0x000fe400078ec0ff */
[----:B------:R-:W-:Y:S01]  /*59b0*/  SHF.R.U32.HI R13, RZ, 0x8, R13 ;  /* 0x00000008ff0d7819 */ /* 0x000fe2000001160d */
[C---:B------:R-:W-:Y:S01]  /*59c0*/  HMMA.16816.F32 R80, R20.reuse, R10, R80 ;  /* 0x0000000a1450723c */ /* 0x040fe20000001850 */
[--C-:B------:R-:W-:Y:S02]  /*59d0*/  SHF.R.U32.HI R9, RZ, 0x10, R14.reuse ;  /* 0x00000010ff097819 */ /* 0x100fe4000001160e */
[----:B------:R-:W-:Y:S02]  /*59e0*/  SHF.R.U32.HI R8, RZ, 0x18, R14 ;  /* 0x00000018ff087819 */ /* 0x000fe4000001160e */
[----:B------:R-:W-:Y:S01]  /*59f0*/  LOP3.LUT R214, R15, UR27, R214, 0x96, !PT ;  /* 0x0000001b0fd67c12 */ /* 0x000fe2000f8e96d6 */
[----:B------:R-:W-:Y:S01]  /*5a00*/  HMMA.16816.F32 R44, R20, R24, R44 ;  /* 0x00000018142c723c */ /* 0x000fe2000000182c */
[----:B------:R-:W-:-:S02]  /*5a10*/  PRMT R10, R12, 0x5410, R13 ;  /* 0x000054100c0a7816 */ /* 0x000fc4000000000d */
[----:B------:R-:W1:Y:S01]  /*5a20*/  LDSM.16.MT88.4 R12, [R188+0xd800] ;  /* 0x00d80000bc0c783b */ /* 0x000e620000004200 */
[----:B------:R-:W-:Y:S02]  /*5a30*/  LOP3.LUT R9, R9, 0xff, RZ, 0xc0, !PT ;  /* 0x000000ff09097812 */ /* 0x000fe400078ec0ff */
[C---:B------:R-:W-:Y:S01]  /*5a40*/  HMMA.16816.F32 R128, R20.reuse, R136, R128 ;  /* 0x000000881480723c */ /* 0x040fe20000001880 */
[----:B------:R-:W-:Y:S02]  /*5a50*/  SHF.R.U32.HI R24, RZ, 0x10, R214 ;  /* 0x00000010ff187819 */ /* 0x000fe400000116d6 */
[----:B------:R-:W-:Y:S02]  /*5a60*/  PRMT R8, R9, 0x5410, R8 ;  /* 0x0000541009087816 */ /* 0x000fe40000000008 */
[----:B------:R-:W-:Y:S01]  /*5a70*/  LOP3.LUT R9, R214, 0xffff, RZ, 0xc0, !PT ;  /* 0x0000ffffd6097812 */ /* 0x000fe200078ec0ff */
[----:B------:R-:W-:Y:S01]  /*5a80*/  HMMA.16816.F32 R124, R20, R138, R124 ;  /* 0x0000008a147c723c */ /* 0x000fe2000000187c */
[----:B------:R-:W-:Y:S01]  /*5a90*/  LOP3.LUT R24, R24, 0xff, RZ, 0xc0, !PT ;  /* 0x000000ff18187812 */ /* 0x000fe200078ec0ff */
[----:B------:R-:W-:Y:S01]  /*5aa0*/  LDSM.16.MT88.4 R136, [R189+0xd800] ;  /* 0x00d80000bd88783b */ /* 0x000fe20000004200 */
[----:B------:R-:W-:-:S03]  /*5ab0*/  SHF.R.U32.HI R9, RZ, 0x8, R9 ;  /* 0x00000008ff097819 */ /* 0x000fc60000011609 */
[C---:B---3--:R-:W-:Y:S06]  /*5ac0*/  HMMA.16816.F32 R84, R20.reuse, R4, R84 ;  /* 0x000000041454723c */ /* 0x048fec0000001854 */
[C---:B------:R-:W-:Y:S01]  /*5ad0*/  HMMA.16816.F32 R88, R20.reuse, R6, R88 ;  /* 0x000000061458723c */ /* 0x040fe20000001858 */
[----:B------:R-:W-:Y:S02]  /*5ae0*/  LOP3.LUT R4, R214, 0xff, RZ, 0xc0, !PT ;  /* 0x000000ffd6047812 */ /* 0x000fe400078ec0ff */
[----:B------:R-:W-:Y:S02]  /*5af0*/  SHF.R.U32.HI R5, RZ, 0x18, R214 ;  /* 0x00000018ff057819 */ /* 0x000fe400000116d6 */
[----:B------:R-:W-:Y:S01]  /*5b00*/  PRMT R4, R4, 0x5410, R9 ;  /* 0x0000541004047816 */ /* 0x000fe20000000009 */
[----:B------:R-:W-:Y:S01]  /*5b10*/  HMMA.16816.F32 R92, R20, R144, R92 ;  /* 0x00000090145c723c */ /* 0x000fe2000000185c */
[----:B------:R-:W-:-:S02]  /*5b20*/  PRMT R24, R24, 0x5410, R5 ;  /* 0x0000541018187816 */ /* 0x000fc40000000005 */
[--C-:B------:R-:W-:Y:S02]  /*5b30*/  HSET2.LE.AND R6, R10, R169.reuse, PT ;  /* 0x000000a90a067233 */ /* 0x100fe40003803000 */
[--C-:B------:R-:W-:Y:S01]  /*5b40*/  HSET2.LE.AND R7, R8, R169.reuse, PT ;  /* 0x000000a908077233 */ /* 0x100fe20003803000 */
[C---:B------:R-:W-:Y:S01]  /*5b50*/  HMMA.16816.F32 R112, R20.reuse, R32, R112 ;  /* 0x000000201470723c */ /* 0x040fe20000001870 */
[----:B------:R-:W3:Y:S01]  /*5b60*/  LDSM.16.MT88.4 R8, [R188+0xf800] ;  /* 0x00f80000bc08783b */ /* 0x000ee20000004200 */
[--C-:B------:R-:W-:Y:S02]  /*5b70*/  HSET2.LE.AND R4, R4, R169.reuse, PT ;  /* 0x000000a904047233 */ /* 0x100fe40003803000 */
[----:B------:R-:W-:Y:S02]  /*5b80*/  HSET2.LE.AND R5, R24, R169, PT ;  /* 0x000000a918057233 */ /* 0x000fe40003803000 */
[----:B------:R-:W-:Y:S01]  /*5b90*/  F2FP.F16.F32.PACK_AB R169, R149, R148 ;  /* 0x0000009495a9723e */ /* 0x000fe200000000ff */
[----:B------:R-:W-:Y:S01]  /*5ba0*/  HMMA.16816.F32 R108, R20, R34, R108 ;  /* 0x00000022146c723c */ /* 0x000fe2000000186c */
[----:B------:R-:W-:Y:S01]  /*5bb0*/  F2FP.F16.F32.PACK_AB R145, R217, R150 ;  /* 0x00000096d991723e */ /* 0x000fe200000000ff */
[----:B------:R-:W-:Y:S01]  /*5bc0*/  LDSM.16.MT88.4 R32, [R192+0xf800] ;  /* 0x00f80000c020783b */ /* 0x000fe20000004200 */
[----:B------:R-:W-:-:S02]  /*5bd0*/  F2FP.F16.F32.PACK_AB R144, R215, R174 ;  /* 0x000000aed790723e */ /* 0x000fc400000000ff */
[----:B------:R-:W-:Y:S01]  /*5be0*/  LOP3.LUT R4, R4, R169, RZ, 0xc0, !PT ;  /* 0x000000a904047212 */ /* 0x000fe200078ec0ff */
[C---:B------:R-:W-:Y:S01]  /*5bf0*/  HMMA.16816.F32 R36, R20.reuse, R28, R36 ;  /* 0x0000001c1424723c */ /* 0x040fe20000001824 */
[----:B------:R-:W-:Y:S01]  /*5c00*/  LOP3.LUT R5, R5, R176, RZ, 0xc0, !PT ;  /* 0x000000b005057212 */ /* 0x000fe200078ec0ff */
[----:B------:R-:W-:Y:S01]  /*5c10*/  VIADD R176, R195, 0x5800 ;  /* 0x00005800c3b07836 */ /* 0x000fe20000000000 */
[----:B------:R-:W-:Y:S02]  /*5c20*/  LOP3.LUT R6, R6, R145, RZ, 0xc0, !PT ;  /* 0x0000009106067212 */ /* 0x000fe400078ec0ff */
[----:B------:R-:W-:Y:S01]  /*5c30*/  LOP3.LUT R7, R7, R144, RZ, 0xc0, !PT ;  /* 0x0000009007077212 */ /* 0x000fe200078ec0ff */
        /* <DEDUP_REMOVED lines=8> */
[C---:B---3--:R-:W-:Y:S06]  /*5cc0*/  HMMA.16816.F32 R60, R4.reuse, R8, R60 ;  /* 0x00000008043c723c */ /* 0x048fec000000183c */
        /* <DEDUP_REMOVED lines=8> */
[----:B------:R-:W-:-:S04]  /*5d50*/  FADD.FTZ R16, R152, R155 ;  /* 0x0000009b98107221 */ /* 0x000fc80000010000 */
[----:B------:R-:W-:Y:S01]  /*5d60*/  FADD.FTZ R16, R135, R16 ;  /* 0x0000001087107221 */ /* 0x000fe20000010000 */
[----:B-1----:R-:W-:Y:S03]  /*5d70*/  HMMA.16816.F32 R84, R4, R12, R84 ;  /* 0x0000000c0454723c */ /* 0x002fe60000001854 */
[----:B------:R-:W-:-:S03]  /*5d80*/  FADD.FTZ R165, R165, R16 ;  /* 0x00000010a5a57221 */ /* 0x000fc60000010000 */
[----:B------:R-:W-:Y:S01]  /*5d90*/  HMMA.16816.F32 R116, R4, R142, R116 ;  /* 0x0000008e0474723c */ /* 0x000fe20000001874 */
        /* <DEDUP_REMOVED lines=14> */
[C---:B------:R-:W-:Y:S01]  /*5e80*/  HMMA.16816.F32 R108, R4.reuse, R138, R108 ;  /* 0x0000008a046c723c */ /* 0x040fe2000000186c */
[----:B------:R-:W-:Y:S02]  /*5e90*/  VIADD R178, R195, 0x4800 ;  /* 0x00004800c3b27836 */ /* 0x000fe40000000000 */
[----:B------:R-:W-:Y:S01]  /*5ea0*/  FADD.FTZ R174, R174, R9 ;  /* 0x00000009aeae7221 */ /* 0x000fe20000010000 */
[----:B------:R-:W-:Y:S02]  /*5eb0*/  FADD.FTZ R217, R217, R150 ;  /* 0x00000096d9d97221 */ /* 0x000fe40000010000 */
[----:B------:R-:W-:Y:S01]  /*5ec0*/  HMMA.16816.F32 R36, R4, R32, R36 ;  /* 0x000000200424723c */ /* 0x000fe20000001824 */
[----:B------:R-:W-:-:S05]  /*5ed0*/  FADD.FTZ R215, R215, R174 ;  /* 0x000000aed7d77221 */ /* 0x000fca0000010000 */
        /* <DEDUP_REMOVED lines=17> */
[----:B------:R-:W-:Y:S01]  /*5ff0*/  UIMAD UR10, UR10, UR6, URZ ;  /* 0x000000060a0a72a4 */ /* 0x000fe2000f8e023f */
[----:B------:R-:W-:Y:S01]  /*6000*/  IMAD R135, R135, 0x40, R210 ;  /* 0x0000004087877824 */ /* 0x000fe200078e02d2 */
[----:B------:R-:W-:Y:S02]  /*6010*/  USHF.L.U32 UR4, UR6, 0x5, URZ ;  /* 0x0000000506047899 */ /* 0x000fe4000800063f */
[----:B------:R-:W-:Y:S01]  /*6020*/  UIMAD UR10, UR32, UR7, UR10 ;  /* 0x00000007200a72a4 */ /* 0x000fe2000f8e020a */
[----:B------:R-:W-:Y:S01]  /*6030*/  IMAD.U32 R8, RZ, RZ, UR36 ;  /* 0x00000024ff087e24 */ /* 0x000fe2000f8e00ff */
[----:B------:R-:W-:Y:S01]  /*6040*/  BAR.SYNC.DEFER_BLOCKING 0x0 ;  /* 0x0000000000007b1d */ /* 0x000fe20000010000 */
[----:B------:R-:W-:Y:S01]  /*6050*/  IMAD.U32 R9, RZ, RZ, UR37 ;  /* 0x00000025ff097e24 */ /* 0x000fe2000f8e00ff */
[----:B------:R-:W-:Y:S01]  /*6060*/  UIADD3 UR10, UR37, UR10, URZ ;  /* 0x0000000a250a7290 */ /* 0x000fe2000fffe03f */
[----:B------:R-:W-:Y:S01]  /*6070*/  ISETP.GE.AND P2, PT, R135, R206, PT ;  /* 0x000000ce8700720c */ /* 0x000fe20003f46270 */
[----:B------:R-:W-:Y:S01]  /*6080*/  UISETP.GT.AND UP0, UPT, UR32, UR22, UPT ;  /* 0x000000162000728c */ /* 0x000fe2000bf04270 */
[----:B------:R-:W-:-:S02]  /*6090*/  LEA R4, P0, R8, R224, 0x6 ;  /* 0x000000e008047211 */ /* 0x000fc400078030ff */
[C---:B------:R-:W-:Y:S01]  /*60a0*/  ISETP.GE.AND P5, PT, R135.reuse, R204, PT ;  /* 0x000000cc8700720c */ /* 0x040fe20003fa6270 */
[----:B------:R-:W-:Y:S01]  /*60b0*/  IMAD.U32 R5, RZ, RZ, UR10 ;  /* 0x0000000aff057e24 */ /* 0x000fe2000f8e00ff */
[----:B------:R-:W-:Y:S01]  /*60c0*/  ULDC.64 UR10, c[0x0][0x220] ;  /* 0x00008800000a7ab9 */ /* 0x000fe20000000a00 */
[----:B------:R-:W-:Y:S02]  /*60d0*/  ISETP.LT.OR P2, PT, R135, R207, P2 ;  /* 0x000000cf8700720c */ /* 0x000fe40001741670 */
[----:B------:R-:W-:Y:S01]  /*60e0*/  LEA R6, P1, R4, UR10, 0x1 ;  /* 0x0000000a04067c11 */ /* 0x000fe2000f8208ff */
[----:B------:R-:W-:Y:S01]  /*60f0*/  USHF.L.U64.HI UR10, UR6, 0x5, UR7 ;  /* 0x00000005060a7899 */ /* 0x000fe20008010207 */
[----:B------:R-:W-:Y:S02]  /*6100*/  LEA.HI.X R5, R8, R203, R5, 0x6, P0 ;  /* 0x000000cb08057211 */ /* 0x000fe400000f3405 */
[----:B------:R-:W-:Y:S02]  /*6110*/  IADD3 R8, P0, R6, UR4, RZ ;  /* 0x0000000406087c10 */ /* 0x000fe4000ff1e0ff */
[----:B------:R-:W-:-:S02]  /*6120*/  LEA.HI.X R7, R4, UR11, R5, 0x1, P1 ;  /* 0x0000000b04077c11 */ /* 0x000fc400088f0c05 */
[----:B------:R-:W-:Y:S02]  /*6130*/  IADD3 R4, P1, R8, UR4, RZ ;  /* 0x0000000408047c10 */ /* 0x000fe4000ff3e0ff */
[----:B------:R-:W-:Y:S02]  /*6140*/  IADD3.X R9, R7, UR10, RZ, P0, !PT ;  /* 0x0000000a07097c10 */ /* 0x000fe400087fe4ff */
[----:B------:R-:W-:Y:S01]  /*6150*/  IADD3 R16, P0, R4, UR4, RZ ;  /* 0x0000000404107c10 */ /* 0x000fe2000ff1e0ff */
[----:B------:R-:W-:Y:S01]  /*6160*/  @!PT LDS RZ, [RZ] ;  /* 0x00000000fffff984 */ /* 0x000fe20000000800 */
[----:B------:R-:W-:Y:S01]  /*6170*/  @!PT LDS RZ, [RZ] ;  /* 0x00000000fffff984 */ /* 0x000fe20000000800 */
[----:B------:R-:W-:Y:S01]  /*6180*/  @!PT LDS RZ, [RZ] ;  /* 0x00000000fffff984 */ /* 0x000fe20000000800 */
[----:B------:R-:W-:Y:S01]  /*6190*/  LDGSTS.E.BYPASS.LTC128B.128 [R199+0xc000], desc[UR28][R6.64] ;  /* 0x0c00000006c77fae */ /* 0x000fe2000b901d5c */
[----:B------:R-:W-:Y:S02]  /*61a0*/  IADD3.X R5, R9, UR10, RZ, P1, !PT ;  /* 0x0000000a09057c10 */ /* 0x000fe40008ffe4ff */
[----:B------:R-:W-:Y:S01]  /*61b0*/  ISETP.LT.OR P5, PT, R135, R205, P5 ;  /* 0x000000cd8700720c */ /* 0x000fe20002fa1670 */
[----:B------:R-:W-:Y:S01]  /*61c0*/  LDGSTS.E.BYPASS.LTC128B.128 [R199+0xe000], desc[UR28][R6.64+0x80] ;  /* 0x0e00008006c77fae */ /* 0x000fe2000b901d5c */
[----:B------:R-:W-:-:S03]  /*61d0*/  IADD3.X R17, R5, UR10, RZ, P0, !PT ;  /* 0x0000000a05117c10 */ /* 0x000fc600087fe4ff */
[----:B------:R-:W-:Y:S04]  /*61e0*/  LDGSTS.E.BYPASS.LTC128B.128 [R199+0x10000], desc[UR28][R6.64+0x100] ;  /* 0x1000010006c77fae */ /* 0x000fe8000b901d5c */
[----:B------:R-:W-:Y:S04]  /*61f0*/  LDGSTS.E.BYPASS.LTC128B.128 [R199+0xc800], desc[UR28][R8.64] ;  /* 0x0c80000008c77fae */ /* 0x000fe8000b901d5c */
[----:B------:R-:W-:Y:S04]  /*6200*/  LDGSTS.E.BYPASS.LTC128B.128 [R199+0xe800], desc[UR28][R8.64+0x80] ;  /* 0x0e80008008c77fae */ /* 0x000fe8000b901d5c */
[----:B------:R1:W-:Y:S04]  /*6210*/  LDGSTS.E.BYPASS.LTC128B.128 [R199+0x10800], desc[UR28][R8.64+0x100] ;  /* 0x1080010008c77fae */ /* 0x0003e8000b901d5c */
[----:B------:R-:W-:Y:S04]  /*6220*/  LDGSTS.E.BYPASS.LTC128B.128 [R199+0xd000], desc[UR28][R4.64] ;  /* 0x0d00000004c77fae */ /* 0x000fe8000b901d5c */
[----:B------:R-:W-:Y:S04]  /*6230*/  LDGSTS.E.BYPASS.LTC128B.128 [R199+0xf000], desc[UR28][R4.64+0x80] ;  /* 0x0f00008004c77fae */ /* 0x000fe8000b901d5c */
[----:B------:R2:W-:Y:S04]  /*6240*/  LDGSTS.E.BYPASS.LTC128B.128 [R199+0x11000], desc[UR28][R4.64+0x100] ;  /* 0x1100010004c77fae */ /* 0x0005e8000b901d5c */
[----:B------:R-:W-:Y:S04]  /*6250*/  LDGSTS.E.BYPASS.LTC128B.128 [R199+0xd800], desc[UR28][R16.64] ;  /* 0x0d80000010c77fae */ /* 0x000fe8000b901d5c */
[----:B------:R-:W-:Y:S04]  /*6260*/  LDGSTS.E.BYPASS.LTC128B.128 [R199+0xf800], desc[UR28][R16.64+0x80] ;  /* 0x0f80008010c77fae */ /* 0x000fe8000b901d5c */
[----:B------:R3:W-:Y:S04]  /*6270*/  LDGSTS.E.BYPASS.LTC128B.128 [R199+0x11800], desc[UR28][R16.64+0x100] ;  /* 0x1180010010c77fae */ /* 0x0007e8000b901d5c */
[----:B------:R-:W-:Y:S04]  /*6280*/  LDSM.16.M88.4 R148, [R198] ;  /* 0x00000000c694783b */ /* 0x000fe80000000200 */
[----:B------:R-:W4:Y:S04]  /*6290*/  LDSM.16.M88.4 R20, [R197+0x6000] ;  /* 0x00600000c514783b */ /* 0x000f280000000200 */
[----:B------:R-:W3:Y:S04]  /*62a0*/  LDSM.16.M88.4 R12, [R197+0x6800] ;  /* 0x00680000c50c783b */ /* 0x000ee80000000200 */
[----:B------:R-:W5:Y:S04]  /*62b0*/  LDSM.16.M88.4 R156, [R197+0x7000] ;  /* 0x00700000c59c783b */ /* 0x000f680000000200 */
[----:B-1----:R-:W1:Y:S04]  /*62c0*/  LDSM.16.M88.4 R8, [R197+0x7800] ;  /* 0x00780000c508783b */ /* 0x002e680000000200 */
[----:B------:R-:W-:Y:S04]  /*62d0*/  LDSM.16.M88.4 R28, [R196] ;  /* 0x00000000c41c783b */ /* 0x000fe80000000200 */
[----:B------:R-:W1:Y:S04]  /*62e0*/  LDSM.16.M88.4 R164, [R195] ;  /* 0x00000000c3a4783b */ /* 0x000e680000000200 */
[----:B--2---:R-:W2:Y:S04]  /*62f0*/  LDSM.16.M88.4 R4, [R187] ;  /* 0x00000000bb04783b */ /* 0x004ea80000000200 */
[----:B------:R-:W2:Y:S04]  /*6300*/  LDSM.16.M88.4 R136, [R186] ;  /* 0x00000000ba88783b */ /* 0x000ea80000000200 */
[----:B------:R-:W2:Y:S04]  /*6310*/  LDSM.16.M88.4 R144, [R185] ;  /* 0x00000000b990783b */ /* 0x000ea80000000200 */
[----:B------:R-:W-:Y:S01]  /*6320*/  LDSM.16.M88.4 R168, [R194] ;  /* 0x00000000c2a8783b */ /* 0x000fe20000000200 */
[C---:B----4-:R-:W-:Y:S03]  /*6330*/  HMMA.16816.F32 R24, R148.reuse, R20, RZ ;  /* 0x000000149418723c */ /* 0x050fe600000018ff */
[----:B------:R-:W4:Y:S04]  /*6340*/  LDSM.16.M88.4 R140, [R191+0x6000] ;  /* 0x00600000bf8c783b */ /* 0x000f280000000200 */
[----:B------:R-:W4:Y:S01]  /*6350*/  LDSM.16.M88.4 R32, [R191+0x6800] ;  /* 0x00680000bf20783b */ /* 0x000f220000000200 */
[C---:B------:R-:W-:Y:S03]  /*6360*/  HMMA.16816.F32 R20, R148.reuse, R22, RZ ;  /* 0x000000169414723c */ /* 0x040fe600000018ff */
[----:B------:R-:W-:Y:S03]  /*6370*/  LDSM.16.M88.4 R172, [R191+0x7800] ;  /* 0x00780000bfac783b */ /* 0x000fe60000000200 */
[C---:B---3--:R-:W-:Y:S01]  /*6380*/  HMMA.16816.F32 R16, R148.reuse, R12, RZ ;  /* 0x0000000c9410723c */ /* 0x048fe200000018ff */
[----:B------:R-:W-:Y:S04]  /*6390*/  LDSM.16.M88.4 R220, [R197+0x9000] ;  /* 0x00900000c5dc783b */ /* 0x000fe80000000200 */
[----:B------:R-:W0:Y:S01]  /*63a0*/  LDGDEPBAR ;  /* 0x00000000000079af */ /* 0x000e220000000000 */
[C---:B------:R-:W-:Y:S06]  /*63b0*/  HMMA.16816.F32 R12, R148.reuse, R14, RZ ;  /* 0x0000000e940c723c */ /* 0x040fec00000018ff */
[C---:B-----5:R-:W-:Y:S06]  /*63c0*/  HMMA.16816.F32 R160, R148.reuse, R156, RZ ;  /* 0x0000009c94a0723c */ /* 0x060fec00000018ff */
[C---:B------:R-:W-:Y:S06]  /*63d0*/  HMMA.16816.F32 R156, R148.reuse, R158, RZ ;  /* 0x0000009e949c723c */ /* 0x040fec00000018ff */
[C---:B-1----:R-:W-:Y:S06]  /*63e0*/  HMMA.16816.F32 R152, R148.reuse, R8, RZ ;  /* 0x000000089498723c */ /* 0x042fec00000018ff */
        /* <DEDUP_REMOVED lines=10> */
[----:B------:R-:W3:Y:S05]  /*6490*/  LDSM.16.M88.4 R136, [R184+0x800] ;  /* 0x00080000b888783b */ /* 0x000eea0000000200 */
[C---:B------:R-:W-:Y:S06]  /*64a0*/  HMMA.16816.F32 R152, R28.reuse, R144, R152 ;  /* 0x000000901c98723c */ /* 0x040fec0000001898 */
[----:B------:R-:W-:Y:S01]  /*64b0*/  HMMA.16816.F32 R148, R28, R146, R148 ;  /* 0x000000921c94723c */ /* 0x000fe20000001894 */
[----:B------:R-:W5:Y:S04]  /*64c0*/  LDSM.16.M88.4 R28, [R184+0x1000] ;  /* 0x00100000b81c783b */ /* 0x000f680000000200 */
[----:B------:R-:W-:Y:S01]  /*64d0*/  LDSM.16.M88.4 R144, [R198+0x2000] ;  /* 0x00200000c690783b */ /* 0x000fe20000000200 */
[C---:B----4-:R-:W-:Y:S06]  /*64e0*/  HMMA.16816.F32 R24, R168.reuse, R140, R24 ;  /* 0x0000008ca818723c */ /* 0x050fec0000001818 */
[C---:B------:R-:W-:Y:S01]  /*64f0*/  HMMA.16816.F32 R20, R168.reuse, R142, R20 ;  /* 0x0000008ea814723c */ /* 0x040fe20000001814 */
[----:B------:R-:W4:Y:S05]  /*6500*/  LDSM.16.M88.4 R140, [R184+0x1800] ;  /* 0x00180000b88c783b */ /* 0x000f2a0000000200 */
[C---:B------:R-:W-:Y:S06]  /*6510*/  HMMA.16816.F32 R16, R168.reuse, R32, R16 ;  /* 0x00000020a810723c */ /* 0x040fec0000001810 */
[C---:B------:R-:W-:Y:S01]  /*6520*/  HMMA.16816.F32 R12, R168.reuse, R34, R12 ;  /* 0x00000022a80c723c */ /* 0x040fe2000000180c */
[----:B------:R-:W4:Y:S05]  /*6530*/  LDSM.16.M88.4 R32, [R197+0x8000] ;  /* 0x00800000c520783b */ /* 0x000f2a0000000200 */
[C---:B-1----:R-:W-:Y:S06]  /*6540*/  HMMA.16816.F32 R160, R168.reuse, R8, R160 ;  /* 0x00000008a8a0723c */ /* 0x042fec00000018a0 */
[C---:B------:R-:W-:Y:S01]  /*6550*/  HMMA.16816.F32 R156, R168.reuse, R10, R156 ;  /* 0x0000000aa89c723c */ /* 0x040fe2000000189c */
[----:B------:R-:W1:Y:S05]  /*6560*/  LDSM.16.M88.4 R8, [R197+0x8800] ;  /* 0x00880000c508783b */ /* 0x000e6a0000000200 */
[C---:B------:R-:W-:Y:S06]  /*6570*/  HMMA.16816.F32 R152, R168.reuse, R172, R152 ;  /* 0x000000aca898723c */ /* 0x040fec0000001898 */
[----:B------:R-:W-:Y:S01]  /*6580*/  HMMA.16816.F32 R148, R168, R174, R148 ;  /* 0x000000aea894723c */ /* 0x000fe20000001894 */
[----:B------:R-:W-:Y:S04]  /*6590*/  LDSM.16.M88.4 R172, [R197+0x9800] ;  /* 0x00980000c5ac783b */ /* 0x000fe80000000200 */
[----:B------:R-:W-:Y:S01]  /*65a0*/  LDSM.16.M88.4 R168, [R180] ;  /* 0x00000000b4a8783b */ /* 0x000fe20000000200 */
[C---:B--2---:R-:W-:Y:S06]  /*65b0*/  HMMA.16816.F32 R24, R4.reuse, R164, R24 ;  /* 0x000000a40418723c */ /* 0x044fec0000001818 */
[C---:B------:R-:W-:Y:S01]  /*65c0*/  HMMA.16816.F32 R20, R4.reuse, R166, R20 ;  /* 0x000000a60414723c */ /* 0x040fe20000001814 */
[----:B------:R-:W-:Y:S05]  /*65d0*/  LDSM.16.M88.4 R164, [R196+0x2000] ;  /* 0x00200000c4a4783b */ /* 0x000fea0000000200 */
[C---:B---3--:R-:W-:Y:S06]  /*65e0*/  HMMA.16816.F32 R16, R4.reuse, R136, R16 ;  /* 0x000000880410723c */ /* 0x048fec0000001810 */
[C---:B------:R-:W-:Y:S01]  /*65f0*/  HMMA.16816.F32 R12, R4.reuse, R138, R12 ;  /* 0x0000008a040c723c */ /* 0x040fe2000000180c */
[----:B------:R-:W2:Y:S05]  /*6600*/  LDSM.16.M88.4 R136, [R183] ;  /* 0x00000000b788783b */ /* 0x000eaa0000000200 */
[C---:B-----5:R-:W-:Y:S06]  /*6610*/  HMMA.16816.F32 R160, R4.reuse, R28, R160 ;  /* 0x0000001c04a0723c */ /* 0x060fec00000018a0 */
        /* <DEDUP_REMOVED lines=13> */
[----:B------:R-:W-:Y:S01]  /*66f0*/  HMMA.16816.F32 R156, R144, R222, R156 ;  /* 0x000000de909c723c */ /* 0x000fe2000000189c */
[----:B------:R-:W-:Y:S05]  /*6700*/  LDSM.16.M88.4 R220, [R178] ;  /* 0x00000000b2dc783b */ /* 0x000fea0000000200 */
[C---:B--2---:R-:W-:Y:S06]  /*6710*/  HMMA.16816.F32 R24, R164.reuse, R136, R24 ;  /* 0x00000088a418723c */ /* 0x044fec0000001818 */
[----:B------:R-:W-:Y:S01]  /*6720*/  HMMA.16816.F32 R20, R164, R138, R20 ;  /* 0x0000008aa414723c */ /* 0x000fe20000001814 */
[----:B------:R-:W-:Y:S05]  /*6730*/  LDSM.16.M88.4 R136, [R191+0x9800] ;  /* 0x00980000bf88783b */ /* 0x000fea0000000200 */
[C---:B------:R-:W-:Y:S06]  /*6740*/  HMMA.16816.F32 R152, R144.reuse, R172, R152 ;  /* 0x000000ac9098723c */ /* 0x040fec0000001898 */
[----:B------:R-:W-:Y:S01]  /*6750*/  HMMA.16816.F32 R148, R144, R174, R148 ;  /* 0x000000ae9094723c */ /* 0x000fe20000001894 */
[----:B------:R-:W-:Y:S04]  /*6760*/  LDSM.16.M88.4 R144, [R193+0x2000] ;  /* 0x00200000c190783b */ /* 0x000fe80000000200 */
[----:B------:R-:W-:Y:S01]  /*6770*/  LDSM.16.M88.4 R172, [R191+0x9000] ;  /* 0x00900000bfac783b */ /* 0x000fe20000000200 */
[C---:B---3--:R-:W-:Y:S06]  /*6780*/  HMMA.16816.F32 R16, R164.reuse, R28, R16 ;  /* 0x0000001ca410723c */ /* 0x048fec0000001810 */
[C---:B------:R-:W-:Y:S01]  /*6790*/  HMMA.16816.F32 R12, R164.reuse, R30, R12 ;  /* 0x0000001ea40c723c */ /* 0x040fe2000000180c */
[----:B------:R-:W2:Y:S05]  /*67a0*/  LDSM.16.M88.4 R28, [R184+0x2000] ;  /* 0x00200000b81c783b */ /* 0x000eaa0000000200 */
[C---:B----4-:R-:W-:Y:S06]  /*67b0*/  HMMA.16816.F32 R160, R164.reuse, R4, R160 ;  /* 0x00000004a4a0723c */ /* 0x050fec00000018a0 */
[----:B------:R-:W-:Y:S01]  /*67c0*/  HMMA.16816.F32 R156, R164, R6, R156 ;  /* 0x00000006a49c723c */ /* 0x000fe2000000189c */
[----:B------:R-:W3:Y:S05]  /*67d0*/  LDSM.16.M88.4 R4, [R184+0x2800] ;  /* 0x00280000b804783b */ /* 0x000eea0000000200 */
[C---:B-----5:R-:W-:Y:S06]  /*67e0*/  HMMA.16816.F32 R24, R32.reuse, R140, R24 ;  /* 0x0000008c2018723c */ /* 0x060fec0000001818 */
[----:B------:R-:W-:Y:S01]  /*67f0*/  HMMA.16816.F32 R20, R32, R142, R20 ;  /* 0x0000008e2014723c */ /* 0x000fe20000001814 */
[----:B------:R-:W-:Y:S05]  /*6800*/  LDSM.16.M88.4 R140, [R197+0xa000] ;  /* 0x00a00000c58c783b */ /* 0x000fea0000000200 */
[C---:B------:R-:W-:Y:S06]  /*6810*/  HMMA.16816.F32 R152, R164.reuse, R168, R152 ;  /* 0x000000a8a498723c */ /* 0x040fec0000001898 */
[----:B------:R-:W-:Y:S01]  /*6820*/  HMMA.16816.F32 R148, R164, R170, R148 ;  /* 0x000000aaa494723c */ /* 0x000fe20000001894 */
[----:B------:R-:W-:Y:S04]  /*6830*/  LDSM.16.M88.4 R168, [R184+0x3000] ;  /* 0x00300000b8a8783b */ /* 0x000fe80000000200 */
[----:B------:R-:W-:Y:S01]  /*6840*/  LDSM.16.M88.4 R164, [R184+0x3800] ;  /* 0x00380000b8a4783b */ /* 0x000fe20000000200 */
[C---:B-1----:R-:W-:Y:S06]  /*6850*/  HMMA.16816.F32 R16, R32.reuse, R8, R16 ;  /* 0x000000082010723c */ /* 0x042fec0000001810 */
[----:B------:R-:W-:Y:S01]  /*6860*/  HMMA.16816.F32 R12, R32, R10, R12 ;  /* 0x0000000a200c723c */ /* 0x000fe2000000180c */
[----:B------:R-:W1:Y:S05]  /*6870*/  LDSM.16.M88.4 R8, [R198+0x4000] ;  /* 0x00400000c608783b */ /* 0x000e6a0000000200 */
[C---:B--2---:R-:W-:Y:S06]  /*6880*/  HMMA.16816.F32 R24, R144.reuse, R28, R24 ;  /* 0x0000001c9018723c */ /* 0x044fec0000001818 */
[----:B------:R-:W-:Y:S01]  /*6890*/  HMMA.16816.F32 R20, R144, R30, R20 ;  /* 0x0000001e9014723c */ /* 0x000fe20000001814 */
        /* <DEDUP_REMOVED lines=8> */
[C---:B---3--:R-:W-:Y:S06]  /*6920*/  HMMA.16816.F32 R16, R144.reuse, R4, R16 ;  /* 0x000000049010723c */ /* 0x048fec0000001810 */
[----:B------:R-:W-:Y:S01]  /*6930*/  HMMA.16816.F32 R12, R144, R6, R12 ;  /* 0x00000006900c723c */ /* 0x000fe2000000180c */
[----:B------:R-:W2:Y:S05]  /*6940*/  LDSM.16.M88.4 R4, [R179] ;  /* 0x00000000b304783b */ /* 0x000eaa0000000200 */
[C---:B-1----:R-:W-:Y:S06]  /*6950*/  HMMA.16816.F32 R24, R8.reuse, R140, R24 ;  /* 0x0000008c0818723c */ /* 0x042fec0000001818 */
[----:B------:R-:W-:Y:S01]  /*6960*/  HMMA.16816.F32 R20, R8, R142, R20 ;  /* 0x0000008e0814723c */ /* 0x000fe20000001814 */
[----:B------:R-:W-:Y:S05]  /*6970*/  LDSM.16.M88.4 R140, [R191+0xa000] ;  /* 0x00a00000bf8c783b */ /* 0x000fea0000000200 */
[C---:B------:R-:W-:Y:S06]  /*6980*/  HMMA.16816.F32 R160, R144.reuse, R168, R160 ;  /* 0x000000a890a0723c */ /* 0x040fec00000018a0 */
[C---:B------:R-:W-:Y:S01]  /*6990*/  HMMA.16816.F32 R156, R144.reuse, R170, R156 ;  /* 0x000000aa909c723c */ /* 0x040fe2000000189c */
[----:B------:R-:W-:Y:S05]  /*69a0*/  LDSM.16.M88.4 R168, [R177] ;  /* 0x00000000b1a8783b */ /* 0x000fea0000000200 */
[C---:B------:R-:W-:Y:S06]  /*69b0*/  HMMA.16816.F32 R152, R144.reuse, R164, R152 ;  /* 0x000000a49098723c */ /* 0x040fec0000001898 */
[----:B------:R-:W-:Y:S01]  /*69c0*/  HMMA.16816.F32 R148, R144, R166, R148 ;  /* 0x000000a69094723c */ /* 0x000fe20000001894 */
[----:B------:R-:W1:Y:S04]  /*69d0*/  LDSM.16.M88.4 R144, [R194+0x4000] ;  /* 0x00400000c290783b */ /* 0x000e680000000200 */
[----:B------:R-:W3:Y:S01]  /*69e0*/  LDSM.16.M88.4 R164, [R176] ;  /* 0x00000000b0a4783b */ /* 0x000ee20000000200 */
[C---:B--2---:R-:W-:Y:S06]  /*69f0*/  HMMA.16816.F32 R24, R172.reuse, R4, R24 ;  /* 0x00000004ac18723c */ /* 0x044fec0000001818 */
[----:B------:R-:W-:Y:S01]  /*6a00*/  HMMA.16816.F32 R20, R172, R6, R20 ;  /* 0x00000006ac14723c */ /* 0x000fe20000001814 */
        /* <DEDUP_REMOVED lines=9> */
[----:B------:R-:W2:Y:S04]  /*6aa0*/  LDSM.16.M88.4 R8, [R193+0x4000] ;  /* 0x00400000c108783b */ /* 0x000ea80000000200 */
[----:B------:R-:W4:Y:S01]  /*6ab0*/  LDSM.16.M88.4 R28, [R191+0xb800] ;  /* 0x00b80000bf1c783b */ /* 0x000f220000000200 */
[C---:B-1----:R-:W-:Y:S06]  /*6ac0*/  HMMA.16816.F32 R24, R144.reuse, R140, R24 ;  /* 0x0000008c9018723c */ /* 0x042fec0000001818 */
[----:B------:R-:W-:Y:S06]  /*6ad0*/  HMMA.16816.F32 R20, R144, R142, R20 ;  /* 0x0000008e9014723c */ /* 0x000fec0000001814 */
[C---:B------:R-:W-:Y:S06]  /*6ae0*/  HMMA.16816.F32 R12, R172.reuse, R222, R12 ;  /* 0x000000deac0c723c */ /* 0x040fec000000180c */
[C---:B------:R-:W-:Y:S06]  /*6af0*/  HMMA.16816.F32 R16, R172.reuse, R220, R16 ;  /* 0x000000dcac10723c */ /* 0x040fec0000001810 */
[C---:B---3--:R-:W-:Y:S06]  /*6b00*/  HMMA.16816.F32 R152, R172.reuse, R164, R152 ;  /* 0x000000a4ac98723c */ /* 0x048fec0000001898 */
[C---:B------:R-:W-:Y:S01]  /*6b10*/  HMMA.16816.F32 R148, R172.reuse, R166, R148 ;  /* 0x000000a6ac94723c */ /* 0x040fe20000001894 */
[----:B------:R-:W1:Y:S05]  /*6b20*/  LDSM.16.M88.4 R164, [R184+0x4800] ;  /* 0x00480000b8a4783b */ /* 0x000e6a0000000200 */
[C---:B------:R-:W-:Y:S06]  /*6b30*/  HMMA.16816.F32 R160, R172.reuse, R168, R160 ;  /* 0x000000a8aca0723c */ /* 0x040fec00000018a0 */
[----:B------:R-:W-:Y:S06]  /*6b40*/  HMMA.16816.F32 R156, R172, R170, R156 ;  /* 0x000000aaac9c723c */ /* 0x000fec000000189c */
[C---:B--2---:R-:W-:Y:S06]  /*6b50*/  HMMA.16816.F32 R24, R8.reuse, R4, R24 ;  /* 0x000000040818723c */ /* 0x044fec0000001818 */
[----:B------:R-:W-:Y:S01]  /*6b60*/  HMMA.16816.F32 R20, R8, R6, R20 ;  /* 0x000000060814723c */ /* 0x000fe20000001814 */
[----:B------:R-:W2:Y:S05]  /*6b70*/  LDSM.16.M88.4 R4, [R184+0x5000] ;  /* 0x00500000b804783b */ /* 0x000eaa0000000200 */
[C---:B------:R-:W-:Y:S06]  /*6b80*/  HMMA.16816.F32 R12, R144.reuse, R138, R12 ;  /* 0x0000008a900c723c */ /* 0x040fec000000180c */
[C---:B------:R-:W-:Y:S06]  /*6b90*/  HMMA.16816.F32 R16, R144.reuse, R136, R16 ;  /* 0x000000889010723c */ /* 0x040fec0000001810 */
[----:B----4-:R-:W-:Y:S01]  /*6ba0*/  HMMA.16816.F32 R152, R144, R28, R152 ;  /* 0x0000001c9098723c */ /* 0x010fe20000001898 */
[----:B------:R-:W-:-:S05]  /*6bb0*/  FSEL R171, R24, -INF , !P2 ;  /* 0xff80000018ab7808 */ /* 0x000fca0005000000 */
[----:B------:R-:W-:Y:S01]  /*6bc0*/  HMMA.16816.F32 R160, R144, R32, R160 ;  /* 0x0000002090a0723c */ /* 0x000fe200000018a0 */
[C---:B------:R-:W-:Y:S02]  /*6bd0*/  VIADD R29, R135.reuse, 0x1 ;  /* 0x00000001871d7836 */ /* 0x040fe40000000000 */
[----:B------:R-:W-:-:S03]  /*6be0*/  VIADD R28, R135, 0x8 ;  /* 0x00000008871c7836 */ /* 0x000fc60000000000 */
[C---:B------:R-:W-:Y:S01]  /*6bf0*/  ISETP.GE.AND P1, PT, R29.reuse, R206, PT ;  /* 0x000000ce1d00720c */ /* 0x040fe20003f26270 */
[----:B------:R-:W-:Y:S01]  /*6c00*/  HMMA.16816.F32 R156, R144, R34, R156 ;  /* 0x00000022909c723c */ /* 0x000fe2000000189c */
[C---:B------:R-:W-:Y:S02]  /*6c10*/  ISETP.GE.AND P4, PT, R29.reuse, R204, PT ;  /* 0x000000cc1d00720c */ /* 0x040fe40003f86270 */
[C---:B------:R-:W-:Y:S02]  /*6c20*/  ISETP.LT.OR P1, PT, R29.reuse, R207, P1 ;  /* 0x000000cf1d00720c */ /* 0x040fe40000f21670 */
[----:B------:R-:W-:Y:S01]  /*6c30*/  ISETP.LT.OR P4, PT, R29, R205, P4 ;  /* 0x000000cd1d00720c */ /* 0x000fe20002781670 */
[----:B-1----:R-:W-:Y:S01]  /*6c40*/  HMMA.16816.F32 R12, R8, R166, R12 ;  /* 0x000000a6080c723c */ /* 0x002fe2000000180c */
[----:B------:R-:W-:Y:S01]  /*6c50*/  FSEL R34, R26, -INF , !P5 ;  /* 0xff8000001a227808 */ /* 0x000fe20006800000 */
[----:B------:R-:W-:Y:S01]  /*6c60*/  VIADD R29, R135, 0x9 ;  /* 0x00000009871d7836 */ /* 0x000fe20000000000 */
[----:B------:R-:W-:-:S02]  /*6c70*/  FSEL R173, R25, -INF , !P1 ;  /* 0xff80000019ad7808 */ /* 0x000fc40004800000 */
[----:B------:R-:W-:Y:S01]  /*6c80*/  FSEL R174, R27, -INF , !P4 ;  /* 0xff8000001bae7808 */ /* 0x000fe20006000000 */
[----:B------:R-:W-:Y:S01]  /*6c90*/  HMMA.16816.F32 R16, R8, R164, R16 ;  /* 0x000000a40810723c */ /* 0x000fe20000001810 */
[----:B------:R-:W1:Y:S01]  /*6ca0*/  LDSM.16.M88.4 R24, [R184+0x5800] ;  /* 0x00580000b818783b */ /* 0x000e620000000200 */
[----:B------:R-:W-:Y:S01]  /*6cb0*/  ISETP.GE.AND P0, PT, R28, R206, PT ;  /* 0x000000ce1c00720c */ /* 0x000fe20003f06270 */
[----:B------:R-:W-:-:S04]  /*6cc0*/  DEPBAR.LE SB0, 0x0 ;  /* 0x000080000000791a */ /* 0x000fc80000000000 */
[C---:B------:R-:W-:Y:S01]  /*6cd0*/  ISETP.GE.AND P3, PT, R28.reuse, R204, PT ;  /* 0x000000cc1c00720c */ /* 0x040fe20003f66270 */
[C---:B--2---:R-:W-:Y:S01]  /*6ce0*/  HMMA.16816.F32 R160, R8.reuse, R4, R160 ;  /* 0x0000000408a0723c */ /* 0x044fe200000018a0 */
[C---:B------:R-:W-:Y:S02]  /*6cf0*/  ISETP.LT.OR P0, PT, R28.reuse, R207, P0 ;  /* 0x000000cf1c00720c */ /* 0x040fe40000701670 */
[----:B------:R-:W-:Y:S01]  /*6d00*/  ISETP.LT.OR P3, PT, R28, R205, P3 ;  /* 0x000000cd1c00720c */ /* 0x000fe20001f61670 */
        /* <DEDUP_REMOVED lines=8> */
[C---:B------:R-:W-:Y:S01]  /*6d90*/  ISETP.GE.AND P5, PT, R28.reuse, R206, PT ;  /* 0x000000ce1c00720c */ /* 0x040fe20003fa6270 */
[C---:B------:R-:W-:Y:S01]  /*6da0*/  VIADD R6, R135.reuse, 0x28 ;  /* 0x0000002887067836 */ /* 0x040fe20000000000 */
[----:B------:R-:W-:Y:S01]  /*6db0*/  ISETP.GE.AND P1, PT, R28, R204, PT ;  /* 0x000000cc1c00720c */ /* 0x000fe20003f26270 */
[----:B------:R-:W-:Y:S01]  /*6dc0*/  HMMA.16816.F32 R148, R144, R30, R148 ;  /* 0x0000001e9094723c */ /* 0x000fe20000001894 */
[----:B------:R-:W-:Y:S01]  /*6dd0*/  FSEL R175, R20, -INF , !P0 ;  /* 0xff80000014af7808 */ /* 0x000fe20004000000 */
[C---:B------:R-:W-:Y:S01]  /*6de0*/  VIADD R20, R135.reuse, 0x19 ;  /* 0x0000001987147836 */ /* 0x040fe20000000000 */
[C---:B------:R-:W-:Y:S01]  /*6df0*/  ISETP.LT.OR P5, PT, R28.reuse, R207, P5 ;  /* 0x000000cf1c00720c */ /* 0x040fe20002fa1670 */
[C---:B------:R-:W-:Y:S01]  /*6e00*/  VIADD R7, R135.reuse, 0x31 ;  /* 0x0000003187077836 */ /* 0x040fe20000000000 */
[----:B------:R-:W-:Y:S01]  /*6e10*/  BAR.SYNC.DEFER_BLOCKING 0x0 ;  /* 0x0000000000007b1d */ /* 0x000fe20000010000 */
[----:B------:R-:W-:Y:S01]  /*6e20*/  ISETP.LT.OR P1, PT, R28, R205, P1 ;  /* 0x000000cd1c00720c */ /* 0x000fe20000f21670 */
[----:B------:R-:W-:Y:S01]  /*6e30*/  VIADD R28, R135, 0x11 ;  /* 0x00000011871c7836 */ /* 0x000fe20000000000 */
[----:B------:R-:W-:-:S02]  /*6e40*/  FSEL R22, R22, -INF , !P3 ;  /* 0xff80000016167808 */ /* 0x000fc40005800000 */
[----:B------:R-:W-:Y:S02]  /*6e50*/  ISETP.GE.AND P3, PT, R29, R206, PT ;  /* 0x000000ce1d00720c */ /* 0x000fe40003f66270 */
[----:B------:R-:W-:Y:S02]  /*6e60*/  FSEL R21, R21, -INF , !P6 ;  /* 0xff80000015157808 */ /* 0x000fe40007000000 */
[----:B------:R-:W-:Y:S02]  /*6e70*/  FSEL R4, R23, -INF , !P2 ;  /* 0xff80000017047808 */ /* 0x000fe40005000000 */
[C---:B------:R-:W-:Y:S01]  /*6e80*/  ISETP.GE.AND P6, PT, R29.reuse, R204, PT ;  /* 0x000000cc1d00720c */ /* 0x040fe20003fc6270 */
[----:B-1----:R-:W-:Y:S01]  /*6e90*/  HMMA.16816.F32 R152, R8, R24, R152 ;  /* 0x000000180898723c */ /* 0x002fe20000001898 */
[----:B------:R-:W-:Y:S02]  /*6ea0*/  ISETP.GE.AND P2, PT, R20, R206, PT ;  /* 0x000000ce1400720c */ /* 0x000fe40003f46270 */
[----:B------:R-:W-:-:S02]  /*6eb0*/  ISETP.LT.OR P3, PT, R29, R207, P3 ;  /* 0x000000cf1d00720c */ /* 0x000fc40001f61670 */
[C---:B------:R-:W-:Y:S02]  /*6ec0*/  ISETP.GE.AND P4, PT, R28.reuse, R206, PT ;  /* 0x000000ce1c00720c */ /* 0x040fe40003f86270 */
[----:B------:R-:W-:Y:S01]  /*6ed0*/  ISETP.GE.AND P0, PT, R28, R204, PT ;  /* 0x000000cc1c00720c */ /* 0x000fe20003f06270 */
[----:B------:R-:W-:Y:S01]  /*6ee0*/  HMMA.16816.F32 R148, R8, R26, R148 ;  /* 0x0000001a0894723c */ /* 0x000fe20000001894 */
[----:B------:R-:W-:Y:S02]  /*6ef0*/  ISETP.LT.OR P6, PT, R29, R205, P6 ;  /* 0x000000cd1d00720c */ /* 0x000fe400037c1670 */
[-C--:B------:R-:W-:Y:S02]  /*6f00*/  ISETP.LT.OR P2, PT, R20, R207.reuse, P2 ;  /* 0x000000cf1400720c */ /* 0x080fe40001741670 */
[----:B------:R-:W-:Y:S02]  /*6f10*/  FSEL R35, R12, -INF , !P3 ;  /* 0xff8000000c237808 */ /* 0x000fe40005800000 */
[----:B------:R-:W-:-:S02]  /*6f20*/  ISETP.LT.OR P4, PT, R28, R207, P4 ;  /* 0x000000cf1c00720c */ /* 0x000fc40002781670 */
[----:B------:R-:W-:Y:S02]  /*6f30*/  ISETP.LT.OR P0, PT, R28, R205, P0 ;  /* 0x000000cd1c00720c */ /* 0x000fe40000701670 */
[----:B------:R-:W-:Y:S02]  /*6f40*/  FSEL R30, R14, -INF , !P6 ;  /* 0xff8000000e1e7808 */ /* 0x000fe40007000000 */
[----:B------:R-:W-:Y:S02]  /*6f50*/  FSEL R29, R13, -INF , !P2 ;  /* 0xff8000000d1d7808 */ /* 0x000fe40005000000 */
[----:B------:R-:W-:Y:S02]  /*6f60*/  FMNMX.FTZ R12, R132, R171, !PT ;  /* 0x000000ab840c7209 */ /* 0x000fe40007810000 */
[----:B------:R-:W-:Y:S02]  /*6f70*/  FSEL R33, R16, -INF , !P5 ;  /* 0xff80000010217808 */ /* 0x000fe40006800000 */
[----:B------:R-:W-:-:S02]  /*6f80*/  FSEL R28, R18, -INF , !P1 ;  /* 0xff800000121c7808 */ /* 0x000fc40004800000 */
[C---:B------:R-:W-:Y:S02]  /*6f90*/  ISETP.GE.AND P6, PT, R6.reuse, R206, PT ;  /* 0x000000ce0600720c */ /* 0x040fe40003fc6270 */
[-C--:B------:R-:W-:Y:S02]  /*6fa0*/  ISETP.GE.AND P2, PT, R6, R204.reuse, PT ;  /* 0x000000cc0600720c */ /* 0x080fe40003f46270 */
[----:B------:R-:W-:Y:S02]  /*6fb0*/  ISETP.GE.AND P5, PT, R20, R204, PT ;  /* 0x000000cc1400720c */ /* 0x000fe40003fa6270 */
[----:B------:R-:W-:Y:S02]  /*6fc0*/  ISETP.GE.AND P1, PT, R5, R206, PT ;  /* 0x000000ce0500720c */ /* 0x000fe40003f26270 */
[----:B------:R-:W-:Y:S02]  /*6fd0*/  FMNMX.FTZ R12, R173, R12, !PT ;  /* 0x0000000cad0c7209 */ /* 0x000fe40007810000 */
[----:B------:R-:W-:-:S02]  /*6fe0*/  ISETP.LT.OR P6, PT, R6, R207, P6 ;  /* 0x000000cf0600720c */ /* 0x000fc400037c1670 */
[-C--:B------:R-:W-:Y:S01]  /*6ff0*/  ISETP.LT.OR P2, PT, R6, R205.reuse, P2 ;  /* 0x000000cd0600720c */ /* 0x080fe20001741670 */
[----:B------:R-:W-:Y:S01]  /*7000*/  VIADD R6, R135, 0x29 ;  /* 0x0000002987067836 */ /* 0x000fe20000000000 */
[----:B------:R-:W-:Y:S02]  /*7010*/  ISETP.LT.OR P5, PT, R20, R205, P5 ;  /* 0x000000cd1400720c */ /* 0x000fe40002fa1670 */
[----:B------:R-:W-:Y:S02]  /*7020*/  ISETP.LT.OR P1, PT, R5, R207, P1 ;  /* 0x000000cf0500720c */ /* 0x000fe40000f21670 */
[----:B------:R-:W-:Y:S02]  /*7030*/  FMNMX.FTZ R12, R175, R12, !PT ;  /* 0x0000000caf0c7209 */ /* 0x000fe40007810000 */
[----:B------:R-:W-:Y:S02]  /*7040*/  FSEL R24, R15, -INF , !P5 ;  /* 0xff8000000f187808 */ /* 0x000fe40006800000 */
[----:B------:R-:W-:-:S02]  /*7050*/  FSEL R139, R160, -INF , !P1 ;  /* 0xff800000a08b7808 */ /* 0x000fc40004800000 */
[C---:B------:R-:W-:Y:S02]  /*7060*/  ISETP.GE.AND P5, PT, R6.reuse, R206, PT ;  /* 0x000000ce0600720c */ /* 0x040fe40003fa6270 */
[C---:B------:R-:W-:Y:S02]  /*7070*/  ISETP.GE.AND P1, PT, R6.reuse, R204, PT ;  /* 0x000000cc0600720c */ /* 0x040fe40003f26270 */
[----:B------:R-:W-:Y:S02]  /*7080*/  FMNMX.FTZ R12, R21, R12, !PT ;  /* 0x0000000c150c7209 */ /* 0x000fe40007810000 */
[----:B------:R-:W-:Y:S02]  /*7090*/  FSEL R31, R17, -INF , !P4 ;  /* 0xff800000111f7808 */ /* 0x000fe40006000000 */
[----:B------:R-:W-:Y:S02]  /*70a0*/  ISETP.GE.AND P4, PT, R5, R204, PT ;  /* 0x000000cc0500720c */ /* 0x000fe40003f86270 */
[----:B------:R-:W-:-:S02]  /*70b0*/  ISETP.LT.OR P5, PT, R6, R207, P5 ;  /* 0x000000cf0600720c */ /* 0x000fc40002fa1670 */
[-C--:B------:R-:W-:Y:S02]  /*70c0*/  ISETP.LT.OR P1, PT, R6, R205.reuse, P1 ;  /* 0x000000cd0600720c */ /* 0x080fe40000f21670 */
[----:B------:R-:W-:Y:S02]  /*70d0*/  FMNMX.FTZ R6, R33, R12, !PT ;  /* 0x0000000c21067209 */ /* 0x000fe40007810000 */
[----:B------:R-:W-:Y:S01]  /*70e0*/  ISETP.LT.OR P4, PT, R5, R205, P4 ;  /* 0x000000cd0500720c */ /* 0x000fe20002781670 */
[----:B------:R-:W-:Y:S01]  /*70f0*/  VIADD R5, R135, 0x21 ;  /* 0x0000002187057836 */ /* 0x000fe20000000000 */
[----:B------:R-:W-:Y:S02]  /*7100*/  FMNMX.FTZ R6, R31, R6, !PT ;  /* 0x000000061f067209 */ /* 0x000fe40007810000 */
[----:B------:R-:W-:Y:S02]  /*7110*/  FSEL R32, R19, -INF , !P0 ;  /* 0xff80000013207808 */ /* 0x000fe40004000000 */
[----:B------:R-:W-:-:S02]  /*7120*/  ISETP.GE.AND P0, PT, R5, R206, PT ;  /* 0x000000ce0500720c */ /* 0x000fc40003f06270 */
[----:B------:R-:W-:Y:S02]  /*7130*/  ISETP.GE.AND P3, PT, R5, R204, PT ;  /* 0x000000cc0500720c */ /* 0x000fe40003f66270 */
[----:B------:R-:W-:Y:S01]  /*7140*/  FMNMX.FTZ R8, R35, R6, !PT ;  /* 0x0000000623087209 */ /* 0x000fe20007810000 */
[----:B------:R-:W-:Y:S01]  /*7150*/  VIADD R6, R135, 0x38 ;  /* 0x0000003887067836 */ /* 0x000fe20000000000 */
[C---:B------:R-:W-:Y:S02]  /*7160*/  ISETP.LT.OR P0, PT, R5.reuse, R207, P0 ;  /* 0x000000cf0500720c */ /* 0x040fe40000701670 */
[----:B------:R-:W-:Y:S01]  /*7170*/  ISETP.LT.OR P3, PT, R5, R205, P3 ;  /* 0x000000cd0500720c */ /* 0x000fe20001f61670 */
[----:B------:R-:W-:Y:S01]  /*7180*/  VIADD R5, R135, 0x30 ;  /* 0x0000003087057836 */ /* 0x000fe20000000000 */
[----:B------:R-:W-:Y:S02]  /*7190*/  FMNMX.FTZ R9, R3, R34, !PT ;  /* 0x0000002203097209 */ /* 0x000fe40007810000 */
[----:B------:R-:W-:-:S02]  /*71a0*/  FMNMX.FTZ R8, R29, R8, !PT ;  /* 0x000000081d087209 */ /* 0x000fc40007810000 */
[----:B------:R-:W-:Y:S02]  /*71b0*/  FSEL R133, R161, -INF , !P0 ;  /* 0xff800000a1857808 */ /* 0x000fe40004000000 */
[----:B------:R-:W-:Y:S02]  /*71c0*/  FMNMX.FTZ R9, R174, R9, !PT ;  /* 0x00000009ae097209 */ /* 0x000fe40007810000 */
[----:B------:R-:W-:Y:S02]  /*71d0*/  FMNMX.FTZ R8, R139, R8, !PT ;  /* 0x000000088b087209 */ /* 0x000fe40007810000 */
[----:B------:R-:W-:Y:S02]  /*71e0*/  FSEL R134, R162, -INF , !P4 ;  /* 0xff800000a2867808 */ /* 0x000fe40006000000 */
[C---:B------:R-:W-:Y:S02]  /*71f0*/  ISETP.GE.AND P4, PT, R5.reuse, R206, PT ;  /* 0x000000ce0500720c */ /* 0x040fe40003f86270 */
[----:B------:R-:W-:-:S02]  /*7200*/  ISETP.GE.AND P0, PT, R5, R204, PT ;  /* 0x000000cc0500720c */ /* 0x000fc40003f06270 */
[----:B------:R-:W-:Y:S02]  /*7210*/  FSEL R214, R163, -INF , !P3 ;  /* 0xff800000a3d67808 */ /* 0x000fe40005800000 */
[----:B------:R-:W-:Y:S02]  /*7220*/  ISETP.GE.AND P3, PT, R7, R206, PT ;  /* 0x000000ce0700720c */ /* 0x000fe40003f66270 */
[----:B------:R-:W-:Y:S02]  /*7230*/  FSEL R137, R156, -INF , !P6 ;  /* 0xff8000009c897808 */ /* 0x000fe40007000000 */
[----:B------:R-:W-:Y:S02]  /*7240*/  FMNMX.FTZ R13, R22, R9, !PT ;  /* 0x00000009160d7209 */ /* 0x000fe40007810000 */
[----:B------:R-:W-:Y:S02]  /*7250*/  FMNMX.FTZ R8, R133, R8, !PT ;  /* 0x0000000885087209 */ /* 0x000fe40007810000 */
[----:B------:R-:W-:-:S02]  /*7260*/  ISETP.LT.OR P4, PT, R5, R207, P4 ;  /* 0x000000cf0500720c */ /* 0x000fc40002781670 */
[----:B------:R-:W-:Y:S01]  /*7270*/  ISETP.LT.OR P0, PT, R5, R205, P0 ;  /* 0x000000cd0500720c */ /* 0x000fe20000701670 */
[----:B------:R-:W-:Y:S01]  /*7280*/  VIADD R5, R135, 0x39 ;  /* 0x0000003987057836 */ /* 0x000fe20000000000 */
[----:B------:R-:W-:Y:S02]  /*7290*/  FSEL R135, R157, -INF , !P5 ;  /* 0xff8000009d877808 */ /* 0x000fe40006800000 */
[----:B------:R-:W-:Y:S02]  /*72a0*/  FMNMX.FTZ R13, R4, R13, !PT ;  /* 0x0000000d040d7209 */ /* 0x000fe40007810000 */
[----:B------:R-:W-:Y:S02]  /*72b0*/  FMNMX.FTZ R8, R137, R8, !PT ;  /* 0x0000000889087209 */ /* 0x000fe40007810000 */
[----:B------:R-:W-:Y:S02]  /*72c0*/  ISETP.LT.OR P3, PT, R7, R207, P3 ;  /* 0x000000cf0700720c */ /* 0x000fe40001f61670 */
[----:B------:R-:W-:-:S02]  /*72d0*/  ISETP.GE.AND P6, PT, R6, R206, PT ;  /* 0x000000ce0600720c */ /* 0x000fc40003fc6270 */
[----:B------:R-:W-:Y:S02]  /*72e0*/  FSEL R169, R152, -INF , !P4 ;  /* 0xff80000098a97808 */ /* 0x000fe40006000000 */
[----:B------:R-:W-:Y:S02]  /*72f0*/  FMNMX.FTZ R13, R28, R13, !PT ;  /* 0x0000000d1c0d7209 */ /* 0x000fe40007810000 */
[----:B------:R-:W-:Y:S02]  /*7300*/  FMNMX.FTZ R8, R135, R8, !PT ;  /* 0x0000000887087209 */ /* 0x000fe40007810000 */
[----:B------:R-:W-:Y:S02]  /*7310*/  FSEL R167, R153, -INF , !P3 ;  /* 0xff80000099a77808 */ /* 0x000fe40005800000 */
[----:B------:R-:W-:Y:S02]  /*7320*/  PLOP3.LUT P3, PT, PT, PT, UP0, 0x80, 0x0 ;  /* 0x000000000000781c */ /* 0x000fe40003f6f008 */
[----:B------:R-:W-:-:S02]  /*7330*/  ISETP.GE.AND P5, PT, R5, R206, PT ;  /* 0x000000ce0500720c */ /* 0x000fc40003fa6270 */
[----:B------:R-:W-:Y:S02]  /*7340*/  ISETP.LT.OR P6, PT, R6, R207, P6 ;  /* 0x000000cf0600720c */ /* 0x000fe400037c1670 */
[----:B------:R-:W-:Y:S02]  /*7350*/  FMNMX.FTZ R13, R32, R13, !PT ;  /* 0x0000000d200d7209 */ /* 0x000fe40007810000 */
[----:B------:R-:W-:Y:S02]  /*7360*/  FMNMX.FTZ R8, R169, R8, !PT ;  /* 0x00000008a9087209 */ /* 0x000fe40007810000 */
[----:B------:R-:W-:Y:S02]  /*7370*/  ISETP.LT.OR P5, PT, R5, R207, P5 ;  /* 0x000000cf0500720c */ /* 0x000fe40002fa1670 */
[----:B------:R-:W-:Y:S02]  /*7380*/  FSEL R165, R148, -INF , !P6 ;  /* 0xff80000094a57808 */ /* 0x000fe40007000000 */
[----:B------:R-:W-:-:S02]  /*7390*/  FMNMX.FTZ R13, R30, R13, !PT ;  /* 0x0000000d1e0d7209 */ /* 0x000fc40007810000 */
[----:B------:R-:W-:Y:S02]  /*73a0*/  FMNMX.FTZ R8, R167, R8, !PT ;  /* 0x00000008a7087209 */ /* 0x000fe40007810000 */
[----:B------:R-:W-:Y:S02]  /*73b0*/  FSEL R163, R149, -INF , !P5 ;  /* 0xff80000095a37808 */ /* 0x000fe40006800000 */
[----:B------:R-:W-:Y:S02]  /*73c0*/  FMNMX.FTZ R13, R24, R13, !PT ;  /* 0x0000000d180d7209 */ /* 0x000fe40007810000 */
[----:B------:R-:W-:Y:S02]  /*73d0*/  FMNMX.FTZ R8, R165, R8, !PT ;  /* 0x00000008a5087209 */ /* 0x000fe40007810000 */
[----:B------:R-:W-:Y:S02]  /*73e0*/  FSEL R138, R158, -INF , !P2 ;  /* 0xff8000009e8a7808 */ /* 0x000fe40005000000 */
[----:B------:R-:W-:-:S02]  /*73f0*/  FMNMX.FTZ R13, R134, R13, !PT ;  /* 0x0000000d860d7209 */ /* 0x000fc40007810000 */
        /* <DEDUP_REMOVED lines=10> */
[----:B------:R-:W-:Y:S01]  /*74a0*/  LEA R10, P2, R9, R200, 0x6 ;  /* 0x000000c8090a7211 */ /* 0x000fe200078430ff */
[----:B------:R-:W-:-:S03]  /*74b0*/  USHF.L.U32 UR4, UR8, 0x5, URZ ;  /* 0x0000000508047899 */ /* 0x000fc6000800063f */
[----:B------:R-:W-:Y:S01]  /*74c0*/  IMAD.U32 R9, RZ, RZ, UR10 ;  /* 0x0000000aff097e24 */ /* 0x000fe2000f8e00ff */
[----:B------:R-:W-:Y:S02]  /*74d0*/  ULDC.64 UR10, c[0x0][0x218] ;  /* 0x00008600000a7ab9 */ /* 0x000fe40000000a00 */
[----:B------:R-:W-:Y:S01]  /*74e0*/  LEA R14, P3, R10, UR10, 0x1 ;  /* 0x0000000a0a0e7c11 */ /* 0x000fe2000f8608ff */
[----:B------:R-:W-:Y:S01]  /*74f0*/  USHF.L.U64.HI UR10, UR8, 0x5, UR9 ;  /* 0x00000005080a7899 */ /* 0x000fe20008010209 */
[----:B------:R-:W-:Y:S02]  /*7500*/  LEA.HI.X R9, R8, R209, R9, 0x6, P2 ;  /* 0x000000d108097211 */ /* 0x000fe400010f3409 */
        /* <DEDUP_REMOVED lines=23> */
.L_x_1126:
[----:B-1----:R-:W1:Y:S01]  /*7680*/  SHFL.BFLY PT, R8, R11, 0x2, 0x1f ;  /* 0x0c401f000b087f89 */ /* 0x002e6200000e0000 */
[----:B------:R-:W-:Y:S01]  /*7690*/  FMNMX.FTZ R9, R214, R13, !PT ;  /* 0x0000000dd6097209 */ /* 0x000fe20007810000 */
[----:B------:R-:W-:Y:S01]  /*76a0*/  IMAD.WIDE.U32 R144, R2, -0x326172a9, RZ ;  /* 0xcd9e8d5702907825 */ /* 0x000fe200078e00ff */
[-C--:B------:R-:W-:Y:S01]  /*76b0*/  ISETP.GE.AND P2, PT, R7, R204.reuse, PT ;  /* 0x000000cc0700720c */ /* 0x080fe20003f46270 */
[----:B------:R-:W-:Y:S01]  /*76c0*/  USHF.L.U32 UR4, UR32, 0x1, URZ ;  /* 0x0000000120047899 */ /* 0x000fe2000800063f */
[----:B------:R-:W-:Y:S01]  /*76d0*/  FSEL R136, R159, -INF , !P1 ;  /* 0xff8000009f887808 */ /* 0x000fe20004800000 */
[----:B------:R-:W-:Y:S01]  /*76e0*/  IMAD.WIDE.U32 R146, R202, -0x2daee0ad, RZ ;  /* 0xd2511f53ca927825 */ /* 0x000fe200078e00ff */
[----:B------:R-:W-:Y:S01]  /*76f0*/  FMNMX.FTZ R9, R138, R9, !PT ;  /* 0x000000098a097209 */ /* 0x000fe20007810000 */
[----:B------:R-:W-:Y:S01]  /*7700*/  LDSM.16.MT88.4 R16, [R189+0xc000] ;  /* 0x00c00000bd10783b */ /* 0x000fe20000004200 */
[----:B------:R-:W-:Y:S02]  /*7710*/  ISETP.GE.AND P1, PT, R6, R204, PT ;  /* 0x000000cc0600720c */ /* 0x000fe40003f26270 */
[----:B------:R-:W-:-:S02]  /*7720*/  ISETP.LT.OR P2, PT, R7, R205, P2 ;  /* 0x000000cd0700720c */ /* 0x000fc40001741670 */
[----:B------:R-:W-:Y:S02]  /*7730*/  FSEL R166, R154, -INF , !P0 ;  /* 0xff8000009aa67808 */ /* 0x000fe40004000000 */
[----:B------:R-:W-:Y:S02]  /*7740*/  FMNMX.FTZ R9, R136, R9, !PT ;  /* 0x0000000988097209 */ /* 0x000fe40007810000 */
[----:B------:R-:W-:Y:S02]  /*7750*/  ISETP.LT.OR P1, PT, R6, R205, P1 ;  /* 0x000000cd0600720c */ /* 0x000fe40000f21670 */
[----:B------:R-:W-:Y:S02]  /*7760*/  ISETP.GE.AND P0, PT, R5, R204, PT ;  /* 0x000000cc0500720c */ /* 0x000fe40003f06270 */
[----:B------:R-:W-:Y:S02]  /*7770*/  FSEL R164, R155, -INF , !P2 ;  /* 0xff8000009ba47808 */ /* 0x000fe40005000000 */
[----:B------:R-:W-:-:S02]  /*7780*/  FMNMX.FTZ R9, R166, R9, !PT ;  /* 0x00000009a6097209 */ /* 0x000fc40007810000 */
[----:B------:R-:W-:Y:S02]  /*7790*/  ISETP.LT.OR P0, PT, R5, R205, P0 ;  /* 0x000000cd0500720c */ /* 0x000fe40000701670 */
[----:B------:R-:W-:Y:S02]  /*77a0*/  FSEL R162, R150, -INF , !P1 ;  /* 0xff80000096a27808 */ /* 0x000fe40004800000 */
[----:B------:R-:W-:Y:S02]  /*77b0*/  FMNMX.FTZ R9, R164, R9, !PT ;  /* 0x00000009a4097209 */ /* 0x000fe40007810000 */
[----:B-1----:R-:W-:Y:S02]  /*77c0*/  FMNMX.FTZ R7, R11, R8, !PT ;  /* 0x000000080b077209 */ /* 0x002fe40007810000 */
[----:B------:R-:W-:Y:S02]  /*77d0*/  FSEL R160, R151, -INF , !P0 ;  /* 0xff80000097a07808 */ /* 0x000fe40004000000 */
[----:B------:R-:W-:Y:S01]  /*77e0*/  FMNMX.FTZ R9, R162, R9, !PT ;  /* 0x00000009a2097209 */ /* 0x000fe20007810000 */
[----:B------:R-:W1:Y:S01]  /*77f0*/  SHFL.BFLY PT, R156, R7, 0x1, 0x1f ;  /* 0x0c201f00079c7f89 */ /* 0x000e6200000e0000 */
[----:B------:R-:W-:-:S02]  /*7800*/  LOP3.LUT R142, R145, R213, RZ, 0x3c, !PT ;  /* 0x000000d5918e7212 */ /* 0x000fc400078e3cff */
[----:B------:R-:W-:Y:S02]  /*7810*/  FMNMX.FTZ R9, R160, R9, !PT ;  /* 0x00000009a0097209 */ /* 0x000fe40007810000 */
[----:B------:R-:W-:Y:S01]  /*7820*/  MOV R5, UR31 ;  /* 0x0000001f00057c02 */ /* 0x000fe20008000f00 */
[----:B------:R-:W-:Y:S01]  /*7830*/  IMAD.WIDE.U32 R142, R142, -0x2daee0ad, RZ ;  /* 0xd2511f538e8e7825 */ /* 0x000fe200078e00ff */
[----:B------:R-:W-:Y:S01]  /*7840*/  PRMT R159, R0, 0x7054, R0 ;  /* 0x00007054009f7816 */ /* 0x000fe20000000000 */
[----:B------:R-:W2:Y:S01]  /*7850*/  SHFL.BFLY PT, R6, R9, 0x2, 0x1f ;  /* 0x0c401f0009067f89 */ /* 0x000ea200000e0000 */
[----:B------:R-:W-:Y:S01]  /*7860*/  LOP3.LUT R5, R147, UR4, R5, 0x96, !PT ;  /* 0x0000000493057c12 */ /* 0x000fe2000f8e9605 */
[----:B------:R-:W-:Y:S01]  /*7870*/  UIADD3 UR4, UR4, 0x1, URZ ;  /* 0x0000000104047890 */ /* 0x000fe2000fffe03f */
[----:B------:R-:W-:-:S05]  /*7880*/  LOP3.LUT R140, R143, UR19, R146, 0x96, !PT ;  /* 0x000000138f8c7c12 */ /* 0x000fca000f8e9692 */
[----:B------:R-:W-:Y:S01]  /*7890*/  IMAD.WIDE.U32 R140, R140, -0x326172a9, RZ ;  /* 0xcd9e8d578c8c7825 */ /* 0x000fe200078e00ff */
[----:B-1----:R-:W-:-:S04]  /*78a0*/  FMNMX.FTZ R156, R7, R156, !PT ;  /* 0x0000009c079c7209 */ /* 0x002fc80007810000 */
[C---:B------:R-:W-:Y:S01]  /*78b0*/  FSETP.NEU.FTZ.AND P1, PT, R156.reuse, -INF , PT ;  /* 0xff8000009c00780b */ /* 0x040fe20003f3d000 */
[----:B------:R-:W-:Y:S01]  /*78c0*/  FMUL.FTZ R168, R156, UR34 ;  /* 0x000000229ca87c20 */ /* 0x000fe20008410000 */
[----:B--2---:R-:W-:Y:S01]  /*78d0*/  FMNMX.FTZ R6, R9, R6, !PT ;  /* 0x0000000609067209 */ /* 0x004fe20007810000 */
[----:B------:R-:W-:-:S03]  /*78e0*/  IMAD.WIDE.U32 R8, R5, -0x326172a9, RZ ;  /* 0xcd9e8d5705087825 */ /* 0x000fc600078e00ff */
[----:B------:R-:W-:Y:S01]  /*78f0*/  FSEL R168, R168, RZ, P1 ;  /* 0x000000ffa8a87208 */ /* 0x000fe20000800000 */
[----:B------:R-:W1:Y:S01]  /*7900*/  SHFL.BFLY PT, R155, R6, 0x1, 0x1f ;  /* 0x0c201f00069b7f89 */ /* 0x000e6200000e0000 */
[----:B------:R-:W-:-:S03]  /*7910*/  LOP3.LUT R5, R9, UR20, R144, 0x96, !PT ;  /* 0x0000001409057c12 */ /* 0x000fc6000f8e9690 */
[----:B------:R-:W-:Y:S01]  /*7920*/  FFMA.FTZ R154, R171, UR34, -R168 ;  /* 0x00000022ab9a7c23 */ /* 0x000fe200080108a8 */
[----:B------:R-:W-:Y:S01]  /*7930*/  LOP3.LUT R170, R141, UR18, R8, 0x96, !PT ;  /* 0x000000128daa7c12 */ /* 0x000fe2000f8e9608 */
[--C-:B------:R-:W-:Y:S01]  /*7940*/  FFMA.FTZ R153, R173, UR34, -R168.reuse ;  /* 0x00000022ad997c23 */ /* 0x100fe200080108a8 */
[----:B------:R-:W-:Y:S01]  /*7950*/  FFMA.FTZ R152, R175, UR34, -R168 ;  /* 0x00000022af987c23 */ /* 0x000fe200080108a8 */
[----:B------:R-:W-:-:S04]  /*7960*/  IMAD.WIDE.U32 R8, R5, -0x2daee0ad, RZ ;  /* 0xd2511f5305087825 */ /* 0x000fc800078e00ff */
[--C-:B------:R-:W-:Y:S01]  /*7970*/  FFMA.FTZ R151, R21, UR34, -R168.reuse ;  /* 0x0000002215977c23 */ /* 0x100fe200080108a8 */
[----:B------:R-:W-:Y:S01]  /*7980*/  MUFU.EX2 R154, R154 ;  /* 0x0000009a009a7308 */ /* 0x000fe20000000800 */
[----:B------:R-:W-:Y:S01]  /*7990*/  FFMA.FTZ R175, R29, UR34, -R168 ;  /* 0x000000221daf7c23 */ /* 0x000fe200080108a8 */
[----:B------:R-:W-:Y:S01]  /*79a0*/  IMAD.WIDE.U32 R170, R170, -0x2daee0ad, RZ ;  /* 0xd2511f53aaaa7825 */ /* 0x000fe200078e00ff */
[----:B------:R-:W-:-:S03]  /*79b0*/  LOP3.LUT R5, R9, UR17, R142, 0x96, !PT ;  /* 0x0000001109057c12 */ /* 0x000fc6000f8e968e */
[--C-:B------:R-:W-:Y:S01]  /*79c0*/  FFMA.FTZ R218, R137, UR34, -R168.reuse ;  /* 0x0000002289da7c23 */ /* 0x100fe200080108a8 */
[--C-:B------:R-:W-:Y:S01]  /*79d0*/  FFMA.FTZ R221, R135, UR34, -R168.reuse ;  /* 0x0000002287dd7c23 */ /* 0x100fe200080108a8 */
[----:B------:R-:W-:Y:S01]  /*79e0*/  FFMA.FTZ R216, R139, UR34, -R168 ;  /* 0x000000228bd87c23 */ /* 0x000fe200080108a8 */
[----:B------:R-:W-:Y:S01]  /*79f0*/  LOP3.LUT R172, R171, UR15, R8, 0x96, !PT ;  /* 0x0000000fabac7c12 */ /* 0x000fe2000f8e9608 */
[----:B------:R-:W-:Y:S01]  /*7a00*/  IMAD.WIDE.U32 R26, R5, -0x326172a9, RZ ;  /* 0xcd9e8d57051a7825 */ /* 0x000fe200078e00ff */
[----:B------:R-:W2:Y:S03]  /*7a10*/  MUFU.EX2 R153, R153 ;  /* 0x0000009900997308 */ /* 0x000ea60000000800 */
[--C-:B------:R-:W-:Y:S01]  /*7a20*/  FFMA.FTZ R219, R133, UR34, -R168.reuse ;  /* 0x0000002285db7c23 */ /* 0x100fe200080108a8 */
[----:B------:R-:W-:Y:S01]  /*7a30*/  FFMA.FTZ R169, R169, UR34, -R168 ;  /* 0x00000022a9a97c23 */ /* 0x000fe200080108a8 */
[----:B------:R-:W-:Y:S01]  /*7a40*/  IMAD.WIDE.U32 R172, R172, -0x326172a9, RZ ;  /* 0xcd9e8d57acac7825 */ /* 0x000fe200078e00ff */
[----:B------:R-:W-:-:S03]  /*7a50*/  LOP3.LUT R5, R27, UR16, R140, 0x96, !PT ;  /* 0x000000101b057c12 */ /* 0x000fc6000f8e968c */
[----:B------:R-:W-:Y:S01]  /*7a60*/  FFMA.FTZ R165, R165, UR34, -R168 ;  /* 0x00000022a5a57c23 */ /* 0x000fe200080108a8 */
[----:B-1----:R-:W-:Y:S01]  /*7a70*/  FMNMX.FTZ R155, R6, R155, !PT ;  /* 0x0000009b069b7209 */ /* 0x002fe20007810000 */
[----:B------:R-:W-:Y:S01]  /*7a80*/  MUFU.EX2 R152, R152 ;  /* 0x0000009800987308 */ /* 0x000fe20000000800 */
[----:B------:R-:W-:Y:S01]  /*7a90*/  LOP3.LUT R26, R173, UR14, R26, 0x96, !PT ;  /* 0x0000000ead1a7c12 */ /* 0x000fe2000f8e961a */
[----:B------:R-:W-:Y:S01]  /*7aa0*/  IMAD.WIDE.U32 R14, R5, -0x2daee0ad, RZ ;  /* 0xd2511f53050e7825 */ /* 0x000fe200078e00ff */
[----:B------:R-:W-:-:S03]  /*7ab0*/  FSETP.NEU.FTZ.AND P0, PT, R155, -INF , PT ;  /* 0xff8000009b00780b */ /* 0x000fc60003f1d000 */
[----:B------:R-:W-:Y:S01]  /*7ac0*/  FMUL.FTZ R161, R155, UR34 ;  /* 0x000000229ba17c20 */ /* 0x000fe20008410000 */
[----:B------:R-:W-:Y:S01]  /*7ad0*/  FSEL R5, R156, RZ, P1 ;  /* 0x000000ff9c057208 */ /* 0x000fe20000800000 */
[----:B------:R-:W-:Y:S01]  /*7ae0*/  IMAD.WIDE.U32 R26, R26, -0x2daee0ad, RZ ;  /* 0xd2511f531a1a7825 */ /* 0x000fe200078e00ff */
[----:B------:R-:W-:Y:S01]  /*7af0*/  LOP3.LUT R170, R15, UR13, R170, 0x96, !PT ;  /* 0x0000000d0faa7c12 */ /* 0x000fe2000f8e96aa */
[----:B------:R-:W-:Y:S01]  /*7b00*/  MUFU.EX2 R151, R151 ;  /* 0x0000009700977308 */ /* 0x000fe20000000800 */
[----:B------:R-:W-:Y:S01]  /*7b10*/  FSEL R161, R161, RZ, P0 ;  /* 0x000000ffa1a17208 */ /* 0x000fe20000000000 */
[----:B------:R-:W-:Y:S01]  /*7b20*/  FADD.FTZ R158, R132, -R5 ;  /* 0x80000005849e7221 */ /* 0x000fe20000010000 */
[----:B------:R-:W-:Y:S01]  /*7b30*/  LOP3.LUT R14, R27, UR12, R14, 0x96, !PT ;  /* 0x0000000c1b0e7c12 */ /* 0x000fe2000f8e960e */
[----:B------:R-:W-:Y:S01]  /*7b40*/  IMAD.WIDE.U32 R170, R170, -0x326172a9, RZ ;  /* 0xcd9e8d57aaaa7825 */ /* 0x000fe200078e00ff */
[----:B------:R-:W-:-:S03]  /*7b50*/  FSEL R6, R155, RZ, P0 ;  /* 0x000000ff9b067208 */ /* 0x000fc60000000000 */
[--C-:B------:R-:W-:Y:S01]  /*7b60*/  FFMA.FTZ R150, R34, UR34, -R161.reuse ;  /* 0x0000002222967c23 */ /* 0x100fe200080108a1 */
[----:B------:R-:W-:Y:S01]  /*7b70*/  FFMA.FTZ R149, R174, UR34, -R161 ;  /* 0x00000022ae957c23 */ /* 0x000fe200080108a1 */
[----:B------:R-:W-:-:S04]  /*7b80*/  IMAD.WIDE.U32 R14, R14, -0x326172a9, RZ ;  /* 0xcd9e8d570e0e7825 */ /* 0x000fc800078e00ff */
[----:B------:R-:W-:Y:S01]  /*7b90*/  FFMA.FTZ R148, R22, UR34, -R161 ;  /* 0x0000002216947c23 */ /* 0x000fe200080108a1 */
[----:B------:R-:W-:Y:S01]  /*7ba0*/  FADD.FTZ R157, R3, -R6 ;  /* 0x80000006039d7221 */ /* 0x000fe20000010000 */
[----:B------:R-:W-:Y:S01]  /*7bb0*/  FMUL.FTZ R158, R158, UR34 ;  /* 0x000000229e9e7c20 */ /* 0x000fe20008410000 */
[----:B------:R-:W-:Y:S01]  /*7bc0*/  MUFU.EX2 R150, R150 ;  /* 0x0000009600967308 */ /* 0x000fe20000000800 */
[C---:B------:R-:W-:Y:S01]  /*7bd0*/  LOP3.LUT R7, R14.reuse, 0xffff, RZ, 0xc0, !PT ;  /* 0x0000ffff0e077812 */ /* 0x040fe200078ec0ff */
[----:B------:R-:W-:Y:S01]  /*7be0*/  FMUL.FTZ R157, R157, UR34 ;  /* 0x000000229d9d7c20 */ /* 0x000fe20008410000 */
[----:B------:R-:W-:Y:S01]  /*7bf0*/  LOP3.LUT R10, R14, 0xff, RZ, 0xc0, !PT ;  /* 0x000000ff0e0a7812 */ /* 0x000fe200078ec0ff */
[----:B------:R-:W-:Y:S01]  /*7c00*/  LDSM.16.MT88.4 R20, [R190+0xc000] ;  /* 0x00c00000be14783b */ /* 0x000fe20000004200 */
[----:B------:R-:W-:Y:S01]  /*7c10*/  SHF.R.U32.HI R7, RZ, 0x8, R7 ;  /* 0x00000008ff077819 */ /* 0x000fe20000011607 */
[--C-:B------:R-:W-:Y:S01]  /*7c20*/  FFMA.FTZ R173, R28, UR34, -R161.reuse ;  /* 0x000000221cad7c23 */ /* 0x100fe200080108a1 */
[----:B------:R-:W-:Y:S01]  /*7c30*/  LOP3.LUT R9, R15, UR21, R170, 0x96, !PT ;  /* 0x000000150f097c12 */ /* 0x000fe2000f8e96aa */
[----:B------:R-:W-:Y:S01]  /*7c40*/  FFMA.FTZ R15, R4, UR34, -R161 ;  /* 0x00000022040f7c23 */ /* 0x000fe200080108a1 */
[----:B------:R-:W-:Y:S01]  /*7c50*/  PRMT R10, R10, 0x5410, R7 ;  /* 0x000054100a0a7816 */ /* 0x000fe20000000007 */
[----:B------:R-:W1:Y:S01]  /*7c60*/  MUFU.EX2 R149, R149 ;  /* 0x0000009500957308 */ /* 0x000e620000000800 */
[----:B------:R-:W3:Y:S01]  /*7c70*/  LDSM.16.MT88.4 R4, [R192+0xc000] ;  /* 0x00c00000c004783b */ /* 0x000ee20000004200 */
[----:B------:R-:W-:Y:S01]  /*7c80*/  SHF.R.U32.HI R13, RZ, 0x10, R14 ;  /* 0x00000010ff0d7819 */ /* 0x000fe2000001160e */
[----:B------:R-:W-:Y:S01]  /*7c90*/  FFMA.FTZ R170, R33, UR34, -R168 ;  /* 0x0000002221aa7c23 */ /* 0x000fe200080108a8 */
[----:B------:R-:W-:Y:S01]  /*7ca0*/  SHF.R.U32.HI R12, RZ, 0x10, R9 ;  /* 0x00000010ff0c7819 */ /* 0x000fe20000011609 */
[--C-:B------:R-:W-:Y:S01]  /*7cb0*/  FFMA.FTZ R174, R32, UR34, -R161.reuse ;  /* 0x0000002220ae7c23 */ /* 0x100fe200080108a1 */
[C---:B------:R-:W-:Y:S01]  /*7cc0*/  LOP3.LUT R11, R9.reuse, 0xffff, RZ, 0xc0, !PT ;  /* 0x0000ffff090b7812 */ /* 0x040fe200078ec0ff */
[--C-:B------:R-:W-:Y:S01]  /*7cd0*/  FFMA.FTZ R212, R30, UR34, -R161.reuse ;  /* 0x000000221ed47c23 */ /* 0x100fe200080108a1 */
[----:B------:R-:W-:Y:S01]  /*7ce0*/  MUFU.EX2 R148, R148 ;  /* 0x0000009400947308 */ /* 0x000fe20000000800 */
[----:B------:R-:W-:Y:S01]  /*7cf0*/  LOP3.LUT R8, R9, 0xff, RZ, 0xc0, !PT ;  /* 0x000000ff09087812 */ /* 0x000fe200078ec0ff */
[--C-:B------:R-:W-:Y:S01]  /*7d00*/  FFMA.FTZ R211, R24, UR34, -R161.reuse ;  /* 0x0000002218d37c23 */ /* 0x100fe200080108a1 */
[----:B------:R-:W-:Y:S01]  /*7d10*/  SHF.R.U32.HI R14, RZ, 0x18, R14 ;  /* 0x00000018ff0e7819 */ /* 0x000fe2000001160e */
[--C-:B------:R-:W-:Y:S01]  /*7d20*/  FFMA.FTZ R220, R138, UR34, -R161.reuse ;  /* 0x000000228adc7c23 */ /* 0x100fe200080108a1 */
[----:B------:R-:W-:Y:S01]  /*7d30*/  LOP3.LUT R13, R13, 0xff, RZ, 0xc0, !PT ;  /* 0x000000ff0d0d7812 */ /* 0x000fe200078ec0ff */
[----:B------:R-:W-:Y:S01]  /*7d40*/  FFMA.FTZ R223, R136, UR34, -R161 ;  /* 0x0000002288df7c23 */ /* 0x000fe200080108a1 */
[----:B------:R-:W-:Y:S01]  /*7d50*/  SHF.R.U32.HI R9, RZ, 0x18, R9 ;  /* 0x00000018ff097819 */ /* 0x000fe20000011609 */
[----:B------:R2:W4:Y:S01]  /*7d60*/  MUFU.EX2 R3, R15 ;  /* 0x0000000f00037308 */ /* 0x0005220000000800 */
[----:B------:R-:W-:Y:S01]  /*7d70*/  LOP3.LUT R12, R12, 0xff, RZ, 0xc0, !PT ;  /* 0x000000ff0c0c7812 */ /* 0x000fe200078ec0ff */
[----:B------:R-:W-:Y:S01]  /*7d80*/  FFMA.FTZ R222, R134, UR34, -R161 ;  /* 0x0000002286de7c23 */ /* 0x000fe200080108a1 */
[----:B------:R-:W-:Y:S01]  /*7d90*/  SHF.R.U32.HI R11, RZ, 0x8, R11 ;  /* 0x00000008ff0b7819 */ /* 0x000fe2000001160b */
[----:B------:R-:W-:Y:S01]  /*7da0*/  LDSM.16.MT88.4 R136, [R192+0xd000] ;  /* 0x00d00000c088783b */ /* 0x000fe20000004200 */
[----:B------:R-:W-:Y:S01]  /*7db0*/  PRMT R14, R13, 0x5410, R14 ;  /* 0x000054100d0e7816 */ /* 0x000fe2000000000e */
[----:B------:R-:W-:Y:S01]  /*7dc0*/  FFMA.FTZ R164, R164, UR34, -R161 ;  /* 0x00000022a4a47c23 */ /* 0x000fe200080108a1 */
[----:B------:R-:W-:Y:S01]  /*7dd0*/  PRMT R12, R12, 0x5410, R9 ;  /* 0x000054100c0c7816 */ /* 0x000fe20000000009 */
[----:B------:R-:W5:Y:S01]  /*7de0*/  MUFU.EX2 R158, R158 ;  /* 0x0000009e009e7308 */ /* 0x000f620000000800 */
[----:B------:R-:W-:Y:S01]  /*7df0*/  PRMT R8, R8, 0x5410, R11 ;  /* 0x0000541008087816 */ /* 0x000fe2000000000b */
[----:B------:R-:W-:Y:S01]  /*7e00*/  FFMA.FTZ R162, R162, UR34, -R161 ;  /* 0x00000022a2a27c23 */ /* 0x000fe200080108a1 */
[----:B------:R-:W-:-:S02]  /*7e10*/  HSET2.LE.AND R11, R14, R159, PT ;  /* 0x0000009f0e0b7233 */ /* 0x000fc40003803000 */
[--C-:B------:R-:W-:Y:S02]  /*7e20*/  HSET2.LE.AND R9, R12, R159.reuse, PT ;  /* 0x0000009f0c097233 */ /* 0x100fe40003803000 */
[--C-:B------:R-:W-:Y:S01]  /*7e30*/  HSET2.LE.AND R10, R10, R159.reuse, PT ;  /* 0x0000009f0a0a7233 */ /* 0x100fe20003803000 */
[----:B------:R-:W3:Y:S01]  /*7e40*/  MUFU.EX2 R157, R157 ;  /* 0x0000009d009d7308 */ /* 0x000ee20000000800 */
[--C-:B------:R-:W-:Y:S02]  /*7e50*/  HSET2.LE.AND R8, R8, R159.reuse, PT ;  /* 0x0000009f08087233 */ /* 0x100fe40003803000 */
[----:B--2---:R-:W-:Y:S02]  /*7e60*/  F2FP.F16.F32.PACK_AB R15, R153, R154 ;  /* 0x0000009a990f723e */ /* 0x004fe400000000ff */
[----:B-1----:R-:W-:Y:S02]  /*7e70*/  F2FP.F16.F32.PACK_AB R14, R149, R150 ;  /* 0x00000096950e723e */ /* 0x002fe400000000ff */
[----:B------:R-:W-:Y:S01]  /*7e80*/  F2FP.F16.F32.PACK_AB R13, R151, R152 ;  /* 0x00000098970d723e */ /* 0x000fe200000000ff */
[----:B------:R-:W-:Y:S01]  /*7e90*/  MUFU.EX2 R170, R170 ;  /* 0x000000aa00aa7308 */ /* 0x000fe20000000800 */
[----:B----4-:R-:W-:Y:S01]  /*7ea0*/  F2FP.F16.F32.PACK_AB R12, R3, R148 ;  /* 0x00000094030c723e */ /* 0x010fe200000000ff */
[-C--:B-----5:R-:W-:Y:S01]  /*7eb0*/  FMUL.FTZ R128, R128, R158.reuse ;  /* 0x0000009e80807220 */ /* 0x0a0fe20000410000 */
[----:B------:R-:W-:Y:S01]  /*7ec0*/  LOP3.LUT R8, R8, R15, RZ, 0xc0, !PT ;  /* 0x0000000f08087212 */ /* 0x000fe200078ec0ff */
[----:B------:R-:W-:Y:S01]  /*7ed0*/  FMUL.FTZ R129, R129, R158 ;  /* 0x0000009e81817220 */ /* 0x000fe20000410000 */
[----:B------:R-:W-:Y:S01]  /*7ee0*/  LOP3.LUT R9, R9, R14, RZ, 0xc0, !PT ;  /* 0x0000000e09097212 */ /* 0x000fe200078ec0ff */
[-C--:B------:R-:W-:Y:S01]  /*7ef0*/  FMUL.FTZ R124, R124, R158.reuse ;  /* 0x0000009e7c7c7220 */ /* 0x080fe20000410000 */
[----:B------:R-:W-:Y:S01]  /*7f00*/  LOP3.LUT R10, R10, R13, RZ, 0xc0, !PT ;  /* 0x0000000d0a0a7212 */ /* 0x000fe200078ec0ff */
[----:B------:R-:W-:Y:S01]  /*7f10*/  FMUL.FTZ R125, R125, R158 ;  /* 0x0000009e7d7d7220 */ /* 0x000fe20000410000 */
[----:B------:R-:W-:Y:S01]  /*7f20*/  LOP3.LUT R11, R11, R12, RZ, 0xc0, !PT ;  /* 0x0000000c0b0b7212 */ /* 0x000fe200078ec0ff */
[-C--:B---3--:R-:W-:Y:S01]  /*7f30*/  FMUL.FTZ R130, R130, R157.reuse ;  /* 0x0000009d82827220 */ /* 0x088fe20000410000 */
        /* <DEDUP_REMOVED lines=76> */
[----:B------:R-:W4:Y:S01]  /*8400*/  LDSM.16.MT88.4 R16, [R189+0xe000] ;  /* 0x00e00000bd10783b */ /* 0x000f220000004200 */
        /* <DEDUP_REMOVED lines=8> */
[-C--:B------:R-:W-:Y:S01]  /*8490*/  FMUL.FTZ R84, R84, R158.reuse ;  /* 0x0000009e54547220 */ /* 0x080fe20000410000 */
[-C--:B------:R-:W-:Y:S01]  /*84a0*/  FMUL.FTZ R85, R85, R158.reuse ;  /* 0x0000009e55557220 */ /* 0x080fe20000410000 */
[C---:B------:R-:W-:Y:S01]  /*84b0*/  HMMA.16816.F32 R48, R8.reuse, R22, R48 ;  /* 0x000000160830723c */ /* 0x040fe20000001830 */
[----:B------:R-:W3:Y:S01]  /*84c0*/  LDSM.16.MT88.4 R20, [R190+0x10000] ;  /* 0x01000000be14783b */ /* 0x000ee20000004200 */
[-C--:B------:R-:W-:Y:S01]  /*84d0*/  FMUL.FTZ R86, R86, R157.reuse ;  /* 0x0000009d56567220 */ /* 0x080fe20000410000 */
[-C--:B------:R-:W-:Y:S01]  /*84e0*/  FMUL.FTZ R87, R87, R157.reuse ;  /* 0x0000009d57577220 */ /* 0x080fe20000410000 */
[-C--:B------:R-:W-:Y:S01]  /*84f0*/  FMUL.FTZ R76, R76, R158.reuse ;  /* 0x0000009e4c4c7220 */ /* 0x080fe20000410000 */
[----:B------:R-:W-:Y:S01]  /*8500*/  MUFU.EX2 R173, R173 ;  /* 0x000000ad00ad7308 */ /* 0x000fe20000000800 */
        /* <DEDUP_REMOVED lines=19> */
[----:B------:R-:W-:Y:S01]  /*8640*/  LOP3.LUT R4, R171, UR26, R172, 0x96, !PT ;  /* 0x0000001aab047c12 */ /* 0x000fe2000f8e96ac */
[--C-:B------:R-:W-:Y:S01]  /*8650*/  FFMA.FTZ R171, R31, UR34, -R168.reuse ;  /* 0x000000221fab7c23 */ /* 0x100fe200080108a8 */
[----:B------:R-:W-:Y:S01]  /*8660*/  FFMA.FTZ R172, R35, UR34, -R168 ;  /* 0x0000002223ac7c23 */ /* 0x000fe200080108a8 */
[-C--:B------:R-:W-:Y:S01]  /*8670*/  FMUL.FTZ R93, R93, R158.reuse ;  /* 0x0000009e5d5d7220 */ /* 0x080fe20000410000 */
[----:B------:R-:W2:Y:S01]  /*8680*/  LDSM.16.MT88.4 R32, [R188+0x10000] ;  /* 0x01000000bc20783b */ /* 0x000ea20000004200 */
[----:B------:R-:W-:Y:S01]  /*8690*/  IMAD.WIDE.U32 R4, R4, -0x2daee0ad, RZ ;  /* 0xd2511f5304047825 */ /* 0x000fe200078e00ff */
[C---:B----4-:R-:W-:Y:S01]  /*86a0*/  HMMA.16816.F32 R52, R8.reuse, R16, R52 ;  /* 0x000000100834723c */ /* 0x050fe20000001834 */
[----:B------:R-:W4:Y:S02]  /*86b0*/  MUFU.EX2 R171, R171 ;  /* 0x000000ab00ab7308 */ /* 0x000f240000000800 */
[-C--:B------:R-:W-:Y:S01]  /*86c0*/  FMUL.FTZ R96, R96, R158.reuse ;  /* 0x0000009e60607220 */ /* 0x080fe20000410000 */
[-C--:B------:R-:W-:Y:S01]  /*86d0*/  FMUL.FTZ R97, R97, R158.reuse ;  /* 0x0000009e61617220 */ /* 0x080fe20000410000 */
[----:B------:R-:W-:Y:S01]  /*86e0*/  LOP3.LUT R26, R5, UR27, R26, 0x96, !PT ;  /* 0x0000001b051a7c12 */ /* 0x000fe2000f8e961a */
[-C--:B------:R-:W-:Y:S01]  /*86f0*/  FMUL.FTZ R94, R94, R157.reuse ;  /* 0x0000009d5e5e7220 */ /* 0x080fe20000410000 */
[C---:B------:R-:W-:Y:S01]  /*8700*/  HMMA.16816.F32 R56, R8.reuse, R18, R56 ;  /* 0x000000120838723c */ /* 0x040fe20000001838 */
[----:B------:R-:W-:Y:S01]  /*8710*/  LOP3.LUT R6, R4, 0xff, RZ, 0xc0, !PT ;  /* 0x000000ff04067812 */ /* 0x000fe200078ec0ff */
[-C--:B------:R-:W-:Y:S01]  /*8720*/  FMUL.FTZ R95, R95, R157.reuse ;  /* 0x0000009d5f5f7220 */ /* 0x080fe20000410000 */
[----:B------:R-:W5:Y:S01]  /*8730*/  MUFU.EX2 R172, R172 ;  /* 0x000000ac00ac7308 */ /* 0x000f620000000800 */
[----:B------:R-:W-:Y:S01]  /*8740*/  LOP3.LUT R17, R26, 0xffff, RZ, 0xc0, !PT ;  /* 0x0000ffff1a117812 */ /* 0x000fe200078ec0ff */
[-C--:B------:R-:W-:Y:S01]  /*8750*/  FMUL.FTZ R98, R98, R157.reuse ;  /* 0x0000009d62627220 */ /* 0x080fe20000410000 */
[--C-:B------:R-:W-:Y:S01]  /*8760*/  SHF.R.U32.HI R16, RZ, 0x10, R26.reuse ;  /* 0x00000010ff107819 */ /* 0x100fe2000001161a */
[C---:B---3--:R-:W-:Y:S01]  /*8770*/  HMMA.16816.F32 R76, R8.reuse, R20, R76 ;  /* 0x00000014084c723c */ /* 0x048fe2000000184c */
[----:B------:R-:W-:Y:S01]  /*8780*/  LOP3.LUT R19, R4, 0xffff, RZ, 0xc0, !PT ;  /* 0x0000ffff04137812 */ /* 0x000fe200078ec0ff */
[-C--:B------:R-:W-:Y:S01]  /*8790*/  FMUL.FTZ R99, R99, R157.reuse ;  /* 0x0000009d63637220 */ /* 0x080fe20000410000 */
[----:B------:R-:W-:Y:S01]  /*87a0*/  LOP3.LUT R18, R26, 0xff, RZ, 0xc0, !PT ;  /* 0x000000ff1a127812 */ /* 0x000fe200078ec0ff */
[----:B------:R-:W3:Y:S01]  /*87b0*/  MUFU.EX2 R211, R211 ;  /* 0x000000d300d37308 */ /* 0x000ee20000000800 */
[----:B------:R-:W-:Y:S01]  /*87c0*/  SHF.R.U32.HI R5, RZ, 0x18, R26 ;  /* 0x00000018ff057819 */ /* 0x000fe2000001161a */
[C---:B------:R-:W-:Y:S01]  /*87d0*/  HMMA.16816.F32 R80, R8.reuse, R22, R80 ;  /* 0x000000160850723c */ /* 0x040fe20000001850 */
[----:B------:R-:W-:Y:S01]  /*87e0*/  SHF.R.U32.HI R17, RZ, 0x8, R17 ;  /* 0x00000008ff117819 */ /* 0x000fe20000011611 */
[----:B------:R-:W3:Y:S01]  /*87f0*/  LDSM.16.MT88.4 R20, [R189+0xc800] ;  /* 0x00c80000bd14783b */ /* 0x000ee20000004200 */
[----:B------:R-:W-:Y:S01]  /*8800*/  LOP3.LUT R16, R16, 0xff, RZ, 0xc0, !PT ;  /* 0x000000ff10107812 */ /* 0x000fe200078ec0ff */
[----:B------:R-:W-:Y:S01]  /*8810*/  FFMA.FTZ R154, R217, R158, R154 ;  /* 0x0000009ed99a7223 */ /* 0x000fe2000001009a */
[----:B------:R-:W-:Y:S01]  /*8820*/  SHF.R.U32.HI R19, RZ, 0x8, R19 ;  /* 0x00000008ff137819 */ /* 0x000fe20000011613 */
[C---:B-1----:R-:W-:Y:S01]  /*8830*/  HMMA.16816.F32 R84, R8.reuse, R12, R84 ;  /* 0x0000000c0854723c */ /* 0x042fe20000001854 */
[----:B------:R-:W-:Y:S01]  /*8840*/  PRMT R18, R18, 0x5410, R17 ;  /* 0x0000541012127816 */ /* 0x000fe20000000011 */
[----:B------:R-:W1:Y:S01]  /*8850*/  LDSM.16.MT88.4 R24, [R190+0xc800] ;  /* 0x00c80000be18783b */ /* 0x000e620000004200 */
[----:B------:R-:W-:Y:S01]  /*8860*/  PRMT R16, R16, 0x5410, R5 ;  /* 0x0000541010107816 */ /* 0x000fe20000000005 */
[----:B------:R-:W-:Y:S01]  /*8870*/  MUFU.EX2 R218, R218 ;  /* 0x000000da00da7308 */ /* 0x000fe20000000800 */
[----:B------:R-:W-:Y:S01]  /*8880*/  PRMT R6, R6, 0x5410, R19 ;  /* 0x0000541006067816 */ /* 0x000fe20000000013 */
[C---:B------:R-:W-:Y:S01]  /*8890*/  HMMA.16816.F32 R88, R8.reuse, R14, R88 ;  /* 0x0000000e0858723c */ /* 0x040fe20000001858 */
[----:B------:R-:W-:Y:S01]  /*88a0*/  SHF.R.U32.HI R7, RZ, 0x10, R4 ;  /* 0x00000010ff077819 */ /* 0x000fe20000011604 */
[----:B------:R-:W-:Y:S01]  /*88b0*/  LDSM.16.MT88.4 R28, [R192+0xc800] ;  /* 0x00c80000c01c783b */ /* 0x000fe20000004200 */
[--C-:B------:R-:W-:Y:S01]  /*88c0*/  HSET2.LE.AND R13, R18, R159.reuse, PT ;  /* 0x0000009f120d7233 */ /* 0x100fe20003803000 */
[----:B------:R-:W-:Y:S01]  /*88d0*/  FFMA.FTZ R150, R215, R157, R150 ;  /* 0x0000009dd7967223 */ /* 0x000fe20000010096 */
[--C-:B------:R-:W-:Y:S01]  /*88e0*/  HSET2.LE.AND R5, R16, R159.reuse, PT ;  /* 0x0000009f10057233 */ /* 0x100fe20003803000 */
[----:B------:R-:W-:Y:S01]  /*88f0*/  MUFU.EX2 R221, R221 ;  /* 0x000000dd00dd7308 */ /* 0x000fe20000000800 */
[----:B------:R-:W-:Y:S01]  /*8900*/  SHF.R.U32.HI R4, RZ, 0x18, R4 ;  /* 0x00000018ff047819 */ /* 0x000fe20000011604 */
[C---:B--2---:R-:W-:Y:S01]  /*8910*/  HMMA.16816.F32 R92, R8.reuse, R32, R92 ;  /* 0x00000020085c723c */ /* 0x044fe2000000185c */
[----:B------:R-:W-:Y:S01]  /*8920*/  LOP3.LUT R7, R7, 0xff, RZ, 0xc0, !PT ;  /* 0x000000ff07077812 */ /* 0x000fe200078ec0ff */
[----:B------:R-:W-:Y:S01]  /*8930*/  FADD.FTZ R153, R153, R154 ;  /* 0x0000009a99997221 */ /* 0x000fe20000010000 */
[--C-:B------:R-:W-:Y:S01]  /*8940*/  HSET2.LE.AND R6, R6, R159.reuse, PT ;  /* 0x0000009f06067233 */ /* 0x100fe20003803000 */
[----:B------:R-:W-:Y:S01]  /*8950*/  FADD.FTZ R149, R149, R150 ;  /* 0x0000009695957221 */ /* 0x000fe20000010000 */
[----:B----4-:R-:W-:Y:S01]  /*8960*/  F2FP.F16.F32.PACK_AB R16, R171, R170 ;  /* 0x000000aaab10723e */ /* 0x010fe200000000ff */
[----:B------:R-:W-:Y:S01]  /*8970*/  HMMA.16816.F32 R96, R8, R34, R96 ;  /* 0x000000220860723c */ /* 0x000fe20000001860 */
[----:B------:R-:W-:Y:S01]  /*8980*/  F2FP.F16.F32.PACK_AB R18, R174, R173 ;  /* 0x000000adae12723e */ /* 0x000fe200000000ff */
[----:B------:R-:W2:Y:S01]  /*8990*/  LDSM.16.MT88.4 R8, [R190+0xe800] ;  /* 0x00e80000be08783b */ /* 0x000ea20000004200 */
[----:B-----5:R-:W-:Y:S01]  /*89a0*/  F2FP.F16.F32.PACK_AB R17, R175, R172 ;  /* 0x000000acaf11723e */ /* 0x020fe200000000ff */
[----:B------:R-:W-:Y:S01]  /*89b0*/  MUFU.EX2 R220, R220 ;  /* 0x000000dc00dc7308 */ /* 0x000fe20000000800 */
[----:B------:R-:W-:Y:S01]  /*89c0*/  PRMT R12, R7, 0x5410, R4 ;  /* 0x00005410070c7816 */ /* 0x000fe20000000004 */
[----:B------:R-:W-:Y:S01]  /*89d0*/  LDSM.16.MT88.4 R32, [R189+0xd000] ;  /* 0x00d00000bd20783b */ /* 0x000fe20000004200 */
[----:B------:R-:W-:Y:S01]  /*89e0*/  LOP3.LUT R4, R13, R16, RZ, 0xc0, !PT ;  /* 0x000000100d047212 */ /* 0x000fe200078ec0ff */
[----:B------:R-:W-:Y:S01]  /*89f0*/  FADD.FTZ R152, R152, R153 ;  /* 0x0000009998987221 */ /* 0x000fe20000010000 */
[----:B------:R-:W-:Y:S01]  /*8a00*/  LOP3.LUT R5, R5, R18, RZ, 0xc0, !PT ;  /* 0x0000001205057212 */ /* 0x000fe200078ec0ff */
[----:B------:R-:W-:Y:S01]  /*8a10*/  FADD.FTZ R148, R148, R149 ;  /* 0x0000009594947221 */ /* 0x000fe20000010000 */
[----:B------:R-:W-:Y:S01]  /*8a20*/  LOP3.LUT R6, R6, R17, RZ, 0xc0, !PT ;  /* 0x0000001106067212 */ /* 0x000fe200078ec0ff */
[----:B------:R-:W4:Y:S01]  /*8a30*/  MUFU.EX2 R223, R223 ;  /* 0x000000df00df7308 */ /* 0x000f220000000800 */
[----:B------:R-:W5:Y:S01]  /*8a40*/  LDSM.16.MT88.4 R16, [R188+0xc800] ;  /* 0x00c80000bc10783b */ /* 0x000f620000004200 */
[----:B------:R-:W-:Y:S01]  /*8a50*/  HSET2.LE.AND R7, R12, R159, PT ;  /* 0x0000009f0c077233 */ /* 0x000fe20003803000 */
[----:B------:R-:W-:Y:S01]  /*8a60*/  FADD.FTZ R151, R151, R152 ;  /* 0x0000009897977221 */ /* 0x000fe20000010000 */
[----:B---3--:R-:W-:Y:S01]  /*8a70*/  F2FP.F16.F32.PACK_AB R132, R211, R212 ;  /* 0x000000d4d384723e */ /* 0x008fe200000000ff */
[----:B------:R-:W3:Y:S01]  /*8a80*/  LDSM.16.MT88.4 R12, [R192+0xe800] ;  /* 0x00e80000c00c783b */ /* 0x000ee20000004200 */
[----:B------:R-:W-:Y:S01]  /*8a90*/  FADD.FTZ R148, R3, R148 ;  /* 0x0000009403947221 */ /* 0x000fe20000010000 */
[----:B------:R-:W-:Y:S01]  /*8aa0*/  FADD.FTZ R170, R170, R151 ;  /* 0x00000097aaaa7221 */ /* 0x000fe20000010000 */
[----:B------:R-:W-:Y:S01]  /*8ab0*/  LOP3.LUT R7, R7, R132, RZ, 0xc0, !PT ;  /* 0x0000008407077212 */ /* 0x000fe200078ec0ff */
[----:B------:R-:W-:Y:S01]  /*8ac0*/  MUFU.EX2 R216, R216 ;  /* 0x000000d800d87308 */ /* 0x000fe20000000800 */
[----:B------:R-:W-:Y:S01]  /*8ad0*/  LDSM.16.MT88.4 R132, [R190+0xd000] ;  /* 0x00d00000be84783b */ /* 0x000fe20000004200 */
[----:B------:R-:W-:Y:S01]  /*8ae0*/  FADD.FTZ R3, R173, R148 ;  /* 0x00000094ad037221 */ /* 0x000fe20000010000 */
[----:B------:R-:W-:-:S03]  /*8af0*/  FADD.FTZ R171, R171, R170 ;  /* 0x000000aaabab7221 */ /* 0x000fc60000010000 */
[C---:B------:R-:W-:Y:S01]  /*8b00*/  HMMA.16816.F32 R112, R4.reuse, R20, R112 ;  /* 0x000000140470723c */ /* 0x040fe20000001870 */
[----:B------:R-:W-:Y:S01]  /*8b10*/  FADD.FTZ R3, R174, R3 ;  /* 0x00000003ae037221 */ /* 0x000fe20000010000 */
[----:B------:R-:W4:Y:S01]  /*8b20*/  MUFU.EX2 R219, R219 ;  /* 0x000000db00db7308 */ /* 0x000f220000000800 */
[----:B------:R-:W-:Y:S02]  /*8b30*/  FADD.FTZ R172, R172, R171 ;  /* 0x000000abacac7221 */ /* 0x000fe40000010000 */
[----:B------:R-:W-:Y:S01]  /*8b40*/  FADD.FTZ R212, R212, R3 ;  /* 0x00000003d4d47221 */ /* 0x000fe20000010000 */
[C---:B------:R-:W-:Y:S01]  /*8b50*/  HMMA.16816.F32 R108, R4.reuse, R22, R108 ;  /* 0x00000016046c723c */ /* 0x040fe2000000186c */
[----:B------:R-:W4:Y:S01]  /*8b60*/  LDSM.16.MT88.4 R20, [R188+0xe800] ;  /* 0x00e80000bc14783b */ /* 0x000f220000004200 */
[----:B------:R-:W-:Y:S01]  /*8b70*/  FADD.FTZ R175, R175, R172 ;  /* 0x000000acafaf7221 */ /* 0x000fe20000010000 */
[----:B------:R-:W-:Y:S01]  /*8b80*/  FADD.FTZ R211, R211, R212 ;  /* 0x000000d4d3d37221 */ /* 0x000fe20000010000 */
[----:B------:R-:W-:Y:S01]  /*8b90*/  MUFU.EX2 R222, R222 ;  /* 0x000000de00de7308 */ /* 0x000fe20000000800 */
[----:B------:R-:W-:Y:S01]  /*8ba0*/  MOV R3, R155 ;  /* 0x0000009b00037202 */ /* 0x000fe20000000f00 */
[C---:B-1----:R-:W-:Y:S06]  /*8bb0*/  HMMA.16816.F32 R120, R4.reuse, R24, R120 ;  /* 0x000000180478723c */ /* 0x042fec0000001878 */
[C---:B--2---:R-:W-:Y:S01]  /*8bc0*/  HMMA.16816.F32 R44, R4.reuse, R8, R44 ;  /* 0x00000008042c723c */ /* 0x044fe2000000182c */
[----:B------:R-:W-:Y:S05]  /*8bd0*/  MUFU.EX2 R169, R169 ;  /* 0x000000a900a97308 */ /* 0x000fea0000000800 */
[C---:B------:R-:W-:Y:S01]  /*8be0*/  HMMA.16816.F32 R48, R4.reuse, R10, R48 ;  /* 0x0000000a0430723c */ /* 0x040fe20000001830 */
[----:B------:R-:W1:Y:S02]  /*8bf0*/  LDSM.16.MT88.4 R8, [R190+0x10800] ;  /* 0x01080000be08783b */ /* 0x000e640000004200 */
[----:B------:R-:W-:Y:S03]  /*8c00*/  MUFU.EX2 R165, R165 ;  /* 0x000000a500a57308 */ /* 0x000fe60000000800 */
[C---:B-----5:R-:W-:Y:S05]  /*8c10*/  HMMA.16816.F32 R104, R4.reuse, R16, R104 ;  /* 0x000000100468723c */ /* 0x060fea0000001868 */
[----:B------:R-:W-:Y:S01]  /*8c20*/  MUFU.EX2 R164, R164 ;  /* 0x000000a400a47308 */ /* 0x000fe20000000800 */
[----:B---3--:R-:W-:Y:S01]  /*8c30*/  HMMA.16816.F32 R36, R4, R12, R36 ;  /* 0x0000000c0424723c */ /* 0x008fe20000001824 */
[----:B------:R-:W-:-:S04]  /*8c40*/  MOV R17, UR4 ;  /* 0x0000000400117c02 */ /* 0x000fc80008000f00 */
[----:B------:R-:W-:Y:S01]  /*8c50*/  LOP3.LUT R17, R147, UR31, R17, 0x96, !PT ;  /* 0x0000001f93117c12 */ /* 0x000fe2000f8e9611 */
[C---:B------:R-:W-:Y:S01]  /*8c60*/  HMMA.16816.F32 R100, R4.reuse, R18, R100 ;  /* 0x000000120464723c */ /* 0x040fe20000001864 */
[----:B------:R-:W-:Y:S03]  /*8c70*/  MUFU.EX2 R162, R162 ;  /* 0x000000a200a27308 */ /* 0x000fe60000000800 */
[----:B------:R-:W-:Y:S02]  /*8c80*/  IMAD.WIDE.U32 R12, R17, -0x326172a9, RZ ;  /* 0xcd9e8d57110c7825 */ /* 0x000fe400078e00ff */
[----:B------:R-:W2:Y:S01]  /*8c90*/  LDSM.16.MT88.4 R16, [R192+0x10800] ;  /* 0x01080000c010783b */ /* 0x000ea20000004200 */
[----:B----4-:R-:W-:Y:S02]  /*8ca0*/  HMMA.16816.F32 R60, R4, R20, R60 ;  /* 0x00000014043c723c */ /* 0x010fe4000000183c */
[----:B------:R-:W-:-:S02]  /*8cb0*/  LOP3.LUT R144, R13, UR20, R144, 0x96, !PT ;  /* 0x000000140d907c12 */ /* 0x000fc4000f8e9690 */
[----:B------:R-:W-:Y:S02]  /*8cc0*/  LOP3.LUT R12, R141, UR18, R12, 0x96, !PT ;  /* 0x000000128d0c7c12 */ /* 0x000fe4000f8e960c */
[----:B------:R-:W-:Y:S01]  /*8cd0*/  HMMA.16816.F32 R40, R4, R14, R40 ;  /* 0x0000000e0428723c */ /* 0x000fe20000001828 */
[----:B------:R-:W-:-:S04]  /*8ce0*/  IMAD.WIDE.U32 R144, R144, -0x2daee0ad, RZ ;  /* 0xd2511f5390907825 */ /* 0x000fc800078e00ff */
[----:B------:R-:W-:Y:S01]  /*8cf0*/  IMAD.WIDE.U32 R12, R12, -0x2daee0ad, RZ ;  /* 0xd2511f530c0c7825 */ /* 0x000fe200078e00ff */
[----:B------:R-:W-:Y:S01]  /*8d00*/  LOP3.LUT R142, R145, UR17, R142, 0x96, !PT ;  /* 0x00000011918e7c12 */ /* 0x000fe2000f8e968e */
[C---:B------:R-:W-:Y:S01]  /*8d10*/  HMMA.16816.F32 R116, R4.reuse, R26, R116 ;  /* 0x0000001a0474723c */ /* 0x040fe20000001874 */
[----:B------:R-:W-:Y:S02]  /*8d20*/  LDSM.16.MT88.4 R24, [R189+0xe800] ;  /* 0x00e80000bd18783b */ /* 0x000fe40000004200 */
[----:B------:R-:W-:Y:S01]  /*8d30*/  LOP3.LUT R228, R13, UR15, R144, 0x96, !PT ;  /* 0x0000000f0de47c12 */ /* 0x000fe2000f8e9690 */
[----:B------:R-:W-:Y:S01]  /*8d40*/  IMAD.WIDE.U32 R142, R142, -0x326172a9, RZ ;  /* 0xcd9e8d578e8e7825 */ /* 0x000fe200078e00ff */
[----:B------:R-:W3:Y:S01]  /*8d50*/  LDSM.16.MT88.4 R144, [R189+0x10800] ;  /* 0x01080000bd90783b */ /* 0x000ee20000004200 */
[----:B-1----:R-:W-:Y:S02]  /*8d60*/  HMMA.16816.F32 R76, R4, R8, R76 ;  /* 0x00000008044c723c */ /* 0x002fe4000000184c */
[----:B------:R-:W-:Y:S01]  /*8d70*/  IMAD.WIDE.U32 R228, R228, -0x326172a9, RZ ;  /* 0xcd9e8d57e4e47825 */ /* 0x000fe200078e00ff */
[----:B------:R-:W-:-:S03]  /*8d80*/  LOP3.LUT R140, R143, UR16, R140, 0x96, !PT ;  /* 0x000000108f8c7c12 */ /* 0x000fc6000f8e968c */
[----:B------:R-:W-:Y:S01]  /*8d90*/  HMMA.16816.F32 R80, R4, R10, R80 ;  /* 0x0000000a0450723c */ /* 0x000fe20000001850 */
[----:B------:R-:W-:Y:S01]  /*8da0*/  LOP3.LUT R226, R229, UR14, R142, 0x96, !PT ;  /* 0x0000000ee5e27c12 */ /* 0x000fe2000f8e968e */
[----:B------:R-:W-:-:S04]  /*8db0*/  IMAD.WIDE.U32 R140, R140, -0x2daee0ad, RZ ;  /* 0xd2511f538c8c7825 */ /* 0x000fc800078e00ff */
[----:B------:R-:W-:Y:S01]  /*8dc0*/  IMAD.WIDE.U32 R226, R226, -0x2daee0ad, RZ ;  /* 0xd2511f53e2e27825 */ /* 0x000fe200078e00ff */
[----:B------:R-:W-:Y:S01]  /*8dd0*/  LOP3.LUT R230, R141, UR13, R12, 0x96, !PT ;  /* 0x0000000d8de67c12 */ /* 0x000fe2000f8e960c */
[C---:B------:R-:W-:Y:S03]  /*8de0*/  HMMA.16816.F32 R64, R4.reuse, R22, R64 ;  /* 0x000000160440723c */ /* 0x040fe60000001840 */
[----:B------:R-:W-:Y:S01]  /*8df0*/  LOP3.LUT R13, R227, UR12, R140, 0x96, !PT ;  /* 0x0000000ce30d7c12 */ /* 0x000fe2000f8e968c */
[----:B------:R-:W-:Y:S01]  /*8e00*/  IMAD.WIDE.U32 R230, R230, -0x326172a9, RZ ;  /* 0xcd9e8d57e6e67825 */ /* 0x000fe200078e00ff */
[----:B------:R-:W1:Y:S01]  /*8e10*/  LDSM.16.MT88.4 R140, [R188+0x10800] ;  /* 0x01080000bc8c783b */ /* 0x000e620000004200 */
[----:B--2---:R-:W-:Y:S02]  /*8e20*/  HMMA.16816.F32 R68, R4, R16, R68 ;  /* 0x000000100444723c */ /* 0x004fe40000001844 */
[----:B------:R-:W-:Y:S01]  /*8e30*/  FFMA.FTZ R227, R214, UR34, -R161 ;  /* 0x00000022d6e37c23 */ /* 0x000fe200080108a1 */
[----:B------:R-:W-:Y:S01]  /*8e40*/  IMAD.WIDE.U32 R20, R13, -0x326172a9, RZ ;  /* 0xcd9e8d570d147825 */ /* 0x000fe200078e00ff */
[----:B------:R-:W-:-:S02]  /*8e50*/  F2FP.F16.F32.PACK_AB R214, R223, R220 ;  /* 0x000000dcdfd6723e */ /* 0x000fc400000000ff */
[C---:B------:R-:W-:Y:S01]  /*8e60*/  HMMA.16816.F32 R72, R4.reuse, R18, R72 ;  /* 0x000000120448723c */ /* 0x040fe20000001848 */
[C---:B------:R-:W-:Y:S01]  /*8e70*/  LOP3.LUT R17, R20.reuse, 0xffff, RZ, 0xc0, !PT ;  /* 0x0000ffff14117812 */ /* 0x040fe200078ec0ff */
[----:B------:R-:W2:Y:S01]  /*8e80*/  MUFU.EX2 R227, R227 ;  /* 0x000000e300e37308 */ /* 0x000ea20000000800 */
[----:B------:R-:W-:Y:S02]  /*8e90*/  SHF.R.U32.HI R14, RZ, 0x10, R20 ;  /* 0x00000010ff0e7819 */ /* 0x000fe40000011614 */
[----:B------:R-:W-:Y:S01]  /*8ea0*/  LOP3.LUT R13, R21, UR21, R230, 0x96, !PT ;  /* 0x00000015150d7c12 */ /* 0x000fe2000f8e96e6 */
[C---:B------:R-:W-:Y:S01]  /*8eb0*/  HMMA.16816.F32 R128, R4.reuse, R28, R128 ;  /* 0x0000001c0480723c */ /* 0x040fe20000001880 */
[----:B------:R-:W-:Y:S02]  /*8ec0*/  LOP3.LUT R12, R20, 0xff, RZ, 0xc0, !PT ;  /* 0x000000ff140c7812 */ /* 0x000fe400078ec0ff */
[----:B------:R-:W-:Y:S02]  /*8ed0*/  SHF.R.U32.HI R17, RZ, 0x8, R17 ;  /* 0x00000008ff117819 */ /* 0x000fe40000011611 */
[----:B------:R-:W-:Y:S01]  /*8ee0*/  SHF.R.U32.HI R15, RZ, 0x18, R20 ;  /* 0x00000018ff0f7819 */ /* 0x000fe20000011614 */
[----:B------:R-:W-:Y:S01]  /*8ef0*/  HMMA.16816.F32 R124, R4, R30, R124 ;  /* 0x0000001e047c723c */ /* 0x000fe2000000187c */
[----:B------:R-:W-:Y:S01]  /*8f00*/  LOP3.LUT R14, R14, 0xff, RZ, 0xc0, !PT ;  /* 0x000000ff0e0e7812 */ /* 0x000fe200078ec0ff */
[----:B------:R-:W-:Y:S01]  /*8f10*/  LDSM.16.MT88.4 R20, [R190+0xf000] ;  /* 0x00f00000be14783b */ /* 0x000fe20000004200 */
[----:B------:R-:W-:-:S02]  /*8f20*/  LOP3.LUT R230, R13, 0xffff, RZ, 0xc0, !PT ;  /* 0x0000ffff0de67812 */ /* 0x000fc400078ec0ff */
[----:B------:R-:W-:Y:S01]  /*8f30*/  PRMT R12, R12, 0x5410, R17 ;  /* 0x000054100c0c7816 */ /* 0x000fe20000000011 */
[C---:B---3--:R-:W-:Y:S01]  /*8f40*/  HMMA.16816.F32 R84, R4.reuse, R144, R84 ;  /* 0x000000900454723c */ /* 0x048fe20000001854 */
[----:B------:R-:W-:Y:S01]  /*8f50*/  PRMT R8, R14, 0x5410, R15 ;  /* 0x000054100e087816 */ /* 0x000fe2000000000f */
[----:B------:R-:W3:Y:S01]  /*8f60*/  LDSM.16.MT88.4 R16, [R189+0xf000] ;  /* 0x00f00000bd10783b */ /* 0x000ee20000004200 */
[----:B------:R-:W-:Y:S02]  /*8f70*/  LOP3.LUT R11, R13, 0xff, RZ, 0xc0, !PT ;  /* 0x000000ff0d0b7812 */ /* 0x000fe400078ec0ff */
[--C-:B------:R-:W-:Y:S01]  /*8f80*/  SHF.R.U32.HI R10, RZ, 0x10, R13.reuse ;  /* 0x00000010ff0a7819 */ /* 0x100fe2000001160d */
[----:B------:R-:W-:Y:S01]  /*8f90*/  HMMA.16816.F32 R52, R4, R24, R52 ;  /* 0x000000180434723c */ /* 0x000fe20000001834 */
[----:B------:R-:W-:Y:S01]  /*8fa0*/  SHF.R.U32.HI R230, RZ, 0x8, R230 ;  /* 0x00000008ffe67819 */ /* 0x000fe200000116e6 */
[----:B------:R-:W-:Y:S01]  /*8fb0*/  LDSM.16.MT88.4 R28, [R188+0xd000] ;  /* 0x00d00000bc1c783b */ /* 0x000fe20000004200 */
[----:B------:R-:W-:-:S02]  /*8fc0*/  SHF.R.U32.HI R9, RZ, 0x18, R13 ;  /* 0x00000018ff097819 */ /* 0x000fc4000001160d */
[--C-:B------:R-:W-:Y:S01]  /*8fd0*/  HSET2.LE.AND R14, R12, R159.reuse, PT ;  /* 0x0000009f0c0e7233 */ /* 0x100fe20003803000 */
[C---:B------:R-:W-:Y:S01]  /*8fe0*/  HMMA.16816.F32 R56, R4.reuse, R26, R56 ;  /* 0x0000001a0438723c */ /* 0x040fe20000001838 */
[----:B------:R-:W-:Y:S01]  /*8ff0*/  LOP3.LUT R10, R10, 0xff, RZ, 0xc0, !PT ;  /* 0x000000ff0a0a7812 */ /* 0x000fe200078ec0ff */
[----:B------:R-:W-:Y:S01]  /*9000*/  LDSM.16.MT88.4 R24, [R192+0xf000] ;  /* 0x00f00000c018783b */ /* 0x000fe20000004200 */
[----:B------:R-:W-:Y:S02]  /*9010*/  HSET2.LE.AND R13, R8, R159, PT ;  /* 0x0000009f080d7233 */ /* 0x000fe40003803000 */
[----:B------:R-:W-:Y:S01]  /*9020*/  F2FP.F16.F32.PACK_AB R15, R221, R218 ;  /* 0x000000dadd0f723e */ /* 0x000fe200000000ff */
[----:B------:R-:W-:Y:S01]  /*9030*/  HMMA.16816.F32 R88, R4, R146, R88 ;  /* 0x000000920458723c */ /* 0x000fe20000001858 */
[----:B------:R-:W-:Y:S02]  /*9040*/  PRMT R12, R11, 0x5410, R230 ;  /* 0x000054100b0c7816 */ /* 0x000fe400000000e6 */
[----:B------:R-:W-:-:S02]  /*9050*/  PRMT R8, R10, 0x5410, R9 ;  /* 0x000054100a087816 */ /* 0x000fc40000000009 */
[----:B------:R-:W-:Y:S01]  /*9060*/  LOP3.LUT R10, R14, R15, RZ, 0xc0, !PT ;  /* 0x0000000f0e0a7212 */ /* 0x000fe200078ec0ff */
[C---:B-1----:R-:W-:Y:S01]  /*9070*/  HMMA.16816.F32 R92, R4.reuse, R140, R92 ;  /* 0x0000008c045c723c */ /* 0x042fe2000000185c */
[----:B------:R-:W-:Y:S02]  /*9080*/  LOP3.LUT R11, R13, R214, RZ, 0xc0, !PT ;  /* 0x000000d60d0b7212 */ /* 0x000fe400078ec0ff */
[--C-:B------:R-:W-:Y:S02]  /*9090*/  HSET2.LE.AND R145, R12, R159.reuse, PT ;  /* 0x0000009f0c917233 */ /* 0x100fe40003803000 */
[----:B------:R-:W1:Y:S01]  /*90a0*/  LDSM.16.MT88.4 R12, [R188+0xf000] ;  /* 0x00f00000bc0c783b */ /* 0x000e620000004200 */
[----:B------:R-:W-:Y:S01]  /*90b0*/  HMMA.16816.F32 R96, R4, R142, R96 ;  /* 0x0000008e0460723c */ /* 0x000fe20000001860 */
[----:B------:R-:W-:Y:S02]  /*90c0*/  HSET2.LE.AND R9, R8, R159, PT ;  /* 0x0000009f08097233 */ /* 0x000fe40003803000 */
[----:B------:R-:W4:Y:S01]  /*90d0*/  LDSM.16.MT88.4 R4, [R192+0x11000] ;  /* 0x01100000c004783b */ /* 0x000f220000004200 */
[----:B------:R-:W-:Y:S01]  /*90e0*/  F2FP.F16.F32.PACK_AB R214, R219, R216 ;  /* 0x000000d8dbd6723e */ /* 0x000fe200000000ff */
[----:B------:R-:W-:Y:S01]  /*90f0*/  FADD.FTZ R216, R216, R175 ;  /* 0x000000afd8d87221 */ /* 0x000fe20000010000 */
[----:B--2---:R-:W-:Y:S01]  /*9100*/  F2FP.F16.F32.PACK_AB R144, R227, R222 ;  /* 0x000000dee390723e */ /* 0x004fe200000000ff */
[----:B------:R-:W-:Y:S01]  /*9110*/  LDSM.16.MT88.4 R140, [R192+0xd800] ;  /* 0x00d80000c08c783b */ /* 0x000fe20000004200 */
[----:B------:R-:W-:Y:S01]  /*9120*/  LOP3.LUT R8, R145, R214, RZ, 0xc0, !PT ;  /* 0x000000d691087212 */ /* 0x000fe200078ec0ff */
[--C-:B------:R-:W-:Y:S01]  /*9130*/  FFMA.FTZ R214, R167, UR34, -R168.reuse ;  /* 0x00000022a7d67c23 */ /* 0x100fe200080108a8 */
[----:B------:R-:W-:Y:S01]  /*9140*/  LOP3.LUT R9, R9, R144, RZ, 0xc0, !PT ;  /* 0x0000009009097212 */ /* 0x000fe200078ec0ff */
[----:B------:R-:W-:Y:S01]  /*9150*/  FFMA.FTZ R168, R163, UR34, -R168 ;  /* 0x00000022a3a87c23 */ /* 0x000fe200080108a8 */
[----:B------:R-:W-:Y:S01]  /*9160*/  LDSM.16.MT88.4 R144, [R188+0x11000] ;  /* 0x01100000bc90783b */ /* 0x000fe20000004200 */
[--C-:B------:R-:W-:Y:S01]  /*9170*/  FFMA.FTZ R163, R166, UR34, -R161.reuse ;  /* 0x00000022a6a37c23 */ /* 0x100fe200080108a1 */
[----:B------:R-:W-:Y:S01]  /*9180*/  FFMA.FTZ R161, R160, UR34, -R161 ;  /* 0x00000022a0a17c23 */ /* 0x000fe200080108a1 */
[----:B------:R-:W2:Y:S01]  /*9190*/  MUFU.EX2 R214, R214 ;  /* 0x000000d600d67308 */ /* 0x000ea20000000800 */
[----:B------:R-:W-:Y:S01]  /*91a0*/  FADD.FTZ R222, R222, R211 ;  /* 0x000000d3dede7221 */ /* 0x000fe20000010000 */
[----:B---3--:R-:W-:Y:S01]  /*91b0*/  HMMA.16816.F32 R52, R8, R16, R52 ;  /* 0x000000100834723c */ /* 0x008fe20000001834 */
[----:B------:R-:W-:-:S02]  /*91c0*/  FADD.FTZ R219, R219, R216 ;  /* 0x000000d8dbdb7221 */ /* 0x000fc40000010000 */
[----:B------:R-:W-:-:S03]  /*91d0*/  FADD.FTZ R227, R227, R222 ;  /* 0x000000dee3e37221 */ /* 0x000fc60000010000 */
[C---:B------:R-:W-:Y:S01]  /*91e0*/  HMMA.16816.F32 R56, R8.reuse, R18, R56 ;  /* 0x000000120838723c */ /* 0x040fe20000001838 */
[----:B------:R-:W-:Y:S01]  /*91f0*/  LOP3.LUT R16, R231, UR26, R228, 0x96, !PT ;  /* 0x0000001ae7107c12 */ /* 0x000fe2000f8e96e4 */
[----:B------:R-:W-:Y:S04]  /*9200*/  MUFU.EX2 R168, R168 ;  /* 0x000000a800a87308 */ /* 0x000fe80000000800 */
[----:B------:R-:W-:Y:S01]  /*9210*/  IMAD.WIDE.U32 R16, R16, -0x2daee0ad, RZ ;  /* 0xd2511f5310107825 */ /* 0x000fe200078e00ff */
[C---:B------:R-:W-:Y:S03]  /*9220*/  HMMA.16816.F32 R44, R8.reuse, R20, R44 ;  /* 0x00000014082c723c */ /* 0x040fe6000000182c */
[----:B------:R-:W3:Y:S03]  /*9230*/  MUFU.EX2 R163, R163 ;  /* 0x000000a300a37308 */ /* 0x000ee60000000800 */
[C---:B------:R-:W-:Y:S01]  /*9240*/  HMMA.16816.F32 R48, R8.reuse, R22, R48 ;  /* 0x000000160830723c */ /* 0x040fe20000001830 */
[----:B------:R-:W-:Y:S04]  /*9250*/  LDSM.16.MT88.4 R20, [R190+0x11000] ;  /* 0x01100000be14783b */ /* 0x000fe80000004200 */
[----:B------:R-:W5:Y:S01]  /*9260*/  MUFU.EX2 R161, R161 ;  /* 0x000000a100a17308 */ /* 0x000f620000000800 */
[C---:B-1----:R-:W-:Y:S06]  /*9270*/  HMMA.16816.F32 R60, R8.reuse, R12, R60 ;  /* 0x0000000c083c723c */ /* 0x042fec000000183c */
[C---:B------:R-:W-:Y:S01]  /*9280*/  HMMA.16816.F32 R64, R8.reuse, R14, R64 ;  /* 0x0000000e0840723c */ /* 0x040fe20000001840 */
[----:B------:R-:W1:Y:S05]  /*9290*/  LDSM.16.MT88.4 R12, [R189+0x11000] ;  /* 0x01100000bd0c783b */ /* 0x000e6a0000004200 */
[C---:B----4-:R-:W-:Y:S06]  /*92a0*/  HMMA.16816.F32 R68, R8.reuse, R4, R68 ;  /* 0x000000040844723c */ /* 0x050fec0000001844 */
[----:B------:R-:W-:Y:S01]  /*92b0*/  HMMA.16816.F32 R72, R8, R6, R72 ;  /* 0x000000060848723c */ /* 0x000fe20000001848 */
[----:B------:R-:W-:-:S02]  /*92c0*/  SHF.R.U32.HI R4, RZ, 0x10, R16 ;  /* 0x00000010ff047819 */ /* 0x000fc40000011610 */
[----:B------:R-:W-:Y:S02]  /*92d0*/  SHF.R.U32.HI R5, RZ, 0x18, R16 ;  /* 0x00000018ff057819 */ /* 0x000fe40000011610 */
[----:B------:R-:W-:Y:S01]  /*92e0*/  LOP3.LUT R4, R4, 0xff, RZ, 0xc0, !PT ;  /* 0x000000ff04047812 */ /* 0x000fe200078ec0ff */
[C---:B------:R-:W-:Y:S01]  /*92f0*/  HMMA.16816.F32 R36, R8.reuse, R24, R36 ;  /* 0x000000180824723c */ /* 0x040fe20000001824 */
[C---:B------:R-:W-:Y:S02]  /*9300*/  LOP3.LUT R7, R16.reuse, 0xffff, RZ, 0xc0, !PT ;  /* 0x0000ffff10077812 */ /* 0x040fe400078ec0ff */
[----:B------:R-:W-:Y:S02]  /*9310*/  LOP3.LUT R6, R16, 0xff, RZ, 0xc0, !PT ;  /* 0x000000ff10067812 */ /* 0x000fe400078ec0ff */
[----:B------:R-:W-:Y:S01]  /*9320*/  LOP3.LUT R16, R17, UR27, R226, 0x96, !PT ;  /* 0x0000001b11107c12 */ /* 0x000fe2000f8e96e2 */
[----:B------:R-:W-:Y:S01]  /*9330*/  HMMA.16816.F32 R40, R8, R26, R40 ;  /* 0x0000001a0828723c */ /* 0x000fe20000001828 */
[----:B------:R-:W-:Y:S01]  /*9340*/  SHF.R.U32.HI R7, RZ, 0x8, R7 ;  /* 0x00000008ff077819 */ /* 0x000fe20000011607 */
[----:B------:R-:W4:Y:S01]  /*9350*/  LDSM.16.MT88.4 R24, [R189+0xd800] ;  /* 0x00d80000bd18783b */ /* 0x000f220000004200 */
[----:B------:R-:W-:-:S02]  /*9360*/  PRMT R4, R4, 0x5410, R5 ;  /* 0x0000541004047816 */ /* 0x000fc40000000005 */
[----:B------:R-:W-:Y:S01]  /*9370*/  LOP3.LUT R18, R16, 0xffff, RZ, 0xc0, !PT ;  /* 0x0000ffff10127812 */ /* 0x000fe200078ec0ff */
[C---:B------:R-:W-:Y:S01]  /*9380*/  HMMA.16816.F32 R112, R8.reuse, R32, R112 ;  /* 0x000000200870723c */ /* 0x040fe20000001870 */
[----:B------:R-:W-:Y:S02]  /*9390*/  SHF.R.U32.HI R5, RZ, 0x10, R16 ;  /* 0x00000010ff057819 */ /* 0x000fe40000011610 */
[----:B------:R-:W-:Y:S02]  /*93a0*/  PRMT R6, R6, 0x5410, R7 ;  /* 0x0000541006067816 */ /* 0x000fe40000000007 */
[----:B------:R-:W-:Y:S01]  /*93b0*/  LOP3.LUT R7, R16, 0xff, RZ, 0xc0, !PT ;  /* 0x000000ff10077812 */ /* 0x000fe200078ec0ff */
[----:B------:R-:W-:Y:S01]  /*93c0*/  HMMA.16816.F32 R108, R8, R34, R108 ;  /* 0x00000022086c723c */ /* 0x000fe2000000186c */
[----:B------:R-:W-:Y:S01]  /*93d0*/  SHF.R.U32.HI R18, RZ, 0x8, R18 ;  /* 0x00000008ff127819 */ /* 0x000fe20000011612 */
[----:B------:R-:W-:Y:S01]  /*93e0*/  LDSM.16.MT88.4 R32, [R192+0xf800] ;  /* 0x00f80000c020783b */ /* 0x000fe20000004200 */
[----:B------:R-:W-:-:S02]  /*93f0*/  SHF.R.U32.HI R16, RZ, 0x18, R16 ;  /* 0x00000018ff107819 */ /* 0x000fc40000011610 */
[----:B------:R-:W-:Y:S01]  /*9400*/  LOP3.LUT R5, R5, 0xff, RZ, 0xc0, !PT ;  /* 0x000000ff05057812 */ /* 0x000fe200078ec0ff */
[C---:B-1----:R-:W-:Y:S01]  /*9410*/  HMMA.16816.F32 R84, R8.reuse, R12, R84 ;  /* 0x0000000c0854723c */ /* 0x042fe20000001854 */
[----:B------:R-:W-:Y:S02]  /*9420*/  PRMT R160, R7, 0x5410, R18 ;  /* 0x0000541007a07816 */ /* 0x000fe40000000012 */
[--C-:B------:R-:W-:Y:S02]  /*9430*/  HSET2.LE.AND R7, R4, R159.reuse, PT ;  /* 0x0000009f04077233 */ /* 0x100fe40003803000 */
[--C-:B------:R-:W-:Y:S01]  /*9440*/  HSET2.LE.AND R6, R6, R159.reuse, PT ;  /* 0x0000009f06067233 */ /* 0x100fe20003803000 */
[----:B------:R-:W-:Y:S01]  /*9450*/  HMMA.16816.F32 R92, R8, R144, R92 ;  /* 0x00000090085c723c */ /* 0x000fe2000000185c */
[----:B------:R-:W-:Y:S02]  /*9460*/  PRMT R12, R5, 0x5410, R16 ;  /* 0x00005410050c7816 */ /* 0x000fe40000000010 */
[----:B------:R-:W1:Y:S01]  /*9470*/  LDSM.16.MT88.4 R16, [R188+0xf800] ;  /* 0x00f80000bc10783b */ /* 0x000e620000004200 */
[----:B------:R-:W-:-:S02]  /*9480*/  HSET2.LE.AND R4, R160, R159, PT ;  /* 0x0000009fa0047233 */ /* 0x000fc40003803000 */
[----:B------:R-:W-:Y:S01]  /*9490*/  HSET2.LE.AND R5, R12, R159, PT ;  /* 0x0000009f0c057233 */ /* 0x000fe20003803000 */
[C---:B------:R-:W-:Y:S01]  /*94a0*/  HMMA.16816.F32 R128, R8.reuse, R136, R128 ;  /* 0x000000880880723c */ /* 0x040fe20000001880 */
[----:B--2---:R-:W-:Y:S02]  /*94b0*/  F2FP.F16.F32.PACK_AB R159, R214, R169 ;  /* 0x000000a9d69f723e */ /* 0x004fe400000000ff */
[----:B---3--:R-:W-:Y:S02]  /*94c0*/  F2FP.F16.F32.PACK_AB R160, R164, R163 ;  /* 0x000000a3a4a0723e */ /* 0x008fe400000000ff */
[----:B------:R-:W-:Y:S01]  /*94d0*/  F2FP.F16.F32.PACK_AB R145, R168, R165 ;  /* 0x000000a5a891723e */ /* 0x000fe200000000ff */
[----:B------:R-:W-:Y:S01]  /*94e0*/  HMMA.16816.F32 R124, R8, R138, R124 ;  /* 0x0000008a087c723c */ /* 0x000fe2000000187c */
[----:B-----5:R-:W-:Y:S01]  /*94f0*/  F2FP.F16.F32.PACK_AB R144, R161, R162 ;  /* 0x000000a2a190723e */ /* 0x020fe200000000ff */
[----:B------:R-:W-:Y:S01]  /*9500*/  LDSM.16.MT88.4 R136, [R190+0xd800] ;  /* 0x00d80000be88783b */ /* 0x000fe20000004200 */
[----:B------:R-:W-:-:S02]  /*9510*/  LOP3.LUT R4, R4, R159, RZ, 0xc0, !PT ;  /* 0x0000009f04047212 */ /* 0x000fc400078ec0ff */
[----:B------:R-:W-:Y:S01]  /*9520*/  LOP3.LUT R5, R5, R160, RZ, 0xc0, !PT ;  /* 0x000000a005057212 */ /* 0x000fe200078ec0ff */
[----:B------:R-:W-:Y:S01]  /*9530*/  HMMA.16816.F32 R120, R8, R132, R120 ;  /* 0x000000840878723c */ /* 0x000fe20000001878 */
[----:B------:R-:W-:Y:S02]  /*9540*/  LOP3.LUT R6, R6, R145, RZ, 0xc0, !PT ;  /* 0x0000009106067212 */ /* 0x000fe400078ec0ff */
[----:B------:R-:W-:-:S03]  /*9550*/  LOP3.LUT R7, R7, R144, RZ, 0xc0, !PT ;  /* 0x0000009007077212 */ /* 0x000fc600078ec0ff */
        /* <DEDUP_REMOVED lines=8> */
[C---:B------:R-:W-:Y:S01]  /*95e0*/  HMMA.16816.F32 R88, R8.reuse, R14, R88 ;  /* 0x0000000e0858723c */ /* 0x040fe20000001858 */
[----:B------:R-:W-:Y:S05]  /*95f0*/  LDSM.16.MT88.4 R12, [R192+0x11800] ;  /* 0x01180000c00c783b */ /* 0x000fea0000004200 */
[----:B------:R-:W-:Y:S01]  /*9600*/  HMMA.16816.F32 R96, R8, R146, R96 ;  /* 0x000000920860723c */ /* 0x000fe20000001860 */
[----:B------:R-:W2:Y:S05]  /*9610*/  LDSM.16.MT88.4 R8, [R190+0x11800] ;  /* 0x01180000be08783b */ /* 0x000eaa0000004200 */
[C---:B----4-:R-:W-:Y:S06]  /*9620*/  HMMA.16816.F32 R112, R4.reuse, R24, R112 ;  /* 0x000000180470723c */ /* 0x050fec0000001870 */
        /* <DEDUP_REMOVED lines=34> */
[C---:B-1----:R-:W-:Y:S06]  /*9850*/  HMMA.16816.F32 R92, R4.reuse, R16, R92 ;  /* 0x00000010045c723c */ /* 0x042fec000000185c */
[C---:B------:R-:W-:Y:S06]  /*9860*/  HMMA.16816.F32 R96, R4.reuse, R18, R96 ;  /* 0x000000120460723c */ /* 0x040fec0000001860 */
[----:B------:R-:W-:Y:S07]  /*9870*/  HMMA.16816.F32 R104, R4, R132, R104 ;  /* 0x000000840468723c */ /* 0x000fee0000001868 */
[----:B------:R-:W-:-:S15]  /*9880*/  MOV R132, R156 ;  /* 0x0000009c00847202 */ /* 0x000fde0000000f00 */
[----:B------:R-:W-:-:S02]  /*9890*/  NOP ;  /* 0x0000000000007918 */ /* 0x000fc40000000000 */
.L_x_1125:
[----:B------:R-:W-:-:S06]  /*98a0*/  UISETP.GT.AND UP0, UPT, UR32, UR22, UPT ;  /* 0x000000162000728c */ /* 0x000fcc000bf04270 */
[----:B------:R-:W-:-:S13]  /*98b0*/  PLOP3.LUT P0, PT, PT, PT, UP0, 0x80, 0x0 ;  /* 0x000000000000781c */ /* 0x000fda0003f0f008 */
[----:B------:R-:W-:Y:S05]  /*98c0*/  @!P0 BRA `(.L_x_1127) ;  /* 0x00000038006c8947 */ /* 0x000fea0003800000 */
[----:B------:R-:W-:Y:S01]  /*98d0*/  IMAD.WIDE.U32 R218, R2, -0x326172a9, RZ ;  /* 0xcd9e8d5702da7825 */ /* 0x000fe200078e00ff */
[----:B------:R-:W-:Y:S01]  /*98e0*/  PRMT R211, R0, 0x7054, R0 ;  /* 0x0000705400d37816 */ /* 0x000fe20000000000 */
[----:B------:R-:W-:Y:S01]  /*98f0*/  USHF.L.U64.HI UR33, UR8, 0x5, UR9 ;  /* 0x0000000508217899 */ /* 0x000fe20008010209 */
[----:B------:R-:W-:Y:S01]  /*9900*/  MOV R2, R3 ;  /* 0x0000000300027202 */ /* 0x000fe20000000f00 */
[----:B------:R-:W-:Y:S01]  /*9910*/  IMAD.WIDE.U32 R220, R202, -0x2daee0ad, RZ ;  /* 0xd2511f53cadc7825 */ /* 0x000fe200078e00ff */
[----:B------:R-:W-:Y:S01]  /*9920*/  LOP3.LUT R213, R219, R213, RZ, 0x3c, !PT ;  /* 0x000000d5dbd57212 */ /* 0x000fe200078e3cff */
[----:B------:R-:W-:Y:S01]  /*9930*/  USHF.L.U32 UR34, UR8, 0x5, URZ ;  /* 0x0000000508227899 */ /* 0x000fe2000800063f */
[----:B------:R-:W-:Y:S01]  /*9940*/  MOV R0, R132 ;  /* 0x0000008400007202 */ /* 0x000fe20000000f00 */
[----:B------:R-:W-:Y:S01]  /*9950*/  USHF.L.U64.HI UR36, UR6, 0x5, UR7 ;  /* 0x0000000506247899 */ /* 0x000fe20008010207 */
[----:B------:R-:W-:Y:S01]  /*9960*/  MOV R202, R224 ;  /* 0x000000e000ca7202 */ /* 0x000fe20000000f00 */
[----:B------:R-:W-:Y:S01]  /*9970*/  IMAD.WIDE.U32 R212, R213, -0x2daee0ad, RZ ;  /* 0xd2511f53d5d47825 */ /* 0x000fe200078e00ff */
[----:B------:R-:W-:-:S02]  /*9980*/  USHF.L.U32 UR35, UR6, 0x5, URZ ;  /* 0x0000000506237899 */ /* 0x000fc4000800063f */
[----:B------:R-:W-:Y:S02]  /*9990*/  USHF.L.U64.HI UR37, UR6, 0x6, UR7 ;  /* 0x0000000606257899 */ /* 0x000fe40008010207 */
[----:B------:R-:W-:Y:S01]  /*99a0*/  USHF.L.U32 UR39, UR6, 0x6, URZ ;  /* 0x0000000606277899 */ /* 0x000fe2000800063f */
[----:B------:R-:W-:Y:S02]  /*99b0*/  ULDC UR4, c[0x0][0x2ec] ;  /* 0x0000bb0000047ab9 */ /* 0x000fe40000000800 */
[----:B------:R-:W-:Y:S01]  /*99c0*/  ULDC.64 UR6, c[0x0][0x218] ;  /* 0x0000860000067ab9 */ /* 0x000fe20000000a00 */
[----:B------:R-:W-:Y:S01]  /*99d0*/  ULDC.64 UR10, c[0x0][0x220] ;  /* 0x00008800000a7ab9 */ /* 0x000fe20000000a00 */
[----:B------:R-:W-:Y:S01]  /*99e0*/  ULDC.64 UR8, c[0x0][0x248] ;  /* 0x0000920000087ab9 */ /* 0x000fe20000000a00 */
[----:B------:R-:W-:Y:S06]  /*99f0*/  BRA `(.L_x_1128) ;  /* 0x0000000000907947 */ /* 0x000fec0003800000 */
.L_x_1130:
        /* <DEDUP_REMOVED lines=36> */
.L_x_1128:
        /* <DEDUP_REMOVED lines=19> */
[----:B------:R-:W-:Y:S01]  /*9d70*/  IMAD R3, R3, 0x40, R210 ;  /* 0x0000004003037824 */ /* 0x000fe200078e02d2 */
[----:B------:R-:W-:Y:S02]  /*9d80*/  IADD3 R226, P0, R228, UR35, RZ ;  /* 0x00000023e4e27c10 */ /* 0x000fe4000ff1e0ff */
[----:B------:R-:W-:Y:S01]  /*9d90*/  LDGSTS.E.BYPASS.LTC128B.128 [R199+0xe000], desc[UR28][R222.64+0x80] ;  /* 0x0e000080dec77fae */ /* 0x000fe2000b901d5c */
[----:B------:R-:W-:Y:S01]  /*9da0*/  VIADD R214, R3, 0x1 ;  /* 0x0000000103d67836 */ /* 0x000fe20000000000 */
[----:B------:R-:W-:Y:S03]  /*9db0*/  IADD3.X R227, R229, UR36, RZ, P0, !PT ;  /* 0x00000024e5e37c10 */ /* 0x000fe600087fe4ff */
[----:B------:R1:W-:Y:S01]  /*9dc0*/  LDGSTS.E.BYPASS.LTC128B.128 [R199+0x10000], desc[UR28][R222.64+0x100] ;  /* 0x10000100dec77fae */ /* 0x0003e2000b901d5c */
[----:B------:R-:W-:Y:S01]  /*9dd0*/  IADD3 R224, P0, R226, UR35, RZ ;  /* 0x00000023e2e07c10 */ /* 0x000fe2000ff1e0ff */
[----:B------:R-:W-:Y:S01]  /*9de0*/  VIADD R216, R3, 0x9 ;  /* 0x0000000903d87836 */ /* 0x000fe20000000000 */
[CC--:B------:R-:W-:Y:S02]  /*9df0*/  ISETP.GE.AND P6, PT, R214.reuse, R207.reuse, PT ;  /* 0x000000cfd600720c */ /* 0x0c0fe40003fc6270 */
[----:B------:R-:W-:Y:S01]  /*9e00*/  LDGSTS.E.BYPASS.LTC128B.128 [R199+0xc800], desc[UR28][R228.64] ;  /* 0x0c800000e4c77fae */ /* 0x000fe2000b901d5c */
[----:B------:R-:W-:Y:S02]  /*9e10*/  IADD3.X R225, R227, UR36, RZ, P0, !PT ;  /* 0x00000024e3e17c10 */ /* 0x000fe400087fe4ff */
[C---:B------:R-:W-:Y:S02]  /*9e20*/  ISETP.GE.AND P0, PT, R3.reuse, R207, PT ;  /* 0x000000cf0300720c */ /* 0x040fe40003f06270 */
[----:B------:R-:W-:Y:S01]  /*9e30*/  LDGSTS.E.BYPASS.LTC128B.128 [R199+0xe800], desc[UR28][R228.64+0x80] ;  /* 0x0e800080e4c77fae */ /* 0x000fe2000b901d5c */
[C---:B------:R-:W-:Y:S02]  /*9e40*/  ISETP.GE.AND P5, PT, R214.reuse, R205, PT ;  /* 0x000000cdd600720c */ /* 0x040fe40003fa6270 */
[CC--:B------:R-:W-:Y:S02]  /*9e50*/  ISETP.GE.OR P0, PT, R3.reuse, R206.reuse, !P0 ;  /* 0x000000ce0300720c */ /* 0x0c0fe40004706670 */
[----:B------:R2:W-:Y:S01]  /*9e60*/  LDGSTS.E.BYPASS.LTC128B.128 [R199+0x10800], desc[UR28][R228.64+0x100] ;  /* 0x10800100e4c77fae */ /* 0x0005e2000b901d5c */
[C---:B------:R-:W-:Y:S02]  /*9e70*/  ISETP.GE.OR P6, PT, R214.reuse, R206, !P6 ;  /* 0x000000ced600720c */ /* 0x040fe400077c6670 */
[----:B------:R-:W-:Y:S02]  /*9e80*/  ISETP.GE.OR P5, PT, R214, R204, !P5 ;  /* 0x000000ccd600720c */ /* 0x000fe40006fa6670 */
[----:B------:R-:W-:Y:S01]  /*9e90*/  LDGSTS.E.BYPASS.LTC128B.128 [R199+0xd000], desc[UR28][R226.64] ;  /* 0x0d000000e2c77fae */ /* 0x000fe2000b901d5c */
[C---:B------:R-:W-:Y:S01]  /*9ea0*/  VIADD R214, R3.reuse, 0x8 ;  /* 0x0000000803d67836 */ /* 0x040fe20000000000 */
[C---:B------:R-:W-:Y:S03]  /*9eb0*/  ISETP.GE.AND P3, PT, R216.reuse, R207, PT ;  /* 0x000000cfd800720c */ /* 0x040fe60003f66270 */
[----:B------:R-:W-:Y:S01]  /*9ec0*/  LDGSTS.E.BYPASS.LTC128B.128 [R199+0xf000], desc[UR28][R226.64+0x80] ;  /* 0x0f000080e2c77fae */ /* 0x000fe2000b901d5c */
[C---:B------:R-:W-:Y:S02]  /*9ed0*/  ISETP.GE.AND P1, PT, R216.reuse, R205, PT ;  /* 0x000000cdd800720c */ /* 0x040fe40003f26270 */
[C---:B------:R-:W-:Y:S02]  /*9ee0*/  ISETP.GE.OR P3, PT, R216.reuse, R206, !P3 ;  /* 0x000000ced800720c */ /* 0x040fe40005f66670 */
[----:B------:R3:W-:Y:S01]  /*9ef0*/  LDGSTS.E.BYPASS.LTC128B.128 [R199+0x11000], desc[UR28][R226.64+0x100] ;  /* 0x11000100e2c77fae */ /* 0x0007e2000b901d5c */
[----:B------:R-:W-:Y:S01]  /*9f00*/  ISETP.GE.OR P1, PT, R216, R204, !P1 ;  /* 0x000000ccd800720c */ /* 0x000fe20004f26670 */
[C---:B------:R-:W-:Y:S01]  /*9f10*/  VIADD R216, R3.reuse, 0x10 ;  /* 0x0000001003d87836 */ /* 0x040fe20000000000 */
[C---:B------:R-:W-:Y:S02]  /*9f20*/  ISETP.GE.AND P4, PT, R214.reuse, R207, PT ;  /* 0x000000cfd600720c */ /* 0x040fe40003f86270 */
[----:B------:R-:W-:Y:S01]  /*9f30*/  LDGSTS.E.BYPASS.LTC128B.128 [R199+0xd800], desc[UR28][R224.64] ;  /* 0x0d800000e0c77fae */ /* 0x000fe2000b901d5c */
[CC--:B------:R-:W-:Y:S01]  /*9f40*/  ISETP.GE.AND P2, PT, R214.reuse, R205.reuse, PT ;  /* 0x000000cdd600720c */ /* 0x0c0fe20003f46270 */
[C---:B-1----:R-:W-:Y:S01]  /*9f50*/  VIADD R222, R3.reuse, 0x31 ;  /* 0x0000003103de7836 */ /* 0x042fe20000000000 */
[C---:B------:R-:W-:Y:S02]  /*9f60*/  ISETP.GE.OR P4, PT, R214.reuse, R206, !P4 ;  /* 0x000000ced600720c */ /* 0x040fe40006786670 */
[----:B------:R-:W-:Y:S01]  /*9f70*/  LDGSTS.E.BYPASS.LTC128B.128 [R199+0xf800], desc[UR28][R224.64+0x80] ;  /* 0x0f800080e0c77fae */ /* 0x000fe2000b901d5c */
[-C--:B------:R-:W-:Y:S01]  /*9f80*/  ISETP.GE.OR P2, PT, R214, R204.reuse, !P2 ;  /* 0x000000ccd600720c */ /* 0x080fe20005746670 */
[C---:B------:R-:W-:Y:S03]  /*9f90*/  VIADD R214, R3.reuse, 0x11 ;  /* 0x0000001103d67836 */ /* 0x040fe60000000000 */
[----:B------:R1:W-:Y:S05]  /*9fa0*/  LDGSTS.E.BYPASS.LTC128B.128 [R199+0x11800], desc[UR28][R224.64+0x100] ;  /* 0x11800100e0c77fae */ /* 0x0003ea000b901d5c */
[----:B------:R-:W-:Y:S05]  /*9fb0*/  LDSM.16.M88.4 R132, [R198] ;  /* 0x00000000c684783b */ /* 0x000fea0000000200 */
[----:B------:R-:W4:Y:S05]  /*9fc0*/  LDSM.16.M88.4 R136, [R197+0x6000] ;  /* 0x00600000c588783b */ /* 0x000f2a0000000200 */
[----:B------:R-:W5:Y:S05]  /*9fd0*/  LDSM.16.M88.4 R140, [R197+0x6800] ;  /* 0x00680000c58c783b */ /* 0x000f6a0000000200 */
[----:B------:R-:W2:Y:S05]  /*9fe0*/  LDSM.16.M88.4 R144, [R197+0x7000] ;  /* 0x00700000c590783b */ /* 0x000eaa0000000200 */
[----:B------:R-:W3:Y:S05]  /*9ff0*/  LDSM.16.M88.4 R148, [R197+0x7800] ;  /* 0x00780000c594783b */ /* 0x000eea0000000200 */
[----:B------:R-:W0:Y:S05]  /*a000*/  LDGDEPBAR ;  /* 0x00000000000079af */ /* 0x000e2a0000000000 */
[----:B------:R-:W-:Y:S05]  /*a010*/  LDSM.16.M88.4 R152, [R196] ;  /* 0x00000000c498783b */ /* 0x000fea0000000200 */
[----:B------:R-:W1:Y:S05]  /*a020*/  LDSM.16.M88.4 R156, [R195] ;  /* 0x00000000c39c783b */ /* 0x000e6a0000000200 */
[----:B------:R-:W1:Y:S05]  /*a030*/  LDSM.16.M88.4 R160, [R187] ;  /* 0x00000000bba0783b */ /* 0x000e6a0000000200 */
[----:B------:R-:W1:Y:S01]  /*a040*/  LDSM.16.M88.4 R164, [R186] ;  /* 0x00000000baa4783b */ /* 0x000e620000000200 */
[C---:B----4-:R-:W-:Y:S04]  /*a050*/  HMMA.16816.F32 R4, R132.reuse, R136, RZ ;  /* 0x000000888404723c */ /* 0x050fe800000018ff */
[----:B------:R-:W4:Y:S02]  /*a060*/  LDSM.16.M88.4 R168, [R185] ;  /* 0x00000000b9a8783b */ /* 0x000f240000000200 */
[C---:B------:R-:W-:Y:S03]  /*a070*/  HMMA.16816.F32 R8, R132.reuse, R138, RZ ;  /* 0x0000008a8408723c */ /* 0x040fe600000018ff */
[----:B------:R-:W-:Y:S03]  /*a080*/  LDSM.16.M88.4 R136, [R194] ;  /* 0x00000000c288783b */ /* 0x000fe60000000200 */
[C---:B-----5:R-:W-:Y:S02]  /*a090*/  HMMA.16816.F32 R12, R132.reuse, R140, RZ ;  /* 0x0000008c840c723c */ /* 0x060fe400000018ff */
[----:B------:R-:W-:Y:S04]  /*a0a0*/  LDSM.16.M88.4 R172, [R191+0x7000] ;  /* 0x00700000bfac783b */ /* 0x000fe80000000200 */
[C---:B------:R-:W-:Y:S01]  /*a0b0*/  HMMA.16816.F32 R16, R132.reuse, R142, RZ ;  /* 0x0000008e8410723c */ /* 0x040fe200000018ff */
[----:B------:R-:W5:Y:S05]  /*a0c0*/  LDSM.16.M88.4 R140, [R191+0x6000] ;  /* 0x00600000bf8c783b */ /* 0x000f6a0000000200 */
[C---:B--2---:R-:W-:Y:S06]  /*a0d0*/  HMMA.16816.F32 R20, R132.reuse, R144, RZ ;  /* 0x000000908414723c */ /* 0x044fec00000018ff */
[C---:B------:R-:W-:Y:S01]  /*a0e0*/  HMMA.16816.F32 R24, R132.reuse, R146, RZ ;  /* 0x000000928418723c */ /* 0x040fe200000018ff */
[----:B------:R-:W2:Y:S05]  /*a0f0*/  LDSM.16.M88.4 R144, [R191+0x6800] ;  /* 0x00680000bf90783b */ /* 0x000eaa0000000200 */
[C---:B---3--:R-:W-:Y:S06]  /*a100*/  HMMA.16816.F32 R28, R132.reuse, R148, RZ ;  /* 0x00000094841c723c */ /* 0x048fec00000018ff */
[----:B------:R-:W-:Y:S01]  /*a110*/  HMMA.16816.F32 R32, R132, R150, RZ ;  /* 0x000000968420723c */ /* 0x000fe200000018ff */
[----:B------:R-:W3:Y:S05]  /*a120*/  LDSM.16.M88.4 R132, [R191+0x7800] ;  /* 0x00780000bf84783b */ /* 0x000eea0000000200 */
        /* <DEDUP_REMOVED lines=14> */
[----:B------:R-:W-:Y:S05]  /*a210*/  LDSM.16.M88.4 R168, [R197+0x8800] ;  /* 0x00880000c5a8783b */ /* 0x000fea0000000200 */
[C---:B------:R-:W-:Y:S01]  /*a220*/  HMMA.16816.F32 R8, R136.reuse, R142, R8 ;  /* 0x0000008e8808723c */ /* 0x040fe20000001808 */
[----:B------:R-:W-:Y:S05]  /*a230*/  LDSM.16.M88.4 R140, [R198+0x2000] ;  /* 0x00200000c68c783b */ /* 0x000fea0000000200 */
[C---:B--2---:R-:W-:Y:S06]  /*a240*/  HMMA.16816.F32 R12, R136.reuse, R144, R12 ;  /* 0x00000090880c723c */ /* 0x044fec000000180c */
[C---:B------:R-:W-:Y:S01]  /*a250*/  HMMA.16816.F32 R16, R136.reuse, R146, R16 ;  /* 0x000000928810723c */ /* 0x040fe20000001810 */
[----:B------:R-:W2:Y:S05]  /*a260*/  LDSM.16.M88.4 R144, [R197+0x8000] ;  /* 0x00800000c590783b */ /* 0x000eaa0000000200 */
[C---:B------:R-:W-:Y:S06]  /*a270*/  HMMA.16816.F32 R20, R136.reuse, R172, R20 ;  /* 0x000000ac8814723c */ /* 0x040fec0000001814 */
[C---:B------:R-:W-:Y:S01]  /*a280*/  HMMA.16816.F32 R24, R136.reuse, R174, R24 ;  /* 0x000000ae8818723c */ /* 0x040fe20000001818 */
[----:B------:R-:W5:Y:S05]  /*a290*/  LDSM.16.M88.4 R172, [R197+0x9000] ;  /* 0x00900000c5ac783b */ /* 0x000f6a0000000200 */
[C---:B---3--:R-:W-:Y:S06]  /*a2a0*/  HMMA.16816.F32 R28, R136.reuse, R132, R28 ;  /* 0x00000084881c723c */ /* 0x048fec000000181c */
[----:B------:R-:W-:Y:S01]  /*a2b0*/  HMMA.16816.F32 R32, R136, R134, R32 ;  /* 0x000000868820723c */ /* 0x000fe20000001820 */
[----:B------:R-:W3:Y:S05]  /*a2c0*/  LDSM.16.M88.4 R132, [R197+0x9800] ;  /* 0x00980000c584783b */ /* 0x000eea0000000200 */
        /* <DEDUP_REMOVED lines=10> */
[C---:B----4-:R-:W-:Y:S06]  /*a370*/  HMMA.16816.F32 R28, R148.reuse, R152, R28 ;  /* 0x00000098941c723c */ /* 0x050fec000000181c */
[----:B------:R-:W-:Y:S01]  /*a380*/  HMMA.16816.F32 R32, R148, R154, R32 ;  /* 0x0000009a9420723c */ /* 0x000fe20000001820 */
[----:B------:R-:W4:Y:S05]  /*a390*/  LDSM.16.M88.4 R148, [R180] ;  /* 0x00000000b494783b */ /* 0x000f2a0000000200 */
[C---:B--2---:R-:W-:Y:S01]  /*a3a0*/  HMMA.16816.F32 R4, R140.reuse, R144, R4 ;  /* 0x000000908c04723c */ /* 0x044fe20000001804 */
[----:B------:R-:W-:Y:S05]  /*a3b0*/  LDSM.16.M88.4 R152, [R191+0x8000] ;  /* 0x00800000bf98783b */ /* 0x000fea0000000200 */
[C---:B------:R-:W-:Y:S01]  /*a3c0*/  HMMA.16816.F32 R8, R140.reuse, R146, R8 ;  /* 0x000000928c08723c */ /* 0x040fe20000001808 */
[----:B------:R-:W2:Y:S05]  /*a3d0*/  LDSM.16.M88.4 R144, [R194+0x2000] ;  /* 0x00200000c290783b */ /* 0x000eaa0000000200 */
[C---:B------:R-:W-:Y:S06]  /*a3e0*/  HMMA.16816.F32 R12, R140.reuse, R168, R12 ;  /* 0x000000a88c0c723c */ /* 0x040fec000000180c */
[C---:B------:R-:W-:Y:S01]  /*a3f0*/  HMMA.16816.F32 R16, R140.reuse, R170, R16 ;  /* 0x000000aa8c10723c */ /* 0x040fe20000001810 */
[----:B------:R-:W2:Y:S05]  /*a400*/  LDSM.16.M88.4 R168, [R191+0x8800] ;  /* 0x00880000bfa8783b */ /* 0x000eaa0000000200 */
[C---:B-----5:R-:W-:Y:S06]  /*a410*/  HMMA.16816.F32 R20, R140.reuse, R172, R20 ;  /* 0x000000ac8c14723c */ /* 0x060fec0000001814 */
        /* <DEDUP_REMOVED lines=52> */
[C---:B------:R-:W-:Y:S06]  /*a760*/  HMMA.16816.F32 R24, R148.reuse, R174, R24 ;  /* 0x000000ae9418723c */ /* 0x040fec0000001818 */
[C---:B---3--:R-:W-:Y:S06]  /*a770*/  HMMA.16816.F32 R28, R148.reuse, R132, R28 ;  /* 0x00000084941c723c */ /* 0x048fec000000181c */
[----:B------:R-:W-:Y:S01]  /*a780*/  HMMA.16816.F32 R32, R148, R134, R32 ;  /* 0x000000869420723c */ /* 0x000fe20000001820 */
[----:B------:R-:W3:Y:S05]  /*a790*/  LDSM.16.M88.4 R132, [R191+0xb000] ;  /* 0x00b00000bf84783b */ /* 0x000eea0000000200 */
[C---:B-1----:R-:W-:Y:S01]  /*a7a0*/  HMMA.16816.F32 R4, R144.reuse, R156, R4 ;  /* 0x0000009c9004723c */ /* 0x042fe20000001804 */
[----:B------:R-:W1:Y:S05]  /*a7b0*/  LDSM.16.M88.4 R148, [R191+0xb800] ;  /* 0x00b80000bf94783b */ /* 0x000e6a0000000200 */
[C---:B------:R-:W-:Y:S01]  /*a7c0*/  HMMA.16816.F32 R8, R144.reuse, R158, R8 ;  /* 0x0000009e9008723c */ /* 0x040fe20000001808 */
[----:B------:R-:W-:Y:S05]  /*a7d0*/  LDSM.16.M88.4 R156, [R193+0x4000] ;  /* 0x00400000c19c783b */ /* 0x000fea0000000200 */
[C---:B------:R-:W-:Y:S06]  /*a7e0*/  HMMA.16816.F32 R12, R144.reuse, R160, R12 ;  /* 0x000000a0900c723c */ /* 0x040fec000000180c */
[C---:B------:R-:W-:Y:S01]  /*a7f0*/  HMMA.16816.F32 R16, R144.reuse, R162, R16 ;  /* 0x000000a29010723c */ /* 0x040fe20000001810 */
[----:B------:R-:W5:Y:S05]  /*a800*/  LDSM.16.M88.4 R160, [R184+0x4000] ;  /* 0x00400000b8a0783b */ /* 0x000f6a0000000200 */
[C---:B------:R-:W-:Y:S06]  /*a810*/  HMMA.16816.F32 R20, R144.reuse, R164, R20 ;  /* 0x000000a49014723c */ /* 0x040fec0000001814 */
[C---:B------:R-:W-:Y:S06]  /*a820*/  HMMA.16816.F32 R24, R144.reuse, R166, R24 ;  /* 0x000000a69018723c */ /* 0x040fec0000001818 */
[C---:B----4-:R-:W-:Y:S06]  /*a830*/  HMMA.16816.F32 R28, R144.reuse, R136, R28 ;  /* 0x00000088901c723c */ /* 0x050fec000000181c */
[----:B------:R-:W-:Y:S01]  /*a840*/  HMMA.16816.F32 R32, R144, R138, R32 ;  /* 0x0000008a9020723c */ /* 0x000fe20000001820 */
[----:B------:R-:W-:Y:S05]  /*a850*/  LDSM.16.M88.4 R136, [R184+0x5000] ;  /* 0x00500000b888783b */ /* 0x000fea0000000200 */
[C---:B--2---:R-:W-:Y:S06]  /*a860*/  HMMA.16816.F32 R4, R140.reuse, R152, R4 ;  /* 0x000000988c04723c */ /* 0x044fec0000001804 */
[C---:B------:R-:W-:Y:S06]  /*a870*/  HMMA.16816.F32 R8, R140.reuse, R154, R8 ;  /* 0x0000009a8c08723c */ /* 0x040fec0000001808 */
[C---:B------:R-:W-:Y:S06]  /*a880*/  HMMA.16816.F32 R12, R140.reuse, R168, R12 ;  /* 0x000000a88c0c723c */ /* 0x040fec000000180c */
[C---:B------:R-:W-:Y:S06]  /*a890*/  HMMA.16816.F32 R16, R140.reuse, R170, R16 ;  /* 0x000000aa8c10723c */ /* 0x040fec0000001810 */
[C---:B---3--:R-:W-:Y:S06]  /*a8a0*/  HMMA.16816.F32 R20, R140.reuse, R132, R20 ;  /* 0x000000848c14723c */ /* 0x048fec0000001814 */
[C---:B------:R-:W-:Y:S01]  /*a8b0*/  HMMA.16816.F32 R24, R140.reuse, R134, R24 ;  /* 0x000000868c18723c */ /* 0x040fe20000001818 */
[----:B------:R-:W2:Y:S05]  /*a8c0*/  LDSM.16.M88.4 R132, [R184+0x4800] ;  /* 0x00480000b884783b */ /* 0x000eaa0000000200 */
[C---:B-1----:R-:W-:Y:S06]  /*a8d0*/  HMMA.16816.F32 R28, R140.reuse, R148, R28 ;  /* 0x000000948c1c723c */ /* 0x042fec000000181c */
[----:B------:R-:W-:Y:S06]  /*a8e0*/  HMMA.16816.F32 R32, R140, R150, R32 ;  /* 0x000000968c20723c */ /* 0x000fec0000001820 */
[C---:B-----5:R-:W-:Y:S06]  /*a8f0*/  HMMA.16816.F32 R4, R156.reuse, R160, R4 ;  /* 0x000000a09c04723c */ /* 0x060fec0000001804 */
[C---:B------:R-:W-:Y:S06]  /*a900*/  HMMA.16816.F32 R8, R156.reuse, R162, R8 ;  /* 0x000000a29c08723c */ /* 0x040fec0000001808 */
[C---:B--2---:R-:W-:Y:S11]  /*a910*/  HMMA.16816.F32 R12, R156.reuse, R132, R12 ;  /* 0x000000849c0c723c */ /* 0x044ff6000000180c */
[----:B------:R-:W-:Y:S01]  /*a920*/  @!UPT UIADD3 URZ, URZ, URZ, URZ ;  /* 0x0000003f3f3ff290 */ /* 0x000fe2000fffe03f */
[----:B------:R-:W-:Y:S02]  /*a930*/  FSEL R231, R4, -INF , !P0 ;  /* 0xff80000004e77808 */ /* 0x000fe40004000000 */
[C---:B------:R-:W-:Y:S01]  /*a940*/  ISETP.GE.AND P0, PT, R3.reuse, R205, PT ;  /* 0x000000cd0300720c */ /* 0x040fe20003f06270 */
[C---:B------:R-:W-:Y:S01]  /*a950*/  HMMA.16816.F32 R16, R156.reuse, R134, R16 ;  /* 0x000000869c10723c */ /* 0x040fe20000001810 */
[----:B------:R-:W1:Y:S01]  /*a960*/  LDSM.16.M88.4 R132, [R184+0x5800] ;  /* 0x00580000b884783b */ /* 0x000e620000000200 */
[----:B------:R-:W-:Y:S04]  /*a970*/  DEPBAR.LE SB0, 0x0 ;  /* 0x000080000000791a */ /* 0x000fe80000000000 */
[----:B------:R-:W-:Y:S01]  /*a980*/  ISETP.GE.OR P0, PT, R3, R204, !P0 ;  /* 0x000000cc0300720c */ /* 0x000fe20004706670 */
[----:B------:R-:W-:Y:S01]  /*a990*/  BAR.SYNC.DEFER_BLOCKING 0x0 ;  /* 0x0000000000007b1d */ /* 0x000fe20000010000 */
[----:B------:R-:W-:Y:S01]  /*a9a0*/  FSEL R233, R7, -INF , !P5 ;  /* 0xff80000007e97808 */ /* 0x000fe20006800000 */
[C---:B------:R-:W-:Y:S05]  /*a9b0*/  HMMA.16816.F32 R20, R156.reuse, R136, R20 ;  /* 0x000000889c14723c */ /* 0x040fea0000001814 */
[----:B------:R-:W-:Y:S01]  /*a9c0*/  FSEL R235, R6, -INF , !P0 ;  /* 0xff80000006eb7808 */ /* 0x000fe20004000000 */
[C---:B------:R-:W-:Y:S03]  /*a9d0*/  HMMA.16816.F32 R24, R156.reuse, R138, R24 ;  /* 0x0000008a9c18723c */ /* 0x040fe60000001818 */
[C---:B------:R-:W-:Y:S02]  /*a9e0*/  ISETP.GE.AND P0, PT, R216.reuse, R207, PT ;  /* 0x000000cfd800720c */ /* 0x040fe40003f06270 */
[C---:B------:R-:W-:Y:S02]  /*a9f0*/  ISETP.GE.AND P5, PT, R216.reuse, R205, PT ;  /* 0x000000cdd800720c */ /* 0x040fe40003fa6270 */
[----:B------:R-:W-:Y:S02]  /*aa00*/  FSEL R237, R5, -INF , !P6 ;  /* 0xff80000005ed7808 */ /* 0x000fe40007000000 */
[----:B------:R-:W-:Y:S02]  /*aa10*/  ISETP.GE.OR P0, PT, R216, R206, !P0 ;  /* 0x000000ced800720c */ /* 0x000fe40004706670 */
[----:B------:R-:W-:Y:S02]  /*aa20*/  FSEL R239, R8, -INF , !P4 ;  /* 0xff80000008ef7808 */ /* 0x000fe40006000000 */
[----:B------:R-:W-:Y:S01]  /*aa30*/  ISETP.GE.OR P5, PT, R216, R204, !P5 ;  /* 0x000000ccd800720c */ /* 0x000fe20006fa6670 */
[C---:B------:R-:W-:Y:S01]  /*aa40*/  VIADD R216, R3.reuse, 0x18 ;  /* 0x0000001803d87836 */ /* 0x040fe20000000000 */
[C---:B------:R-:W-:Y:S02]  /*aa50*/  ISETP.GE.AND P6, PT, R214.reuse, R207, PT ;  /* 0x000000cfd600720c */ /* 0x040fe40003fc6270 */
[C---:B------:R-:W-:Y:S02]  /*aa60*/  ISETP.GE.AND P4, PT, R214.reuse, R205, PT ;  /* 0x000000cdd600720c */ /* 0x040fe40003f86270 */
[C---:B------:R-:W-:Y:S02]  /*aa70*/  ISETP.GE.OR P6, PT, R214.reuse, R206, !P6 ;  /* 0x000000ced600720c */ /* 0x040fe400077c6670 */
[----:B------:R-:W-:Y:S01]  /*aa80*/  ISETP.GE.OR P4, PT, R214, R204, !P4 ;  /* 0x000000ccd600720c */ /* 0x000fe20006786670 */
[----:B------:R-:W-:Y:S01]  /*aa90*/  VIADD R214, R3, 0x19 ;  /* 0x0000001903d67836 */ /* 0x000fe20000000000 */
[----:B------:R-:W-:Y:S02]  /*aaa0*/  FSEL R245, R9, -INF , !P3 ;  /* 0xff80000009f57808 */ /* 0x000fe40005800000 */
[----:B------:R-:W-:Y:S01]  /*aab0*/  FSEL R241, R11, -INF , !P1 ;  /* 0xff8000000bf17808 */ /* 0x000fe20004800000 */
[C---:B-1----:R-:W-:Y:S03]  /*aac0*/  HMMA.16816.F32 R28, R156.reuse, R132, R28 ;  /* 0x000000849c1c723c */ /* 0x042fe6000000181c */
[C---:B------:R-:W-:Y:S02]  /*aad0*/  ISETP.GE.AND P3, PT, R216.reuse, R207, PT ;  /* 0x000000cfd800720c */ /* 0x040fe40003f66270 */
[C---:B------:R-:W-:Y:S01]  /*aae0*/  ISETP.GE.AND P1, PT, R216.reuse, R205, PT ;  /* 0x000000cdd800720c */ /* 0x040fe20003f26270 */
[----:B------:R-:W-:Y:S03]  /*aaf0*/  HMMA.16816.F32 R32, R156, R134, R32 ;  /* 0x000000869c20723c */ /* 0x000fe60000001820 */
[----:B------:R-:W-:Y:S02]  /*ab00*/  ISETP.GE.OR P3, PT, R216, R206, !P3 ;  /* 0x000000ced800720c */ /* 0x000fe40005f66670 */
[----:B------:R-:W-:Y:S02]  /*ab10*/  FSEL R243, R10, -INF , !P2 ;  /* 0xff8000000af37808 */ /* 0x000fe40005000000 */
[----:B------:R-:W-:Y:S02]  /*ab20*/  FSEL R248, R12, -INF , !P0 ;  /* 0xff8000000cf87808 */ /* 0x000fe40004000000 */
[----:B------:R-:W-:Y:S02]  /*ab30*/  ISETP.GE.OR P1, PT, R216, R204, !P1 ;  /* 0x000000ccd800720c */ /* 0x000fe40004f26670 */
[C---:B------:R-:W-:Y:S01]  /*ab40*/  ISETP.GE.AND P2, PT, R214.reuse, R207, PT ;  /* 0x000000cfd600720c */ /* 0x040fe20003f46270 */
[C---:B------:R-:W-:Y:S01]  /*ab50*/  VIADD R216, R3.reuse, 0x20 ;  /* 0x0000002003d87836 */ /* 0x040fe20000000000 */
[C---:B------:R-:W-:Y:S02]  /*ab60*/  ISETP.GE.AND P0, PT, R214.reuse, R205, PT ;  /* 0x000000cdd600720c */ /* 0x040fe40003f06270 */
        /* <DEDUP_REMOVED lines=8> */
[----:B------:R-:W-:Y:S02]  /*abf0*/  FSEL R229, R16, -INF , !P3 ;  /* 0xff80000010e57808 */ /* 0x000fe40005800000 */
[C---:B------:R-:W-:Y:S02]  /*ac00*/  ISETP.GE.OR P4, PT, R216.reuse, R206, !P4 ;  /* 0x000000ced800720c */ /* 0x040fe40006786670 */
        /* <DEDUP_REMOVED lines=14> */
[----:B------:R-:W-:Y:S02]  /*acf0*/  ISETP.GE.OR P0, PT, R216, R204, !P0 ;  /* 0x000000ccd800720c */ /* 0x000fe40004706670 */
[C---:B------:R-:W-:Y:S02]  /*ad00*/  ISETP.GE.AND P1, PT, R214.reuse, R207, PT ;  /* 0x000000cfd600720c */ /* 0x040fe40003f26270 */
[C---:B------:R-:W-:Y:S02]  /*ad10*/  ISETP.GE.AND P4, PT, R214.reuse, R205, PT ;  /* 0x000000cdd600720c */ /* 0x040fe40003f86270 */
[----:B------:R-:W-:Y:S02]  /*ad20*/  FMNMX.FTZ R216, R231, R0, !PT ;  /* 0x00000000e7d87209 */ /* 0x000fe40007810000 */
[C---:B------:R-:W-:Y:S02]  /*ad30*/  ISETP.GE.OR P1, PT, R214.reuse, R206, !P1 ;  /* 0x000000ced600720c */ /* 0x040fe40004f26670 */
        /* <DEDUP_REMOVED lines=16> */
[----:B------:R-:W-:Y:S02]  /*ae40*/  FMNMX.FTZ R216, R229, R216, !PT ;  /* 0x000000d8e5d87209 */ /* 0x000fe40007810000 */
[----:B------:R-:W-:Y:S02]  /*ae50*/  FMNMX.FTZ R249, R241, R214, !PT ;  /* 0x000000d6f1f97209 */ /* 0x000fe40007810000 */
[----:B------:R-:W-:Y:S02]  /*ae60*/  FSEL R232, R22, -INF , !P5 ;  /* 0xff80000016e87808 */ /* 0x000fe40006800000 */
[----:B------:R-:W-:Y:S02]  /*ae70*/  FSEL R244, R24, -INF , !P2 ;  /* 0xff80000018f47808 */ /* 0x000fe40005000000 */
[----:B------:R-:W-:Y:S02]  /*ae80*/  FMNMX.FTZ R247, R227, R216, !PT ;  /* 0x000000d8e3f77209 */ /* 0x000fe40007810000 */
[C---:B------:R-:W-:Y:S02]  /*ae90*/  ISETP.GE.AND P5, PT, R222.reuse, R207, PT ;  /* 0x000000cfde00720c */ /* 0x040fe40003fa6270 */
[----:B------:R-:W-:Y:S02]  /*aea0*/  ISETP.GE.AND P2, PT, R222, R205, PT ;  /* 0x000000cdde00720c */ /* 0x000fe40003f46270 */
[----:B------:R-:W-:Y:S02]  /*aeb0*/  FMNMX.FTZ R249, R252, R249, !PT ;  /* 0x000000f9fcf97209 */ /* 0x000fe40007810000 */
[----:B------:R-:W-:Y:S02]  /*aec0*/  FMNMX.FTZ R247, R236, R247, !PT ;  /* 0x000000f7ecf77209 */ /* 0x000fe40007810000 */
[C---:B------:R-:W-:Y:S02]  /*aed0*/  ISETP.GE.OR P5, PT, R222.reuse, R206, !P5 ;  /* 0x000000cede00720c */ /* 0x040fe40006fa6670 */
[----:B------:R-:W-:Y:S01]  /*aee0*/  ISETP.GE.OR P2, PT, R222, R204, !P2 ;  /* 0x000000ccde00720c */ /* 0x000fe20005746670 */
[C---:B------:R-:W-:Y:S01]  /*aef0*/  VIADD R222, R3.reuse, 0x38 ;  /* 0x0000003803de7836 */ /* 0x040fe20000000000 */
[----:B------:R-:W-:Y:S01]  /*af00*/  FMNMX.FTZ R214, R246, R249, !PT ;  /* 0x000000f9f6d67209 */ /* 0x000fe20007810000 */
[----:B------:R-:W-:Y:S01]  /*af10*/  VIADD R3, R3, 0x39 ;  /* 0x0000003903037836 */ /* 0x000fe20000000000 */
        /* <DEDUP_REMOVED lines=8> */
[----:B------:R-:W-:Y:S02]  /*afa0*/  ISETP.GE.OR P0, PT, R222, R204, !P0 ;  /* 0x000000ccde00720c */ /* 0x000fe40004706670 */
[----:B------:R-:W-:Y:S02]  /*afb0*/  FMNMX.FTZ R249, R223, R214, !PT ;  /* 0x000000d6dff97209 */ /* 0x000fe40007810000 */
[----:B------:R-:W-:Y:S02]  /*afc0*/  FSEL R228, R28, -INF , !P6 ;  /* 0xff8000001ce47808 */ /* 0x000fe40007000000 */
[----:B------:R-:W-:Y:S02]  /*afd0*/  FSEL R222, R31, -INF , !P2 ;  /* 0xff8000001fde7808 */ /* 0x000fe40005000000 */
[----:B------:R-:W-:Y:S02]  /*afe0*/  FMNMX.FTZ R251, R242, R247, !PT ;  /* 0x000000f7f2fb7209 */ /* 0x000fe40007810000 */
[----:B------:R-:W-:Y:S02]  /*aff0*/  PLOP3.LUT P2, PT, PT, PT, UP0, 0x80, 0x0 ;  /* 0x000000000000781c */ /* 0x000fe40003f4f008 */
[----:B------:R-:W-:Y:S02]  /*b000*/  FSEL R224, R30, -INF , !P3 ;  /* 0xff8000001ee07808 */ /* 0x000fe40005800000 */
[----:B------:R-:W-:Y:S02]  /*b010*/  FMNMX.FTZ R247, R232, R249, !PT ;  /* 0x000000f9e8f77209 */ /* 0x000fe40007810000 */
[----:B------:R-:W-:Y:S02]  /*b020*/  FSEL R226, R29, -INF , !P5 ;  /* 0xff8000001de27808 */ /* 0x000fe40006800000 */
[C---:B------:R-:W-:Y:S02]  /*b030*/  ISETP.GE.AND P3, PT, R3.reuse, R207, PT ;  /* 0x000000cf0300720c */ /* 0x040fe40003f66270 */
[----:B------:R-:W-:Y:S02]  /*b040*/  FMNMX.FTZ R249, R228, R251, !PT ;  /* 0x000000fbe4f97209 */ /* 0x000fe40007810000 */
[----:B------:R-:W-:Y:S02]  /*b050*/  FMNMX.FTZ R247, R230, R247, !PT ;  /* 0x000000f7e6f77209 */ /* 0x000fe40007810000 */
[----:B------:R-:W-:Y:S02]  /*b060*/  ISETP.GE.OR P3, PT, R3, R206, !P3 ;  /* 0x000000ce0300720c */ /* 0x000fe40005f66670 */
[----:B------:R-:W-:Y:S02]  /*b070*/  FSEL R216, R32, -INF , !P1 ;  /* 0xff80000020d87808 */ /* 0x000fe40004800000 */
[----:B------:R-:W-:Y:S02]  /*b080*/  FMNMX.FTZ R249, R226, R249, !PT ;  /* 0x000000f9e2f97209 */ /* 0x000fe40007810000 */
[----:B------:R-:W-:Y:S02]  /*b090*/  FSEL R240, R27, -INF , !P4 ;  /* 0xff8000001bf07808 */ /* 0x000fe40006000000 */
[----:B------:R-:W-:Y:S02]  /*b0a0*/  FMNMX.FTZ R247, R238, R247, !PT ;  /* 0x000000f7eef77209 */ /* 0x000fe40007810000 */
[----:B------:R-:W-:Y:S02]  /*b0b0*/  FSEL R214, R33, -INF , !P3 ;  /* 0xff80000021d67808 */ /* 0x000fe40005800000 */
[----:B------:R-:W-:Y:S02]  /*b0c0*/  FMNMX.FTZ R251, R216, R249, !PT ;  /* 0x000000f9d8fb7209 */ /* 0x000fe40007810000 */
[----:B------:R-:W-:Y:S02]  /*b0d0*/  FMNMX.FTZ R249, R240, R247, !PT ;  /* 0x000000f7f0f97209 */ /* 0x000fe40007810000 */
[----:B------:R-:W-:Y:S02]  /*b0e0*/  ISETP.GE.AND P1, PT, R3, R205, PT ;  /* 0x000000cd0300720c */ /* 0x000fe40003f26270 */
[----:B------:R-:W-:Y:S01]  /*b0f0*/  FMNMX.FTZ R247, R214, R251, !PT ;  /* 0x000000fbd6f77209 */ /* 0x000fe20007810000 */
[----:B------:R-:W-:Y:S10]  /*b100*/  @P2 BRA `(.L_x_1130) ;  /* 0xffffffe8003c2947 */ /* 0x000ff4000383ffff */
.L_x_1129:
[----:B------:R-:W-:Y:S01]  /*b110*/  FMNMX.FTZ R249, R224, R249, !PT ;  /* 0x000000f9e0f97209 */ /* 0x000fe20007810000 */
[----:B-1----:R-:W1:Y:S01]  /*b120*/  SHFL.BFLY PT, R4, R247, 0x2, 0x1f ;  /* 0x0c401f00f7047f89 */ /* 0x002e6200000e0000 */
[----:B------:R-:W-:Y:S01]  /*b130*/  FSEL R152, R34, -INF , !P0 ;  /* 0xff80000022987808 */ /* 0x000fe20004000000 */
[----:B------:R-:W-:Y:S01]  /*b140*/  USHF.L.U32 UR32, UR38, 0x1, URZ ;  /* 0x0000000126207899 */ /* 0x000fe2000800063f */
[----:B------:R-:W-:Y:S05]  /*b150*/  ISETP.GE.OR P1, PT, R3, R204, !P1 ;  /* 0x000000cc0300720c */ /* 0x000fea0004f26670 */
[----:B------:R-:W-:Y:S01]  /*b160*/  LDSM.16.MT88.4 R16, [R192+0xc000] ;  /* 0x00c00000c010783b */ /* 0x000fe20000004200 */
[----:B------:R-:W-:Y:S01]  /*b170*/  FMNMX.FTZ R249, R222, R249, !PT ;  /* 0x000000f9def97209 */ /* 0x000fe20007810000 */
[----:B------:R-:W-:Y:S01]  /*b180*/  UISETP.GT.AND UP0, UPT, UR38, UR22, UPT ;  /* 0x000000162600728c */ /* 0x000fe2000bf04270 */
[----:B------:R-:W-:Y:S02]  /*b190*/  FSEL R133, R35, -INF , !P1 ;  /* 0xff80000023857808 */ /* 0x000fe40004800000 */
[----:B------:R-:W-:Y:S02]  /*b1a0*/  FMNMX.FTZ R8, R152, R249, !PT ;  /* 0x000000f998087209 */ /* 0x000fe40007810000 */
[----:B------:R-:W-:Y:S01]  /*b1b0*/  MOV R7, UR31 ;  /* 0x0000001f00077c02 */ /* 0x000fe20008000f00 */
[----:B------:R-:W-:Y:S01]  /*b1c0*/  LDSM.16.MT88.4 R24, [R190+0xc000] ;  /* 0x00c00000be18783b */ /* 0x000fe20000004200 */
[----:B------:R-:W-:Y:S02]  /*b1d0*/  FMNMX.FTZ R6, R133, R8, !PT ;  /* 0x0000000885067209 */ /* 0x000fe40007810000 */
[----:B------:R-:W-:Y:S02]  /*b1e0*/  LOP3.LUT R140, R213, UR19, R220, 0x96, !PT ;  /* 0x00000013d58c7c12 */ /* 0x000fe4000f8e96dc */
[----:B------:R-:W-:Y:S01]  /*b1f0*/  LOP3.LUT R7, R221, UR32, R7, 0x96, !PT ;  /* 0x00000020dd077c12 */ /* 0x000fe2000f8e9607 */
[----:B------:R-:W-:Y:S02]  /*b200*/  UIADD3 UR32, UR32, 0x1, URZ ;  /* 0x0000000120207890 */ /* 0x000fe4000fffe03f */
[----:B------:R-:W2:Y:S01]  /*b210*/  SHFL.BFLY PT, R3, R6, 0x2, 0x1f ;  /* 0x0c401f0006037f89 */ /* 0x000ea200000e0000 */
[----:B------:R-:W-:Y:S07]  /*b220*/  IMAD.WIDE.U32 R140, R140, -0x326172a9, RZ ;  /* 0xcd9e8d578c8c7825 */ /* 0x000fee00078e00ff */
[----:B------:R-:W-:Y:S01]  /*b230*/  LDSM.16.MT88.4 R32, [R189+0xc000] ;  /* 0x00c00000bd20783b */ /* 0x000fe20000004200 */
[----:B------:R-:W-:Y:S03]  /*b240*/  IMAD.WIDE.U32 R144, R7, -0x326172a9, RZ ;  /* 0xcd9e8d5707907825 */ /* 0x000fe600078e00ff */
[----:B------:R-:W-:Y:S02]  /*b250*/  LOP3.LUT R144, R141, UR18, R144, 0x96, !PT ;  /* 0x000000128d907c12 */ /* 0x000fe4000f8e9690 */
[----:B-1----:R-:W-:Y:S05]  /*b260*/  FMNMX.FTZ R5, R247, R4, !PT ;  /* 0x00000004f7057209 */ /* 0x002fea0007810000 */
[----:B------:R-:W1:Y:S01]  /*b270*/  SHFL.BFLY PT, R132, R5, 0x1, 0x1f ;  /* 0x0c201f0005847f89 */ /* 0x000e6200000e0000 */
[----:B--2---:R-:W-:Y:S07]  /*b280*/  FMNMX.FTZ R4, R6, R3, !PT ;  /* 0x0000000306047209 */ /* 0x004fee0007810000 */
[----:B------:R-:W2:Y:S01]  /*b290*/  SHFL.BFLY PT, R3, R4, 0x1, 0x1f ;  /* 0x0c201f0004037f89 */ /* 0x000ea200000e0000 */
[----:B-1----:R-:W-:Y:S02]  /*b2a0*/  FMNMX.FTZ R132, R5, R132, !PT ;  /* 0x0000008405847209 */ /* 0x002fe40007810000 */
[----:B------:R-:W-:Y:S01]  /*b2b0*/  LOP3.LUT R5, R145, UR20, R218, 0x96, !PT ;  /* 0x0000001491057c12 */ /* 0x000fe2000f8e96da */
[----:B------:R-:W-:Y:S01]  /*b2c0*/  IMAD.WIDE.U32 R144, R144, -0x2daee0ad, RZ ;  /* 0xd2511f5390907825 */ /* 0x000fe200078e00ff */
[C---:B------:R-:W-:Y:S03]  /*b2d0*/  FSETP.NEU.FTZ.AND P1, PT, R132.reuse, -INF , PT ;  /* 0xff8000008400780b */ /* 0x040fe60003f3d000 */
[----:B------:R-:W-:Y:S01]  /*b2e0*/  FMUL.FTZ R155, R132, UR4 ;  /* 0x00000004849b7c20 */ /* 0x000fe20008410000 */
[----:B------:R-:W-:Y:S04]  /*b2f0*/  IMAD.WIDE.U32 R146, R5, -0x2daee0ad, RZ ;  /* 0xd2511f5305927825 */ /* 0x000fe800078e00ff */
[----:B------:R-:W-:Y:S02]  /*b300*/  FSEL R155, R155, RZ, P1 ;  /* 0x000000ff9b9b7208 */ /* 0x000fe40000800000 */
[----:B--2---:R-:W-:Y:S02]  /*b310*/  FMNMX.FTZ R3, R4, R3, !PT ;  /* 0x0000000304037209 */ /* 0x004fe40007810000 */
[----:B------:R-:W-:Y:S01]  /*b320*/  LOP3.LUT R4, R147, UR17, R212, 0x96, !PT ;  /* 0x0000001193047c12 */ /* 0x000fe2000f8e96d4 */
[--C-:B------:R-:W-:Y:S01]  /*b330*/  FFMA.FTZ R165, R239, UR4, -R155.reuse ;  /* 0x00000004efa57c23 */ /* 0x100fe2000801089b */
[----:B------:R-:W-:Y:S01]  /*b340*/  LOP3.LUT R146, R145, UR15, R146, 0x96, !PT ;  /* 0x0000000f91927c12 */ /* 0x000fe2000f8e9692 */
[C---:B------:R-:W-:Y:S01]  /*b350*/  FMUL.FTZ R153, R3.reuse, UR4 ;  /* 0x0000000403997c20 */ /* 0x040fe20008410000 */
[----:B------:R-:W-:Y:S01]  /*b360*/  FSETP.NEU.FTZ.AND P0, PT, R3, -INF , PT ;  /* 0xff8000000300780b */ /* 0x000fe20003f1d000 */
[----:B------:R-:W-:Y:S04]  /*b370*/  IMAD.WIDE.U32 R142, R4, -0x326172a9, RZ ;  /* 0xcd9e8d57048e7825 */ /* 0x000fe800078e00ff */
[--C-:B------:R-:W-:Y:S01]  /*b380*/  FFMA.FTZ R164, R245, UR4, -R155.reuse ;  /* 0x00000004f5a47c23 */ /* 0x100fe2000801089b */
[----:B------:R-:W-:Y:S01]  /*b390*/  MUFU.EX2 R165, R165 ;  /* 0x000000a500a57308 */ /* 0x000fe20000000800 */
[----:B------:R-:W-:Y:S01]  /*b3a0*/  FSEL R153, R153, RZ, P0 ;  /* 0x000000ff99997208 */ /* 0x000fe20000000000 */
[----:B------:R-:W-:Y:S01]  /*b3b0*/  IMAD.WIDE.U32 R146, R146, -0x326172a9, RZ ;  /* 0xcd9e8d5792927825 */ /* 0x000fe200078e00ff */
[----:B------:R-:W-:Y:S03]  /*b3c0*/  LOP3.LUT R4, R143, UR16, R140, 0x96, !PT ;  /* 0x000000108f047c12 */ /* 0x000fe6000f8e968c */
[----:B------:R-:W-:Y:S01]  /*b3d0*/  FFMA.FTZ R171, R231, UR4, -R155 ;  /* 0x00000004e7ab7c23 */ /* 0x000fe2000801089b */
[--C-:B------:R-:W-:Y:S01]  /*b3e0*/  FFMA.FTZ R135, R243, UR4, -R153.reuse ;  /* 0x00000004f3877c23 */ /* 0x100fe20008010899 */
[----:B------:R-:W-:Y:S01]  /*b3f0*/  LOP3.LUT R142, R147, UR14, R142, 0x96, !PT ;  /* 0x0000000e938e7c12 */ /* 0x000fe2000f8e968e */
[----:B------:R-:W-:Y:S04]  /*b400*/  IMAD.WIDE.U32 R4, R4, -0x2daee0ad, RZ ;  /* 0xd2511f5304047825 */ /* 0x000fe800078e00ff */
[----:B------:R-:W-:Y:S01]  /*b410*/  FFMA.FTZ R134, R241, UR4, -R153 ;  /* 0x00000004f1867c23 */ /* 0x000fe20008010899 */
[----:B------:R-:W1:Y:S01]  /*b420*/  MUFU.EX2 R164, R164 ;  /* 0x000000a400a47308 */ /* 0x000e620000000800 */
[----:B------:R-:W-:Y:S01]  /*b430*/  FFMA.FTZ R166, R237, UR4, -R155 ;  /* 0x00000004eda67c23 */ /* 0x000fe2000801089b */
[----:B------:R-:W-:Y:S01]  /*b440*/  IMAD.WIDE.U32 R142, R142, -0x2daee0ad, RZ ;  /* 0xd2511f538e8e7825 */ /* 0x000fe200078e00ff */
[----:B------:R-:W-:Y:S02]  /*b450*/  LOP3.LUT R144, R5, UR13, R144, 0x96, !PT ;  /* 0x0000000d05907c12 */ /* 0x000fe4000f8e9690 */
[----:B------:R-:W-:Y:S01]  /*b460*/  FSEL R5, R3, RZ, P0 ;  /* 0x000000ff03057208 */ /* 0x000fe20000000000 */
[--C-:B------:R-:W-:Y:S01]  /*b470*/  FFMA.FTZ R169, R235, UR4, -R153.reuse ;  /* 0x00000004eba97c23 */ /* 0x100fe20008010899 */
[----:B------:R-:W-:Y:S01]  /*b480*/  LOP3.LUT R6, R143, UR12, R4, 0x96, !PT ;  /* 0x0000000c8f067c12 */ /* 0x000fe2000f8e9604 */
[----:B------:R-:W-:Y:S04]  /*b490*/  IMAD.WIDE.U32 R144, R144, -0x326172a9, RZ ;  /* 0xcd9e8d5790907825 */ /* 0x000fe800078e00ff */
[----:B------:R-:W-:Y:S01]  /*b4a0*/  FFMA.FTZ R167, R233, UR4, -R153 ;  /* 0x00000004e9a77c23 */ /* 0x000fe20008010899 */
[----:B------:R-:W-:Y:S01]  /*b4b0*/  MUFU.EX2 R135, R135 ;  /* 0x0000008700877308 */ /* 0x000fe20000000800 */
[----:B------:R-:W-:Y:S01]  /*b4c0*/  FADD.FTZ R5, -R5, R2 ;  /* 0x0000000205057221 */ /* 0x000fe20000010100 */
[----:B------:R-:W-:Y:S04]  /*b4d0*/  IMAD.WIDE.U32 R6, R6, -0x326172a9, RZ ;  /* 0xcd9e8d5706067825 */ /* 0x000fe800078e00ff */
[--C-:B------:R-:W-:Y:S01]  /*b4e0*/  FFMA.FTZ R168, R229, UR4, -R155.reuse ;  /* 0x00000004e5a87c23 */ /* 0x100fe2000801089b */
[----:B------:R-:W-:Y:S01]  /*b4f0*/  PLOP3.LUT P0, PT, PT, PT, UP0, 0x80, 0x0 ;  /* 0x000000000000781c */ /* 0x000fe20003f0f008 */
[----:B------:R-:W-:Y:S01]  /*b500*/  FFMA.FTZ R173, R227, UR4, -R155 ;  /* 0x00000004e3ad7c23 */ /* 0x000fe2000801089b */
[--C-:B------:R-:W-:Y:S01]  /*b510*/  FFMA.FTZ R170, R225, UR4, -R153.reuse ;  /* 0x00000004e1aa7c23 */ /* 0x100fe20008010899 */
[----:B------:R-:W-:Y:S01]  /*b520*/  LOP3.LUT R4, R7, UR21, R144, 0x96, !PT ;  /* 0x0000001507047c12 */ /* 0x000fe2000f8e9690 */
[----:B------:R-:W2:Y:S01]  /*b530*/  MUFU.EX2 R134, R134 ;  /* 0x0000008600867308 */ /* 0x000ea20000000800 */
[----:B------:R-:W-:Y:S01]  /*b540*/  LOP3.LUT R11, R6, 0xffff, RZ, 0xc0, !PT ;  /* 0x0000ffff060b7812 */ /* 0x000fe200078ec0ff */
[----:B------:R-:W-:Y:S01]  /*b550*/  FFMA.FTZ R175, R223, UR4, -R153 ;  /* 0x00000004dfaf7c23 */ /* 0x000fe20008010899 */
[----:B------:R-:W-:Y:S01]  /*b560*/  FSEL R7, R132, RZ, P1 ;  /* 0x000000ff84077208 */ /* 0x000fe20000800000 */
[--C-:B------:R-:W-:Y:S01]  /*b570*/  FFMA.FTZ R223, R248, UR4, -R155.reuse ;  /* 0x00000004f8df7c23 */ /* 0x100fe2000801089b */
[----:B------:R-:W-:Y:S01]  /*b580*/  SHF.R.U32.HI R8, RZ, 0x10, R6 ;  /* 0x00000010ff087819 */ /* 0x000fe20000011606 */
[----:B------:R-:W-:Y:S01]  /*b590*/  FFMA.FTZ R172, R250, UR4, -R155 ;  /* 0x00000004faac7c23 */ /* 0x000fe2000801089b */
[----:B------:R-:W-:Y:S01]  /*b5a0*/  LOP3.LUT R13, R4, 0xffff, RZ, 0xc0, !PT ;  /* 0x0000ffff040d7812 */ /* 0x000fe200078ec0ff */
[----:B------:R-:W-:Y:S02]  /*b5b0*/  FADD.FTZ R0, -R7, R0 ;  /* 0x0000000007007221 */ /* 0x000fe40000010100 */
[----:B------:R-:W-:Y:S01]  /*b5c0*/  MUFU.EX2 R171, R171 ;  /* 0x000000ab00ab7308 */ /* 0x000fe20000000800 */
[--C-:B------:R-:W-:Y:S01]  /*b5d0*/  SHF.R.U32.HI R9, RZ, 0x10, R4.reuse ;  /* 0x00000010ff097819 */ /* 0x100fe20000011604 */
[--C-:B------:R-:W-:Y:S01]  /*b5e0*/  FFMA.FTZ R174, R252, UR4, -R153.reuse ;  /* 0x00000004fcae7c23 */ /* 0x100fe20008010899 */
[----:B------:R-:W-:Y:S01]  /*b5f0*/  FMUL.FTZ R2, R0, UR4 ;  /* 0x0000000400027c20 */ /* 0x000fe20008410000 */
[----:B------:R-:W-:Y:S01]  /*b600*/  FMUL.FTZ R0, R5, UR4 ;  /* 0x0000000405007c20 */ /* 0x000fe20008410000 */
[----:B------:R-:W-:Y:S01]  /*b610*/  LOP3.LUT R138, R6, 0xff, RZ, 0xc0, !PT ;  /* 0x000000ff068a7812 */ /* 0x000fe200078ec0ff */
[----:B------:R-:W-:Y:S01]  /*b620*/  FFMA.FTZ R225, R246, UR4, -R153 ;  /* 0x00000004f6e17c23 */ /* 0x000fe20008010899 */
[----:B------:R-:W-:Y:S03]  /*b630*/  LOP3.LUT R136, R4, 0xff, RZ, 0xc0, !PT ;  /* 0x000000ff04887812 */ /* 0x000fe600078ec0ff */
[----:B------:R-:W3:Y:S01]  /*b640*/  MUFU.EX2 R166, R166 ;  /* 0x000000a600a67308 */ /* 0x000ee20000000800 */
[----:B------:R-:W-:Y:S01]  /*b650*/  SHF.R.U32.HI R11, RZ, 0x8, R11 ;  /* 0x00000008ff0b7819 */ /* 0x000fe2000001160b */
[----:B------:R-:W-:Y:S01]  /*b660*/  FFMA.FTZ R229, R238, UR4, -R153 ;  /* 0x00000004eee57c23 */ /* 0x000fe20008010899 */
[----:B------:R-:W-:Y:S01]  /*b670*/  LOP3.LUT R7, R8, 0xff, RZ, 0xc0, !PT ;  /* 0x000000ff08077812 */ /* 0x000fe200078ec0ff */
[----:B------:R-:W-:Y:S01]  /*b680*/  FFMA.FTZ R227, R244, UR4, -R155 ;  /* 0x00000004f4e37c23 */ /* 0x000fe2000801089b */
[----:B------:R-:W-:Y:S01]  /*b690*/  SHF.R.U32.HI R13, RZ, 0x8, R13 ;  /* 0x00000008ff0d7819 */ /* 0x000fe2000001160d */
[----:B------:R-:W-:Y:S01]  /*b6a0*/  FFMA.FTZ R242, R242, UR4, -R155 ;  /* 0x00000004f2f27c23 */ /* 0x000fe2000801089b */
[----:B------:R-:W-:Y:S03]  /*b6b0*/  LOP3.LUT R9, R9, 0xff, RZ, 0xc0, !PT ;  /* 0x000000ff09097812 */ /* 0x000fe600078ec0ff */
[----:B------:R-:W-:Y:S01]  /*b6c0*/  MUFU.EX2 R169, R169 ;  /* 0x000000a900a97308 */ /* 0x000fe20000000800 */
[----:B------:R-:W-:Y:S01]  /*b6d0*/  SHF.R.U32.HI R4, RZ, 0x18, R4 ;  /* 0x00000018ff047819 */ /* 0x000fe20000011604 */
[----:B------:R-:W-:Y:S01]  /*b6e0*/  FFMA.FTZ R238, R240, UR4, -R153 ;  /* 0x00000004f0ee7c23 */ /* 0x000fe20008010899 */
[----:B------:R-:W-:Y:S01]  /*b6f0*/  SHF.R.U32.HI R6, RZ, 0x18, R6 ;  /* 0x00000018ff067819 */ /* 0x000fe20000011606 */
[----:B------:R-:W-:Y:S01]  /*b700*/  FFMA.FTZ R231, R236, UR4, -R155 ;  /* 0x00000004ece77c23 */ /* 0x000fe2000801089b */
[----:B------:R-:W-:Y:S01]  /*b710*/  PRMT R138, R138, 0x5410, R11 ;  /* 0x000054108a8a7816 */ /* 0x000fe2000000000b */
[----:B------:R-:W-:Y:S01]  /*b720*/  FFMA.FTZ R234, R234, UR4, -R155 ;  /* 0x00000004eaea7c23 */ /* 0x000fe2000801089b */
[----:B------:R-:W-:Y:S03]  /*b730*/  PRMT R136, R136, 0x5410, R13 ;  /* 0x0000541088887816 */ /* 0x000fe6000000000d */
[----:B------:R-:W4:Y:S01]  /*b740*/  MUFU.EX2 R167, R167 ;  /* 0x000000a700a77308 */ /* 0x000f220000000800 */
[----:B------:R-:W-:Y:S01]  /*b750*/  PRMT R4, R9, 0x5410, R4 ;  /* 0x0000541009047816 */ /* 0x000fe20000000004 */
[--C-:B------:R-:W-:Y:S01]  /*b760*/  FFMA.FTZ R233, R232, UR4, -R153.reuse ;  /* 0x00000004e8e97c23 */ /* 0x100fe20008010899 */
[----:B------:R-:W-:Y:S01]  /*b770*/  PRMT R6, R7, 0x5410, R6 ;  /* 0x0000541007067816 */ /* 0x000fe20000000006 */
[----:B------:R-:W-:Y:S01]  /*b780*/  FFMA.FTZ R230, R230, UR4, -R153 ;  /* 0x00000004e6e67c23 */ /* 0x000fe20008010899 */
[--C-:B------:R-:W-:Y:S01]  /*b790*/  HSET2.LE.AND R138, R138, R211.reuse, PT ;  /* 0x000000d38a8a7233 */ /* 0x100fe20003803000 */
[--C-:B------:R-:W-:Y:S01]  /*b7a0*/  FFMA.FTZ R228, R228, UR4, -R155.reuse ;  /* 0x00000004e4e47c23 */ /* 0x100fe2000801089b */
[--C-:B------:R-:W-:Y:S03]  /*b7b0*/  HSET2.LE.AND R136, R136, R211.reuse, PT ;  /* 0x000000d388887233 */ /* 0x100fe60003803000 */
[----:B------:R-:W5:Y:S01]  /*b7c0*/  MUFU.EX2 R2, R2 ;  /* 0x0000000200027308 */ /* 0x000f620000000800 */
[--C-:B------:R-:W-:Y:S01]  /*b7d0*/  HSET2.LE.AND R139, R6, R211.reuse, PT ;  /* 0x000000d3068b7233 */ /* 0x100fe20003803000 */
[--C-:B------:R-:W-:Y:S01]  /*b7e0*/  FFMA.FTZ R235, R226, UR4, -R155.reuse ;  /* 0x00000004e2eb7c23 */ /* 0x100fe2000801089b */
[--C-:B------:R-:W-:Y:S01]  /*b7f0*/  HSET2.LE.AND R137, R4, R211.reuse, PT ;  /* 0x000000d304897233 */ /* 0x100fe20003803000 */
[--C-:B------:R-:W-:Y:S01]  /*b800*/  FFMA.FTZ R216, R216, UR4, -R155.reuse ;  /* 0x00000004d8d87c23 */ /* 0x100fe2000801089b */
[----:B-1----:R-:W-:Y:S01]  /*b810*/  F2FP.F16.F32.PACK_AB R7, R164, R165 ;  /* 0x000000a5a407723e */ /* 0x002fe200000000ff */
[----:B------:R-:W-:Y:S01]  /*b820*/  FFMA.FTZ R155, R214, UR4, -R155 ;  /* 0x00000004d69b7c23 */ /* 0x000fe2000801089b */
[----:B--2---:R-:W-:Y:S03]  /*b830*/  F2FP.F16.F32.PACK_AB R6, R134, R135 ;  /* 0x000000878606723e */ /* 0x004fe600000000ff */
[----:B------:R-:W1:Y:S01]  /*b840*/  MUFU.EX2 R0, R0 ;  /* 0x0000000000007308 */ /* 0x000e620000000800 */
[----:B---3--:R-:W-:Y:S01]  /*b850*/  F2FP.F16.F32.PACK_AB R5, R166, R171 ;  /* 0x000000aba605723e */ /* 0x008fe200000000ff */
[--C-:B------:R-:W-:Y:S01]  /*b860*/  FFMA.FTZ R214, R152, UR4, -R153.reuse ;  /* 0x0000000498d67c23 */ /* 0x100fe20008010899 */
[----:B----4-:R-:W-:Y:S01]  /*b870*/  F2FP.F16.F32.PACK_AB R4, R167, R169 ;  /* 0x000000a9a704723e */ /* 0x010fe200000000ff */
[--C-:B------:R-:W-:Y:S01]  /*b880*/  FFMA.FTZ R224, R224, UR4, -R153.reuse ;  /* 0x00000004e0e07c23 */ /* 0x100fe20008010899 */
[----:B------:R-:W-:Y:S01]  /*b890*/  LOP3.LUT R139, R139, R6, RZ, 0xc0, !PT ;  /* 0x000000068b8b7212 */ /* 0x000fe200078ec0ff */
[--C-:B------:R-:W-:Y:S01]  /*b8a0*/  FFMA.FTZ R237, R222, UR4, -R153.reuse ;  /* 0x00000004deed7c23 */ /* 0x100fe20008010899 */
[----:B------:R-:W-:Y:S01]  /*b8b0*/  LOP3.LUT R138, R138, R7, RZ, 0xc0, !PT ;  /* 0x000000078a8a7212 */ /* 0x000fe200078ec0ff */
[----:B------:R-:W-:Y:S01]  /*b8c0*/  FFMA.FTZ R153, R133, UR4, -R153 ;  /* 0x0000000485997c23 */ /* 0x000fe20008010899 */
[----:B------:R-:W-:Y:S01]  /*b8d0*/  LOP3.LUT R136, R136, R5, RZ, 0xc0, !PT ;  /* 0x0000000588887212 */ /* 0x000fe200078ec0ff */
[C---:B-----5:R-:W-:Y:S01]  /*b8e0*/  FMUL.FTZ R5, R2.reuse, R129 ;  /* 0x0000008102057220 */ /* 0x060fe20000410000 */
[----:B------:R-:W-:Y:S01]  /*b8f0*/  LOP3.LUT R137, R137, R4, RZ, 0xc0, !PT ;  /* 0x0000000489897212 */ /* 0x000fe200078ec0ff */
[C---:B------:R-:W-:Y:S01]  /*b900*/  FMUL.FTZ R4, R2.reuse, R128 ;  /* 0x0000008002047220 */ /* 0x040fe20000410000 */
[C---:B------:R-:W-:Y:S01]  /*b910*/  FMUL.FTZ R8, R2.reuse, R124 ;  /* 0x0000007c02087220 */ /* 0x040fe20000410000 */
[C---:B------:R-:W-:Y:S01]  /*b920*/  FMUL.FTZ R9, R2.reuse, R125 ;  /* 0x0000007d02097220 */ /* 0x040fe20000410000 */
[C---:B------:R-:W-:Y:S01]  /*b930*/  FMUL.FTZ R12, R2.reuse, R120 ;  /* 0x00000078020c7220 */ /* 0x040fe20000410000 */
[----:B------:R-:W-:Y:S01]  /*b940*/  FMUL.FTZ R13, R2, R121 ;  /* 0x00000079020d7220 */ /* 0x000fe20000410000 */
[C---:B-1----:R-:W-:Y:S01]  /*b950*/  FMUL.FTZ R6, R0.reuse, R130 ;  /* 0x0000008200067220 */ /* 0x042fe20000410000 */
[C---:B------:R-:W-:Y:S01]  /*b960*/  FMUL.FTZ R7, R0.reuse, R131 ;  /* 0x0000008300077220 */ /* 0x040fe20000410000 */
[C---:B------:R-:W-:Y:S01]  /*b970*/  FMUL.FTZ R10, R0.reuse, R126 ;  /* 0x0000007e000a7220 */ /* 0x040fe20000410000 */
[C---:B------:R-:W-:Y:S01]  /*b980*/  FMUL.FTZ R11, R0.reuse, R127 ;  /* 0x0000007f000b7220 */ /* 0x040fe20000410000 */
[----:B------:R-:W1:Y:S01]  /*b990*/  LDSM.16.MT88.4 R128, [R188+0xc000] ;  /* 0x00c00000bc80783b */ /* 0x000e620000004200 */
[C---:B------:R-:W-:Y:S01]  /*b9a0*/  FMUL.FTZ R14, R0.reuse, R122 ;  /* 0x0000007a000e7220 */ /* 0x040fe20000410000 */
[----:B------:R-:W-:Y:S01]  /*b9b0*/  FMUL.FTZ R15, R0, R123 ;  /* 0x0000007b000f7220 */ /* 0x000fe20000410000 */
[C---:B------:R-:W-:Y:S01]  /*b9c0*/  FMUL.FTZ R20, R2.reuse, R112 ;  /* 0x0000007002147220 */ /* 0x040fe20000410000 */
[C---:B------:R-:W-:Y:S01]  /*b9d0*/  HMMA.16816.F32 R4, R136.reuse, R16, R4 ;  /* 0x000000108804723c */ /* 0x040fe20000001804 */
[----:B------:R-:W-:Y:S03]  /*b9e0*/  MUFU.EX2 R239, R155 ;  /* 0x0000009b00ef7308 */ /* 0x000fe60000000800 */
[----:B------:R-:W2:Y:S01]  /*b9f0*/  LDSM.16.MT88.4 R120, [R192+0xe000] ;  /* 0x00e00000c078783b */ /* 0x000ea20000004200 */
[C---:B------:R-:W-:Y:S01]  /*ba00*/  FMUL.FTZ R21, R2.reuse, R113 ;  /* 0x0000007102157220 */ /* 0x040fe20000410000 */
[C---:B------:R-:W-:Y:S05]  /*ba10*/  HMMA.16816.F32 R8, R136.reuse, R18, R8 ;  /* 0x000000128808723c */ /* 0x040fea0000001808 */
[----:B------:R3:W-:Y:S01]  /*ba20*/  MUFU.EX2 R133, R153 ;  /* 0x0000009900857308 */ /* 0x0007e20000000800 */
[----:B------:R-:W-:Y:S01]  /*ba30*/  FMUL.FTZ R17, R2, R117 ;  /* 0x0000007502117220 */ /* 0x000fe20000410000 */
[C---:B------:R-:W-:Y:S01]  /*ba40*/  HMMA.16816.F32 R12, R136.reuse, R24, R12 ;  /* 0x00000018880c723c */ /* 0x040fe2000000180c */
[----:B------:R-:W-:Y:S03]  /*ba50*/  LDSM.16.MT88.4 R124, [R188+0xc800] ;  /* 0x00c80000bc7c783b */ /* 0x000fe60000004200 */
[C---:B------:R-:W-:Y:S01]  /*ba60*/  FMUL.FTZ R18, R0.reuse, R118 ;  /* 0x0000007600127220 */ /* 0x040fe20000410000 */
[----:B------:R-:W-:Y:S01]  /*ba70*/  FMUL.FTZ R19, R0, R119 ;  /* 0x0000007700137220 */ /* 0x000fe20000410000 */
[----:B------:R-:W-:Y:S01]  /*ba80*/  FMUL.FTZ R16, R2, R116 ;  /* 0x0000007402107220 */ /* 0x000fe20000410000 */
[C---:B------:R-:W-:Y:S01]  /*ba90*/  FMUL.FTZ R22, R0.reuse, R114 ;  /* 0x0000007200167220 */ /* 0x040fe20000410000 */
[----:B------:R-:W-:Y:S03]  /*baa0*/  MUFU.EX2 R170, R170 ;  /* 0x000000aa00aa7308 */ /* 0x000fe60000000800 */
[----:B------:R-:W-:Y:S01]  /*bab0*/  FMUL.FTZ R23, R0, R115 ;  /* 0x0000007300177220 */ /* 0x000fe20000410000 */
[C---:B------:R-:W-:Y:S01]  /*bac0*/  FMUL.FTZ R28, R2.reuse, R104 ;  /* 0x00000068021c7220 */ /* 0x040fe20000410000 */
[----:B------:R-:W-:Y:S01]  /*bad0*/  LDSM.16.MT88.4 R112, [R192+0x10000] ;  /* 0x01000000c070783b */ /* 0x000fe20000004200 */
[C---:B------:R-:W-:Y:S03]  /*bae0*/  HMMA.16816.F32 R16, R136.reuse, R26, R16 ;  /* 0x0000001a8810723c */ /* 0x040fe60000001810 */
[----:B------:R-:W-:Y:S01]  /*baf0*/  FMUL.FTZ R29, R2, R105 ;  /* 0x00000069021d7220 */ /* 0x000fe20000410000 */
[C---:B------:R-:W-:Y:S01]  /*bb00*/  FMUL.FTZ R30, R0.reuse, R106 ;  /* 0x0000006a001e7220 */ /* 0x040fe20000410000 */
[----:B------:R-:W-:Y:S01]  /*bb10*/  FMUL.FTZ R31, R0, R107 ;  /* 0x0000006b001f7220 */ /* 0x000fe20000410000 */
[C---:B------:R-:W-:Y:S01]  /*bb20*/  HMMA.16816.F32 R20, R136.reuse, R32, R20 ;  /* 0x000000208814723c */ /* 0x040fe20000001814 */
[----:B------:R-:W4:Y:S01]  /*bb30*/  LDSM.16.MT88.4 R104, [R190+0xe000] ;  /* 0x00e00000be68783b */ /* 0x000f220000004200 */
[----:B------:R-:W-:Y:S03]  /*bb40*/  MUFU.EX2 R175, R175 ;  /* 0x000000af00af7308 */ /* 0x000fe60000000800 */
[C---:B------:R-:W-:Y:S01]  /*bb50*/  FMUL.FTZ R24, R2.reuse, R108 ;  /* 0x0000006c02187220 */ /* 0x040fe20000410000 */
[----:B------:R-:W-:Y:S01]  /*bb60*/  FMUL.FTZ R25, R2, R109 ;  /* 0x0000006d02197220 */ /* 0x000fe20000410000 */
[C---:B------:R-:W-:Y:S01]  /*bb70*/  FMUL.FTZ R26, R0.reuse, R110 ;  /* 0x0000006e001a7220 */ /* 0x040fe20000410000 */
[----:B------:R-:W-:Y:S01]  /*bb80*/  FMUL.FTZ R27, R0, R111 ;  /* 0x0000006f001b7220 */ /* 0x000fe20000410000 */
[----:B---3--:R-:W-:Y:S03]  /*bb90*/  LDSM.16.MT88.4 R152, [R189+0xf800] ;  /* 0x00f80000bd98783b */ /* 0x008fe60000004200 */
[----:B------:R-:W-:Y:S01]  /*bba0*/  MUFU.EX2 R223, R223 ;  /* 0x000000df00df7308 */ /* 0x000fe20000000800 */
[C---:B------:R-:W-:Y:S01]  /*bbb0*/  FMUL.FTZ R32, R2.reuse, R100 ;  /* 0x0000006402207220 */ /* 0x040fe20000410000 */
[C---:B------:R-:W-:Y:S01]  /*bbc0*/  FMUL.FTZ R33, R2.reuse, R101 ;  /* 0x0000006502217220 */ /* 0x040fe20000410000 */
[----:B------:R-:W-:Y:S01]  /*bbd0*/  LOP3.LUT R144, R145, UR26, R146, 0x96, !PT ;  /* 0x0000001a91907c12 */ /* 0x000fe2000f8e9692 */
[----:B------:R-:W-:Y:S01]  /*bbe0*/  FMUL.FTZ R36, R2, R36 ;  /* 0x0000002402247220 */ /* 0x000fe20000410000 */
[C---:B------:R-:W-:Y:S01]  /*bbf0*/  HMMA.16816.F32 R24, R136.reuse, R34, R24 ;  /* 0x000000228818723c */ /* 0x040fe20000001818 */
[----:B------:R-:W3:Y:S02]  /*bc00*/  LDSM.16.MT88.4 R108, [R189+0xe000] ;  /* 0x00e00000bd6c783b */ /* 0x000ee40000004200 */
[----:B------:R-:W-:Y:S04]  /*bc10*/  IMAD.WIDE.U32 R144, R144, -0x2daee0ad, RZ ;  /* 0xd2511f5390907825 */ /* 0x000fe800078e00ff */
[----:B------:R-:W-:Y:S01]  /*bc20*/  FMUL.FTZ R37, R2, R37 ;  /* 0x0000002502257220 */ /* 0x000fe20000410000 */
[----:B------:R-:W-:Y:S01]  /*bc30*/  MUFU.EX2 R172, R172 ;  /* 0x000000ac00ac7308 */ /* 0x000fe20000000800 */
[C---:B-1----:R-:W-:Y:S03]  /*bc40*/  HMMA.16816.F32 R28, R136.reuse, R128, R28 ;  /* 0x00000080881c723c */ /* 0x042fe6000000181c */
[C---:B------:R-:W-:Y:S01]  /*bc50*/  FMUL.FTZ R34, R0.reuse, R102 ;  /* 0x0000006600227220 */ /* 0x040fe20000410000 */
[C---:B------:R-:W-:Y:S01]  /*bc60*/  FMUL.FTZ R35, R0.reuse, R103 ;  /* 0x0000006700237220 */ /* 0x040fe20000410000 */
[C---:B------:R-:W-:Y:S01]  /*bc70*/  FMUL.FTZ R38, R0.reuse, R38 ;  /* 0x0000002600267220 */ /* 0x040fe20000410000 */
[----:B------:R-:W-:Y:S01]  /*bc80*/  FMUL.FTZ R39, R0, R39 ;  /* 0x0000002700277220 */ /* 0x000fe20000410000 */
[----:B------:R-:W1:Y:S02]  /*bc90*/  LDSM.16.MT88.4 R100, [R188+0xe000] ;  /* 0x00e00000bc64783b */ /* 0x000e640000004200 */
[----:B------:R-:W-:Y:S02]  /*bca0*/  MUFU.EX2 R174, R174 ;  /* 0x000000ae00ae7308 */ /* 0x000fe40000000800 */
[----:B------:R-:W-:Y:S01]  /*bcb0*/  LOP3.LUT R128, R145, UR27, R142, 0x96, !PT ;  /* 0x0000001b91807c12 */ /* 0x000fe2000f8e968e */
        /* <DEDUP_REMOVED lines=12> */
[C---:B------:R-:W-:Y:S01]  /*bd80*/  FMUL.FTZ R46, R0.reuse, R46 ;  /* 0x0000002e002e7220 */ /* 0x040fe20000410000 */
[----:B------:R-:W-:Y:S03]  /*bd90*/  FMUL.FTZ R47, R0, R47 ;  /* 0x0000002f002f7220 */ /* 0x000fe60000410000 */
[C---:B------:R-:W-:Y:S01]  /*bda0*/  FMUL.FTZ R48, R2.reuse, R48 ;  /* 0x0000003002307220 */ /* 0x040fe20000410000 */
[----:B------:R-:W-:Y:S01]  /*bdb0*/  FMUL.FTZ R49, R2, R49 ;  /* 0x0000003102317220 */ /* 0x000fe20000410000 */
[C---:B------:R-:W-:Y:S01]  /*bdc0*/  FMUL.FTZ R50, R0.reuse, R50 ;  /* 0x0000003200327220 */ /* 0x040fe20000410000 */
[----:B------:R-:W-:Y:S01]  /*bdd0*/  FMUL.FTZ R51, R0, R51 ;  /* 0x0000003300337220 */ /* 0x000fe20000410000 */
[C---:B----4-:R-:W-:Y:S01]  /*bde0*/  HMMA.16816.F32 R44, R136.reuse, R104, R44 ;  /* 0x00000068882c723c */ /* 0x050fe2000000182c */
[----:B------:R-:W-:Y:S02]  /*bdf0*/  MUFU.EX2 R234, R234 ;  /* 0x000000ea00ea7308 */ /* 0x000fe40000000800 */
[C---:B------:R-:W-:Y:S01]  /*be00*/  FMUL.FTZ R52, R2.reuse, R52 ;  /* 0x0000003402347220 */ /* 0x040fe20000410000 */
[----:B------:R-:W-:Y:S01]  /*be10*/  FMUL.FTZ R53, R2, R53 ;  /* 0x0000003502357220 */ /* 0x000fe20000410000 */
[C---:B------:R-:W-:Y:S01]  /*be20*/  FMUL.FTZ R54, R0.reuse, R54 ;  /* 0x0000003600367220 */ /* 0x040fe20000410000 */
[C---:B------:R-:W-:Y:S01]  /*be30*/  HMMA.16816.F32 R48, R136.reuse, R106, R48 ;  /* 0x0000006a8830723c */ /* 0x040fe20000001830 */
[----:B------:R-:W2:Y:S04]  /*be40*/  LDSM.16.MT88.4 R104, [R190+0x10000] ;  /* 0x01000000be68783b */ /* 0x000ea80000004200 */
[----:B------:R-:W-:Y:S01]  /*be50*/  MUFU.EX2 R168, R168 ;  /* 0x000000a800a87308 */ /* 0x000fe20000000800 */
[----:B------:R-:W-:Y:S01]  /*be60*/  FMUL.FTZ R55, R0, R55 ;  /* 0x0000003700377220 */ /* 0x000fe20000410000 */
[C---:B------:R-:W-:Y:S01]  /*be70*/  FMUL.FTZ R56, R2.reuse, R56 ;  /* 0x0000003802387220 */ /* 0x040fe20000410000 */
[----:B------:R-:W-:Y:S03]  /*be80*/  FMUL.FTZ R57, R2, R57 ;  /* 0x0000003902397220 */ /* 0x000fe60000410000 */
[C---:B------:R-:W-:Y:S01]  /*be90*/  FMUL.FTZ R58, R0.reuse, R58 ;  /* 0x0000003a003a7220 */ /* 0x040fe20000410000 */
[----:B------:R-:W-:Y:S01]  /*bea0*/  FMUL.FTZ R59, R0, R59 ;  /* 0x0000003b003b7220 */ /* 0x000fe20000410000 */
[C---:B---3--:R-:W-:Y:S02]  /*beb0*/  HMMA.16816.F32 R52, R136.reuse, R108, R52 ;  /* 0x0000006c8834723c */ /* 0x048fe40000001834 */
[----:B------:R-:W-:Y:S01]  /*bec0*/  MUFU.EX2 R233, R233 ;  /* 0x000000e900e97308 */ /* 0x000fe20000000800 */
[C---:B------:R-:W-:Y:S01]  /*bed0*/  FMUL.FTZ R60, R2.reuse, R60 ;  /* 0x0000003c023c7220 */ /* 0x040fe20000410000 */
[----:B------:R-:W-:Y:S01]  /*bee0*/  FMUL.FTZ R61, R2, R61 ;  /* 0x0000003d023d7220 */ /* 0x000fe20000410000 */
[C---:B------:R-:W-:Y:S01]  /*bef0*/  FMUL.FTZ R62, R0.reuse, R62 ;  /* 0x0000003e003e7220 */ /* 0x040fe20000410000 */
[C---:B------:R-:W-:Y:S06]  /*bf00*/  HMMA.16816.F32 R56, R136.reuse, R110, R56 ;  /* 0x0000006e8838723c */ /* 0x040fec0000001838 */
[----:B------:R-:W3:Y:S01]  /*bf10*/  MUFU.EX2 R173, R173 ;  /* 0x000000ad00ad7308 */ /* 0x000ee20000000800 */
[----:B------:R-:W-:Y:S01]  /*bf20*/  FMUL.FTZ R63, R0, R63 ;  /* 0x0000003f003f7220 */ /* 0x000fe20000410000 */
[C---:B------:R-:W-:Y:S03]  /*bf30*/  FMUL.FTZ R64, R2.reuse, R64 ;  /* 0x0000004002407220 */ /* 0x040fe60000410000 */
[----:B------:R-:W-:Y:S01]  /*bf40*/  FMUL.FTZ R65, R2, R65 ;  /* 0x0000004102417220 */ /* 0x000fe20000410000 */
[C---:B------:R-:W-:Y:S01]  /*bf50*/  FMUL.FTZ R66, R0.reuse, R66 ;  /* 0x0000004200427220 */ /* 0x040fe20000410000 */
[----:B------:R-:W-:Y:S01]  /*bf60*/  FMUL.FTZ R67, R0, R67 ;  /* 0x0000004300437220 */ /* 0x000fe20000410000 */
[C---:B-1----:R-:W-:Y:S02]  /*bf70*/  HMMA.16816.F32 R60, R136.reuse, R100, R60 ;  /* 0x00000064883c723c */ /* 0x042fe4000000183c */
[----:B------:R-:W-:Y:S01]  /*bf80*/  MUFU.EX2 R230, R230 ;  /* 0x000000e600e67308 */ /* 0x000fe20000000800 */
[C---:B------:R-:W-:Y:S01]  /*bf90*/  FMUL.FTZ R68, R2.reuse, R68 ;  /* 0x0000004402447220 */ /* 0x040fe20000410000 */
[----:B------:R-:W-:Y:S01]  /*bfa0*/  FMUL.FTZ R69, R2, R69 ;  /* 0x0000004502457220 */ /* 0x000fe20000410000 */
[C---:B------:R-:W-:Y:S01]  /*bfb0*/  FMUL.FTZ R70, R0.reuse, R70 ;  /* 0x0000004600467220 */ /* 0x040fe20000410000 */
[C---:B------:R-:W-:Y:S01]  /*bfc0*/  HMMA.16816.F32 R64, R136.reuse, R102, R64 ;  /* 0x000000668840723c */ /* 0x040fe20000001840 */
[----:B------:R-:W1:Y:S05]  /*bfd0*/  LDSM.16.MT88.4 R100, [R189+0x10000] ;  /* 0x01000000bd64783b */ /* 0x000e6a0000004200 */
[----:B------:R-:W-:Y:S01]  /*bfe0*/  MUFU.EX2 R227, R227 ;  /* 0x000000e300e37308 */ /* 0x000fe20000000800 */
[----:B------:R-:W-:Y:S01]  /*bff0*/  FMUL.FTZ R71, R0, R71 ;  /* 0x0000004700477220 */ /* 0x000fe20000410000 */
[C---:B------:R-:W-:Y:S03]  /*c000*/  FMUL.FTZ R72, R2.reuse, R72 ;  /* 0x0000004802487220 */ /* 0x040fe60000410000 */
[----:B------:R-:W-:Y:S01]  /*c010*/  FMUL.FTZ R73, R2, R73 ;  /* 0x0000004902497220 */ /* 0x000fe20000410000 */
[C---:B------:R-:W-:Y:S01]  /*c020*/  FMUL.FTZ R74, R0.reuse, R74 ;  /* 0x0000004a004a7220 */ /* 0x040fe20000410000 */
[----:B------:R-:W-:Y:S01]  /*c030*/  FMUL.FTZ R75, R0, R75 ;  /* 0x0000004b004b7220 */ /* 0x000fe20000410000 */
[C---:B------:R-:W-:Y:S02]  /*c040*/  HMMA.16816.F32 R68, R136.reuse, R112, R68 ;  /* 0x000000708844723c */ /* 0x040fe40000001844 */
[----:B------:R-:W4:Y:S01]  /*c050*/  MUFU.EX2 R242, R242 ;  /* 0x000000f200f27308 */ /* 0x000f220000000800 */
[C---:B------:R-:W-:Y:S01]  /*c060*/  FMUL.FTZ R76, R2.reuse, R76 ;  /* 0x0000004c024c7220 */ /* 0x040fe20000410000 */
[----:B------:R-:W-:Y:S01]  /*c070*/  FMUL.FTZ R77, R2, R77 ;  /* 0x0000004d024d7220 */ /* 0x000fe20000410000 */
[C---:B------:R-:W-:Y:S01]  /*c080*/  FMUL.FTZ R78, R0.reuse, R78 ;  /* 0x0000004e004e7220 */ /* 0x040fe20000410000 */
[C---:B------:R-:W-:Y:S01]  /*c090*/  HMMA.16816.F32 R72, R136.reuse, R114, R72 ;  /* 0x000000728848723c */ /* 0x040fe20000001848 */
[----:B------:R-:W-:Y:S05]  /*c0a0*/  LDSM.16.MT88.4 R112, [R192+0xc800] ;  /* 0x00c80000c070783b */ /* 0x000fea0000004200 */
[----:B------:R-:W-:Y:S01]  /*c0b0*/  MUFU.EX2 R229, R229 ;  /* 0x000000e500e57308 */ /* 0x000fe20000000800 */
[----:B------:R-:W-:Y:S01]  /*c0c0*/  FMUL.FTZ R79, R0, R79 ;  /* 0x0000004f004f7220 */ /* 0x000fe20000410000 */
[----:B------:R-:W-:Y:S03]  /*c0d0*/  LOP3.LUT R110, R144, 0xff, RZ, 0xc0, !PT ;  /* 0x000000ff906e7812 */ /* 0x000fe600078ec0ff */
[C---:B------:R-:W-:Y:S01]  /*c0e0*/  FMUL.FTZ R80, R2.reuse, R80 ;  /* 0x0000005002507220 */ /* 0x040fe20000410000 */
[--C-:B------:R-:W-:Y:S01]  /*c0f0*/  SHF.R.U32.HI R116, RZ, 0x18, R144.reuse ;  /* 0x00000018ff747819 */ /* 0x100fe20000011690 */
[----:B------:R-:W-:Y:S01]  /*c100*/  FMUL.FTZ R81, R2, R81 ;  /* 0x0000005102517220 */ /* 0x000fe20000410000 */
[C---:B--2---:R-:W-:Y:S02]  /*c110*/  HMMA.16816.F32 R76, R136.reuse, R104, R76 ;  /* 0x00000068884c723c */ /* 0x044fe4000000184c */
[----:B------:R-:W2:Y:S01]  /*c120*/  MUFU.EX2 R238, R238 ;  /* 0x000000ee00ee7308 */ /* 0x000ea20000000800 */
[C---:B------:R-:W-:Y:S01]  /*c130*/  FMUL.FTZ R82, R0.reuse, R82 ;  /* 0x0000005200527220 */ /* 0x040fe20000410000 */
[----:B------:R-:W-:Y:S01]  /*c140*/  FMUL.FTZ R83, R0, R83 ;  /* 0x0000005300537220 */ /* 0x000fe20000410000 */
[----:B------:R-:W-:Y:S01]  /*c150*/  LOP3.LUT R108, R128, 0xff, RZ, 0xc0, !PT ;  /* 0x000000ff806c7812 */ /* 0x000fe200078ec0ff */
[----:B------:R-:W-:Y:S01]  /*c160*/  FMUL.FTZ R84, R2, R84 ;  /* 0x0000005402547220 */ /* 0x000fe20000410000 */
[----:B------:R-:W-:Y:S01]  /*c170*/  LOP3.LUT R105, R144, 0xffff, RZ, 0xc0, !PT ;  /* 0x0000ffff90697812 */ /* 0x000fe200078ec0ff */
[----:B------:R-:W-:Y:S04]  /*c180*/  FMUL.FTZ R85, R2, R85 ;  /* 0x0000005502557220 */ /* 0x000fe80000410000 */
[----:B------:R-:W-:Y:S01]  /*c190*/  MUFU.EX2 R228, R228 ;  /* 0x000000e400e47308 */ /* 0x000fe20000000800 */
[C---:B------:R-:W-:Y:S03]  /*c1a0*/  HMMA.16816.F32 R80, R136.reuse, R106, R80 ;  /* 0x0000006a8850723c */ /* 0x040fe60000001850 */
[----:B------:R-:W-:Y:S01]  /*c1b0*/  SHF.R.U32.HI R105, RZ, 0x8, R105 ;  /* 0x00000008ff697819 */ /* 0x000fe20000011669 */
[C---:B------:R-:W-:Y:S01]  /*c1c0*/  FMUL.FTZ R86, R0.reuse, R86 ;  /* 0x0000005600567220 */ /* 0x040fe20000410000 */
[----:B------:R-:W-:Y:S01]  /*c1d0*/  SHF.R.U32.HI R104, RZ, 0x10, R144 ;  /* 0x00000010ff687819 */ /* 0x000fe20000011690 */
[----:B------:R-:W-:Y:S01]  /*c1e0*/  FMUL.FTZ R87, R0, R87 ;  /* 0x0000005700577220 */ /* 0x000fe20000410000 */
[----:B------:R-:W-:Y:S01]  /*c1f0*/  PRMT R110, R110, 0x5410, R105 ;  /* 0x000054106e6e7816 */ /* 0x000fe20000000069 */
[----:B------:R-:W-:Y:S01]  /*c200*/  FMUL.FTZ R88, R2, R88 ;  /* 0x0000005802587220 */ /* 0x000fe20000410000 */
[----:B------:R-:W-:Y:S01]  /*c210*/  LDSM.16.MT88.4 R144, [R189+0xf000] ;  /* 0x00f00000bd90783b */ /* 0x000fe20000004200 */
[----:B------:R-:W5:Y:S01]  /*c220*/  MUFU.EX2 R235, R235 ;  /* 0x000000eb00eb7308 */ /* 0x000f620000000800 */
[----:B------:R-:W-:Y:S01]  /*c230*/  LOP3.LUT R105, R128, 0xffff, RZ, 0xc0, !PT ;  /* 0x0000ffff80697812 */ /* 0x000fe200078ec0ff */
[----:B------:R-:W-:Y:S01]  /*c240*/  FMUL.FTZ R89, R2, R89 ;  /* 0x0000005902597220 */ /* 0x000fe20000410000 */
[C---:B-1----:R-:W-:Y:S03]  /*c250*/  HMMA.16816.F32 R84, R136.reuse, R100, R84 ;  /* 0x000000648854723c */ /* 0x042fe60000001854 */
[----:B------:R-:W-:Y:S01]  /*c260*/  SHF.R.U32.HI R105, RZ, 0x8, R105 ;  /* 0x00000008ff697819 */ /* 0x000fe20000011669 */
[----:B------:R-:W-:Y:S01]  /*c270*/  FMUL.FTZ R90, R0, R90 ;  /* 0x0000005a005a7220 */ /* 0x000fe20000410000 */
[----:B------:R-:W-:Y:S01]  /*c280*/  LOP3.LUT R109, R104, 0xff, RZ, 0xc0, !PT ;  /* 0x000000ff686d7812 */ /* 0x000fe200078ec0ff */
[----:B------:R-:W-:Y:S01]  /*c290*/  FMUL.FTZ R91, R0, R91 ;  /* 0x0000005b005b7220 */ /* 0x000fe20000410000 */
[----:B------:R-:W-:Y:S01]  /*c2a0*/  PRMT R108, R108, 0x5410, R105 ;  /* 0x000054106c6c7816 */ /* 0x000fe20000000069 */
[C---:B------:R-:W-:Y:S01]  /*c2b0*/  FMUL.FTZ R92, R2.reuse, R92 ;  /* 0x0000005c025c7220 */ /* 0x040fe20000410000 */
[----:B------:R-:W1:Y:S01]  /*c2c0*/  LDSM.16.MT88.4 R104, [R188+0x10000] ;  /* 0x01000000bc68783b */ /* 0x000e620000004200 */
[----:B------:R-:W-:Y:S01]  /*c2d0*/  MUFU.EX2 R224, R224 ;  /* 0x000000e000e07308 */ /* 0x000fe20000000800 */
[----:B------:R-:W-:Y:S01]  /*c2e0*/  PRMT R116, R109, 0x5410, R116 ;  /* 0x000054106d747816 */ /* 0x000fe20000000074 */
[----:B------:R-:W-:Y:S01]  /*c2f0*/  FMUL.FTZ R93, R2, R93 ;  /* 0x0000005d025d7220 */ /* 0x000fe20000410000 */
[C---:B------:R-:W-:Y:S03]  /*c300*/  HMMA.16816.F32 R88, R136.reuse, R102, R88 ;  /* 0x000000668858723c */ /* 0x040fe60000001858 */
[--C-:B------:R-:W-:Y:S01]  /*c310*/  HSET2.LE.AND R111, R116, R211.reuse, PT ;  /* 0x000000d3746f7233 */ /* 0x100fe20003803000 */
[C---:B------:R-:W-:Y:S01]  /*c320*/  FMUL.FTZ R94, R0.reuse, R94 ;  /* 0x0000005e005e7220 */ /* 0x040fe20000410000 */
[----:B------:R-:W4:Y:S01]  /*c330*/  LDSM.16.MT88.4 R116, [R190+0xc800] ;  /* 0x00c80000be74783b */ /* 0x000f220000004200 */
[--C-:B------:R-:W-:Y:S01]  /*c340*/  SHF.R.U32.HI R109, RZ, 0x10, R128.reuse ;  /* 0x00000010ff6d7819 */ /* 0x100fe20000011680 */
[----:B------:R-:W-:Y:S01]  /*c350*/  FMUL.FTZ R95, R0, R95 ;  /* 0x0000005f005f7220 */ /* 0x000fe20000410000 */
[----:B------:R-:W-:Y:S01]  /*c360*/  SHF.R.U32.HI R128, RZ, 0x18, R128 ;  /* 0x00000018ff807819 */ /* 0x000fe20000011680 */
[----:B------:R-:W5:Y:S02]  /*c370*/  MUFU.EX2 R237, R237 ;  /* 0x000000ed00ed7308 */ /* 0x000f640000000800 */
[----:B------:R-:W-:Y:S01]  /*c380*/  LOP3.LUT R109, R109, 0xff, RZ, 0xc0, !PT ;  /* 0x000000ff6d6d7812 */ /* 0x000fe200078ec0ff */
[C---:B------:R-:W-:Y:S01]  /*c390*/  FMUL.FTZ R96, R2.reuse, R96 ;  /* 0x0000006002607220 */ /* 0x040fe20000410000 */
[--C-:B------:R-:W-:Y:S01]  /*c3a0*/  HSET2.LE.AND R110, R110, R211.reuse, PT ;  /* 0x000000d36e6e7233 */ /* 0x100fe20003803000 */
[----:B------:R-:W-:Y:S01]  /*c3b0*/  FMUL.FTZ R97, R2, R97 ;  /* 0x0000006102617220 */ /* 0x000fe20000410000 */
[----:B------:R-:W-:Y:S01]  /*c3c0*/  PRMT R128, R109, 0x5410, R128 ;  /* 0x000054106d807816 */ /* 0x000fe20000000080 */
[C---:B------:R-:W-:Y:S01]  /*c3d0*/  FMUL.FTZ R98, R0.reuse, R98 ;  /* 0x0000006200627220 */ /* 0x040fe20000410000 */
[----:B---3--:R-:W-:Y:S01]  /*c3e0*/  F2FP.F16.F32.PACK_AB R109, R173, R168 ;  /* 0x000000a8ad6d723e */ /* 0x008fe200000000ff */
[----:B------:R-:W-:Y:S01]  /*c3f0*/  FMUL.FTZ R99, R0, R99 ;  /* 0x0000006300637220 */ /* 0x000fe20000410000 */
[----:B------:R-:W-:Y:S01]  /*c400*/  F2FP.F16.F32.PACK_AB R100, R175, R170 ;  /* 0x000000aaaf64723e */ /* 0x000fe200000000ff */
[----:B------:R-:W3:Y:S01]  /*c410*/  MUFU.EX2 R216, R216 ;  /* 0x000000d800d87308 */ /* 0x000ee20000000800 */
[----:B------:R-:W-:Y:S01]  /*c420*/  LOP3.LUT R110, R110, R109, RZ, 0xc0, !PT ;  /* 0x0000006d6e6e7212 */ /* 0x000fe200078ec0ff */
[----:B------:R-:W-:Y:S01]  /*c430*/  FFMA.FTZ R171, R2, R217, R171 ;  /* 0x000000d902ab7223 */ /* 0x000fe200000100ab */
[----:B------:R-:W-:Y:S01]  /*c440*/  F2FP.F16.F32.PACK_AB R101, R172, R223 ;  /* 0x000000dfac65723e */ /* 0x000fe200000000ff */
[----:B------:R-:W-:Y:S01]  /*c450*/  FFMA.FTZ R169, R0, R215, R169 ;  /* 0x000000d700a97223 */ /* 0x000fe200000100a9 */
[----:B------:R-:W-:Y:S01]  /*c460*/  LOP3.LUT R111, R111, R100, RZ, 0xc0, !PT ;  /* 0x000000646f6f7212 */ /* 0x000fe200078ec0ff */
[----:B------:R-:W-:Y:S01]  /*c470*/  FADD.FTZ R166, R166, R171 ;  /* 0x000000aba6a67221 */ /* 0x000fe20000010000 */
[--C-:B------:R-:W-:Y:S03]  /*c480*/  HSET2.LE.AND R108, R108, R211.reuse, PT ;  /* 0x000000d36c6c7233 */ /* 0x100fe60003803000 */
[----:B------:R-:W3:Y:S01]  /*c490*/  MUFU.EX2 R214, R214 ;  /* 0x000000d600d67308 */ /* 0x000ee20000000800 */
[--C-:B------:R-:W-:Y:S01]  /*c4a0*/  HSET2.LE.AND R109, R128, R211.reuse, PT ;  /* 0x000000d3806d7233 */ /* 0x100fe20003803000 */
[----:B------:R-:W-:Y:S01]  /*c4b0*/  FADD.FTZ R0, R167, R169 ;  /* 0x000000a9a7007221 */ /* 0x000fe20000010000 */
[----:B------:R-:W-:Y:S01]  /*c4c0*/  F2FP.F16.F32.PACK_AB R128, R225, R174 ;  /* 0x000000aee180723e */ /* 0x000fe200000000ff */
[----:B------:R-:W-:Y:S01]  /*c4d0*/  FADD.FTZ R165, R165, R166 ;  /* 0x000000a6a5a57221 */ /* 0x000fe20000010000 */
[----:B------:R-:W-:Y:S01]  /*c4e0*/  LOP3.LUT R108, R108, R101, RZ, 0xc0, !PT ;  /* 0x000000656c6c7212 */ /* 0x000fe200078ec0ff */
[----:B------:R-:W-:Y:S01]  /*c4f0*/  FADD.FTZ R135, R135, R0 ;  /* 0x0000000087877221 */ /* 0x000fe20000010000 */
[----:B------:R-:W2:Y:S01]  /*c500*/  LDSM.16.MT88.4 R100, [R192+0xe800] ;  /* 0x00e80000c064783b */ /* 0x000ea20000004200 */
[C---:B-1----:R-:W-:Y:S03]  /*c510*/  HMMA.16816.F32 R92, R136.reuse, R104, R92 ;  /* 0x00000068885c723c */ /* 0x042fe6000000185c */
[----:B------:R-:W-:Y:S01]  /*c520*/  LOP3.LUT R109, R109, R128, RZ, 0xc0, !PT ;  /* 0x000000806d6d7212 */ /* 0x000fe200078ec0ff */
[----:B------:R-:W-:Y:S01]  /*c530*/  FADD.FTZ R164, R164, R165 ;  /* 0x000000a5a4a47221 */ /* 0x000fe20000010000 */
[----:B------:R-:W-:Y:S01]  /*c540*/  MOV R2, R3 ;  /* 0x0000000300027202 */ /* 0x000fe20000000f00 */
[----:B------:R-:W-:Y:S01]  /*c550*/  HMMA.16816.F32 R96, R136, R106, R96 ;  /* 0x0000006a8860723c */ /* 0x000fe20000001860 */
[----:B------:R-:W1:Y:S04]  /*c560*/  LDSM.16.MT88.4 R104, [R190+0xe800] ;  /* 0x00e80000be68783b */ /* 0x000e680000004200 */
[----:B------:R-:W-:Y:S01]  /*c570*/  FADD.FTZ R135, R134, R135 ;  /* 0x0000008786877221 */ /* 0x000fe20000010000 */
[C---:B------:R-:W-:Y:S03]  /*c580*/  HMMA.16816.F32 R4, R108.reuse, R112, R4 ;  /* 0x000000706c04723c */ /* 0x040fe60000001804 */
[----:B------:R-:W-:Y:S02]  /*c590*/  LDSM.16.MT88.4 R128, [R188+0xd000] ;  /* 0x00d00000bc80783b */ /* 0x000fe40000004200 */
[----:B------:R-:W-:Y:S01]  /*c5a0*/  FADD.FTZ R223, R223, R164 ;  /* 0x000000a4dfdf7221 */ /* 0x000fe20000010000 */
[C---:B------:R-:W-:Y:S05]  /*c5b0*/  HMMA.16816.F32 R8, R108.reuse, R114, R8 ;  /* 0x000000726c08723c */ /* 0x040fea0000001808 */
[----:B------:R-:W5:Y:S01]  /*c5c0*/  LDSM.16.MT88.4 R112, [R189+0xe800] ;  /* 0x00e80000bd70783b */ /* 0x000f620000004200 */
[C---:B----4-:R-:W-:Y:S05]  /*c5d0*/  HMMA.16816.F32 R12, R108.reuse, R116, R12 ;  /* 0x000000746c0c723c */ /* 0x050fea000000180c */
[----:B------:R-:W-:Y:S01]  /*c5e0*/  FADD.FTZ R174, R174, R135 ;  /* 0x00000087aeae7221 */ /* 0x000fe20000010000 */
[C---:B------:R-:W-:Y:S01]  /*c5f0*/  HMMA.16816.F32 R16, R108.reuse, R118, R16 ;  /* 0x000000766c10723c */ /* 0x040fe20000001810 */
[----:B------:R-:W4:Y:S04]  /*c600*/  LDSM.16.MT88.4 R116, [R188+0xe800] ;  /* 0x00e80000bc74783b */ /* 0x000f280000004200 */
[----:B------:R-:W-:Y:S01]  /*c610*/  FADD.FTZ R223, R172, R223 ;  /* 0x000000dfacdf7221 */ /* 0x000fe20000010000 */
[C---:B------:R-:W-:Y:S05]  /*c620*/  HMMA.16816.F32 R20, R108.reuse, R120, R20 ;  /* 0x000000786c14723c */ /* 0x040fea0000001814 */
[----:B------:R-:W-:Y:S01]  /*c630*/  FADD.FTZ R225, R225, R174 ;  /* 0x000000aee1e17221 */ /* 0x000fe20000010000 */
[C---:B------:R-:W-:Y:S01]  /*c640*/  HMMA.16816.F32 R24, R108.reuse, R122, R24 ;  /* 0x0000007a6c18723c */ /* 0x040fe20000001818 */
[----:B------:R-:W-:Y:S01]  /*c650*/  MOV R121, UR32 ;  /* 0x0000002000797c02 */ /* 0x000fe20008000f00 */
[----:B------:R-:W-:Y:S03]  /*c660*/  UMOV UR32, UR38 ;  /* 0x0000002600207c82 */ /* 0x000fe60008000000 */
[----:B------:R-:W-:Y:S01]  /*c670*/  LOP3.LUT R121, R221, UR31, R121, 0x96, !PT ;  /* 0x0000001fdd797c12 */ /* 0x000fe2000f8e9679 */
[C---:B------:R-:W-:Y:S05]  /*c680*/  HMMA.16816.F32 R28, R108.reuse, R124, R28 ;  /* 0x0000007c6c1c723c */ /* 0x040fea000000181c */
[----:B------:R-:W-:Y:S01]  /*c690*/  FADD.FTZ R168, R168, R223 ;  /* 0x000000dfa8a87221 */ /* 0x000fe20000010000 */
[C---:B------:R-:W-:Y:S05]  /*c6a0*/  HMMA.16816.F32 R32, R108.reuse, R126, R32 ;  /* 0x0000007e6c20723c */ /* 0x040fea0000001820 */
[----:B------:R-:W-:Y:S01]  /*c6b0*/  IMAD.WIDE.U32 R124, R121, -0x326172a9, RZ ;  /* 0xcd9e8d57797c7825 */ /* 0x000fe200078e00ff */
[C---:B--2---:R-:W-:Y:S01]  /*c6c0*/  HMMA.16816.F32 R36, R108.reuse, R100, R36 ;  /* 0x000000646c24723c */ /* 0x044fe20000001824 */
[----:B------:R-:W2:Y:S04]  /*c6d0*/  LDSM.16.MT88.4 R120, [R192+0x10800] ;  /* 0x01080000c078783b */ /* 0x000ea80000004200 */
[----:B------:R-:W-:Y:S01]  /*c6e0*/  LOP3.LUT R124, R141, UR18, R124, 0x96, !PT ;  /* 0x000000128d7c7c12 */ /* 0x000fe2000f8e967c */
[C---:B------:R-:W-:Y:S05]  /*c6f0*/  HMMA.16816.F32 R40, R108.reuse, R102, R40 ;  /* 0x000000666c28723c */ /* 0x040fea0000001828 */
[----:B------:R-:W-:Y:S01]  /*c700*/  LOP3.LUT R100, R125, UR20, R218, 0x96, !PT ;  /* 0x000000147d647c12 */ /* 0x000fe2000f8e96da */
[C---:B-1----:R-:W-:Y:S05]  /*c710*/  HMMA.16816.F32 R44, R108.reuse, R104, R44 ;  /* 0x000000686c2c723c */ /* 0x042fea000000182c */
[----:B------:R-:W-:Y:S01]  /*c720*/  IMAD.WIDE.U32 R124, R124, -0x2daee0ad, RZ ;  /* 0xd2511f537c7c7825 */ /* 0x000fe200078e00ff */
[C---:B------:R-:W-:Y:S01]  /*c730*/  HMMA.16816.F32 R48, R108.reuse, R106, R48 ;  /* 0x0000006a6c30723c */ /* 0x040fe20000001830 */
[----:B------:R-:W-:Y:S04]  /*c740*/  LDSM.16.MT88.4 R104, [R189+0x10800] ;  /* 0x01080000bd68783b */ /* 0x000fe80000004200 */
[----:B------:R-:W-:Y:S01]  /*c750*/  IMAD.WIDE.U32 R156, R100, -0x2daee0ad, RZ ;  /* 0xd2511f53649c7825 */ /* 0x000fe200078e00ff */
[C---:B-----5:R-:W-:Y:S05]  /*c760*/  HMMA.16816.F32 R52, R108.reuse, R112, R52 ;  /* 0x000000706c34723c */ /* 0x060fea0000001834 */
[----:B------:R-:W-:Y:S01]  /*c770*/  LOP3.LUT R100, R157, UR17, R212, 0x96, !PT ;  /* 0x000000119d647c12 */ /* 0x000fe2000f8e96d4 */
[C---:B------:R-:W-:Y:S05]  /*c780*/  HMMA.16816.F32 R56, R108.reuse, R114, R56 ;  /* 0x000000726c38723c */ /* 0x040fea0000001838 */
[----:B------:R-:W-:Y:S01]  /*c790*/  LOP3.LUT R156, R125, UR15, R156, 0x96, !PT ;  /* 0x0000000f7d9c7c12 */ /* 0x000fe2000f8e969c */
[C---:B----4-:R-:W-:Y:S05]  /*c7a0*/  HMMA.16816.F32 R60, R108.reuse, R116, R60 ;  /* 0x000000746c3c723c */ /* 0x050fea000000183c */
[----:B------:R-:W-:Y:S01]  /*c7b0*/  IMAD.WIDE.U32 R158, R100, -0x326172a9, RZ ;  /* 0xcd9e8d57649e7825 */ /* 0x000fe200078e00ff */
[C---:B------:R-:W-:Y:S01]  /*c7c0*/  HMMA.16816.F32 R64, R108.reuse, R118, R64 ;  /* 0x000000766c40723c */ /* 0x040fe20000001840 */
[----:B------:R-:W1:Y:S04]  /*c7d0*/  LDSM.16.MT88.4 R100, [R190+0x10800] ;  /* 0x01080000be64783b */ /* 0x000e680000004200 */
[----:B------:R-:W-:Y:S01]  /*c7e0*/  IMAD.WIDE.U32 R156, R156, -0x326172a9, RZ ;  /* 0xcd9e8d579c9c7825 */ /* 0x000fe200078e00ff */
[C---:B--2---:R-:W-:Y:S03]  /*c7f0*/  HMMA.16816.F32 R68, R108.reuse, R120, R68 ;  /* 0x000000786c44723c */ /* 0x044fe60000001844 */
[----:B------:R-:W-:Y:S02]  /*c800*/  LDSM.16.MT88.4 R116, [R192+0xd000] ;  /* 0x00d00000c074783b */ /* 0x000fe40000004200 */
[----:B------:R-:W-:Y:S01]  /*c810*/  LOP3.LUT R140, R159, UR16, R140, 0x96, !PT ;  /* 0x000000109f8c7c12 */ /* 0x000fe2000f8e968c */
[C---:B------:R-:W-:Y:S05]  /*c820*/  HMMA.16816.F32 R72, R108.reuse, R122, R72 ;  /* 0x0000007a6c48723c */ /* 0x040fea0000001848 */
[----:B------:R-:W-:Y:S01]  /*c830*/  LOP3.LUT R158, R157, UR14, R158, 0x96, !PT ;  /* 0x0000000e9d9e7c12 */ /* 0x000fe2000f8e969e */
[----:B------:R-:W-:Y:S01]  /*c840*/  IMAD.WIDE.U32 R140, R140, -0x2daee0ad, RZ ;  /* 0xd2511f538c8c7825 */ /* 0x000fe200078e00ff */
[----:B------:R-:W-:Y:S04]  /*c850*/  LDSM.16.MT88.4 R120, [R190+0xd000] ;  /* 0x00d00000be78783b */ /* 0x000fe80000004200 */
[----:B------:R-:W-:Y:S01]  /*c860*/  IMAD.WIDE.U32 R158, R158, -0x2daee0ad, RZ ;  /* 0xd2511f539e9e7825 */ /* 0x000fe200078e00ff */
[----:B------:R-:W-:Y:S03]  /*c870*/  LOP3.LUT R160, R141, UR13, R124, 0x96, !PT ;  /* 0x0000000d8da07c12 */ /* 0x000fe6000f8e967c */
[----:B------:R-:W-:Y:S01]  /*c880*/  FADD.FTZ R0, R170, R225 ;  /* 0x000000e1aa007221 */ /* 0x000fe20000010000 */
[----:B------:R-:W-:Y:S01]  /*c890*/  LDSM.16.MT88.4 R124, [R189+0xd000] ;  /* 0x00d00000bd7c783b */ /* 0x000fe20000004200 */
[----:B------:R-:W-:Y:S01]  /*c8a0*/  LOP3.LUT R148, R159, UR12, R140, 0x96, !PT ;  /* 0x0000000c9f947c12 */ /* 0x000fe2000f8e968c */
[----:B------:R-:W-:Y:S04]  /*c8b0*/  IMAD.WIDE.U32 R160, R160, -0x326172a9, RZ ;  /* 0xcd9e8d57a0a07825 */ /* 0x000fe800078e00ff */
[----:B------:R-:W-:Y:S01]  /*c8c0*/  FADD.FTZ R168, R173, R168 ;  /* 0x000000a8ada87221 */ /* 0x000fe20000010000 */
[----:B------:R-:W-:Y:S01]  /*c8d0*/  FADD.FTZ R0, R175, R0 ;  /* 0x00000000af007221 */ /* 0x000fe20000010000 */
[----:B------:R-:W-:Y:S01]  /*c8e0*/  IMAD.WIDE.U32 R148, R148, -0x326172a9, RZ ;  /* 0xcd9e8d5794947825 */ /* 0x000fe200078e00ff */
[----:B------:R-:W-:Y:S01]  /*c8f0*/  LOP3.LUT R156, R161, UR26, R156, 0x96, !PT ;  /* 0x0000001aa19c7c12 */ /* 0x000fe2000f8e969c */
[----:B------:R-:W-:Y:S01]  /*c900*/  LDSM.16.MT88.4 R140, [R190+0xf000] ;  /* 0x00f00000be8c783b */ /* 0x000fe20000004200 */
[----:B------:R-:W-:Y:S03]  /*c910*/  LOP3.LUT R115, R148, 0xffff, RZ, 0xc0, !PT ;  /* 0x0000ffff94737812 */ /* 0x000fe600078ec0ff */
[----:B------:R-:W-:Y:S01]  /*c920*/  IMAD.WIDE.U32 R156, R156, -0x2daee0ad, RZ ;  /* 0xd2511f539c9c7825 */ /* 0x000fe200078e00ff */
[--C-:B------:R-:W-:Y:S01]  /*c930*/  SHF.R.U32.HI R136, RZ, 0x10, R148.reuse ;  /* 0x00000010ff887819 */ /* 0x100fe20000011694 */
[C---:B-1----:R-:W-:Y:S03]  /*c940*/  HMMA.16816.F32 R76, R108.reuse, R100, R76 ;  /* 0x000000646c4c723c */ /* 0x042fe6000000184c */
[----:B------:R-:W-:Y:S02]  /*c950*/  SHF.R.U32.HI R113, RZ, 0x18, R148 ;  /* 0x00000018ff717819 */ /* 0x000fe40000011694 */
[----:B------:R-:W-:Y:S01]  /*c960*/  SHF.R.U32.HI R115, RZ, 0x8, R115 ;  /* 0x00000008ff737819 */ /* 0x000fe20000011673 */
[C---:B------:R-:W-:Y:S05]  /*c970*/  HMMA.16816.F32 R80, R108.reuse, R102, R80 ;  /* 0x000000666c50723c */ /* 0x040fea0000001850 */
[----:B------:R-:W-:Y:S01]  /*c980*/  LOP3.LUT R138, R148, 0xff, RZ, 0xc0, !PT ;  /* 0x000000ff948a7812 */ /* 0x000fe200078ec0ff */
[C---:B------:R-:W-:Y:S05]  /*c990*/  HMMA.16816.F32 R84, R108.reuse, R104, R84 ;  /* 0x000000686c54723c */ /* 0x040fea0000001854 */
[----:B------:R-:W-:Y:S01]  /*c9a0*/  LOP3.LUT R136, R136, 0xff, RZ, 0xc0, !PT ;  /* 0x000000ff88887812 */ /* 0x000fe200078ec0ff */
[C---:B------:R-:W-:Y:S05]  /*c9b0*/  HMMA.16816.F32 R88, R108.reuse, R106, R88 ;  /* 0x0000006a6c58723c */ /* 0x040fea0000001858 */
[----:B------:R-:W-:Y:S02]  /*c9c0*/  PRMT R138, R138, 0x5410, R115 ;  /* 0x000054108a8a7816 */ /* 0x000fe40000000073 */
[----:B------:R-:W-:Y:S02]  /*c9d0*/  PRMT R136, R136, 0x5410, R113 ;  /* 0x0000541088887816 */ /* 0x000fe40000000071 */
[----:B------:R-:W1:Y:S02]  /*c9e0*/  LDSM.16.MT88.4 R112, [R188+0x10800] ;  /* 0x01080000bc70783b */ /* 0x000e640000004200 */
[----:B------:R-:W-:Y:S02]  /*c9f0*/  LOP3.LUT R148, R149, UR21, R160, 0x96, !PT ;  /* 0x0000001595947c12 */ /* 0x000fe4000f8e96a0 */
[--C-:B------:R-:W-:Y:S02]  /*ca00*/  HSET2.LE.AND R102, R138, R211.reuse, PT ;  /* 0x000000d38a667233 */ /* 0x100fe40003803000 */
[--C-:B------:R-:W-:Y:S02]  /*ca10*/  SHF.R.U32.HI R101, RZ, 0x10, R148.reuse ;  /* 0x00000010ff657819 */ /* 0x100fe40000011694 */
[C---:B------:R-:W-:Y:S01]  /*ca20*/  LOP3.LUT R137, R148.reuse, 0xffff, RZ, 0xc0, !PT ;  /* 0x0000ffff94897812 */ /* 0x040fe200078ec0ff */
[----:B------:R-:W-:Y:S01]  /*ca30*/  LDSM.16.MT88.4 R160, [R192+0x11800] ;  /* 0x01180000c0a0783b */ /* 0x000fe20000004200 */
[----:B------:R-:W-:Y:S02]  /*ca40*/  LOP3.LUT R150, R148, 0xff, RZ, 0xc0, !PT ;  /* 0x000000ff94967812 */ /* 0x000fe400078ec0ff */
[----:B------:R-:W-:Y:S02]  /*ca50*/  SHF.R.U32.HI R148, RZ, 0x18, R148 ;  /* 0x00000018ff947819 */ /* 0x000fe40000011694 */
[----:B------:R-:W-:Y:S02]  /*ca60*/  LOP3.LUT R101, R101, 0xff, RZ, 0xc0, !PT ;  /* 0x000000ff65657812 */ /* 0x000fe400078ec0ff */
[----:B------:R-:W-:Y:S02]  /*ca70*/  SHF.R.U32.HI R137, RZ, 0x8, R137 ;  /* 0x00000008ff897819 */ /* 0x000fe40000011689 */
[----:B------:R-:W-:Y:S02]  /*ca80*/  PRMT R148, R101, 0x5410, R148 ;  /* 0x0000541065947816 */ /* 0x000fe40000000094 */
[--C-:B------:R-:W-:Y:S02]  /*ca90*/  HSET2.LE.AND R103, R136, R211.reuse, PT ;  /* 0x000000d388677233 */ /* 0x100fe40003803000 */
[----:B------:R-:W-:Y:S02]  /*caa0*/  PRMT R150, R150, 0x5410, R137 ;  /* 0x0000541096967816 */ /* 0x000fe40000000089 */
[----:B------:R-:W-:Y:S01]  /*cab0*/  F2FP.F16.F32.PACK_AB R101, R242, R227 ;  /* 0x000000e3f265723e */ /* 0x000fe200000000ff */
[----:B------:R-:W2:Y:S01]  /*cac0*/  LDSM.16.MT88.4 R136, [R192+0xf000] ;  /* 0x00f00000c088783b */ /* 0x000ea20000004200 */
[----:B------:R-:W-:Y:S02]  /*cad0*/  F2FP.F16.F32.PACK_AB R100, R238, R229 ;  /* 0x000000e5ee64723e */ /* 0x000fe400000000ff */
[----:B------:R-:W-:Y:S02]  /*cae0*/  LOP3.LUT R102, R102, R101, RZ, 0xc0, !PT ;  /* 0x0000006566667212 */ /* 0x000fe400078ec0ff */
[----:B------:R-:W-:Y:S02]  /*caf0*/  LOP3.LUT R103, R103, R100, RZ, 0xc0, !PT ;  /* 0x0000006467677212 */ /* 0x000fe400078ec0ff */
[--C-:B------:R-:W-:Y:S02]  /*cb00*/  HSET2.LE.AND R100, R150, R211.reuse, PT ;  /* 0x000000d396647233 */ /* 0x100fe40003803000 */
[--C-:B------:R-:W-:Y:S02]  /*cb10*/  HSET2.LE.AND R101, R148, R211.reuse, PT ;  /* 0x000000d394657233 */ /* 0x100fe40003803000 */
[----:B------:R-:W4:Y:S01]  /*cb20*/  LDSM.16.MT88.4 R148, [R188+0xf000] ;  /* 0x00f00000bc94783b */ /* 0x000f220000004200 */
[----:B------:R-:W-:Y:S01]  /*cb30*/  F2FP.F16.F32.PACK_AB R105, R234, R231 ;  /* 0x000000e7ea69723e */ /* 0x000fe200000000ff */
[----:B------:R-:W-:Y:S01]  /*cb40*/  FADD.FTZ R231, R231, R168 ;  /* 0x000000a8e7e77221 */ /* 0x000fe20000010000 */
[----:B------:R-:W-:Y:S01]  /*cb50*/  F2FP.F16.F32.PACK_AB R104, R230, R233 ;  /* 0x000000e9e668723e */ /* 0x000fe200000000ff */
[C---:B-1----:R-:W-:Y:S03]  /*cb60*/  HMMA.16816.F32 R92, R108.reuse, R112, R92 ;  /* 0x000000706c5c723c */ /* 0x042fe6000000185c */
[----:B------:R-:W-:Y:S01]  /*cb70*/  LOP3.LUT R100, R100, R105, RZ, 0xc0, !PT ;  /* 0x0000006964647212 */ /* 0x000fe200078ec0ff */
[----:B------:R-:W-:Y:S01]  /*cb80*/  FADD.FTZ R233, R233, R0 ;  /* 0x00000000e9e97221 */ /* 0x000fe20000010000 */
[----:B------:R-:W-:Y:S01]  /*cb90*/  LOP3.LUT R101, R101, R104, RZ, 0xc0, !PT ;  /* 0x0000006865657212 */ /* 0x000fe200078ec0ff */
[----:B------:R-:W-:Y:S01]  /*cba0*/  HMMA.16816.F32 R96, R108, R114, R96 ;  /* 0x000000726c60723c */ /* 0x000fe20000001860 */
[----:B------:R-:W1:Y:S04]  /*cbb0*/  LDSM.16.MT88.4 R104, [R192+0x11000] ;  /* 0x01100000c068783b */ /* 0x000e680000004200 */
[----:B------:R-:W-:Y:S01]  /*cbc0*/  LOP3.LUT R158, R157, UR27, R158, 0x96, !PT ;  /* 0x0000001b9d9e7c12 */ /* 0x000fe2000f8e969e */
[C---:B------:R-:W-:Y:S03]  /*cbd0*/  HMMA.16816.F32 R4, R100.reuse, R116, R4 ;  /* 0x000000746404723c */ /* 0x040fe60000001804 */
[----:B------:R-:W5:Y:S02]  /*cbe0*/  LDSM.16.MT88.4 R108, [R190+0x11000] ;  /* 0x01100000be6c783b */ /* 0x000f640000004200 */
[----:B------:R-:W-:Y:S01]  /*cbf0*/  MOV R0, R132 ;  /* 0x0000008400007202 */ /* 0x000fe20000000f00 */
[C---:B------:R-:W-:Y:S05]  /*cc00*/  HMMA.16816.F32 R8, R100.reuse, R118, R8 ;  /* 0x000000766408723c */ /* 0x040fea0000001808 */
[----:B------:R-:W3:Y:S01]  /*cc10*/  LDSM.16.MT88.4 R112, [R189+0x11000] ;  /* 0x01100000bd70783b */ /* 0x000ee20000004200 */
[C---:B------:R-:W-:Y:S05]  /*cc20*/  HMMA.16816.F32 R12, R100.reuse, R120, R12 ;  /* 0x00000078640c723c */ /* 0x040fea000000180c */
[----:B------:R-:W-:Y:S01]  /*cc30*/  FADD.FTZ R234, R234, R231 ;  /* 0x000000e7eaea7221 */ /* 0x000fe20000010000 */
[C---:B------:R-:W-:Y:S01]  /*cc40*/  HMMA.16816.F32 R16, R100.reuse, R122, R16 ;  /* 0x0000007a6410723c */ /* 0x040fe20000001810 */
[----:B------:R-:W-:Y:S04]  /*cc50*/  LDSM.16.MT88.4 R116, [R190+0xd800] ;  /* 0x00d80000be74783b */ /* 0x000fe80000004200 */
[----:B------:R-:W-:Y:S01]  /*cc60*/  SHF.R.U32.HI R121, RZ, 0x10, R156 ;  /* 0x00000010ff797819 */ /* 0x000fe2000001169c */
[C---:B------:R-:W-:Y:S05]  /*cc70*/  HMMA.16816.F32 R20, R100.reuse, R124, R20 ;  /* 0x0000007c6414723c */ /* 0x040fea0000001814 */
[----:B------:R-:W-:Y:S01]  /*cc80*/  LOP3.LUT R121, R121, 0xff, RZ, 0xc0, !PT ;  /* 0x000000ff79797812 */ /* 0x000fe200078ec0ff */
[C---:B------:R-:W-:Y:S01]  /*cc90*/  HMMA.16816.F32 R24, R100.reuse, R126, R24 ;  /* 0x0000007e6418723c */ /* 0x040fe20000001818 */
[----:B------:R-:W-:Y:S04]  /*cca0*/  LDSM.16.MT88.4 R124, [R192+0xd800] ;  /* 0x00d80000c07c783b */ /* 0x000fe80000004200 */
[----:B------:R-:W-:Y:S01]  /*ccb0*/  FADD.FTZ R230, R230, R233 ;  /* 0x000000e9e6e67221 */ /* 0x000fe20000010000 */
[C---:B------:R-:W-:Y:S05]  /*ccc0*/  HMMA.16816.F32 R28, R100.reuse, R128, R28 ;  /* 0x00000080641c723c */ /* 0x040fea000000181c */
[----:B------:R-:W-:Y:S01]  /*ccd0*/  FADD.FTZ R227, R227, R234 ;  /* 0x000000eae3e37221 */ /* 0x000fe20000010000 */
[C---:B------:R-:W-:Y:S05]  /*cce0*/  HMMA.16816.F32 R32, R100.reuse, R130, R32 ;  /* 0x000000826420723c */ /* 0x040fea0000001820 */
[----:B------:R-:W-:Y:S01]  /*ccf0*/  FADD.FTZ R229, R229, R230 ;  /* 0x000000e6e5e57221 */ /* 0x000fe20000010000 */
[C---:B--2---:R-:W-:Y:S05]  /*cd00*/  HMMA.16816.F32 R36, R100.reuse, R136, R36 ;  /* 0x000000886424723c */ /* 0x044fea0000001824 */
[----:B------:R-:W-:Y:S01]  /*cd10*/  FADD.FTZ R227, R242, R227 ;  /* 0x000000e3f2e37221 */ /* 0x000fe20000010000 */
[C---:B------:R-:W-:Y:S05]  /*cd20*/  HMMA.16816.F32 R40, R100.reuse, R138, R40 ;  /* 0x0000008a6428723c */ /* 0x040fea0000001828 */
[----:B------:R-:W-:Y:S01]  /*cd30*/  LOP3.LUT R136, R158, 0xff, RZ, 0xc0, !PT ;  /* 0x000000ff9e887812 */ /* 0x000fe200078ec0ff */
[C---:B------:R-:W-:Y:S05]  /*cd40*/  HMMA.16816.F32 R44, R100.reuse, R140, R44 ;  /* 0x0000008c642c723c */ /* 0x040fea000000182c */
[----:B------:R-:W-:Y:S01]  /*cd50*/  LOP3.LUT R138, R156, 0xff, RZ, 0xc0, !PT ;  /* 0x000000ff9c8a7812 */ /* 0x000fe200078ec0ff */
[C---:B------:R-:W-:Y:S01]  /*cd60*/  HMMA.16816.F32 R48, R100.reuse, R142, R48 ;  /* 0x0000008e6430723c */ /* 0x040fe20000001830 */
[----:B------:R-:W-:Y:S04]  /*cd70*/  LDSM.16.MT88.4 R140, [R188+0xd800] ;  /* 0x00d80000bc8c783b */ /* 0x000fe80000004200 */
[----:B------:R-:W-:Y:S01]  /*cd80*/  FADD.FTZ R229, R238, R229 ;  /* 0x000000e5eee57221 */ /* 0x000fe20000010000 */
[C---:B------:R-:W-:Y:S06]  /*cd90*/  HMMA.16816.F32 R52, R100.reuse, R144, R52 ;  /* 0x000000906434723c */ /* 0x040fec0000001834 */
[C---:B------:R-:W-:Y:S01]  /*cda0*/  HMMA.16816.F32 R56, R100.reuse, R146, R56 ;  /* 0x000000926438723c */ /* 0x040fe20000001838 */
[----:B------:R-:W-:Y:S05]  /*cdb0*/  LDSM.16.MT88.4 R144, [R192+0xf800] ;  /* 0x00f80000c090783b */ /* 0x000fea0000004200 */
[C---:B----4-:R-:W-:Y:S06]  /*cdc0*/  HMMA.16816.F32 R60, R100.reuse, R148, R60 ;  /* 0x00000094643c723c */ /* 0x050fec000000183c */
[C---:B------:R-:W-:Y:S01]  /*cdd0*/  HMMA.16816.F32 R64, R100.reuse, R150, R64 ;  /* 0x000000966440723c */ /* 0x040fe20000001840 */
[----:B------:R-:W-:Y:S05]  /*cde0*/  LDSM.16.MT88.4 R148, [R190+0xf800] ;  /* 0x00f80000be94783b */ /* 0x000fea0000004200 */
[C---:B-1----:R-:W-:Y:S06]  /*cdf0*/  HMMA.16816.F32 R68, R100.reuse, R104, R68 ;  /* 0x000000686444723c */ /* 0x042fec0000001844 */
[C---:B------:R-:W-:Y:S01]  /*ce00*/  HMMA.16816.F32 R72, R100.reuse, R106, R72 ;  /* 0x0000006a6448723c */ /* 0x040fe20000001848 */
[----:B------:R-:W1:Y:S05]  /*ce10*/  LDSM.16.MT88.4 R104, [R188+0x11000] ;  /* 0x01100000bc68783b */ /* 0x000e6a0000004200 */
[C---:B-----5:R-:W-:Y:S06]  /*ce20*/  HMMA.16816.F32 R76, R100.reuse, R108, R76 ;  /* 0x0000006c644c723c */ /* 0x060fec000000184c */
[C---:B------:R-:W-:Y:S05]  /*ce30*/  HMMA.16816.F32 R80, R100.reuse, R110, R80 ;  /* 0x0000006e6450723c */ /* 0x040fea0000001850 */
[----:B------:R-:W-:Y:S01]  /*ce40*/  LOP3.LUT R109, R156, 0xffff, RZ, 0xc0, !PT ;  /* 0x0000ffff9c6d7812 */ /* 0x000fe200078ec0ff */
[C---:B---3--:R-:W-:Y:S05]  /*ce50*/  HMMA.16816.F32 R84, R100.reuse, R112, R84 ;  /* 0x000000706454723c */ /* 0x048fea0000001854 */
[----:B------:R-:W-:Y:S01]  /*ce60*/  SHF.R.U32.HI R109, RZ, 0x8, R109 ;  /* 0x00000008ff6d7819 */ /* 0x000fe2000001166d */
[C---:B------:R-:W-:Y:S05]  /*ce70*/  HMMA.16816.F32 R88, R100.reuse, R114, R88 ;  /* 0x000000726458723c */ /* 0x040fea0000001858 */
[----:B------:R-:W-:Y:S02]  /*ce80*/  SHF.R.U32.HI R113, RZ, 0x10, R158 ;  /* 0x00000010ff717819 */ /* 0x000fe4000001169e */
[----:B------:R-:W-:Y:S04]  /*ce90*/  LOP3.LUT R115, R158, 0xffff, RZ, 0xc0, !PT ;  /* 0x0000ffff9e737812 */ /* 0x000fe800078ec0ff */
[----:B------:R-:W-:Y:S02]  /*cea0*/  SHF.R.U32.HI R112, RZ, 0x18, R156 ;  /* 0x00000018ff707819 */ /* 0x000fe4000001169c */
[----:B------:R-:W-:Y:S02]  /*ceb0*/  SHF.R.U32.HI R158, RZ, 0x18, R158 ;  /* 0x00000018ff9e7819 */ /* 0x000fe4000001169e */
[----:B------:R-:W-:Y:S01]  /*cec0*/  LOP3.LUT R113, R113, 0xff, RZ, 0xc0, !PT ;  /* 0x000000ff71717812 */ /* 0x000fe200078ec0ff */
[C---:B-1----:R-:W-:Y:S03]  /*ced0*/  HMMA.16816.F32 R92, R100.reuse, R104, R92 ;  /* 0x00000068645c723c */ /* 0x042fe6000000185c */
[----:B------:R-:W-:Y:S02]  /*cee0*/  SHF.R.U32.HI R115, RZ, 0x8, R115 ;  /* 0x00000008ff737819 */ /* 0x000fe40000011673 */
[----:B------:R-:W-:Y:S01]  /*cef0*/  PRMT R138, R138, 0x5410, R109 ;  /* 0x000054108a8a7816 */ /* 0x000fe2000000006d */
[----:B------:R-:W-:Y:S01]  /*cf00*/  HMMA.16816.F32 R96, R100, R106, R96 ;  /* 0x0000006a6460723c */ /* 0x000fe20000001860 */
[----:B------:R-:W1:Y:S04]  /*cf10*/  LDSM.16.MT88.4 R108, [R189+0xd800] ;  /* 0x00d80000bd6c783b */ /* 0x000e680000004200 */
[----:B------:R-:W-:Y:S02]  /*cf20*/  PRMT R114, R121, 0x5410, R112 ;  /* 0x0000541079727816 */ /* 0x000fe40000000070 */
[----:B------:R-:W-:Y:S02]  /*cf30*/  PRMT R112, R113, 0x5410, R158 ;  /* 0x0000541071707816 */ /* 0x000fe4000000009e */
[----:B------:R-:W2:Y:S02]  /*cf40*/  LDSM.16.MT88.4 R156, [R188+0xf800] ;  /* 0x00f80000bc9c783b */ /* 0x000ea40000004200 */
[----:B------:R-:W-:Y:S02]  /*cf50*/  PRMT R136, R136, 0x5410, R115 ;  /* 0x0000541088887816 */ /* 0x000fe40000000073 */
[--C-:B------:R-:W-:Y:S02]  /*cf60*/  HSET2.LE.AND R138, R138, R211.reuse, PT ;  /* 0x000000d38a8a7233 */ /* 0x100fe40003803000 */
[--C-:B------:R-:W-:Y:S02]  /*cf70*/  HSET2.LE.AND R139, R114, R211.reuse, PT ;  /* 0x000000d3728b7233 */ /* 0x100fe40003803000 */
        /* <DEDUP_REMOVED lines=48> */
.L_x_1127:
        /* <DEDUP_REMOVED lines=188> */
[----:B------:R-:W-:Y:S01]  /*de40*/  F2FP.F16.F32.PACK_AB R66, R67, R66 ;  /* 0x000000424342723e */ /* 0x000fe200000000ff */
[C---:B------:R-:W-:Y:S01]  /*de50*/  FMUL.FTZ R76, R9.reuse, R76 ;  /* 0x0000004c094c7220 */ /* 0x040fe20000410000 */
[----:B------:R-:W-:Y:S01]  /*de60*/  PLOP3.LUT P1, PT, PT, PT, UP0, 0x80, 0x0 ;  /* 0x000000000000781c */ /* 0x000fe20003f2f008 */
        /* <DEDUP_REMOVED lines=42> */
[----:B------:R1:W-:Y:S04]  /*e110*/  STS [R25+0x2000], R64 ;  /* 0x0020004019007388 */ /* 0x0003e80000000800 */
        /* <DEDUP_REMOVED lines=9> */
.L_x_1131:
[----:B------:R-:W-:Y:S01]  /*e1b0*/  ULDC.U8 UR7, c[0x0][0x3d9] ;  /* 0x0000f64000077ab9 */ /* 0x000fe20000000000 */
[----:B------:R-:W-:Y:S01]  /*e1c0*/  STS [R11+0x4000], R68 ;  /* 0x004000440b007388 */ /* 0x000fe20000000800 */
[----:B------:R-:W-:Y:S01]  /*e1d0*/  ISETP.NE.AND P4, PT, RZ, UR7, PT ;  /* 0x00000007ff007c0c */ /* 0x000fe2000bf85270 */
[----:B------:R-:W-:Y:S01]  /*e1e0*/  ULDC.U8 UR9, c[0x0][0x3d8] ;  /* 0x0000f60000097ab9 */ /* 0x000fe20000000000 */
[----:B------:R-:W-:Y:S01]  /*e1f0*/  LOP3.LUT R0, R0, 0xffffffe0, RZ, 0xc0, !PT ;  /* 0xffffffe000007812 */ /* 0x000fe200078ec0ff */
[----:B------:R-:W-:Y:S01]  /*e200*/  STS [R11+0x4400], R70 ;  /* 0x004400460b007388 */ /* 0x000fe20000000800 */
[----:B------:R-:W-:Y:S01]  /*e210*/  ISETP.NE.AND P2, PT, RZ, UR9, PT ;  /* 0x00000009ff007c0c */ /* 0x000fe2000bf45270 */
[----:B------:R-:W3:Y:S02]  /*e220*/  S2UR UR6, SR_CTAID.X ;  /* 0x00000000000679c3 */ /* 0x000ee40000002500 */
[----:B------:R-:W-:Y:S01]  /*e230*/  STS [R13+0x4000], R72 ;  /* 0x004000480d007388 */ /* 0x000fe20000000800 */
[----:B------:R-:W-:Y:S01]  /*e240*/  ISETP.EQ.AND P2, PT, RZ, UR7, P2 ;  /* 0x00000007ff007c0c */ /* 0x000fe20009742270 */
[----:B------:R-:W-:-:S02]  /*e250*/  IMAD.IADD R5, R5, 0x1, -R0 ;  /* 0x0000000105057824 */ /* 0x000fc400078e0a00 */
[----:B------:R1:W-:Y:S02]  /*e260*/  STS [R13+0x4400], R74 ;  /* 0x0044004a0d007388 */ /* 0x0003e40000000800 */
[----:B------:R-:W4:Y:S02]  /*e270*/  @P4 LDC.64 R8, c[0x0][0x2c0] ;  /* 0x0000b000ff084b82 */ /* 0x000f240000000a00 */
[----:B------:R-:W-:Y:S04]  /*e280*/  STS [R15+0x4000], R76 ;  /* 0x0040004c0f007388 */ /* 0x000fe80000000800 */
[----:B------:R5:W-:Y:S02]  /*e290*/  STS [R15+0x4400], R78 ;  /* 0x0044004e0f007388 */ /* 0x000be40000000800 */
[----:B------:R-:W3:Y:S01]  /*e2a0*/  @P4 LDC R24, c[0x0][0x2c0] ;  /* 0x0000b000ff184b82 */ /* 0x000ee20000000800 */
[----:B------:R-:W-:Y:S01]  /*e2b0*/  @!P2 PLOP3.LUT P1, PT, PT, PT, PT, 0x8, 0x0 ;  /* 0x000000000000a81c */ /* 0x000fe20003f2e170 */
[----:B------:R3:W-:Y:S01]  /*e2c0*/  STS [R17+0x4000], R80 ;  /* 0x0040005011007388 */ /* 0x0007e20000000800 */
[----:B------:R-:W-:-:S03]  /*e2d0*/  @!P2 CS2R R32, SRZ ;  /* 0x000000000020a805 */ /* 0x000fc6000001ff00 */
[----:B------:R3:W-:Y:S04]  /*e2e0*/  STS [R17+0x4400], R82 ;  /* 0x0044005211007388 */ /* 0x0007e80000000800 */
[----:B------:R3:W-:Y:S04]  /*e2f0*/  STS [R19+0x4000], R84 ;  /* 0x0040005413007388 */ /* 0x0007e80000000800 */
[----:B------:R3:W-:Y:S01]  /*e300*/  STS [R19+0x4400], R86 ;  /* 0x0044005613007388 */ /* 0x0007e20000000800 */
[----:B-12---:R-:W-:Y:S01]  /*e310*/  SHF.R.S32.HI R13, RZ, 0x1f, R6 ;  /* 0x0000001fff0d7819 */ /* 0x006fe20000011406 */
[----:B----4-:R-:W-:-:S02]  /*e320*/  @P4 IMAD R9, R9, R8, RZ ;  /* 0x0000000809094224 */ /* 0x010fc400078e02ff */
[----:B------:R1:W-:Y:S01]  /*e330*/  STS [R21+0x4000], R88 ;  /* 0x0040005815007388 */ /* 0x0003e20000000800 */
[CC--:B------:R-:W-:Y:S01]  /*e340*/  LEA.HI R26, R13.reuse, R6.reuse, RZ, 0x3 ;  /* 0x000000060d1a7211 */ /* 0x0c0fe200078f18ff */
[----:B------:R-:W-:Y:S02]  /*e350*/  @P4 IMAD.MOV.U32 R8, RZ, RZ, 0x1 ;  /* 0x00000001ff084424 */ /* 0x000fe400078e00ff */
[----:B------:R1:W-:Y:S01]  /*e360*/  STS [R21+0x4400], R90 ;  /* 0x0044005a15007388 */ /* 0x0003e20000000800 */
[----:B-----5:R-:W-:Y:S02]  /*e370*/  LEA.HI R15, R13, R6, RZ, 0x5 ;  /* 0x000000060d0f7211 */ /* 0x020fe400078f28ff */
[----:B------:R-:W-:Y:S01]  /*e380*/  LOP3.LUT R13, R26, 0xfffffff8, RZ, 0xc0, !PT ;  /* 0xfffffff81a0d7812 */ /* 0x000fe200078ec0ff */
[----:B------:R1:W-:Y:S01]  /*e390*/  STS [R23+0x4000], R92 ;  /* 0x0040005c17007388 */ /* 0x0003e20000000800 */
[----:B------:R-:W-:-:S03]  /*e3a0*/  LOP3.LUT R15, R15, 0xffffffe0, RZ, 0xc0, !PT ;  /* 0xffffffe00f0f7812 */ /* 0x000fc600078ec0ff */
[----:B------:R1:W-:Y:S02]  /*e3b0*/  STS [R23+0x4400], R94 ;  /* 0x0044005e17007388 */ /* 0x0003e40000000800 */
[C---:B------:R-:W-:Y:S01]  /*e3c0*/  IMAD.IADD R0, R6.reuse, 0x1, -R15 ;  /* 0x0000000106007824 */ /* 0x040fe200078e0a0f */
[----:B------:R-:W2:Y:S01]  /*e3d0*/  S2R R11, SR_CTAID.Y ;  /* 0x00000000000b7919 */ /* 0x000ea20000002600 */
[----:B------:R-:W-:Y:S01]  /*e3e0*/  IMAD.IADD R6, R6, 0x1, -R13 ;  /* 0x0000000106067824 */ /* 0x000fe200078e0a0d */
[----:B------:R-:W4:Y:S01]  /*e3f0*/  S2R R10, SR_CTAID.Z ;  /* 0x00000000000a7919 */ /* 0x000f220000002700 */
[----:B------:R1:W-:Y:S04]  /*e400*/  STS [R25+0x4000], R96 ;  /* 0x0040006019007388 */ /* 0x0003e80000000800 */
[----:B------:R1:W-:Y:S01]  /*e410*/  STS [R25+0x4400], R98 ;  /* 0x0044006219007388 */ /* 0x0003e20000000800 */
[----:B---3--:R-:W-:Y:S05]  /*e420*/  @!P2 BRA `(.L_x_1132) ;  /* 0x00000000001ca947 */ /* 0x008fea0003800000 */
[----:B------:R-:W3:Y:S01]  /*e430*/  S2UR UR8, SR_CTAID.Y ;  /* 0x00000000000879c3 */ /* 0x000ee20000002600 */
[----:B------:R-:W-:Y:S01]  /*e440*/  ULDC UR7, c[0x0][0x2c4] ;  /* 0x0000b10000077ab9 */ /* 0x000fe20000000800 */
[----:B------:R-:W-:Y:S01]  /*e450*/  PLOP3.LUT P1, PT, PT, PT, PT, 0x80, 0x0 ;  /* 0x000000000000781c */ /* 0x000fe20003f2f070 */
[----:B---3--:R-:W-:-:S04]  /*e460*/  @!UP0 UIMAD UR23, UR8, UR7, URZ ;  /* 0x00000007081782a4 */ /* 0x008fc8000f8e023f */
[----:B------:R-:W-:Y:S02]  /*e470*/  USHF.R.S32.HI UR7, URZ, 0x1f, UR23 ;  /* 0x0000001f3f077899 */ /* 0x000fe40008011417 */
[----:B------:R-:W-:-:S04]  /*e480*/  IMAD.U32 R32, RZ, RZ, UR23 ;  /* 0x00000017ff207e24 */ /* 0x000fc8000f8e00ff */
[----:B------:R-:W-:Y:S02]  /*e490*/  MOV R33, UR7 ;  /* 0x0000000700217c02 */ /* 0x000fe40008000f00 */
.L_x_1132:
[----:B------:R-:W-:Y:S05]  /*e4a0*/  @P4 BRA `(.L_x_1133) ;  /* 0x0000000000184947 */ /* 0x000fea0003800000 */
[----:B------:R-:W3:Y:S01]  /*e4b0*/  LDC R9, c[0x0][0x2c4] ;  /* 0x0000b100ff097b82 */ /* 0x000ee20000000800 */
[----:B------:R-:W-:Y:S02]  /*e4c0*/  ISETP.NE.AND P2, PT, RZ, UR9, PT ;  /* 0x00000009ff007c0c */ /* 0x000fe4000bf45270 */
[----:B------:R-:W-:-:S05]  /*e4d0*/  MOV R24, 0x1 ;  /* 0x0000000100187802 */ /* 0x000fca0000000f00 */
[----:B------:R-:W5:Y:S08]  /*e4e0*/  LDC R8, c[0x0][0x270] ;  /* 0x00009c00ff087b82 */ /* 0x000f700000000800 */
[----:B---3--:R-:W5:Y:S02]  /*e4f0*/  @P2 LDC R9, c[0x0][0x2e4] ;  /* 0x0000b900ff092b82 */ /* 0x008f640000000800 */
[----:B-----5:R-:W-:-:S07]  /*e500*/  IMAD R8, R9, R8, RZ ;  /* 0x0000000809087224 */ /* 0x020fce00078e02ff */
.L_x_1133:
[----:B------:R-:W-:Y:S01]  /*e510*/  BAR.SYNC.DEFER_BLOCKING 0x0 ;  /* 0x0000000000007b1d */ /* 0x000fe20000010000 */
[----:B------:R-:W-:Y:S01]  /*e520*/  SHF.R.S32.HI R28, RZ, 0x1f, R7 ;  /* 0x0000001fff1c7819 */ /* 0x000fe20000011407 */
[----:B--2---:R-:W-:Y:S01]  /*e530*/  IMAD R8, R11, R8, RZ ;  /* 0x000000080b087224 */ /* 0x004fe200078e02ff */
[----:B------:R-:W-:Y:S01]  /*e540*/  LOP3.LUT P6, RZ, R5, 0x3, RZ, 0xc0, !PT ;  /* 0x0000000305ff7812 */ /* 0x000fe200078cc0ff */
[----:B------:R-:W-:Y:S01]  /*e550*/  IMAD R11, R24, UR6, RZ ;  /* 0x00000006180b7c24 */ /* 0x000fe2000f8e02ff */
[----:B------:R-:W-:-:S03]  /*e560*/  LEA.HI R28, R28, R7, RZ, 0x2 ;  /* 0x000000071c1c7211 */ /* 0x000fc600078f10ff */
[----:B-1----:R-:W1:Y:S01]  /*e570*/  @P3 LDC R25, c[0x0][0x2e8] ;  /* 0x0000ba00ff193b82 */ /* 0x002e620000000800 */
[----:B------:R-:W-:Y:S01]  /*e580*/  SHF.R.S32.HI R30, RZ, 0x3, R26 ;  /* 0x00000003ff1e7819 */ /* 0x000fe2000001141a */
[----:B------:R-:W2:Y:S01]  /*e590*/  @P3 MUFU.LG2 R4, R4 ;  /* 0x0000000400043308 */ /* 0x000ea20000000c00 */
[----:B------:R-:W-:Y:S01]  /*e5a0*/  SHF.R.S32.HI R5, RZ, 0x1f, R0 ;  /* 0x0000001fff057819 */ /* 0x000fe20000011400 */
[----:B------:R-:W-:Y:S01]  /*e5b0*/  IMAD.SHL.U32 R11, R11, 0x40, RZ ;  /* 0x000000400b0b7824 */ /* 0x000fe200078e00ff */
[----:B------:R-:W-:Y:S01]  /*e5c0*/  LOP3.LUT R28, R28, 0xffffffc, RZ, 0xc0, !PT ;  /* 0x0ffffffc1c1c7812 */ /* 0x000fe200078ec0ff */
[----:B------:R-:W-:Y:S01]  /*e5d0*/  BSSY B0, `(.L_x_1134) ;  /* 0x000002e000007945 */ /* 0x000fe20003800000 */
[----:B------:R-:W-:Y:S01]  /*e5e0*/  LEA.HI R5, R5, R0, RZ, 0x2 ;  /* 0x0000000005057211 */ /* 0x000fe200078f10ff */
[----:B------:R-:W3:Y:S01]  /*e5f0*/  @P0 LDC R26, c[0x0][0x2e8] ;  /* 0x0000ba00ff1a0b82 */ /* 0x000ee20000000800 */
[----:B------:R-:W-:Y:S01]  /*e600*/  SEL R8, R8, RZ, !P1 ;  /* 0x000000ff08087207 */ /* 0x000fe20004800000 */
[----:B------:R-:W5:Y:S01]  /*e610*/  @P0 MUFU.LG2 R2, R2 ;  /* 0x0000000200020308 */ /* 0x000f620000000c00 */
[----:B------:R-:W-:Y:S01]  /*e620*/  IMAD.IADD R28, R7, 0x1, -R28 ;  /* 0x00000001071c7824 */ /* 0x000fe200078e0a1c */
[----:B------:R-:W-:Y:S01]  /*e630*/  SHF.R.S32.HI R5, RZ, 0x2, R5 ;  /* 0x00000002ff057819 */ /* 0x000fe20000011405 */
[C---:B------:R-:W-:Y:S01]  /*e640*/  VIADD R7, R30.reuse, 0x10 ;  /* 0x000000101e077836 */ /* 0x040fe20000000000 */
[----:B------:R-:W-:Y:S01]  /*e650*/  SHF.R.S32.HI R29, RZ, 0x1f, R11 ;  /* 0x0000001fff1d7819 */ /* 0x000fe2000001140b */
[----:B------:R-:W-:-:S02]  /*e660*/  VIADD R0, R30, 0x20 ;  /* 0x000000201e007836 */ /* 0x000fc40000000000 */
[----:B------:R-:W-:Y:S01]  /*e670*/  IMAD.SHL.U32 R6, R6, 0x8, RZ ;  /* 0x0000000806067824 */ /* 0x000fe200078e00ff */
[----:B------:R1:W3:Y:S01]  /*e680*/  LDS.128 R20, [R199+0x1800] ;  /* 0x00180000c7147984 */ /* 0x0002e20000000c00 */
[----:B------:R-:W-:Y:S01]  /*e690*/  ISETP.GE.AND P2, PT, R7, UR5, PT ;  /* 0x0000000507007c0c */ /* 0x000fe2000bf46270 */
[----:B------:R-:W-:Y:S02]  /*e6a0*/  IMAD R7, R28, 0x10, R5 ;  /* 0x000000101c077824 */ /* 0x000fe400078e0205 */
[----:B--2---:R-:W-:Y:S01]  /*e6b0*/  @P3 FMUL.FTZ R27, R4, 0.69314718246459960938 ;  /* 0x3f317218041b3820 */ /* 0x004fe20000410000 */
[----:B------:R2:W2:Y:S01]  /*e6c0*/  LDS.128 R16, [R199+0x3800] ;  /* 0x00380000c7107984 */ /* 0x0004a20000000c00 */
[----:B----4-:R-:W-:Y:S01]  /*e6d0*/  IMAD R5, R10, R9, R8 ;  /* 0x000000090a057224 */ /* 0x010fe200078e0208 */
[----:B------:R-:W-:Y:S01]  /*e6e0*/  ISETP.GE.AND P1, PT, R0, UR5, PT ;  /* 0x0000000500007c0c */ /* 0x000fe2000bf26270 */
[----:B------:R-:W-:Y:S01]  /*e6f0*/  IMAD.MOV.U32 R0, RZ, RZ, 0x7f800000 ;  /* 0x7f800000ff007424 */ /* 0x000fe200078e00ff */
[----:B------:R4:W2:Y:S01]  /*e700*/  LDS.128 R12, [R199+0x5800] ;  /* 0x00580000c70c7984 */ /* 0x0008a20000000c00 */
[----:B-----5:R-:W-:Y:S01]  /*e710*/  @P0 FMUL.FTZ R2, R2, 0.69314718246459960938 ;  /* 0x3f31721802020820 */ /* 0x020fe20000410000 */
[--C-:B------:R-:W-:Y:S01]  /*e720*/  IADD3 R9, P5, P4, R11, R32, R5.reuse ;  /* 0x000000200b097210 */ /* 0x100fe20007cbe005 */
[----:B------:R-:W-:Y:S01]  /*e730*/  IMAD.MOV.U32 R8, RZ, RZ, 0x7f800000 ;  /* 0x7f800000ff087424 */ /* 0x000fe200078e00ff */
[----:B------:R-:W-:Y:S01]  /*e740*/  SHF.R.S32.HI R32, RZ, 0x1f, R5 ;  /* 0x0000001fff207819 */ /* 0x000fe20000011405 */
[----:B-1----:R-:W-:Y:S01]  /*e750*/  @P3 FFMA.FTZ R0, R132, R25, R27 ;  /* 0x0000001984003223 */ /* 0x002fe2000001001b */
[----:B---3--:R-:W-:-:S02]  /*e760*/  @P0 FFMA.FTZ R8, R3, R26, R2 ;  /* 0x0000001a03080223 */ /* 0x008fc40000010002 */
        /* <DEDUP_REMOVED lines=20> */
.L_x_1135:
[----:B------:R-:W-:Y:S05]  /*e8b0*/  BSYNC B0 ;  /* 0x0000000000007941 */ /* 0x000fea0003800000 */
.L_x_1134:
        /* <DEDUP_REMOVED lines=32> */
.L_x_1137:
[----:B------:R-:W-:Y:S05]  /*eac0*/  BSYNC B0 ;  /* 0x0000000000007941 */ /* 0x000fea0003800000 */
.L_x_1136:
        /* <DEDUP_REMOVED lines=20> */
.L_x_1139:
[----:B------:R-:W-:Y:S05]  /*ec10*/  BSYNC B0 ;  /* 0x0000000000007941 */ /* 0x000fea0003800000 */
.L_x_1138:
        /* <DEDUP_REMOVED lines=20> */
.L_x_1141:
[----:B------:R-:W-:Y:S05]  /*ed60*/  BSYNC B0 ;  /* 0x0000000000007941 */ /* 0x000fea0003800000 */
.L_x_1140:
        /* <DEDUP_REMOVED lines=17> */
.L_x_1142:
        /* <DEDUP_REMOVED lines=16> */
.L_x_1529:


//--------------------- .text._ZN5flash16flash_fwd_kernelI23Flash_fwd_kernel_traitsILi192ELi64ELi64ELi4ELb0ELb0EN7cutlass6half_tE19Flash_kernel_traitsILi192ELi64ELi64ELi4ES3_EELb0ELb0ELb1ELb0ELb0ELb1ELb1ELb0EEEvNS_16Flash_fwd_paramsE --------------------------
	.section	.text._ZN5flash16flash_fwd_kernelI23Flash_fwd_kernel_traitsILi192ELi64ELi64ELi4ELb0ELb0EN7cutlass6half_tE19Flash_kernel_traitsILi192ELi64ELi64ELi4ES3_EELb0ELb0ELb1ELb0ELb0ELb1ELb1ELb0EEEvNS_16Flash_fwd_paramsE,"ax",@progbits
	.align	128
        .global         _ZN5flash16flash_fwd_kernelI23Flash_fwd_kernel_traitsILi192ELi64ELi64ELi4ELb0ELb0EN7cutlass6half_tE19Flash_kernel_traitsILi192ELi64ELi64ELi4ES3_EELb0ELb0ELb1ELb0ELb0ELb1ELb1ELb0EEEvNS_16Flash_fwd_paramsE
        .type           _ZN5flash16flash_fwd_kernelI23Flash_fwd_kernel_traitsILi192ELi64ELi64ELi4ELb0ELb0EN7cutlass6half_tE19Flash_kernel_traitsILi192ELi64ELi64ELi4ES3_EELb0ELb0ELb1ELb0ELb0ELb1ELb1ELb0EEEvNS_16Flash_fwd_paramsE,@function
        .size           _ZN5flash16flash_fwd_kernelI23Flash_fwd_kernel_traitsILi192ELi64ELi64ELi4ELb0ELb0EN7cutlass6half_tE19Flash_kernel_traitsILi192ELi64ELi64ELi4ES3_EELb0ELb0ELb1ELb0ELb0ELb1ELb1ELb0EEEvNS_16Flash_fwd_paramsE,(.L_x_1530 - _ZN5flash16flash_fwd_kernelI23Flash_fwd_kernel_traitsILi192ELi64ELi64ELi4ELb0ELb0EN7cutlass6half_tE19Flash_kernel_traitsILi192ELi64ELi64ELi4ES3_EELb0ELb0ELb1ELb0ELb0ELb1ELb1ELb0EEEvNS_16Flash_fwd_paramsE)
        .other          _ZN5flash16flash_fwd_kernelI23Flash_fwd_kernel_traitsILi192ELi64ELi64ELi4ELb0ELb0EN7cutlass6half_tE19Flash_kernel_traitsILi192ELi64ELi64ELi4ES3_EELb0ELb0ELb1ELb0ELb0ELb1ELb1ELb0EEEvNS_16Flash_fwd_paramsE,@"STO_CUDA_ENTRY STV_DEFAULT"
_ZN5flash16flash_fwd_kernelI23Flash_fwd_kernel_traitsILi192ELi64ELi64ELi4ELb0ELb0EN7cutlass6half_tE19Flash_kernel_traitsILi192ELi64ELi64ELi4ES3_EELb0ELb0ELb1ELb0ELb0ELb1ELb1ELb0EEEvNS_16Flash_fwd_paramsE:
.text._ZN5flash16flash_fwd_kernelI23Flash_fwd_kernel_traitsILi192ELi64ELi64ELi4ELb0ELb0EN7cutlass6half_tE19Flash_kernel_traitsILi192ELi64ELi64ELi4ES3_EELb0ELb0ELb1ELb0ELb0ELb1ELb1ELb0EEEvNS_16Flash_fwd_paramsE:
        /* <DEDUP_REMOVED lines=55> */
.L_x_1143:
[----:B------:R-:W-:-:S03]  /*0370*/  ULDC UR6, c[0x0][0x2c8] ;  /* 0x0000b20000067ab9 */ /* 0x000fc60000000800 */
.L_x_1144:
        /* <DEDUP_REMOVED lines=48> */
[----:B------:R-:W-:Y:S01]  /*0680*/  LOP3.LUT P3, RZ, R4, 0x7, RZ, 0xc0, !PT ;  /* 0x0000000704ff7812 */ /* 0x000fe2000786c0ff */
[----:B------:R-:W-:Y:S01]  /*0690*/  UISETP.NE.AND UP2, UPT, UR9, URZ, UPT ;  /* 0x0000003f0900728c */ /* 0x000fe2000bf45270 */
[----:B------:R-:W-:Y:S01]  /*06a0*/  LEA.HI R12, R3, R4, RZ, 0x3 ;  /* 0x00000004030c7211 */ /* 0x000fe200078f18ff */
[----:B------:R-:W-:Y:S01]  /*06b0*/  UMOV UR26, URZ ;  /* 0x0000003f001a7c82 */ /* 0x000fe20008000000 */
[----:B------:R-:W-:Y:S01]  /*06c0*/  UMOV UR27, URZ ;  /* 0x0000003f001b7c82 */ /* 0x000fe20008000000 */
[----:B------:R-:W-:Y:S01]  /*06d0*/  IMAD.U32 R11, RZ, RZ, UR14 ;  /* 0x0000000eff0b7e24 */ /* 0x000fe2000f8e00ff */
[----:B------:R-:W-:Y:S01]  /*06e0*/  LOP3.LUT R3, R12, 0x1ffffff8, RZ, 0xc0, !PT ;  /* 0x1ffffff80c037812 */ /* 0x000fe200078ec0ff */
[----:B------:R-:W-:Y:S01]  /*06f0*/  @UP1 ULDC.64 UR6, c[0x0][0x298] ;  /* 0x0000a60000061ab9 */ /* 0x000fe20000000a00 */
[----:B------:R-:W-:Y:S01]  /*0700*/  @!UP1 USHF.R.S32.HI UR12, URZ, 0x1f, UR25 ;  /* 0x0000001f3f0c9899 */ /* 0x000fe20008011419 */
[----:B------:R-:W-:Y:S01]  /*0710*/  SHF.R.S32.HI R12, RZ, 0x3, R12 ;  /* 0x00000003ff0c7819 */ /* 0x000fe2000001140c */
[----:B------:R-:W-:Y:S01]  /*0720*/  @UP1 UIMAD.WIDE.U32 UR10, UR13, UR6, URZ ;  /* 0x000000060d0a12a5 */ /* 0x000fe2000f8e003f */
[----:B------:R-:W-:Y:S01]  /*0730*/  IMAD.IADD R0, R4, 0x1, -R3 ;  /* 0x0000000104007824 */ /* 0x000fe200078e0a03 */
[----:B------:R-:W-:Y:S01]  /*0740*/  @!UP1 ULDC.64 UR4, c[0x0][0x290] ;  /* 0x0000a40000049ab9 */ /* 0x000fe20000000a00 */
[----:B------:R-:W-:Y:S01]  /*0750*/  ISETP.GE.AND P4, PT, R12, UR15, PT ;  /* 0x0000000f0c007c0c */ /* 0x000fe2000bf86270 */
[----:B------:R-:W-:Y:S01]  /*0760*/  @!UP1 UIMAD UR6, UR12, UR4, URZ ;  /* 0x000000040c0692a4 */ /* 0x000fe2000f8e023f */
[----:B------:R-:W-:Y:S01]  /*0770*/  IMAD.SHL.U32 R0, R0, 0x8, RZ ;  /* 0x0000000800007824 */ /* 0x000fe200078e00ff */
[----:B------:R-:W-:Y:S01]  /*0780*/  @UP1 UIMAD UR7, UR13, UR7, UR11 ;  /* 0x000000070d0712a4 */ /* 0x000fe2000f8e020b */
[----:B------:R-:W-:Y:S01]  /*0790*/  SHF.R.S32.HI R13, RZ, 0x1f, R12 ;  /* 0x0000001fff0d7819 */ /* 0x000fe2000001140c */
[----:B------:R-:W-:Y:S01]  /*07a0*/  @!UP1 UIMAD.WIDE.U32 UR16, UR25, UR4, URZ ;  /* 0x00000004191092a5 */ /* 0x000fe2000f8e003f */
[C---:B------:R-:W-:Y:S01]  /*07b0*/  VIADD R5, R12.reuse, 0x10 ;  /* 0x000000100c057836 */ /* 0x040fe20000000000 */
[----:B------:R-:W-:Y:S01]  /*07c0*/  ULDC.U8 UR11, c[0x0][0x3d8] ;  /* 0x0000f600000b7ab9 */ /* 0x000fe20000000000 */
[----:B------:R-:W-:Y:S01]  /*07d0*/  @!UP1 UIMAD UR6, UR25, UR5, UR6 ;  /* 0x00000005190692a4 */ /* 0x000fe2000f8e0206 */
[C---:B------:R-:W-:Y:S01]  /*07e0*/  VIADD R4, R12.reuse, 0x20 ;  /* 0x000000200c047836 */ /* 0x040fe20000000000 */
[----:B------:R-:W-:Y:S01]  /*07f0*/  UISETP.NE.AND UP3, UPT, UR11, URZ, UPT ;  /* 0x0000003f0b00728c */ /* 0x000fe2000bf65270 */
[----:B------:R-:W-:Y:S01]  /*0800*/  BSSY B0, `(.L_x_1146) ;  /* 0x0000039000007945 */ /* 0x000fe20003800000 */
[----:B------:R-:W-:Y:S01]  /*0810*/  UISETP.NE.AND UP0, UPT, UR11, URZ, !UP2 ;  /* 0x0000003f0b00728c */ /* 0x000fe2000d705270 */
        /* <DEDUP_REMOVED lines=8> */
[C---:B------:R-:W-:Y:S01]  /*08a0*/  ISETP.GE.OR P5, PT, R5.reuse, UR15, P3 ;  /* 0x0000000f05007c0c */ /* 0x040fe20009fa6670 */
        /* <DEDUP_REMOVED lines=12> */
[----:B------:R-:W-:Y:S01]  /*0970*/  @!UP3 UIMAD UR6, UR25, UR6, URZ ;  /* 0x000000061906b2a4 */ /* 0x000fe2000f8e023f */
[----:B------:R-:W-:Y:S01]  /*0980*/  ISETP.GE.AND P0, PT, R5, UR15, PT ;  /* 0x0000000f05007c0c */ /* 0x000fe2000bf06270 */
[----:B------:R-:W-:Y:S01]  /*0990*/  UIMAD UR9, UR25, UR9, URZ ;  /* 0x00000009190972a4 */ /* 0x000fe2000f8e023f */
[----:B------:R-:W-:Y:S01]  /*09a0*/  VIADD R2, R12, 0x30 ;  /* 0x000000300c027836 */ /* 0x000fe20000000000 */
[----:B------:R-:W-:Y:S01]  /*09b0*/  @!UP3 USEL UR6, UR6, UR13, !UP1 ;  /* 0x0000000d0606b287 */ /* 0x000fe2000c800000 */
[----:B------:R-:W-:Y:S01]  /*09c0*/  IMAD.WIDE R10, R11, 0x40, R12 ;  /* 0x000000400b0a7825 */ /* 0x000fe200078e020c */
[----:B------:R-:W-:Y:S01]  /*09d0*/  USEL UR9, UR9, URZ, UP3 ;  /* 0x0000003f09097287 */ /* 0x000fe20009800000 */
[----:B------:R-:W-:Y:S01]  /*09e0*/  @UP2 ULDC UR10, c[0x0][0x2c0] ;  /* 0x0000b000000a2ab9 */ /* 0x000fe20000000800 */
[----:B------:R-:W-:Y:S01]  /*09f0*/  @!UP2 UMOV UR10, 0x1 ;  /* 0x00000001000aa882 */ /* 0x000fe20000000000 */
[----:B------:R-:W-:Y:S01]  /*0a00*/  @!UP2 UMOV UR18, UR7 ;  /* 0x000000070012ac82 */ /* 0x000fe20008000000 */
[----:B------:R-:W-:Y:S01]  /*0a10*/  UIMAD UR22, UR22, UR10, URZ ;  /* 0x0000000a161672a4 */ /* 0x000fe2000f8e023f */
[----:B------:R-:W-:Y:S01]  /*0a20*/  ISETP.GE.AND P1, PT, R2, UR15, PT ;  /* 0x0000000f02007c0c */ /* 0x000fe2000bf26270 */
[----:B------:R-:W-:-:S02]  /*0a30*/  UIMAD UR18, UR8, UR18, UR9 ;  /* 0x00000012081272a4 */ /* 0x000fc4000f8e0209 */
[----:B------:R-:W-:Y:S01]  /*0a40*/  UIMAD UR5, UR8, UR5, UR12 ;  /* 0x00000005080572a4 */ /* 0x000fe2000f8e020c */
[----:B------:R-:W-:Y:S01]  /*0a50*/  @!UP3 UMOV UR26, UR6 ;  /* 0x00000006001abc82 */ /* 0x000fe20008000000 */
[----:B------:R-:W-:Y:S02]  /*0a60*/  @!UP3 USHF.R.S32.HI UR27, URZ, 0x1f, UR6 ;  /* 0x0000001f3f1bb899 */ /* 0x000fe40008011406 */
[----:B------:R-:W-:Y:S02]  /*0a70*/  USHF.R.S32.HI UR4, URZ, 0x1f, UR22 ;  /* 0x0000001f3f047899 */ /* 0x000fe40008011416 */
        /* <DEDUP_REMOVED lines=17> */
.L_x_1147:
[----:B------:R-:W-:Y:S05]  /*0b90*/  BSYNC B0 ;  /* 0x0000000000007941 */ /* 0x000fea0003800000 */
.L_x_1146:
        /* <DEDUP_REMOVED lines=19> */
.L_x_1149:
[----:B------:R-:W-:Y:S05]  /*0cd0*/  BSYNC B0 ;  /* 0x0000000000007941 */ /* 0x000fea0003800000 */
.L_x_1148:
        /* <DEDUP_REMOVED lines=17> */
.L_x_1151:
[----:B------:R-:W-:Y:S05]  /*0df0*/  BSYNC B0 ;  /* 0x0000000000007941 */ /* 0x000fea0003800000 */
.L_x_1150:
        /* <DEDUP_REMOVED lines=16> */
.L_x_1153:
[----:B------:R-:W-:Y:S05]  /*0f00*/  BSYNC B0 ;  /* 0x0000000000007941 */ /* 0x000fea0003800000 */
.L_x_1152:
        /* <DEDUP_REMOVED lines=10> */
.L_x_1155:
[----:B------:R-:W-:Y:S05]  /*0fb0*/  BSYNC B0 ;  /* 0x0000000000007941 */ /* 0x000fea0003800000 */
.L_x_1154:
        /* <DEDUP_REMOVED lines=10> */
.L_x_1157:
[----:B------:R-:W-:Y:S05]  /*1060*/  BSYNC B0 ;  /* 0x0000000000007941 */ /* 0x000fea0003800000 */
.L_x_1156:
        /* <DEDUP_REMOVED lines=10> */
.L_x_1159:
[----:B------:R-:W-:Y:S05]  /*1110*/  BSYNC B0 ;  /* 0x0000000000007941 */ /* 0x000fea0003800000 */
.L_x_1158:
        /* <DEDUP_REMOVED lines=10> */
.L_x_1145:
[----:B------:R-:W1:Y:S01]  /*11c0*/  LDC R12, c[0x0][0x278] ;  /* 0x00009e00ff0c7b82 */ /* 0x000e620000000800 */
[----:B------:R-:W-:Y:S01]  /*11d0*/  SHF.R.S32.HI R13, RZ, 0x1f, R4 ;  /* 0x0000001fff0d7819 */ /* 0x000fe20000011404 */
[----:B------:R-:W-:Y:S01]  /*11e0*/  UISETP.NE.AND UP0, UPT, UR13, -0x1, UPT ;  /* 0xffffffff0d00788c */ /* 0x000fe2000bf05270 */
[----:B------:R-:W2:Y:S01]  /*11f0*/  S2R R18, SR_CTAID.Z ;  /* 0x0000000000127919 */ /* 0x000ea20000002700 */
[----:B------:R-:W-:Y:S01]  /*1200*/  UIADD3 UR5, -UR22, UR15, URZ ;  /* 0x0000000f16057290 */ /* 0x000fe2000fffe13f */
[----:B------:R-:W-:Y:S01]  /*1210*/  LEA.HI R3, R13, R4, RZ, 0x3 ;  /* 0x000000040d037211 */ /* 0x000fe200078f18ff */
[----:B------:R-:W-:Y:S01]  /*1220*/  UIADD3 UR16, UR17, -0x1, URZ ;  /* 0xffffffff11107890 */ /* 0x000fe2000fffe03f */
[----:B------:R-:W-:Y:S01]  /*1230*/  IMAD.U32 R21, RZ, RZ, UR14 ;  /* 0x0000000eff157e24 */ /* 0x000fe2000f8e00ff */
[----:B------:R-:W3:Y:S01]  /*1240*/  S2UR UR28, SR_CgaCtaId ;  /* 0x00000000001c79c3 */ /* 0x000ee20000008800 */
[----:B------:R-:W-:Y:S01]  /*1250*/  SHF.R.S32.HI R24, RZ, 0x3, R3 ;  /* 0x00000003ff187819 */ /* 0x000fe20000011403 */
[----:B------:R-:W-:Y:S01]  /*1260*/  UIMAD UR24, UR16, -0x40, UR23 ;  /* 0xffffffc0101878a4 */ /* 0x000fe2000f8e0217 */
[----:B------:R-:W-:-:S02]  /*1270*/  LOP3.LUT R3, R3, 0xfffffff8, RZ, 0xc0, !PT ;  /* 0xfffffff803037812 */ /* 0x000fc400078ec0ff */
[C---:B------:R-:W-:Y:S01]  /*1280*/  ISETP.GE.AND P0, PT, R24.reuse, UR5, PT ;  /* 0x0000000518007c0c */ /* 0x040fe2000bf06270 */
[----:B------:R-:W-:Y:S01]  /*1290*/  IMAD.SHL.U32 R5, R24, 0x40, RZ ;  /* 0x0000004018057824 */ /* 0x000fe200078e00ff */
[----:B------:R-:W-:Y:S01]  /*12a0*/  @UP0 ULDC.64 UR6, c[0x0][0x240] ;  /* 0x0000900000060ab9 */ /* 0x000fe20000000a00 */
[----:B------:R-:W-:Y:S01]  /*12b0*/  IMAD.IADD R0, R4, 0x1, -R3 ;  /* 0x0000000104007824 */ /* 0x000fe200078e0a03 */
[----:B------:R-:W-:Y:S01]  /*12c0*/  @UP0 UIMAD.WIDE.U32 UR10, UR13, UR6, URZ ;  /* 0x000000060d0a02a5 */ /* 0x000fe2000f8e003f */
[----:B------:R-:W-:Y:S01]  /*12d0*/  VIADD R2, R24, 0x10 ;  /* 0x0000001018027836 */ /* 0x000fe20000000000 */
[----:B------:R-:W-:Y:S01]  /*12e0*/  LOP3.LUT R5, R5, 0x1c0, RZ, 0xc0, !PT ;  /* 0x000001c005057812 */ /* 0x000fe200078ec0ff */
[----:B------:R-:W-:Y:S01]  /*12f0*/  IMAD.SHL.U32 R26, R0, 0x8, RZ ;  /* 0x00000008001a7824 */ /* 0x000fe200078e00ff */
[----:B------:R-:W-:Y:S01]  /*1300*/  @!UP0 USHF.R.S32.HI UR27, URZ, 0x1f, UR25 ;  /* 0x0000001f3f1b8899 */ /* 0x000fe20008011419 */
[----:B------:R-:W-:Y:S01]  /*1310*/  SHF.R.S32.HI R25, RZ, 0x1f, R24 ;  /* 0x0000001fff197819 */ /* 0x000fe20000011418 */
[----:B------:R-:W-:Y:S01]  /*1320*/  @UP0 UIMAD UR4, UR13, UR7, UR11 ;  /* 0x000000070d0402a4 */ /* 0x000fe2000f8e020b */
[----:B-1----:R-:W-:Y:S01]  /*1330*/  IABS R16, R12 ;  /* 0x0000000c00107213 */ /* 0x002fe20000000000 */
[----:B------:R-:W-:Y:S01]  /*1340*/  USHF.R.S32.HI UR11, URZ, 0x1f, UR8 ;  /* 0x0000001f3f0b7899 */ /* 0x000fe20008011408 */
[--C-:B------:R-:W-:Y:S01]  /*1350*/  LOP3.LUT R3, R5, 0x38, R26.reuse, 0xf8, !PT ;  /* 0x0000003805037812 */ /* 0x100fe200078ef81a */
[----:B------:R-:W-:Y:S01]  /*1360*/  @!UP0 ULDC.64 UR6, c[0x0][0x228] ;  /* 0x00008a0000068ab9 */ /* 0x000fe20000000a00 */
[----:B------:R-:W1:Y:S01]  /*1370*/  I2F.RP R6, R16 ;  /* 0x0000001000067306 */ /* 0x000e620000209400 */
[----:B------:R-:W-:Y:S01]  /*1380*/  SHF.R.U32.HI R14, RZ, 0x3, R5 ;  /* 0x00000003ff0e7819 */ /* 0x000fe20000011605 */
[----:B------:R-:W-:Y:S01]  /*1390*/  @!UP0 UIMAD UR27, UR27, UR6, URZ ;  /* 0x000000061b1b82a4 */ /* 0x000fe2000f8e023f */
[C---:B------:R-:W-:Y:S01]  /*13a0*/  ISETP.GE.AND P2, PT, R2.reuse, UR5, PT ;  /* 0x0000000502007c0c */ /* 0x040fe2000bf46270 */
[----:B------:R-:W-:Y:S01]  /*13b0*/  @!UP0 UIMAD.WIDE.U32 UR30, UR25, UR6, URZ ;  /* 0x00000006191e82a5 */ /* 0x000fe2000f8e003f */
[----:B------:R-:W-:Y:S01]  /*13c0*/  LOP3.LUT R14, R3, R14, RZ, 0x3c, !PT ;  /* 0x0000000e030e7212 */ /* 0x000fe200078e3cff */
[----:B------:R-:W-:Y:S01]  /*13d0*/  @!UP0 UIMAD UR27, UR25, UR7, UR27 ;  /* 0x00000007191b82a4 */ /* 0x000fe2000f8e021b */
[----:B------:R-:W-:Y:S01]  /*13e0*/  LEA.HI R3, R13, R4, RZ, 0x6 ;  /* 0x000000040d037211 */ /* 0x000fe200078f30ff */
[----:B------:R-:W4:Y:S01]  /*13f0*/  @!P0 LDC.64 R8, c[0x0][0x210] ;  /* 0x00008400ff088b82 */ /* 0x000f220000000a00 */
[C---:B------:R-:W-:Y:S01]  /*1400*/  ISETP.GE.AND P5, PT, R2.reuse, UR24, PT ;  /* 0x0000001802007c0c */ /* 0x040fe2000bfa6270 */
[----:B------:R-:W-:Y:S01]  /*1410*/  @!UP0 UIADD3 UR4, UR31, UR27, URZ ;  /* 0x0000001b1f048290 */ /* 0x000fe2000fffe03f */
[----:B------:R-:W-:Y:S01]  /*1420*/  ISETP.GE.AND P4, PT, R2, UR24, PT ;  /* 0x0000001802007c0c */ /* 0x000fe2000bf86270 */
[----:B------:R-:W-:Y:S01]  /*1430*/  IMAD.SHL.U32 R3, R3, 0x8, RZ ;  /* 0x0000000803037824 */ /* 0x000fe200078e00ff */
[----:B------:R-:W-:Y:S01]  /*1440*/  @!UP0 UMOV UR10, UR30 ;  /* 0x0000001e000a8c82 */ /* 0x000fe20008000000 */
[----:B------:R-:W-:Y:S01]  /*1450*/  SHF.R.S32.HI R27, RZ, 0x1f, R26 ;  /* 0x0000001fff1b7819 */ /* 0x000fe2000001141a */
[----:B-1----:R-:W1:Y:S01]  /*1460*/  MUFU.RCP R6, R6 ;  /* 0x0000000600067308 */ /* 0x002e620000001000 */
[----:B------:R-:W5:Y:S01]  /*1470*/  @!P2 LDC.64 R10, c[0x0][0x240] ;  /* 0x00009000ff0aab82 */ /* 0x000f620000000a00 */
[----:B------:R-:W-:Y:S01]  /*1480*/  LOP3.LUT R14, R14, 0xfffffe00, R3, 0xf8, !PT ;  /* 0xfffffe000e0e7812 */ /* 0x000fe200078ef803 */
[----:B------:R-:W3:Y:S01]  /*1490*/  @!P2 S2R R19, SR_CgaCtaId ;  /* 0x000000000013a919 */ /* 0x000ee20000008800 */
[----:B------:R-:W-:Y:S01]  /*14a0*/  ULDC.64 UR6, c[0x0][0x258] ;  /* 0x0000960000067ab9 */ /* 0x000fe20000000a00 */
[----:B------:R-:W-:Y:S01]  /*14b0*/  VIADD R5, R24, 0x20 ;  /* 0x0000002018057836 */ /* 0x000fe20000000000 */
[----:B------:R-:W-:Y:S01]  /*14c0*/  UIMAD UR11, UR11, UR6, URZ ;  /* 0x000000060b0b72a4 */ /* 0x000fe2000f8e023f */
[----:B------:R-:W-:Y:S01]  /*14d0*/  IMAD.U32 R22, RZ, RZ, UR6 ;  /* 0x00000006ff167e24 */ /* 0x000fe2000f8e00ff */
[----:B--2---:R-:W-:Y:S01]  /*14e0*/  IABS R18, R18 ;  /* 0x0000001200127213 */ /* 0x004fe20000000000 */
[----:B------:R-:W2:Y:S01]  /*14f0*/  @!P0 LDC.64 R2, c[0x0][0x240] ;  /* 0x00009000ff028b82 */ /* 0x000ea20000000a00 */
[----:B------:R-:W-:Y:S01]  /*1500*/  IMAD.WIDE R20, R21, 0x40, R24 ;  /* 0x0000004015147825 */ /* 0x000fe200078e0218 */
[----:B------:R-:W-:Y:S01]  /*1510*/  UIMAD UR7, UR8, UR7, UR11 ;  /* 0x00000007080772a4 */ /* 0x000fe2000f8e020b */
[----:B------:R-:W-:Y:S01]  /*1520*/  @!P2 MOV R30, 0x400 ;  /* 0x00000400001ea802 */ /* 0x000fe20000000f00 */
[----:B------:R-:W-:Y:S01]  /*1530*/  UISETP.NE.AND UP0, UPT, UR9, -0x1, UPT ;  /* 0xffffffff0900788c */ /* 0x000fe2000bf05270 */
[----:B------:R-:W-:Y:S01]  /*1540*/  @!P2 IADD3 R28, P3, R20, 0x10, RZ ;  /* 0x00000010141ca810 */ /* 0x000fe20007f7e0ff */
[----:B-1----:R-:W-:-:S04]  /*1550*/  VIADD R6, R6, 0xffffffe ;  /* 0x0ffffffe06067836 */ /* 0x002fc80000000000 */
[----:B------:R-:W-:Y:S01]  /*1560*/  @!P2 IMAD.X R31, RZ, RZ, R21, P3 ;  /* 0x000000ffff1fa224 */ /* 0x000fe200018e0615 */
[----:B------:R-:W1:Y:S04]  /*1570*/  F2I.FTZ.U32.TRUNC.NTZ R7, R6 ;  /* 0x0000000600077305 */ /* 0x000e68000021f000 */
[----:B------:R-:W-:Y:S01]  /*1580*/  @UP0 UIADD3 UR6, UR26, UR9, URZ ;  /* 0x000000091a060290 */ /* 0x000fe2000fffe03f */
[----:B-----5:R-:W-:-:S04]  /*1590*/  @!P2 IMAD R31, R31, R10, RZ ;  /* 0x0000000a1f1fa224 */ /* 0x020fc800078e02ff */
[----:B------:R-:W-:Y:S02]  /*15a0*/  @!P2 IMAD R11, R28, R11, R31 ;  /* 0x0000000b1c0ba224 */ /* 0x000fe400078e021f */
[----:B--2---:R-:W-:Y:S01]  /*15b0*/  @!P0 IMAD R29, R21, R2, RZ ;  /* 0x00000002151d8224 */ /* 0x004fe200078e02ff */
[----:B---3--:R-:W-:Y:S01]  /*15c0*/  @!P2 LEA R19, R19, R30, 0x18 ;  /* 0x0000001e1313a211 */ /* 0x008fe200078ec0ff */
[----:B-1----:R-:W-:Y:S02]  /*15d0*/  IMAD.MOV R15, RZ, RZ, -R7 ;  /* 0x000000ffff0f7224 */ /* 0x002fe400078e0a07 */
[----:B------:R-:W-:Y:S02]  /*15e0*/  IMAD.MOV.U32 R6, RZ, RZ, RZ ;  /* 0x000000ffff067224 */ /* 0x000fe400078e00ff */
[----:B------:R-:W-:Y:S02]  /*15f0*/  IMAD R15, R15, R16, RZ ;  /* 0x000000100f0f7224 */ /* 0x000fe400078e02ff */
[----:B------:R-:W-:-:S02]  /*1600*/  @!P0 IMAD R29, R20, R3, R29 ;  /* 0x00000003141d8224 */ /* 0x000fc400078e021d */
[----:B------:R-:W-:Y:S01]  /*1610*/  IMAD.HI.U32 R15, R7, R15, R6 ;  /* 0x0000000f070f7227 */ /* 0x000fe200078e0006 */
[----:B------:R-:W-:Y:S01]  /*1620*/  IADD3 R6, P1, R26, UR10, RZ ;  /* 0x0000000a1a067c10 */ /* 0x000fe2000ff3e0ff */
[----:B------:R-:W-:Y:S02]  /*1630*/  @UP0 ULDC.64 UR10, c[0x0][0x248] ;  /* 0x00009200000a0ab9 */ /* 0x000fe40000000a00 */
[----:B------:R-:W-:Y:S01]  /*1640*/  @!P2 IMAD R19, R14, 0x2, R19 ;  /* 0x000000020e13a824 */ /* 0x000fe200078e0213 */
[----:B------:R-:W-:Y:S01]  /*1650*/  IADD3.X R7, R27, UR4, RZ, P1, !PT ;  /* 0x000000041b077c10 */ /* 0x000fe20008ffe4ff */
[----:B------:R-:W-:Y:S01]  /*1660*/  UMOV UR4, 0x400 ;  /* 0x0000040000047882 */ /* 0x000fe20000000000 */
[----:B------:R-:W-:Y:S01]  /*1670*/  ISETP.GE.AND P1, PT, R5, UR5, PT ;  /* 0x0000000505007c0c */ /* 0x000fe2000bf26270 */
[----:B------:R-:W-:Y:S01]  /*1680*/  ULEA UR4, UR28, UR4, 0x18 ;  /* 0x000000041c047291 */ /* 0x000fe2000f8ec03f */
[----:B------:R-:W-:Y:S01]  /*1690*/  IMAD.HI.U32 R15, R15, R18, RZ ;  /* 0x000000120f0f7227 */ /* 0x000fe200078e00ff */
[----:B------:R-:W-:-:S02]  /*16a0*/  @UP0 UIMAD.WIDE.U32 UR30, UR6, UR10, URZ ;  /* 0x0000000a061e02a5 */ /* 0x000fc4000f8e003f */
[----:B------:R-:W-:Y:S01]  /*16b0*/  @UP0 UIMAD UR6, UR6, UR11, URZ ;  /* 0x0000000b060602a4 */ /* 0x000fe2000f8e023f */
[----:B------:R-:W-:Y:S01]  /*16c0*/  IMAD.WIDE.U32 R22, R22, UR8, R6 ;  /* 0x0000000816167c25 */ /* 0x000fe2000f8e0006 */
[----:B------:R-:W-:Y:S01]  /*16d0*/  LEA R203, R14, UR4, 0x1 ;  /* 0x000000040ecb7c11 */ /* 0x000fe2000f8e08ff */
[----:B------:R-:W1:Y:S02]  /*16e0*/  @!P2 LDC.64 R6, c[0x0][0x210] ;  /* 0x00008400ff06ab82 */ /* 0x000e640000000a00 */
[----:B------:R-:W-:Y:S01]  /*16f0*/  VIADD R23, R23, UR7 ;  /* 0x0000000717177c36 */ /* 0x000fe20008000000 */
[----:B------:R-:W-:Y:S01]  /*1700*/  @UP0 UIADD3 UR7, UR26, UR9, URZ ;  /* 0x000000091a070290 */ /* 0x000fe2000fffe03f */
[----:B------:R-:W-:Y:S02]  /*1710*/  IMAD.MOV R17, RZ, RZ, -R15 ;  /* 0x000000ffff117224 */ /* 0x000fe400078e0a0f */
[----:B------:R-:W-:Y:S02]  /*1720*/  @!P0 IMAD.WIDE.U32 R34, R20, R2, R22 ;  /* 0x0000000214228225 */ /* 0x000fe400078e0016 */
[----:B------:R-:W2:Y:S02]  /*1730*/  @!P1 LDC.64 R2, c[0x0][0x240] ;  /* 0x00009000ff029b82 */ /* 0x000ea40000000a00 */
[----:B------:R-:W-:Y:S01]  /*1740*/  @!P0 IMAD.IADD R32, R35, 0x1, R29 ;  /* 0x0000000123208824 */ /* 0x000fe200078e021d */
[----:B----4-:R-:W-:Y:S01]  /*1750*/  @!P0 LEA R36, P3, R34, R8, 0x1 ;  /* 0x0000000822248211 */ /* 0x010fe200078608ff */
[----:B------:R-:W-:-:S03]  /*1760*/  @!P2 IMAD.WIDE.U32 R28, R28, R10, R22 ;  /* 0x0000000a1c1ca225 */ /* 0x000fc600078e0016 */
[----:B------:R-:W-:Y:S01]  /*1770*/  @!P0 LEA.HI.X R37, R34, R9, R32, 0x1, P3 ;  /* 0x0000000922258211 */ /* 0x000fe200018f0c20 */
[C---:B------:R-:W-:Y:S01]  /*1780*/  IMAD R17, R16.reuse, R17, R18 ;  /* 0x0000001110117224 */ /* 0x040fe200078e0212 */
[----:B------:R-:W-:Y:S01]  /*1790*/  @!P2 IADD3 R8, R29, R11, RZ ;  /* 0x0000000b1d08a210 */ /* 0x000fe20007ffe0ff */
[----:B------:R-:W3:Y:S01]  /*17a0*/  @!P1 S2R R18, SR_CgaCtaId ;  /* 0x0000000000129919 */ /* 0x000ee20000008800 */
[----:B------:R-:W4:Y:S01]  /*17b0*/  @!P1 LDC.64 R10, c[0x0][0x210] ;  /* 0x00008400ff0a9b82 */ /* 0x000f220000000a00 */
[----:B------:R-:W-:Y:S01]  /*17c0*/  @!P1 IMAD.MOV.U32 R29, RZ, RZ, R23 ;  /* 0x000000ffff1d9224 */ /* 0x000fe200078e0017 */
[----:B------:R-:W-:Y:S01]  /*17d0*/  ISETP.GT.U32.AND P3, PT, R16, R17, PT ;  /* 0x000000111000720c */ /* 0x000fe20003f64070 */
[----:B------:R-:W-:Y:S01]  /*17e0*/  @!PT LDS RZ, [RZ] ;  /* 0x00000000fffff984 */ /* 0x000fe20000000800 */
[----:B------:R-:W-:Y:S01]  /*17f0*/  @!PT LDS RZ, [RZ] ;  /* 0x00000000fffff984 */ /* 0x000fe20000000800 */
[----:B------:R-:W-:Y:S01]  /*1800*/  @!PT LDS RZ, [RZ] ;  /* 0x00000000fffff984 */ /* 0x000fe20000000800 */
[----:B------:R2:W-:Y:S01]  /*1810*/  @!P0 LDGSTS.E.BYPASS.LTC128B.128 [R203], desc[UR20][R36.64] ;  /* 0x0000000024cb8fae */ /* 0x0005e2000b901d54 */
[----:B------:R-:W-:Y:S02]  /*1820*/  @!P1 MOV R9, 0x400 ;  /* 0x0000040000099802 */ /* 0x000fe40000000f00 */
[C---:B-1----:R-:W-:Y:S01]  /*1830*/  @!P2 LEA R30, P6, R28.reuse, R6, 0x1 ;  /* 0x000000061c1ea211 */ /* 0x042fe200078c08ff */
[----:B------:R1:W-:Y:S03]  /*1840*/  @!P0 LDGSTS.E.BYPASS.LTC128B.128 [R203+0x2000], desc[UR20][R36.64+0x80] ;  /* 0x0200008024cb8fae */ /* 0x0003e6000b901d54 */
[----:B------:R-:W-:Y:S01]  /*1850*/  @!P2 LEA.HI.X R31, R28, R7, R8, 0x1, P6 ;  /* 0x000000071c1fa211 */ /* 0x000fe200030f0c08 */
[----:B------:R1:W-:Y:S01]  /*1860*/  @!P0 LDGSTS.E.BYPASS.LTC128B.128 [R203+0x4000], desc[UR20][R36.64+0x100] ;  /* 0x0400010024cb8fae */ /* 0x0003e2000b901d54 */
[----:B------:R-:W-:Y:S01]  /*1870*/  @!P1 IADD3 R6, P0, R20, 0x20, RZ ;  /* 0x0000002014069810 */ /* 0x000fe20007f1e0ff */
[----:B------:R-:W-:-:S02]  /*1880*/  VIADD R8, R24, 0x30 ;  /* 0x0000003018087836 */ /* 0x000fc40000000000 */
[----:B------:R-:W-:Y:S01]  /*1890*/  @!P1 IMAD.MOV.U32 R28, RZ, RZ, R22 ;  /* 0x000000ffff1c9224 */ /* 0x000fe200078e0016 */
[----:B------:R1:W-:Y:S01]  /*18a0*/  @!P2 LDGSTS.E.BYPASS.LTC128B.128 [R19+0x800], desc[UR20][R30.64] ;  /* 0x008000001e13afae */ /* 0x0003e2000b901d54 */
[----:B------:R-:W-:Y:S01]  /*18b0*/  @!P1 IMAD.X R7, RZ, RZ, R21, P0 ;  /* 0x000000ffff079224 */ /* 0x000fe200000e0615 */
[----:B------:R-:W-:Y:S01]  /*18c0*/  ISETP.GE.AND P0, PT, R8, UR5, PT ;  /* 0x0000000508007c0c */ /* 0x000fe2000bf06270 */
[----:B------:R-:W-:Y:S01]  /*18d0*/  @!P3 IMAD.IADD R17, R17, 0x1, -R16 ;  /* 0x000000011111b824 */ /* 0x000fe200078e0a10 */
[----:B------:R1:W-:Y:S01]  /*18e0*/  @!P2 LDGSTS.E.BYPASS.LTC128B.128 [R19+0x2800], desc[UR20][R30.64+0x80] ;  /* 0x028000801e13afae */ /* 0x0003e2000b901d54 */
[-C--:B--2---:R-:W-:Y:S02]  /*18f0*/  @!P1 IMAD R7, R7, R2.reuse, RZ ;  /* 0x0000000207079224 */ /* 0x084fe400078e02ff */
[C---:B------:R-:W-:Y:S01]  /*1900*/  @!P1 IMAD.WIDE.U32 R28, R6.reuse, R2, R28 ;  /* 0x00000002061c9225 */ /* 0x040fe200078e001c */
[----:B------:R-:W-:Y:S01]  /*1910*/  ISETP.GE.U32.AND P6, PT, R17, R16, PT ;  /* 0x000000101100720c */ /* 0x000fe20003fc6070 */
[----:B------:R1:W-:Y:S02]  /*1920*/  @!P2 LDGSTS.E.BYPASS.LTC128B.128 [R19+0x4800], desc[UR20][R30.64+0x100] ;  /* 0x048001001e13afae */ /* 0x0003e4000b901d54 */
[----:B------:R-:W-:-:S02]  /*1930*/  @!P1 IMAD R7, R6, R3, R7 ;  /* 0x0000000306079224 */ /* 0x000fc400078e0207 */
[----:B------:R-:W-:Y:S01]  /*1940*/  @!P3 VIADD R15, R15, 0x1 ;  /* 0x000000010f0fb836 */ /* 0x000fe20000000000 */
[----:B----4-:R-:W-:Y:S01]  /*1950*/  @!P1 LEA R32, P3, R28, R10, 0x1 ;  /* 0x0000000a1c209211 */ /* 0x010fe200078608ff */
[----:B------:R-:W2:Y:S01]  /*1960*/  @!P0 LDC.64 R2, c[0x0][0x240] ;  /* 0x00009000ff028b82 */ /* 0x000ea20000000a00 */
[----:B------:R-:W-:Y:S02]  /*1970*/  @!P0 IADD3 R16, P2, R20, 0x30, RZ ;  /* 0x0000003014108810 */ /* 0x000fe40007f5e0ff */
[----:B------:R-:W-:Y:S02]  /*1980*/  @!P1 IADD3 R6, R29, R7, RZ ;  /* 0x000000071d069210 */ /* 0x000fe40007ffe0ff */
[----:B------:R-:W-:Y:S01]  /*1990*/  LOP3.LUT R7, R12, UR8, RZ, 0x3c, !PT ;  /* 0x000000080c077c12 */ /* 0x000fe2000f8e3cff */
[----:B------:R-:W-:Y:S01]  /*19a0*/  @!P0 IMAD.X R21, RZ, RZ, R21, P2 ;  /* 0x000000ffff158224 */ /* 0x000fe200010e0615 */
[----:B------:R-:W-:Y:S01]  /*19b0*/  @!P1 LEA.HI.X R33, R28, R11, R6, 0x1, P3 ;  /* 0x0000000b1c219211 */ /* 0x000fe200018f0c06 */
[----:B------:R-:W-:Y:S01]  /*19c0*/  @P6 VIADD R15, R15, 0x1 ;  /* 0x000000010f0f6836 */ /* 0x000fe20000000000 */
[----:B------:R-:W-:Y:S01]  /*19d0*/  ISETP.GE.AND P2, PT, R7, RZ, PT ;  /* 0x000000ff0700720c */ /* 0x000fe20003f46270 */
[----:B------:R-:W4:Y:S01]  /*19e0*/  @!P0 S2R R11, SR_CgaCtaId ;  /* 0x00000000000b8919 */ /* 0x000f220000008800 */
[----:B---3--:R-:W-:Y:S01]  /*19f0*/  @!P1 LEA R9, R18, R9, 0x18 ;  /* 0x0000000912099211 */ /* 0x008fe200078ec0ff */
[----:B------:R-:W3:Y:S01]  /*1a00*/  @!P0 LDC.64 R6, c[0x0][0x210] ;  /* 0x00008400ff068b82 */ /* 0x000ee20000000a00 */
[----:B------:R-:W-:Y:S01]  /*1a10*/  ISETP.NE.AND P3, PT, R12, RZ, PT ;  /* 0x000000ff0c00720c */ /* 0x000fe20003f65270 */
[----:B------:R-:W-:Y:S01]  /*1a20*/  @UP0 ULDC.64 UR8, c[0x0][0x250] ;  /* 0x0000940000080ab9 */ /* 0x000fe20000000a00 */
[----:B------:R-:W-:Y:S01]  /*1a30*/  IMAD.MOV.U32 R10, RZ, RZ, R15 ;  /* 0x000000ffff0a7224 */ /* 0x000fe200078e000f */
[----:B------:R-:W-:Y:S01]  /*1a40*/  @UP0 UIMAD.WIDE.U32 UR28, UR7, UR8, URZ ;  /* 0x00000008071c02a5 */ /* 0x000fe2000f8e003f */
[----:B------:R-:W-:Y:S01]  /*1a50*/  @!P1 IMAD R9, R14, 0x2, R9 ;  /* 0x000000020e099824 */ /* 0x000fe200078e0209 */
[----:B------:R-:W-:Y:S01]  /*1a60*/  @UP0 UIMAD UR7, UR7, UR9, URZ ;  /* 0x00000009070702a4 */ /* 0x000fe2000f8e023f */
[----:B------:R-:W-:-:S03]  /*1a70*/  ISETP.GE.AND P6, PT, R24, UR24, PT ;  /* 0x0000001818007c0c */ /* 0x000fc6000bfc6270 */
[----:B------:R1:W-:Y:S01]  /*1a80*/  @!P1 LDGSTS.E.BYPASS.LTC128B.128 [R9+0x1000], desc[UR20][R32.64] ;  /* 0x0100000020099fae */ /* 0x0003e2000b901d54 */
[----:B------:R-:W-:Y:S01]  /*1a90*/  @!P2 IMAD.MOV R10, RZ, RZ, -R10 ;  /* 0x000000ffff0aa224 */ /* 0x000fe200078e0a0a */
[----:B------:R-:W-:Y:S01]  /*1aa0*/  @UP0 UIADD3 UR27, UR29, UR7, URZ ;  /* 0x000000071d1b0290 */ /* 0x000fe2000fffe03f */
[-C--:B--2---:R-:W-:Y:S01]  /*1ab0*/  @!P0 IMAD R21, R21, R2.reuse, RZ ;  /* 0x0000000215158224 */ /* 0x084fe200078e02ff */
[----:B------:R1:W-:Y:S01]  /*1ac0*/  @!P1 LDGSTS.E.BYPASS.LTC128B.128 [R9+0x3000], desc[UR20][R32.64+0x80] ;  /* 0x0300008020099fae */ /* 0x0003e2000b901d54 */
[C---:B------:R-:W-:Y:S01]  /*1ad0*/  @!P0 IMAD.WIDE.U32 R22, R16.reuse, R2, R22 ;  /* 0x0000000210168225 */ /* 0x040fe200078e0016 */
[----:B------:R-:W-:Y:S01]  /*1ae0*/  @UP0 UIADD3 UR29, UR31, UR6, URZ ;  /* 0x000000061f1d0290 */ /* 0x000fe2000fffe03f */
[----:B------:R-:W-:Y:S01]  /*1af0*/  @!P3 LOP3.LUT R10, RZ, R12, RZ, 0x33, !PT ;  /* 0x0000000cff0ab212 */ /* 0x000fe200078e33ff */
[----:B------:R1:W-:Y:S01]  /*1b00*/  @!P1 LDGSTS.E.BYPASS.LTC128B.128 [R9+0x5000], desc[UR20][R32.64+0x100] ;  /* 0x0500010020099fae */ /* 0x0003e2000b901d54 */
[----:B------:R-:W-:Y:S01]  /*1b10*/  PLOP3.LUT P1, PT, PT, PT, UP0, 0x80, 0x0 ;  /* 0x000000000000781c */ /* 0x000fe20003f2f008 */
[----:B------:R-:W-:-:S04]  /*1b20*/  @!P0 IMAD R3, R16, R3, R21 ;  /* 0x0000000310038224 */ /* 0x000fc800078e0215 */
[----:B------:R-:W-:Y:S01]  /*1b30*/  @!P0 IMAD.IADD R2, R23, 0x1, R3 ;  /* 0x0000000117028824 */ /* 0x000fe200078e0203 */
[----:B---3--:R-:W-:-:S04]  /*1b40*/  @!P0 LEA R20, P2, R22, R6, 0x1 ;  /* 0x0000000616148211 */ /* 0x008fc800078408ff */
[----:B------:R-:W-:-:S03]  /*1b50*/  @!P0 LEA.HI.X R21, R22, R7, R2, 0x1, P2 ;  /* 0x0000000716158211 */ /* 0x000fc600010f0c02 */
[----:B----4-:R-:W-:Y:S06]  /*1b60*/  @P1 BRA `(.L_x_1160) ;  /* 0x0000000000341947 */ /* 0x010fec0003800000 */
        /* <DEDUP_REMOVED lines=13> */
.L_x_1160:
        /* <DEDUP_REMOVED lines=14> */
.L_x_1161:
[----:B------:R-:W-:Y:S01]  /*1d20*/  IMAD R3, R25, UR10, RZ ;  /* 0x0000000a19037c24 */ /* 0x000fe2000f8e02ff */
[----:B------:R-:W-:Y:S01]  /*1d30*/  @!P0 MOV R6, 0x400 ;  /* 0x0000040000068802 */ /* 0x000fe20000000f00 */
[C---:B------:R-:W-:Y:S01]  /*1d40*/  IMAD.WIDE.U32 R16, R24.reuse, UR10, R26 ;  /* 0x0000000a18107c25 */ /* 0x040fe2000f8e001a */
[----:B-1----:R-:W1:Y:S01]  /*1d50*/  @!P6 S2R R9, SR_CgaCtaId ;  /* 0x000000000009e919 */ /* 0x002e620000008800 */
[----:B------:R-:W-:Y:S01]  /*1d60*/  ULDC.64 UR6, c[0x0][0x260] ;  /* 0x0000980000067ab9 */ /* 0x000fe20000000a00 */
[----:B------:R-:W-:Y:S01]  /*1d70*/  USHF.L.U64.HI UR26, UR10, 0x6, UR11 ;  /* 0x000000060a1a7899 */ /* 0x000fe2000801020b */
[----:B------:R-:W-:Y:S01]  /*1d80*/  IMAD R2, R24, UR11, R3 ;  /* 0x0000000b18027c24 */ /* 0x000fe2000f8e0203 */
[----:B------:R-:W-:Y:S01]  /*1d90*/  @!P0 LEA R3, R11, R6, 0x18 ;  /* 0x000000060b038211 */ /* 0x000fe200078ec0ff */
[----:B------:R-:W-:Y:S01]  /*1da0*/  USHF.R.S32.HI UR25, URZ, 0x1f, UR16 ;  /* 0x0000001f3f197899 */ /* 0x000fe20008011410 */
[----:B------:R-:W2:Y:S01]  /*1db0*/  @!P6 LDC.64 R6, c[0x0][0x218] ;  /* 0x00008600ff06eb82 */ /* 0x000ea20000000a00 */
[----:B------:R-:W-:Y:S01]  /*1dc0*/  IADD3 R204, P1, R16, UR30, RZ ;  /* 0x0000001e10cc7c10 */ /* 0x000fe2000ff3e0ff */
[----:B------:R-:W3:Y:S01]  /*1dd0*/  @!P5 S2R R19, SR_CgaCtaId ;  /* 0x000000000013d919 */ /* 0x000ee20000008800 */
[----:B------:R-:W-:Y:S01]  /*1de0*/  SHF.R.S32.HI R11, RZ, 0x1f, R10 ;  /* 0x0000001fff0b7819 */ /* 0x000fe2000001140a */
[----:B------:R-:W-:Y:S01]  /*1df0*/  @!P0 IMAD R18, R14, 0x2, R3 ;  /* 0x000000020e128824 */ /* 0x000fe200078e0203 */
[----:B------:R-:W-:Y:S01]  /*1e00*/  IADD3.X R205, R17, UR29, R2, P1, !PT ;  /* 0x0000001d11cd7c10 */ /* 0x000fe20008ffe402 */
[----:B------:R-:W-:Y:S01]  /*1e10*/  USHF.L.U32 UR29, UR10, 0x6, URZ ;  /* 0x000000060a1d7899 */ /* 0x000fe2000800063f */
[----:B------:R-:W-:Y:S01]  /*1e20*/  ISETP.GE.AND P1, PT, R8, UR24, PT ;  /* 0x0000001808007c0c */ /* 0x000fe2000bf26270 */
[----:B------:R-:W-:Y:S01]  /*1e30*/  IMAD R213, R11, UR6, RZ ;  /* 0x000000060bd57c24 */ /* 0x000fe2000f8e02ff */
[----:B------:R-:W-:Y:S01]  /*1e40*/  ISETP.GE.AND P2, PT, R5, UR24, PT ;  /* 0x0000001805007c0c */ /* 0x000fe2000bf46270 */
[C---:B------:R-:W-:Y:S01]  /*1e50*/  IMAD.WIDE.U32 R204, R10.reuse, UR6, R204 ;  /* 0x000000060acc7c25 */ /* 0x040fe2000f8e00cc */
[----:B------:R-:W-:Y:S01]  /*1e60*/  UIMAD UR6, UR26, UR16, URZ ;  /* 0x000000101a0672a4 */ /* 0x000fe2000f8e023f */
[----:B------:R-:W-:Y:S01]  /*1e70*/  @!PT LDS RZ, [RZ] ;  /* 0x00000000fffff984 */ /* 0x000fe20000000800 */
[----:B------:R-:W-:Y:S01]  /*1e80*/  @!PT LDS RZ, [RZ] ;  /* 0x00000000fffff984 */ /* 0x000fe20000000800 */
[----:B------:R-:W-:Y:S01]  /*1e90*/  @!PT LDS RZ, [RZ] ;  /* 0x00000000fffff984 */ /* 0x000fe20000000800 */
[----:B------:R-:W-:Y:S01]  /*1ea0*/  @!P0 LDGSTS.E.BYPASS.LTC128B.128 [R18+0x1800], desc[UR20][R20.64] ;  /* 0x0180000014128fae */ /* 0x000fe2000b901d54 */
[----:B------:R-:W-:Y:S01]  /*1eb0*/  @!P6 MOV R2, 0x400 ;  /* 0x000004000002e802 */ /* 0x000fe20000000f00 */
[----:B------:R-:W-:Y:S01]  /*1ec0*/  IMAD R213, R10, UR7, R213 ;  /* 0x000000070ad57c24 */ /* 0x000fe2000f8e02d5 */
[----:B------:R-:W-:Y:S01]  /*1ed0*/  UIMAD UR6, UR25, UR29, UR6 ;  /* 0x0000001d190672a4 */ /* 0x000fe2000f8e0206 */
[----:B------:R-:W-:Y:S01]  /*1ee0*/  IMAD.U32 R3, RZ, RZ, UR29 ;  /* 0x0000001dff037e24 */ /* 0x000fe2000f8e00ff */
[----:B------:R-:W-:Y:S01]  /*1ef0*/  @!P0 LDGSTS.E.BYPASS.LTC128B.128 [R18+0x3800], desc[UR20][R20.64+0x80] ;  /* 0x0380008014128fae */ /* 0x000fe2000b901d54 */
[----:B------:R-:W-:Y:S01]  /*1f00*/  IMAD.IADD R213, R205, 0x1, R213 ;  /* 0x00000001cdd57824 */ /* 0x000fe200078e02d5 */
[----:B------:R-:W-:Y:S01]  /*1f10*/  LEA.HI R12, R13, R4, RZ, 0x4 ;  /* 0x000000040d0c7211 */ /* 0x000fe200078f20ff */
[----:B------:R-:W-:Y:S01]  /*1f20*/  IMAD.MOV.U32 R212, RZ, RZ, R204 ;  /* 0x000000ffffd47224 */ /* 0x000fe200078e00cc */
[----:B------:R4:W-:Y:S01]  /*1f30*/  @!P0 LDGSTS.E.BYPASS.LTC128B.128 [R18+0x5800], desc[UR20][R20.64+0x100] ;  /* 0x0580010014128fae */ /* 0x0009e2000b901d54 */
[----:B------:R-:W-:Y:S01]  /*1f40*/  ISETP.GE.AND P3, PT, R5, UR24, PT ;  /* 0x0000001805007c0c */ /* 0x000fe2000bf66270 */
[----:B------:R-:W-:Y:S01]  /*1f50*/  UIMAD.WIDE.U32 UR30, UR10, 0x20, URZ ;  /* 0x000000200a1e78a5 */ /* 0x000fe2000f8e003f */
[----:B------:R-:W-:Y:S01]  /*1f60*/  IMAD.WIDE.U32 R16, R3, UR16, R212 ;  /* 0x0000001003107c25 */ /* 0x000fe2000f8e00d4 */
[----:B------:R-:W5:Y:S01]  /*1f70*/  @!P2 S2R R15, SR_CgaCtaId ;  /* 0x00000000000fa919 */ /* 0x000f620000008800 */
[----:B-1----:R-:W-:Y:S01]  /*1f80*/  @!P6 LEA R9, R9, R2, 0x18 ;  /* 0x000000020909e211 */ /* 0x002fe200078ec0ff */
[----:B------:R-:W-:Y:S01]  /*1f90*/  VOTEU.ALL UP0, P1 ;  /* 0x00000000003f7886 */ /* 0x000fe20000800000 */
[----:B------:R-:W-:Y:S01]  /*1fa0*/  VIADD R17, R17, UR6 ;  /* 0x0000000611117c36 */ /* 0x000fe20008000000 */
[----:B--2---:R-:W-:Y:S01]  /*1fb0*/  @!P6 LEA R28, P0, R16, R6, 0x1 ;  /* 0x00000006101ce211 */ /* 0x004fe200078008ff */
[----:B------:R-:W1:Y:S01]  /*1fc0*/  @!P1 S2R R2, SR_CgaCtaId ;  /* 0x0000000000029919 */ /* 0x000e620000008800 */
[----:B------:R-:W-:Y:S01]  /*1fd0*/  SHF.R.S32.HI R5, RZ, 0x4, R12 ;  /* 0x00000004ff057819 */ /* 0x000fe2000001140c */
[----:B------:R-:W-:Y:S01]  /*1fe0*/  @!P6 IMAD R22, R14, 0x2, R9 ;  /* 0x000000020e16e824 */ /* 0x000fe200078e0209 */
[----:B------:R-:W-:Y:S01]  /*1ff0*/  @!P6 LEA.HI.X R29, R16, R7, R17, 0x1, P0 ;  /* 0x00000007101de211 */ /* 0x000fe200000f0c11 */
[----:B------:R-:W-:Y:S01]  /*2000*/  USHF.L.U32 UR6, UR11, 0x5, URZ ;  /* 0x000000050b067899 */ /* 0x000fe2000800063f */
[----:B------:R-:W2:Y:S01]  /*2010*/  @!P5 LDC.64 R6, c[0x0][0x218] ;  /* 0x00008600ff06db82 */ /* 0x000ea20000000a00 */
[----:B------:R-:W-:Y:S01]  /*2020*/  LOP3.LUT R9, R12, 0xfffffff0, RZ, 0xc0, !PT ;  /* 0xfffffff00c097812 */ /* 0x000fe200078ec0ff */
[----:B------:R-:W-:Y:S01]  /*2030*/  IMAD.WIDE.U32 R26, R24, UR8, R26 ;  /* 0x00000008181a7c25 */ /* 0x000fe2000f8e001a */
[----:B------:R-:W-:Y:S01]  /*2040*/  LEA.HI R12, R12, R5, RZ, 0x1 ;  /* 0x000000050c0c7211 */ /* 0x000fe200078f08ff */
[----:B------:R-:W-:Y:S01]  /*2050*/  @!P6 LDGSTS.E.BYPASS.LTC128B.128 [R22+0x6000], desc[UR20][R28.64] ;  /* 0x060000001c16efae */ /* 0x000fe2000b901d54 */
[----:B------:R-:W-:Y:S01]  /*2060*/  ISETP.GE.AND P0, PT, R8, UR24, PT ;  /* 0x0000001808007c0c */ /* 0x000fe2000bf06270 */
[----:B------:R-:W-:Y:S01]  /*2070*/  IMAD.SHL.U32 R214, R4, 0x2, RZ ;  /* 0x0000000204d67824 */ /* 0x000fe200078e00ff */
[----:B------:R-:W-:Y:S01]  /*2080*/  @!P5 MOV R8, 0x400 ;  /* 0x000004000008d802 */ /* 0x000fe20000000f00 */
[----:B------:R-:W-:Y:S01]  /*2090*/  @!P6 LDGSTS.E.BYPASS.LTC128B.128 [R22+0x8000], desc[UR20][R28.64+0x80] ;  /* 0x080000801c16efae */ /* 0x000fe2000b901d54 */
[----:B------:R-:W-:Y:S01]  /*20a0*/  LOP3.LUT R12, R12, 0xfffffffe, RZ, 0xc0, !PT ;  /* 0xfffffffe0c0c7812 */ /* 0x000fe200078ec0ff */
[----:B------:R-:W-:Y:S01]  /*20b0*/  IMAD.U32 R210, RZ, RZ, UR23 ;  /* 0x00000017ffd27e24 */ /* 0x000fe2000f8e00ff */
[----:B---3--:R-:W-:Y:S01]  /*20c0*/  @!P5 LEA R19, R19, R8, 0x18 ;  /* 0x000000081313d211 */ /* 0x008fe200078ec0ff */
[----:B------:R3:W-:Y:S01]  /*20d0*/  @!P6 LDGSTS.E.BYPASS.LTC128B.128 [R22+0xa000], desc[UR20][R28.64+0x100] ;  /* 0x0a0001001c16efae */ /* 0x0007e2000b901d54 */
[----:B----4-:R-:W-:Y:S01]  /*20e0*/  IMAD.U32 R21, RZ, RZ, UR10 ;  /* 0x0000000aff157e24 */ /* 0x010fe2000f8e00ff */
[----:B------:R-:W-:Y:S01]  /*20f0*/  @!P1 MOV R23, 0x400 ;  /* 0x0000040000179802 */ /* 0x000fe20000000f00 */
[----:B------:R-:W-:Y:S01]  /*2100*/  IMAD.IADD R20, R4, 0x1, -R9 ;  /* 0x0000000104147824 */ /* 0x000fe200078e0a09 */
[----:B------:R-:W-:Y:S01]  /*2110*/  LEA.HI R104, R13, R4, RZ, 0x5 ;  /* 0x000000040d687211 */ /* 0x000fe200078f28ff */
[----:B------:R-:W-:Y:S01]  /*2120*/  IMAD.U32 R18, RZ, RZ, UR10 ;  /* 0x0000000aff127e24 */ /* 0x000fe2000f8e00ff */
[----:B------:R-:W-:Y:S01]  /*2130*/  @!P5 LEA R21, P6, R21, R16, 0x4 ;  /* 0x000000101515d211 */ /* 0x000fe200078c20ff */
[----:B------:R-:W-:Y:S01]  /*2140*/  IMAD.U32 R9, RZ, RZ, UR11 ;  /* 0x0000000bff097e24 */ /* 0x000fe2000f8e00ff */
[----:B------:R-:W-:Y:S01]  /*2150*/  LOP3.LUT R214, R214, 0x6, RZ, 0xc0, !PT ;  /* 0x00000006d6d67812 */ /* 0x000fe200078ec0ff */
[----:B------:R-:W-:Y:S01]  /*2160*/  IMAD.IADD R12, R5, 0x1, -R12 ;  /* 0x00000001050c7824 */ /* 0x000fe200078e0a0c */
[----:B------:R-:W-:Y:S01]  /*2170*/  SHF.R.S32.HI R5, RZ, 0x1f, R20 ;  /* 0x0000001fff057819 */ /* 0x000fe20000011414 */
[----:B------:R-:W-:Y:S01]  /*2180*/  UIADD3 UR19, UR23, -UR19, -UR15 ;  /* 0x8000001317137290 */ /* 0x000fe2000fffe80f */
[----:B------:R-:W-:-:S02]  /*2190*/  @!P5 LEA.HI.X R18, R18, R17, R9, 0x4, P6 ;  /* 0x000000111212d211 */ /* 0x000fc400030f2409 */
[----:B------:R-:W4:Y:S01]  /*21a0*/  @!P2 LDC.64 R8, c[0x0][0x218] ;  /* 0x00008600ff08ab82 */ /* 0x000f220000000a00 */
[----:B--2---:R-:W-:Y:S01]  /*21b0*/  @!P5 LEA R30, P6, R21, R6, 0x1 ;  /* 0x00000006151ed211 */ /* 0x004fe200078c08ff */
[----:B------:R-:W-:Y:S01]  /*21c0*/  IMAD.SHL.U32 R6, R24, 0x8, RZ ;  /* 0x0000000818067824 */ /* 0x000fe200078e00ff */
[----:B------:R-:W-:Y:S02]  /*21d0*/  LEA.HI R5, R5, R20, RZ, 0x3 ;  /* 0x0000001405057211 */ /* 0x000fe400078f18ff */
[----:B------:R-:W-:Y:S01]  /*21e0*/  @!P5 LEA.HI.X R31, R21, R7, R18, 0x1, P6 ;  /* 0x00000007151fd211 */ /* 0x000fe200030f0c12 */
[----:B------:R-:W-:Y:S01]  /*21f0*/  IMAD.SHL.U32 R21, R0, 0x40, RZ ;  /* 0x0000004000157824 */ /* 0x000fe200078e00ff */
[----:B------:R-:W-:Y:S01]  /*2200*/  @!P2 IADD3 R18, P6, R16, UR30, RZ ;  /* 0x0000001e1012ac10 */ /* 0x000fe2000ffde0ff */
[----:B------:R-:W-:Y:S01]  /*2210*/  IMAD.U32 R7, RZ, RZ, UR6 ;  /* 0x00000006ff077e24 */ /* 0x000fe2000f8e00ff */
[----:B-1----:R-:W-:Y:S01]  /*2220*/  @!P1 LEA R23, R2, R23, 0x18 ;  /* 0x0000001702179211 */ /* 0x002fe200078ec0ff */
[----:B------:R-:W-:Y:S01]  /*2230*/  ULDC.64 UR6, c[0x0][0x268] ;  /* 0x00009a0000067ab9 */ /* 0x000fe20000000a00 */
[----:B------:R-:W-:Y:S01]  /*2240*/  LOP3.LUT R21, R21, 0x1c0, RZ, 0xc0, !PT ;  /* 0x000001c015157812 */ /* 0x000fe200078ec0ff */
[----:B------:R-:W-:Y:S01]  /*2250*/  IMAD R207, R11, UR6, RZ ;  /* 0x000000060bcf7c24 */ /* 0x000fe2000f8e02ff */
[----:B---3--:R-:W-:Y:S01]  /*2260*/  LOP3.LUT R29, R5, 0xfffffff8, RZ, 0xc0, !PT ;  /* 0xfffffff8051d7812 */ /* 0x008fe200078ec0ff */
[----:B------:R-:W-:Y:S01]  /*2270*/  @!P1 IMAD R23, R14, 0x2, R23 ;  /* 0x000000020e179824 */ /* 0x000fe200078e0217 */
[----:B------:R-:W-:Y:S01]  /*2280*/  @!P2 MOV R22, 0x400 ;  /* 0x000004000016a802 */ /* 0x000fe20000000f00 */
[----:B------:R-:W-:Y:S01]  /*2290*/  IMAD R207, R10, UR7, R207 ;  /* 0x000000070acf7c24 */ /* 0x000fe2000f8e02cf */
[----:B------:R-:W-:Y:S01]  /*22a0*/  LOP3.LUT R201, R21, 0x8, R6, 0xf8, !PT ;  /* 0x0000000815c97812 */ /* 0x000fe200078ef806 */
[----:B------:R-:W-:Y:S01]  /*22b0*/  IMAD.IADD R2, R20, 0x1, -R29 ;  /* 0x0000000114027824 */ /* 0x000fe200078e0a1d */
[----:B-----5:R-:W-:Y:S01]  /*22c0*/  @!P2 LEA R15, R15, R22, 0x18 ;  /* 0x000000160f0fa211 */ /* 0x020fe200078ec0ff */
[C---:B------:R-:W-:Y:S01]  /*22d0*/  @!P5 IMAD R22, R14.reuse, 0x2, R19 ;  /* 0x000000020e16d824 */ /* 0x040fe200078e0213 */
[----:B------:R-:W-:Y:S01]  /*22e0*/  @!P2 IADD3.X R20, R17, UR31, R7, P6, !PT ;  /* 0x0000001f1114ac10 */ /* 0x000fe2000b7fe407 */
[----:B------:R-:W-:Y:S01]  /*22f0*/  IMAD R19, R25, UR8, RZ ;  /* 0x0000000819137c24 */ /* 0x000fe2000f8e02ff */
[----:B------:R-:W1:Y:S01]  /*2300*/  @!P1 LDC.64 R6, c[0x0][0x218] ;  /* 0x00008600ff069b82 */ /* 0x000e620000000a00 */
[----:B------:R-:W-:Y:S01]  /*2310*/  @!P2 IMAD R15, R14, 0x2, R15 ;  /* 0x000000020e0fa824 */ /* 0x000fe200078e020f */
[----:B------:R-:W-:Y:S01]  /*2320*/  @!P5 LDGSTS.E.BYPASS.LTC128B.128 [R22+0x6800], desc[UR20][R30.64] ;  /* 0x068000001e16dfae */ /* 0x000fe2000b901d54 */
[----:B------:R-:W-:Y:S01]  /*2330*/  IMAD R19, R24, UR9, R19 ;  /* 0x0000000918137c24 */ /* 0x000fe2000f8e0213 */
[----:B------:R-:W-:Y:S01]  /*2340*/  UIMAD.WIDE.U32 UR30, UR16, UR8, URZ ;  /* 0x00000008101e72a5 */ /* 0x000fe2000f8e003f */
[----:B------:R-:W-:Y:S01]  /*2350*/  IMAD.SHL.U32 R105, R5, 0x40, RZ ;  /* 0x0000004005697824 */ /* 0x000fe200078e00ff */
[----:B------:R-:W-:Y:S01]  /*2360*/  @!P5 LDGSTS.E.BYPASS.LTC128B.128 [R22+0x8800], desc[UR20][R30.64+0x80] ;  /* 0x088000801e16dfae */ /* 0x000fe2000b901d54 */
[----:B------:R-:W-:-:S03]  /*2370*/  UIADD3 UR7, UR23, 0x1, -UR15 ;  /* 0x0000000117077890 */ /* 0x000fc6000fffe80f */
[----:B------:R-:W-:Y:S01]  /*2380*/  @!P5 LDGSTS.E.BYPASS.LTC128B.128 [R22+0xa800], desc[UR20][R30.64+0x100] ;  /* 0x0a8001001e16dfae */ /* 0x000fe2000b901d54 */
[----:B------:R-:W-:Y:S01]  /*2390*/  ISETP.GE.AND P5, PT, R24, UR24, PT ;  /* 0x0000001818007c0c */ /* 0x000fe2000bfa6270 */
[----:B------:R-:W-:Y:S01]  /*23a0*/  UIMAD UR24, UR25, UR8, URZ ;  /* 0x00000008191872a4 */ /* 0x000fe2000f8e023f */
[C---:B----4-:R-:W-:Y:S01]  /*23b0*/  @!P2 LEA R24, P6, R18.reuse, R8, 0x1 ;  /* 0x000000081218a211 */ /* 0x050fe200078c08ff */
[----:B------:R-:W-:Y:S01]  /*23c0*/  @!UP0 UIMAD UR25, UR11, 0x30, URZ ;  /* 0x000000300b1988a4 */ /* 0x000fe2000f8e023f */
[----:B------:R-:W-:Y:S01]  /*23d0*/  SHF.R.U32.HI R8, RZ, 0x3, R21 ;  /* 0x00000003ff087819 */ /* 0x000fe20000011615 */
[----:B------:R-:W-:Y:S01]  /*23e0*/  UIMAD UR24, UR16, UR9, UR24 ;  /* 0x00000009101872a4 */ /* 0x000fe2000f8e0218 */
[----:B------:R-:W-:Y:S01]  /*23f0*/  @!P2 LEA.HI.X R25, R18, R9, R20, 0x1, P6 ;  /* 0x000000091219a211 */ /* 0x000fe200030f0c14 */
[----:B------:R-:W-:Y:S01]  /*2400*/  IMAD.U32 R9, RZ, RZ, UR10 ;  /* 0x0000000aff097e24 */ /* 0x000fe2000f8e00ff */
[----:B------:R-:W-:Y:S01]  /*2410*/  IADD3 R218, P6, R26, UR28, RZ ;  /* 0x0000001c1ada7c10 */ /* 0x000fe2000ffde0ff */
[----:B------:R-:W-:Y:S01]  /*2420*/  UIADD3 UR24, UR31, UR24, URZ ;  /* 0x000000181f187290 */ /* 0x000fe2000fffe03f */
[----:B------:R-:W-:Y:S01]  /*2430*/  LOP3.LUT R201, R201, R8, RZ, 0x3c, !PT ;  /* 0x00000008c9c97212 */ /* 0x000fe200078e3cff */
[----:B------:R-:W-:Y:S01]  /*2440*/  @!P1 IMAD.WIDE.U32 R16, R9, 0x30, R16 ;  /* 0x0000003009109825 */ /* 0x000fe200078e0010 */
[----:B------:R-:W-:Y:S01]  /*2450*/  IADD3.X R219, R27, UR27, R19, P6, !PT ;  /* 0x0000001b1bdb7c10 */ /* 0x000fe2000b7fe413 */
[----:B------:R-:W-:Y:S01]  /*2460*/  @!P2 LDGSTS.E.BYPASS.LTC128B.128 [R15+0x7000], desc[UR20][R24.64] ;  /* 0x07000000180fafae */ /* 0x000fe2000b901d54 */
[----:B------:R-:W2:Y:S01]  /*2470*/  @!P5 LDC.64 R8, c[0x0][0x220] ;  /* 0x00008800ff08db82 */ /* 0x000ea20000000a00 */
[----:B------:R-:W-:Y:S01]  /*2480*/  IMAD.U32 R26, RZ, RZ, UR30 ;  /* 0x0000001eff1a7e24 */ /* 0x000fe2000f8e00ff */
[----:B-1----:R-:W-:Y:S01]  /*2490*/  @!P1 LEA R18, P6, R16, R6, 0x1 ;  /* 0x0000000610129211 */ /* 0x002fe200078c08ff */
[----:B------:R-:W-:Y:S01]  /*24a0*/  IMAD.WIDE.U32 R218, R10, UR6, R218 ;  /* 0x000000060ada7c25 */ /* 0x000fe2000f8e00da */
[----:B------:R-:W-:Y:S01]  /*24b0*/  @!P2 LDGSTS.E.BYPASS.LTC128B.128 [R15+0x9000], desc[UR20][R24.64+0x80] ;  /* 0x09000080180fafae */ /* 0x000fe2000b901d54 */
[----:B------:R-:W-:Y:S01]  /*24c0*/  USHF.L.U32 UR6, UR9, 0x5, URZ ;  /* 0x0000000509067899 */ /* 0x000fe2000800063f */
[----:B------:R-:W-:Y:S01]  /*24d0*/  LOP3.LUT R105, R105, 0xfffffe00, RZ, 0xc0, !PT ;  /* 0xfffffe0069697812 */ /* 0x000fe200078ec0ff */
[----:B------:R-:W-:Y:S01]  /*24e0*/  @!P1 VIADD R10, R17, UR25 ;  /* 0x00000019110a9c36 */ /* 0x000fe20008000000 */
[----:B------:R2:W-:Y:S01]  /*24f0*/  @!P2 LDGSTS.E.BYPASS.LTC128B.128 [R15+0xb000], desc[UR20][R24.64+0x100] ;  /* 0x0b000100180fafae */ /* 0x0005e2000b901d54 */
[----:B------:R-:W-:Y:S01]  /*2500*/  IMAD.U32 R11, RZ, RZ, UR24 ;  /* 0x00000018ff0b7e24 */ /* 0x000fe2000f8e00ff */
[----:B------:R-:W-:Y:S01]  /*2510*/  LEA R20, P2, R26, R218, 0x6 ;  /* 0x000000da1a147211 */ /* 0x000fe200078430ff */
[----:B------:R-:W-:Y:S01]  /*2520*/  IMAD.IADD R207, R219, 0x1, R207 ;  /* 0x00000001dbcf7824 */ /* 0x000fe200078e02cf */
[----:B------:R-:W-:Y:S01]  /*2530*/  @!P1 LEA.HI.X R19, R16, R7, R10, 0x1, P6 ;  /* 0x0000000710139211 */ /* 0x000fe200030f0c0a */
[----:B------:R-:W-:Y:S01]  /*2540*/  IMAD.U32 R10, RZ, RZ, UR8 ;  /* 0x00000008ff0a7e24 */ /* 0x000fe2000f8e00ff */
[----:B------:R-:W1:Y:S01]  /*2550*/  @!P4 LDC.64 R6, c[0x0][0x220] ;  /* 0x00008800ff06cb82 */ /* 0x000e620000000a00 */
[----:B------:R-:W-:Y:S01]  /*2560*/  IMAD.U32 R17, RZ, RZ, UR9 ;  /* 0x00000009ff117e24 */ /* 0x000fe2000f8e00ff */
[----:B------:R-:W-:Y:S01]  /*2570*/  LEA.HI.X R21, R26, R207, R11, 0x6, P2 ;  /* 0x000000cf1a157211 */ /* 0x000fe200010f340b */
[----:B------:R-:W-:Y:S01]  /*2580*/  @!P1 LDGSTS.E.BYPASS.LTC128B.128 [R23+0x7800], desc[UR20][R18.64] ;  /* 0x0780000012179fae */ /* 0x000fe2000b901d54 */
[----:B------:R-:W-:Y:S01]  /*2590*/  IMAD.U32 R11, RZ, RZ, UR8 ;  /* 0x00000008ff0b7e24 */ /* 0x000fe2000f8e00ff */
[----:B------:R-:W-:Y:S01]  /*25a0*/  UIMAD.WIDE.U32 UR24, UR8, 0x20, URZ ;  /* 0x00000020081878a5 */ /* 0x000fe2000f8e003f */
[C---:B------:R-:W-:Y:S01]  /*25b0*/  IMAD R201, R12.reuse, 0x200, R201 ;  /* 0x000002000cc97824 */ /* 0x040fe200078e02c9 */
[----:B------:R-:W-:Y:S01]  /*25c0*/  @!P1 LDGSTS.E.BYPASS.LTC128B.128 [R23+0x9800], desc[UR20][R18.64+0x80] ;  /* 0x0980008012179fae */ /* 0x000fe2000b901d54 */
[----:B------:R-:W-:Y:S01]  /*25d0*/  VOTEU.ALL UP0, P0 ;  /* 0x00000000003f7886 */ /* 0x000fe20000000000 */
[----:B------:R-:W-:Y:S01]  /*25e0*/  @!P4 LEA R16, P2, R11, R20, 0x4 ;  /* 0x000000140b10c211 */ /* 0x000fe200078420ff */
[----:B------:R-:W-:Y:S01]  /*25f0*/  IMAD.SHL.U32 R12, R12, 0x8, RZ ;  /* 0x000000080c0c7824 */ /* 0x000fe200078e00ff */
[----:B------:R3:W-:Y:S01]  /*2600*/  @!P1 LDGSTS.E.BYPASS.LTC128B.128 [R23+0xb800], desc[UR20][R18.64+0x100] ;  /* 0x0b80010012179fae */ /* 0x0007e2000b901d54 */
[----:B------:R-:W-:Y:S01]  /*2610*/  @!P3 IADD3 R14, P1, R20, UR24, RZ ;  /* 0x00000018140ebc10 */ /* 0x000fe2000ff3e0ff */
[----:B------:R-:W-:Y:S01]  /*2620*/  IMAD.U32 R27, RZ, RZ, UR31 ;  /* 0x0000001fff1b7e24 */ /* 0x000fe2000f8e00ff */
[----:B------:R-:W-:Y:S01]  /*2630*/  @!P4 LEA.HI.X R17, R10, R21, R17, 0x4, P2 ;  /* 0x000000150a11c211 */ /* 0x000fe200010f2411 */
[----:B------:R-:W0:Y:S01]  /*2640*/  LDGDEPBAR ;  /* 0x00000000000079af */ /* 0x000e220000000000 */
[----:B------:R-:W4:Y:S01]  /*2650*/  @!P3 LDC.64 R10, c[0x0][0x220] ;  /* 0x00008800ff0abb82 */ /* 0x000f220000000a00 */
[----:B------:R-:W-:Y:S01]  /*2660*/  LEA R201, R201, UR4, 0x1 ;  /* 0x00000004c9c97c11 */ /* 0x000fe2000f8e08ff */
[----:B------:R-:W-:Y:S01]  /*2670*/  ULDC UR24, c[0x0][0x39c] ;  /* 0x0000e70000187ab9 */ /* 0x000fe20000000800 */
[----:B------:R-:W-:Y:S01]  /*2680*/  IMAD.U32 R208, RZ, RZ, UR7 ;  /* 0x00000007ffd07e24 */ /* 0x000fe2000f8e00ff */
[C---:B--2---:R-:W-:Y:S01]  /*2690*/  @!P5 LEA R24, P6, R20.reuse, R8, 0x1 ;  /* 0x000000081418d211 */ /* 0x044fe200078c08ff */
[----:B------:R-:W-:Y:S01]  /*26a0*/  IMAD.U32 R15, RZ, RZ, UR6 ;  /* 0x00000006ff0f7e24 */ /* 0x000fe2000f8e00ff */
[----:B------:R-:W-:Y:S01]  /*26b0*/  @!UP0 UIMAD UR6, UR9, 0x30, URZ ;  /* 0x00000030090688a4 */ /* 0x000fe2000f8e023f */
[----:B------:R-:W-:Y:S01]  /*26c0*/  VIADD R199, R201, 0x6020 ;  /* 0x00006020c9c77836 */ /* 0x000fe20000000000 */
[----:B------:R-:W-:Y:S01]  /*26d0*/  @!P5 LEA.HI.X R25, R20, R9, R21, 0x1, P6 ;  /* 0x000000091419d211 */ /* 0x000fe200030f0c15 */
[----:B------:R-:W-:Y:S01]  /*26e0*/  UISETP.GT.AND UP0, UPT, UR16, UR12, UPT ;  /* 0x0000000c1000728c */ /* 0x000fe2000bf04270 */
[----:B------:R-:W2:Y:S01]  /*26f0*/  @!P0 LDC.64 R8, c[0x0][0x220] ;  /* 0x00008800ff088b82 */ /* 0x000ea20000000a00 */
[----:B------:R-:W-:Y:S01]  /*2700*/  @!P3 IADD3.X R15, R21, UR25, R15, P1, !PT ;  /* 0x00000019150fbc10 */ /* 0x000fe20008ffe40f */
[----:B---3--:R-:W-:Y:S01]  /*2710*/  IMAD.U32 R18, RZ, RZ, UR8 ;  /* 0x00000008ff127e24 */ /* 0x008fe2000f8e00ff */
[----:B------:R-:W-:-:S05]  /*2720*/  DEPBAR.LE SB0, 0x0 ;  /* 0x000080000000791a */ /* 0x000fca0000000000 */
[----:B------:R-:W-:Y:S01]  /*2730*/  BAR.SYNC.DEFER_BLOCKING 0x0 ;  /* 0x0000000000007b1d */ /* 0x000fe20000010000 */
[----:B------:R-:W-:Y:S01]  /*2740*/  @!P0 IMAD.WIDE.U32 R18, R18, 0x30, R20 ;  /* 0x0000003012128825 */ /* 0x000fe200078e0014 */
[C---:B-1----:R-:W-:Y:S02]  /*2750*/  @!P4 LEA R20, P1, R16.reuse, R6, 0x1 ;  /* 0x000000061014c211 */ /* 0x042fe400078208ff */
[----:B------:R-:W-:Y:S02]  /*2760*/  SHF.R.S32.HI R6, RZ, 0x5, R104 ;  /* 0x00000005ff067819 */ /* 0x000fe40000011468 */
[----:B------:R-:W-:Y:S01]  /*2770*/  @!P4 LEA.HI.X R21, R16, R7, R17, 0x1, P1 ;  /* 0x000000071015c211 */ /* 0x000fe200008f0c11 */
[----:B------:R-:W-:Y:S01]  /*2780*/  IMAD.SHL.U32 R7, R2, 0x40, RZ ;  /* 0x0000004002077824 */ /* 0x000fe200078e00ff */
[----:B------:R-:W-:-:S04]  /*2790*/  LEA R211, R6, UR22, 0x4 ;  /* 0x0000001606d37c11 */ /* 0x000fc8000f8e20ff */
[----:B------:R-:W-:-:S04]  /*27a0*/  LOP3.LUT R7, R7, 0x1c0, RZ, 0xc0, !PT ;  /* 0x000001c007077812 */ /* 0x000fc800078ec0ff */
[----:B------:R-:W-:Y:S02]  /*27b0*/  LOP3.LUT R12, R7, 0x8, R12, 0xf8, !PT ;  /* 0x00000008070c7812 */ /* 0x000fe400078ef80c */
[----:B------:R-:W-:Y:S01]  /*27c0*/  SHF.R.U32.HI R5, RZ, 0x3, R7 ;  /* 0x00000003ff057819 */ /* 0x000fe20000011607 */
[----:B------:R-:W-:Y:S01]  /*27d0*/  IMAD R7, R6, 0x400, R105 ;  /* 0x0000040006077824 */ /* 0x000fe200078e0269 */
        /* <DEDUP_REMOVED lines=9> */
[----:B----4-:R-:W-:-:S03]  /*2870*/  @!P3 LEA R10, P5, R14, R10, 0x1 ;  /* 0x0000000a0e0ab211 */ /* 0x010fc600078a08ff */
[----:B------:R-:W-:Y:S01]  /*2880*/  @P4 STS.128 [R203+0xc800], RZ ;  /* 0x00c800ffcb004388 */ /* 0x000fe20000000c00 */
[----:B------:R-:W-:Y:S02]  /*2890*/  R2P PR, R2, 0x6 ;  /* 0x0000000602007804 */ /* 0x000fe40000000000 */
[----:B------:R-:W-:Y:S01]  /*28a0*/  LOP3.LUT R2, R12, R5, RZ, 0x3c, !PT ;  /* 0x000000050c027212 */ /* 0x000fe200078e3cff */
[----:B------:R-:W-:Y:S01]  /*28b0*/  @!P0 VIADD R5, R19, UR6 ;  /* 0x0000000613058c36 */ /* 0x000fe20008000000 */
[----:B------:R-:W-:Y:S01]  /*28c0*/  @!P3 LEA.HI.X R11, R14, R11, R15, 0x1, P5 ;  /* 0x0000000b0e0bb211 */ /* 0x000fe200028f0c0f */
[----:B------:R-:W-:Y:S01]  /*28d0*/  @P4 STS.128 [R203+0xe800], RZ ;  /* 0x00e800ffcb004388 */ /* 0x000fe20000000c00 */
[----:B--2---:R-:W-:Y:S01]  /*28e0*/  @!P0 LEA R8, P5, R18, R8, 0x1 ;  /* 0x0000000812088211 */ /* 0x004fe200078a08ff */
[----:B------:R-:W-:Y:S01]  /*28f0*/  IMAD.IADD R202, R2, 0x1, R7 ;  /* 0x0000000102ca7824 */ /* 0x000fe200078e0207 */
[----:B------:R-:W-:Y:S01]  /*2900*/  UIADD3 UR6, UR7, UR18, URZ ;  /* 0x0000001207067290 */ /* 0x000fe2000fffe03f */
[----:B------:R-:W-:Y:S01]  /*2910*/  @P4 STS.128 [R203+0x10800], RZ ;  /* 0x010800ffcb004388 */ /* 0x000fe20000000c00 */
[----:B------:R-:W-:Y:S01]  /*2920*/  @!P0 LEA.HI.X R9, R18, R9, R5, 0x1, P5 ;  /* 0x0000000912098211 */ /* 0x000fe200028f0c05 */
[----:B------:R-:W-:Y:S01]  /*2930*/  IMAD.MOV.U32 R7, RZ, RZ, 0x10 ;  /* 0x00000010ff077424 */ /* 0x000fe200078e00ff */
[----:B------:R-:W-:Y:S01]  /*2940*/  LEA R202, R202, UR4, 0x1 ;  /* 0x00000004caca7c11 */ /* 0x000fe2000f8e08ff */
[----:B------:R-:W-:Y:S01]  /*2950*/  @!PT LDS RZ, [RZ] ;  /* 0x00000000fffff984 */ /* 0x000fe20000000800 */
[----:B------:R-:W-:Y:S01]  /*2960*/  @!PT LDS RZ, [RZ] ;  /* 0x00000000fffff984 */ /* 0x000fe20000000800 */
[----:B------:R-:W-:Y:S01]  /*2970*/  @!PT LDS RZ, [RZ] ;  /* 0x00000000fffff984 */ /* 0x000fe20000000800 */
[----:B------:R-:W-:Y:S01]  /*2980*/  @!P4 LDGSTS.E.BYPASS.LTC128B.128 [R203+0xc800], desc[UR20][R20.64] ;  /* 0x0c80000014cbcfae */ /* 0x000fe2000b901d54 */
[----:B------:R-:W-:-:S02]  /*2990*/  IMAD.MOV.U32 R5, RZ, RZ, 0x20 ;  /* 0x00000020ff057424 */ /* 0x000fc400078e00ff */
[----:B------:R-:W-:Y:S01]  /*29a0*/  SEL R7, R7, 0xfffffff0, !P1 ;  /* 0xfffffff007077807 */ /* 0x000fe20004800000 */
[----:B------:R-:W-:Y:S02]  /*29b0*/  @!P4 LDGSTS.E.BYPASS.LTC128B.128 [R203+0xe800], desc[UR20][R20.64+0x80] ;  /* 0x0e80008014cbcfae */ /* 0x000fe4000b901d54 */
[----:B------:R-:W-:Y:S02]  /*29c0*/  SEL R5, R5, 0xffffffe0, !P2 ;  /* 0xffffffe005057807 */ /* 0x000fe40005000000 */
[----:B------:R2:W-:Y:S01]  /*29d0*/  @!P4 LDGSTS.E.BYPASS.LTC128B.128 [R203+0x10800], desc[UR20][R20.64+0x100] ;  /* 0x1080010014cbcfae */ /* 0x0005e2000b901d54 */
[----:B------:R-:W-:Y:S01]  /*29e0*/  R2P PR, R0, 0x6 ;  /* 0x0000000600007804 */ /* 0x000fe20000000000 */
[----:B------:R-:W-:Y:S02]  /*29f0*/  VIADD R0, R201, 0x6000 ;  /* 0x00006000c9007836 */ /* 0x000fe40000000000 */
[----:B------:R-:W-:Y:S01]  /*2a00*/  @P3 STS.128 [R203+0xd000], RZ ;  /* 0x00d000ffcb003388 */ /* 0x000fe20000000c00 */
[----:B------:R-:W-:-:S02]  /*2a10*/  IMAD R200, R7, 0x2, R202 ;  /* 0x0000000207c87824 */ /* 0x000fc400078e02ca */
[C---:B------:R-:W-:Y:S01]  /*2a20*/  IMAD R198, R5.reuse, 0x2, R202 ;  /* 0x0000000205c67824 */ /* 0x040fe200078e02ca */
[----:B------:R-:W-:Y:S01]  /*2a30*/  @P3 STS.128 [R203+0xf000], RZ ;  /* 0x00f000ffcb003388 */ /* 0x000fe20000000c00 */
[----:B------:R-:W-:-:S03]  /*2a40*/  IMAD R197, R5, 0x2, R200 ;  /* 0x0000000205c57824 */ /* 0x000fc600078e02c8 */
[----:B------:R-:W-:Y:S02]  /*2a50*/  @P3 STS.128 [R203+0x11000], RZ ;  /* 0x011000ffcb003388 */ /* 0x000fe40000000c00 */
[----:B------:R-:W-:Y:S02]  /*2a60*/  @P1 VIADD R199, R0, 0xffffffe0 ;  /* 0xffffffe000c71836 */ /* 0x000fe40000000000 */
[----:B------:R-:W-:Y:S01]  /*2a70*/  @!PT LDS RZ, [RZ] ;  /* 0x00000000fffff984 */ /* 0x000fe20000000800 */
[----:B------:R-:W-:Y:S01]  /*2a80*/  @!PT LDS RZ, [RZ] ;  /* 0x00000000fffff984 */ /* 0x000fe20000000800 */
[----:B------:R-:W-:Y:S01]  /*2a90*/  @!PT LDS RZ, [RZ] ;  /* 0x00000000fffff984 */ /* 0x000fe20000000800 */
[----:B------:R-:W-:Y:S01]  /*2aa0*/  @!P3 LDGSTS.E.BYPASS.LTC128B.128 [R203+0xd000], desc[UR20][R10.64] ;  /* 0x0d0000000acbbfae */ /* 0x000fe2000b901d54 */
[----:B------:R-:W-:-:S03]  /*2ab0*/  IMAD.MOV.U32 R0, RZ, RZ, 0x40 ;  /* 0x00000040ff007424 */ /* 0x000fc600078e00ff */
[----:B------:R-:W-:Y:S02]  /*2ac0*/  @!P3 LDGSTS.E.BYPASS.LTC128B.128 [R203+0xf000], desc[UR20][R10.64+0x80] ;  /* 0x0f0000800acbbfae */ /* 0x000fe4000b901d54 */
[----:B------:R-:W-:Y:S02]  /*2ad0*/  SEL R0, R0, 0xffffffc0, !P2 ;  /* 0xffffffc000007807 */ /* 0x000fe40005000000 */
[----:B------:R-:W-:Y:S03]  /*2ae0*/  @!P3 LDGSTS.E.BYPASS.LTC128B.128 [R203+0x11000], desc[UR20][R10.64+0x100] ;  /* 0x110001000acbbfae */ /* 0x000fe6000b901d54 */
[----:B------:R-:W-:Y:S01]  /*2af0*/  IMAD.IADD R195, R201, 0x1, R0 ;  /* 0x00000001c9c37824 */ /* 0x000fe200078e0200 */
[----:B------:R-:W-:Y:S01]  /*2b00*/  @P0 STS.128 [R203+0xd800], RZ ;  /* 0x00d800ffcb000388 */ /* 0x000fe20000000c00 */
[----:B------:R-:W-:-:S03]  /*2b10*/  IMAD.IADD R188, R0, 0x1, R199 ;  /* 0x0000000100bc7824 */ /* 0x000fc600078e02c7 */
        /* <DEDUP_REMOVED lines=8> */
[----:B------:R-:W-:Y:S04]  /*2ba0*/  LDSM.16.M88.4 R32, [R202] ;  /* 0x00000000ca20783b */ /* 0x000fe80000000200 */
[----:B------:R-:W4:Y:S04]  /*2bb0*/  LDSM.16.M88.4 R28, [R201+0x6000] ;  /* 0x00600000c91c783b */ /* 0x000f280000000200 */
[----:B-1----:R-:W-:Y:S04]  /*2bc0*/  LDSM.16.M88.4 R24, [R200] ;  /* 0x00000000c818783b */ /* 0x002fe80000000200 */
[----:B------:R-:W-:Y:S04]  /*2bd0*/  LDSM.16.M88.4 R56, [R199] ;  /* 0x00000000c738783b */ /* 0x000fe80000000200 */
[----:B------:R-:W1:Y:S04]  /*2be0*/  LDSM.16.M88.4 R48, [R201+0x6800] ;  /* 0x00680000c930783b */ /* 0x000e680000000200 */
[----:B------:R-:W-:Y:S04]  /*2bf0*/  LDSM.16.M88.4 R72, [R198] ;  /* 0x00000000c648783b */ /* 0x000fe80000000200 */
[----:B------:R-:W-:Y:S04]  /*2c00*/  LDSM.16.M88.4 R68, [R195+0x6000] ;  /* 0x00600000c344783b */ /* 0x000fe80000000200 */
[----:B------:R-:W5:Y:S04]  /*2c10*/  LDSM.16.M88.4 R80, [R201+0x7000] ;  /* 0x00700000c950783b */ /* 0x000f680000000200 */
[----:B--2---:R-:W2:Y:S04]  /*2c20*/  LDSM.16.M88.4 R20, [R199+0x800] ;  /* 0x00080000c714783b */ /* 0x004ea80000000200 */
[----:B------:R-:W2:Y:S04]  /*2c30*/  LDSM.16.M88.4 R36, [R201+0x7800] ;  /* 0x00780000c924783b */ /* 0x000ea80000000200 */
[----:B------:R-:W-:Y:S01]  /*2c40*/  LDSM.16.M88.4 R12, [R197] ;  /* 0x00000000c50c783b */ /* 0x000fe20000000200 */
[C---:B----4-:R-:W-:Y:S03]  /*2c50*/  HMMA.16816.F32 R16, R32.reuse, R28, RZ ;  /* 0x0000001c2010723c */ /* 0x050fe600000018ff */
[----:B------:R-:W4:Y:S04]  /*2c60*/  LDSM.16.M88.4 R84, [R188] ;  /* 0x00000000bc54783b */ /* 0x000f280000000200 */
[----:B------:R-:W4:Y:S01]  /*2c70*/  LDSM.16.M88.4 R92, [R199+0x1000] ;  /* 0x00100000c75c783b */ /* 0x000f220000000200 */
[C---:B------:R-:W-:Y:S03]  /*2c80*/  HMMA.16816.F32 R28, R32.reuse, R30, RZ ;  /* 0x0000001e201c723c */ /* 0x040fe600000018ff */
[----:B---3--:R-:W3:Y:S03]  /*2c90*/  LDSM.16.M88.4 R8, [R195+0x6800] ;  /* 0x00680000c308783b */ /* 0x008ee60000000200 */
[C---:B-1----:R-:W-:Y:S01]  /*2ca0*/  HMMA.16816.F32 R52, R32.reuse, R48, RZ ;  /* 0x000000302034723c */ /* 0x042fe200000018ff */
[----:B------:R-:W1:Y:S04]  /*2cb0*/  LDSM.16.M88.4 R40, [R199+0x1800] ;  /* 0x00180000c728783b */ /* 0x000e680000000200 */
[----:B------:R-:W-:Y:S01]  /*2cc0*/  LDSM.16.M88.4 R88, [R202+0x2000] ;  /* 0x00200000ca58783b */ /* 0x000fe20000000200 */
[----:B------:R-:W-:Y:S03]  /*2cd0*/  HMMA.16816.F32 R48, R32, R50, RZ ;  /* 0x000000322030723c */ /* 0x000fe600000018ff */
[----:B------:R-:W1:Y:S03]  /*2ce0*/  LDSM.16.M88.4 R60, [R201+0x8000] ;  /* 0x00800000c93c783b */ /* 0x000e660000000200 */
[C---:B------:R-:W-:Y:S01]  /*2cf0*/  HMMA.16816.F32 R16, R24.reuse, R56, R16 ;  /* 0x000000381810723c */ /* 0x040fe20000001810 */
[----:B------:R-:W1:Y:S04]  /*2d00*/  LDSM.16.M88.4 R64, [R195+0x7000] ;  /* 0x00700000c340783b */ /* 0x000e680000000200 */
[----:B------:R-:W-:Y:S01]  /*2d10*/  LDSM.16.M88.4 R100, [R199+0x2000] ;  /* 0x00200000c764783b */ /* 0x000fe20000000200 */
[----:B------:R-:W-:Y:S03]  /*2d20*/  HMMA.16816.F32 R28, R24, R58, R28 ;  /* 0x0000003a181c723c */ /* 0x000fe6000000181c */
[----:B------:R-:W-:Y:S03]  /*2d30*/  LDSM.16.M88.4 R56, [R195+0x7800] ;  /* 0x00780000c338783b */ /* 0x000fe60000000200 */
[C---:B-----5:R-:W-:Y:S01]  /*2d40*/  HMMA.16816.F32 R44, R32.reuse, R80, RZ ;  /* 0x00000050202c723c */ /* 0x060fe200000018ff */
[----:B------:R-:W-:Y:S04]  /*2d50*/  LDSM.16.M88.4 R96, [R201+0x9000] ;  /* 0x00900000c960783b */ /* 0x000fe80000000200 */
[----:B------:R-:W0:Y:S01]  /*2d60*/  LDGDEPBAR ;  /* 0x00000000000079af */ /* 0x000e220000000000 */
[----:B------:R-:W-:Y:S06]  /*2d70*/  HMMA.16816.F32 R80, R32, R82, RZ ;  /* 0x000000522050723c */ /* 0x000fec00000018ff */
[----:B------:R-:W-:Y:S06]  /*2d80*/  HMMA.16816.F32 R16, R72, R68, R16 ;  /* 0x000000444810723c */ /* 0x000fec0000001810 */
[C---:B--2---:R-:W-:Y:S06]  /*2d90*/  HMMA.16816.F32 R52, R24.reuse, R20, R52 ;  /* 0x000000141834723c */ /* 0x044fec0000001834 */
[----:B------:R-:W-:Y:S01]  /*2da0*/  HMMA.16816.F32 R48, R24, R22, R48 ;  /* 0x000000161830723c */ /* 0x000fe20000001830 */
[----:B------:R-:W2:Y:S05]  /*2db0*/  LDSM.16.M88.4 R20, [R188+0x800] ;  /* 0x00080000bc14783b */ /* 0x000eaa0000000200 */
[C---:B------:R-:W-:Y:S06]  /*2dc0*/  HMMA.16816.F32 R76, R32.reuse, R36, RZ ;  /* 0x00000024204c723c */ /* 0x040fec00000018ff */
[----:B------:R-:W-:Y:S01]  /*2dd0*/  HMMA.16816.F32 R32, R32, R38, RZ ;  /* 0x000000262020723c */ /* 0x000fe200000018ff */
[----:B------:R-:W-:Y:S05]  /*2de0*/  LDSM.16.M88.4 R36, [R188+0x1000] ;  /* 0x00100000bc24783b */ /* 0x000fea0000000200 */
[----:B----4-:R-:W-:Y:S06]  /*2df0*/  HMMA.16816.F32 R16, R12, R84, R16 ;  /* 0x000000540c10723c */ /* 0x010fec0000001810 */
[----:B------:R-:W-:Y:S01]  /*2e00*/  HMMA.16816.F32 R28, R72, R70, R28 ;  /* 0x00000046481c723c */ /* 0x000fe2000000181c */
[----:B------:R-:W4:Y:S05]  /*2e10*/  LDSM.16.M88.4 R68, [R200+0x2000] ;  /* 0x00200000c844783b */ /* 0x000f2a0000000200 */
[C---:B------:R-:W-:Y:S06]  /*2e20*/  HMMA.16816.F32 R44, R24.reuse, R92, R44 ;  /* 0x0000005c182c723c */ /* 0x040fec000000182c */
[----:B------:R-:W-:Y:S01]  /*2e30*/  HMMA.16816.F32 R80, R24, R94, R80 ;  /* 0x0000005e1850723c */ /* 0x000fe20000001850 */
[----:B------:R-:W-:Y:S05]  /*2e40*/  LDSM.16.M88.4 R92, [R195+0x8000] ;  /* 0x00800000c35c783b */ /* 0x000fea0000000200 */
[C---:B---3--:R-:W-:Y:S06]  /*2e50*/  HMMA.16816.F32 R52, R72.reuse, R8, R52 ;  /* 0x000000084834723c */ /* 0x048fec0000001834 */
[----:B------:R-:W-:Y:S01]  /*2e60*/  HMMA.16816.F32 R48, R72, R10, R48 ;  /* 0x0000000a4830723c */ /* 0x000fe20000001830 */
[----:B------:R-:W3:Y:S05]  /*2e70*/  LDSM.16.M88.4 R8, [R201+0x8800] ;  /* 0x00880000c908783b */ /* 0x000eea0000000200 */
[C---:B-1----:R-:W-:Y:S06]  /*2e80*/  HMMA.16816.F32 R76, R24.reuse, R40, R76 ;  /* 0x00000028184c723c */ /* 0x042fec000000184c */
[----:B------:R-:W-:Y:S01]  /*2e90*/  HMMA.16816.F32 R24, R24, R42, R32 ;  /* 0x0000002a1818723c */ /* 0x000fe20000001820 */
[----:B------:R-:W1:Y:S04]  /*2ea0*/  LDSM.16.M88.4 R32, [R188+0x1800] ;  /* 0x00180000bc20783b */ /* 0x000e680000000200 */
[----:B------:R-:W5:Y:S01]  /*2eb0*/  LDSM.16.M88.4 R40, [R198+0x2000] ;  /* 0x00200000c628783b */ /* 0x000f620000000200 */
[----:B------:R-:W-:Y:S06]  /*2ec0*/  HMMA.16816.F32 R16, R88, R60, R16 ;  /* 0x0000003c5810723c */ /* 0x000fec0000001810 */
[----:B------:R-:W-:Y:S01]  /*2ed0*/  HMMA.16816.F32 R28, R12, R86, R28 ;  /* 0x000000560c1c723c */ /* 0x000fe2000000181c */
[----:B------:R-:W-:Y:S05]  /*2ee0*/  LDSM.16.M88.4 R84, [R201+0x9800] ;  /* 0x00980000c954783b */ /* 0x000fea0000000200 */
[C---:B------:R-:W-:Y:S06]  /*2ef0*/  HMMA.16816.F32 R44, R72.reuse, R64, R44 ;  /* 0x00000040482c723c */ /* 0x040fec000000182c */
[----:B------:R-:W-:Y:S01]  /*2f00*/  HMMA.16816.F32 R80, R72, R66, R80 ;  /* 0x000000424850723c */ /* 0x000fe20000001850 */
[----:B------:R-:W5:Y:S05]  /*2f10*/  LDSM.16.M88.4 R64, [R199+0x2800] ;  /* 0x00280000c740783b */ /* 0x000f6a0000000200 */
[C---:B--2---:R-:W-:Y:S06]  /*2f20*/  HMMA.16816.F32 R52, R12.reuse, R20, R52 ;  /* 0x000000140c34723c */ /* 0x044fec0000001834 */
[----:B------:R-:W-:Y:S01]  /*2f30*/  HMMA.16816.F32 R48, R12, R22, R48 ;  /* 0x000000160c30723c */ /* 0x000fe20000001830 */
[----:B------:R-:W-:Y:S05]  /*2f40*/  LDSM.16.M88.4 R20, [R188+0x2000] ;  /* 0x00200000bc14783b */ /* 0x000fea0000000200 */
[C---:B------:R-:W-:Y:S06]  /*2f50*/  HMMA.16816.F32 R76, R72.reuse, R56, R76 ;  /* 0x00000038484c723c */ /* 0x040fec000000184c */
[----:B------:R-:W-:Y:S01]  /*2f60*/  HMMA.16816.F32 R72, R72, R58, R24 ;  /* 0x0000003a4848723c */ /* 0x000fe20000001818 */
[----:B------:R-:W2:Y:S04]  /*2f70*/  LDSM.16.M88.4 R24, [R197+0x2000] ;  /* 0x00200000c518783b */ /* 0x000ea80000000200 */
[----:B------:R-:W-:Y:S01]  /*2f80*/  LDSM.16.M88.4 R56, [R199+0x3800] ;  /* 0x00380000c738783b */ /* 0x000fe20000000200 */
[----:B----4-:R-:W-:Y:S06]  /*2f90*/  HMMA.16816.F32 R16, R68, R100, R16 ;  /* 0x000000644410723c */ /* 0x010fec0000001810 */
[----:B------:R-:W-:Y:S01]  /*2fa0*/  HMMA.16816.F32 R28, R88, R62, R28 ;  /* 0x0000003e581c723c */ /* 0x000fe2000000181c */
[----:B------:R-:W4:Y:S05]  /*2fb0*/  LDSM.16.M88.4 R60, [R199+0x3000] ;  /* 0x00300000c73c783b */ /* 0x000f2a0000000200 */
[C---:B------:R-:W-:Y:S06]  /*2fc0*/  HMMA.16816.F32 R44, R12.reuse, R36, R44 ;  /* 0x000000240c2c723c */ /* 0x040fec000000182c */
[----:B------:R-:W-:Y:S01]  /*2fd0*/  HMMA.16816.F32 R80, R12, R38, R80 ;  /* 0x000000260c50723c */ /* 0x000fe20000001850 */
[----:B------:R-:W4:Y:S05]  /*2fe0*/  LDSM.16.M88.4 R36, [R195+0x8800] ;  /* 0x00880000c324783b */ /* 0x000f2a0000000200 */
[C---:B---3--:R-:W-:Y:S06]  /*2ff0*/  HMMA.16816.F32 R52, R88.reuse, R8, R52 ;  /* 0x000000085834723c */ /* 0x048fec0000001834 */
[----:B------:R-:W-:Y:S01]  /*3000*/  HMMA.16816.F32 R48, R88, R10, R48 ;  /* 0x0000000a5830723c */ /* 0x000fe20000001830 */
[----:B------:R-:W-:Y:S05]  /*3010*/  LDSM.16.M88.4 R8, [R201+0xa000] ;  /* 0x00a00000c908783b */ /* 0x000fea0000000200 */
[C---:B-1----:R-:W-:Y:S06]  /*3020*/  HMMA.16816.F32 R76, R12.reuse, R32, R76 ;  /* 0x000000200c4c723c */ /* 0x042fec000000184c */
[----:B------:R-:W-:Y:S01]  /*3030*/  HMMA.16816.F32 R72, R12, R34, R72 ;  /* 0x000000220c48723c */ /* 0x000fe20000001848 */
[----:B------:R-:W1:Y:S04]  /*3040*/  LDSM.16.M88.4 R12, [R202+0x4000] ;  /* 0x00400000ca0c783b */ /* 0x000e680000000200 */
[----:B------:R-:W3:Y:S01]  /*3050*/  LDSM.16.M88.4 R32, [R195+0x9000] ;  /* 0x00900000c320783b */ /* 0x000ee20000000200 */
[----:B-----5:R-:W-:Y:S06]  /*3060*/  HMMA.16816.F32 R16, R40, R92, R16 ;  /* 0x0000005c2810723c */ /* 0x020fec0000001810 */
[----:B------:R-:W-:Y:S06]  /*3070*/  HMMA.16816.F32 R28, R68, R102, R28 ;  /* 0x00000066441c723c */ /* 0x000fec000000181c */
[C---:B------:R-:W-:Y:S06]  /*3080*/  HMMA.16816.F32 R44, R88.reuse, R96, R44 ;  /* 0x00000060582c723c */ /* 0x040fec000000182c */
[----:B------:R-:W-:Y:S06]  /*3090*/  HMMA.16816.F32 R80, R88, R98, R80 ;  /* 0x000000625850723c */ /* 0x000fec0000001850 */
[C---:B------:R-:W-:Y:S06]  /*30a0*/  HMMA.16816.F32 R52, R68.reuse, R64, R52 ;  /* 0x000000404434723c */ /* 0x040fec0000001834 */
[----:B------:R-:W-:Y:S01]  /*30b0*/  HMMA.16816.F32 R48, R68, R66, R48 ;  /* 0x000000424430723c */ /* 0x000fe20000001830 */
[----:B------:R-:W5:Y:S05]  /*30c0*/  LDSM.16.M88.4 R64, [R195+0x9800] ;  /* 0x00980000c340783b */ /* 0x000f6a0000000200 */
[C---:B------:R-:W-:Y:S06]  /*30d0*/  HMMA.16816.F32 R76, R88.reuse, R84, R76 ;  /* 0x00000054584c723c */ /* 0x040fec000000184c */
[----:B------:R-:W-:Y:S01]  /*30e0*/  HMMA.16816.F32 R72, R88, R86, R72 ;  /* 0x000000565848723c */ /* 0x000fe20000001848 */
[----:B------:R-:W-:Y:S04]  /*30f0*/  LDSM.16.M88.4 R88, [R199+0x4000] ;  /* 0x00400000c758783b */ /* 0x000fe80000000200 */
[----:B------:R-:W-:Y:S01]  /*3100*/  LDSM.16.M88.4 R84, [R188+0x2800] ;  /* 0x00280000bc54783b */ /* 0x000fe20000000200 */
[----:B--2---:R-:W-:Y:S06]  /*3110*/  HMMA.16816.F32 R16, R24, R20, R16 ;  /* 0x000000141810723c */ /* 0x004fec0000001810 */
[----:B------:R-:W-:Y:S01]  /*3120*/  HMMA.16816.F32 R92, R40, R94, R28 ;  /* 0x0000005e285c723c */ /* 0x000fe2000000181c */
[----:B------:R-:W2:Y:S05]  /*3130*/  LDSM.16.M88.4 R28, [R200+0x4000] ;  /* 0x00400000c81c783b */ /* 0x000eaa0000000200 */
[C---:B----4-:R-:W-:Y:S06]  /*3140*/  HMMA.16816.F32 R44, R68.reuse, R60, R44 ;  /* 0x0000003c442c723c */ /* 0x050fec000000182c */
[----:B------:R-:W-:Y:S06]  /*3150*/  HMMA.16816.F32 R80, R68, R62, R80 ;  /* 0x0000003e4450723c */ /* 0x000fec0000001850 */
[C---:B------:R-:W-:Y:S06]  /*3160*/  HMMA.16816.F32 R52, R40.reuse, R36, R52 ;  /* 0x000000242834723c */ /* 0x040fec0000001834 */
[----:B------:R-:W-:Y:S01]  /*3170*/  HMMA.16816.F32 R48, R40, R38, R48 ;  /* 0x000000262830723c */ /* 0x000fe20000001830 */
[----:B------:R-:W4:Y:S05]  /*3180*/  LDSM.16.M88.4 R36, [R188+0x3000] ;  /* 0x00300000bc24783b */ /* 0x000f2a0000000200 */
[C---:B------:R-:W-:Y:S06]  /*3190*/  HMMA.16816.F32 R76, R68.reuse, R56, R76 ;  /* 0x00000038444c723c */ /* 0x040fec000000184c */
[----:B------:R-:W-:Y:S01]  /*31a0*/  HMMA.16816.F32 R72, R68, R58, R72 ;  /* 0x0000003a4448723c */ /* 0x000fe20000001848 */
[----:B------:R-:W-:Y:S04]  /*31b0*/  LDSM.16.M88.4 R56, [R195+0xa000] ;  /* 0x00a00000c338783b */ /* 0x000fe80000000200 */
[----:B------:R-:W-:Y:S01]  /*31c0*/  LDSM.16.M88.4 R68, [R201+0xb000] ;  /* 0x00b00000c944783b */ /* 0x000fe20000000200 */
[----:B-1----:R-:W-:Y:S06]  /*31d0*/  HMMA.16816.F32 R16, R12, R8, R16 ;  /* 0x000000080c10723c */ /* 0x002fec0000001810 */
[----:B------:R-:W-:Y:S01]  /*31e0*/  HMMA.16816.F32 R92, R24, R22, R92 ;  /* 0x00000016185c723c */ /* 0x000fe2000000185c */
[----:B------:R-:W1:Y:S05]  /*31f0*/  LDSM.16.M88.4 R20, [R198+0x4000] ;  /* 0x00400000c614783b */ /* 0x000e6a0000000200 */
[C---:B---3--:R-:W-:Y:S06]  /*3200*/  HMMA.16816.F32 R44, R40.reuse, R32, R44 ;  /* 0x00000020282c723c */ /* 0x048fec000000182c */
[C---:B------:R-:W-:Y:S01]  /*3210*/  HMMA.16816.F32 R80, R40.reuse, R34, R80 ;  /* 0x000000222850723c */ /* 0x040fe20000001850 */
[----:B------:R-:W3:Y:S05]  /*3220*/  LDSM.16.M88.4 R32, [R201+0xa800] ;  /* 0x00a80000c920783b */ /* 0x000eea0000000200 */
[C---:B-----5:R-:W-:Y:S06]  /*3230*/  HMMA.16816.F32 R76, R40.reuse, R64, R76 ;  /* 0x00000040284c723c */ /* 0x060fec000000184c */
[----:B------:R-:W-:Y:S01]  /*3240*/  HMMA.16816.F32 R72, R40, R66, R72 ;  /* 0x000000422848723c */ /* 0x000fe20000001848 */
[----:B------:R-:W5:Y:S04]  /*3250*/  LDSM.16.M88.4 R40, [R188+0x3800] ;  /* 0x00380000bc28783b */ /* 0x000f680000000200 */
[----:B------:R-:W-:Y:S01]  /*3260*/  LDSM.16.M88.4 R64, [R201+0xb800] ;  /* 0x00b80000c940783b */ /* 0x000fe20000000200 */
[----:B--2---:R-:W-:Y:S06]  /*3270*/  HMMA.16816.F32 R16, R28, R88, R16 ;  /* 0x000000581c10723c */ /* 0x004fec0000001810 */
[C---:B------:R-:W-:Y:S06]  /*3280*/  HMMA.16816.F32 R52, R24.reuse, R84, R52 ;  /* 0x000000541834723c */ /* 0x040fec0000001834 */
[----:B------:R-:W-:Y:S01]  /*3290*/  HMMA.16816.F32 R84, R24, R86, R48 ;  /* 0x000000561854723c */ /* 0x000fe20000001830 */
[----:B------:R-:W-:Y:S05]  /*32a0*/  LDSM.16.M88.4 R48, [R188+0x4000] ;  /* 0x00400000bc30783b */ /* 0x000fea0000000200 */
[----:B------:R-:W-:Y:S01]  /*32b0*/  HMMA.16816.F32 R92, R12, R10, R92 ;  /* 0x0000000a0c5c723c */ /* 0x000fe2000000185c */
[----:B------:R-:W2:Y:S05]  /*32c0*/  LDSM.16.M88.4 R8, [R197+0x4000] ;  /* 0x00400000c508783b */ /* 0x000eaa0000000200 */
[----:B----4-:R-:W-:Y:S01]  /*32d0*/  HMMA.16816.F32 R60, R24, R36, R44 ;  /* 0x00000024183c723c */ /* 0x010fe2000000182c */
[----:B------:R-:W4:Y:S05]  /*32e0*/  LDSM.16.M88.4 R44, [R199+0x4800] ;  /* 0x00480000c72c783b */ /* 0x000f2a0000000200 */
[----:B-1----:R-:W-:Y:S06]  /*32f0*/  HMMA.16816.F32 R16, R20, R56, R16 ;  /* 0x000000381410723c */ /* 0x002fec0000001810 */
[C---:B---3--:R-:W-:Y:S06]  /*3300*/  HMMA.16816.F32 R52, R12.reuse, R32, R52 ;  /* 0x000000200c34723c */ /* 0x048fec0000001834 */
[----:B------:R-:W-:Y:S01]  /*3310*/  HMMA.16816.F32 R84, R12, R34, R84 ;  /* 0x000000220c54723c */ /* 0x000fe20000001854 */
[----:B------:R-:W1:Y:S05]  /*3320*/  LDSM.16.M88.4 R32, [R199+0x5000] ;  /* 0x00500000c720783b */ /* 0x000e6a0000000200 */
[C---:B------:R-:W-:Y:S01]  /*3330*/  HMMA.16816.F32 R80, R24.reuse, R38, R80 ;  /* 0x000000261850723c */ /* 0x040fe20000001850 */
[----:B------:R-:W3:Y:S05]  /*3340*/  LDSM.16.M88.4 R36, [R195+0xa800] ;  /* 0x00a80000c324783b */ /* 0x000eea0000000200 */
[C---:B-----5:R-:W-:Y:S06]  /*3350*/  HMMA.16816.F32 R76, R24.reuse, R40, R76 ;  /* 0x00000028184c723c */ /* 0x060fec000000184c */
[----:B------:R-:W-:Y:S01]  /*3360*/  HMMA.16816.F32 R72, R24, R42, R72 ;  /* 0x0000002a1848723c */ /* 0x000fe20000001848 */
[----:B------:R-:W-:Y:S04]  /*3370*/  LDSM.16.M88.4 R24, [R188+0x4800] ;  /* 0x00480000bc18783b */ /* 0x000fe80000000200 */
[----:B------:R-:W-:Y:S01]  /*3380*/  LDSM.16.M88.4 R40, [R199+0x5800] ;  /* 0x00580000c728783b */ /* 0x000fe20000000200 */
[----:B------:R-:W-:Y:S06]  /*3390*/  HMMA.16816.F32 R60, R12, R68, R60 ;  /* 0x000000440c3c723c */ /* 0x000fec000000183c */
[----:B------:R-:W-:Y:S06]  /*33a0*/  HMMA.16816.F32 R92, R28, R90, R92 ;  /* 0x0000005a1c5c723c */ /* 0x000fec000000185c */
[----:B--2---:R-:W-:Y:S06]  /*33b0*/  HMMA.16816.F32 R16, R8, R48, R16 ;  /* 0x000000300810723c */ /* 0x004fec0000001810 */
[C---:B----4-:R-:W-:Y:S06]  /*33c0*/  HMMA.16816.F32 R52, R28.reuse, R44, R52 ;  /* 0x0000002c1c34723c */ /* 0x050fec0000001834 */
[----:B------:R-:W-:Y:S01]  /*33d0*/  HMMA.16816.F32 R84, R28, R46, R84 ;  /* 0x0000002e1c54723c */ /* 0x000fe20000001854 */
[----:B------:R-:W2:Y:S05]  /*33e0*/  LDSM.16.M88.4 R44, [R195+0xb000] ;  /* 0x00b00000c32c783b */ /* 0x000eaa0000000200 */
[C---:B------:R-:W-:Y:S06]  /*33f0*/  HMMA.16816.F32 R80, R12.reuse, R70, R80 ;  /* 0x000000460c50723c */ /* 0x040fec0000001850 */
[----:B------:R-:W-:Y:S01]  /*3400*/  HMMA.16816.F32 R76, R12, R64, R76 ;  /* 0x000000400c4c723c */ /* 0x000fe2000000184c */
[----:B------:R-:W-:Y:S01]  /*3410*/  FMUL.FTZ R0, R16, UR24 ;  /* 0x0000001810007c20 */ /* 0x000fe20008410000 */
[----:B------:R-:W-:Y:S01]  /*3420*/  FMUL.FTZ R17, R17, UR24 ;  /* 0x0000001811117c20 */ /* 0x000fe20008410000 */
[----:B------:R-:W-:Y:S01]  /*3430*/  FMUL.FTZ R18, R18, UR24 ;  /* 0x0000001812127c20 */ /* 0x000fe20008410000 */
[----:B------:R-:W-:-:S02]  /*3440*/  FMUL.FTZ R19, R19, UR24 ;  /* 0x0000001813137c20 */ /* 0x000fc40008410000 */
[----:B------:R-:W-:Y:S01]  /*3450*/  HMMA.16816.F32 R72, R12, R66, R72 ;  /* 0x000000420c48723c */ /* 0x000fe20000001848 */
[----:B------:R-:W4:Y:S05]  /*3460*/  MUFU.TANH R0, R0 ;  /* 0x0000000000007308 */ /* 0x000f2a0000002400 */
[----:B-1----:R-:W-:Y:S01]  /*3470*/  HMMA.16816.F32 R60, R28, R32, R60 ;  /* 0x000000201c3c723c */ /* 0x002fe2000000183c */
[----:B------:R-:W-:Y:S02]  /*3480*/  LOP3.LUT R13, R104, 0xffffffe0, RZ, 0xc0, !PT ;  /* 0xffffffe0680d7812 */ /* 0x000fe400078ec0ff */
[----:B------:R-:W-:Y:S03]  /*3490*/  MUFU.TANH R32, R19 ;  /* 0x0000001300207308 */ /* 0x000fe60000002400 */
[----:B------:R-:W-:Y:S01]  /*34a0*/  IMAD.IADD R13, R4, 0x1, -R13 ;  /* 0x00000001040d7824 */ /* 0x000fe200078e0a0d */
[----:B------:R-:W-:Y:S04]  /*34b0*/  HMMA.16816.F32 R92, R20, R58, R92 ;  /* 0x0000003a145c723c */ /* 0x000fe8000000185c */
[----:B------:R-:W-:-:S02]  /*34c0*/  SHF.R.S32.HI R16, RZ, 0x1f, R13 ;  /* 0x0000001fff107819 */ /* 0x000fc4000001140d */
[----:B---3--:R-:W-:Y:S01]  /*34d0*/  HMMA.16816.F32 R52, R20, R36, R52 ;  /* 0x000000241434723c */ /* 0x008fe20000001834 */
[----:B------:R1:W-:Y:S01]  /*34e0*/  MUFU.TANH R36, R17 ;  /* 0x0000001100247308 */ /* 0x0003e20000002400 */
[----:B------:R-:W-:Y:S02]  /*34f0*/  LEA.HI R16, R16, R13, RZ, 0x2 ;  /* 0x0000000d10107211 */ /* 0x000fe400078f10ff */
[----:B------:R-:W3:Y:S02]  /*3500*/  LDSM.16.M88.4 R12, [R188+0x5000] ;  /* 0x00500000bc0c783b */ /* 0x000ee40000000200 */
[----:B------:R-:W-:Y:S01]  /*3510*/  HMMA.16816.F32 R80, R28, R34, R80 ;  /* 0x000000221c50723c */ /* 0x000fe20000001850 */
[----:B------:R-:W-:Y:S02]  /*3520*/  SHF.R.S32.HI R16, RZ, 0x2, R16 ;  /* 0x00000002ff107819 */ /* 0x000fe40000011410 */
[----:B------:R5:W3:Y:S03]  /*3530*/  MUFU.TANH R37, R18 ;  /* 0x0000001200257308 */ /* 0x000ae60000002400 */
[----:B--2---:R-:W-:Y:S01]  /*3540*/  HMMA.16816.F32 R60, R20, R44, R60 ;  /* 0x0000002c143c723c */ /* 0x004fe2000000183c */
[----:B------:R-:W-:-:S04]  /*3550*/  IMAD.IADD R211, R16, 0x1, R211 ;  /* 0x0000000110d37824 */ /* 0x000fc800078e02d3 */
[C---:B------:R-:W-:Y:S01]  /*3560*/  VIADD R209, R211.reuse, 0x8 ;  /* 0x00000008d3d17836 */ /* 0x040fe20000000000 */
[----:B------:R-:W-:Y:S01]  /*3570*/  HMMA.16816.F32 R92, R8, R50, R92 ;  /* 0x00000032085c723c */ /* 0x000fe2000000185c */
[----:B-1----:R-:W-:Y:S01]  /*3580*/  IMAD.U32 R17, RZ, RZ, UR16 ;  /* 0x00000010ff117e24 */ /* 0x002fe2000f8e00ff */
[----:B------:R-:W-:Y:S02]  /*3590*/  VIADDMNMX R210, R211, UR6, R210, PT ;  /* 0x00000006d3d27c46 */ /* 0x000fe4000b8001d2 */
[----:B------:R-:W-:Y:S01]  /*35a0*/  IADD3 R208, R209, UR18, R208 ;  /* 0x00000012d1d07c10 */ /* 0x000fe2000fffe0d0 */
[----:B------:R-:W-:Y:S01]  /*35b0*/  IMAD R34, R17, 0x40, R214 ;  /* 0x0000004011227824 */ /* 0x000fe200078e02d6 */
[----:B------:R-:W-:Y:S01]  /*35c0*/  HMMA.16816.F32 R84, R20, R38, R84 ;  /* 0x000000261454723c */ /* 0x000fe20000001854 */
[----:B------:R-:W-:Y:S01]  /*35d0*/  VIADDMNMX R211, R211, UR19, RZ, !PT ;  /* 0x00000013d3d37c46 */ /* 0x000fe2000f8001ff */
[----:B-----5:R-:W1:Y:S01]  /*35e0*/  LDSM.16.M88.4 R16, [R195+0xb800] ;  /* 0x00b80000c310783b */ /* 0x020e620000000200 */
[----:B------:R-:W-:-:S02]  /*35f0*/  VIMNMX R208, R208, UR23, PT ;  /* 0x00000017d0d07c48 */ /* 0x000fc4000bfe0100 */
[C---:B------:R-:W-:Y:S01]  /*3600*/  ISETP.GE.AND P5, PT, R34.reuse, R210, PT ;  /* 0x000000d22200720c */ /* 0x040fe20003fa6270 */
[----:B------:R-:W-:Y:S01]  /*3610*/  HMMA.16816.F32 R52, R8, R24, R52 ;  /* 0x000000180834723c */ /* 0x000fe20000001834 */
[----:B------:R-:W-:Y:S02]  /*3620*/  VIADDMNMX R209, R209, UR19, RZ, !PT ;  /* 0x00000013d1d17c46 */ /* 0x000fe4000f8001ff */
[----:B------:R-:W-:-:S03]  /*3630*/  ISETP.LT.OR P5, PT, R34, R211, P5 ;  /* 0x000000d32200720c */ /* 0x000fc60002fa1670 */
[----:B------:R-:W-:Y:S01]  /*3640*/  HMMA.16816.F32 R76, R28, R40, R76 ;  /* 0x000000281c4c723c */ /* 0x000fe2000000184c */
[----:B------:R-:W-:Y:S01]  /*3650*/  VIADD R25, R34, 0x1 ;  /* 0x0000000122197836 */ /* 0x000fe20000000000 */
[----:B----4-:R-:W-:Y:S01]  /*3660*/  FSEL R35, R0, -INF , !P5 ;  /* 0xff80000000237808 */ /* 0x010fe20006800000 */
[C---:B------:R-:W-:Y:S01]  /*3670*/  VIADD R24, R34.reuse, 0x8 ;  /* 0x0000000822187836 */ /* 0x040fe20000000000 */
[----:B------:R-:W-:Y:S02]  /*3680*/  ISETP.GE.AND P5, PT, R34, R208, PT ;  /* 0x000000d02200720c */ /* 0x000fe40003fa6270 */
[----:B------:R-:W-:Y:S01]  /*3690*/  HMMA.16816.F32 R80, R20, R46, R80 ;  /* 0x0000002e1450723c */ /* 0x000fe20000001850 */
[C---:B------:R-:W-:Y:S01]  /*36a0*/  ISETP.GE.AND P6, PT, R25.reuse, R210, PT ;  /* 0x000000d21900720c */ /* 0x040fe20003fc6270 */
[----:B------:R-:W-:Y:S01]  /*36b0*/  FMUL.FTZ R33, R92, UR24 ;  /* 0x000000185c217c20 */ /* 0x000fe20008410000 */
[----:B------:R-:W-:Y:S01]  /*36c0*/  ISETP.GE.AND P2, PT, R25, R208, PT ;  /* 0x000000d01900720c */ /* 0x000fe20003f46270 */
[----:B------:R-:W-:Y:S01]  /*36d0*/  FMUL.FTZ R38, R93, UR24 ;  /* 0x000000185d267c20 */ /* 0x000fe20008410000 */
[C---:B------:R-:W-:Y:S01]  /*36e0*/  ISETP.GE.AND P0, PT, R24.reuse, R210, PT ;  /* 0x000000d21800720c */ /* 0x040fe20003f06270 */
[----:B------:R-:W-:Y:S01]  /*36f0*/  HMMA.16816.F32 R72, R28, R42, R72 ;  /* 0x0000002a1c48723c */ /* 0x000fe20000001848 */
[----:B------:R-:W-:Y:S01]  /*3700*/  ISETP.GE.AND P1, PT, R24, R208, PT ;  /* 0x000000d01800720c */ /* 0x000fe20003f26270 */
[----:B------:R-:W2:Y:S01]  /*3710*/  MUFU.TANH R33, R33 ;  /* 0x0000002100217308 */ /* 0x000ea20000002400 */
[C---:B------:R-:W-:Y:S01]  /*3720*/  ISETP.LT.OR P6, PT, R25.reuse, R211, P6 ;  /* 0x000000d31900720c */ /* 0x040fe200037c1670 */
[----:B------:R-:W-:Y:S01]  /*3730*/  FMUL.FTZ R39, R94, UR24 ;  /* 0x000000185e277c20 */ /* 0x000fe20008410000 */
[----:B------:R-:W-:Y:S01]  /*3740*/  ISETP.LT.OR P2, PT, R25, R209, P2 ;  /* 0x000000d11900720c */ /* 0x000fe20001741670 */
[C---:B---3--:R-:W-:Y:S01]  /*3750*/  HMMA.16816.F32 R60, R8.reuse, R12, R60 ;  /* 0x0000000c083c723c */ /* 0x048fe2000000183c */
[----:B------:R-:W-:Y:S01]  /*3760*/  ISETP.LT.OR P0, PT, R24, R211, P0 ;  /* 0x000000d31800720c */ /* 0x000fe20000701670 */
[----:B------:R-:W-:Y:S01]  /*3770*/  FMUL.FTZ R40, R52, UR24 ;  /* 0x0000001834287c20 */ /* 0x000fe20008410000 */
[-C--:B------:R-:W-:Y:S01]  /*3780*/  ISETP.LT.OR P1, PT, R24, R209.reuse, P1 ;  /* 0x000000d11800720c */ /* 0x080fe20000f21670 */
[----:B------:R-:W3:Y:S01]  /*3790*/  MUFU.TANH R38, R38 ;  /* 0x0000002600267308 */ /* 0x000ee20000002400 */
[C---:B------:R-:W-:Y:S01]  /*37a0*/  ISETP.LT.OR P5, PT, R34.reuse, R209, P5 ;  /* 0x000000d12200720c */ /* 0x040fe20002fa1670 */
[----:B------:R-:W-:Y:S01]  /*37b0*/  HMMA.16816.F32 R84, R8, R26, R84 ;  /* 0x0000001a0854723c */ /* 0x000fe20000001854 */
[----:B------:R-:W-:Y:S01]  /*37c0*/  VIADD R12, R34, 0x9 ;  /* 0x00000009220c7836 */ /* 0x000fe20000000000 */
[----:B------:R-:W4:Y:S01]  /*37d0*/  LDSM.16.M88.4 R24, [R188+0x5800] ;  /* 0x00580000bc18783b */ /* 0x000f220000000200 */
[----:B------:R-:W-:Y:S01]  /*37e0*/  FMUL.FTZ R41, R53, UR24 ;  /* 0x0000001835297c20 */ /* 0x000fe20008410000 */
[----:B------:R-:W-:Y:S01]  /*37f0*/  FSEL R28, R37, -INF , !P5 ;  /* 0xff800000251c7808 */ /* 0x000fe20006800000 */
[----:B------:R-:W-:Y:S01]  /*3800*/  FMUL.FTZ R4, R55, UR24 ;  /* 0x0000001837047c20 */ /* 0x000fe20008410000 */
[C---:B------:R-:W-:Y:S01]  /*3810*/  ISETP.GE.AND P4, PT, R12.reuse, R210, PT ;  /* 0x000000d20c00720c */ /* 0x040fe20003f86270 */
[----:B------:R-:W5:Y:S01]  /*3820*/  MUFU.TANH R39, R39 ;  /* 0x0000002700277308 */ /* 0x000f620000002400 */
[C---:B------:R-:W-:Y:S01]  /*3830*/  ISETP.GE.AND P3, PT, R12.reuse, R208, PT ;  /* 0x000000d00c00720c */ /* 0x040fe20003f66270 */
[----:B-1----:R-:W-:Y:S01]  /*3840*/  HMMA.16816.F32 R76, R20, R16, R76 ;  /* 0x00000010144c723c */ /* 0x002fe2000000184c */
[----:B------:R-:W-:Y:S01]  /*3850*/  ISETP.LT.OR P4, PT, R12, R211, P4 ;  /* 0x000000d30c00720c */ /* 0x000fe20002781670 */
[----:B------:R-:W-:Y:S01]  /*3860*/  FMUL.FTZ R44, R54, UR24 ;  /* 0x00000018362c7c20 */ /* 0x000fe20008410000 */
[----:B------:R-:W-:Y:S01]  /*3870*/  ISETP.LT.OR P3, PT, R12, R209, P3 ;  /* 0x000000d10c00720c */ /* 0x000fe20001f61670 */
[----:B------:R-:W-:Y:S01]  /*3880*/  VIADD R12, R34, 0x10 ;  /* 0x00000010220c7836 */ /* 0x000fe20000000000 */
[----:B------:R-:W-:Y:S01]  /*3890*/  FSEL R29, R36, -INF , !P6 ;  /* 0xff800000241d7808 */ /* 0x000fe20007000000 */
[----:B------:R-:W1:Y:S01]  /*38a0*/  MUFU.TANH R40, R40 ;  /* 0x0000002800287308 */ /* 0x000e620000002400 */
[----:B------:R-:W-:Y:S01]  /*38b0*/  HMMA.16816.F32 R80, R8, R14, R80 ;  /* 0x0000000e0850723c */ /* 0x000fe20000001850 */
[----:B--2---:R-:W-:Y:S01]  /*38c0*/  FSEL R33, R33, -INF , !P0 ;  /* 0xff80000021217808 */ /* 0x004fe20004000000 */
        /* <DEDUP_REMOVED lines=9> */
[----:B------:R-:W-:Y:S01]  /*3960*/  VIADD R12, R34, 0x18 ;  /* 0x00000018220c7836 */ /* 0x000fe20000000000 */
[----:B---3--:R-:W-:Y:S01]  /*3970*/  FSEL R31, R38, -INF , !P4 ;  /* 0xff800000261f7808 */ /* 0x008fe20006000000 */
[----:B------:R-:W-:Y:S01]  /*3980*/  VIADD R18, R34, 0x21 ;  /* 0x0000002122127836 */ /* 0x000fe20000000000 */
[----:B------:R-:W-:Y:S01]  /*3990*/  FSEL R32, R32, -INF , !P2 ;  /* 0xff80000020207808 */ /* 0x000fe20005000000 */
[----:B------:R-:W3:Y:S01]  /*39a0*/  MUFU.TANH R4, R4 ;  /* 0x0000000400047308 */ /* 0x000ee20000002400 */
[C---:B------:R-:W-:Y:S01]  /*39b0*/  ISETP.GE.AND P0, PT, R12.reuse, R210, PT ;  /* 0x000000d20c00720c */ /* 0x040fe20003f06270 */
[----:B------:R-:W-:Y:S01]  /*39c0*/  FMUL.FTZ R95, R95, UR24 ;  /* 0x000000185f5f7c20 */ /* 0x000fe20008410000 */
[----:B------:R-:W-:Y:S01]  /*39d0*/  ISETP.GE.AND P4, PT, R12, R208, PT ;  /* 0x000000d00c00720c */ /* 0x000fe20003f86270 */
[----:B------:R-:W-:Y:S01]  /*39e0*/  FMUL.FTZ R13, R84, UR24 ;  /* 0x00000018540d7c20 */ /* 0x000fe20008410000 */
[----:B------:R-:W-:Y:S01]  /*39f0*/  ISETP.GE.AND P2, PT, R15, R210, PT ;  /* 0x000000d20f00720c */ /* 0x000fe20003f46270 */
[----:B------:R-:W-:Y:S01]  /*3a00*/  FMUL.FTZ R45, R85, UR24 ;  /* 0x00000018552d7c20 */ /* 0x000fe20008410000 */
[C---:B------:R-:W-:Y:S01]  /*3a10*/  ISETP.LT.OR P0, PT, R12.reuse, R211, P0 ;  /* 0x000000d30c00720c */ /* 0x040fe20000701670 */
[----:B------:R-:W3:Y:S01]  /*3a20*/  MUFU.TANH R159, R60 ;  /* 0x0000003c009f7308 */ /* 0x000ee20000002400 */
[----:B------:R-:W-:Y:S01]  /*3a30*/  ISETP.LT.OR P4, PT, R12, R209, P4 ;  /* 0x000000d10c00720c */ /* 0x000fe20002781670 */
[----:B------:R-:W-:Y:S01]  /*3a40*/  VIADD R12, R34, 0x20 ;  /* 0x00000020220c7836 */ /* 0x000fe20000000000 */
[----:B------:R-:W-:Y:S01]  /*3a50*/  ISETP.LT.OR P2, PT, R15, R211, P2 ;  /* 0x000000d30f00720c */ /* 0x000fe20001741670 */
[C---:B----4-:R-:W-:Y:S01]  /*3a60*/  HMMA.16816.F32 R76, R8.reuse, R24, R76 ;  /* 0x00000018084c723c */ /* 0x050fe2000000184c */
[----:B-----5:R-:W-:Y:S01]  /*3a70*/  FSEL R14, R39, -INF , !P1 ;  /* 0xff800000270e7808 */ /* 0x020fe20004800000 */
[----:B------:R-:W-:Y:S01]  /*3a80*/  FMUL.FTZ R0, R86, UR24 ;  /* 0x0000001856007c20 */ /* 0x000fe20008410000 */
[----:B------:R-:W-:Y:S01]  /*3a90*/  ISETP.GE.AND P1, PT, R15, R208, PT ;  /* 0x000000d00f00720c */ /* 0x000fe20003f26270 */
[----:B------:R-:W4:Y:S01]  /*3aa0*/  MUFU.TANH R157, R61 ;  /* 0x0000003d009d7308 */ /* 0x000f220000002400 */
[----:B-1----:R-:W-:Y:S01]  /*3ab0*/  FSEL R19, R40, -INF , !P5 ;  /* 0xff80000028137808 */ /* 0x002fe20006800000 */
[----:B------:R-:W-:Y:S01]  /*3ac0*/  HMMA.16816.F32 R72, R8, R26, R72 ;  /* 0x0000001a0848723c */ /* 0x000fe20000001848 */
[----:B--2---:R-:W-:Y:S01]  /*3ad0*/  FSEL R17, R41, -INF , !P2 ;  /* 0xff80000029117808 */ /* 0x004fe20005000000 */
[----:B------:R-:W-:Y:S01]  /*3ae0*/  FMUL.FTZ R30, R87, UR24 ;  /* 0x00000018571e7c20 */ /* 0x000fe20008410000 */
[----:B------:R-:W-:Y:S01]  /*3af0*/  ISETP.GE.AND P5, PT, R12, R210, PT ;  /* 0x000000d20c00720c */ /* 0x000fe20003fa6270 */
[----:B------:R-:W-:Y:S01]  /*3b00*/  FMUL.FTZ R62, R62, UR24 ;  /* 0x000000183e3e7c20 */ /* 0x000fe20008410000 */
[----:B------:R-:W-:Y:S01]  /*3b10*/  ISETP.GE.AND P2, PT, R12, R208, PT ;  /* 0x000000d00c00720c */ /* 0x000fe20003f46270 */
[----:B------:R-:W1:Y:S01]  /*3b20*/  MUFU.TANH R6, R95 ;  /* 0x0000005f00067308 */ /* 0x000e620000002400 */
[----:B------:R-:W-:Y:S01]  /*3b30*/  ISETP.LT.OR P1, PT, R15, R209, P1 ;  /* 0x000000d10f00720c */ /* 0x000fe20000f21670 */
[----:B------:R-:W-:Y:S01]  /*3b40*/  VIADD R8, R34, 0x30 ;  /* 0x0000003022087836 */ /* 0x000fe20000000000 */
[----:B------:R-:W-:Y:S01]  /*3b50*/  ISETP.LT.OR P5, PT, R12, R211, P5 ;  /* 0x000000d30c00720c */ /* 0x000fe20002fa1670 */
[----:B------:R-:W-:Y:S01]  /*3b60*/  VIADD R15, R34, 0x19 ;  /* 0x00000019220f7836 */ /* 0x000fe20000000000 */
[----:B------:R-:W-:Y:S01]  /*3b70*/  ISETP.LT.OR P2, PT, R12, R209, P2 ;  /* 0x000000d10c00720c */ /* 0x000fe20001741670 */
[----:B------:R-:W-:Y:S01]  /*3b80*/  FMUL.FTZ R80, R80, UR24 ;  /* 0x0000001850507c20 */ /* 0x000fe20008410000 */
[----:B---3--:R-:W-:Y:S01]  /*3b90*/  FSEL R12, R4, -INF , !P1 ;  /* 0xff800000040c7808 */ /* 0x008fe20004800000 */
[----:B------:R-:W2:Y:S01]  /*3ba0*/  MUFU.TANH R44, R44 ;  /* 0x0000002c002c7308 */ /* 0x000ea20000002400 */
[-C--:B------:R-:W-:Y:S01]  /*3bb0*/  ISETP.GE.AND P1, PT, R18, R210.reuse, PT ;  /* 0x000000d21200720c */ /* 0x080fe20003f26270 */
[----:B------:R-:W-:Y:S01]  /*3bc0*/  FMUL.FTZ R81, R81, UR24 ;  /* 0x0000001851517c20 */ /* 0x000fe20008410000 */
[----:B------:R-:W-:Y:S01]  /*3bd0*/  FSEL R159, R159, -INF , !P5 ;  /* 0xff8000009f9f7808 */ /* 0x000fe20006800000 */
[----:B------:R-:W-:Y:S01]  /*3be0*/  FMUL.FTZ R76, R76, UR24 ;  /* 0x000000184c4c7c20 */ /* 0x000fe20008410000 */
[-C--:B------:R-:W-:Y:S01]  /*3bf0*/  ISETP.LT.OR P1, PT, R18, R211.reuse, P1 ;  /* 0x000000d31200720c */ /* 0x080fe20000f21670 */
[----:B------:R-:W-:Y:S01]  /*3c00*/  VIADD R20, R34, 0x28 ;  /* 0x0000002822147836 */ /* 0x000fe20000000000 */
[----:B------:R-:W-:Y:S01]  /*3c10*/  ISETP.GE.AND P5, PT, R8, R210, PT ;  /* 0x000000d20800720c */ /* 0x000fe20003fa6270 */
[----:B------:R-:W3:Y:S01]  /*3c20*/  MUFU.TANH R13, R13 ;  /* 0x0000000d000d7308 */ /* 0x000ee20000002400 */
[----:B----4-:R-:W-:Y:S01]  /*3c30*/  FSEL R157, R157, -INF , !P1 ;  /* 0xff8000009d9d7808 */ /* 0x010fe20004800000 */
[----:B------:R-:W-:Y:S01]  /*3c40*/  VIADD R9, R34, 0x29 ;  /* 0x0000002922097836 */ /* 0x000fe20000000000 */
[C---:B------:R-:W-:Y:S01]  /*3c50*/  ISETP.GE.AND P1, PT, R8.reuse, R208, PT ;  /* 0x000000d00800720c */ /* 0x040fe20003f26270 */
[----:B------:R-:W-:Y:S01]  /*3c60*/  FMUL.FTZ R77, R77, UR24 ;  /* 0x000000184d4d7c20 */ /* 0x000fe20008410000 */
[----:B------:R-:W-:Y:S01]  /*3c70*/  ISETP.LT.OR P5, PT, R8, R211, P5 ;  /* 0x000000d30800720c */ /* 0x000fe20002fa1670 */
[----:B------:R-:W-:Y:S01]  /*3c80*/  FMUL.FTZ R72, R72, UR24 ;  /* 0x0000001848487c20 */ /* 0x000fe20008410000 */
[----:B------:R-:W-:Y:S01]  /*3c90*/  ISETP.LT.OR P1, PT, R8, R209, P1 ;  /* 0x000000d10800720c */ /* 0x000fe20000f21670 */
[----:B------:R-:W4:Y:S01]  /*3ca0*/  MUFU.TANH R45, R45 ;  /* 0x0000002d002d7308 */ /* 0x000f220000002400 */
[----:B------:R-:W-:Y:S01]  /*3cb0*/  FMNMX.FTZ R8, R35, R29, !PT ;  /* 0x0000001d23087209 */ /* 0x000fe20007810000 */
[----:B------:R-:W-:Y:S01]  /*3cc0*/  FMUL.FTZ R73, R73, UR24 ;  /* 0x0000001849497c20 */ /* 0x000fe20008410000 */
[----:B-1----:R-:W-:Y:S01]  /*3cd0*/  FSEL R16, R6, -INF , !P3 ;  /* 0xff80000006107808 */ /* 0x002fe20005800000 */
[----:B------:R-:W-:Y:S01]  /*3ce0*/  FMUL.FTZ R63, R63, UR24 ;  /* 0x000000183f3f7c20 */ /* 0x000fe20008410000 */
[----:B------:R-:W-:Y:S01]  /*3cf0*/  FMNMX.FTZ R8, R33, R8, !PT ;  /* 0x0000000821087209 */ /* 0x000fe20007810000 */
[----:B------:R-:W-:Y:S01]  /*3d00*/  FMUL.FTZ R74, R74, UR24 ;  /* 0x000000184a4a7c20 */ /* 0x000fe20008410000 */
[----:B--2---:R-:W-:Y:S01]  /*3d10*/  FSEL R6, R44, -INF , !P6 ;  /* 0xff8000002c067808 */ /* 0x004fe20007000000 */
[----:B------:R-:W1:Y:S01]  /*3d20*/  MUFU.TANH R0, R0 ;  /* 0x0000000000007308 */ /* 0x000e620000002400 */
[----:B------:R-:W-:Y:S01]  /*3d30*/  FMNMX.FTZ R8, R31, R8, !PT ;  /* 0x000000081f087209 */ /* 0x000fe20007810000 */
[----:B------:R-:W-:Y:S01]  /*3d40*/  FMUL.FTZ R82, R82, UR24 ;  /* 0x0000001852527c20 */ /* 0x000fe20008410000 */
[----:B------:R-:W-:Y:S01]  /*3d50*/  ISETP.GE.AND P3, PT, R15, R210, PT ;  /* 0x000000d20f00720c */ /* 0x000fe20003f66270 */
[----:B------:R-:W-:Y:S01]  /*3d60*/  FMUL.FTZ R83, R83, UR24 ;  /* 0x0000001853537c20 */ /* 0x000fe20008410000 */
[----:B------:R-:W-:Y:S01]  /*3d70*/  ISETP.GE.AND P6, PT, R15, R208, PT ;  /* 0x000000d00f00720c */ /* 0x000fe20003fc6270 */
[----:B------:R-:W-:Y:S01]  /*3d80*/  FMUL.FTZ R78, R78, UR24 ;  /* 0x000000184e4e7c20 */ /* 0x000fe20008410000 */
[----:B------:R-:W-:Y:S01]  /*3d90*/  FMNMX.FTZ R10, R19, R8, !PT ;  /* 0x00000008130a7209 */ /* 0x000fe20007810000 */
[----:B------:R-:W2:Y:S01]  /*3da0*/  MUFU.TANH R30, R30 ;  /* 0x0000001e001e7308 */ /* 0x000ea20000002400 */
[C---:B------:R-:W-:Y:S01]  /*3db0*/  ISETP.LT.OR P3, PT, R15.reuse, R211, P3 ;  /* 0x000000d30f00720c */ /* 0x040fe20001f61670 */
[----:B------:R-:W-:Y:S01]  /*3dc0*/  VIADD R8, R34, 0x38 ;  /* 0x0000003822087836 */ /* 0x000fe20000000000 */
[----:B------:R-:W-:Y:S01]  /*3dd0*/  ISETP.LT.OR P6, PT, R15, R209, P6 ;  /* 0x000000d10f00720c */ /* 0x000fe200037c1670 */
[----:B------:R-:W-:Y:S01]  /*3de0*/  FMUL.FTZ R79, R79, UR24 ;  /* 0x000000184f4f7c20 */ /* 0x000fe20008410000 */
[----:B---3--:R-:W-:Y:S01]  /*3df0*/  FSEL R15, R13, -INF , !P0 ;  /* 0xff8000000d0f7808 */ /* 0x008fe20004000000 */
[----:B------:R-:W-:-:S04]  /*3e00*/  DEPBAR.LE SB0, 0x0 ;  /* 0x000080000000791a */ /* 0x000fc80000000000 */
[----:B------:R-:W3:Y:S01]  /*3e10*/  MUFU.TANH R158, R62 ;  /* 0x0000003e009e7308 */ /* 0x000ee20000002400 */
[----:B------:R-:W-:Y:S01]  /*3e20*/  FMNMX.FTZ R10, R17, R10, !PT ;  /* 0x0000000a110a7209 */ /* 0x000fe20007810000 */
[----:B------:R-:W-:Y:S01]  /*3e30*/  FMUL.FTZ R75, R75, UR24 ;  /* 0x000000184b4b7c20 */ /* 0x000fe20008410000 */
[----:B----4-:R-:W-:Y:S02]  /*3e40*/  FSEL R13, R45, -INF , !P3 ;  /* 0xff8000002d0d7808 */ /* 0x010fe40005800000 */
[----:B------:R-:W-:Y:S02]  /*3e50*/  FMNMX.FTZ R10, R15, R10, !PT ;  /* 0x0000000a0f0a7209 */ /* 0x000fe40007810000 */
[----:B-1----:R-:W-:Y:S01]  /*3e60*/  FSEL R4, R0, -INF , !P4 ;  /* 0xff80000000047808 */ /* 0x002fe20006000000 */
[----:B------:R-:W1:Y:S01]  /*3e70*/  MUFU.TANH R143, R80 ;  /* 0x00000050008f7308 */ /* 0x000e620000002400 */
[----:B------:R-:W-:Y:S02]  /*3e80*/  ISETP.GE.AND P0, PT, R20, R210, PT ;  /* 0x000000d21400720c */ /* 0x000fe40003f06270 */
[----:B--2---:R-:W-:-:S02]  /*3e90*/  FSEL R0, R30, -INF , !P6 ;  /* 0xff8000001e007808 */ /* 0x004fc40007000000 */
[----:B------:R-:W-:Y:S02]  /*3ea0*/  FMNMX.FTZ R11, R28, R32, !PT ;  /* 0x000000201c0b7209 */ /* 0x000fe40007810000 */
[----:B------:R-:W-:Y:S01]  /*3eb0*/  FMNMX.FTZ R10, R13, R10, !PT ;  /* 0x0000000a0d0a7209 */ /* 0x000fe20007810000 */
[----:B------:R-:W2:Y:S01]  /*3ec0*/  MUFU.TANH R141, R81 ;  /* 0x00000051008d7308 */ /* 0x000ea20000002400 */
[----:B---3--:R-:W-:Y:S02]  /*3ed0*/  FSEL R158, R158, -INF , !P2 ;  /* 0xff8000009e9e7808 */ /* 0x008fe40005000000 */
[C---:B------:R-:W-:Y:S02]  /*3ee0*/  ISETP.GE.AND P6, PT, R9.reuse, R210, PT ;  /* 0x000000d20900720c */ /* 0x040fe40003fc6270 */
[----:B------:R-:W-:Y:S02]  /*3ef0*/  ISETP.GE.AND P2, PT, R9, R208, PT ;  /* 0x000000d00900720c */ /* 0x000fe40003f46270 */
[----:B------:R-:W-:Y:S01]  /*3f00*/  ISETP.LT.OR P0, PT, R20, R211, P0 ;  /* 0x000000d31400720c */ /* 0x000fe20000701670 */
[----:B------:R-:W3:Y:S01]  /*3f10*/  MUFU.TANH R173, R76 ;  /* 0x0000004c00ad7308 */ /* 0x000ee20000002400 */
[----:B------:R-:W-:-:S02]  /*3f20*/  FMNMX.FTZ R11, R14, R11, !PT ;  /* 0x0000000b0e0b7209 */ /* 0x000fc40007810000 */
[----:B------:R-:W-:Y:S02]  /*3f30*/  FMNMX.FTZ R10, R159, R10, !PT ;  /* 0x0000000a9f0a7209 */ /* 0x000fe40007810000 */
[C---:B------:R-:W-:Y:S02]  /*3f40*/  ISETP.LT.OR P6, PT, R9.reuse, R211, P6 ;  /* 0x000000d30900720c */ /* 0x040fe400037c1670 */
[----:B------:R-:W-:Y:S01]  /*3f50*/  ISETP.LT.OR P2, PT, R9, R209, P2 ;  /* 0x000000d10900720c */ /* 0x000fe20001741670 */
[----:B------:R-:W4:Y:S01]  /*3f60*/  MUFU.TANH R171, R77 ;  /* 0x0000004d00ab7308 */ /* 0x000f220000002400 */
[C---:B------:R-:W-:Y:S01]  /*3f70*/  VIADD R9, R34.reuse, 0x31 ;  /* 0x0000003122097836 */ /* 0x040fe20000000000 */
[----:B-1----:R-:W-:Y:S01]  /*3f80*/  FSEL R143, R143, -INF , !P0 ;  /* 0xff8000008f8f7808 */ /* 0x002fe20004000000 */
[----:B------:R-:W-:Y:S01]  /*3f90*/  VIADD R34, R34, 0x39 ;  /* 0x0000003922227836 */ /* 0x000fe20000000000 */
[----:B------:R-:W-:Y:S02]  /*3fa0*/  FMNMX.FTZ R11, R16, R11, !PT ;  /* 0x0000000b100b7209 */ /* 0x000fe40007810000 */
[----:B------:R-:W-:-:S02]  /*3fb0*/  FMNMX.FTZ R10, R157, R10, !PT ;  /* 0x0000000a9d0a7209 */ /* 0x000fc40007810000 */
[----:B------:R-:W1:Y:S01]  /*3fc0*/  MUFU.TANH R72, R72 ;  /* 0x0000004800487308 */ /* 0x000e620000002400 */
[----:B--2---:R-:W-:Y:S02]  /*3fd0*/  FSEL R141, R141, -INF , !P6 ;  /* 0xff8000008d8d7808 */ /* 0x004fe40007000000 */
[----:B------:R-:W-:Y:S02]  /*3fe0*/  ISETP.GE.AND P6, PT, R9, R210, PT ;  /* 0x000000d20900720c */ /* 0x000fe40003fc6270 */
[----:B------:R-:W-:Y:S02]  /*3ff0*/  FMNMX.FTZ R11, R6, R11, !PT ;  /* 0x0000000b060b7209 */ /* 0x000fe40007810000 */
[----:B------:R-:W-:Y:S01]  /*4000*/  FMNMX.FTZ R10, R143, R10, !PT ;  /* 0x0000000a8f0a7209 */ /* 0x000fe20007810000 */
[----:B------:R-:W2:Y:S01]  /*4010*/  MUFU.TANH R174, R63 ;  /* 0x0000003f00ae7308 */ /* 0x000ea20000002400 */
[----:B------:R-:W-:Y:S02]  /*4020*/  PLOP3.LUT P0, PT, PT, PT, UP0, 0x80, 0x0 ;  /* 0x000000000000781c */ /* 0x000fe40003f0f008 */
[----:B---3--:R-:W-:-:S02]  /*4030*/  FSEL R173, R173, -INF , !P5 ;  /* 0xff800000adad7808 */ /* 0x008fc40006800000 */
[----:B------:R-:W-:Y:S02]  /*4040*/  ISETP.LT.OR P6, PT, R9, R211, P6 ;  /* 0x000000d30900720c */ /* 0x000fe400037c1670 */
[----:B------:R-:W-:Y:S01]  /*4050*/  ISETP.GE.AND P5, PT, R8, R210, PT ;  /* 0x000000d20800720c */ /* 0x000fe20003fa6270 */
[----:B------:R-:W3:Y:S01]  /*4060*/  MUFU.TANH R73, R73 ;  /* 0x0000004900497308 */ /* 0x000ee20000002400 */
[----:B------:R-:W-:Y:S02]  /*4070*/  FMNMX.FTZ R11, R12, R11, !PT ;  /* 0x0000000b0c0b7209 */ /* 0x000fe40007810000 */
[----:B------:R-:W-:Y:S02]  /*4080*/  FMNMX.FTZ R10, R141, R10, !PT ;  /* 0x0000000a8d0a7209 */ /* 0x000fe40007810000 */
[----:B----4-:R-:W-:Y:S02]  /*4090*/  FSEL R171, R171, -INF , !P6 ;  /* 0xff800000abab7808 */ /* 0x010fe40007000000 */
[----:B------:R-:W-:Y:S01]  /*40a0*/  ISETP.GE.AND P4, PT, R18, R208, PT ;  /* 0x000000d01200720c */ /* 0x000fe20003f86270 */
[----:B------:R4:W2:Y:S01]  /*40b0*/  MUFU.TANH R160, R82 ;  /* 0x0000005200a07308 */ /* 0x0008a20000002400 */
[----:B------:R-:W-:-:S02]  /*40c0*/  ISETP.GE.AND P6, PT, R34, R210, PT ;  /* 0x000000d22200720c */ /* 0x000fc40003fc6270 */
[----:B------:R-:W-:Y:S02]  /*40d0*/  ISETP.LT.OR P5, PT, R8, R211, P5 ;  /* 0x000000d30800720c */ /* 0x000fe40002fa1670 */
[----:B------:R-:W-:Y:S02]  /*40e0*/  FMNMX.FTZ R11, R4, R11, !PT ;  /* 0x0000000b040b7209 */ /* 0x000fe40007810000 */
[----:B------:R-:W-:Y:S01]  /*40f0*/  FMNMX.FTZ R10, R173, R10, !PT ;  /* 0x0000000aad0a7209 */ /* 0x000fe20007810000 */
[----:B------:R4:W3:Y:S01]  /*4100*/  MUFU.TANH R172, R83 ;  /* 0x0000005300ac7308 */ /* 0x0008e20000002400 */
[----:B------:R-:W-:Y:S02]  /*4110*/  ISETP.GE.AND P3, PT, R20, R208, PT ;  /* 0x000000d01400720c */ /* 0x000fe40003f66270 */
[----:B------:R-:W-:Y:S02]  /*4120*/  ISETP.LT.OR P4, PT, R18, R209, P4 ;  /* 0x000000d11200720c */ /* 0x000fe40002781670 */
[----:B------:R-:W-:-:S02]  /*4130*/  ISETP.LT.OR P6, PT, R34, R211, P6 ;  /* 0x000000d32200720c */ /* 0x000fc400037c1670 */
[----:B-1----:R-:W-:Y:S01]  /*4140*/  FSEL R169, R72, -INF , !P5 ;  /* 0xff80000048a97808 */ /* 0x002fe20006800000 */
[----:B------:R4:W1:Y:S01]  /*4150*/  MUFU.TANH R168, R78 ;  /* 0x0000004e00a87308 */ /* 0x0008620000002400 */
[----:B------:R-:W-:Y:S02]  /*4160*/  FMNMX.FTZ R11, R0, R11, !PT ;  /* 0x0000000b000b7209 */ /* 0x000fe40007810000 */
[----:B------:R-:W-:Y:S01]  /*4170*/  FMNMX.FTZ R10, R171, R10, !PT ;  /* 0x0000000aab0a7209 */ /* 0x000fe20007810000 */
[----:B------:R-:W-:Y:S01]  /*4180*/  BAR.SYNC.DEFER_BLOCKING 0x0 ;  /* 0x0000000000007b1d */ /* 0x000fe20000010000 */
[----:B------:R-:W-:Y:S02]  /*4190*/  ISETP.LT.OR P3, PT, R20, R209, P3 ;  /* 0x000000d11400720c */ /* 0x000fe40001f61670 */
[----:B--2---:R-:W-:Y:S02]  /*41a0*/  FSEL R174, R174, -INF , !P4 ;  /* 0xff800000aeae7808 */ /* 0x004fe40006000000 */
[----:B---3--:R-:W-:Y:S01]  /*41b0*/  FSEL R167, R73, -INF , !P6 ;  /* 0xff80000049a77808 */ /* 0x008fe20007000000 */
[----:B------:R4:W2:Y:S01]  /*41c0*/  MUFU.TANH R166, R79 ;  /* 0x0000004f00a67308 */ /* 0x0008a20000002400 */
[----:B------:R-:W-:-:S02]  /*41d0*/  FMNMX.FTZ R11, R158, R11, !PT ;  /* 0x0000000b9e0b7209 */ /* 0x000fc40007810000 */
[----:B------:R-:W-:-:S05]  /*41e0*/  FMNMX.FTZ R10, R169, R10, !PT ;  /* 0x0000000aa90a7209 */ /* 0x000fca0007810000 */
[----:B------:R-:W3:Y:S01]  /*41f0*/  MUFU.TANH R74, R74 ;  /* 0x0000004a004a7308 */ /* 0x000ee20000002400 */
[----:B-1----:R-:W-:Y:S05]  /*4200*/  @!P0 BRA `(.L_x_1162) ;  /* 0x0000000000848947 */ /* 0x002fea0003800000 */
        /* <DEDUP_REMOVED lines=33> */
.L_x_1162:
[----:B------:R-:W-:Y:S01]  /*4420*/  FSEL R160, R160, -INF , !P3 ;  /* 0xff800000a0a07808 */ /* 0x000fe20005800000 */
[----:B------:R-:W5:Y:S01]  /*4430*/  MUFU.TANH R75, R75 ;  /* 0x0000004b004b7308 */ /* 0x000f620000002400 */
[----:B------:R-:W-:Y:S01]  /*4440*/  FMNMX.FTZ R11, R174, R11, !PT ;  /* 0x0000000bae0b7209 */ /* 0x000fe20007810000 */
[----:B------:R-:W-:Y:S01]  /*4450*/  ULDC UR18, c[0x0][0x2ec] ;  /* 0x0000bb0000127ab9 */ /* 0x000fe20000000800 */
[-C--:B------:R-:W-:Y:S02]  /*4460*/  ISETP.GE.AND P3, PT, R9, R208.reuse, PT ;  /* 0x000000d00900720c */ /* 0x080fe40003f66270 */
[----:B------:R-:W-:Y:S02]  /*4470*/  FSEL R172, R172, -INF , !P2 ;  /* 0xff800000acac7808 */ /* 0x000fe40005000000 */
[----:B------:R-:W-:Y:S02]  /*4480*/  FMNMX.FTZ R11, R160, R11, !PT ;  /* 0x0000000ba00b7209 */ /* 0x000fe40007810000 */
[----:B------:R-:W-:-:S02]  /*4490*/  ISETP.GE.AND P2, PT, R8, R208, PT ;  /* 0x000000d00800720c */ /* 0x000fc40003f46270 */
[----:B------:R-:W-:Y:S02]  /*44a0*/  ISETP.LT.OR P3, PT, R9, R209, P3 ;  /* 0x000000d10900720c */ /* 0x000fe40001f61670 */
[----:B------:R-:W-:Y:S02]  /*44b0*/  FSEL R168, R168, -INF , !P1 ;  /* 0xff800000a8a87808 */ /* 0x000fe40004800000 */
[----:B------:R-:W-:Y:S02]  /*44c0*/  FMNMX.FTZ R11, R172, R11, !PT ;  /* 0x0000000bac0b7209 */ /* 0x000fe40007810000 */
[----:B------:R-:W-:Y:S02]  /*44d0*/  ISETP.LT.OR P2, PT, R8, R209, P2 ;  /* 0x000000d10800720c */ /* 0x000fe40001741670 */
[----:B------:R-:W-:Y:S02]  /*44e0*/  ISETP.GE.AND P1, PT, R34, R208, PT ;  /* 0x000000d02200720c */ /* 0x000fe40003f26270 */
[----:B--2---:R-:W-:-:S02]  /*44f0*/  FSEL R166, R166, -INF , !P3 ;  /* 0xff800000a6a67808 */ /* 0x004fc40005800000 */
[----:B------:R-:W-:Y:S02]  /*4500*/  FMNMX.FTZ R11, R168, R11, !PT ;  /* 0x0000000ba80b7209 */ /* 0x000fe40007810000 */
[----:B------:R-:W-:Y:S02]  /*4510*/  ISETP.LT.OR P1, PT, R34, R209, P1 ;  /* 0x000000d12200720c */ /* 0x000fe40000f21670 */
[----:B---3--:R-:W-:Y:S02]  /*4520*/  FSEL R164, R74, -INF , !P2 ;  /* 0xff8000004aa47808 */ /* 0x008fe40005000000 */
[----:B------:R-:W-:Y:S02]  /*4530*/  FMNMX.FTZ R11, R166, R11, !PT ;  /* 0x0000000ba60b7209 */ /* 0x000fe40007810000 */
[----:B------:R-:W-:Y:S02]  /*4540*/  FMNMX.FTZ R3, R167, R10, !PT ;  /* 0x0000000aa7037209 */ /* 0x000fe40007810000 */
[----:B-----5:R-:W-:-:S02]  /*4550*/  FSEL R162, R75, -INF , !P1 ;  /* 0xff8000004ba27808 */ /* 0x020fc40004800000 */
[----:B------:R-:W-:Y:S01]  /*4560*/  FMNMX.FTZ R9, R164, R11, !PT ;  /* 0x0000000ba4097209 */ /* 0x000fe20007810000 */
[----:B------:R-:W2:Y:S01]  /*4570*/  SHFL.BFLY PT, R10, R3, 0x2, 0x1f ;  /* 0x0c401f00030a7f89 */ /* 0x000ea200000e0000 */
[----:B------:R-:W-:Y:S02]  /*4580*/  IADD3 R196, R105, R2, RZ ;  /* 0x0000000269c47210 */ /* 0x000fe40007ffe0ff */
[----:B------:R-:W-:Y:S02]  /*4590*/  FMNMX.FTZ R9, R162, R9, !PT ;  /* 0x00000009a2097209 */ /* 0x000fe40007810000 */
[----:B------:R-:W-:Y:S02]  /*45a0*/  LEA R196, R196, UR4, 0x1 ;  /* 0x00000004c4c47c11 */ /* 0x000fe4000f8e08ff */
[----:B------:R-:W-:Y:S01]  /*45b0*/  IADD3 R191, R199, 0x800, RZ ;  /* 0x00000800c7bf7810 */ /* 0x000fe20007ffe0ff */
[----:B------:R-:W3:Y:S01]  /*45c0*/  SHFL.BFLY PT, R8, R9, 0x2, 0x1f ;  /* 0x0c401f0009087f89 */ /* 0x000ee200000e0000 */
[----:B------:R-:W-:-:S02]  /*45d0*/  LEA R194, R7, R196, 0x1 ;  /* 0x000000c407c27211 */ /* 0x000fc400078e08ff */
[C---:B------:R-:W-:Y:S01]  /*45e0*/  LEA R193, R5.reuse, R196, 0x1 ;  /* 0x000000c405c17211 */ /* 0x040fe200078e08ff */
[----:B------:R-:W-:Y:S01]  /*45f0*/  LDSM.16.MT88.4 R124, [R196+0xc000] ;  /* 0x00c00000c47c783b */ /* 0x000fe20000004200 */
[----:B------:R-:W-:Y:S02]  /*4600*/  LEA R192, R5, R194, 0x1 ;  /* 0x000000c205c07211 */ /* 0x000fe400078e08ff */
        /* <DEDUP_REMOVED lines=8> */
[----:B--2---:R-:W-:Y:S02]  /*4690*/  FMNMX.FTZ R11, R3, R10, !PT ;  /* 0x0000000a030b7209 */ /* 0x004fe40007810000 */
[C---:B------:R-:W-:Y:S01]  /*46a0*/  IADD3 R184, R199.reuse, 0x3800, RZ ;  /* 0x00003800c7b87810 */ /* 0x040fe20007ffe0ff */
[----:B------:R-:W-:Y:S01]  /*46b0*/  LDSM.16.MT88.4 R40, [R196+0xe000] ;  /* 0x00e00000c428783b */ /* 0x000fe20000004200 */
[C---:B------:R-:W-:Y:S02]  /*46c0*/  IADD3 R183, R199.reuse, 0x4000, RZ ;  /* 0x00004000c7b77810 */ /* 0x040fe40007ffe0ff */
[----:B------:R-:W-:Y:S01]  /*46d0*/  IADD3 R182, R199, 0x4800, RZ ;  /* 0x00004800c7b67810 */ /* 0x000fe20007ffe0ff */
[----:B------:R-:W2:Y:S01]  /*46e0*/  SHFL.BFLY PT, R132, R11, 0x1, 0x1f ;  /* 0x0c201f000b847f89 */ /* 0x000ea200000e0000 */
[----:B---3--:R-:W-:-:S02]  /*46f0*/  FMNMX.FTZ R8, R9, R8, !PT ;  /* 0x0000000809087209 */ /* 0x008fc40007810000 */
[C---:B------:R-:W-:Y:S01]  /*4700*/  IADD3 R181, R199.reuse, 0x5000, RZ ;  /* 0x00005000c7b57810 */ /* 0x040fe20007ffe0ff */
[----:B------:R-:W-:Y:S01]  /*4710*/  LDSM.16.MT88.4 R48, [R194+0xe000] ;  /* 0x00e00000c230783b */ /* 0x000fe20000004200 */
[----:B------:R-:W-:-:S03]  /*4720*/  IADD3 R180, R199, 0x5800, RZ ;  /* 0x00005800c7b47810 */ /* 0x000fc60007ffe0ff */
[----:B------:R-:W3:Y:S04]  /*4730*/  SHFL.BFLY PT, R3, R8, 0x1, 0x1f ;  /* 0x0c201f0008037f89 */ /* 0x000ee800000e0000 */
[----:B------:R-:W5:Y:S04]  /*4740*/  LDSM.16.MT88.4 R56, [R193+0xe000] ;  /* 0x00e00000c138783b */ /* 0x000f680000004200 */
[----:B------:R-:W5:Y:S04]  /*4750*/  LDSM.16.MT88.4 R64, [R192+0xe000] ;  /* 0x00e00000c040783b */ /* 0x000f680000004200 */
[----:B------:R-:W5:Y:S01]  /*4760*/  LDSM.16.MT88.4 R72, [R196+0x10000] ;  /* 0x01000000c448783b */ /* 0x000f620000004200 */
[----:B--2---:R-:W-:-:S03]  /*4770*/  FMNMX.FTZ R132, R11, R132, !PT ;  /* 0x000000840b847209 */ /* 0x004fc60007810000 */
[----:B----4-:R-:W2:Y:S01]  /*4780*/  LDSM.16.MT88.4 R80, [R194+0x10000] ;  /* 0x01000000c250783b */ /* 0x010ea20000004200 */
[C---:B------:R-:W-:Y:S01]  /*4790*/  FSETP.NEU.FTZ.AND P1, PT, R132.reuse, -INF , PT ;  /* 0xff8000008400780b */ /* 0x040fe20003f3d000 */
[----:B------:R-:W-:Y:S02]  /*47a0*/  FMUL.FTZ R170, R132, UR18 ;  /* 0x0000001284aa7c20 */ /* 0x000fe40008410000 */
[----:B------:R-:W4:Y:S01]  /*47b0*/  LDSM.16.MT88.4 R88, [R193+0x10000] ;  /* 0x01000000c158783b */ /* 0x000f220000004200 */
[----:B---3--:R-:W-:Y:S02]  /*47c0*/  FMNMX.FTZ R3, R8, R3, !PT ;  /* 0x0000000308037209 */ /* 0x008fe40007810000 */
[----:B------:R-:W-:Y:S01]  /*47d0*/  FSEL R170, R170, RZ, P1 ;  /* 0x000000ffaaaa7208 */ /* 0x000fe20000800000 */
[----:B------:R-:W-:Y:S01]  /*47e0*/  LDSM.16.MT88.4 R8, [R194+0xe800] ;  /* 0x00e80000c208783b */ /* 0x000fe20000004200 */
[C---:B------:R-:W-:Y:S01]  /*47f0*/  FSETP.NEU.FTZ.AND P1, PT, R3.reuse, -INF , PT ;  /* 0xff8000000300780b */ /* 0x040fe20003f3d000 */
[----:B------:R-:W-:-:S02]  /*4800*/  FMUL.FTZ R163, R3, UR18 ;  /* 0x0000001203a37c20 */ /* 0x000fc40008410000 */
[--C-:B------:R-:W-:Y:S01]  /*4810*/  FFMA.FTZ R147, R19, UR18, -R170.reuse ;  /* 0x0000001213937c23 */ /* 0x100fe200080108aa */
[--C-:B------:R-:W-:Y:S01]  /*4820*/  FFMA.FTZ R144, R17, UR18, -R170.reuse ;  /* 0x0000001211907c23 */ /* 0x100fe200080108aa */
        /* <DEDUP_REMOVED lines=8> */
[----:B------:R-:W3:Y:S01]  /*48b0*/  LDSM.16.MT88.4 R16, [R192+0x10000] ;  /* 0x01000000c010783b */ /* 0x000ee20000004200 */
[--C-:B------:R-:W-:Y:S01]  /*48c0*/  FFMA.FTZ R155, R32, UR18, -R163.reuse ;  /* 0x00000012209b7c23 */ /* 0x100fe200080108a3 */
[--C-:B------:R-:W-:Y:S01]  /*48d0*/  FFMA.FTZ R151, R14, UR18, -R163.reuse ;  /* 0x000000120e977c23 */ /* 0x100fe200080108a3 */
[----:B------:R-:W-:Y:S01]  /*48e0*/  MUFU.EX2 R153, R153 ;  /* 0x0000009900997308 */ /* 0x000fe20000000800 */
[--C-:B------:R-:W-:Y:S01]  /*48f0*/  FFMA.FTZ R2, R13, UR18, -R170.reuse ;  /* 0x000000120d027c23 */ /* 0x100fe200080108aa */
[--C-:B------:R-:W-:Y:S01]  /*4900*/  FFMA.FTZ R145, R6, UR18, -R163.reuse ;  /* 0x0000001206917c23 */ /* 0x100fe200080108a3 */
[--C-:B------:R-:W-:Y:S01]  /*4910*/  FFMA.FTZ R134, R12, UR18, -R163.reuse ;  /* 0x000000120c867c23 */ /* 0x100fe200080108a3 */
[--C-:B------:R-:W-:Y:S01]  /*4920*/  FFMA.FTZ R133, R4, UR18, -R163.reuse ;  /* 0x0000001204857c23 */ /* 0x100fe200080108a3 */
[----:B------:R-:W3:Y:S01]  /*4930*/  LDSM.16.MT88.4 R12, [R193+0xc800] ;  /* 0x00c80000c10c783b */ /* 0x000ee20000004200 */
[--C-:B------:R-:W-:Y:S01]  /*4940*/  FFMA.FTZ R0, R0, UR18, -R163.reuse ;  /* 0x0000001200007c23 */ /* 0x100fe200080108a3 */
[--C-:B------:R-:W-:Y:S01]  /*4950*/  FFMA.FTZ R154, R159, UR18, -R170.reuse ;  /* 0x000000129f9a7c23 */ /* 0x100fe200080108aa */
[----:B------:R-:W5:Y:S01]  /*4960*/  MUFU.EX2 R150, R150 ;  /* 0x0000009600967308 */ /* 0x000f620000000800 */
[----:B------:R-:W3:Y:S01]  /*4970*/  LDSM.16.MT88.4 R4, [R193+0xe800] ;  /* 0x00e80000c104783b */ /* 0x000ee20000004200 */
[--C-:B------:R-:W-:Y:S01]  /*4980*/  FFMA.FTZ R157, R157, UR18, -R170.reuse ;  /* 0x000000129d9d7c23 */ /* 0x100fe200080108aa */
[--C-:B------:R-:W-:Y:S01]  /*4990*/  FFMA.FTZ R156, R143, UR18, -R170.reuse ;  /* 0x000000128f9c7c23 */ /* 0x100fe200080108aa */
[--C-:B------:R-:W-:Y:S01]  /*49a0*/  FFMA.FTZ R159, R141, UR18, -R170.reuse ;  /* 0x000000128d9f7c23 */ /* 0x100fe200080108aa */
[----:B-1----:R-:W-:Y:S01]  /*49b0*/  LDSM.16.MT88.4 R24, [R192+0xc800] ;  /* 0x00c80000c018783b */ /* 0x002fe20000004200 */
        /* <DEDUP_REMOVED lines=11> */
[----:B-----5:R-:W-:Y:S01]  /*4a70*/  F2FP.F16.F32.PACK_AB R96, R150, R153 ;  /* 0x000000999660723e */ /* 0x020fe200000000ff */
[----:B------:R-:W-:Y:S01]  /*4a80*/  LDSM.16.MT88.4 R28, [R194+0xc800] ;  /* 0x00c80000c21c783b */ /* 0x000fe20000004200 */
[----:B------:R-:W-:Y:S01]  /*4a90*/  FFMA.FTZ R170, R167, UR18, -R170 ;  /* 0x00000012a7aa7c23 */ /* 0x000fe200080108aa */
[--C-:B------:R-:W-:Y:S01]  /*4aa0*/  FFMA.FTZ R167, R168, UR18, -R163.reuse ;  /* 0x00000012a8a77c23 */ /* 0x100fe200080108a3 */
[--C-:B------:R-:W-:Y:S01]  /*4ab0*/  FFMA.FTZ R166, R166, UR18, -R163.reuse ;  /* 0x00000012a6a67c23 */ /* 0x100fe200080108a3 */
[----:B------:R-:W-:Y:S01]  /*4ac0*/  LDSM.16.MT88.4 R140, [R192+0x10800] ;  /* 0x01080000c08c783b */ /* 0x000fe20000004200 */
[--C-:B------:R-:W-:Y:S01]  /*4ad0*/  FFMA.FTZ R164, R164, UR18, -R163.reuse ;  /* 0x00000012a4a47c23 */ /* 0x100fe200080108a3 */
[----:B------:R-:W-:Y:S01]  /*4ae0*/  MUFU.EX2 R152, R152 ;  /* 0x0000009800987308 */ /* 0x000fe20000000800 */
[----:B------:R-:W-:Y:S01]  /*4af0*/  FFMA.FTZ R215, R162, UR18, -R163 ;  /* 0x00000012a2d77c23 */ /* 0x000fe200080108a3 */
[----:B------:R-:W-:-:S06]  /*4b00*/  FADD.FTZ R150, R153, R150 ;  /* 0x0000009699967221 */ /* 0x000fcc0000010000 */
[----:B------:R-:W5:Y:S01]  /*4b10*/  MUFU.EX2 R155, R155 ;  /* 0x0000009b009b7308 */ /* 0x000f620000000800 */
[----:B-1----:R-:W-:Y:S01]  /*4b20*/  F2FP.F16.F32.PACK_AB R98, R146, R149 ;  /* 0x000000959262723e */ /* 0x002fe200000000ff */
[----:B------:R-:W-:-:S04]  /*4b30*/  FADD.FTZ R149, R149, R150 ;  /* 0x0000009695957221 */ /* 0x000fc80000010000 */
[----:B------:R-:W-:Y:S02]  /*4b40*/  FADD.FTZ R146, R146, R149 ;  /* 0x0000009592927221 */ /* 0x000fe40000010000 */
[----:B------:R-:W-:Y:S08]  /*4b50*/  MUFU.EX2 R151, R151 ;  /* 0x0000009700977308 */ /* 0x000ff00000000800 */
[----:B------:R-:W1:Y:S01]  /*4b60*/  MUFU.EX2 R148, R148 ;  /* 0x0000009400947308 */ /* 0x000e620000000800 */
[----:B-----5:R-:W-:Y:S01]  /*4b70*/  F2FP.F16.F32.PACK_AB R97, R155, R152 ;  /* 0x000000989b61723e */ /* 0x020fe200000000ff */
[----:B------:R-:W-:-:S06]  /*4b80*/  FADD.FTZ R152, R152, R155 ;  /* 0x0000009b98987221 */ /* 0x000fcc0000010000 */
[----:B------:R-:W-:Y:S08]  /*4b90*/  MUFU.EX2 R147, R147 ;  /* 0x0000009300937308 */ /* 0x000ff00000000800 */
[----:B------:R-:W5:Y:S01]  /*4ba0*/  MUFU.EX2 R144, R144 ;  /* 0x0000009000907308 */ /* 0x000f620000000800 */
[----:B-1----:R-:W-:Y:S01]  /*4bb0*/  F2FP.F16.F32.PACK_AB R99, R148, R151 ;  /* 0x000000979463723e */ /* 0x002fe200000000ff */
[----:B------:R-:W-:-:S04]  /*4bc0*/  FADD.FTZ R151, R151, R152 ;  /* 0x0000009897977221 */ /* 0x000fc80000010000 */
[----:B------:R-:W-:Y:S02]  /*4bd0*/  FADD.FTZ R148, R148, R151 ;  /* 0x0000009794947221 */ /* 0x000fe40000010000 */
[C---:B------:R-:W-:Y:S01]  /*4be0*/  HMMA.16816.F32 R128, R96.reuse, R124, RZ ;  /* 0x0000007c6080723c */ /* 0x040fe200000018ff */
[----:B------:R-:W-:Y:S05]  /*4bf0*/  MUFU.EX2 R135, R135 ;  /* 0x0000008700877308 */ /* 0x000fea0000000800 */
[C---:B------:R-:W-:Y:S03]  /*4c00*/  HMMA.16816.F32 R120, R96.reuse, R116, RZ ;  /* 0x000000746078723c */ /* 0x040fe600000018ff */
[----:B------:R-:W1:Y:S01]  /*4c10*/  MUFU.EX2 R2, R2 ;  /* 0x0000000200027308 */ /* 0x000e620000000800 */
[C---:B-----5:R-:W-:Y:S01]  /*4c20*/  F2FP.F16.F32.PACK_AB R136, R144.reuse, R147 ;  /* 0x000000939088723e */ /* 0x060fe200000000ff */
[----:B------:R-:W-:Y:S01]  /*4c30*/  FADD.FTZ R147, R147, R146 ;  /* 0x0000009293937221 */ /* 0x000fe20000010000 */
[----:B------:R-:W-:Y:S03]  /*4c40*/  HMMA.16816.F32 R112, R96, R108, RZ ;  /* 0x0000006c6070723c */ /* 0x000fe600000018ff */
[----:B------:R-:W-:-:S02]  /*4c50*/  FADD.FTZ R144, R144, R147 ;  /* 0x0000009390907221 */ /* 0x000fc40000010000 */
[----:B------:R-:W-:Y:S01]  /*4c60*/  MUFU.EX2 R145, R145 ;  /* 0x0000009100917308 */ /* 0x000fe20000000800 */
[C---:B------:R-:W-:Y:S06]  /*4c70*/  HMMA.16816.F32 R104, R96.reuse, R100, RZ ;  /* 0x000000646068723c */ /* 0x040fec00000018ff */
[----:B------:R-:W-:Y:S01]  /*4c80*/  HMMA.16816.F32 R36, R96, R40, RZ ;  /* 0x000000286024723c */ /* 0x000fe200000018ff */
[----:B------:R-:W5:Y:S01]  /*4c90*/  MUFU.EX2 R134, R134 ;  /* 0x0000008600867308 */ /* 0x000f620000000800 */
[----:B-1----:R-:W-:-:S04]  /*4ca0*/  F2FP.F16.F32.PACK_AB R138, R2, R135 ;  /* 0x00000087028a723e */ /* 0x002fc800000000ff */
[C---:B------:R-:W-:Y:S03]  /*4cb0*/  HMMA.16816.F32 R44, R96.reuse, R48, RZ ;  /* 0x00000030602c723c */ /* 0x040fe600000018ff */
[----:B------:R-:W-:Y:S03]  /*4cc0*/  MUFU.EX2 R133, R133 ;  /* 0x0000008500857308 */ /* 0x000fe60000000800 */
[C---:B------:R-:W-:Y:S05]  /*4cd0*/  HMMA.16816.F32 R52, R96.reuse, R56, RZ ;  /* 0x000000386034723c */ /* 0x040fea00000018ff */
[----:B------:R-:W1:Y:S01]  /*4ce0*/  MUFU.EX2 R0, R0 ;  /* 0x0000000000007308 */ /* 0x000e620000000800 */
[----:B------:R-:W-:Y:S01]  /*4cf0*/  HMMA.16816.F32 R60, R96, R64, RZ ;  /* 0x00000040603c723c */ /* 0x000fe200000018ff */
[----:B-----5:R-:W-:Y:S01]  /*4d00*/  F2FP.F16.F32.PACK_AB R137, R134, R145 ;  /* 0x000000918689723e */ /* 0x020fe200000000ff */
[----:B------:R-:W-:-:S04]  /*4d10*/  FADD.FTZ R145, R145, R148 ;  /* 0x0000009491917221 */ /* 0x000fc80000010000 */
[----:B------:R-:W-:Y:S01]  /*4d20*/  HMMA.16816.F32 R68, R96, R72, RZ ;  /* 0x000000486044723c */ /* 0x000fe200000018ff */
[----:B------:R-:W-:Y:S01]  /*4d30*/  MUFU.EX2 R154, R154 ;  /* 0x0000009a009a7308 */ /* 0x000fe20000000800 */
[----:B------:R-:W-:-:S04]  /*4d40*/  FADD.FTZ R134, R134, R145 ;  /* 0x0000009186867221 */ /* 0x000fc80000010000 */
[C---:B--2---:R-:W-:Y:S03]  /*4d50*/  HMMA.16816.F32 R76, R96.reuse, R80, RZ ;  /* 0x00000050604c723c */ /* 0x044fe600000018ff */
[----:B------:R-:W2:Y:S01]  /*4d60*/  MUFU.EX2 R157, R157 ;  /* 0x0000009d009d7308 */ /* 0x000ea20000000800 */
[----:B-1----:R-:W-:Y:S02]  /*4d70*/  F2FP.F16.F32.PACK_AB R139, R0, R133 ;  /* 0x00000085008b723e */ /* 0x002fe400000000ff */
[C---:B----4-:R-:W-:Y:S05]  /*4d80*/  HMMA.16816.F32 R84, R96.reuse, R88, RZ ;  /* 0x000000586054723c */ /* 0x050fea00000018ff */
        /* <DEDUP_REMOVED lines=28> */
[----:B------:R-:W5:Y:S03]  /*4f50*/  MUFU.EX2 R166, R166 ;  /* 0x000000a600a67308 */ /* 0x000f660000000800 */
[C---:B------:R-:W-:Y:S05]  /*4f60*/  HMMA.16816.F32 R112, R136.reuse, R12, R112 ;  /* 0x0000000c8870723c */ /* 0x040fea0000001870 */
[----:B------:R-:W-:Y:S01]  /*4f70*/  MUFU.EX2 R164, R164 ;  /* 0x000000a400a47308 */ /* 0x000fe20000000800 */
[C---:B------:R-:W-:Y:S01]  /*4f80*/  HMMA.16816.F32 R108, R136.reuse, R14, R108 ;  /* 0x0000000e886c723c */ /* 0x040fe2000000186c */
[----:B------:R-:W1:Y:S05]  /*4f90*/  LDSM.16.MT88.4 R12, [R196+0x10800] ;  /* 0x01080000c40c783b */ /* 0x000e6a0000004200 */
[C---:B------:R-:W-:Y:S01]  /*4fa0*/  HMMA.16816.F32 R52, R136.reuse, R4, R52 ;  /* 0x000000048834723c */ /* 0x040fe20000001834 */
[----:B------:R-:W5:Y:S05]  /*4fb0*/  MUFU.EX2 R215, R215 ;  /* 0x000000d700d77308 */ /* 0x000f6a0000000800 */
[C---:B------:R-:W-:Y:S01]  /*4fc0*/  HMMA.16816.F32 R56, R136.reuse, R6, R56 ;  /* 0x000000068838723c */ /* 0x040fe20000001838 */
[----:B------:R-:W4:Y:S05]  /*4fd0*/  LDSM.16.MT88.4 R4, [R193+0x10800] ;  /* 0x01080000c104783b */ /* 0x000f2a0000004200 */
        /* <DEDUP_REMOVED lines=26> */
[----:B------:R-:W3:Y:S05]  /*5180*/  LDSM.16.MT88.4 R16, [R196+0x11000] ;  /* 0x01100000c410783b */ /* 0x000eea0000004200 */
[C---:B--2---:R-:W-:Y:S06]  /*5190*/  HMMA.16816.F32 R52, R4.reuse, R8, R52 ;  /* 0x000000080434723c */ /* 0x044fec0000001834 */
[----:B------:R-:W-:Y:S01]  /*51a0*/  HMMA.16816.F32 R56, R4, R10, R56 ;  /* 0x0000000a0438723c */ /* 0x000fe20000001838 */
[----:B------:R-:W2:Y:S05]  /*51b0*/  LDSM.16.MT88.4 R8, [R193+0x11000] ;  /* 0x01100000c108783b */ /* 0x000eaa0000004200 */
        /* <DEDUP_REMOVED lines=12> */
[C---:B---3--:R-:W-:Y:S06]  /*5280*/  HMMA.16816.F32 R68, R4.reuse, R16, R68 ;  /* 0x000000100444723c */ /* 0x048fec0000001844 */
[----:B------:R-:W-:Y:S01]  /*5290*/  HMMA.16816.F32 R72, R4, R18, R72 ;  /* 0x000000120448723c */ /* 0x000fe20000001848 */
[----:B------:R-:W3:Y:S05]  /*52a0*/  LDSM.16.MT88.4 R16, [R196+0xd800] ;  /* 0x00d80000c410783b */ /* 0x000eea0000004200 */
        /* <DEDUP_REMOVED lines=26> */
[C---:B---3--:R-:W-:Y:S06]  /*5450*/  HMMA.16816.F32 R128, R4.reuse, R16, R128 ;  /* 0x000000100480723c */ /* 0x048fec0000001880 */
[C---:B------:R-:W-:Y:S01]  /*5460*/  HMMA.16816.F32 R124, R4.reuse, R18, R124 ;  /* 0x00000012047c723c */ /* 0x040fe2000000187c */
[----:B------:R-:W3:Y:S05]  /*5470*/  LDSM.16.MT88.4 R16, [R194+0x11800] ;  /* 0x01180000c210783b */ /* 0x000eea0000004200 */
        /* <DEDUP_REMOVED lines=8> */
[C---:B---3--:R-:W-:Y:S06]  /*5500*/  HMMA.16816.F32 R76, R4.reuse, R16, R76 ;  /* 0x00000010044c723c */ /* 0x048fec000000184c */
        /* <DEDUP_REMOVED lines=45> */
[----:B------:R-:W-:Y:S01]  /*57e0*/  UISETP.GT.AND UP0, UPT, UR16, UR12, UPT ;  /* 0x0000000c1000728c */ /* 0x000fe2000bf04270 */
[----:B------:R-:W-:Y:S01]  /*57f0*/  IMAD.U32 R7, RZ, RZ, UR23 ;  /* 0x00000017ff077e24 */ /* 0x000fe2000f8e00ff */
[----:B------:R-:W-:Y:S01]  /*5800*/  UIADD3 UR6, UR23, UR6, URZ ;  /* 0x0000000617067290 */ /* 0x000fe2000fffe03f */
[----:B------:R-:W-:Y:S01]  /*5810*/  BAR.SYNC.DEFER_BLOCKING 0x0 ;  /* 0x0000000000007b1d */ /* 0x000fe20000010000 */
[----:B------:R-:W-:-:S04]  /*5820*/  LEA R0, P0, R6, R218, 0x6 ;  /* 0x000000da06007211 */ /* 0x000fc800078030ff */
        /* <DEDUP_REMOVED lines=8> */
[----:B------:R-:W-:Y:S02]  /*58b0*/  IADD3.X R9, R5, UR6, RZ, P0, !PT ;  /* 0x0000000605097c10 */ /* 0x000fe400087fe4ff */
[----:B------:R-:W-:Y:S02]  /*58c0*/  IADD3 R10, P0, R16, UR4, RZ ;  /* 0x00000004100a7c10 */ /* 0x000fe4000ff1e0ff */
[----:B------:R-:W-:Y:S01]  /*58d0*/  IADD3.X R17, R9, UR6, RZ, P1, !PT ;  /* 0x0000000609117c10 */ /* 0x000fe20008ffe4ff */
[----:B------:R-:W-:Y:S01]  /*58e0*/  @!PT LDS RZ, [RZ] ;  /* 0x00000000fffff984 */ /* 0x000fe20000000800 */
[----:B------:R-:W-:Y:S01]  /*58f0*/  @!PT LDS RZ, [RZ] ;  /* 0x00000000fffff984 */ /* 0x000fe20000000800 */
[----:B------:R-:W-:Y:S01]  /*5900*/  @!PT LDS RZ, [RZ] ;  /* 0x00000000fffff984 */ /* 0x000fe20000000800 */
[----:B------:R-:W-:Y:S03]  /*5910*/  LDGSTS.E.BYPASS.LTC128B.128 [R203+0xc000], desc[UR20][R4.64] ;  /* 0x0c00000004cb7fae */ /* 0x000fe6000b901d54 */
[----:B------:R-:W-:Y:S01]  /*5920*/  IADD3.X R11, R17, UR6, RZ, P0, !PT ;  /* 0x00000006110b7c10 */ /* 0x000fe200087fe4ff */
[----:B------:R-:W-:Y:S04]  /*5930*/  LDGSTS.E.BYPASS.LTC128B.128 [R203+0xe000], desc[UR20][R4.64+0x80] ;  /* 0x0e00008004cb7fae */ /* 0x000fe8000b901d54 */
[----:B------:R1:W-:Y:S04]  /*5940*/  LDGSTS.E.BYPASS.LTC128B.128 [R203+0x10000], desc[UR20][R4.64+0x100] ;  /* 0x1000010004cb7fae */ /* 0x0003e8000b901d54 */
[----:B------:R-:W-:Y:S04]  /*5950*/  LDGSTS.E.BYPASS.LTC128B.128 [R203+0xc800], desc[UR20][R8.64] ;  /* 0x0c80000008cb7fae */ /* 0x000fe8000b901d54 */
[----:B------:R-:W-:Y:S04]  /*5960*/  LDGSTS.E.BYPASS.LTC128B.128 [R203+0xe800], desc[UR20][R8.64+0x80] ;  /* 0x0e80008008cb7fae */ /* 0x000fe8000b901d54 */
[----:B------:R-:W-:Y:S04]  /*5970*/  LDGSTS.E.BYPASS.LTC128B.128 [R203+0x10800], desc[UR20][R8.64+0x100] ;  /* 0x1080010008cb7fae */ /* 0x000fe8000b901d54 */
        /* <DEDUP_REMOVED lines=8> */
[----:B------:R-:W-:Y:S04]  /*5a00*/  LDSM.16.M88.4 R228, [R200] ;  /* 0x00000000c8e4783b */ /* 0x000fe80000000200 */
[----:B-1----:R-:W-:Y:S04]  /*5a10*/  LDSM.16.M88.4 R4, [R199] ;  /* 0x00000000c704783b */ /* 0x002fe80000000200 */
[----:B------:R-:W-:Y:S04]  /*5a20*/  LDSM.16.M88.4 R160, [R198] ;  /* 0x00000000c6a0783b */ /* 0x000fe80000000200 */
[----:B--2---:R-:W-:Y:S04]  /*5a30*/  LDSM.16.M88.4 R16, [R195+0x6000] ;  /* 0x00600000c310783b */ /* 0x004fe80000000200 */
[----:B------:R-:W1:Y:S04]  /*5a40*/  LDSM.16.M88.4 R172, [R201+0x7000] ;  /* 0x00700000c9ac783b */ /* 0x000e680000000200 */
[----:B------:R-:W2:Y:S04]  /*5a50*/  LDSM.16.M88.4 R148, [R201+0x6800] ;  /* 0x00680000c994783b */ /* 0x000ea80000000200 */
[----:B------:R-:W-:Y:S04]  /*5a60*/  LDSM.16.M88.4 R144, [R197] ;  /* 0x00000000c590783b */ /* 0x000fe80000000200 */
[----:B------:R-:W-:Y:S04]  /*5a70*/  LDSM.16.M88.4 R28, [R188] ;  /* 0x00000000bc1c783b */ /* 0x000fe80000000200 */
[----:B------:R-:W5:Y:S01]  /*5a80*/  LDSM.16.M88.4 R224, [R190] ;  /* 0x00000000bee0783b */ /* 0x000f620000000200 */
[C---:B----4-:R-:W-:Y:S03]  /*5a90*/  HMMA.16816.F32 R12, R164.reuse, R24, RZ ;  /* 0x00000018a40c723c */ /* 0x050fe600000018ff */
[----:B---3--:R-:W-:Y:S04]  /*5aa0*/  LDSM.16.M88.4 R8, [R191] ;  /* 0x00000000bf08783b */ /* 0x008fe80000000200 */
[----:B------:R-:W-:Y:S01]  /*5ab0*/  LDSM.16.M88.4 R32, [R202+0x2000] ;  /* 0x00200000ca20783b */ /* 0x000fe20000000200 */
[C---:B------:R-:W-:Y:S03]  /*5ac0*/  HMMA.16816.F32 R24, R164.reuse, R26, RZ ;  /* 0x0000001aa418723c */ /* 0x040fe600000018ff */
[----:B------:R-:W-:Y:S04]  /*5ad0*/  LDSM.16.M88.4 R232, [R201+0x8000] ;  /* 0x00800000c9e8783b */ /* 0x000fe80000000200 */
[----:B------:R-:W-:Y:S04]  /*5ae0*/  LDSM.16.M88.4 R220, [R189] ;  /* 0x00000000bddc783b */ /* 0x000fe80000000200 */
[----:B------:R-:W-:Y:S01]  /*5af0*/  LDSM.16.M88.4 R156, [R195+0x7000] ;  /* 0x00700000c39c783b */ /* 0x000fe20000000200 */
[----:B-1----:R-:W-:Y:S03]  /*5b00*/  HMMA.16816.F32 R176, R164, R172, RZ ;  /* 0x000000aca4b0723c */ /* 0x002fe600000018ff */
[----:B------:R-:W-:Y:S04]  /*5b10*/  LDSM.16.M88.4 R236, [R195+0x6800] ;  /* 0x00680000c3ec783b */ /* 0x000fe80000000200 */
[----:B------:R-:W-:Y:S01]  /*5b20*/  LDSM.16.M88.4 R20, [R200+0x2000] ;  /* 0x00200000c814783b */ /* 0x000fe20000000200 */
[C---:B------:R-:W-:Y:S03]  /*5b30*/  HMMA.16816.F32 R12, R228.reuse, R4, R12 ;  /* 0x00000004e40c723c */ /* 0x040fe6000000180c */
[----:B------:R-:W-:Y:S03]  /*5b40*/  LDSM.16.M88.4 R152, [R195+0x7800] ;  /* 0x00780000c398783b */ /* 0x000fe60000000200 */
[----:B------:R-:W-:Y:S01]  /*5b50*/  HMMA.16816.F32 R24, R228, R6, R24 ;  /* 0x00000006e418723c */ /* 0x000fe20000001818 */
[----:B------:R-:W1:Y:S04]  /*5b60*/  LDSM.16.M88.4 R4, [R201+0x7800] ;  /* 0x00780000c904783b */ /* 0x000e680000000200 */
[----:B------:R-:W-:Y:S01]  /*5b70*/  LDSM.16.M88.4 R140, [R188+0x800] ;  /* 0x00080000bc8c783b */ /* 0x000fe20000000200 */
[C---:B--2---:R-:W-:Y:S03]  /*5b80*/  HMMA.16816.F32 R136, R164.reuse, R148, RZ ;  /* 0x00000094a488723c */ /* 0x044fe600000018ff */
[----:B------:R-:W0:Y:S03]  /*5b90*/  LDGDEPBAR ;  /* 0x00000000000079af */ /* 0x000e260000000000 */
[----:B------:R-:W-:Y:S06]  /*5ba0*/  HMMA.16816.F32 R148, R164, R150, RZ ;  /* 0x00000096a494723c */ /* 0x000fec00000018ff */
        /* <DEDUP_REMOVED lines=11> */
[----:B------:R-:W-:Y:S06]  /*5c60*/  HMMA.16816.F32 R136, R228, R8, R136 ;  /* 0x00000008e488723c */ /* 0x000fec0000001888 */
[----:B------:R-:W-:Y:S06]  /*5c70*/  HMMA.16816.F32 R12, R32, R232, R12 ;  /* 0x000000e8200c723c */ /* 0x000fec000000180c */
[C---:B------:R-:W-:Y:S01]  /*5c80*/  HMMA.16816.F32 R148, R228.reuse, R10, R148 ;  /* 0x0000000ae494723c */ /* 0x040fe20000001894 */
[----:B------:R-:W-:Y:S05]  /*5c90*/  LDSM.16.M88.4 R8, [R198+0x2000] ;  /* 0x00200000c608783b */ /* 0x000fea0000000200 */
[C---:B------:R-:W-:Y:S01]  /*5ca0*/  HMMA.16816.F32 R172, R228.reuse, R226, R172 ;  /* 0x000000e2e4ac723c */ /* 0x040fe200000018ac */
[----:B------:R-:W-:Y:S05]  /*5cb0*/  LDSM.16.M88.4 R224, [R186] ;  /* 0x00000000bae0783b */ /* 0x000fea0000000200 */
[C---:B------:R-:W-:Y:S06]  /*5cc0*/  HMMA.16816.F32 R168, R228.reuse, R220, R168 ;  /* 0x000000dce4a8723c */ /* 0x040fec00000018a8 */
[----:B------:R-:W-:Y:S01]  /*5cd0*/  HMMA.16816.F32 R164, R228, R222, R164 ;  /* 0x000000dee4a4723c */ /* 0x000fe200000018a4 */
[----:B------:R-:W1:Y:S04]  /*5ce0*/  LDSM.16.M88.4 R220, [R188+0x1000] ;  /* 0x00100000bcdc783b */ /* 0x000e680000000200 */
[----:B------:R-:W3:Y:S01]  /*5cf0*/  LDSM.16.M88.4 R228, [R188+0x1800] ;  /* 0x00180000bce4783b */ /* 0x000ee20000000200 */
[----:B------:R-:W-:Y:S03]  /*5d00*/  HMMA.16816.F32 R24, R32, R234, R24 ;  /* 0x000000ea2018723c */ /* 0x000fe60000001818 */
[----:B------:R-:W-:Y:S03]  /*5d10*/  LDSM.16.M88.4 R232, [R197+0x2000] ;  /* 0x00200000c5e8783b */ /* 0x000fe60000000200 */
[C---:B------:R-:W-:Y:S06]  /*5d20*/  HMMA.16816.F32 R176, R160.reuse, R156, R176 ;  /* 0x0000009ca0b0723c */ /* 0x040fec00000018b0 */
[----:B------:R-:W-:Y:S06]  /*5d30*/  HMMA.16816.F32 R136, R160, R236, R136 ;  /* 0x000000eca088723c */ /* 0x000fec0000001888 */
[----:B--2---:R-:W-:Y:S06]  /*5d40*/  HMMA.16816.F32 R12, R20, R16, R12 ;  /* 0x00000010140c723c */ /* 0x004fec000000180c */
[C---:B------:R-:W-:Y:S01]  /*5d50*/  HMMA.16816.F32 R236, R160.reuse, R238, R148 ;  /* 0x000000eea0ec723c */ /* 0x040fe20000001894 */
[----:B------:R-:W-:Y:S05]  /*5d60*/  LDSM.16.M88.4 R148, [R188+0x2000] ;  /* 0x00200000bc94783b */ /* 0x000fea0000000200 */
        /* <DEDUP_REMOVED lines=9> */
[----:B------:R-:W-:Y:S06]  /*5e00*/  HMMA.16816.F32 R136, R144, R140, R136 ;  /* 0x0000008c9088723c */ /* 0x000fec0000001888 */
[----:B------:R-:W-:Y:S06]  /*5e10*/  HMMA.16816.F32 R12, R8, R4, R12 ;  /* 0x00000004080c723c */ /* 0x000fec000000180c */
[C---:B------:R-:W-:Y:S01]  /*5e20*/  HMMA.16816.F32 R236, R144.reuse, R142, R236 ;  /* 0x0000008e90ec723c */ /* 0x040fe200000018ec */
[----:B------:R-:W-:Y:S05]  /*5e30*/  LDSM.16.M88.4 R140, [R201+0xa000] ;  /* 0x00a00000c98c783b */ /* 0x000fea0000000200 */
[C---:B------:R-:W-:Y:S01]  /*5e40*/  HMMA.16816.F32 R172, R144.reuse, R222, R172 ;  /* 0x000000de90ac723c */ /* 0x040fe200000018ac */
[----:B------:R-:W-:Y:S05]  /*5e50*/  LDSM.16.M88.4 R220, [R184] ;  /* 0x00000000b8dc783b */ /* 0x000fea0000000200 */
[C---:B---3--:R-:W-:Y:S06]  /*5e60*/  HMMA.16816.F32 R168, R144.reuse, R228, R168 ;  /* 0x000000e490a8723c */ /* 0x048fec00000018a8 */
[----:B------:R-:W-:Y:S01]  /*5e70*/  HMMA.16816.F32 R164, R144, R230, R164 ;  /* 0x000000e690a4723c */ /* 0x000fe200000018a4 */
[----:B------:R-:W-:Y:S04]  /*5e80*/  LDSM.16.M88.4 R228, [R200+0x4000] ;  /* 0x00400000c8e4783b */ /* 0x000fe80000000200 */
[----:B------:R-:W-:Y:S01]  /*5e90*/  LDSM.16.M88.4 R144, [R188+0x2800] ;  /* 0x00280000bc90783b */ /* 0x000fe20000000200 */
[----:B------:R-:W-:Y:S03]  /*5ea0*/  HMMA.16816.F32 R24, R8, R6, R24 ;  /* 0x000000060818723c */ /* 0x000fe60000001818 */
[----:B------:R-:W1:Y:S03]  /*5eb0*/  LDSM.16.M88.4 R4, [R185] ;  /* 0x00000000b904783b */ /* 0x000e660000000200 */
[C---:B--2---:R-:W-:Y:S06]  /*5ec0*/  HMMA.16816.F32 R176, R32.reuse, R16, R176 ;  /* 0x0000001020b0723c */ /* 0x044fec00000018b0 */
[C---:B------:R-:W-:Y:S06]  /*5ed0*/  HMMA.16816.F32 R136, R32.reuse, R28, R136 ;  /* 0x0000001c2088723c */ /* 0x040fec0000001888 */
[C---:B------:R-:W-:Y:S01]  /*5ee0*/  HMMA.16816.F32 R236, R32.reuse, R30, R236 ;  /* 0x0000001e20ec723c */ /* 0x040fe200000018ec */
[----:B------:R-:W-:Y:S05]  /*5ef0*/  LDSM.16.M88.4 R28, [R183] ;  /* 0x00000000b71c783b */ /* 0x000fea0000000200 */
[C---:B------:R-:W-:Y:S01]  /*5f00*/  HMMA.16816.F32 R172, R32.reuse, R18, R172 ;  /* 0x0000001220ac723c */ /* 0x040fe200000018ac */
[----:B------:R-:W2:Y:S05]  /*5f10*/  LDSM.16.M88.4 R16, [R195+0x9000] ;  /* 0x00900000c310783b */ /* 0x000eaa0000000200 */
        /* <DEDUP_REMOVED lines=8> */
[C---:B------:R-:W-:Y:S06]  /*5fa0*/  HMMA.16816.F32 R136, R20.reuse, R224, R136 ;  /* 0x000000e01488723c */ /* 0x040fec0000001888 */
[C---:B------:R-:W-:Y:S01]  /*5fb0*/  HMMA.16816.F32 R236, R20.reuse, R226, R236 ;  /* 0x000000e214ec723c */ /* 0x040fe200000018ec */
[----:B------:R-:W-:Y:S05]  /*5fc0*/  LDSM.16.M88.4 R224, [R198+0x4000] ;  /* 0x00400000c6e0783b */ /* 0x000fea0000000200 */
[C---:B------:R-:W-:Y:S01]  /*5fd0*/  HMMA.16816.F32 R172, R20.reuse, R6, R172 ;  /* 0x0000000614ac723c */ /* 0x040fe200000018ac */
[----:B------:R-:W1:Y:S05]  /*5fe0*/  LDSM.16.M88.4 R4, [R188+0x3000] ;  /* 0x00300000bc04783b */ /* 0x000e6a0000000200 */
[C---:B------:R-:W-:Y:S06]  /*5ff0*/  HMMA.16816.F32 R168, R20.reuse, R220, R168 ;  /* 0x000000dc14a8723c */ /* 0x040fec00000018a8 */
[----:B------:R-:W-:Y:S01]  /*6000*/  HMMA.16816.F32 R164, R20, R222, R164 ;  /* 0x000000de14a4723c */ /* 0x000fe200000018a4 */
[----:B------:R-:W-:Y:S04]  /*6010*/  LDSM.16.M88.4 R220, [R197+0x4000] ;  /* 0x00400000c5dc783b */ /* 0x000fe80000000200 */
[----:B------:R-:W-:Y:S01]  /*6020*/  LDSM.16.M88.4 R20, [R182] ;  /* 0x00000000b614783b */ /* 0x000fe20000000200 */
[----:B------:R-:W-:Y:S06]  /*6030*/  HMMA.16816.F32 R12, R160, R140, R12 ;  /* 0x0000008ca00c723c */ /* 0x000fec000000180c */
[C---:B--2---:R-:W-:Y:S06]  /*6040*/  HMMA.16816.F32 R176, R8.reuse, R16, R176 ;  /* 0x0000001008b0723c */ /* 0x044fec00000018b0 */
[C---:B------:R-:W-:Y:S06]  /*6050*/  HMMA.16816.F32 R136, R8.reuse, R152, R136 ;  /* 0x000000980888723c */ /* 0x040fec0000001888 */
        /* <DEDUP_REMOVED lines=8> */
[----:B------:R-:W-:Y:S01]  /*60e0*/  HMMA.16816.F32 R24, R160, R142, R24 ;  /* 0x0000008ea018723c */ /* 0x000fe20000001818 */
[----:B------:R-:W3:Y:S05]  /*60f0*/  LDSM.16.M88.4 R140, [R188+0x3800] ;  /* 0x00380000bc8c783b */ /* 0x000eea0000000200 */
[C---:B-1----:R-:W-:Y:S06]  /*6100*/  HMMA.16816.F32 R176, R232.reuse, R4, R176 ;  /* 0x00000004e8b0723c */ /* 0x042fec00000018b0 */
[C---:B------:R-:W-:Y:S06]  /*6110*/  HMMA.16816.F32 R136, R232.reuse, R144, R136 ;  /* 0x00000090e888723c */ /* 0x040fec0000001888 */
[C---:B------:R-:W-:Y:S01]  /*6120*/  HMMA.16816.F32 R172, R232.reuse, R6, R172 ;  /* 0x00000006e8ac723c */ /* 0x040fe200000018ac */
[----:B------:R-:W1:Y:S05]  /*6130*/  LDSM.16.M88.4 R4, [R181] ;  /* 0x00000000b504783b */ /* 0x000e6a0000000200 */
[----:B------:R-:W-:Y:S06]  /*6140*/  HMMA.16816.F32 R236, R232, R146, R236 ;  /* 0x00000092e8ec723c */ /* 0x000fec00000018ec */
[----:B------:R-:W-:Y:S06]  /*6150*/  HMMA.16816.F32 R12, R224, R156, R12 ;  /* 0x0000009ce00c723c */ /* 0x000fec000000180c */
[C---:B--2---:R-:W-:Y:S06]  /*6160*/  HMMA.16816.F32 R176, R160.reuse, R8, R176 ;  /* 0x00000008a0b0723c */ /* 0x044fec00000018b0 */
[C---:B------:R-:W-:Y:S06]  /*6170*/  HMMA.16816.F32 R136, R160.reuse, R32, R136 ;  /* 0x00000020a088723c */ /* 0x040fec0000001888 */
[----:B------:R-:W-:Y:S01]  /*6180*/  HMMA.16816.F32 R172, R160, R10, R172 ;  /* 0x0000000aa0ac723c */ /* 0x000fe200000018ac */
[----:B------:R-:W2:Y:S05]  /*6190*/  LDSM.16.M88.4 R8, [R195+0xb000] ;  /* 0x00b00000c308783b */ /* 0x000eaa0000000200 */
[----:B------:R-:W-:Y:S01]  /*61a0*/  HMMA.16816.F32 R24, R228, R30, R24 ;  /* 0x0000001ee418723c */ /* 0x000fe20000001818 */
[----:B------:R-:W4:Y:S05]  /*61b0*/  LDSM.16.M88.4 R28, [R195+0xa800] ;  /* 0x00a80000c31c783b */ /* 0x000f2a0000000200 */
[----:B------:R-:W-:Y:S01]  /*61c0*/  HMMA.16816.F32 R236, R160, R34, R236 ;  /* 0x00000022a0ec723c */ /* 0x000fe200000018ec */
[----:B------:R-:W-:Y:S05]  /*61d0*/  LDSM.16.M88.4 R32, [R188+0x4800] ;  /* 0x00480000bc20783b */ /* 0x000fea0000000200 */
[----:B---3--:R-:W-:Y:S06]  /*61e0*/  HMMA.16816.F32 R168, R232, R140, R168 ;  /* 0x0000008ce8a8723c */ /* 0x008fec00000018a8 */
[----:B------:R-:W-:Y:S06]  /*61f0*/  HMMA.16816.F32 R12, R220, R152, R12 ;  /* 0x00000098dc0c723c */ /* 0x000fec000000180c */
[----:B------:R-:W-:Y:S01]  /*6200*/  HMMA.16816.F32 R164, R232, R142, R164 ;  /* 0x0000008ee8a4723c */ /* 0x000fe200000018a4 */
[----:B------:R-:W3:Y:S05]  /*6210*/  LDSM.16.M88.4 R140, [R180] ;  /* 0x00000000b48c783b */ /* 0x000eea0000000200 */
[C---:B-1----:R-:W-:Y:S06]  /*6220*/  HMMA.16816.F32 R176, R228.reuse, R4, R176 ;  /* 0x00000004e4b0723c */ /* 0x042fec00000018b0 */
[C---:B------:R-:W-:Y:S06]  /*6230*/  HMMA.16816.F32 R136, R228.reuse, R20, R136 ;  /* 0x00000014e488723c */ /* 0x040fec0000001888 */
[----:B------:R-:W-:Y:S01]  /*6240*/  HMMA.16816.F32 R236, R228, R22, R236 ;  /* 0x00000016e4ec723c */ /* 0x000fe200000018ec */
[----:B------:R-:W-:Y:S01]  /*6250*/  FMUL.FTZ R0, R12, UR24 ;  /* 0x000000180c007c20 */ /* 0x000fe20008410000 */
[----:B------:R-:W-:Y:S01]  /*6260*/  FMUL.FTZ R14, R14, UR24 ;  /* 0x000000180e0e7c20 */ /* 0x000fe20008410000 */
[----:B------:R-:W-:-:S03]  /*6270*/  FMUL.FTZ R2, R13, UR24 ;  /* 0x000000180d027c20 */ /* 0x000fc60008410000 */
[C---:B------:R-:W-:Y:S01]  /*6280*/  HMMA.16816.F32 R168, R160.reuse, R16, R168 ;  /* 0x00000010a0a8723c */ /* 0x040fe200000018a8 */
[----:B------:R-:W1:Y:S05]  /*6290*/  MUFU.TANH R0, R0 ;  /* 0x0000000000007308 */ /* 0x000e6a0000002400 */
[----:B------:R-:W-:Y:S01]  /*62a0*/  HMMA.16816.F32 R164, R160, R18, R164 ;  /* 0x00000012a0a4723c */ /* 0x000fe200000018a4 */
[----:B------:R-:W-:Y:S02]  /*62b0*/  FMUL.FTZ R17, R15, UR24 ;  /* 0x000000180f117c20 */ /* 0x000fe40008410000 */
[----:B------:R5:W1:Y:S03]  /*62c0*/  MUFU.TANH R16, R14 ;  /* 0x0000000e00107308 */ /* 0x000a660000002400 */
[----:B------:R-:W-:Y:S05]  /*62d0*/  HMMA.16816.F32 R24, R224, R158, R24 ;  /* 0x0000009ee018723c */ /* 0x000fea0000001818 */
[----:B------:R-:W1:Y:S01]  /*62e0*/  MUFU.TANH R2, R2 ;  /* 0x0000000200027308 */ /* 0x000e620000002400 */
[----:B------:R-:W-:Y:S01]  /*62f0*/  HMMA.16816.F32 R172, R228, R6, R172 ;  /* 0x00000006e4ac723c */ /* 0x000fe200000018ac */
[----:B------:R-:W1:Y:S05]  /*6300*/  LDSM.16.M88.4 R4, [R195+0xb800] ;  /* 0x00b80000c304783b */ /* 0x000e6a0000000200 */
[C---:B--2---:R-:W-:Y:S01]  /*6310*/  HMMA.16816.F32 R176, R224.reuse, R8, R176 ;  /* 0x00000008e0b0723c */ /* 0x044fe200000018b0 */
[----:B------:R-:W-:Y:S01]  /*6320*/  MUFU.TANH R17, R17 ;  /* 0x0000001100117308 */ /* 0x000fe20000002400 */
[----:B-----5:R-:W2:Y:S04]  /*6330*/  LDSM.16.M88.4 R12, [R188+0x5000] ;  /* 0x00500000bc0c783b */ /* 0x020ea80000000200 */
[----:B----4-:R-:W-:Y:S01]  /*6340*/  HMMA.16816.F32 R136, R224, R28, R136 ;  /* 0x0000001ce088723c */ /* 0x010fe20000001888 */
[----:B------:R-:W-:-:S04]  /*6350*/  IMAD.U32 R9, RZ, RZ, UR16 ;  /* 0x00000010ff097e24 */ /* 0x000fc8000f8e00ff */
[----:B------:R-:W-:Y:S01]  /*6360*/  IMAD R20, R9, 0x40, R214 ;  /* 0x0000004009147824 */ /* 0x000fe200078e02d6 */
[----:B------:R-:W-:Y:S03]  /*6370*/  HMMA.16816.F32 R236, R224, R30, R236 ;  /* 0x0000001ee0ec723c */ /* 0x000fe600000018ec */
[C---:B------:R-:W-:Y:S01]  /*6380*/  VIADD R8, R20.reuse, 0x9 ;  /* 0x0000000914087836 */ /* 0x040fe20000000000 */
[C---:B------:R-:W-:Y:S02]  /*6390*/  ISETP.GE.AND P6, PT, R20.reuse, R210, PT ;  /* 0x000000d21400720c */ /* 0x040fe40003fc6270 */
[----:B---3--:R-:W-:Y:S01]  /*63a0*/  HMMA.16816.F32 R168, R228, R140, R168 ;  /* 0x0000008ce4a8723c */ /* 0x008fe200000018a8 */
[C---:B------:R-:W-:Y:S02]  /*63b0*/  ISETP.GE.AND P1, PT, R20.reuse, R208, PT ;  /* 0x000000d01400720c */ /* 0x040fe40003f26270 */
[----:B------:R-:W-:-:S02]  /*63c0*/  ISETP.LT.OR P6, PT, R20, R211, P6 ;  /* 0x000000d31400720c */ /* 0x000fc400037c1670 */
[----:B------:R-:W-:Y:S01]  /*63d0*/  ISETP.GE.AND P2, PT, R8, R210, PT ;  /* 0x000000d20800720c */ /* 0x000fe20003f46270 */
[----:B------:R-:W-:Y:S01]  /*63e0*/  HMMA.16816.F32 R164, R228, R142, R164 ;  /* 0x0000008ee4a4723c */ /* 0x000fe200000018a4 */
[----:B-1----:R-:W-:Y:S02]  /*63f0*/  FSEL R0, R0, -INF , !P6 ;  /* 0xff80000000007808 */ /* 0x002fe40007000000 */
[C---:B------:R-:W-:Y:S02]  /*6400*/  ISETP.GE.AND P6, PT, R8.reuse, R208, PT ;  /* 0x000000d00800720c */ /* 0x040fe40003fc6270 */
[C---:B------:R-:W-:Y:S01]  /*6410*/  ISETP.LT.OR P2, PT, R8.reuse, R211, P2 ;  /* 0x000000d30800720c */ /* 0x040fe20001741670 */
[----:B------:R-:W-:Y:S01]  /*6420*/  HMMA.16816.F32 R24, R220, R154, R24 ;  /* 0x0000009adc18723c */ /* 0x000fe20000001818 */
[-C--:B------:R-:W-:Y:S02]  /*6430*/  ISETP.LT.OR P6, PT, R8, R209.reuse, P6 ;  /* 0x000000d10800720c */ /* 0x080fe400037c1670 */
[----:B------:R-:W-:-:S03]  /*6440*/  ISETP.LT.OR P1, PT, R20, R209, P1 ;  /* 0x000000d11400720c */ /* 0x000fc60000f21670 */
[----:B------:R-:W-:Y:S01]  /*6450*/  HMMA.16816.F32 R172, R224, R10, R172 ;  /* 0x0000000ae0ac723c */ /* 0x000fe200000018ac */
[----:B------:R-:W1:Y:S01]  /*6460*/  LDSM.16.M88.4 R8, [R188+0x5800] ;  /* 0x00580000bc08783b */ /* 0x000e620000000200 */
[----:B------:R-:W-:-:S04]  /*6470*/  DEPBAR.LE SB0, 0x0 ;  /* 0x000080000000791a */ /* 0x000fc80000000000 */
[C---:B------:R-:W-:Y:S06]  /*6480*/  HMMA.16816.F32 R136, R220.reuse, R32, R136 ;  /* 0x00000020dc88723c */ /* 0x040fec0000001888 */
[----:B------:R-:W-:Y:S06]  /*6490*/  HMMA.16816.F32 R236, R220, R34, R236 ;  /* 0x00000022dcec723c */ /* 0x000fec00000018ec */
[----:B------:R-:W-:Y:S01]  /*64a0*/  HMMA.16816.F32 R168, R224, R4, R168 ;  /* 0x00000004e0a8723c */ /* 0x000fe200000018a8 */
[----:B------:R-:W-:Y:S01]  /*64b0*/  FMUL.FTZ R22, R27, UR24 ;  /* 0x000000181b167c20 */ /* 0x000fe20008410000 */
[----:B------:R-:W-:Y:S01]  /*64c0*/  FMUL.FTZ R18, R24, UR24 ;  /* 0x0000001818127c20 */ /* 0x000fe20008410000 */
[----:B------:R-:W-:Y:S01]  /*64d0*/  FMUL.FTZ R21, R26, UR24 ;  /* 0x000000181a157c20 */ /* 0x000fe20008410000 */
[----:B------:R-:W-:-:S02]  /*64e0*/  FMUL.FTZ R19, R25, UR24 ;  /* 0x0000001819137c20 */ /* 0x000fc40008410000 */
[----:B--2---:R-:W-:Y:S01]  /*64f0*/  HMMA.16816.F32 R176, R220, R12, R176 ;  /* 0x0000000cdcb0723c */ /* 0x004fe200000018b0 */
[C---:B------:R-:W-:Y:S01]  /*6500*/  VIADD R4, R20.reuse, 0x1 ;  /* 0x0000000114047836 */ /* 0x040fe20000000000 */
[----:B------:R-:W2:Y:S01]  /*6510*/  MUFU.TANH R22, R22 ;  /* 0x0000001600167308 */ /* 0x000ea20000002400 */
[----:B------:R-:W-:-:S03]  /*6520*/  VIADD R5, R20, 0x8 ;  /* 0x0000000814057836 */ /* 0x000fc60000000000 */
[----:B------:R-:W-:Y:S01]  /*6530*/  HMMA.16816.F32 R164, R224, R6, R164 ;  /* 0x00000006e0a4723c */ /* 0x000fe200000018a4 */
[----:B------:R-:W-:Y:S01]  /*6540*/  FMUL.FTZ R136, R136, UR24 ;  /* 0x0000001888887c20 */ /* 0x000fe20008410000 */
[C---:B------:R-:W-:Y:S01]  /*6550*/  ISETP.GE.AND P4, PT, R4.reuse, R210, PT ;  /* 0x000000d20400720c */ /* 0x040fe20003f86270 */
[----:B------:R-:W-:Y:S01]  /*6560*/  FMUL.FTZ R133, R139, UR24 ;  /* 0x000000188b857c20 */ /* 0x000fe20008410000 */
[----:B------:R-:W-:Y:S01]  /*6570*/  ISETP.GE.AND P5, PT, R4, R208, PT ;  /* 0x000000d00400720c */ /* 0x000fe20003fa6270 */
[----:B------:R3:W4:Y:S01]  /*6580*/  MUFU.TANH R148, R136 ;  /* 0x0000008800947308 */ /* 0x0007220000002400 */
[C---:B------:R-:W-:Y:S01]  /*6590*/  HMMA.16816.F32 R172, R220.reuse, R14, R172 ;  /* 0x0000000edcac723c */ /* 0x040fe200000018ac */
[----:B------:R-:W-:Y:S01]  /*65a0*/  ISETP.GE.AND P3, PT, R5, R210, PT ;  /* 0x000000d20500720c */ /* 0x000fe20003f66270 */
[----:B------:R-:W-:Y:S01]  /*65b0*/  FMUL.FTZ R23, R137, UR24 ;  /* 0x0000001889177c20 */ /* 0x000fe20008410000 */
[C---:B------:R-:W-:Y:S01]  /*65c0*/  ISETP.GE.AND P0, PT, R5.reuse, R208, PT ;  /* 0x000000d00500720c */ /* 0x040fe20003f06270 */
[----:B------:R-:W-:Y:S01]  /*65d0*/  FMUL.FTZ R135, R138, UR24 ;  /* 0x000000188a877c20 */ /* 0x000fe20008410000 */
[C---:B------:R-:W-:Y:S01]  /*65e0*/  ISETP.LT.OR P4, PT, R4.reuse, R211, P4 ;  /* 0x000000d30400720c */ /* 0x040fe20002781670 */
[----:B-1----:R-:W-:Y:S01]  /*65f0*/  HMMA.16816.F32 R168, R220, R8, R168 ;  /* 0x00000008dca8723c */ /* 0x002fe200000018a8 */
[----:B------:R-:W1:Y:S01]  /*6600*/  MUFU.TANH R18, R18 ;  /* 0x0000001200127308 */ /* 0x000e620000002400 */
[----:B------:R-:W-:Y:S01]  /*6610*/  ISETP.LT.OR P5, PT, R4, R209, P5 ;  /* 0x000000d10400720c */ /* 0x000fe20002fa1670 */
[C---:B------:R-:W-:Y:S01]  /*6620*/  VIADD R4, R20.reuse, 0x10 ;  /* 0x0000001014047836 */ /* 0x040fe20000000000 */
[C---:B------:R-:W-:Y:S01]  /*6630*/  ISETP.LT.OR P3, PT, R5.reuse, R211, P3 ;  /* 0x000000d30500720c */ /* 0x040fe20001f61670 */
[----:B------:R-:W-:Y:S01]  /*6640*/  VIADD R6, R20, 0x19 ;  /* 0x0000001914067836 */ /* 0x000fe20000000000 */
[----:B------:R-:W-:Y:S01]  /*6650*/  ISETP.LT.OR P0, PT, R5, R209, P0 ;  /* 0x000000d10500720c */ /* 0x000fe20000701670 */
[----:B------:R-:W-:Y:S01]  /*6660*/  FMUL.FTZ R134, R237, UR24 ;  /* 0x00000018ed867c20 */ /* 0x000fe20008410000 */
[----:B------:R-:W-:Y:S01]  /*6670*/  FSEL R5, R16, -INF , !P1 ;  /* 0xff80000010057808 */ /* 0x000fe20004800000 */
[----:B------:R-:W5:Y:S01]  /*6680*/  MUFU.TANH R21, R21 ;  /* 0x0000001500157308 */ /* 0x000f620000002400 */
[----:B---3--:R-:W-:Y:S01]  /*6690*/  FMUL.FTZ R136, R236, UR24 ;  /* 0x00000018ec887c20 */ /* 0x008fe20008410000 */
[----:B------:R-:W-:Y:S01]  /*66a0*/  ISETP.GE.AND P1, PT, R4, R210, PT ;  /* 0x000000d20400720c */ /* 0x000fe20003f26270 */
[----:B------:R-:W-:Y:S01]  /*66b0*/  FMUL.FTZ R151, R238, UR24 ;  /* 0x00000018ee977c20 */ /* 0x000fe20008410000 */
[----:B------:R-:W-:-:S02]  /*66c0*/  VIADD R12, R20, 0x11 ;  /* 0x00000011140c7836 */ /* 0x000fc40000000000 */
[----:B------:R-:W-:Y:S01]  /*66d0*/  FMUL.FTZ R142, R177, UR24 ;  /* 0x00000018b18e7c20 */ /* 0x000fe20008410000 */
[----:B------:R-:W-:Y:S01]  /*66e0*/  ISETP.LT.OR P1, PT, R4, R211, P1 ;  /* 0x000000d30400720c */ /* 0x000fe20000f21670 */
[----:B------:R-:W-:Y:S01]  /*66f0*/  VIADD R13, R20, 0x18 ;  /* 0x00000018140d7836 */ /* 0x000fe20000000000 */
[----:B------:R-:W3:Y:S01]  /*6700*/  MUFU.TANH R19, R19 ;  /* 0x0000001300137308 */ /* 0x000ee20000002400 */
[----:B------:R-:W-:Y:S01]  /*6710*/  FMUL.FTZ R145, R178, UR24 ;  /* 0x00000018b2917c20 */ /* 0x000fe20008410000 */
[----:B------:R-:W-:Y:S01]  /*6720*/  HMMA.16816.F32 R164, R220, R10, R164 ;  /* 0x0000000adca4723c */ /* 0x000fe200000018a4 */
[----:B------:R-:W-:Y:S01]  /*6730*/  FSEL R2, R2, -INF , !P4 ;  /* 0xff80000002027808 */ /* 0x000fe20006000000 */
[----:B------:R-:W-:Y:S01]  /*6740*/  FMUL.FTZ R146, R176, UR24 ;  /* 0x00000018b0927c20 */ /* 0x000fe20008410000 */
[----:B--2---:R-:W-:Y:S01]  /*6750*/  FSEL R7, R22, -INF , !P6 ;  /* 0xff80000016077808 */ /* 0x004fe20007000000 */
[----:B------:R-:W-:Y:S01]  /*6760*/  FMUL.FTZ R149, R239, UR24 ;  /* 0x00000018ef957c20 */ /* 0x000fe20008410000 */
[----:B----4-:R-:W-:Y:S01]  /*6770*/  FSEL R148, R148, -INF , !P1 ;  /* 0xff80000094947808 */ /* 0x010fe20004800000 */
[----:B------:R-:W2:Y:S01]  /*6780*/  MUFU.TANH R133, R133 ;  /* 0x0000008500857308 */ /* 0x000ea20000002400 */
[----:B------:R-:W-:Y:S01]  /*6790*/  FMNMX.FTZ R11, R132, R0, !PT ;  /* 0x00000000840b7209 */ /* 0x000fe20007810000 */
[----:B------:R-:W-:Y:S01]  /*67a0*/  FMUL.FTZ R147, R179, UR24 ;  /* 0x00000018b3937c20 */ /* 0x000fe20008410000 */
[----:B------:R-:W-:Y:S01]  /*67b0*/  FSEL R17, R17, -INF , !P5 ;  /* 0xff80000011117808 */ /* 0x000fe20006800000 */
[----:B------:R-:W-:Y:S01]  /*67c0*/  FMUL.FTZ R144, R172, UR24 ;  /* 0x00000018ac907c20 */ /* 0x000fe20008410000 */
[----:B-1----:R-:W-:Y:S01]  /*67d0*/  FSEL R18, R18, -INF , !P3 ;  /* 0xff80000012127808 */ /* 0x002fe20005800000 */
[----:B------:R-:W-:Y:S01]  /*67e0*/  VIADD R8, R20, 0x28 ;  /* 0x0000002814087836 */ /* 0x000fe20000000000 */
[----:B-----5:R-:W-:Y:S01]  /*67f0*/  FSEL R21, R21, -INF , !P0 ;  /* 0xff80000015157808 */ /* 0x020fe20004000000 */
[----:B------:R-:W1:Y:S01]  /*6800*/  MUFU.TANH R136, R136 ;  /* 0x0000008800887308 */ /* 0x000e620000002400 */
[C---:B------:R-:W-:Y:S01]  /*6810*/  ISETP.GE.AND P6, PT, R6.reuse, R210, PT ;  /* 0x000000d20600720c */ /* 0x040fe20003fc6270 */
[----:B------:R-:W-:Y:S01]  /*6820*/  FMUL.FTZ R140, R173, UR24 ;  /* 0x00000018ad8c7c20 */ /* 0x000fe20008410000 */
[-C--:B------:R-:W-:Y:S01]  /*6830*/  ISETP.GE.AND P1, PT, R6, R208.reuse, PT ;  /* 0x000000d00600720c */ /* 0x080fe20003f26270 */
[----:B------:R-:W-:Y:S01]  /*6840*/  FMUL.FTZ R143, R174, UR24 ;  /* 0x00000018ae8f7c20 */ /* 0x000fe20008410000 */
[----:B------:R-:W-:Y:S01]  /*6850*/  ISETP.GE.AND P4, PT, R4, R208, PT ;  /* 0x000000d00400720c */ /* 0x000fe20003f86270 */
[----:B------:R-:W-:Y:S01]  /*6860*/  FMUL.FTZ R168, R168, UR24 ;  /* 0x00000018a8a87c20 */ /* 0x000fe20008410000 */
[C---:B------:R-:W-:Y:S01]  /*6870*/  ISETP.GE.AND P5, PT, R12.reuse, R210, PT ;  /* 0x000000d20c00720c */ /* 0x040fe20003fa6270 */
[----:B------:R-:W4:Y:S01]  /*6880*/  MUFU.TANH R23, R23 ;  /* 0x0000001700177308 */ /* 0x000f220000002400 */
[----:B------:R-:W-:Y:S01]  /*6890*/  ISETP.GE.AND P3, PT, R12, R208, PT ;  /* 0x000000d00c00720c */ /* 0x000fe20003f66270 */
[----:B------:R-:W-:Y:S01]  /*68a0*/  FMUL.FTZ R9, R169, UR24 ;  /* 0x00000018a9097c20 */ /* 0x000fe20008410000 */
[----:B------:R-:W-:Y:S01]  /*68b0*/  ISETP.GE.AND P0, PT, R13, R210, PT ;  /* 0x000000d20d00720c */ /* 0x000fe20003f06270 */
[----:B------:R-:W-:Y:S01]  /*68c0*/  FMUL.FTZ R163, R166, UR24 ;  /* 0x00000018a6a37c20 */ /* 0x000fe20008410000 */
[----:B------:R-:W-:Y:S01]  /*68d0*/  FMNMX.FTZ R11, R2, R11, !PT ;  /* 0x0000000b020b7209 */ /* 0x000fe20007810000 */
[----:B------:R-:W-:Y:S01]  /*68e0*/  FMUL.FTZ R141, R175, UR24 ;  /* 0x00000018af8d7c20 */ /* 0x000fe20008410000 */
[C---:B------:R-:W-:Y:S01]  /*68f0*/  ISETP.LT.OR P6, PT, R6.reuse, R211, P6 ;  /* 0x000000d30600720c */ /* 0x040fe200037c1670 */
[----:B------:R-:W5:Y:S01]  /*6900*/  MUFU.TANH R135, R135 ;  /* 0x0000008700877308 */ /* 0x000f620000002400 */
[-C--:B------:R-:W-:Y:S01]  /*6910*/  ISETP.LT.OR P1, PT, R6, R209.reuse, P1 ;  /* 0x000000d10600720c */ /* 0x080fe20000f21670 */
[----:B------:R-:W-:Y:S01]  /*6920*/  VIADD R6, R20, 0x21 ;  /* 0x0000002114067836 */ /* 0x000fe20000000000 */
[----:B------:R-:W-:Y:S01]  /*6930*/  ISETP.LT.OR P4, PT, R4, R209, P4 ;  /* 0x000000d10400720c */ /* 0x000fe20002781670 */
[----:B------:R-:W-:Y:S01]  /*6940*/  FMUL.FTZ R161, R167, UR24 ;  /* 0x00000018a7a17c20 */ /* 0x000fe20008410000 */
[C---:B------:R-:W-:Y:S01]  /*6950*/  ISETP.LT.OR P5, PT, R12.reuse, R211, P5 ;  /* 0x000000d30c00720c */ /* 0x040fe20002fa1670 */
[----:B------:R-:W-:Y:S01]  /*6960*/  FMUL.FTZ R171, R171, UR24 ;  /* 0x00000018abab7c20 */ /* 0x000fe20008410000 */
[----:B------:R-:W-:Y:S01]  /*6970*/  ISETP.LT.OR P3, PT, R12, R209, P3 ;  /* 0x000000d10c00720c */ /* 0x000fe20001f61670 */
[----:B------:R-:W-:Y:S01]  /*6980*/  MUFU.TANH R134, R134 ;  /* 0x0000008600867308 */ /* 0x000fe20000002400 */
[----:B------:R-:W-:Y:S01]  /*6990*/  ISETP.LT.OR P0, PT, R13, R211, P0 ;  /* 0x000000d30d00720c */ /* 0x000fe20000701670 */
[----:B------:R-:W-:Y:S01]  /*69a0*/  VIADD R12, R20, 0x20 ;  /* 0x00000020140c7836 */ /* 0x000fe20000000000 */
[----:B---3--:R-:W-:-:S02]  /*69b0*/  FSEL R4, R19, -INF , !P2 ;  /* 0xff80000013047808 */ /* 0x008fc40005000000 */
[----:B------:R-:W-:Y:S02]  /*69c0*/  FMNMX.FTZ R11, R18, R11, !PT ;  /* 0x0000000b120b7209 */ /* 0x000fe40007810000 */
[----:B--2---:R-:W-:Y:S01]  /*69d0*/  FSEL R133, R133, -INF , !P3 ;  /* 0xff80000085857808 */ /* 0x004fe20005800000 */
[----:B------:R-:W2:Y:S01]  /*69e0*/  MUFU.TANH R151, R151 ;  /* 0x0000009700977308 */ /* 0x000ea20000002400 */
[----:B-1----:R-:W-:Y:S02]  /*69f0*/  FSEL R136, R136, -INF , !P0 ;  /* 0xff80000088887808 */ /* 0x002fe40004000000 */
[----:B----4-:R-:W-:Y:S02]  /*6a00*/  FSEL R138, R23, -INF , !P5 ;  /* 0xff800000178a7808 */ /* 0x010fe40006800000 */
[C---:B------:R-:W-:Y:S02]  /*6a10*/  ISETP.GE.AND P3, PT, R6.reuse, R210, PT ;  /* 0x000000d20600720c */ /* 0x040fe40003f66270 */
[----:B------:R-:W-:Y:S01]  /*6a20*/  ISETP.GE.AND P0, PT, R6, R208, PT ;  /* 0x000000d00600720c */ /* 0x000fe20003f06270 */
[----:B------:R-:W-:Y:S01]  /*6a30*/  MUFU.TANH R142, R142 ;  /* 0x0000008e008e7308 */ /* 0x000fe20000002400 */
[----:B------:R-:W-:-:S02]  /*6a40*/  FMNMX.FTZ R11, R4, R11, !PT ;  /* 0x0000000b040b7209 */ /* 0x000fc40007810000 */
[CC--:B------:R-:W-:Y:S02]  /*6a50*/  ISETP.GE.AND P2, PT, R13.reuse, R208.reuse, PT ;  /* 0x000000d00d00720c */ /* 0x0c0fe40003f46270 */
[----:B------:R-:W-:Y:S02]  /*6a60*/  ISETP.GE.AND P5, PT, R12, R208, PT ;  /* 0x000000d00c00720c */ /* 0x000fe40003fa6270 */
[C---:B------:R-:W-:Y:S01]  /*6a70*/  ISETP.LT.OR P3, PT, R6.reuse, R211, P3 ;  /* 0x000000d30600720c */ /* 0x040fe20001f61670 */
[----:B------:R-:W1:Y:S01]  /*6a80*/  MUFU.TANH R145, R145 ;  /* 0x0000009100917308 */ /* 0x000e620000002400 */
[----:B------:R-:W-:Y:S01]  /*6a90*/  ISETP.LT.OR P0, PT, R6, R209, P0 ;  /* 0x000000d10600720c */ /* 0x000fe20000701670 */
[----:B------:R-:W-:Y:S01]  /*6aa0*/  VIADD R6, R20, 0x30 ;  /* 0x0000003014067836 */ /* 0x000fe20000000000 */
[----:B------:R-:W-:Y:S02]  /*6ab0*/  FMNMX.FTZ R11, R148, R11, !PT ;  /* 0x0000000b940b7209 */ /* 0x000fe40007810000 */
[----:B------:R-:W-:-:S02]  /*6ac0*/  ISETP.LT.OR P2, PT, R13, R209, P2 ;  /* 0x000000d10d00720c */ /* 0x000fc40001741670 */
[C---:B------:R-:W-:Y:S01]  /*6ad0*/  ISETP.LT.OR P5, PT, R12.reuse, R209, P5 ;  /* 0x000000d10c00720c */ /* 0x040fe20002fa1670 */
[----:B------:R-:W3:Y:S01]  /*6ae0*/  MUFU.TANH R146, R146 ;  /* 0x0000009200927308 */ /* 0x000ee20000002400 */
[----:B-----5:R-:W-:Y:S02]  /*6af0*/  FSEL R135, R135, -INF , !P4 ;  /* 0xff80000087877808 */ /* 0x020fe40006000000 */
[----:B------:R-:W-:Y:S02]  /*6b00*/  ISETP.GE.AND P4, PT, R12, R210, PT ;  /* 0x000000d20c00720c */ /* 0x000fe40003f86270 */
[----:B------:R-:W-:Y:S02]  /*6b10*/  FMNMX.FTZ R10, R3, R5, !PT ;  /* 0x00000005030a7209 */ /* 0x000fe40007810000 */
[----:B------:R-:W-:Y:S01]  /*6b20*/  FMNMX.FTZ R11, R138, R11, !PT ;  /* 0x0000000b8a0b7209 */ /* 0x000fe20007810000 */
[----:B------:R-:W4:Y:S01]  /*6b30*/  MUFU.TANH R149, R149 ;  /* 0x0000009500957308 */ /* 0x000f220000002400 */
[----:B--2---:R-:W-:-:S02]  /*6b40*/  FSEL R151, R151, -INF , !P2 ;  /* 0xff80000097977808 */ /* 0x004fc40005000000 */
[----:B------:R-:W-:Y:S02]  /*6b50*/  FSEL R134, R134, -INF , !P6 ;  /* 0xff80000086867808 */ /* 0x000fe40007000000 */
[----:B-1----:R-:W-:Y:S02]  /*6b60*/  FSEL R145, R145, -INF , !P5 ;  /* 0xff80000091917808 */ /* 0x002fe40006800000 */
[----:B------:R-:W-:Y:S01]  /*6b70*/  FSEL R142, R142, -INF , !P3 ;  /* 0xff8000008e8e7808 */ /* 0x000fe20005800000 */
[----:B------:R-:W1:Y:S01]  /*6b80*/  MUFU.TANH R147, R147 ;  /* 0x0000009300937308 */ /* 0x000e620000002400 */
[C---:B------:R-:W-:Y:S02]  /*6b90*/  ISETP.GE.AND P2, PT, R8.reuse, R210, PT ;  /* 0x000000d20800720c */ /* 0x040fe40003f46270 */
[----:B------:R-:W-:Y:S02]  /*6ba0*/  ISETP.GE.AND P6, PT, R8, R208, PT ;  /* 0x000000d00800720c */ /* 0x000fe40003fc6270 */
[----:B------:R-:W-:-:S02]  /*6bb0*/  ISETP.GE.AND P5, PT, R6, R210, PT ;  /* 0x000000d20600720c */ /* 0x000fc40003fa6270 */
[----:B------:R-:W-:Y:S01]  /*6bc0*/  ISETP.GE.AND P3, PT, R6, R208, PT ;  /* 0x000000d00600720c */ /* 0x000fe20003f66270 */
[----:B------:R-:W2:Y:S01]  /*6bd0*/  MUFU.TANH R144, R144 ;  /* 0x0000009000907308 */ /* 0x000ea20000002400 */
[----:B------:R-:W-:Y:S01]  /*6be0*/  ISETP.LT.OR P4, PT, R12, R211, P4 ;  /* 0x000000d30c00720c */ /* 0x000fe20002781670 */
[----:B------:R-:W-:Y:S01]  /*6bf0*/  FMUL.FTZ R12, R164, UR24 ;  /* 0x00000018a40c7c20 */ /* 0x000fe20008410000 */
[----:B------:R-:W-:Y:S01]  /*6c00*/  FMNMX.FTZ R10, R17, R10, !PT ;  /* 0x0000000a110a7209 */ /* 0x000fe20007810000 */
[----:B------:R-:W-:Y:S01]  /*6c10*/  FMUL.FTZ R164, R165, UR24 ;  /* 0x00000018a5a47c20 */ /* 0x000fe20008410000 */
[----:B------:R-:W-:Y:S02]  /*6c20*/  FMNMX.FTZ R11, R136, R11, !PT ;  /* 0x0000000b880b7209 */ /* 0x000fe40007810000 */
[C---:B------:R-:W-:Y:S01]  /*6c30*/  ISETP.LT.OR P2, PT, R8.reuse, R211, P2 ;  /* 0x000000d30800720c */ /* 0x040fe20001741670 */
[----:B------:R-:W5:Y:S01]  /*6c40*/  MUFU.TANH R140, R140 ;  /* 0x0000008c008c7308 */ /* 0x000f620000002400 */
[----:B------:R-:W-:Y:S01]  /*6c50*/  ISETP.LT.OR P6, PT, R8, R209, P6 ;  /* 0x000000d10800720c */ /* 0x000fe200037c1670 */
[----:B------:R-:W-:Y:S01]  /*6c60*/  VIADD R8, R20, 0x29 ;  /* 0x0000002914087836 */ /* 0x000fe20000000000 */
[----:B------:R-:W-:-:S02]  /*6c70*/  ISETP.LT.OR P5, PT, R6, R211, P5 ;  /* 0x000000d30600720c */ /* 0x000fc40002fa1670 */
[----:B------:R-:W-:Y:S01]  /*6c80*/  ISETP.LT.OR P3, PT, R6, R209, P3 ;  /* 0x000000d10600720c */ /* 0x000fe20001f61670 */
[----:B------:R-:W-:Y:S01]  /*6c90*/  VIADD R6, R20, 0x31 ;  /* 0x0000003114067836 */ /* 0x000fe20000000000 */
[----:B---3--:R-:W-:Y:S01]  /*6ca0*/  FSEL R146, R146, -INF , !P4 ;  /* 0xff80000092927808 */ /* 0x008fe20006000000 */
[----:B------:R-:W3:Y:S01]  /*6cb0*/  MUFU.TANH R143, R143 ;  /* 0x0000008f008f7308 */ /* 0x000ee20000002400 */
[----:B------:R-:W-:Y:S02]  /*6cc0*/  FMNMX.FTZ R10, R21, R10, !PT ;  /* 0x0000000a150a7209 */ /* 0x000fe40007810000 */
[----:B------:R-:W-:Y:S02]  /*6cd0*/  FMNMX.FTZ R11, R134, R11, !PT ;  /* 0x0000000b860b7209 */ /* 0x000fe40007810000 */
[----:B----4-:R-:W-:Y:S02]  /*6ce0*/  FSEL R149, R149, -INF , !P1 ;  /* 0xff80000095957808 */ /* 0x010fe40004800000 */
[----:B-1----:R-:W-:Y:S01]  /*6cf0*/  FSEL R147, R147, -INF , !P0 ;  /* 0xff80000093937808 */ /* 0x002fe20004000000 */
[----:B------:R-:W1:Y:S01]  /*6d00*/  MUFU.TANH R168, R168 ;  /* 0x000000a800a87308 */ /* 0x000e620000002400 */
[----:B--2---:R-:W-:-:S02]  /*6d10*/  FSEL R144, R144, -INF , !P2 ;  /* 0xff80000090907808 */ /* 0x004fc40005000000 */
[-C--:B------:R-:W-:Y:S02]  /*6d20*/  ISETP.GE.AND P1, PT, R8, R210.reuse, PT ;  /* 0x000000d20800720c */ /* 0x080fe40003f26270 */
[C---:B------:R-:W-:Y:S02]  /*6d30*/  ISETP.GE.AND P0, PT, R6.reuse, R210, PT ;  /* 0x000000d20600720c */ /* 0x040fe40003f06270 */
[----:B------:R-:W-:Y:S01]  /*6d40*/  ISETP.GE.AND P2, PT, R6, R208, PT ;  /* 0x000000d00600720c */ /* 0x000fe20003f46270 */
[----:B------:R-:W2:Y:S01]  /*6d50*/  MUFU.TANH R9, R9 ;  /* 0x0000000900097308 */ /* 0x000ea20000002400 */
[----:B------:R-:W-:Y:S02]  /*6d60*/  FMNMX.FTZ R10, R7, R10, !PT ;  /* 0x0000000a070a7209 */ /* 0x000fe40007810000 */
[----:B------:R-:W-:Y:S02]  /*6d70*/  FMNMX.FTZ R11, R146, R11, !PT ;  /* 0x0000000b920b7209 */ /* 0x000fe40007810000 */
[----:B------:R-:W-:-:S02]  /*6d80*/  ISETP.GE.AND P4, PT, R8, R208, PT ;  /* 0x000000d00800720c */ /* 0x000fc40003f86270 */
[-C--:B------:R-:W-:Y:S01]  /*6d90*/  ISETP.LT.OR P1, PT, R8, R211.reuse, P1 ;  /* 0x000000d30800720c */ /* 0x080fe20000f21670 */
[----:B------:R-:W4:Y:S01]  /*6da0*/  MUFU.TANH R166, R12 ;  /* 0x0000000c00a67308 */ /* 0x000f220000002400 */
[C---:B------:R-:W-:Y:S02]  /*6db0*/  ISETP.LT.OR P0, PT, R6.reuse, R211, P0 ;  /* 0x000000d30600720c */ /* 0x040fe40000701670 */
[----:B------:R-:W-:Y:S01]  /*6dc0*/  ISETP.LT.OR P2, PT, R6, R209, P2 ;  /* 0x000000d10600720c */ /* 0x000fe20001741670 */
[----:B------:R-:W-:Y:S01]  /*6dd0*/  FMUL.FTZ R6, R170, UR24 ;  /* 0x00000018aa067c20 */ /* 0x000fe20008410000 */
[----:B------:R-:W-:Y:S02]  /*6de0*/  FMNMX.FTZ R10, R135, R10, !PT ;  /* 0x0000000a870a7209 */ /* 0x000fe40007810000 */
[----:B------:R-:W-:Y:S01]  /*6df0*/  FMNMX.FTZ R11, R142, R11, !PT ;  /* 0x0000000b8e0b7209 */ /* 0x000fe20007810000 */
[----:B------:R-:W4:Y:S01]  /*6e00*/  MUFU.TANH R164, R164 ;  /* 0x000000a400a47308 */ /* 0x000f220000002400 */
[----:B------:R-:W-:Y:S01]  /*6e10*/  ISETP.LT.OR P4, PT, R8, R209, P4 ;  /* 0x000000d10800720c */ /* 0x000fe20002781670 */
[----:B------:R-:W-:Y:S01]  /*6e20*/  VIADD R8, R20, 0x38 ;  /* 0x0000003814087836 */ /* 0x000fe20000000000 */
[----:B-----5:R-:W-:Y:S01]  /*6e30*/  FSEL R140, R140, -INF , !P1 ;  /* 0xff8000008c8c7808 */ /* 0x020fe20004800000 */
[----:B------:R-:W-:Y:S01]  /*6e40*/  VIADD R20, R20, 0x39 ;  /* 0x0000003914147836 */ /* 0x000fe20000000000 */
[----:B------:R-:W-:-:S02]  /*6e50*/  FMNMX.FTZ R10, R133, R10, !PT ;  /* 0x0000000a850a7209 */ /* 0x000fc40007810000 */
[----:B------:R-:W-:Y:S01]  /*6e60*/  FMNMX.FTZ R11, R144, R11, !PT ;  /* 0x0000000b900b7209 */ /* 0x000fe20007810000 */
[----:B------:R-:W5:Y:S01]  /*6e70*/  MUFU.TANH R141, R141 ;  /* 0x0000008d008d7308 */ /* 0x000f620000002400 */
[----:B---3--:R-:W-:Y:S02]  /*6e80*/  FSEL R143, R143, -INF , !P6 ;  /* 0xff8000008f8f7808 */ /* 0x008fe40007000000 */
[----:B-1----:R-:W-:Y:S02]  /*6e90*/  FSEL R172, R168, -INF , !P5 ;  /* 0xff800000a8ac7808 */ /* 0x002fe40006800000 */
[C---:B------:R-:W-:Y:S02]  /*6ea0*/  ISETP.GE.AND P6, PT, R8.reuse, R210, PT ;  /* 0x000000d20800720c */ /* 0x040fe40003fc6270 */
[----:B------:R-:W-:Y:S01]  /*6eb0*/  ISETP.GE.AND P1, PT, R8, R208, PT ;  /* 0x000000d00800720c */ /* 0x000fe20003f26270 */
[----:B------:R-:W1:Y:S01]  /*6ec0*/  MUFU.TANH R6, R6 ;  /* 0x0000000600067308 */ /* 0x000e620000002400 */
[----:B--2---:R-:W-:-:S02]  /*6ed0*/  FSEL R168, R9, -INF , !P0 ;  /* 0xff80000009a87808 */ /* 0x004fc40004000000 */
[----:B------:R-:W-:Y:S02]  /*6ee0*/  FMNMX.FTZ R10, R151, R10, !PT ;  /* 0x0000000a970a7209 */ /* 0x000fe40007810000 */
[----:B------:R-:W-:Y:S02]  /*6ef0*/  FMNMX.FTZ R9, R140, R11, !PT ;  /* 0x0000000b8c097209 */ /* 0x000fe40007810000 */
[----:B------:R-:W-:Y:S01]  /*6f00*/  PLOP3.LUT P0, PT, PT, PT, UP0, 0x80, 0x0 ;  /* 0x000000000000781c */ /* 0x000fe20003f0f008 */
[----:B------:R-:W2:Y:S01]  /*6f10*/  MUFU.TANH R163, R163 ;  /* 0x000000a300a37308 */ /* 0x000ea20000002400 */
[C---:B------:R-:W-:Y:S02]  /*6f20*/  ISETP.LT.OR P6, PT, R8.reuse, R211, P6 ;  /* 0x000000d30800720c */ /* 0x040fe400037c1670 */
[----:B------:R-:W-:Y:S02]  /*6f30*/  ISETP.LT.OR P1, PT, R8, R209, P1 ;  /* 0x000000d10800720c */ /* 0x000fe40000f21670 */
[----:B------:R-:W-:-:S02]  /*6f40*/  ISETP.GE.AND P5, PT, R20, R210, PT ;  /* 0x000000d21400720c */ /* 0x000fc40003fa6270 */
[----:B------:R-:W-:Y:S01]  /*6f50*/  FMNMX.FTZ R10, R149, R10, !PT ;  /* 0x0000000a950a7209 */ /* 0x000fe20007810000 */
[----:B------:R3:W1:Y:S01]  /*6f60*/  MUFU.TANH R8, R171 ;  /* 0x000000ab00087308 */ /* 0x0006620000002400 */
[----:B------:R-:W-:Y:S01]  /*6f70*/  FMNMX.FTZ R9, R172, R9, !PT ;  /* 0x00000009ac097209 */ /* 0x000fe20007810000 */
[----:B------:R-:W-:Y:S01]  /*6f80*/  BAR.SYNC.DEFER_BLOCKING 0x0 ;  /* 0x0000000000007b1d */ /* 0x000fe20000010000 */
[----:B------:R-:W-:Y:S02]  /*6f90*/  ISETP.LT.OR P5, PT, R20, R211, P5 ;  /* 0x000000d31400720c */ /* 0x000fe40002fa1670 */
[----:B----4-:R-:W-:Y:S02]  /*6fa0*/  FSEL R166, R166, -INF , !P6 ;  /* 0xff800000a6a67808 */ /* 0x010fe40007000000 */
[----:B------:R-:W-:Y:S01]  /*6fb0*/  FMNMX.FTZ R10, R145, R10, !PT ;  /* 0x0000000a910a7209 */ /* 0x000fe20007810000 */
[----:B------:R-:W4:Y:S01]  /*6fc0*/  MUFU.TANH R161, R161 ;  /* 0x000000a100a17308 */ /* 0x000f220000002400 */
[----:B------:R-:W-:-:S02]  /*6fd0*/  FMNMX.FTZ R9, R168, R9, !PT ;  /* 0x00000009a8097209 */ /* 0x000fc40007810000 */
[----:B------:R-:W-:Y:S02]  /*6fe0*/  FSEL R164, R164, -INF , !P5 ;  /* 0xff800000a4a47808 */ /* 0x000fe40006800000 */
[----:B------:R-:W-:Y:S02]  /*6ff0*/  FMNMX.FTZ R10, R147, R10, !PT ;  /* 0x0000000a930a7209 */ /* 0x000fe40007810000 */
[----:B------:R-:W-:Y:S02]  /*7000*/  FMNMX.FTZ R9, R166, R9, !PT ;  /* 0x00000009a6097209 */ /* 0x000fe40007810000 */
[----:B-----5:R-:W-:Y:S02]  /*7010*/  FSEL R141, R141, -INF , !P4 ;  /* 0xff8000008d8d7808 */ /* 0x020fe40006000000 */
[----:B-1----:R-:W-:Y:S02]  /*7020*/  FSEL R167, R6, -INF , !P3 ;  /* 0xff80000006a77808 */ /* 0x002fe40005800000 */
[----:B------:R-:W-:-:S02]  /*7030*/  FMNMX.FTZ R10, R143, R10, !PT ;  /* 0x0000000a8f0a7209 */ /* 0x000fc40007810000 */
[----:B------:R-:W-:Y:S01]  /*7040*/  FMNMX.FTZ R9, R164, R9, !PT ;  /* 0x00000009a4097209 */ /* 0x000fe20007810000 */
[----:B--23--:R-:W-:Y:S06]  /*7050*/  @!P0 BRA `(.L_x_1164) ;  /* 0x0000000000988947 */ /* 0x00cfec0003800000 */
        /* <DEDUP_REMOVED lines=38> */
.L_x_1164:
[----:B------:R-:W-:Y:S01]  /*72c0*/  FMNMX.FTZ R10, R141, R10, !PT ;  /* 0x0000000a8d0a7209 */ /* 0x000fe20007810000 */
[----:B------:R-:W2:Y:S01]  /*72d0*/  SHFL.BFLY PT, R6, R9, 0x2, 0x1f ;  /* 0x0c401f0009067f89 */ /* 0x000ea200000e0000 */
[----:B------:R-:W-:Y:S02]  /*72e0*/  FSEL R165, R8, -INF , !P2 ;  /* 0xff80000008a57808 */ /* 0x000fe40005000000 */
[C---:B------:R-:W-:Y:S01]  /*72f0*/  ISETP.GE.AND P0, PT, R20.reuse, R208, PT ;  /* 0x000000d01400720c */ /* 0x040fe20003f06270 */
[----:B-1----:R-:W-:Y:S01]  /*7300*/  LDSM.16.MT88.4 R24, [R193+0xc000] ;  /* 0x00c00000c118783b */ /* 0x002fe20000004200 */
[----:B------:R-:W-:Y:S02]  /*7310*/  FMNMX.FTZ R8, R167, R10, !PT ;  /* 0x0000000aa7087209 */ /* 0x000fe40007810000 */
[----:B------:R-:W-:Y:S01]  /*7320*/  ISETP.LT.OR P0, PT, R20, R209, P0 ;  /* 0x000000d11400720c */ /* 0x000fe20000701670 */
[----:B------:R-:W-:Y:S01]  /*7330*/  LDSM.16.MT88.4 R32, [R192+0xc000] ;  /* 0x00c00000c020783b */ /* 0x000fe20000004200 */
[----:B------:R-:W-:-:S02]  /*7340*/  FSEL R163, R163, -INF , !P1 ;  /* 0xff800000a3a37808 */ /* 0x000fc40004800000 */
[----:B------:R-:W-:Y:S02]  /*7350*/  FMNMX.FTZ R8, R165, R8, !PT ;  /* 0x00000008a5087209 */ /* 0x000fe40007810000 */
[----:B----4-:R-:W-:Y:S02]  /*7360*/  FSEL R161, R161, -INF , !P0 ;  /* 0xff800000a1a17808 */ /* 0x010fe40004000000 */
[----:B------:R-:W-:-:S04]  /*7370*/  FMNMX.FTZ R8, R163, R8, !PT ;  /* 0x00000008a3087209 */ /* 0x000fc80007810000 */
[----:B------:R-:W-:-:S05]  /*7380*/  FMNMX.FTZ R11, R161, R8, !PT ;  /* 0x00000008a10b7209 */ /* 0x000fca0007810000 */
[----:B------:R-:W1:Y:S01]  /*7390*/  SHFL.BFLY PT, R8, R11, 0x2, 0x1f ;  /* 0x0c401f000b087f89 */ /* 0x000e6200000e0000 */
[----:B--2---:R-:W-:-:S05]  /*73a0*/  FMNMX.FTZ R9, R9, R6, !PT ;  /* 0x0000000609097209 */ /* 0x004fca0007810000 */
[----:B------:R-:W2:Y:S01]  /*73b0*/  SHFL.BFLY PT, R158, R9, 0x1, 0x1f ;  /* 0x0c201f00099e7f89 */ /* 0x000ea200000e0000 */
[----:B-1----:R-:W-:-:S05]  /*73c0*/  FMNMX.FTZ R6, R11, R8, !PT ;  /* 0x000000080b067209 */ /* 0x002fca0007810000 */
[----:B------:R-:W1:Y:S01]  /*73d0*/  SHFL.BFLY PT, R157, R6, 0x1, 0x1f ;  /* 0x0c201f00069d7f89 */ /* 0x000e6200000e0000 */
[----:B--2---:R-:W-:-:S03]  /*73e0*/  FMNMX.FTZ R158, R9, R158, !PT ;  /* 0x0000009e099e7209 */ /* 0x004fc60007810000 */
[----:B------:R-:W-:Y:S01]  /*73f0*/  LDSM.16.MT88.4 R8, [R196+0xc000] ;  /* 0x00c00000c408783b */ /* 0x000fe20000004200 */
        /* <DEDUP_REMOVED lines=11> */
[----:B-1----:R-:W-:Y:S01]  /*74b0*/  FMNMX.FTZ R157, R6, R157, !PT ;  /* 0x0000009d069d7209 */ /* 0x002fe20007810000 */
[--C-:B------:R-:W-:Y:S01]  /*74c0*/  FFMA.FTZ R170, R148, UR18, -R169.reuse ;  /* 0x0000001294aa7c23 */ /* 0x100fe200080108a9 */
[--C-:B------:R-:W-:Y:S01]  /*74d0*/  FFMA.FTZ R174, R134, UR18, -R169.reuse ;  /* 0x0000001286ae7c23 */ /* 0x100fe200080108a9 */
[--C-:B------:R-:W-:Y:S01]  /*74e0*/  FFMA.FTZ R179, R146, UR18, -R169.reuse ;  /* 0x0000001292b37c23 */ /* 0x100fe200080108a9 */
[C---:B------:R-:W-:Y:S01]  /*74f0*/  FSETP.NEU.FTZ.AND P0, PT, R157.reuse, -INF , PT ;  /* 0xff8000009d00780b */ /* 0x040fe20003f1d000 */
[C---:B------:R-:W-:Y:S01]  /*7500*/  FMUL.FTZ R162, R157.reuse, UR18 ;  /* 0x000000129da27c20 */ /* 0x040fe20008410000 */
[----:B------:R-:W1:Y:S01]  /*7510*/  MUFU.EX2 R156, R156 ;  /* 0x0000009c009c7308 */ /* 0x000e620000000800 */
[--C-:B------:R-:W-:Y:S01]  /*7520*/  FFMA.FTZ R220, R144, UR18, -R169.reuse ;  /* 0x0000001290dc7c23 */ /* 0x100fe200080108a9 */
[----:B------:R-:W-:Y:S01]  /*7530*/  FSEL R6, R157, RZ, P0 ;  /* 0x000000ff9d067208 */ /* 0x000fe20000000000 */
[--C-:B------:R-:W-:Y:S01]  /*7540*/  FFMA.FTZ R216, R142, UR18, -R169.reuse ;  /* 0x000000128ed87c23 */ /* 0x100fe200080108a9 */
[----:B------:R-:W-:Y:S01]  /*7550*/  FSEL R162, R162, RZ, P0 ;  /* 0x000000ffa2a27208 */ /* 0x000fe20000000000 */
[----:B------:R-:W-:-:S02]  /*7560*/  FFMA.FTZ R221, R140, UR18, -R169 ;  /* 0x000000128cdd7c23 */ /* 0x000fc400080108a9 */
[----:B------:R-:W-:Y:S01]  /*7570*/  FADD.FTZ R6, R3, -R6 ;  /* 0x8000000603067221 */ /* 0x000fe20000010000 */
[----:B------:R-:W-:Y:S01]  /*7580*/  MUFU.EX2 R154, R154 ;  /* 0x0000009a009a7308 */ /* 0x000fe20000000800 */
[--C-:B------:R-:W-:Y:S01]  /*7590*/  FFMA.FTZ R2, R17, UR18, -R162.reuse ;  /* 0x0000001211027c23 */ /* 0x100fe200080108a2 */
[--C-:B------:R-:W-:Y:S01]  /*75a0*/  FFMA.FTZ R152, R5, UR18, -R162.reuse ;  /* 0x0000001205987c23 */ /* 0x100fe200080108a2 */
[----:B------:R-:W2:Y:S01]  /*75b0*/  LDSM.16.MT88.4 R16, [R194+0xc000] ;  /* 0x00c00000c210783b */ /* 0x000ea20000004200 */
[----:B------:R-:W-:Y:S01]  /*75c0*/  FSEL R5, R158, RZ, P1 ;  /* 0x000000ff9e057208 */ /* 0x000fe20000800000 */
[--C-:B------:R-:W-:Y:S01]  /*75d0*/  FFMA.FTZ R0, R21, UR18, -R162.reuse ;  /* 0x0000001215007c23 */ /* 0x100fe200080108a2 */
[--C-:B------:R-:W-:Y:S01]  /*75e0*/  FFMA.FTZ R159, R7, UR18, -R162.reuse ;  /* 0x00000012079f7c23 */ /* 0x100fe200080108a2 */
[----:B------:R-:W-:Y:S01]  /*75f0*/  FMUL.FTZ R3, R6, UR18 ;  /* 0x0000001206037c20 */ /* 0x000fe20008410000 */
[----:B------:R-:W3:Y:S01]  /*7600*/  MUFU.EX2 R153, R153 ;  /* 0x0000009900997308 */ /* 0x000ee20000000800 */
        /* <DEDUP_REMOVED lines=16> */
[----:B---3--:R-:W-:Y:S01]  /*7710*/  F2FP.F16.F32.PACK_AB R6, R153, R154 ;  /* 0x0000009a9906723e */ /* 0x008fe200000000ff */
[----:B------:R-:W-:Y:S01]  /*7720*/  LDSM.16.MT88.4 R140, [R194+0xf000] ;  /* 0x00f00000c28c783b */ /* 0x000fe20000004200 */
[----:B------:R-:W-:-:S03]  /*7730*/  FFMA.FTZ R163, R163, UR18, -R162 ;  /* 0x00000012a3a37c23 */ /* 0x000fc600080108a2 */
[----:B------:R-:W-:Y:S02]  /*7740*/  LDSM.16.MT88.4 R148, [R192+0xd000] ;  /* 0x00d00000c094783b */ /* 0x000fe40000004200 */
        /* <DEDUP_REMOVED lines=24> */
[----:B------:R-:W-:Y:S01]  /*78d0*/  LDSM.16.MT88.4 R112, [R194+0xe000] ;  /* 0x00e00000c270783b */ /* 0x000fe20000004200 */
        /* <DEDUP_REMOVED lines=15> */
[----:B------:R-:W-:Y:S01]  /*79d0*/  LDSM.16.MT88.4 R128, [R193+0xc800] ;  /* 0x00c80000c180783b */ /* 0x000fe20000004200 */
[C---:B------:R-:W-:Y:S01]  /*79e0*/  HMMA.16816.F32 R24, R4.reuse, R26, R108 ;  /* 0x0000001a0418723c */ /* 0x040fe2000000186c */
[----:B------:R-:W-:Y:S01]  /*79f0*/  MUFU.EX2 R173, R173 ;  /* 0x000000ad00ad7308 */ /* 0x000fe20000000800 */
        /* <DEDUP_REMOVED lines=14> */
[----:B------:R-:W-:Y:S01]  /*7ae0*/  LDSM.16.MT88.4 R124, [R192+0xc800] ;  /* 0x00c80000c07c783b */ /* 0x000fe20000004200 */
[----:B------:R-:W-:Y:S01]  /*7af0*/  MUFU.EX2 R171, R171 ;  /* 0x000000ab00ab7308 */ /* 0x000fe20000000800 */
[-C--:B------:R-:W-:Y:S01]  /*7b00*/  FMUL.FTZ R92, R92, R160.reuse ;  /* 0x000000a05c5c7220 */ /* 0x080fe20000410000 */
[-C--:B------:R-:W-:Y:S01]  /*7b10*/  FMUL.FTZ R93, R93, R160.reuse ;  /* 0x000000a05d5d7220 */ /* 0x080fe20000410000 */
[----:B------:R-:W-:Y:S01]  /*7b20*/  LDSM.16.MT88.4 R120, [R196+0xe800] ;  /* 0x00e80000c478783b */ /* 0x000fe20000004200 */
[C---:B------:R-:W-:Y:S01]  /*7b30*/  HMMA.16816.F32 R100, R4.reuse, R32, R108 ;  /* 0x000000200464723c */ /* 0x040fe2000000186c */
[-C--:B------:R-:W-:Y:S01]  /*7b40*/  FMUL.FTZ R94, R94, R3.reuse ;  /* 0x000000035e5e7220 */ /* 0x080fe20000410000 */
[-C--:B------:R-:W-:Y:S01]  /*7b50*/  FMUL.FTZ R95, R95, R3.reuse ;  /* 0x000000035f5f7220 */ /* 0x080fe20000410000 */
[----:B------:R-:W2:Y:S01]  /*7b60*/  LDSM.16.MT88.4 R108, [R193+0xe000] ;  /* 0x00e00000c16c783b */ /* 0x000ea20000004200 */
[----:B------:R-:W-:Y:S01]  /*7b70*/  MUFU.EX2 R174, R174 ;  /* 0x000000ae00ae7308 */ /* 0x000fe20000000800 */
[-C--:B------:R-:W-:Y:S01]  /*7b80*/  FMUL.FTZ R96, R96, R160.reuse ;  /* 0x000000a060607220 */ /* 0x080fe20000410000 */
[----:B------:R-:W-:Y:S01]  /*7b90*/  HMMA.16816.F32 R32, R4, R34, R104 ;  /* 0x000000220420723c */ /* 0x000fe20000001868 */
[-C--:B------:R-:W-:Y:S01]  /*7ba0*/  FMUL.FTZ R97, R97, R160.reuse ;  /* 0x000000a061617220 */ /* 0x080fe20000410000 */
[-C--:B------:R-:W-:Y:S01]  /*7bb0*/  FMUL.FTZ R98, R98, R3.reuse ;  /* 0x0000000362627220 */ /* 0x080fe20000410000 */
[----:B------:R-:W-:Y:S01]  /*7bc0*/  FMUL.FTZ R99, R99, R3 ;  /* 0x0000000363637220 */ /* 0x000fe20000410000 */
[----:B------:R-:W-:-:S02]  /*7bd0*/  FFMA.FTZ R156, R217, R160, R156 ;  /* 0x000000a0d99c7223 */ /* 0x000fc4000001009c */
[----:B------:R-:W3:Y:S01]  /*7be0*/  MUFU.EX2 R175, R175 ;  /* 0x000000af00af7308 */ /* 0x000ee20000000800 */
[-C--:B------:R-:W-:Y:S01]  /*7bf0*/  FMUL.FTZ R104, R36, R160.reuse ;  /* 0x000000a024687220 */ /* 0x080fe20000410000 */
[-C--:B------:R-:W-:Y:S01]  /*7c00*/  FMUL.FTZ R105, R37, R160.reuse ;  /* 0x000000a025697220 */ /* 0x080fe20000410000 */
[-C--:B------:R-:W-:Y:S01]  /*7c10*/  FMUL.FTZ R106, R38, R3.reuse ;  /* 0x00000003266a7220 */ /* 0x080fe20000410000 */
[-C--:B------:R-:W-:Y:S01]  /*7c20*/  FMUL.FTZ R107, R39, R3.reuse ;  /* 0x00000003276b7220 */ /* 0x080fe20000410000 */
[-C--:B------:R-:W-:Y:S01]  /*7c30*/  FMUL.FTZ R36, R40, R160.reuse ;  /* 0x000000a028247220 */ /* 0x080fe20000410000 */
[----:B------:R-:W-:Y:S01]  /*7c40*/  FMUL.FTZ R37, R41, R160 ;  /* 0x000000a029257220 */ /* 0x000fe20000410000 */
[-C--:B------:R-:W-:Y:S01]  /*7c50*/  FMUL.FTZ R38, R42, R3.reuse ;  /* 0x000000032a267220 */ /* 0x080fe20000410000 */
[----:B------:R-:W-:Y:S01]  /*7c60*/  FMUL.FTZ R39, R43, R3 ;  /* 0x000000032b277220 */ /* 0x000fe20000410000 */
[----:B------:R-:W4:Y:S01]  /*7c70*/  MUFU.EX2 R178, R178 ;  /* 0x000000b200b27308 */ /* 0x000f220000000800 */
[----:B------:R-:W-:Y:S01]  /*7c80*/  HMMA.16816.F32 R92, R4, R136, R92 ;  /* 0x00000088045c723c */ /* 0x000fe2000000185c */
[----:B------:R-:W-:-:S04]  /*7c90*/  FADD.FTZ R155, R155, R156 ;  /* 0x0000009c9b9b7221 */ /* 0x000fc80000010000 */
[----:B------:R-:W-:Y:S01]  /*7ca0*/  FADD.FTZ R154, R154, R155 ;  /* 0x0000009b9a9a7221 */ /* 0x000fe20000010000 */
[----:B-1----:R-:W-:Y:S01]  /*7cb0*/  HMMA.16816.F32 R40, R4, R116, R104 ;  /* 0x000000740428723c */ /* 0x002fe20000001868 */
[----:B------:R-:W1:Y:S01]  /*7cc0*/  LDSM.16.MT88.4 R104, [R192+0xe000] ;  /* 0x00e00000c068783b */ /* 0x000e620000004200 */
[----:B------:R-:W-:Y:S01]  /*7cd0*/  MUFU.EX2 R176, R176 ;  /* 0x000000b000b07308 */ /* 0x000fe20000000800 */
[----:B------:R-:W-:-:S03]  /*7ce0*/  FADD.FTZ R153, R153, R154 ;  /* 0x0000009a99997221 */ /* 0x000fc60000010000 */
[----:B------:R-:W-:Y:S01]  /*7cf0*/  HMMA.16816.F32 R36, R4, R118, R36 ;  /* 0x000000760424723c */ /* 0x000fe20000001824 */
[-C--:B------:R-:W-:Y:S01]  /*7d00*/  FMUL.FTZ R116, R44, R160.reuse ;  /* 0x000000a02c747220 */ /* 0x080fe20000410000 */
[-C--:B------:R-:W-:Y:S01]  /*7d10*/  FMUL.FTZ R117, R45, R160.reuse ;  /* 0x000000a02d757220 */ /* 0x080fe20000410000 */
[-C--:B------:R-:W-:Y:S01]  /*7d20*/  FMUL.FTZ R44, R48, R160.reuse ;  /* 0x000000a0302c7220 */ /* 0x080fe20000410000 */
[----:B------:R-:W-:Y:S01]  /*7d30*/  FMUL.FTZ R45, R49, R160 ;  /* 0x000000a0312d7220 */ /* 0x000fe20000410000 */
[----:B------:R-:W5:Y:S02]  /*7d40*/  MUFU.EX2 R177, R177 ;  /* 0x000000b100b17308 */ /* 0x000f640000000800 */
[-C--:B------:R-:W-:Y:S01]  /*7d50*/  FMUL.FTZ R118, R46, R3.reuse ;  /* 0x000000032e767220 */ /* 0x080fe20000410000 */
[-C--:B------:R-:W-:Y:S01]  /*7d60*/  FMUL.FTZ R119, R47, R3.reuse ;  /* 0x000000032f777220 */ /* 0x080fe20000410000 */
[-C--:B------:R-:W-:Y:S01]  /*7d70*/  FMUL.FTZ R46, R50, R3.reuse ;  /* 0x00000003322e7220 */ /* 0x080fe20000410000 */
[----:B------:R-:W-:-:S03]  /*7d80*/  FMUL.FTZ R47, R51, R3 ;  /* 0x00000003332f7220 */ /* 0x000fc60000410000 */
[----:B------:R-:W5:Y:S02]  /*7d90*/  MUFU.EX2 R179, R179 ;  /* 0x000000b300b37308 */ /* 0x000f640000000800 */
[C---:B------:R-:W-:Y:S06]  /*7da0*/  HMMA.16816.F32 R48, R4.reuse, R112, R116 ;  /* 0x000000700430723c */ /* 0x040fec0000001874 */
[C---:B------:R-:W-:Y:S01]  /*7db0*/  HMMA.16816.F32 R44, R4.reuse, R114, R44 ;  /* 0x00000072042c723c */ /* 0x040fe2000000182c */
[-C--:B------:R-:W-:Y:S01]  /*7dc0*/  FMUL.FTZ R116, R52, R160.reuse ;  /* 0x000000a034747220 */ /* 0x080fe20000410000 */
[-C--:B------:R-:W-:Y:S01]  /*7dd0*/  FMUL.FTZ R117, R53, R160.reuse ;  /* 0x000000a035757220 */ /* 0x080fe20000410000 */
[-C--:B------:R-:W-:Y:S01]  /*7de0*/  FMUL.FTZ R118, R54, R3.reuse ;  /* 0x0000000336767220 */ /* 0x080fe20000410000 */
[-C--:B------:R-:W-:Y:S01]  /*7df0*/  FMUL.FTZ R119, R55, R3.reuse ;  /* 0x0000000337777220 */ /* 0x080fe20000410000 */
[----:B------:R-:W3:Y:S01]  /*7e00*/  LDSM.16.MT88.4 R112, [R196+0x10000] ;  /* 0x01000000c470783b */ /* 0x000ee20000004200 */
[-C--:B------:R-:W-:Y:S01]  /*7e10*/  FMUL.FTZ R52, R56, R160.reuse ;  /* 0x000000a038347220 */ /* 0x080fe20000410000 */
[-C--:B------:R-:W-:Y:S01]  /*7e20*/  FMUL.FTZ R53, R57, R160.reuse ;  /* 0x000000a039357220 */ /* 0x080fe20000410000 */
[-C--:B------:R-:W-:Y:S01]  /*7e30*/  FMUL.FTZ R54, R58, R3.reuse ;  /* 0x000000033a367220 */ /* 0x080fe20000410000 */
[-C--:B------:R-:W-:Y:S01]  /*7e40*/  FMUL.FTZ R55, R59, R3.reuse ;  /* 0x000000033b377220 */ /* 0x080fe20000410000 */
[----:B------:R-:W5:Y:S01]  /*7e50*/  MUFU.EX2 R216, R216 ;  /* 0x000000d800d87308 */ /* 0x000f620000000800 */
        /* <DEDUP_REMOVED lines=12> */
[C---:B-1----:R-:W-:Y:S06]  /*7f20*/  HMMA.16816.F32 R64, R4.reuse, R104, R116 ;  /* 0x000000680440723c */ /* 0x042fec0000001874 */
[C---:B------:R-:W-:Y:S01]  /*7f30*/  HMMA.16816.F32 R60, R4.reuse, R106, R60 ;  /* 0x0000006a043c723c */ /* 0x040fe2000000183c */
[-C--:B------:R-:W-:Y:S01]  /*7f40*/  FMUL.FTZ R116, R68, R160.reuse ;  /* 0x000000a044747220 */ /* 0x080fe20000410000 */
[-C--:B------:R-:W-:Y:S01]  /*7f50*/  FMUL.FTZ R117, R69, R160.reuse ;  /* 0x000000a045757220 */ /* 0x080fe20000410000 */
[-C--:B------:R-:W-:Y:S01]  /*7f60*/  FMUL.FTZ R118, R70, R3.reuse ;  /* 0x0000000346767220 */ /* 0x080fe20000410000 */
[-C--:B------:R-:W-:Y:S01]  /*7f70*/  FMUL.FTZ R119, R71, R3.reuse ;  /* 0x0000000347777220 */ /* 0x080fe20000410000 */
[----:B------:R-:W1:Y:S01]  /*7f80*/  LDSM.16.MT88.4 R104, [R193+0x10000] ;  /* 0x01000000c168783b */ /* 0x000e620000004200 */
[-C--:B------:R-:W-:Y:S01]  /*7f90*/  FMUL.FTZ R68, R72, R160.reuse ;  /* 0x000000a048447220 */ /* 0x080fe20000410000 */
[-C--:B------:R-:W-:Y:S01]  /*7fa0*/  FMUL.FTZ R69, R73, R160.reuse ;  /* 0x000000a049457220 */ /* 0x080fe20000410000 */
[-C--:B------:R-:W-:Y:S01]  /*7fb0*/  FMUL.FTZ R70, R74, R3.reuse ;  /* 0x000000034a467220 */ /* 0x080fe20000410000 */
[-C--:B------:R-:W-:Y:S01]  /*7fc0*/  FMUL.FTZ R71, R75, R3.reuse ;  /* 0x000000034b477220 */ /* 0x080fe20000410000 */
[----:B------:R-:W-:Y:S01]  /*7fd0*/  MUFU.EX2 R221, R221 ;  /* 0x000000dd00dd7308 */ /* 0x000fe20000000800 */
[C---:B---3--:R-:W-:Y:S01]  /*7fe0*/  HMMA.16816.F32 R72, R4.reuse, R112, R116 ;  /* 0x000000700448723c */ /* 0x048fe20000001874 */
[----:B------:R-:W3:Y:S05]  /*7ff0*/  LDSM.16.MT88.4 R116, [R194+0xc800] ;  /* 0x00c80000c274783b */ /* 0x000eea0000004200 */
[C---:B------:R-:W-:Y:S01]  /*8000*/  HMMA.16816.F32 R68, R4.reuse, R114, R68 ;  /* 0x000000720444723c */ /* 0x040fe20000001844 */
[-C--:B------:R-:W-:Y:S01]  /*8010*/  FMUL.FTZ R112, R80, R160.reuse ;  /* 0x000000a050707220 */ /* 0x080fe20000410000 */
[-C--:B------:R-:W-:Y:S01]  /*8020*/  FMUL.FTZ R113, R81, R160.reuse ;  /* 0x000000a051717220 */ /* 0x080fe20000410000 */
[-C--:B------:R-:W-:Y:S01]  /*8030*/  FMUL.FTZ R80, R84, R160.reuse ;  /* 0x000000a054507220 */ /* 0x080fe20000410000 */
[----:B------:R-:W-:Y:S01]  /*8040*/  FMUL.FTZ R81, R85, R160 ;  /* 0x000000a055517220 */ /* 0x000fe20000410000 */
[----:B------:R-:W-:Y:S01]  /*8050*/  MUFU.EX2 R222, R222 ;  /* 0x000000de00de7308 */ /* 0x000fe20000000800 */
[----:B--2---:R-:W-:Y:S01]  /*8060*/  HMMA.16816.F32 R76, R4, R108, R76 ;  /* 0x0000006c044c723c */ /* 0x004fe2000000184c */
[-C--:B------:R-:W-:Y:S01]  /*8070*/  FMUL.FTZ R114, R82, R3.reuse ;  /* 0x0000000352727220 */ /* 0x080fe20000410000 */
[-C--:B------:R-:W-:Y:S01]  /*8080*/  FMUL.FTZ R115, R83, R3.reuse ;  /* 0x0000000353737220 */ /* 0x080fe20000410000 */
[-C--:B------:R-:W-:Y:S01]  /*8090*/  FMUL.FTZ R82, R86, R3.reuse ;  /* 0x0000000356527220 */ /* 0x080fe20000410000 */
[-C--:B------:R-:W-:Y:S01]  /*80a0*/  FMUL.FTZ R83, R87, R3.reuse ;  /* 0x0000000357537220 */ /* 0x080fe20000410000 */
[----:B------:R-:W-:-:S02]  /*80b0*/  FFMA.FTZ R3, R215, R3, R152 ;  /* 0x00000003d7037223 */ /* 0x000fc40000010098 */
[----:B------:R-:W2:Y:S02]  /*80c0*/  MUFU.EX2 R223, R223 ;  /* 0x000000df00df7308 */ /* 0x000ea40000000800 */
[----:B------:R-:W-:Y:S01]  /*80d0*/  HMMA.16816.F32 R84, R4, R110, R112 ;  /* 0x0000006e0454723c */ /* 0x000fe20000001870 */
[----:B------:R-:W2:Y:S01]  /*80e0*/  LDSM.16.MT88.4 R112, [R194+0xe800] ;  /* 0x00e80000c270783b */ /* 0x000ea20000004200 */
[----:B------:R-:W-:-:S03]  /*80f0*/  FADD.FTZ R3, R2, R3 ;  /* 0x0000000302037221 */ /* 0x000fc60000010000 */
[----:B------:R-:W2:Y:S01]  /*8100*/  LDSM.16.MT88.4 R108, [R193+0xe800] ;  /* 0x00e80000c16c783b */ /* 0x000ea20000004200 */
[----:B------:R-:W-:Y:S01]  /*8110*/  MUFU.EX2 R224, R224 ;  /* 0x000000e000e07308 */ /* 0x000fe20000000800 */
[----:B------:R-:W-:-:S04]  /*8120*/  FADD.FTZ R0, R0, R3 ;  /* 0x0000000300007221 */ /* 0x000fc80000010000 */
[----:B------:R-:W-:Y:S01]  /*8130*/  FADD.FTZ R0, R159, R0 ;  /* 0x000000009f007221 */ /* 0x000fe20000010000 */
[----:B-1----:R-:W-:Y:S02]  /*8140*/  HMMA.16816.F32 R80, R4, R104, R80 ;  /* 0x000000680450723c */ /* 0x002fe40000001850 */
[----:B------:R-:W1:Y:S01]  /*8150*/  MUFU.EX2 R225, R225 ;  /* 0x000000e100e17308 */ /* 0x000e620000000800 */
[----:B------:R-:W-:-:S03]  /*8160*/  FADD.FTZ R3, R175, R0 ;  /* 0x00000000af037221 */ /* 0x000fc60000010000 */
[C---:B------:R-:W-:Y:S01]  /*8170*/  HMMA.16816.F32 R88, R4.reuse, R106, R88 ;  /* 0x0000006a0458723c */ /* 0x040fe20000001858 */
[----:B------:R-:W-:Y:S01]  /*8180*/  F2FP.F16.F32.PACK_AB R104, R173, R170 ;  /* 0x000000aaad68723e */ /* 0x000fe200000000ff */
[----:B------:R-:W-:Y:S01]  /*8190*/  FADD.FTZ R170, R170, R153 ;  /* 0x00000099aaaa7221 */ /* 0x000fe20000010000 */
[C---:B----4-:R-:W-:Y:S01]  /*81a0*/  F2FP.F16.F32.PACK_AB R105, R178.reuse, R175 ;  /* 0x000000afb269723e */ /* 0x050fe200000000ff */
[----:B------:R-:W-:Y:S01]  /*81b0*/  MUFU.EX2 R165, R165 ;  /* 0x000000a500a57308 */ /* 0x000fe20000000800 */
[----:B------:R-:W-:Y:S01]  /*81c0*/  FADD.FTZ R3, R178, R3 ;  /* 0x00000003b2037221 */ /* 0x000fe20000010000 */
[----:B------:R-:W-:Y:S01]  /*81d0*/  HMMA.16816.F32 R4, R4, R138, R96 ;  /* 0x0000008a0404723c */ /* 0x000fe20000001860 */
[----:B------:R-:W-:Y:S01]  /*81e0*/  F2FP.F16.F32.PACK_AB R106, R174, R171 ;  /* 0x000000abae6a723e */ /* 0x000fe200000000ff */
[----:B------:R-:W-:Y:S01]  /*81f0*/  LDSM.16.MT88.4 R96, [R193+0x10800] ;  /* 0x01080000c160783b */ /* 0x000fe20000004200 */
[----:B-----5:R-:W-:Y:S01]  /*8200*/  F2FP.F16.F32.PACK_AB R107, R177, R176 ;  /* 0x000000b0b16b723e */ /* 0x020fe200000000ff */
[----:B------:R-:W-:Y:S01]  /*8210*/  FADD.FTZ R0, R173, R170 ;  /* 0x000000aaad007221 */ /* 0x000fe20000010000 */
[----:B------:R-:W-:Y:S01]  /*8220*/  FADD.FTZ R176, R176, R3 ;  /* 0x00000003b0b07221 */ /* 0x000fe20000010000 */
[----:B------:R-:W-:Y:S01]  /*8230*/  LDSM.16.MT88.4 R136, [R192+0xf000] ;  /* 0x00f00000c088783b */ /* 0x000fe20000004200 */
[----:B------:R-:W-:Y:S01]  /*8240*/  MUFU.EX2 R163, R163 ;  /* 0x000000a300a37308 */ /* 0x000fe20000000800 */
[----:B------:R-:W-:Y:S01]  /*8250*/  FADD.FTZ R171, R171, R0 ;  /* 0x00000000abab7221 */ /* 0x000fe20000010000 */
[----:B------:R-:W-:Y:S01]  /*8260*/  FADD.FTZ R177, R177, R176 ;  /* 0x000000b0b1b17221 */ /* 0x000fe20000010000 */
[----:B---3--:R-:W-:Y:S02]  /*8270*/  HMMA.16816.F32 R20, R104, R116, R20 ;  /* 0x000000746814723c */ /* 0x008fe40000001814 */
[----:B------:R-:W-:-:S04]  /*8280*/  FADD.FTZ R174, R174, R171 ;  /* 0x000000abaeae7221 */ /* 0x000fc80000010000 */
[----:B------:R-:W-:Y:S01]  /*8290*/  HMMA.16816.F32 R16, R104, R118, R16 ;  /* 0x000000766810723c */ /* 0x000fe20000001810 */
[----:B------:R-:W3:Y:S01]  /*82a0*/  LDSM.16.MT88.4 R116, [R192+0xe800] ;  /* 0x00e80000c074783b */ /* 0x000ee20000004200 */
[----:B------:R-:W-:-:S04]  /*82b0*/  FADD.FTZ R3, R179, R174 ;  /* 0x000000aeb3037221 */ /* 0x000fc80000010000 */
[----:B------:R-:W-:Y:S01]  /*82c0*/  HMMA.16816.F32 R28, R104, R128, R28 ;  /* 0x00000080681c723c */ /* 0x000fe2000000181c */
[----:B------:R-:W-:-:S05]  /*82d0*/  FADD.FTZ R3, R216, R3 ;  /* 0x00000003d8037221 */ /* 0x000fca0000010000 */
[C---:B------:R-:W-:Y:S01]  /*82e0*/  HMMA.16816.F32 R24, R104.reuse, R130, R24 ;  /* 0x000000826818723c */ /* 0x040fe20000001818 */
[----:B------:R-:W4:Y:S05]  /*82f0*/  LDSM.16.MT88.4 R128, [R196+0x10800] ;  /* 0x01080000c480783b */ /* 0x000f2a0000004200 */
[C---:B------:R-:W-:Y:S06]  /*8300*/  HMMA.16816.F32 R100, R104.reuse, R124, R100 ;  /* 0x0000007c6864723c */ /* 0x040fec0000001864 */
[C---:B------:R-:W-:Y:S01]  /*8310*/  HMMA.16816.F32 R32, R104.reuse, R126, R32 ;  /* 0x0000007e6820723c */ /* 0x040fe20000001820 */
[----:B------:R-:W-:Y:S05]  /*8320*/  LDSM.16.MT88.4 R124, [R196+0xd000] ;  /* 0x00d00000c47c783b */ /* 0x000fea0000004200 */
        /* <DEDUP_REMOVED lines=15> */
[C---:B------:R-:W-:Y:S06]  /*8420*/  HMMA.16816.F32 R80, R104.reuse, R96, R80 ;  /* 0x000000606850723c */ /* 0x040fec0000001850 */
[----:B------:R-:W-:Y:S01]  /*8430*/  HMMA.16816.F32 R88, R104, R98, R88 ;  /* 0x000000626858723c */ /* 0x000fe20000001858 */
[----:B------:R-:W-:-:S02]  /*8440*/  F2FP.F16.F32.PACK_AB R96, R216, R179 ;  /* 0x000000b3d860723e */ /* 0x000fc400000000ff */
[----:B------:R-:W-:Y:S01]  /*8450*/  F2FP.F16.F32.PACK_AB R97, R223, R222 ;  /* 0x000000dedf61723e */ /* 0x000fe200000000ff */
[----:B------:R-:W-:Y:S02]  /*8460*/  FADD.FTZ R222, R222, R177 ;  /* 0x000000b1dede7221 */ /* 0x000fe40000010000 */
[C---:B----4-:R-:W-:Y:S01]  /*8470*/  HMMA.16816.F32 R72, R104.reuse, R128, R72 ;  /* 0x000000806848723c */ /* 0x050fe20000001848 */
[----:B------:R-:W-:Y:S01]  /*8480*/  F2FP.F16.F32.PACK_AB R98, R221, R220 ;  /* 0x000000dcdd62723e */ /* 0x000fe200000000ff */
[----:B------:R-:W-:Y:S01]  /*8490*/  FADD.FTZ R223, R223, R222 ;  /* 0x000000dedfdf7221 */ /* 0x000fe20000010000 */
[----:B-1----:R-:W-:Y:S01]  /*84a0*/  F2FP.F16.F32.PACK_AB R99, R225, R224 ;  /* 0x000000e0e163723e */ /* 0x002fe200000000ff */
[----:B------:R-:W-:Y:S01]  /*84b0*/  FADD.FTZ R220, R220, R3 ;  /* 0x00000003dcdc7221 */ /* 0x000fe20000010000 */
[----:B------:R-:W-:Y:S01]  /*84c0*/  MOV R3, R157 ;  /* 0x0000009d00037202 */ /* 0x000fe20000000f00 */
[----:B------:R-:W-:Y:S01]  /*84d0*/  HMMA.16816.F32 R68, R104, R130, R68 ;  /* 0x000000826844723c */ /* 0x000fe20000001844 */
[----:B------:R-:W-:Y:S01]  /*84e0*/  FADD.FTZ R224, R224, R223 ;  /* 0x000000dfe0e07221 */ /* 0x000fe20000010000 */
[----:B------:R-:W-:-:S03]  /*84f0*/  FADD.FTZ R221, R221, R220 ;  /* 0x000000dcdddd7221 */ /* 0x000fc60000010000 */
[----:B------:R-:W-:Y:S01]  /*8500*/  FADD.FTZ R225, R225, R224 ;  /* 0x000000e0e1e17221 */ /* 0x000fe20000010000 */
[C---:B--2---:R-:W-:Y:S06]  /*8510*/  HMMA.16816.F32 R92, R104.reuse, R112, R92 ;  /* 0x00000070685c723c */ /* 0x044fec000000185c */
[----:B------:R-:W-:Y:S06]  /*8520*/  HMMA.16816.F32 R4, R104, R114, R4 ;  /* 0x000000726804723c */ /* 0x000fec0000001804 */
[C---:B------:R-:W-:Y:S06]  /*8530*/  HMMA.16816.F32 R128, R96.reuse, R124, R12 ;  /* 0x0000007c6080723c */ /* 0x040fec000000180c */
[C---:B------:R-:W-:Y:S01]  /*8540*/  HMMA.16816.F32 R124, R96.reuse, R126, R8 ;  /* 0x0000007e607c723c */ /* 0x040fe20000001808 */
[----:B------:R-:W1:Y:S05]  /*8550*/  LDSM.16.MT88.4 R8, [R196+0x11000] ;  /* 0x01100000c408783b */ /* 0x000e6a0000004200 */
[C---:B-----5:R-:W-:Y:S06]  /*8560*/  HMMA.16816.F32 R112, R96.reuse, R108, R28 ;  /* 0x0000006c6070723c */ /* 0x060fec000000181c */
[C---:B------:R-:W-:Y:S06]  /*8570*/  HMMA.16816.F32 R28, R96.reuse, R144, R40 ;  /* 0x00000090601c723c */ /* 0x040fec0000001828 */
[----:B------:R-:W-:Y:S01]  /*8580*/  HMMA.16816.F32 R40, R96, R146, R36 ;  /* 0x000000926028723c */ /* 0x000fe20000001824 */
[----:B------:R-:W2:Y:S04]  /*8590*/  LDSM.16.MT88.4 R36, [R194+0x11000] ;  /* 0x01100000c224783b */ /* 0x000ea80000004200 */
[----:B------:R-:W-:Y:S01]  /*85a0*/  LDSM.16.MT88.4 R144, [R192+0x11000] ;  /* 0x01100000c090783b */ /* 0x000fe20000004200 */
[C---:B------:R-:W-:Y:S06]  /*85b0*/  HMMA.16816.F32 R76, R104.reuse, R120, R76 ;  /* 0x00000078684c723c */ /* 0x040fec000000184c */
[----:B------:R-:W-:Y:S01]  /*85c0*/  HMMA.16816.F32 R84, R104, R122, R84 ;  /* 0x0000007a6854723c */ /* 0x000fe20000001854 */
[----:B------:R-:W-:Y:S05]  /*85d0*/  LDSM.16.MT88.4 R104, [R193+0xd800] ;  /* 0x00d80000c168783b */ /* 0x000fea0000004200 */
[C---:B---3--:R-:W-:Y:S06]  /*85e0*/  HMMA.16816.F32 R120, R96.reuse, R116, R20 ;  /* 0x000000746078723c */ /* 0x048fec0000001814 */
[C---:B------:R-:W-:Y:S06]  /*85f0*/  HMMA.16816.F32 R20, R96.reuse, R132, R56 ;  /* 0x000000846014723c */ /* 0x040fec0000001838 */
[C---:B------:R-:W-:Y:S01]  /*8600*/  HMMA.16816.F32 R56, R96.reuse, R134, R52 ;  /* 0x000000866038723c */ /* 0x040fe20000001834 */
[----:B------:R-:W3:Y:S04]  /*8610*/  LDSM.16.MT88.4 R132, [R193+0x11000] ;  /* 0x01100000c184783b */ /* 0x000ee80000004200 */
[----:B------:R-:W-:Y:S01]  /*8620*/  LDSM.16.MT88.4 R52, [R194+0xf800] ;  /* 0x00f80000c234783b */ /* 0x000fe20000004200 */
[C---:B-1----:R-:W-:Y:S06]  /*8630*/  HMMA.16816.F32 R12, R96.reuse, R8, R72 ;  /* 0x00000008600c723c */ /* 0x042fec0000001848 */
[C---:B------:R-:W-:Y:S01]  /*8640*/  HMMA.16816.F32 R72, R96.reuse, R10, R68 ;  /* 0x0000000a6048723c */ /* 0x040fe20000001844 */
[----:B------:R-:W-:Y:S05]  /*8650*/  LDSM.16.MT88.4 R68, [R192+0xf800] ;  /* 0x00f80000c044783b */ /* 0x000fea0000004200 */
[C---:B------:R-:W-:Y:S06]  /*8660*/  HMMA.16816.F32 R108, R96.reuse, R110, R24 ;  /* 0x0000006e606c723c */ /* 0x040fec0000001818 */
[C---:B--2---:R-:W-:Y:S06]  /*8670*/  HMMA.16816.F32 R76, R96.reuse, R36, R76 ;  /* 0x00000024604c723c */ /* 0x044fec000000184c */
[C---:B------:R-:W-:Y:S01]  /*8680*/  HMMA.16816.F32 R8, R96.reuse, R38, R84 ;  /* 0x000000266008723c */ /* 0x040fe20000001854 */
[----:B------:R-:W1:Y:S05]  /*8690*/  LDSM.16.MT88.4 R36, [R192+0xd800] ;  /* 0x00d80000c024783b */ /* 0x000e6a0000004200 */
[C---:B------:R-:W-:Y:S06]  /*86a0*/  HMMA.16816.F32 R24, R96.reuse, R140, R48 ;  /* 0x0000008c6018723c */ /* 0x040fec0000001830 */
[C---:B------:R-:W-:Y:S06]  /*86b0*/  HMMA.16816.F32 R116, R96.reuse, R118, R16 ;  /* 0x000000766074723c */ /* 0x040fec0000001810 */
[C---:B------:R-:W-:Y:S01]  /*86c0*/  HMMA.16816.F32 R48, R96.reuse, R142, R44 ;  /* 0x0000008e6030723c */ /* 0x040fe2000000182c */
[----:B------:R-:W2:Y:S04]  /*86d0*/  LDSM.16.MT88.4 R44, [R196+0xf800] ;  /* 0x00f80000c42c783b */ /* 0x000ea80000004200 */
[----:B------:R-:W-:Y:S01]  /*86e0*/  LDSM.16.MT88.4 R140, [R196+0xd800] ;  /* 0x00d80000c48c783b */ /* 0x000fe20000004200 */
[C---:B------:R-:W-:Y:S06]  /*86f0*/  HMMA.16816.F32 R16, R96.reuse, R136, R64 ;  /* 0x000000886010723c */ /* 0x040fec0000001840 */
[C---:B------:R-:W-:Y:S01]  /*8700*/  HMMA.16816.F32 R64, R96.reuse, R138, R60 ;  /* 0x0000008a6040723c */ /* 0x040fe2000000183c */
[----:B------:R-:W4:Y:S04]  /*8710*/  LDSM.16.MT88.4 R60, [R193+0xf800] ;  /* 0x00f80000c13c783b */ /* 0x000f280000004200 */
[----:B------:R-:W5:Y:S01]  /*8720*/  LDSM.16.MT88.4 R136, [R194+0xd800] ;  /* 0x00d80000c288783b */ /* 0x000f620000004200 */
[C---:B------:R-:W-:Y:S06]  /*8730*/  HMMA.16816.F32 R32, R96.reuse, R150, R32 ;  /* 0x000000966020723c */ /* 0x040fec0000001820 */
[----:B------:R-:W-:Y:S01]  /*8740*/  HMMA.16816.F32 R100, R96, R148, R100 ;  /* 0x000000946064723c */ /* 0x000fe20000001864 */
[--C-:B------:R-:W-:Y:S01]  /*8750*/  FFMA.FTZ R151, R164, UR18, -R169.reuse ;  /* 0x00000012a4977c23 */ /* 0x100fe200080108a9 */
[--C-:B------:R-:W-:Y:S01]  /*8760*/  FFMA.FTZ R164, R167, UR18, -R162.reuse ;  /* 0x00000012a7a47c23 */ /* 0x100fe200080108a2 */
[----:B------:R-:W-:Y:S01]  /*8770*/  FFMA.FTZ R150, R166, UR18, -R169 ;  /* 0x00000012a6967c23 */ /* 0x000fe200080108a9 */
[----:B------:R-:W-:-:S02]  /*8780*/  FFMA.FTZ R162, R161, UR18, -R162 ;  /* 0x00000012a1a27c23 */ /* 0x000fc400080108a2 */
[C---:B---3--:R-:W-:Y:S01]  /*8790*/  HMMA.16816.F32 R84, R96.reuse, R132, R80 ;  /* 0x000000846054723c */ /* 0x048fe20000001850 */
[--C-:B------:R-:W-:Y:S01]  /*87a0*/  FFMA.FTZ R148, R172, UR18, -R169.reuse ;  /* 0x00000012ac947c23 */ /* 0x100fe200080108a9 */
[----:B------:R-:W-:Y:S01]  /*87b0*/  FFMA.FTZ R149, R168, UR18, -R169 ;  /* 0x00000012a8957c23 */ /* 0x000fe200080108a9 */
[----:B------:R-:W-:Y:S01]  /*87c0*/  MUFU.EX2 R150, R150 ;  /* 0x0000009600967308 */ /* 0x000fe20000000800 */
[----:B------:R-:W3:Y:S02]  /*87d0*/  LDSM.16.MT88.4 R80, [R194+0x11800] ;  /* 0x01180000c250783b */ /* 0x000ee40000004200 */
[C---:B------:R-:W-:Y:S02]  /*87e0*/  HMMA.16816.F32 R88, R96.reuse, R134, R88 ;  /* 0x000000866058723c */ /* 0x040fe40000001858 */
[----:B------:R-:W3:Y:S03]  /*87f0*/  LDSM.16.MT88.4 R132, [R196+0x11800] ;  /* 0x01180000c484783b */ /* 0x000ee60000004200 */
[----:B------:R-:W-:Y:S01]  /*8800*/  MUFU.EX2 R148, R148 ;  /* 0x0000009400947308 */ /* 0x000fe20000000800 */
[C---:B------:R-:W-:Y:S06]  /*8810*/  HMMA.16816.F32 R92, R96.reuse, R144, R92 ;  /* 0x00000090605c723c */ /* 0x040fec000000185c */
[----:B------:R-:W-:Y:S01]  /*8820*/  HMMA.16816.F32 R4, R96, R146, R4 ;  /* 0x000000926004723c */ /* 0x000fe20000001804 */
[----:B------:R-:W1:Y:S08]  /*8830*/  MUFU.EX2 R149, R149 ;  /* 0x0000009500957308 */ /* 0x000e700000000800 */
[----:B------:R-:W2:Y:S08]  /*8840*/  MUFU.EX2 R151, R151 ;  /* 0x0000009700977308 */ /* 0x000eb00000000800 */
[----:B------:R-:W4:Y:S01]  /*8850*/  MUFU.EX2 R164, R164 ;  /* 0x000000a400a47308 */ /* 0x000f220000000800 */
[----:B-1----:R-:W-:Y:S01]  /*8860*/  F2FP.F16.F32.PACK_AB R96, R149, R148 ;  /* 0x000000949560723e */ /* 0x002fe200000000ff */
[----:B------:R-:W-:-:S04]  /*8870*/  FADD.FTZ R148, R148, R221 ;  /* 0x000000dd94947221 */ /* 0x000fc80000010000 */
[----:B------:R-:W-:Y:S02]  /*8880*/  FADD.FTZ R149, R149, R148 ;  /* 0x0000009495957221 */ /* 0x000fe40000010000 */
[----:B------:R-:W1:Y:S01]  /*8890*/  MUFU.EX2 R162, R162 ;  /* 0x000000a200a27308 */ /* 0x000e620000000800 */
[----:B--2---:R-:W-:Y:S01]  /*88a0*/  F2FP.F16.F32.PACK_AB R98, R151, R150 ;  /* 0x000000969762723e */ /* 0x004fe200000000ff */
[----:B------:R-:W-:-:S04]  /*88b0*/  FADD.FTZ R150, R150, R149 ;  /* 0x0000009596967221 */ /* 0x000fc80000010000 */
[----:B------:R-:W-:Y:S01]  /*88c0*/  FADD.FTZ R217, R151, R150 ;  /* 0x0000009697d97221 */ /* 0x000fe20000010000 */
[----:B----4-:R-:W-:Y:S01]  /*88d0*/  F2FP.F16.F32.PACK_AB R97, R165, R164 ;  /* 0x000000a4a561723e */ /* 0x010fe200000000ff */
[----:B------:R-:W-:-:S04]  /*88e0*/  FADD.FTZ R164, R164, R225 ;  /* 0x000000e1a4a47221 */ /* 0x000fc80000010000 */
[----:B------:R-:W-:Y:S01]  /*88f0*/  FADD.FTZ R164, R165, R164 ;  /* 0x000000a4a5a47221 */ /* 0x000fe20000010000 */
[----:B-1----:R-:W-:-:S03]  /*8900*/  F2FP.F16.F32.PACK_AB R99, R162, R163 ;  /* 0x000000a3a263723e */ /* 0x002fc600000000ff */
        /* <DEDUP_REMOVED lines=12> */
[C---:B-----5:R-:W-:Y:S06]  /*89d0*/  HMMA.16816.F32 R120, R96.reuse, R136, R120 ;  /* 0x000000886078723c */ /* 0x060fec0000001878 */
[C---:B------:R-:W-:Y:S01]  /*89e0*/  HMMA.16816.F32 R116, R96.reuse, R138, R116 ;  /* 0x0000008a6074723c */ /* 0x040fe20000001874 */
[----:B------:R-:W1:Y:S05]  /*89f0*/  LDSM.16.MT88.4 R136, [R193+0x11800] ;  /* 0x01180000c188783b */ /* 0x000e6a0000004200 */
[C---:B------:R-:W-:Y:S01]  /*8a00*/  HMMA.16816.F32 R60, R96.reuse, R68, R16 ;  /* 0x00000044603c723c */ /* 0x040fe20000001810 */
[----:B------:R-:W2:Y:S05]  /*8a10*/  LDSM.16.MT88.4 R16, [R192+0x11800] ;  /* 0x01180000c010783b */ /* 0x000eaa0000004200 */
[C---:B------:R-:W-:Y:S06]  /*8a20*/  HMMA.16816.F32 R64, R96.reuse, R70, R64 ;  /* 0x000000466040723c */ /* 0x040fec0000001840 */
[C---:B---3--:R-:W-:Y:S06]  /*8a30*/  HMMA.16816.F32 R76, R96.reuse, R80, R76 ;  /* 0x00000050604c723c */ /* 0x048fec000000184c */
[C---:B------:R-:W-:Y:S06]  /*8a40*/  HMMA.16816.F32 R128, R96.reuse, R140, R128 ;  /* 0x0000008c6080723c */ /* 0x040fec0000001880 */
[C---:B------:R-:W-:Y:S06]  /*8a50*/  HMMA.16816.F32 R124, R96.reuse, R142, R124 ;  /* 0x0000008e607c723c */ /* 0x040fec000000187c */
[C---:B------:R-:W-:Y:S06]  /*8a60*/  HMMA.16816.F32 R68, R96.reuse, R132, R12 ;  /* 0x000000846044723c */ /* 0x040fec000000180c */
[----:B------:R-:W-:Y:S01]  /*8a70*/  HMMA.16816.F32 R72, R96, R134, R72 ;  /* 0x000000866048723c */ /* 0x000fe20000001848 */
[----:B------:R-:W-:-:S05]  /*8a80*/  MOV R132, R158 ;  /* 0x0000009e00847202 */ /* 0x000fca0000000f00 */
[C---:B------:R-:W-:Y:S06]  /*8a90*/  HMMA.16816.F32 R80, R96.reuse, R82, R8 ;  /* 0x000000526050723c */ /* 0x040fec0000001808 */
[C---:B-1----:R-:W-:Y:S06]  /*8aa0*/  HMMA.16816.F32 R84, R96.reuse, R136, R84 ;  /* 0x000000886054723c */ /* 0x042fec0000001854 */
[C---:B------:R-:W-:Y:S06]  /*8ab0*/  HMMA.16816.F32 R88, R96.reuse, R138, R88 ;  /* 0x0000008a6058723c */ /* 0x040fec0000001858 */
[C---:B--2---:R-:W-:Y:S06]  /*8ac0*/  HMMA.16816.F32 R92, R96.reuse, R16, R92 ;  /* 0x00000010605c723c */ /* 0x044fec000000185c */
[----:B------:R-:W-:-:S15]  /*8ad0*/  HMMA.16816.F32 R96, R96, R18, R4 ;  /* 0x000000126060723c */ /* 0x000fde0000001804 */
[----:B------:R-:W-:-:S09]  /*8ae0*/  NOP ;  /* 0x0000000000007918 */ /* 0x000fd20000000000 */
.L_x_1163:
[----:B------:R-:W-:-:S06]  /*8af0*/  UISETP.GT.AND UP0, UPT, UR16, UR12, UPT ;  /* 0x0000000c1000728c */ /* 0x000fcc000bf04270 */
[----:B------:R-:W-:-:S13]  /*8b00*/  PLOP3.LUT P0, PT, PT, PT, UP0, 0x80, 0x0 ;  /* 0x000000000000781c */ /* 0x000fda0003f0f008 */
[----:B------:R-:W-:Y:S05]  /*8b10*/  @!P0 BRA `(.L_x_1165) ;  /* 0x0000003400108947 */ /* 0x000fea0003800000 */
[----:B------:R-:W-:Y:S01]  /*8b20*/  MOV R2, R3 ;  /* 0x0000000300027202 */ /* 0x000fe20000000f00 */
[----:B------:R-:W-:Y:S01]  /*8b30*/  USHF.L.U64.HI UR17, UR10, 0x5, UR11 ;  /* 0x000000050a117899 */ /* 0x000fe2000801020b */
[----:B------:R-:W-:Y:S01]  /*8b40*/  MOV R0, R132 ;  /* 0x0000008400007202 */ /* 0x000fe20000000f00 */
[----:B------:R-:W-:Y:S01]  /*8b50*/  USHF.L.U32 UR18, UR10, 0x5, URZ ;  /* 0x000000050a127899 */ /* 0x000fe2000800063f */
[----:B------:R-:W-:Y:S01]  /*8b60*/  MOV R206, R218 ;  /* 0x000000da00ce7202 */ /* 0x000fe20000000f00 */
[----:B------:R-:W-:Y:S02]  /*8b70*/  USHF.L.U64.HI UR22, UR8, 0x5, UR9 ;  /* 0x0000000508167899 */ /* 0x000fe40008010209 */
        /* <DEDUP_REMOVED lines=9> */
.L_x_1168:
        /* <DEDUP_REMOVED lines=36> */
.L_x_1166:
        /* <DEDUP_REMOVED lines=20> */
[----:B------:R-:W-:Y:S03]  /*8f90*/  IADD3 R222, P0, R224, UR19, RZ ;  /* 0x00000013e0de7c10 */ /* 0x000fe6000ff1e0ff */
[----:B------:R-:W-:Y:S01]  /*8fa0*/  LDGSTS.E.BYPASS.LTC128B.128 [R203+0xe000], desc[UR20][R218.64+0x80] ;  /* 0x0e000080dacb7fae */ /* 0x000fe2000b901d54 */
[----:B------:R-:W-:Y:S01]  /*8fb0*/  VIADD R216, R3, 0x8 ;  /* 0x0000000803d87836 */ /* 0x000fe20000000000 */
[----:B------:R-:W-:Y:S04]  /*8fc0*/  IADD3.X R223, R225, UR22, RZ, P0, !PT ;  /* 0x00000016e1df7c10 */ /* 0x000fe800087fe4ff */
[----:B------:R1:W-:Y:S01]  /*8fd0*/  LDGSTS.E.BYPASS.LTC128B.128 [R203+0x10000], desc[UR20][R218.64+0x100] ;  /* 0x10000100dacb7fae */ /* 0x0003e2000b901d54 */
[----:B------:R-:W-:Y:S02]  /*8fe0*/  IADD3 R220, P0, R222, UR19, RZ ;  /* 0x00000013dedc7c10 */ /* 0x000fe4000ff1e0ff */
[C---:B------:R-:W-:Y:S03]  /*8ff0*/  ISETP.GE.AND P1, PT, R216.reuse, R211, PT ;  /* 0x000000d3d800720c */ /* 0x040fe60003f26270 */
[----:B------:R-:W-:Y:S01]  /*9000*/  LDGSTS.E.BYPASS.LTC128B.128 [R203+0xc800], desc[UR20][R224.64] ;  /* 0x0c800000e0cb7fae */ /* 0x000fe2000b901d54 */
[----:B------:R-:W-:Y:S02]  /*9010*/  IADD3.X R221, R223, UR22, RZ, P0, !PT ;  /* 0x00000016dfdd7c10 */ /* 0x000fe400087fe4ff */
[CC--:B------:R-:W-:Y:S03]  /*9020*/  ISETP.GE.AND P5, PT, R216.reuse, R209.reuse, PT ;  /* 0x000000d1d800720c */ /* 0x0c0fe60003fa6270 */
[----:B------:R-:W-:Y:S01]  /*9030*/  LDGSTS.E.BYPASS.LTC128B.128 [R203+0xe800], desc[UR20][R224.64+0x80] ;  /* 0x0e800080e0cb7fae */ /* 0x000fe2000b901d54 */
[C---:B------:R-:W-:Y:S02]  /*9040*/  ISETP.GE.AND P3, PT, R3.reuse, R209, PT ;  /* 0x000000d10300720c */ /* 0x040fe40003f66270 */
[CC--:B------:R-:W-:Y:S03]  /*9050*/  ISETP.GE.AND P2, PT, R3.reuse, R211.reuse, PT ;  /* 0x000000d30300720c */ /* 0x0c0fe60003f46270 */
[----:B------:R-:W-:Y:S01]  /*9060*/  LDGSTS.E.BYPASS.LTC128B.128 [R203+0x10800], desc[UR20][R224.64+0x100] ;  /* 0x10800100e0cb7fae */ /* 0x000fe2000b901d54 */
[C---:B------:R-:W-:Y:S02]  /*9070*/  ISETP.GE.OR P1, PT, R216.reuse, R210, !P1 ;  /* 0x000000d2d800720c */ /* 0x040fe40004f26670 */
[-C--:B------:R-:W-:Y:S03]  /*9080*/  ISETP.GE.OR P5, PT, R216, R208.reuse, !P5 ;  /* 0x000000d0d800720c */ /* 0x080fe60006fa6670 */
[----:B------:R-:W-:Y:S01]  /*9090*/  LDGSTS.E.BYPASS.LTC128B.128 [R203+0xd000], desc[UR20][R222.64] ;  /* 0x0d000000decb7fae */ /* 0x000fe2000b901d54 */
[C---:B------:R-:W-:Y:S01]  /*90a0*/  VIADD R216, R3.reuse, 0x10 ;  /* 0x0000001003d87836 */ /* 0x040fe20000000000 */
[C---:B------:R-:W-:Y:S04]  /*90b0*/  ISETP.GE.OR P3, PT, R3.reuse, R208, !P3 ;  /* 0x000000d00300720c */ /* 0x040fe80005f66670 */
[----:B------:R-:W-:Y:S01]  /*90c0*/  LDGSTS.E.BYPASS.LTC128B.128 [R203+0xf000], desc[UR20][R222.64+0x80] ;  /* 0x0f000080decb7fae */ /* 0x000fe2000b901d54 */
[CC--:B------:R-:W-:Y:S05]  /*90d0*/  ISETP.GE.OR P2, PT, R3.reuse, R210.reuse, !P2 ;  /* 0x000000d20300720c */ /* 0x0c0fea0005746670 */
[----:B------:R-:W-:Y:S01]  /*90e0*/  LDGSTS.E.BYPASS.LTC128B.128 [R203+0x11000], desc[UR20][R222.64+0x100] ;  /* 0x11000100decb7fae */ /* 0x000fe2000b901d54 */
[C---:B-1----:R-:W-:Y:S05]  /*90f0*/  VIADD R218, R3.reuse, 0x1 ;  /* 0x0000000103da7836 */ /* 0x042fea0000000000 */
[----:B------:R-:W-:Y:S06]  /*9100*/  LDGSTS.E.BYPASS.LTC128B.128 [R203+0xd800], desc[UR20][R220.64] ;  /* 0x0d800000dccb7fae */ /* 0x000fec000b901d54 */
[----:B------:R-:W-:Y:S01]  /*9110*/  LDGSTS.E.BYPASS.LTC128B.128 [R203+0xf800], desc[UR20][R220.64+0x80] ;  /* 0x0f800080dccb7fae */ /* 0x000fe2000b901d54 */
[C---:B------:R-:W-:Y:S02]  /*9120*/  ISETP.GE.AND P6, PT, R218.reuse, R211, PT ;  /* 0x000000d3da00720c */ /* 0x040fe40003fc6270 */
[C---:B------:R-:W-:Y:S03]  /*9130*/  ISETP.GE.AND P4, PT, R218.reuse, R209, PT ;  /* 0x000000d1da00720c */ /* 0x040fe60003f86270 */
[----:B------:R1:W-:Y:S01]  /*9140*/  LDGSTS.E.BYPASS.LTC128B.128 [R203+0x11800], desc[UR20][R220.64+0x100] ;  /* 0x11800100dccb7fae */ /* 0x0003e2000b901d54 */
[C---:B------:R-:W-:Y:S02]  /*9150*/  ISETP.GE.OR P6, PT, R218.reuse, R210, !P6 ;  /* 0x000000d2da00720c */ /* 0x040fe400077c6670 */
[----:B------:R-:W-:Y:S03]  /*9160*/  ISETP.GE.OR P4, PT, R218, R208, !P4 ;  /* 0x000000d0da00720c */ /* 0x000fe60006786670 */
[----:B------:R-:W-:Y:S01]  /*9170*/  LDSM.16.M88.4 R132, [R202] ;  /* 0x00000000ca84783b */ /* 0x000fe20000000200 */
[C---:B------:R-:W-:Y:S05]  /*9180*/  VIADD R218, R3.reuse, 0x9 ;  /* 0x0000000903da7836 */ /* 0x040fea0000000000 */
[----:B------:R-:W2:Y:S01]  /*9190*/  LDSM.16.M88.4 R136, [R201+0x6000] ;  /* 0x00600000c988783b */ /* 0x000ea20000000200 */
[CC--:B------:R-:W-:Y:S04]  /*91a0*/  ISETP.GE.AND P0, PT, R218.reuse, R211.reuse, PT ;  /* 0x000000d3da00720c */ /* 0x0c0fe80003f06270 */
[-C--:B------:R-:W-:Y:S01]  /*91b0*/  ISETP.GE.OR P0, PT, R218, R210.reuse, !P0 ;  /* 0x000000d2da00720c */ /* 0x080fe20004706670 */
        /* <DEDUP_REMOVED lines=338> */
.L_x_1167:
[----:B-1----:R-:W-:Y:S01]  /*a6e0*/  FMNMX.FTZ R5, R226, R247, !PT ;  /* 0x000000f7e2057209 */ /* 0x002fe20007810000 */
[----:B------:R-:W1:Y:S01]  /*a6f0*/  SHFL.BFLY PT, R4, R239, 0x2, 0x1f ;  /* 0x0c401f00ef047f89 */ /* 0x000e6200000e0000 */
        /* <DEDUP_REMOVED lines=390> */
.L_x_1165:
        /* <DEDUP_REMOVED lines=11> */
[----:B---3--:R-:W-:-:S06]  /*c010*/  FADD.FTZ R2, R2, R215 ;  /* 0x000000d702027221 */ /* 0x008fcc0000010000 */
[----:B------:R-:W-:Y:S01]  /*c020*/  @UP0 ULDC.64 UR6, c[0x0][0x298] ;  /* 0x0000a60000060ab9 */ /* 0x000fe20000000a00 */
[----:B------:R-:W2:Y:S01]  /*c030*/  SHFL.BFLY PT, R10, R7, 0x1, 0x1f ;  /* 0x0c201f00070a7f89 */ /* 0x000ea200000e0000 */
[----:B------:R-:W-:-:S03]  /*c040*/  @UP0 UIMAD.WIDE.U32 UR10, UR13, UR6, URZ ;  /* 0x000000060d0a02a5 */ /* 0x000fc6000f8e003f */
[----:B------:R-:W3:Y:S01]  /*c050*/  SHFL.BFLY PT, R9, R2, 0x1, 0x1f ;  /* 0x0c201f0002097f89 */ /* 0x000ee200000e0000 */
[----:B--2---:R-:W-:Y:S01]  /*c060*/  FADD.FTZ R10, R7, R10 ;  /* 0x0000000a070a7221 */ /* 0x004fe20000010000 */
[----:B----4-:R-:W-:Y:S02]  /*c070*/  SHF.R.S32.HI R7, RZ, 0x1f, R6 ;  /* 0x0000001fff077819 */ /* 0x010fe40000011406 */
[----:B-1----:R-:W-:Y:S01]  /*c080*/  SHF.R.S32.HI R5, RZ, 0x1f, R0 ;  /* 0x0000001fff057819 */ /* 0x002fe20000011400 */
[----:B---3--:R-:W-:Y:S01]  /*c090*/  FADD.FTZ R9, R2, R9 ;  /* 0x0000000902097221 */ /* 0x008fe20000010000 */
[----:B------:R-:W-:Y:S02]  /*c0a0*/  LEA.HI R4, R7, R6, RZ, 0x3 ;  /* 0x0000000607047211 */ /* 0x000fe400078f18ff */
[CC--:B------:R-:W-:Y:S02]  /*c0b0*/  LEA.HI R12, R5.reuse, R0.reuse, RZ, 0x2 ;  /* 0x00000000050c7211 */ /* 0x0c0fe400078f10ff */
[----:B------:R-:W-:-:S02]  /*c0c0*/  LEA.HI R8, R5, R0, RZ, 0x5 ;  /* 0x0000000005087211 */ /* 0x000fc400078f28ff */
[----:B------:R-:W-:Y:S02]  /*c0d0*/  LEA.HI R5, R7, R6, RZ, 0x5 ;  /* 0x0000000607057211 */ /* 0x000fe400078f28ff */
[----:B------:R-:W-:Y:S02]  /*c0e0*/  LOP3.LUT R11, R12, 0x3ffffffc, RZ, 0xc0, !PT ;  /* 0x3ffffffc0c0b7812 */ /* 0x000fe400078ec0ff */
[----:B------:R-:W-:Y:S02]  /*c0f0*/  LOP3.LUT R7, R8, 0xffffffe0, RZ, 0xc0, !PT ;  /* 0xffffffe008077812 */ /* 0x000fe400078ec0ff */
[----:B------:R-:W-:Y:S02]  /*c100*/  LOP3.LUT R5, R5, 0xffffffe0, RZ, 0xc0, !PT ;  /* 0xffffffe005057812 */ /* 0x000fe400078ec0ff */
[----:B------:R-:W-:Y:S02]  /*c110*/  LOP3.LUT R2, R4, 0xfffffff8, RZ, 0xc0, !PT ;  /* 0xfffffff804027812 */ /* 0x000fe400078ec0ff */
[----:B------:R-:W-:-:S02]  /*c120*/  IADD3 R11, -R11, R0, RZ ;  /* 0x000000000b0b7210 */ /* 0x000fc40007ffe1ff */
[----:B------:R-:W-:Y:S02]  /*c130*/  IADD3 R0, R0, -R7, RZ ;  /* 0x8000000700007210 */ /* 0x000fe40007ffe0ff */
[----:B------:R-:W-:Y:S02]  /*c140*/  IADD3 R5, R6, -R5, RZ ;  /* 0x8000000506057210 */ /* 0x000fe40007ffe0ff */
[----:B------:R-:W-:Y:S02]  /*c150*/  IADD3 R2, -R2, R6, RZ ;  /* 0x0000000602027210 */ /* 0x000fe40007ffe1ff */
[--C-:B------:R-:W-:Y:S02]  /*c160*/  SHF.R.S32.HI R6, RZ, 0x2, R12.reuse ;  /* 0x00000002ff067819 */ /* 0x100fe4000001140c */
[----:B------:R-:W-:Y:S02]  /*c170*/  SHF.R.S32.HI R7, RZ, 0x1f, R12 ;  /* 0x0000001fff077819 */ /* 0x000fe4000001140c */
[----:B------:R-:W-:-:S02]  /*c180*/  FSETP.NE.FTZ.AND P3, PT, R10, RZ, PT ;  /* 0x000000ff0a00720b */ /* 0x000fc40003f75000 */
[----:B------:R-:W-:Y:S02]  /*c190*/  FSETP.NE.FTZ.AND P0, PT, R9, RZ, PT ;  /* 0x000000ff0900720b */ /* 0x000fe40003f15000 */
[----:B------:R-:W-:Y:S02]  /*c1a0*/  LEA.HI R7, R7, R6, RZ, 0x3 ;  /* 0x0000000607077211 */ /* 0x000fe400078f18ff */
[----:B------:R-:W-:Y:S02]  /*c1b0*/  SHF.R.S32.HI R8, RZ, 0x5, R8 ;  /* 0x00000005ff087819 */ /* 0x000fe40000011408 */
[----:B------:R-:W-:Y:S02]  /*c1c0*/  LOP3.LUT R7, R7, 0xfffffff8, RZ, 0xc0, !PT ;  /* 0xfffffff807077812 */ /* 0x000fe400078ec0ff */
[----:B------:R-:W-:Y:S02]  /*c1d0*/  LEA R11, R8, R11, 0x9 ;  /* 0x0000000b080b7211 */ /* 0x000fe400078e48ff */
[----:B------:R-:W-:Y:S01]  /*c1e0*/  IADD3 R7, R6, -R7, RZ ;  /* 0x8000000706077210 */ /* 0x000fe20007ffe0ff */
[----:B------:R-:W1:Y:S03]  /*c1f0*/  @P3 MUFU.RCP R13, R10 ;  /* 0x0000000a000d3308 */ /* 0x000e660000001000 */
[----:B------:R-:W-:-:S02]  /*c200*/  SHF.L.U32 R6, R7, 0x6, RZ ;  /* 0x0000000607067819 */ /* 0x000fc400000006ff */
[C---:B------:R-:W-:Y:S02]  /*c210*/  LOP3.LUT R12, R7.reuse, 0x1, RZ, 0xc0, !PT ;  /* 0x00000001070c7812 */ /* 0x040fe400078ec0ff */
[----:B------:R-:W-:Y:S01]  /*c220*/  LOP3.LUT R6, R6, 0x1c0, RZ, 0xc0, !PT ;  /* 0x000001c006067812 */ /* 0x000fe200078ec0ff */
[----:B------:R-:W2:Y:S01]  /*c230*/  @P0 MUFU.RCP R14, R9 ;  /* 0x00000009000e0308 */ /* 0x000ea20000001000 */
[----:B------:R-:W-:Y:S02]  /*c240*/  ISETP.NE.U32.AND P4, PT, R12, 0x1, PT ;  /* 0x000000010c00780c */ /* 0x000fe40003f85070 */
[----:B------:R-:W-:Y:S02]  /*c250*/  LEA.HI R6, R6, R6, RZ, 0x1d ;  /* 0x0000000606067211 */ /* 0x000fe400078fe8ff */
[----:B------:R-:W-:Y:S02]  /*c260*/  R2P PR, R7, 0x6 ;  /* 0x0000000607007804 */ /* 0x000fe40000000000 */
[----:B------:R-:W-:Y:S01]  /*c270*/  LEA R6, R11, R6, 0x1 ;  /* 0x000000060b067211 */ /* 0x000fe200078e08ff */
[C---:B-1----:R-:W-:Y:S01]  /*c280*/  FMUL.FTZ R128, R13.reuse, R128 ;  /* 0x000000800d807220 */ /* 0x042fe20000410000 */
[----:B------:R-:W-:-:S02]  /*c290*/  FMUL.FTZ R129, R13, R129 ;  /* 0x000000810d817220 */ /* 0x000fc40000410000 */
        /* <DEDUP_REMOVED lines=167> */
.L_x_1169:
        /* <DEDUP_REMOVED lines=23> */
.L_x_1170:
        /* <DEDUP_REMOVED lines=111> */
.L_x_1172:
[----:B------:R-:W-:Y:S05]  /*d570*/  BSYNC B0 ;  /* 0x0000000000007941 */ /* 0x000fea0003800000 */
.L_x_1171:
        /* <DEDUP_REMOVED lines=32> */
.L_x_1174:
[----:B------:R-:W-:Y:S05]  /*d780*/  BSYNC B0 ;  /* 0x0000000000007941 */ /* 0x000fea0003800000 */
.L_x_1173:
        /* <DEDUP_REMOVED lines=20> */
.L_x_1176:
[----:B------:R-:W-:Y:S05]  /*d8d0*/  BSYNC B0 ;  /* 0x0000000000007941 */ /* 0x000fea0003800000 */
.L_x_1175:
        /* <DEDUP_REMOVED lines=20> */
.L_x_1178:
[----:B------:R-:W-:Y:S05]  /*da20*/  BSYNC B0 ;  /* 0x0000000000007941 */ /* 0x000fea0003800000 */
.L_x_1177:
        /* <DEDUP_REMOVED lines=17> */
.L_x_1179:
        /* <DEDUP_REMOVED lines=12> */
.L_x_1530:


//--------------------- .text._ZN5flash16flash_fwd_kernelI23Flash_fwd_kernel_traitsILi192ELi64ELi64ELi4ELb0ELb0EN7cutlass6half_tE19Flash_kernel_traitsILi192ELi64ELi64ELi4ES3_EELb1ELb0ELb1ELb1ELb0ELb0ELb0ELb0EEEvNS_16Flash_fwd_paramsE --------------------------
	.section	.text._ZN5flash16flash_fwd_kernelI23Flash_fwd_kernel_traitsILi192ELi64ELi64ELi4ELb0ELb0EN7cutlass6half_tE19Flash_kernel_traitsILi192ELi64ELi64ELi4ES3_EELb1ELb0ELb1ELb1ELb0ELb0ELb0ELb0EEEvNS_16Flash_fwd_paramsE,"ax",@progbits
	.align	128
        .global         _ZN5flash16flash_fwd_kernelI23Flash_fwd_kernel_traitsILi192ELi64ELi64ELi4ELb0ELb0EN7cutlass6half_tE19Flash_kernel_traitsILi192ELi64ELi64ELi4ES3_EELb1ELb0ELb1ELb1ELb0ELb0ELb0ELb0EEEvNS_16Flash_fwd_paramsE
        .type           _ZN5flash16flash_fwd_kernelI23Flash_fwd_kernel_traitsILi192ELi64ELi64ELi4ELb0ELb0EN7cutlass6half_tE19Flash_kernel_traitsILi192ELi64ELi64ELi4ES3_EELb1ELb0ELb1ELb1ELb0ELb0ELb0ELb0EEEvNS_16Flash_fwd_paramsE,@function
        .size           _ZN5flash16flash_fwd_kernelI23Flash_fwd_kernel_traitsILi192ELi64ELi64ELi4ELb0ELb0EN7cutlass6half_tE19Flash_kernel_traitsILi192ELi64ELi64ELi4ES3_EELb1ELb0ELb1ELb1ELb0ELb0ELb0ELb0EEEvNS_16Flash_fwd_paramsE,(.L_x_1531 - _ZN5flash16flash_fwd_kernelI23Flash_fwd_kernel_traitsILi192ELi64ELi64ELi4ELb0ELb0EN7cutlass6half_tE19Flash_kernel_traitsILi192ELi64ELi64ELi4ES3_EELb1ELb0ELb1ELb1ELb0ELb0ELb0ELb0EEEvNS_16Flash_fwd_paramsE)
        .other          _ZN5flash16flash_fwd_kernelI23Flash_fwd_kernel_traitsILi192ELi64ELi64ELi4ELb0ELb0EN7cutlass6half_tE19Flash_kernel_traitsILi192ELi64ELi64ELi4ES3_EELb1ELb0ELb1ELb1ELb0ELb0ELb0ELb0EEEvNS_16Flash_fwd_paramsE,@"STO_CUDA_ENTRY STV_DEFAULT"
_ZN5flash16flash_fwd_kernelI23Flash_fwd_kernel_traitsILi192ELi64ELi64ELi4ELb0ELb0EN7cutlass6half_tE19Flash_kernel_traitsILi192ELi64ELi64ELi4ES3_EELb1ELb0ELb1ELb1ELb0ELb0ELb0ELb0EEEvNS_16Flash_fwd_paramsE:
.text._ZN5flash16flash_fwd_kernelI23Flash_fwd_kernel_traitsILi192ELi64ELi64ELi4ELb0ELb0EN7cutlass6half_tE19Flash_kernel_traitsILi192ELi64ELi64ELi4ES3_EELb1ELb0ELb1ELb1ELb0ELb0ELb0ELb0EEEvNS_16Flash_fwd_paramsE:
        /* <DEDUP_REMOVED lines=17> */
[----:B------:R-:W-:-:S04]  /*0110*/  UISETP.NE.U32.AND UP2, UPT, UR6, URZ, UPT ;  /* 0x0000003f0600728c */ /* 0x000fc8000bf45070 */
[----:B------:R-:W-:-:S03]  /*0120*/  UISETP.NE.AND.EX UP2, UPT, UR7, URZ, UPT, UP2 ;  /* 0x0000003f0700728c */ /* 0x000fc6000bf45320 */
[----:B------:R-:W5:Y:S01]  /*0130*/  @P2 LDC R0, c[0x0][0x3b0] ;  /* 0x0000ec00ff002b82 */ /* 0x000f620000000800 */
[----:B------:R-:W-:Y:S02]  /*0140*/  ULDC.64 UR6, c[0x0][0x2f8] ;  /* 0x0000be0000067ab9 */ /* 0x000fe40000000a00 */
[----:B------:R-:W-:Y:S01]  /*0150*/  UISETP.EQ.U32.AND UP0, UPT, UR6, URZ, UPT ;  /* 0x0000003f0600728c */ /* 0x000fe2000bf02070 */
[----:B------:R-:W-:Y:S01]  /*0160*/  PLOP3.LUT P0, PT, PT, PT, UP2, 0x80, 0x0 ;  /* 0x000000000000781c */ /* 0x000fe20003f0f028 */
[----:B----4-:R-:W-:-:S06]  /*0170*/  UIMAD.WIDE UR8, UR23, 0x4, UR8 ;  /* 0x00000004170878a5 */ /* 0x010fcc000f8e0208 */
[----:B------:R-:W-:Y:S01]  /*0180*/  IMAD.U32 R16, RZ, RZ, UR8 ;  /* 0x00000008ff107e24 */ /* 0x000fe2000f8e00ff */
[----:B-1----:R-:W-:Y:S01]  /*0190*/  ULOP3.LUT UR4, UR24, UR15, UR23, 0xfe, !UPT ;  /* 0x0000000f18047292 */ /* 0x002fe2000f8efe17 */
[----:B------:R-:W-:-:S05]  /*01a0*/  IMAD.U32 R17, RZ, RZ, UR9 ;  /* 0x00000009ff117e24 */ /* 0x000fca000f8e00ff */
[----:B--2---:R-:W-:Y:S01]  /*01b0*/  LOP3.LUT P3, RZ, R6, UR4, RZ, 0xfc, !PT ;  /* 0x0000000406ff7c12 */ /* 0x004fe2000f86fcff */
[----:B------:R-:W-:Y:S02]  /*01c0*/  ULDC.64 UR4, c[0x0][0x300] ;  /* 0x0000c00000047ab9 */ /* 0x000fe40000000a00 */
[----:B------:R-:W-:-:S03]  /*01d0*/  UISETP.NE.U32.AND UP1, UPT, UR4, URZ, UPT ;  /* 0x0000003f0400728c */ /* 0x000fc6000bf25070 */
[----:B------:R-:W-:Y:S01]  /*01e0*/  ULDC.U8 UR4, c[0x0][0x3c2] ;  /* 0x0000f08000047ab9 */ /* 0x000fe20000000000 */
[----:B------:R-:W-:Y:S02]  /*01f0*/  UISETP.NE.AND.EX UP1, UPT, UR5, URZ, UPT, UP1 ;  /* 0x0000003f0500728c */ /* 0x000fe4000bf25310 */
[----:B------:R-:W-:-:S03]  /*0200*/  UISETP.NE.AND UP3, UPT, UR4, URZ, UPT ;  /* 0x0000003f0400728c */ /* 0x000fc6000bf65270 */
[----:B------:R-:W-:Y:S01]  /*0210*/  ULDC.64 UR4, c[0x0][0x2f8] ;  /* 0x0000be0000047ab9 */ /* 0x000fe20000000a00 */
[----:B------:R-:W1:Y:S01]  /*0220*/  @!P3 LDC.64 R10, c[0x0][0x3b8] ;  /* 0x0000ee00ff0abb82 */ /* 0x000e620000000a00 */
[----:B------:R-:W-:-:S04]  /*0230*/  UISETP.EQ.OR.EX UP0, UPT, UR7, URZ, !UP3, UP0 ;  /* 0x0000003f0700728c */ /* 0x000fc8000df02700 */
[----:B------:R-:W-:Y:S02]  /*0240*/  @UP1 ULDC.64 UR8, c[0x0][0x300] ;  /* 0x0000c00000081ab9 */ /* 0x000fe40000000a00 */
[----:B------:R-:W-:Y:S02]  /*0250*/  @UP1 UIMAD.WIDE UR8, UR23, 0x4, UR8 ;  /* 0x00000004170818a5 */ /* 0x000fe4000f8e0208 */
[----:B------:R-:W-:-:S04]  /*0260*/  UIMAD.WIDE UR4, UR23, 0x4, UR4 ;  /* 0x00000004170478a5 */ /* 0x000fc8000f8e0204 */
[----:B------:R-:W-:Y:S01]  /*0270*/  IMAD.U32 R14, RZ, RZ, UR8 ;  /* 0x00000008ff0e7e24 */ /* 0x000fe2000f8e00ff */
[----:B------:R-:W-:Y:S01]  /*0280*/  UMOV UR14, 0xffffffff ;  /* 0xffffffff000e7882 */ /* 0x000fe20000000000 */
[----:B------:R-:W-:Y:S01]  /*0290*/  IMAD.U32 R15, RZ, RZ, UR9 ;  /* 0x00000009ff0f7e24 */ /* 0x000fe2000f8e00ff */
[----:B------:R-:W-:Y:S01]  /*02a0*/  ULDC UR8, c[0x0][0x270] ;  /* 0x00009c0000087ab9 */ /* 0x000fe20000000800 */
[----:B---3--:R-:W-:Y:S02]  /*02b0*/  @P2 R2UR UR30, R8 ;  /* 0x00000000081e22ca */ /* 0x008fe400000e0000 */
        /* <DEDUP_REMOVED lines=9> */
[----:B------:R-:W-:-:S03]  /*0350*/  IMAD.U32 R2, RZ, RZ, UR4 ;  /* 0x00000004ff027e24 */ /* 0x000fc6000f8e00ff */
[----:B------:R-:W3:Y:S01]  /*0360*/  @P0 LDG.E R9, desc[UR26][R16.64] ;  /* 0x0000001a10090981 */ /* 0x000ee2000c1e1900 */
[----:B------:R-:W-:-:S03]  /*0370*/  IMAD.U32 R3, RZ, RZ, UR5 ;  /* 0x00000005ff037e24 */ /* 0x000fc6000f8e00ff */
[----:B------:R-:W4:Y:S04]  /*0380*/  @P0 LDG.E R8, desc[UR26][R16.64+0x4] ;  /* 0x0000041a10080981 */ /* 0x000f28000c1e1900 */
[----:B------:R-:W5:Y:S04]  /*0390*/  @P1 LDG.E R7, desc[UR26][R14.64] ;  /* 0x0000001a0e071981 */ /* 0x000f68000c1e1900 */
[----:B------:R-:W2:Y:S01]  /*03a0*/  @!P2 LDG.E R0, desc[UR26][R2.64] ;  /* 0x0000001a0200a981 */ /* 0x000ea2000c1e1900 */
[----:B------:R-:W-:Y:S01]  /*03b0*/  UMOV UR4, URZ ;  /* 0x0000003f00047c82 */ /* 0x000fe20008000000 */
[----:B------:R-:W-:Y:S01]  /*03c0*/  UIMAD UR5, UR23, UR8, UR24 ;  /* 0x00000008170572a4 */ /* 0x000fe2000f8e0218 */
[----:B------:R-:W-:-:S03]  /*03d0*/  UMOV UR10, 0xffffffff ;  /* 0xffffffff000a7882 */ /* 0x000fc60000000000 */
[----:B------:R-:W-:Y:S01]  /*03e0*/  USHF.L.U32 UR5, UR5, 0x5, URZ ;  /* 0x0000000505057899 */ /* 0x000fe2000800063f */
[----:B-1----:R-:W-:-:S04]  /*03f0*/  SHF.R.S32.HI R13, RZ, 0x1f, R6 ;  /* 0x0000001fff0d7819 */ /* 0x002fc80000011406 */
[----:B------:R-:W-:Y:S02]  /*0400*/  LEA.HI R81, R13, R6, RZ, 0x5 ;  /* 0x000000060d517211 */ /* 0x000fe400078f28ff */
[----:B---3--:R-:W-:Y:S02]  /*0410*/  @P0 R2UR UR14, R9 ;  /* 0x00000000090e02ca */ /* 0x008fe400000e0000 */
[----:B----4-:R-:W-:Y:S02]  /*0420*/  @P0 R2UR UR16, R8 ;  /* 0x00000000081002ca */ /* 0x010fe400000e0000 */
[----:B------:R-:W-:Y:S01]  /*0430*/  ISETP.NE.U32.AND P0, PT, RZ, UR6, PT ;  /* 0x00000006ff007c0c */ /* 0x000fe2000bf05070 */
[----:B------:R-:W-:Y:S01]  /*0440*/  USHF.R.S32.HI UR6, URZ, 0x1f, UR5 ;  /* 0x0000001f3f067899 */ /* 0x000fe20008011405 */
[----:B-----5:R-:W-:Y:S02]  /*0450*/  @P1 R2UR UR4, R7 ;  /* 0x00000000070412ca */ /* 0x020fe400000e0000 */
[----:B------:R-:W-:-:S02]  /*0460*/  LOP3.LUT R7, R81, 0xffffffe0, RZ, 0xc0, !PT ;  /* 0xffffffe051077812 */ /* 0x000fc400078ec0ff */
[----:B--2---:R-:W-:Y:S02]  /*0470*/  @!P2 R2UR UR10, R0 ;  /* 0x00000000000aa2ca */ /* 0x004fe400000e0000 */
[----:B------:R-:W-:Y:S01]  /*0480*/  ISETP.NE.AND.EX P2, PT, RZ, UR7, PT, P0 ;  /* 0x00000007ff007c0c */ /* 0x000fe2000bf45300 */
[----:B------:R-:W-:Y:S02]  /*0490*/  IMAD.IADD R80, R6, 0x1, -R7 ;  /* 0x0000000106507824 */ /* 0x000fe400078e0a07 */
[----:B------:R-:W-:-:S03]  /*04a0*/  @UP2 UIADD3 UR16, UR16, -UR14, URZ ;  /* 0x8000000e10102290 */ /* 0x000fc6000fffe03f */
[--C-:B------:R-:W-:Y:S02]  /*04b0*/  IADD3 R218, P1, P0, R4, UR5, R80.reuse ;  /* 0x0000000504da7c10 */ /* 0x100fe4000f83e050 */
[----:B------:R-:W-:Y:S02]  /*04c0*/  SHF.R.S32.HI R4, RZ, 0x1f, R80 ;  /* 0x0000001fff047819 */ /* 0x000fe40000011450 */
[----:B------:R-:W-:Y:S02]  /*04d0*/  @!UP2 ULDC UR16, c[0x0][0x2c4] ;  /* 0x0000b1000010aab9 */ /* 0x000fe40000000800 */
        /* <DEDUP_REMOVED lines=9> */
.L_x_1180:
[----:B------:R-:W-:Y:S01]  /*0570*/  ULDC UR5, c[0x0][0x2c8] ;  /* 0x0000b20000057ab9 */ /* 0x000fe20000000800 */
.L_x_1181:
        /* <DEDUP_REMOVED lines=48> */
[----:B------:R-:W-:Y:S01]  /*0880*/  IMAD.U32 R15, RZ, RZ, UR15 ;  /* 0x0000000fff0f7e24 */ /* 0x000fe2000f8e00ff */
[----:B------:R-:W-:Y:S01]  /*0890*/  UISETP.NE.AND UP2, UPT, UR9, URZ, UPT ;  /* 0x0000003f0900728c */ /* 0x000fe2000bf45270 */
[----:B------:R-:W-:Y:S01]  /*08a0*/  LOP3.LUT R3, R13, 0xfffffff8, RZ, 0xc0, !PT ;  /* 0xfffffff80d037812 */ /* 0x000fe200078ec0ff */
[----:B------:R-:W-:Y:S01]  /*08b0*/  BSSY B0, `(.L_x_1183) ;  /* 0x0000050000007945 */ /* 0x000fe20003800000 */
[----:B------:R-:W-:-:S03]  /*08c0*/  SHF.R.S32.HI R16, RZ, 0x3, R13 ;  /* 0x00000003ff107819 */ /* 0x000fc6000001140d */
[----:B------:R-:W-:Y:S01]  /*08d0*/  @UP1 ULDC.64 UR6, c[0x0][0x298] ;  /* 0x0000a60000061ab9 */ /* 0x000fe20000000a00 */
[----:B------:R-:W-:Y:S01]  /*08e0*/  @!UP1 USHF.R.S32.HI UR12, URZ, 0x1f, UR23 ;  /* 0x0000001f3f0c9899 */ /* 0x000fe20008011417 */
[----:B------:R-:W-:Y:S01]  /*08f0*/  IMAD.IADD R6, R6, 0x1, -R3 ;  /* 0x0000000106067824 */ /* 0x000fe200078e0a03 */
[----:B------:R-:W-:Y:S01]  /*0900*/  @UP1 UIMAD.WIDE.U32 UR10, UR14, UR6, URZ ;  /* 0x000000060e0a12a5 */ /* 0x000fe2000f8e003f */
[--C-:B------:R-:W-:Y:S01]  /*0910*/  SHF.R.S32.HI R17, RZ, 0x1f, R16.reuse ;  /* 0x0000001fff117819 */ /* 0x100fe20000011410 */
[----:B------:R-:W-:Y:S01]  /*0920*/  @!UP1 ULDC.64 UR4, c[0x0][0x290] ;  /* 0x0000a40000049ab9 */ /* 0x000fe20000000a00 */
[----:B------:R-:W-:Y:S01]  /*0930*/  IMAD.SHL.U32 R8, R6, 0x8, RZ ;  /* 0x0000000806087824 */ /* 0x000fe200078e00ff */
[----:B------:R-:W-:Y:S01]  /*0940*/  @!UP1 UIMAD UR6, UR12, UR4, URZ ;  /* 0x000000040c0692a4 */ /* 0x000fe2000f8e023f */
[C---:B------:R-:W-:Y:S01]  /*0950*/  VIADD R5, R16.reuse, 0x10 ;  /* 0x0000001010057836 */ /* 0x040fe20000000000 */
[----:B------:R-:W-:Y:S01]  /*0960*/  @UP1 UIMAD UR7, UR14, UR7, UR11 ;  /* 0x000000070e0712a4 */ /* 0x000fe2000f8e020b */
[----:B------:R-:W-:Y:S01]  /*0970*/  IADD3 R4, R16, 0x20, RZ ;  /* 0x0000002010047810 */ /* 0x000fe20007ffe0ff */
[----:B------:R-:W-:Y:S01]  /*0980*/  @!UP1 UIMAD.WIDE.U32 UR18, UR23, UR4, URZ ;  /* 0x00000004171292a5 */ /* 0x000fe2000f8e003f */
[----:B------:R-:W-:Y:S01]  /*0990*/  ISETP.NE.AND P3, PT, R6, RZ, PT ;  /* 0x000000ff0600720c */ /* 0x000fe20003f65270 */
[----:B------:R-:W-:Y:S01]  /*09a0*/  ULDC.U8 UR11, c[0x0][0x3d8] ;  /* 0x0000f600000b7ab9 */ /* 0x000fe20000000000 */
[----:B------:R-:W-:Y:S01]  /*09b0*/  @!UP1 UIMAD UR6, UR23, UR5, UR6 ;  /* 0x00000005170692a4 */ /* 0x000fe2000f8e0206 */
[----:B------:R-:W-:Y:S01]  /*09c0*/  IMAD.WIDE R14, R15, 0x40, R16 ;  /* 0x000000400f0e7825 */ /* 0x000fe200078e0210 */
[----:B------:R-:W-:Y:S01]  /*09d0*/  UISETP.NE.AND UP3, UPT, UR11, URZ, UPT ;  /* 0x0000003f0b00728c */ /* 0x000fe2000bf65270 */
[----:B------:R-:W-:Y:S01]  /*09e0*/  ISETP.GE.AND P2, PT, R5, UR16, PT ;  /* 0x0000001005007c0c */ /* 0x000fe2000bf46270 */
[----:B------:R-:W-:Y:S01]  /*09f0*/  UISETP.NE.AND UP0, UPT, UR11, URZ, !UP2 ;  /* 0x0000003f0b00728c */ /* 0x000fe2000d705270 */
[----:B------:R-:W-:Y:S01]  /*0a00*/  ISETP.GE.AND P1, PT, R4, UR16, PT ;  /* 0x0000001004007c0c */ /* 0x000fe2000bf26270 */
[----:B------:R-:W-:Y:S01]  /*0a10*/  @UP2 ULDC.64 UR4, c[0x0][0x2c0] ;  /* 0x0000b00000042ab9 */ /* 0x000fe20000000a00 */
[----:B------:R-:W-:Y:S01]  /*0a20*/  USHF.R.S32.HI UR12, URZ, 0x1f, UR24 ;  /* 0x0000001f3f0c7899 */ /* 0x000fe20008011418 */
[C---:B------:R-:W-:Y:S01]  /*0a30*/  VIADD R7, R8.reuse, 0x40 ;  /* 0x0000004008077836 */ /* 0x040fe20000000000 */
[----:B------:R-:W-:Y:S01]  /*0a40*/  @UP2 UIMAD UR13, UR5, UR4, URZ ;  /* 0x00000004050d22a4 */ /* 0x000fe2000f8e023f */
[----:B------:R-:W-:Y:S01]  /*0a50*/  IADD3 R6, R8, 0x80, RZ ;  /* 0x0000008008067810 */ /* 0x000fe20007ffe0ff */
[----:B------:R-:W-:Y:S01]  /*0a60*/  UISETP.EQ.AND UP3, UPT, UR9, URZ, UP3 ;  /* 0x0000003f0900728c */ /* 0x000fe20009f62270 */
[----:B------:R-:W-:-:S02]  /*0a70*/  ULDC.64 UR4, c[0x0][0x2a0] ;  /* 0x0000a80000047ab9 */ /* 0x000fc40000000a00 */
[----:B------:R-:W-:Y:S01]  /*0a80*/  @UP2 UMOV UR9, 0x1 ;  /* 0x0000000100092882 */ /* 0x000fe20000000000 */
[----:B------:R-:W-:Y:S01]  /*0a90*/  UIMAD UR12, UR12, UR4, URZ ;  /* 0x000000040c0c72a4 */ /* 0x000fe2000f8e023f */
[----:B------:R-:W-:Y:S01]  /*0aa0*/  IMAD.U32 R10, RZ, RZ, UR4 ;  /* 0x00000004ff0a7e24 */ /* 0x000fe2000f8e00ff */
[----:B------:R-:W-:Y:S01]  /*0ab0*/  @!UP1 UIADD3 UR7, UR19, UR6, URZ ;  /* 0x0000000613079290 */ /* 0x000fe2000fffe03f */
[----:B------:R-:W-:Y:S01]  /*0ac0*/  @!UP2 ULDC UR4, c[0x0][0x2c4] ;  /* 0x0000b1000004aab9 */ /* 0x000fe20000000800 */
[----:B------:R-:W-:Y:S01]  /*0ad0*/  @UP0 ULDC UR4, c[0x0][0x2e4] ;  /* 0x0000b90000040ab9 */ /* 0x000fe20000000800 */
[----:B------:R-:W-:Y:S02]  /*0ae0*/  UIMAD UR5, UR24, UR5, UR12 ;  /* 0x00000005180572a4 */ /* 0x000fe4000f8e020c */
[----:B------:R-:W-:Y:S01]  /*0af0*/  @!UP2 UIMAD UR9, UR4, UR8, URZ ;  /* 0x000000080409a2a4 */ /* 0x000fe2000f8e023f */
[----:B------:R-:W-:Y:S01]  /*0b00*/  @UP1 UMOV UR12, UR10 ;  /* 0x0000000a000c1c82 */ /* 0x000fe20008000000 */
[----:B------:R-:W-:Y:S01]  /*0b10*/  @UP3 ULDC UR10, c[0x0][0x2c4] ;  /* 0x0000b100000a3ab9 */ /* 0x000fe20000000800 */
[----:B------:R-:W-:Y:S01]  /*0b20*/  @!UP1 UMOV UR12, UR18 ;  /* 0x00000012000c9c82 */ /* 0x000fe20008000000 */
[----:B------:R-:W-:Y:S01]  /*0b30*/  @UP3 UIMAD UR10, UR23, UR10, URZ ;  /* 0x0000000a170a32a4 */ /* 0x000fe2000f8e023f */
[----:B------:R-:W-:Y:S01]  /*0b40*/  IADD3 R2, P0, R8, UR12, RZ ;  /* 0x0000000c08027c10 */ /* 0x000fe2000ff1e0ff */
[----:B------:R-:W-:-:S02]  /*0b50*/  UIMAD UR9, UR23, UR9, URZ ;  /* 0x00000009170972a4 */ /* 0x000fc4000f8e023f */
[----:B------:R-:W-:Y:S01]  /*0b60*/  @UP3 USEL UR10, UR10, UR14, !UP1 ;  /* 0x0000000e0a0a3287 */ /* 0x000fe2000c800000 */
[----:B------:R-:W-:Y:S01]  /*0b70*/  LEA.HI.X.SX32 R3, R8, UR7, 0x1, P0 ;  /* 0x0000000708037c11 */ /* 0x000fe200080f0eff */
[----:B------:R-:W-:Y:S01]  /*0b80*/  @UP2 ULDC UR11, c[0x0][0x2c0] ;  /* 0x0000b000000b2ab9 */ /* 0x000fe20000000800 */
[----:B------:R-:W-:Y:S01]  /*0b90*/  ISETP.GE.AND P0, PT, R16, UR16, PT ;  /* 0x0000001010007c0c */ /* 0x000fe2000bf06270 */
[----:B------:R-:W-:Y:S01]  /*0ba0*/  USEL UR9, UR9, URZ, !UP3 ;  /* 0x0000003f09097287 */ /* 0x000fe2000d800000 */
[----:B------:R-:W-:Y:S01]  /*0bb0*/  @!UP2 UMOV UR11, 0x1 ;  /* 0x00000001000ba882 */ /* 0x000fe20000000000 */
[----:B------:R-:W-:Y:S01]  /*0bc0*/  @!UP2 UMOV UR13, UR4 ;  /* 0x00000004000dac82 */ /* 0x000fe20008000000 */
[----:B------:R-:W-:Y:S01]  /*0bd0*/  UIMAD UR6, UR25, UR11, URZ ;  /* 0x0000000b190672a4 */ /* 0x000fe2000f8e023f */
[----:B------:R-:W-:Y:S01]  /*0be0*/  IMAD.WIDE.U32 R10, R10, UR24, R2 ;  /* 0x000000180a0a7c25 */ /* 0x000fe2000f8e0002 */
[----:B------:R-:W-:Y:S01]  /*0bf0*/  UIMAD UR13, UR24, UR13, UR9 ;  /* 0x0000000d180d72a4 */ /* 0x000fe2000f8e0209 */
[----:B------:R-:W-:Y:S01]  /*0c00*/  @!UP3 UMOV UR20, URZ ;  /* 0x0000003f0014bc82 */ /* 0x000fe20008000000 */
[----:B------:R-:W-:Y:S01]  /*0c10*/  @UP3 UMOV UR20, UR10 ;  /* 0x0000000a00143c82 */ /* 0x000fe20008000000 */
[----:B------:R-:W-:Y:S01]  /*0c20*/  @!UP3 UMOV UR21, URZ ;  /* 0x0000003f0015bc82 */ /* 0x000fe20008000000 */
[----:B------:R-:W-:Y:S01]  /*0c30*/  USHF.R.S32.HI UR4, URZ, 0x1f, UR6 ;  /* 0x0000001f3f047899 */ /* 0x000fe20008011406 */
[----:B------:R-:W-:Y:S01]  /*0c40*/  VIADD R13, R11, UR5 ;  /* 0x000000050b0d7c36 */ /* 0x000fe20008000000 */
[----:B------:R-:W-:Y:S01]  /*0c50*/  @UP3 USHF.R.S32.HI UR21, URZ, 0x1f, UR10 ;  /* 0x0000001f3f153899 */ /* 0x000fe2000801140a */
[----:B------:R-:W-:Y:S01]  /*0c60*/  VIADD R2, R16, 0x30 ;  /* 0x0000003010027836 */ /* 0x000fe20000000000 */
[----:B------:R-:W-:-:S02]  /*0c70*/  USHF.R.S32.HI UR7, URZ, 0x1f, UR13 ;  /* 0x0000001f3f077899 */ /* 0x000fc4000801140d */
        /* <DEDUP_REMOVED lines=19> */
.L_x_1184:
[----:B------:R-:W-:Y:S05]  /*0db0*/  BSYNC B0 ;  /* 0x0000000000007941 */ /* 0x000fea0003800000 */
.L_x_1183:
        /* <DEDUP_REMOVED lines=22> */
.L_x_1186:
[----:B------:R-:W-:Y:S05]  /*0f20*/  BSYNC B0 ;  /* 0x0000000000007941 */ /* 0x000fea0003800000 */
.L_x_1185:
        /* <DEDUP_REMOVED lines=22> */
.L_x_1188:
[----:B------:R-:W-:Y:S05]  /*1090*/  BSYNC B0 ;  /* 0x0000000000007941 */ /* 0x000fea0003800000 */
.L_x_1187:
        /* <DEDUP_REMOVED lines=23> */
.L_x_1190:
[----:B------:R-:W-:Y:S05]  /*1210*/  BSYNC B0 ;  /* 0x0000000000007941 */ /* 0x000fea0003800000 */
.L_x_1189:
        /* <DEDUP_REMOVED lines=10> */
.L_x_1192:
[----:B------:R-:W-:Y:S05]  /*12c0*/  BSYNC B0 ;  /* 0x0000000000007941 */ /* 0x000fea0003800000 */
.L_x_1191:
        /* <DEDUP_REMOVED lines=10> */
.L_x_1194:
[----:B------:R-:W-:Y:S05]  /*1370*/  BSYNC B0 ;  /* 0x0000000000007941 */ /* 0x000fea0003800000 */
.L_x_1193:
        /* <DEDUP_REMOVED lines=10> */
.L_x_1196:
[----:B------:R-:W-:Y:S05]  /*1420*/  BSYNC B0 ;  /* 0x0000000000007941 */ /* 0x000fea0003800000 */
.L_x_1195:
        /* <DEDUP_REMOVED lines=10> */
.L_x_1182:
        /* <DEDUP_REMOVED lines=27> */
[----:B-1----:R-:W-:-:S06]  /*1680*/  VIADD R9, R9, 0xffffffe ;  /* 0x0ffffffe09097836 */ /* 0x002fcc0000000000 */
[----:B------:R-:W1:Y:S02]  /*1690*/  F2I.FTZ.U32.TRUNC.NTZ R9, R9 ;  /* 0x0000000900097305 */ /* 0x000e64000021f000 */
[----:B-1----:R-:W-:-:S04]  /*16a0*/  IMAD.MOV R5, RZ, RZ, -R9 ;  /* 0x000000ffff057224 */ /* 0x002fc800078e0a09 */
[----:B------:R-:W-:-:S04]  /*16b0*/  IMAD R5, R5, R3, RZ ;  /* 0x0000000305057224 */ /* 0x000fc800078e02ff */
[----:B------:R-:W-:-:S04]  /*16c0*/  IMAD.HI.U32 R8, R9, R5, R8 ;  /* 0x0000000509087227 */ /* 0x000fc800078e0008 */
        /* <DEDUP_REMOVED lines=12> */
[----:B------:R-:W-:-:S02]  /*1790*/  ISETP.GE.AND P1, PT, R5, RZ, PT ;  /* 0x000000ff0500720c */ /* 0x000fc40003f26270 */
[----:B------:R-:W-:-:S04]  /*17a0*/  LOP3.LUT R5, R2, 0xfffffff8, RZ, 0xc0, !PT ;  /* 0xfffffff802057812 */ /* 0x000fc800078ec0ff */
[----:B------:R-:W-:-:S05]  /*17b0*/  IADD3 R5, -R5, R6, RZ ;  /* 0x0000000605057210 */ /* 0x000fca0007ffe1ff */
[----:B------:R-:W-:Y:S02]  /*17c0*/  @!P2 IMAD.IADD R8, R8, 0x1, -R3 ;  /* 0x000000010808a824 */ /* 0x000fe400078e0a03 */
[----:B------:R-:W-:-:S03]  /*17d0*/  IMAD.SHL.U32 R220, R5, 0x8, RZ ;  /* 0x0000000805dc7824 */ /* 0x000fc600078e00ff */
[----:B------:R-:W-:Y:S02]  /*17e0*/  ISETP.GE.U32.AND P4, PT, R8, R3, PT ;  /* 0x000000030800720c */ /* 0x000fe40003f86070 */
[----:B------:R-:W-:Y:S01]  /*17f0*/  LEA.HI R8, R13, R6, RZ, 0x6 ;  /* 0x000000060d087211 */ /* 0x000fe200078f30ff */
        /* <DEDUP_REMOVED lines=13> */
.L_x_1197:
        /* <DEDUP_REMOVED lines=24> */
.L_x_1198:
[----:B------:R-:W-:Y:S01]  /*1a50*/  IMAD R7, R15, UR10, RZ ;  /* 0x0000000a0f077c24 */ /* 0x000fe2000f8e02ff */
[----:B------:R-:W1:Y:S01]  /*1a60*/  S2UR UR4, SR_CgaCtaId ;  /* 0x00000000000479c3 */ /* 0x000e620000008800 */
[----:B------:R-:W-:Y:S01]  /*1a70*/  IMAD.WIDE.U32 R10, R14, UR10, R220 ;  /* 0x0000000a0e0a7c25 */ /* 0x000fe2000f8e00dc */
[----:B------:R-:W-:Y:S01]  /*1a80*/  LOP3.LUT R205, R205, 0xfffffe00, R8, 0xf8, !PT ;  /* 0xfffffe00cdcd7812 */ /* 0x000fe200078ef808 */
[----:B------:R-:W-:Y:S01]  /*1a90*/  UMOV UR29, 0x400 ;  /* 0x00000400001d7882 */ /* 0x000fe20000000000 */
[----:B------:R-:W-:Y:S01]  /*1aa0*/  UIADD3 UR19, UR20, -0x1, URZ ;  /* 0xffffffff14137890 */ /* 0x000fe2000fffe03f */
[----:B------:R-:W-:Y:S01]  /*1ab0*/  @!P2 VIADD R231, R231, 0x1 ;  /* 0x00000001e7e7a836 */ /* 0x000fe20000000000 */
[----:B------:R-:W-:Y:S01]  /*1ac0*/  IADD3 R228, P0, R10, UR34, RZ ;  /* 0x000000220ae47c10 */ /* 0x000fe2000ff1e0ff */
[C---:B------:R-:W-:Y:S01]  /*1ad0*/  IMAD R2, R14.reuse, UR11, R7 ;  /* 0x0000000b0e027c24 */ /* 0x040fe2000f8e0207 */
[C---:B------:R-:W-:Y:S01]  /*1ae0*/  IADD3 R12, R14.reuse, 0x10, RZ ;  /* 0x000000100e0c7810 */ /* 0x040fe20007ffe0ff */
[----:B------:R-:W-:Y:S01]  /*1af0*/  IMAD R3, R15, UR12, RZ ;  /* 0x0000000c0f037c24 */ /* 0x000fe2000f8e02ff */
[----:B------:R-:W-:Y:S01]  /*1b00*/  BSSY B0, `(.L_x_1199) ;  /* 0x000004a000007945 */ /* 0x000fe20003800000 */
[----:B------:R-:W-:Y:S01]  /*1b10*/  IMAD.WIDE.U32 R16, R14, UR12, R220 ;  /* 0x0000000c0e107c25 */ /* 0x000fe2000f8e00dc */
[----:B------:R-:W-:Y:S01]  /*1b20*/  IADD3.X R229, R11, UR6, R2, P0, !PT ;  /* 0x000000060be57c10 */ /* 0x000fe200087fe402 */
[----:B------:R-:W-:Y:S01]  /*1b30*/  ULDC.64 UR6, c[0x0][0x258] ;  /* 0x0000960000067ab9 */ /* 0x000fe20000000a00 */
[----:B------:R-:W-:Y:S01]  /*1b40*/  IADD3 R8, P0, R220, UR18, RZ ;  /* 0x00000012dc087c10 */ /* 0x000fe2000ff1e0ff */
[----:B------:R-:W-:Y:S01]  /*1b50*/  @P4 VIADD R231, R231, 0x1 ;  /* 0x00000001e7e74836 */ /* 0x000fe20000000000 */
[----:B------:R-:W-:Y:S01]  /*1b60*/  IADD3 R206, P2, R16, UR32, RZ ;  /* 0x0000002010ce7c10 */ /* 0x000fe2000ff5e0ff */
[C---:B------:R-:W-:Y:S01]  /*1b70*/  IMAD R3, R14.reuse, UR13, R3 ;  /* 0x0000000d0e037c24 */ /* 0x040fe2000f8e0203 */
[----:B------:R-:W-:Y:S01]  /*1b80*/  IADD3.X R9, R221, UR8, RZ, P0, !PT ;  /* 0x00000008dd097c10 */ /* 0x000fe200087fe4ff */
[----:B------:R-:W-:Y:S01]  /*1b90*/  UIADD3 UR8, -UR25, UR16, URZ ;  /* 0x0000001019087290 */ /* 0x000fe2000fffe13f */
[----:B------:R-:W-:Y:S01]  /*1ba0*/  @!P1 IADD3 R231, -R231, RZ, RZ ;  /* 0x000000ffe7e79210 */ /* 0x000fe20007ffe1ff */
[----:B------:R-:W-:Y:S01]  /*1bb0*/  IMAD.U32 R10, RZ, RZ, UR6 ;  /* 0x00000006ff0a7e24 */ /* 0x000fe2000f8e00ff */
[----:B------:R-:W-:Y:S01]  /*1bc0*/  @!P3 LOP3.LUT R231, RZ, R0, RZ, 0x33, !PT ;  /* 0x00000000ffe7b212 */ /* 0x000fe200078e33ff */
[----:B------:R-:W-:Y:S01]  /*1bd0*/  VIADD R7, R14, 0x20 ;  /* 0x000000200e077836 */ /* 0x000fe20000000000 */
[----:B------:R-:W-:Y:S01]  /*1be0*/  IADD3.X R207, R17, UR9, R3, P2, !PT ;  /* 0x0000000911cf7c10 */ /* 0x000fe200097fe403 */
[----:B------:R-:W-:Y:S01]  /*1bf0*/  UIMAD UR9, UR17, UR6, URZ ;  /* 0x00000006110972a4 */ /* 0x000fe2000f8e023f */
[----:B------:R-:W-:Y:S01]  /*1c00*/  SHF.R.S32.HI R2, RZ, 0x1f, R231 ;  /* 0x0000001fff027819 */ /* 0x000fe200000114e7 */
[----:B------:R-:W-:Y:S01]  /*1c10*/  IMAD.WIDE.U32 R10, R10, UR24, R8 ;  /* 0x000000180a0a7c25 */ /* 0x000fe2000f8e0008 */
[----:B------:R-:W-:Y:S01]  /*1c20*/  ISETP.GE.AND P0, PT, R14, UR8, PT ;  /* 0x000000080e007c0c */ /* 0x000fe2000bf06270 */
[----:B------:R-:W-:Y:S01]  /*1c30*/  UIMAD UR9, UR24, UR7, UR9 ;  /* 0x00000007180972a4 */ /* 0x000fe2000f8e0209 */
[----:B------:R-:W-:Y:S01]  /*1c40*/  ISETP.GE.AND P1, PT, R12, UR8, PT ;  /* 0x000000080c007c0c */ /* 0x000fe2000bf26270 */
[----:B-1----:R-:W-:Y:S01]  /*1c50*/  ULEA UR4, UR4, UR29, 0x18 ;  /* 0x0000001d04047291 */ /* 0x002fe2000f8ec03f */
[----:B------:R-:W-:Y:S01]  /*1c60*/  ISETP.GE.AND P6, PT, R7, UR8, PT ;  /* 0x0000000807007c0c */ /* 0x000fe2000bfc6270 */
[----:B------:R-:W-:Y:S01]  /*1c70*/  ULDC.64 UR6, c[0x0][0x260] ;  /* 0x0000980000067ab9 */ /* 0x000fe20000000a00 */
[----:B------:R-:W-:Y:S01]  /*1c80*/  UIMAD UR18, UR19, -0x40, UR28 ;  /* 0xffffffc0131278a4 */ /* 0x000fe2000f8e021c */
[----:B------:R-:W-:Y:S01]  /*1c90*/  IMAD R0, R2, UR6, RZ ;  /* 0x0000000602007c24 */ /* 0x000fe2000f8e02ff */
[----:B------:R-:W-:Y:S01]  /*1ca0*/  IADD3 R17, R11, UR9, RZ ;  /* 0x000000090b117c10 */ /* 0x000fe2000fffe0ff */
[----:B------:R-:W-:Y:S01]  /*1cb0*/  IMAD.WIDE.U32 R206, R231, UR6, R206 ;  /* 0x00000006e7ce7c25 */ /* 0x000fe2000f8e00ce */
[----:B------:R-:W-:-:S02]  /*1cc0*/  IADD3 R195, R220, 0x80, RZ ;  /* 0x00000080dcc37810 */ /* 0x000fc40007ffe0ff */
[----:B------:R-:W-:Y:S01]  /*1cd0*/  LEA R205, R205, UR4, 0x1 ;  /* 0x00000004cdcd7c11 */ /* 0x000fe2000f8e08ff */
[C---:B------:R-:W-:Y:S01]  /*1ce0*/  IMAD R209, R231.reuse, UR7, R0 ;  /* 0x00000007e7d17c24 */ /* 0x040fe2000f8e0200 */
[----:B------:R-:W-:Y:S01]  /*1cf0*/  ULDC.64 UR6, c[0x0][0x268] ;  /* 0x00009a0000067ab9 */ /* 0x000fe20000000a00 */
[----:B------:R-:W-:Y:S01]  /*1d00*/  IADD3 R0, R14, 0x30, RZ ;  /* 0x000000300e007810 */ /* 0x000fe20007ffe0ff */
[----:B------:R-:W-:Y:S02]  /*1d10*/  IMAD R2, R2, UR6, RZ ;  /* 0x0000000602027c24 */ /* 0x000fe4000f8e02ff */
[----:B------:R-:W-:Y:S01]  /*1d20*/  IMAD.WIDE.U32 R228, R231, UR6, R228 ;  /* 0x00000006e7e47c25 */ /* 0x000fe2000f8e00e4 */
[----:B------:R-:W-:-:S03]  /*1d30*/  ISETP.GE.AND P5, PT, R0, UR8, PT ;  /* 0x0000000800007c0c */ /* 0x000fc6000bfa6270 */
[----:B------:R-:W-:Y:S02]  /*1d40*/  IMAD R231, R231, UR7, R2 ;  /* 0x00000007e7e77c24 */ /* 0x000fe4000f8e0202 */
[----:B------:R-:W-:Y:S01]  /*1d50*/  VIADD R204, R220, 0x40 ;  /* 0x00000040dccc7836 */ /* 0x000fe20000000000 */
[----:B------:R-:W-:Y:S07]  /*1d60*/  @P0 BRA `(.L_x_1200) ;  /* 0x00000000008c0947 */ /* 0x000fee0003800000 */
        /* <DEDUP_REMOVED lines=35> */
.L_x_1200:
[----:B------:R-:W-:Y:S05]  /*1fa0*/  BSYNC B0 ;  /* 0x0000000000007941 */ /* 0x000fea0003800000 */
.L_x_1199:
        /* <DEDUP_REMOVED lines=40> */
.L_x_1202:
[----:B------:R-:W-:Y:S05]  /*2230*/  BSYNC B0 ;  /* 0x0000000000007941 */ /* 0x000fea0003800000 */
.L_x_1201:
        /* <DEDUP_REMOVED lines=40> */
.L_x_1204:
[----:B------:R-:W-:Y:S05]  /*24c0*/  BSYNC B0 ;  /* 0x0000000000007941 */ /* 0x000fea0003800000 */
.L_x_1203:
[----:B------:R-:W-:Y:S01]  /*24d0*/  USHF.L.U32 UR29, UR12, 0x6, URZ ;  /* 0x000000060c1d7899 */ /* 0x000fe2000800063f */
        /* <DEDUP_REMOVED lines=40> */
.L_x_1206:
[----:B------:R-:W-:Y:S05]  /*2760*/  BSYNC B0 ;  /* 0x0000000000007941 */ /* 0x000fea0003800000 */
.L_x_1205:
[----:B------:R-:W-:Y:S01]  /*2770*/  USHF.L.U64.HI UR32, UR12, 0x6, UR13 ;  /* 0x000000060c207899 */ /* 0x000fe2000801020d */
        /* <DEDUP_REMOVED lines=9> */
[----:B------:R-:W-:Y:S01]  /*2810*/  IMAD.WIDE.U32 R16, R3, UR19, R208 ;  /* 0x0000001303107c25 */ /* 0x000fe2000f8e00d0 */
[----:B------:R-:W-:-:S02]  /*2820*/  ISETP.GE.AND P6, PT, R7, UR18, PT ;  /* 0x0000001207007c0c */ /* 0x000fc4000bfc6270 */
[----:B------:R-:W-:Y:S01]  /*2830*/  ISETP.GE.AND P5, PT, R0, UR18, PT ;  /* 0x0000001200007c0c */ /* 0x000fe2000bfa6270 */
[----:B------:R-:W-:Y:S01]  /*2840*/  VIADD R19, R17, UR6 ;  /* 0x0000000611137c36 */ /* 0x000fe20008000000 */
[----:B------:R-:W-:Y:S11]  /*2850*/  @P0 BRA `(.L_x_1208) ;  /* 0x0000000000740947 */ /* 0x000ff60003800000 */
        /* <DEDUP_REMOVED lines=29> */
.L_x_1208:
[----:B------:R-:W-:Y:S05]  /*2a30*/  BSYNC B0 ;  /* 0x0000000000007941 */ /* 0x000fea0003800000 */
.L_x_1207:
        /* <DEDUP_REMOVED lines=35> */
.L_x_1210:
[----:B------:R-:W-:Y:S05]  /*2c70*/  BSYNC B0 ;  /* 0x0000000000007941 */ /* 0x000fea0003800000 */
.L_x_1209:
[----:B------:R-:W-:Y:S04]  /*2c80*/  BSSY B0, `(.L_x_1211) ;  /* 0x0000024000007945 */ /* 0x000fe80003800000 */
[----:B------:R-:W-:Y:S05]  /*2c90*/  @P6 BRA `(.L_x_1212) ;  /* 0x0000000000886947 */ /* 0x000fea0003800000 */
        /* <DEDUP_REMOVED lines=34> */
.L_x_1212:
[----:B------:R-:W-:Y:S05]  /*2ec0*/  BSYNC B0 ;  /* 0x0000000000007941 */ /* 0x000fea0003800000 */
.L_x_1211:
        /* <DEDUP_REMOVED lines=36> */
.L_x_1214:
[----:B------:R-:W-:Y:S05]  /*3110*/  BSYNC B0 ;  /* 0x0000000000007941 */ /* 0x000fea0003800000 */
.L_x_1213:
        /* <DEDUP_REMOVED lines=20> */
[----:B-1234-:R1:W2:Y:S01]  /*3260*/  @P0 LDG.E R8, desc[UR26][R16.64] ;  /* 0x0000001a10080981 */ /* 0x01e2a2000c1e1900 */
[----:B------:R-:W-:Y:S01]  /*3270*/  LOP3.LUT R9, R13, 0xfffffff0, RZ, 0xc0, !PT ;  /* 0xfffffff00d097812 */ /* 0x000fe200078ec0ff */
[----:B------:R-:W-:Y:S01]  /*3280*/  IMAD.SHL.U32 R11, R5, 0x40, RZ ;  /* 0x00000040050b7824 */ /* 0x000fe200078e00ff */
[----:B------:R-:W-:Y:S01]  /*3290*/  SHF.R.S32.HI R10, RZ, 0x4, R13 ;  /* 0x00000004ff0a7819 */ /* 0x000fe2000001140d */
[----:B------:R-:W-:Y:S01]  /*32a0*/  USHF.L.U64.HI UR8, UR10, 0x6, UR11 ;  /* 0x000000060a087899 */ /* 0x000fe2000801020b */
[----:B------:R-:W-:Y:S01]  /*32b0*/  ISETP.GE.AND P1, PT, R14, UR18, PT ;  /* 0x000000120e007c0c */ /* 0x000fe2000bf26270 */
[----:B------:R-:W-:Y:S01]  /*32c0*/  IMAD.IADD R9, R6, 0x1, -R9 ;  /* 0x0000000106097824 */ /* 0x000fe200078e0a09 */
[----:B------:R-:W-:Y:S01]  /*32d0*/  BAR.SYNC.DEFER_BLOCKING 0x0 ;  /* 0x0000000000007b1d */ /* 0x000fe20000010000 */
[----:B------:R-:W-:Y:S01]  /*32e0*/  LEA.HI R193, R13, R10, RZ, 0x1 ;  /* 0x0000000a0dc17211 */ /* 0x000fe200078f08ff */
[----:B------:R-:W-:Y:S01]  /*32f0*/  USHF.L.U32 UR9, UR10, 0x6, URZ ;  /* 0x000000060a097899 */ /* 0x000fe2000800063f */
[----:B------:R-:W-:Y:S01]  /*3300*/  LOP3.LUT R11, R11, 0x1c0, RZ, 0xc0, !PT ;  /* 0x000001c00b0b7812 */ /* 0x000fe200078ec0ff */
[----:B------:R-:W-:Y:S01]  /*3310*/  UIMAD UR7, UR8, UR19, URZ ;  /* 0x00000013080772a4 */ /* 0x000fe2000f8e023f */
[----:B------:R-:W-:Y:S01]  /*3320*/  SHF.R.S32.HI R2, RZ, 0x1f, R9 ;  /* 0x0000001fff027819 */ /* 0x000fe20000011409 */
[----:B------:R-:W-:Y:S01]  /*3330*/  IMAD.IADD R231, R229, 0x1, R231 ;  /* 0x00000001e5e77824 */ /* 0x000fe200078e02e7 */
        /* <DEDUP_REMOVED lines=8> */
[----:B------:R-:W-:Y:S01]  /*33c0*/  ISETP.GE.AND P5, PT, R0, UR18, PT ;  /* 0x0000001200007c0c */ /* 0x000fe2000bfa6270 */
[----:B------:R-:W-:Y:S01]  /*33d0*/  IMAD.SHL.U32 R13, R193, 0x8, RZ ;  /* 0x00000008c10d7824 */ /* 0x000fe200078e00ff */
[----:B------:R-:W-:Y:S01]  /*33e0*/  SHF.R.S32.HI R81, RZ, 0x5, R81 ;  /* 0x00000005ff517819 */ /* 0x000fe20000011451 */
[----:B------:R-:W-:Y:S01]  /*33f0*/  IMAD.IADD R2, R9, 0x1, -R2 ;  /* 0x0000000109027824 */ /* 0x000fe200078e0a02 */
[----:B------:R-:W-:Y:S01]  /*3400*/  LOP3.LUT R10, R11, 0x8, R10, 0xf8, !PT ;  /* 0x000000080b0a7812 */ /* 0x000fe200078ef80a */
[----:B------:R-:W2:Y:S01]  /*3410*/  @P0 MUFU.RCP R9, UR6 ;  /* 0x0000000600090d08 */ /* 0x000ea20008001000 */
[----:B------:R-:W-:Y:S01]  /*3420*/  IMAD.SHL.U32 R12, R15, 0x40, RZ ;  /* 0x000000400f0c7824 */ /* 0x000fe200078e00ff */
[----:B------:R-:W-:Y:S01]  /*3430*/  SHF.R.U32.HI R11, RZ, 0x3, R11 ;  /* 0x00000003ff0b7819 */ /* 0x000fe2000001160b */
[----:B-1----:R-:W-:Y:S01]  /*3440*/  IMAD.SHL.U32 R16, R2, 0x40, RZ ;  /* 0x0000004002107824 */ /* 0x002fe200078e00ff */
[----:B------:R1:W-:Y:S01]  /*3450*/  @P1 STS.128 [R205+0xc000], RZ ;  /* 0x00c000ffcd001388 */ /* 0x0003e20000000c00 */
[----:B------:R-:W-:Y:S01]  /*3460*/  UMOV UR17, URZ ;  /* 0x0000003f00117c82 */ /* 0x000fe20008000000 */
[----:B------:R-:W-:Y:S01]  /*3470*/  LOP3.LUT R10, R10, R11, RZ, 0x3c, !PT ;  /* 0x0000000b0a0a7212 */ /* 0x000fe200078e3cff */
[----:B------:R-:W-:Y:S01]  /*3480*/  BSSY B0, `(.L_x_1215) ;  /* 0x0000030000007945 */ /* 0x000fe20003800000 */
[----:B------:R-:W-:Y:S01]  /*3490*/  LOP3.LUT R16, R16, 0x1c0, RZ, 0xc0, !PT ;  /* 0x000001c010107812 */ /* 0x000fe200078ec0ff */
[----:B------:R1:W-:Y:S01]  /*34a0*/  @P1 STS.128 [R205+0xe000], RZ ;  /* 0x00e000ffcd001388 */ /* 0x0003e20000000c00 */
[----:B------:R-:W-:Y:S01]  /*34b0*/  ISETP.GE.AND P6, PT, R7, UR18, PT ;  /* 0x0000001207007c0c */ /* 0x000fe2000bfc6270 */
[----:B------:R-:W-:Y:S01]  /*34c0*/  IMAD R193, R193, 0x200, R10 ;  /* 0x00000200c1c17824 */ /* 0x000fe200078e020a */
[----:B------:R-:W-:Y:S01]  /*34d0*/  LOP3.LUT R13, R16, 0x8, R13, 0xf8, !PT ;  /* 0x00000008100d7812 */ /* 0x000fe200078ef80d */
[----:B------:R1:W-:Y:S01]  /*34e0*/  @P1 STS.128 [R205+0x10000], RZ ;  /* 0x010000ffcd001388 */ /* 0x0003e20000000c00 */
[----:B------:R-:W-:-:S02]  /*34f0*/  SHF.R.U32.HI R16, RZ, 0x3, R16 ;  /* 0x00000003ff107819 */ /* 0x000fc40000011610 */
[----:B------:R-:W-:Y:S02]  /*3500*/  LEA R193, R193, UR4, 0x1 ;  /* 0x00000004c1c17c11 */ /* 0x000fe4000f8e08ff */
[----:B------:R-:W-:-:S04]  /*3510*/  LOP3.LUT R13, R13, R16, RZ, 0x3c, !PT ;  /* 0x000000100d0d7212 */ /* 0x000fc800078e3cff */
[----:B------:R-:W-:Y:S01]  /*3520*/  LOP3.LUT R0, R13, 0xfffffe00, R12, 0xf8, !PT ;  /* 0xfffffe000d007812 */ /* 0x000fe200078ef80c */
[----:B------:R-:W-:-:S04]  /*3530*/  IMAD.U32 R13, RZ, RZ, UR19 ;  /* 0x00000013ff0d7e24 */ /* 0x000fc8000f8e00ff */
[----:B------:R-:W-:-:S04]  /*3540*/  IMAD.WIDE.U32 R12, R13, UR9, R230 ;  /* 0x000000090d0c7c25 */ /* 0x000fc8000f8e00e6 */
[----:B------:R-:W-:Y:S02]  /*3550*/  VIADD R15, R13, UR35 ;  /* 0x000000230d0f7c36 */ /* 0x000fe40008000000 */
[----:B------:R-:W-:Y:S02]  /*3560*/  IMAD R194, R81, 0x400, R0 ;  /* 0x0000040051c27824 */ /* 0x000fe400078e0200 */
        /* <DEDUP_REMOVED lines=33> */
.L_x_1216:
[----:B------:R-:W-:Y:S05]  /*3780*/  BSYNC B0 ;  /* 0x0000000000007941 */ /* 0x000fea0003800000 */
.L_x_1215:
        /* <DEDUP_REMOVED lines=39> */
.L_x_1218:
[----:B------:R-:W-:Y:S05]  /*3a00*/  BSYNC B0 ;  /* 0x0000000000007941 */ /* 0x000fea0003800000 */
.L_x_1217:
        /* <DEDUP_REMOVED lines=38> */
.L_x_1220:
[----:B------:R-:W-:Y:S05]  /*3c70*/  BSYNC B0 ;  /* 0x0000000000007941 */ /* 0x000fea0003800000 */
.L_x_1219:
        /* <DEDUP_REMOVED lines=41> */
.L_x_1222:
[----:B------:R-:W-:Y:S05]  /*3f10*/  BSYNC B0 ;  /* 0x0000000000007941 */ /* 0x000fea0003800000 */
.L_x_1221:
        /* <DEDUP_REMOVED lines=12> */
[----:B------:R-:W-:Y:S01]  /*3fe0*/  UIADD3 UR6, UR28, -UR16, URZ ;  /* 0x800000101c067290 */ /* 0x000fe2000fffe03f */
[----:B------:R-:W3:Y:S01]  /*3ff0*/  LDSM.16.M88.4 R20, [R193+0x7000] ;  /* 0x00700000c114783b */ /* 0x000ee20000000200 */
[----:B------:R-:W-:Y:S01]  /*4000*/  IMAD R192, R7, 0x2, R194 ;  /* 0x0000000207c07824 */ /* 0x000fe200078e02c2 */
[----:B------:R-:W-:Y:S01]  /*4010*/  UISETP.GT.AND UP0, UPT, UR19, UR5, UPT ;  /* 0x000000051300728c */ /* 0x000fe2000bf04270 */
[----:B------:R-:W-:Y:S01]  /*4020*/  @P1 VIADD R191, R5, 0xffffffe0 ;  /* 0xffffffe005bf1836 */ /* 0x000fe20000000000 */
[----:B------:R-:W3:Y:S01]  /*4030*/  LDSM.16.M88.4 R44, [R193+0x7800] ;  /* 0x00780000c12c783b */ /* 0x000ee20000000200 */
[----:B------:R-:W-:Y:S01]  /*4040*/  IMAD.MOV.U32 R5, RZ, RZ, 0x20 ;  /* 0x00000020ff057424 */ /* 0x000fe200078e00ff */
[----:B------:R-:W-:Y:S01]  /*4050*/  SEL R2, R2, 0xffffffc0, !P2 ;  /* 0xffffffc002027807 */ /* 0x000fe20005000000 */
[----:B------:R-:W-:Y:S01]  /*4060*/  IMAD.SHL.U32 R216, R6, 0x2, RZ ;  /* 0x0000000206d87824 */ /* 0x000fe200078e00ff */
[----:B-12-4-:R-:W-:Y:S01]  /*4070*/  LDSM.16.M88.4 R8, [R192] ;  /* 0x00000000c008783b */ /* 0x016fe20000000200 */
[----:B------:R-:W-:Y:S01]  /*4080*/  UIADD3 UR11, UR31, 0x646e171e, URZ ;  /* 0x646e171e1f0b7890 */ /* 0x000fe2000fffe03f */
        /* <DEDUP_REMOVED lines=8> */
[----:B------:R-:W-:Y:S01]  /*4110*/  UIADD3 UR10, UR30, -0x4ab325aa, URZ ;  /* 0xb54cda561e0a7890 */ /* 0x000fe2000fffe03f */
        /* <DEDUP_REMOVED lines=19> */
[----:B------:R-:W0:Y:S01]  /*4250*/  LDGDEPBAR ;  /* 0x00000000000079af */ /* 0x000e220000000000 */
[----:B------:R-:W-:-:S04]  /*4260*/  VIADD R172, R191, 0x5800 ;  /* 0x00005800bfac7836 */ /* 0x000fc80000000000 */
[C---:B------:R-:W-:Y:S06]  /*4270*/  HMMA.16816.F32 R24, R12.reuse, R20, RZ ;  /* 0x000000140c18723c */ /* 0x040fec00000018ff */
[C---:B------:R-:W-:Y:S06]  /*4280*/  HMMA.16816.F32 R28, R12.reuse, R30, RZ ;  /* 0x0000001e0c1c723c */ /* 0x040fec00000018ff */
[C---:B------:R-:W-:Y:S06]  /*4290*/  HMMA.16816.F32 R20, R12.reuse, R22, RZ ;  /* 0x000000160c14723c */ /* 0x040fec00000018ff */
[C---:B------:R-:W-:Y:S06]  /*42a0*/  HMMA.16816.F32 R68, R12.reuse, R44, RZ ;  /* 0x0000002c0c44723c */ /* 0x040fec00000018ff */
[----:B------:R-:W-:Y:S01]  /*42b0*/  HMMA.16816.F32 R12, R12, R46, RZ ;  /* 0x0000002e0c0c723c */ /* 0x000fe200000018ff */
[----:B------:R-:W3:Y:S05]  /*42c0*/  LDSM.16.M88.4 R44, [R187+0x6800] ;  /* 0x00680000bb2c783b */ /* 0x000eea0000000200 */
        /* <DEDUP_REMOVED lines=8> */
[----:B------:R-:W-:Y:S05]  /*4350*/  LDSM.16.M88.4 R56, [R193+0x8000] ;  /* 0x00800000c138783b */ /* 0x000fea0000000200 */
[C---:B------:R-:W-:Y:S06]  /*4360*/  HMMA.16816.F32 R68, R8.reuse, R52, R68 ;  /* 0x000000340844723c */ /* 0x040fec0000001844 */
[----:B------:R-:W-:Y:S01]  /*4370*/  HMMA.16816.F32 R12, R8, R54, R12 ;  /* 0x00000036080c723c */ /* 0x000fe2000000180c */
[----:B------:R-:W2:Y:S04]  /*4380*/  LDSM.16.M88.4 R8, [R189] ;  /* 0x00000000bd08783b */ /* 0x000ea80000000200 */
[----:B------:R-:W4:Y:S01]  /*4390*/  LDSM.16.M88.4 R52, [R180+0x1000] ;  /* 0x00100000b434783b */ /* 0x000f220000000200 */
[C---:B-----5:R-:W-:Y:S06]  /*43a0*/  HMMA.16816.F32 R40, R64.reuse, R48, R40 ;  /* 0x000000304028723c */ /* 0x060fec0000001828 */
[C---:B------:R-:W-:Y:S01]  /*43b0*/  HMMA.16816.F32 R36, R64.reuse, R50, R36 ;  /* 0x000000324024723c */ /* 0x040fe20000001824 */
[----:B------:R-:W5:Y:S05]  /*43c0*/  LDSM.16.M88.4 R48, [R180+0x1800] ;  /* 0x00180000b430783b */ /* 0x000f6a0000000200 */
[C---:B---3--:R-:W-:Y:S06]  /*43d0*/  HMMA.16816.F32 R32, R64.reuse, R44, R32 ;  /* 0x0000002c4020723c */ /* 0x048fec0000001820 */
        /* <DEDUP_REMOVED lines=11> */
[----:B------:R-:W-:Y:S05]  /*4490*/  LDSM.16.M88.4 R72, [R191+0x3800] ;  /* 0x00380000bf48783b */ /* 0x000fea0000000200 */
[C---:B------:R-:W-:Y:S06]  /*44a0*/  HMMA.16816.F32 R32, R8.reuse, R60, R32 ;  /* 0x0000003c0820723c */ /* 0x040fec0000001820 */
[C---:B------:R-:W-:Y:S01]  /*44b0*/  HMMA.16816.F32 R28, R8.reuse, R62, R28 ;  /* 0x0000003e081c723c */ /* 0x040fe2000000181c */
[----:B------:R-:W-:Y:S05]  /*44c0*/  LDSM.16.M88.4 R60, [R192+0x2000] ;  /* 0x00200000c03c783b */ /* 0x000fea0000000200 */
[C---:B----4-:R-:W-:Y:S06]  /*44d0*/  HMMA.16816.F32 R24, R8.reuse, R52, R24 ;  /* 0x000000340818723c */ /* 0x050fec0000001818 */
[C---:B------:R-:W-:Y:S01]  /*44e0*/  HMMA.16816.F32 R20, R8.reuse, R54, R20 ;  /* 0x000000360814723c */ /* 0x040fe20000001814 */
[----:B------:R-:W2:Y:S05]  /*44f0*/  LDSM.16.M88.4 R52, [R191+0x2000] ;  /* 0x00200000bf34783b */ /* 0x000eaa0000000200 */
[C---:B-----5:R-:W-:Y:S06]  /*4500*/  HMMA.16816.F32 R68, R8.reuse, R48, R68 ;  /* 0x000000300844723c */ /* 0x060fec0000001844 */
[----:B------:R-:W-:Y:S01]  /*4510*/  HMMA.16816.F32 R64, R8, R50, R64 ;  /* 0x000000320840723c */ /* 0x000fe20000001840 */
[----:B------:R-:W4:Y:S04]  /*4520*/  LDSM.16.M88.4 R48, [R191+0x2800] ;  /* 0x00280000bf30783b */ /* 0x000f280000000200 */
[----:B------:R-:W5:Y:S01]  /*4530*/  LDSM.16.M88.4 R8, [R191+0x3000] ;  /* 0x00300000bf08783b */ /* 0x000f620000000200 */
[C---:B---3--:R-:W-:Y:S06]  /*4540*/  HMMA.16816.F32 R40, R44.reuse, R56, R40 ;  /* 0x000000382c28723c */ /* 0x048fec0000001828 */
[C---:B------:R-:W-:Y:S01]  /*4550*/  HMMA.16816.F32 R36, R44.reuse, R58, R36 ;  /* 0x0000003a2c24723c */ /* 0x040fe20000001824 */
[----:B------:R-:W-:Y:S05]  /*4560*/  LDSM.16.M88.4 R56, [R187+0x8800] ;  /* 0x00880000bb38783b */ /* 0x000fea0000000200 */
        /* <DEDUP_REMOVED lines=11> */
[C---:B------:R-:W-:Y:S01]  /*4620*/  HMMA.16816.F32 R36, R60.reuse, R54, R36 ;  /* 0x000000363c24723c */ /* 0x040fe20000001824 */
[----:B------:R-:W2:Y:S05]  /*4630*/  LDSM.16.M88.4 R52, [R187+0x9800] ;  /* 0x00980000bb34783b */ /* 0x000eaa0000000200 */
[C---:B----4-:R-:W-:Y:S06]  /*4640*/  HMMA.16816.F32 R32, R60.reuse, R48, R32 ;  /* 0x000000303c20723c */ /* 0x050fec0000001820 */
[C---:B------:R-:W-:Y:S01]  /*4650*/  HMMA.16816.F32 R28, R60.reuse, R50, R28 ;  /* 0x000000323c1c723c */ /* 0x040fe2000000181c */
[----:B------:R-:W-:Y:S05]  /*4660*/  LDSM.16.M88.4 R48, [R180+0x2000] ;  /* 0x00200000b430783b */ /* 0x000fea0000000200 */
[C---:B-----5:R-:W-:Y:S06]  /*4670*/  HMMA.16816.F32 R24, R60.reuse, R8, R24 ;  /* 0x000000083c18723c */ /* 0x060fec0000001818 */
[C---:B------:R-:W-:Y:S01]  /*4680*/  HMMA.16816.F32 R20, R60.reuse, R10, R20 ;  /* 0x0000000a3c14723c */ /* 0x040fe20000001814 */
[----:B------:R-:W4:Y:S05]  /*4690*/  LDSM.16.M88.4 R8, [R189+0x2000] ;  /* 0x00200000bd08783b */ /* 0x000f2a0000000200 */
[C---:B------:R-:W-:Y:S06]  /*46a0*/  HMMA.16816.F32 R68, R60.reuse, R72, R68 ;  /* 0x000000483c44723c */ /* 0x040fec0000001844 */
        /* <DEDUP_REMOVED lines=8> */
[----:B------:R-:W-:Y:S05]  /*4730*/  LDSM.16.M88.4 R56, [R193+0xa000] ;  /* 0x00a00000c138783b */ /* 0x000fea0000000200 */
[C---:B---3--:R-:W-:Y:S06]  /*4740*/  HMMA.16816.F32 R24, R12.reuse, R44, R24 ;  /* 0x0000002c0c18723c */ /* 0x048fec0000001818 */
[C---:B------:R-:W-:Y:S01]  /*4750*/  HMMA.16816.F32 R20, R12.reuse, R46, R20 ;  /* 0x0000002e0c14723c */ /* 0x040fe20000001814 */
[----:B------:R-:W3:Y:S05]  /*4760*/  LDSM.16.M88.4 R44, [R194+0x4000] ;  /* 0x00400000c22c783b */ /* 0x000eea0000000200 */
[C---:B--2---:R-:W-:Y:S06]  /*4770*/  HMMA.16816.F32 R68, R12.reuse, R52, R68 ;  /* 0x000000340c44723c */ /* 0x044fec0000001844 */
[----:B------:R-:W-:Y:S01]  /*4780*/  HMMA.16816.F32 R64, R12, R54, R64 ;  /* 0x000000360c40723c */ /* 0x000fe20000001840 */
[----:B------:R-:W2:Y:S04]  /*4790*/  LDSM.16.M88.4 R12, [R193+0xa800] ;  /* 0x00a80000c10c783b */ /* 0x000ea80000000200 */
[----:B------:R-:W2:Y:S01]  /*47a0*/  LDSM.16.M88.4 R52, [R193+0xb000] ;  /* 0x00b00000c134783b */ /* 0x000ea20000000200 */
[C---:B----4-:R-:W-:Y:S06]  /*47b0*/  HMMA.16816.F32 R40, R8.reuse, R48, R40 ;  /* 0x000000300828723c */ /* 0x050fec0000001828 */
[C---:B-----5:R-:W-:Y:S06]  /*47c0*/  HMMA.16816.F32 R32, R8.reuse, R72, R32 ;  /* 0x000000480820723c */ /* 0x060fec0000001820 */
        /* <DEDUP_REMOVED lines=11> */
[C---:B---3--:R-:W-:Y:S06]  /*4880*/  HMMA.16816.F32 R40, R44.reuse, R56, R40 ;  /* 0x000000382c28723c */ /* 0x048fec0000001828 */
[C---:B--2---:R-:W-:Y:S06]  /*4890*/  HMMA.16816.F32 R32, R44.reuse, R12, R32 ;  /* 0x0000000c2c20723c */ /* 0x044fec0000001820 */
[C---:B------:R-:W-:Y:S01]  /*48a0*/  HMMA.16816.F32 R28, R44.reuse, R14, R28 ;  /* 0x0000000e2c1c723c */ /* 0x040fe2000000181c */
[----:B------:R-:W2:Y:S05]  /*48b0*/  LDSM.16.M88.4 R12, [R191+0x5000] ;  /* 0x00500000bf0c783b */ /* 0x000eaa0000000200 */
[C---:B------:R-:W-:Y:S01]  /*48c0*/  HMMA.16816.F32 R36, R44.reuse, R58, R36 ;  /* 0x0000003a2c24723c */ /* 0x040fe20000001824 */
[----:B------:R-:W3:Y:S05]  /*48d0*/  LDSM.16.M88.4 R56, [R187+0xa000] ;  /* 0x00a00000bb38783b */ /* 0x000eea0000000200 */
[C---:B------:R-:W-:Y:S06]  /*48e0*/  HMMA.16816.F32 R24, R44.reuse, R52, R24 ;  /* 0x000000342c18723c */ /* 0x040fec0000001818 */
[----:B------:R-:W-:Y:S01]  /*48f0*/  HMMA.16816.F32 R20, R44, R54, R20 ;  /* 0x000000362c14723c */ /* 0x000fe20000001814 */
[----:B------:R-:W5:Y:S05]  /*4900*/  LDSM.16.M88.4 R52, [R187+0xa800] ;  /* 0x00a80000bb34783b */ /* 0x000f6a0000000200 */
[----:B-1----:R-:W-:Y:S06]  /*4910*/  HMMA.16816.F32 R40, R76, R16, R40 ;  /* 0x000000104c28723c */ /* 0x002fec0000001828 */
[C---:B------:R-:W-:Y:S06]  /*4920*/  HMMA.16816.F32 R68, R44.reuse, R48, R68 ;  /* 0x000000302c44723c */ /* 0x040fec0000001844 */
[----:B------:R-:W-:Y:S01]  /*4930*/  HMMA.16816.F32 R64, R44, R50, R64 ;  /* 0x000000322c40723c */ /* 0x000fe20000001840 */
[----:B------:R-:W1:Y:S04]  /*4940*/  LDSM.16.M88.4 R48, [R187+0xb000] ;  /* 0x00b00000bb30783b */ /* 0x000e680000000200 */
[----:B------:R-:W-:Y:S01]  /*4950*/  LDSM.16.M88.4 R44, [R187+0xb800] ;  /* 0x00b80000bb2c783b */ /* 0x000fe20000000200 */
[C---:B------:R-:W-:Y:S03]  /*4960*/  HMMA.16816.F32 R36, R76.reuse, R18, R36 ;  /* 0x000000124c24723c */ /* 0x040fe60000001824 */
[----:B------:R-:W-:Y:S03]  /*4970*/  LDSM.16.M88.4 R16, [R180+0x4000] ;  /* 0x00400000b410783b */ /* 0x000fe60000000200 */
[C---:B----4-:R-:W-:Y:S06]  /*4980*/  HMMA.16816.F32 R32, R76.reuse, R8, R32 ;  /* 0x000000084c20723c */ /* 0x050fec0000001820 */
[C---:B------:R-:W-:Y:S01]  /*4990*/  HMMA.16816.F32 R28, R76.reuse, R10, R28 ;  /* 0x0000000a4c1c723c */ /* 0x040fe2000000181c */
[----:B------:R-:W4:Y:S05]  /*49a0*/  LDSM.16.M88.4 R8, [R189+0x4000] ;  /* 0x00400000bd08783b */ /* 0x000f2a0000000200 */
[C---:B--2---:R-:W-:Y:S06]  /*49b0*/  HMMA.16816.F32 R24, R76.reuse, R12, R24 ;  /* 0x0000000c4c18723c */ /* 0x044fec0000001818 */
[----:B------:R-:W-:Y:S01]  /*49c0*/  HMMA.16816.F32 R20, R76, R14, R20 ;  /* 0x0000000e4c14723c */ /* 0x000fe20000001814 */
[----:B------:R-:W2:Y:S05]  /*49d0*/  LDSM.16.M88.4 R12, [R180+0x4800] ;  /* 0x00480000b40c783b */ /* 0x000eaa0000000200 */
[C---:B---3--:R-:W-:Y:S06]  /*49e0*/  HMMA.16816.F32 R40, R60.reuse, R56, R40 ;  /* 0x000000383c28723c */ /* 0x048fec0000001828 */
[----:B-----5:R-:W-:Y:S06]  /*49f0*/  HMMA.16816.F32 R32, R60, R52, R32 ;  /* 0x000000343c20723c */ /* 0x020fec0000001820 */
[C---:B------:R-:W-:Y:S06]  /*4a00*/  HMMA.16816.F32 R68, R76.reuse, R72, R68 ;  /* 0x000000484c44723c */ /* 0x040fec0000001844 */
[----:B------:R-:W-:Y:S06]  /*4a10*/  HMMA.16816.F32 R64, R76, R74, R64 ;  /* 0x0000004a4c40723c */ /* 0x000fec0000001840 */
[C---:B------:R-:W-:Y:S06]  /*4a20*/  HMMA.16816.F32 R28, R60.reuse, R54, R28 ;  /* 0x000000363c1c723c */ /* 0x040fec000000181c */
[C---:B------:R-:W-:Y:S01]  /*4a30*/  HMMA.16816.F32 R56, R60.reuse, R58, R36 ;  /* 0x0000003a3c38723c */ /* 0x040fe20000001824 */
[----:B------:R-:W3:Y:S05]  /*4a40*/  LDSM.16.M88.4 R36, [R180+0x5000] ;  /* 0x00500000b424783b */ /* 0x000eea0000000200 */
[----:B-1----:R-:W-:Y:S01]  /*4a50*/  HMMA.16816.F32 R52, R60, R48, R24 ;  /* 0x000000303c34723c */ /* 0x002fe20000001818 */
[----:B------:R-:W1:Y:S01]  /*4a60*/  LDSM.16.M88.4 R24, [R180+0x5800] ;  /* 0x00580000b418783b */ /* 0x000e620000000200 */
[----:B------:R-:W-:-:S04]  /*4a70*/  DEPBAR.LE SB0, 0x0 ;  /* 0x000080000000791a */ /* 0x000fc80000000000 */
[C---:B----4-:R-:W-:Y:S06]  /*4a80*/  HMMA.16816.F32 R40, R8.reuse, R16, R40 ;  /* 0x000000100828723c */ /* 0x050fec0000001828 */
[----:B--2---:R-:W-:Y:S01]  /*4a90*/  HMMA.16816.F32 R32, R8, R12, R32 ;  /* 0x0000000c0820723c */ /* 0x004fe20000001820 */
[----:B------:R-:W-:-:S04]  /*4aa0*/  SHF.R.S32.HI R17, RZ, 0x1f, R80 ;  /* 0x0000001fff117819 */ /* 0x000fc80000011450 */
[----:B------:R-:W-:Y:S01]  /*4ab0*/  LEA.HI R80, R17, R80, RZ, 0x2 ;  /* 0x0000005011507211 */ /* 0x000fe200078f10ff */
[C---:B------:R-:W-:Y:S01]  /*4ac0*/  HMMA.16816.F32 R20, R60.reuse, R50, R20 ;  /* 0x000000323c14723c */ /* 0x040fe20000001814 */
[----:B------:R-:W-:Y:S02]  /*4ad0*/  IMAD.U32 R13, RZ, RZ, UR19 ;  /* 0x00000013ff0d7e24 */ /* 0x000fe4000f8e00ff */
[----:B------:R-:W-:Y:S02]  /*4ae0*/  SHF.R.S32.HI R80, RZ, 0x2, R80 ;  /* 0x00000002ff507819 */ /* 0x000fe40000011450 */
[----:B------:R-:W-:Y:S01]  /*4af0*/  IMAD R16, R13, 0x40, R216 ;  /* 0x000000400d107824 */ /* 0x000fe200078e02d8 */
[----:B------:R-:W-:Y:S02]  /*4b00*/  HMMA.16816.F32 R68, R60, R44, R68 ;  /* 0x0000002c3c44723c */ /* 0x000fe40000001844 */
[----:B------:R-:W-:-:S04]  /*4b10*/  IMAD.IADD R213, R80, 0x1, R213 ;  /* 0x0000000150d57824 */ /* 0x000fc800078e02d5 */
[----:B------:R-:W-:Y:S01]  /*4b20*/  HMMA.16816.F32 R64, R60, R46, R64 ;  /* 0x0000002e3c40723c */ /* 0x000fe20000001840 */
[C---:B------:R-:W-:Y:S02]  /*4b30*/  VIADD R210, R213.reuse, 0x8 ;  /* 0x00000008d5d27836 */ /* 0x040fe40000000000 */
[----:B------:R-:W-:Y:S02]  /*4b40*/  VIADD R215, R213, UR6 ;  /* 0x00000006d5d77c36 */ /* 0x000fe40008000000 */
[----:B------:R-:W-:Y:S01]  /*4b50*/  VIADD R212, R210, UR6 ;  /* 0x00000006d2d47c36 */ /* 0x000fe20008000000 */
[----:B------:R-:W-:Y:S01]  /*4b60*/  HMMA.16816.F32 R28, R8, R14, R28 ;  /* 0x0000000e081c723c */ /* 0x000fe2000000181c */
[C-C-:B------:R-:W-:Y:S01]  /*4b70*/  IMAD.IADD R2, R215.reuse, 0x1, -R16.reuse ;  /* 0x00000001d7027824 */ /* 0x140fe200078e0a10 */
[----:B------:R-:W-:Y:S01]  /*4b80*/  VIADDMNMX R214, R215, -UR22, RZ, !PT ;  /* 0x80000016d7d67c46 */ /* 0x000fe2000f8001ff */
[C---:B------:R-:W-:Y:S01]  /*4b90*/  IMAD.IADD R6, R212.reuse, 0x1, -R16 ;  /* 0x00000001d4067824 */ /* 0x040fe200078e0a10 */
[----:B------:R-:W-:-:S02]  /*4ba0*/  VIADDMNMX R211, R212, -UR22, RZ, !PT ;  /* 0x80000016d4d37c46 */ /* 0x000fc4000f8001ff */
[----:B------:R-:W-:Y:S01]  /*4bb0*/  IABS R2, R2 ;  /* 0x0000000200027213 */ /* 0x000fe20000000000 */
[C---:B------:R-:W-:Y:S01]  /*4bc0*/  HMMA.16816.F32 R56, R8.reuse, R18, R56 ;  /* 0x000000120838723c */ /* 0x040fe20000001838 */
[----:B------:R-:W-:Y:S01]  /*4bd0*/  IABS R15, R6 ;  /* 0x00000006000f7213 */ /* 0x000fe20000000000 */
[----:B------:R-:W-:Y:S02]  /*4be0*/  IMAD.U32 R6, RZ, RZ, UR15 ;  /* 0x0000000fff067e24 */ /* 0x000fe4000f8e00ff */
[----:B------:R-:W-:Y:S01]  /*4bf0*/  IMAD.MOV.U32 R13, RZ, RZ, R2 ;  /* 0x000000ffff0d7224 */ /* 0x000fe200078e0002 */
[----:B------:R-:W-:Y:S01]  /*4c00*/  I2FP.F32.S32 R15, R15 ;  /* 0x0000000f000f7245 */ /* 0x000fe20000201400 */
[----:B------:R-:W-:Y:S01]  /*4c10*/  IMAD.U32 R2, RZ, RZ, UR28 ;  /* 0x0000001cff027e24 */ /* 0x000fe2000f8e00ff */
[C---:B---3--:R-:W-:Y:S01]  /*4c20*/  HMMA.16816.F32 R52, R8.reuse, R36, R52 ;  /* 0x000000240834723c */ /* 0x048fe20000001834 */
[----:B------:R-:W-:Y:S01]  /*4c30*/  IMAD R217, R6, 0x4, R81 ;  /* 0x0000000406d97824 */ /* 0x000fe200078e0251 */
[----:B------:R-:W-:Y:S01]  /*4c40*/  I2FP.F32.S32 R13, R13 ;  /* 0x0000000d000d7245 */ /* 0x000fe20000201400 */
[----:B------:R-:W-:Y:S01]  /*4c50*/  VIADD R6, R16, 0x1 ;  /* 0x0000000110067836 */ /* 0x000fe20000000000 */
[----:B------:R-:W-:Y:S01]  /*4c60*/  VIADDMNMX R213, R213, UR21, R2, PT ;  /* 0x00000015d5d57c46 */ /* 0x000fe2000b800102 */
[----:B------:R-:W-:Y:S01]  /*4c70*/  FFMA.FTZ R15, R15, -UR17, R42 ;  /* 0x800000110f0f7c23 */ /* 0x000fe2000801002a */
[----:B------:R-:W-:Y:S01]  /*4c80*/  VIADDMNMX R210, R210, UR21, R2, PT ;  /* 0x00000015d2d27c46 */ /* 0x000fe2000b800102 */
[C---:B------:R-:W-:Y:S01]  /*4c90*/  HMMA.16816.F32 R20, R8.reuse, R38, R20 ;  /* 0x000000260814723c */ /* 0x040fe20000001814 */
[C---:B------:R-:W-:Y:S01]  /*4ca0*/  ISETP.GE.AND P4, PT, R6.reuse, R213, PT ;  /* 0x000000d50600720c */ /* 0x040fe20003f86270 */
[----:B------:R-:W-:Y:S01]  /*4cb0*/  FFMA.FTZ R40, R13, -UR17, R40 ;  /* 0x800000110d287c23 */ /* 0x000fe20008010028 */
[----:B------:R-:W-:Y:S01]  /*4cc0*/  ISETP.GE.AND P1, PT, R6, R210, PT ;  /* 0x000000d20600720c */ /* 0x000fe20003f26270 */
[----:B------:R-:W-:Y:S01]  /*4cd0*/  VIADD R2, R16, 0x9 ;  /* 0x0000000910027836 */ /* 0x000fe20000000000 */
[C---:B------:R-:W-:Y:S01]  /*4ce0*/  ISETP.LT.OR P4, PT, R6.reuse, R214, P4 ;  /* 0x000000d60600720c */ /* 0x040fe20002781670 */
[C---:B-1----:R-:W-:Y:S01]  /*4cf0*/  HMMA.16816.F32 R68, R8.reuse, R24, R68 ;  /* 0x000000180844723c */ /* 0x042fe20000001844 */
[C-C-:B------:R-:W-:Y:S01]  /*4d00*/  IMAD.IADD R38, R215.reuse, 0x1, -R6.reuse ;  /* 0x00000001d7267824 */ /* 0x140fe200078e0a06 */
[----:B------:R-:W-:Y:S01]  /*4d10*/  ISETP.LT.OR P1, PT, R6, R211, P1 ;  /* 0x000000d30600720c */ /* 0x000fe20000f21670 */
[----:B------:R-:W-:Y:S01]  /*4d20*/  IMAD.IADD R6, R212, 0x1, -R6 ;  /* 0x00000001d4067824 */ /* 0x000fe200078e0a06 */
[-C--:B------:R-:W-:Y:S01]  /*4d30*/  ISETP.GE.AND P5, PT, R16, R213.reuse, PT ;  /* 0x000000d51000720c */ /* 0x080fe20003fa6270 */
[----:B------:R-:W-:Y:S01]  /*4d40*/  IMAD.IADD R36, R215, 0x1, -R2 ;  /* 0x00000001d7247824 */ /* 0x000fe200078e0a02 */
[----:B------:R-:W-:Y:S01]  /*4d50*/  HMMA.16816.F32 R64, R8, R26, R64 ;  /* 0x0000001a0840723c */ /* 0x000fe20000001840 */
[----:B------:R-:W-:Y:S01]  /*4d60*/  ISETP.GE.AND P3, PT, R2, R213, PT ;  /* 0x000000d50200720c */ /* 0x000fe20003f66270 */
[C---:B------:R-:W-:Y:S01]  /*4d70*/  VIADD R18, R16.reuse, 0x19 ;  /* 0x0000001910127836 */ /* 0x040fe20000000000 */
[----:B------:R-:W-:Y:S01]  /*4d80*/  IABS R6, R6 ;  /* 0x0000000600067213 */ /* 0x000fe20000000000 */
[C---:B------:R-:W-:Y:S01]  /*4d90*/  VIADD R13, R16.reuse, 0x18 ;  /* 0x00000018100d7836 */ /* 0x040fe20000000000 */
[----:B------:R-:W-:-:S02]  /*4da0*/  ISETP.LT.OR P5, PT, R16, R214, P5 ;  /* 0x000000d61000720c */ /* 0x000fc40002fa1670 */
[C---:B------:R-:W-:Y:S01]  /*4db0*/  VIADD R9, R16.reuse, 0x8 ;  /* 0x0000000810097836 */ /* 0x040fe20000000000 */
[----:B------:R-:W-:Y:S01]  /*4dc0*/  I2FP.F32.S32 R6, R6 ;  /* 0x0000000600067245 */ /* 0x000fe20000201400 */
[----:B------:R-:W-:Y:S01]  /*4dd0*/  VIADD R8, R16, 0x10 ;  /* 0x0000001010087836 */ /* 0x000fe20000000000 */
[----:B------:R-:W-:Y:S01]  /*4de0*/  FSEL R40, R40, -INF , !P5 ;  /* 0xff80000028287808 */ /* 0x000fe20006800000 */
[----:B------:R-:W-:Y:S01]  /*4df0*/  IMAD.IADD R11, R215, 0x1, -R9 ;  /* 0x00000001d70b7824 */ /* 0x000fe200078e0a09 */
[C---:B------:R-:W-:Y:S01]  /*4e00*/  ISETP.GE.AND P0, PT, R9.reuse, R213, PT ;  /* 0x000000d50900720c */ /* 0x040fe20003f06270 */
[----:B------:R-:W-:Y:S01]  /*4e10*/  FFMA.FTZ R37, R6, -UR17, R43 ;  /* 0x8000001106257c23 */ /* 0x000fe2000801002b */
[C---:B------:R-:W-:Y:S01]  /*4e20*/  ISETP.GE.AND P6, PT, R9.reuse, R210, PT ;  /* 0x000000d20900720c */ /* 0x040fe20003fc6270 */
[----:B------:R-:W-:Y:S01]  /*4e30*/  VIADD R6, R16, 0x11 ;  /* 0x0000001110067836 */ /* 0x000fe20000000000 */
[C---:B------:R-:W-:Y:S02]  /*4e40*/  ISETP.LT.OR P0, PT, R9.reuse, R214, P0 ;  /* 0x000000d60900720c */ /* 0x040fe40000701670 */
[----:B------:R-:W-:Y:S01]  /*4e50*/  ISETP.LT.OR P6, PT, R9, R211, P6 ;  /* 0x000000d30900720c */ /* 0x000fe200037c1670 */
[----:B------:R-:W-:Y:S01]  /*4e60*/  IMAD.IADD R9, R212, 0x1, -R9 ;  /* 0x00000001d4097824 */ /* 0x000fe200078e0a09 */
[----:B------:R-:W-:Y:S01]  /*4e70*/  IABS R11, R11 ;  /* 0x0000000b000b7213 */ /* 0x000fe20000000000 */
[----:B------:R-:W-:Y:S01]  /*4e80*/  IMAD.IADD R10, R215, 0x1, -R6 ;  /* 0x00000001d70a7824 */ /* 0x000fe200078e0a06 */
[----:B------:R-:W-:-:S02]  /*4e90*/  ISETP.GE.AND P5, PT, R2, R210, PT ;  /* 0x000000d20200720c */ /* 0x000fc40003fa6270 */
[----:B------:R-:W-:Y:S02]  /*4ea0*/  I2FP.F32.S32 R11, R11 ;  /* 0x0000000b000b7245 */ /* 0x000fe40000201400 */
[----:B------:R-:W-:Y:S02]  /*4eb0*/  IABS R9, R9 ;  /* 0x0000000900097213 */ /* 0x000fe40000000000 */
[----:B------:R-:W-:Y:S01]  /*4ec0*/  FSEL R37, R37, -INF , !P1 ;  /* 0xff80000025257808 */ /* 0x000fe20004800000 */
[----:B------:R-:W-:Y:S01]  /*4ed0*/  FFMA.FTZ R14, R11, -UR17, R56 ;  /* 0x800000110b0e7c23 */ /* 0x000fe20008010038 */
[----:B------:R-:W-:Y:S01]  /*4ee0*/  I2FP.F32.S32 R9, R9 ;  /* 0x0000000900097245 */ /* 0x000fe20000201400 */
[----:B------:R-:W-:Y:S01]  /*4ef0*/  IMAD.IADD R11, R212, 0x1, -R2 ;  /* 0x00000001d40b7824 */ /* 0x000fe200078e0a02 */
[----:B------:R-:W-:Y:S02]  /*4f00*/  IABS R38, R38 ;  /* 0x0000002600267213 */ /* 0x000fe40000000000 */
[----:B------:R-:W-:Y:S01]  /*4f10*/  FSEL R14, R14, -INF , !P0 ;  /* 0xff8000000e0e7808 */ /* 0x000fe20004000000 */
[----:B------:R-:W-:Y:S01]  /*4f20*/  FFMA.FTZ R43, R9, -UR17, R58 ;  /* 0x80000011092b7c23 */ /* 0x000fe2000801003a */
[C---:B------:R-:W-:Y:S01]  /*4f30*/  ISETP.GE.AND P1, PT, R6.reuse, R213, PT ;  /* 0x000000d50600720c */ /* 0x040fe20003f26270 */
[----:B------:R-:W-:Y:S01]  /*4f40*/  IMAD.IADD R9, R215, 0x1, -R8 ;  /* 0x00000001d7097824 */ /* 0x000fe200078e0a08 */
[----:B------:R-:W-:-:S02]  /*4f50*/  ISETP.GE.AND P0, PT, R6, R210, PT ;  /* 0x000000d20600720c */ /* 0x000fc40003f06270 */
[----:B------:R-:W-:Y:S02]  /*4f60*/  ISETP.GE.AND P2, PT, R16, R210, PT ;  /* 0x000000d21000720c */ /* 0x000fe40003f46270 */
[C---:B------:R-:W-:Y:S02]  /*4f70*/  ISETP.LT.OR P3, PT, R2.reuse, R214, P3 ;  /* 0x000000d60200720c */ /* 0x040fe40001f61670 */
[-C--:B------:R-:W-:Y:S01]  /*4f80*/  ISETP.LT.OR P5, PT, R2, R211.reuse, P5 ;  /* 0x000000d30200720c */ /* 0x080fe20002fa1670 */
[----:B------:R-:W-:Y:S01]  /*4f90*/  IMAD.IADD R2, R212, 0x1, -R6 ;  /* 0x00000001d4027824 */ /* 0x000fe200078e0a06 */
[----:B------:R-:W-:Y:S02]  /*4fa0*/  I2FP.F32.S32 R38, R38 ;  /* 0x0000002600267245 */ /* 0x000fe40000201400 */
[C---:B------:R-:W-:Y:S02]  /*4fb0*/  ISETP.LT.OR P1, PT, R6.reuse, R214, P1 ;  /* 0x000000d60600720c */ /* 0x040fe40000f21670 */
[----:B------:R-:W-:Y:S01]  /*4fc0*/  ISETP.LT.OR P0, PT, R6, R211, P0 ;  /* 0x000000d30600720c */ /* 0x000fe20000701670 */
[----:B------:R-:W-:Y:S01]  /*4fd0*/  FFMA.FTZ R38, R38, -UR17, R41 ;  /* 0x8000001126267c23 */ /* 0x000fe20008010029 */
[----:B------:R-:W-:Y:S01]  /*4fe0*/  IABS R6, R11 ;  /* 0x0000000b00067213 */ /* 0x000fe20000000000 */
[----:B------:R-:W-:Y:S01]  /*4ff0*/  IMAD.IADD R11, R215, 0x1, -R13 ;  /* 0x00000001d70b7824 */ /* 0x000fe200078e0a0d */
[----:B------:R-:W-:-:S02]  /*5000*/  IABS R9, R9 ;  /* 0x0000000900097213 */ /* 0x000fc40000000000 */
[----:B------:R-:W-:Y:S02]  /*5010*/  ISETP.LT.OR P2, PT, R16, R211, P2 ;  /* 0x000000d31000720c */ /* 0x000fe40001741670 */
[----:B------:R-:W-:Y:S02]  /*5020*/  I2FP.F32.S32 R6, R6 ;  /* 0x0000000600067245 */ /* 0x000fe40000201400 */
[----:B------:R-:W-:Y:S02]  /*5030*/  I2FP.F32.S32 R9, R9 ;  /* 0x0000000900097245 */ /* 0x000fe40000201400 */
[----:B------:R-:W-:Y:S01]  /*5040*/  FSEL R41, R15, -INF , !P2 ;  /* 0xff8000000f297808 */ /* 0x000fe20005000000 */
[----:B------:R-:W-:Y:S01]  /*5050*/  FFMA.FTZ R39, R6, -UR17, R59 ;  /* 0x8000001106277c23 */ /* 0x000fe2000801003b */
[----:B------:R-:W-:Y:S01]  /*5060*/  ISETP.GE.AND P2, PT, R8, R213, PT ;  /* 0x000000d50800720c */ /* 0x000fe20003f46270 */
[----:B------:R-:W-:Y:S01]  /*5070*/  FFMA.FTZ R12, R9, -UR17, R32 ;  /* 0x80000011090c7c23 */ /* 0x000fe20008010020 */
[----:B------:R-:W-:Y:S01]  /*5080*/  IABS R36, R36 ;  /* 0x0000002400247213 */ /* 0x000fe20000000000 */
[----:B------:R-:W-:Y:S01]  /*5090*/  IMAD.IADD R15, R212, 0x1, -R8 ;  /* 0x00000001d40f7824 */ /* 0x000fe200078e0a08 */
[----:B------:R-:W-:Y:S01]  /*50a0*/  ISETP.LT.OR P2, PT, R8, R214, P2 ;  /* 0x000000d60800720c */ /* 0x000fe20001741670 */
[----:B------:R-:W-:Y:S01]  /*50b0*/  IMAD.IADD R6, R215, 0x1, -R18 ;  /* 0x00000001d7067824 */ /* 0x000fe200078e0a12 */
[----:B------:R-:W-:-:S02]  /*50c0*/  I2FP.F32.S32 R36, R36 ;  /* 0x0000002400247245 */ /* 0x000fc40000201400 */
[----:B------:R-:W-:Y:S02]  /*50d0*/  IABS R2, R2 ;  /* 0x0000000200027213 */ /* 0x000fe40000000000 */
[----:B------:R-:W-:Y:S01]  /*50e0*/  FSEL R39, R39, -INF , !P5 ;  /* 0xff80000027277808 */ /* 0x000fe20006800000 */
[----:B------:R-:W-:Y:S01]  /*50f0*/  FFMA.FTZ R36, R36, -UR17, R57 ;  /* 0x8000001124247c23 */ /* 0x000fe20008010039 */
[----:B------:R-:W-:Y:S02]  /*5100*/  FSEL R12, R12, -INF , !P2 ;  /* 0xff8000000c0c7808 */ /* 0x000fe40005000000 */
[C---:B------:R-:W-:Y:S02]  /*5110*/  ISETP.GE.AND P5, PT, R18.reuse, R213, PT ;  /* 0x000000d51200720c */ /* 0x040fe40003fa6270 */
[----:B------:R-:W-:Y:S02]  /*5120*/  ISETP.GE.AND P2, PT, R18, R210, PT ;  /* 0x000000d21200720c */ /* 0x000fe40003f46270 */
[----:B------:R-:W-:-:S02]  /*5130*/  I2FP.F32.S32 R2, R2 ;  /* 0x0000000200027245 */ /* 0x000fc40000201400 */
[C---:B------:R-:W-:Y:S02]  /*5140*/  ISETP.LT.OR P5, PT, R18.reuse, R214, P5 ;  /* 0x000000d61200720c */ /* 0x040fe40002fa1670 */
[----:B------:R-:W-:Y:S01]  /*5150*/  ISETP.LT.OR P2, PT, R18, R211, P2 ;  /* 0x000000d31200720c */ /* 0x000fe20001741670 */
[----:B------:R-:W-:Y:S01]  /*5160*/  IMAD.IADD R18, R212, 0x1, -R18 ;  /* 0x00000001d4127824 */ /* 0x000fe200078e0a12 */
[----:B------:R-:W-:Y:S01]  /*5170*/  FSEL R43, R43, -INF , !P6 ;  /* 0xff8000002b2b7808 */ /* 0x000fe20007000000 */
[----:B------:R-:W-:Y:S01]  /*5180*/  FFMA.FTZ R9, R2, -UR17, R35 ;  /* 0x8000001102097c23 */ /* 0x000fe20008010023 */
[----:B------:R-:W-:Y:S01]  /*5190*/  FSEL R36, R36, -INF , !P3 ;  /* 0xff80000024247808 */ /* 0x000fe20005800000 */
[----:B------:R-:W-:Y:S01]  /*51a0*/  VIADD R2, R16, 0x20 ;  /* 0x0000002010027836 */ /* 0x000fe20000000000 */
[C---:B------:R-:W-:Y:S02]  /*51b0*/  ISETP.GE.AND P6, PT, R13.reuse, R213, PT ;  /* 0x000000d50d00720c */ /* 0x040fe40003fc6270 */
[----:B------:R-:W-:Y:S01]  /*51c0*/  ISETP.GE.AND P3, PT, R13, R210, PT ;  /* 0x000000d20d00720c */ /* 0x000fe20003f66270 */
[--C-:B------:R-:W-:Y:S01]  /*51d0*/  IMAD.IADD R17, R215, 0x1, -R2.reuse ;  /* 0x00000001d7117824 */ /* 0x100fe200078e0a02 */
[----:B------:R-:W-:Y:S01]  /*51e0*/  IABS R15, R15 ;  /* 0x0000000f000f7213 */ /* 0x000fe20000000000 */
[----:B------:R-:W-:Y:S01]  /*51f0*/  IMAD.IADD R25, R212, 0x1, -R2 ;  /* 0x00000001d4197824 */ /* 0x000fe200078e0a02 */
[----:B------:R-:W-:-:S02]  /*5200*/  IABS R10, R10 ;  /* 0x0000000a000a7213 */ /* 0x000fc40000000000 */
[----:B------:R-:W-:Y:S02]  /*5210*/  IABS R11, R11 ;  /* 0x0000000b000b7213 */ /* 0x000fe40000000000 */
[----:B------:R-:W-:Y:S02]  /*5220*/  IABS R18, R18 ;  /* 0x0000001200127213 */ /* 0x000fe40000000000 */
[C---:B------:R-:W-:Y:S02]  /*5230*/  ISETP.LT.OR P6, PT, R13.reuse, R214, P6 ;  /* 0x000000d60d00720c */ /* 0x040fe400037c1670 */
[----:B------:R-:W-:Y:S01]  /*5240*/  ISETP.LT.OR P3, PT, R13, R211, P3 ;  /* 0x000000d30d00720c */ /* 0x000fe20001f61670 */
[----:B------:R-:W-:Y:S01]  /*5250*/  IMAD.IADD R13, R212, 0x1, -R13 ;  /* 0x00000001d40d7824 */ /* 0x000fe200078e0a0d */
[----:B------:R-:W-:Y:S02]  /*5260*/  FSEL R38, R38, -INF , !P4 ;  /* 0xff80000026267808 */ /* 0x000fe40006000000 */
[----:B------:R-:W-:-:S02]  /*5270*/  ISETP.GE.AND P4, PT, R8, R210, PT ;  /* 0x000000d20800720c */ /* 0x000fc40003f86270 */
[----:B------:R-:W-:Y:S02]  /*5280*/  I2FP.F32.S32 R15, R15 ;  /* 0x0000000f000f7245 */ /* 0x000fe40000201400 */
[----:B------:R-:W-:Y:S02]  /*5290*/  I2FP.F32.S32 R10, R10 ;  /* 0x0000000a000a7245 */ /* 0x000fe40000201400 */
[----:B------:R-:W-:Y:S01]  /*52a0*/  I2FP.F32.S32 R11, R11 ;  /* 0x0000000b000b7245 */ /* 0x000fe20000201400 */
[----:B------:R-:W-:Y:S01]  /*52b0*/  FFMA.FTZ R15, R15, -UR17, R34 ;  /* 0x800000110f0f7c23 */ /* 0x000fe20008010022 */
[----:B------:R-:W-:Y:S01]  /*52c0*/  I2FP.F32.S32 R18, R18 ;  /* 0x0000001200127245 */ /* 0x000fe20000201400 */
[----:B------:R-:W-:Y:S01]  /*52d0*/  FFMA.FTZ R10, R10, -UR17, R33 ;  /* 0x800000110a0a7c23 */ /* 0x000fe20008010021 */
[----:B------:R-:W-:Y:S01]  /*52e0*/  BAR.SYNC.DEFER_BLOCKING 0x0 ;  /* 0x0000000000007b1d */ /* 0x000fe20000010000 */
[----:B------:R-:W-:Y:S01]  /*52f0*/  ISETP.LT.OR P4, PT, R8, R211, P4 ;  /* 0x000000d30800720c */ /* 0x000fe20002781670 */
[----:B------:R-:W-:Y:S01]  /*5300*/  FFMA.FTZ R8, R11, -UR17, R28 ;  /* 0x800000110b087c23 */ /* 0x000fe2000801001c */
[----:B------:R-:W-:Y:S01]  /*5310*/  IABS R13, R13 ;  /* 0x0000000d000d7213 */ /* 0x000fe20000000000 */
[----:B------:R-:W-:Y:S01]  /*5320*/  FFMA.FTZ R11, R18, -UR17, R31 ;  /* 0x80000011120b7c23 */ /* 0x000fe2000801001f */
[----:B------:R-:W-:Y:S01]  /*5330*/  IABS R6, R6 ;  /* 0x0000000600067213 */ /* 0x000fe20000000000 */
[----:B------:R-:W-:Y:S01]  /*5340*/  VIADD R18, R16, 0x21 ;  /* 0x0000002110127836 */ /* 0x000fe20000000000 */
[----:B------:R-:W-:-:S02]  /*5350*/  IABS R17, R17 ;  /* 0x0000001100117213 */ /* 0x000fc40000000000 */
[----:B------:R-:W-:Y:S01]  /*5360*/  I2FP.F32.S32 R13, R13 ;  /* 0x0000000d000d7245 */ /* 0x000fe20000201400 */
[----:B------:R-:W-:Y:S01]  /*5370*/  IMAD.IADD R24, R215, 0x1, -R18 ;  /* 0x00000001d7187824 */ /* 0x000fe200078e0a12 */
[----:B------:R-:W-:Y:S02]  /*5380*/  I2FP.F32.S32 R6, R6 ;  /* 0x0000000600067245 */ /* 0x000fe40000201400 */
[----:B------:R-:W-:Y:S01]  /*5390*/  I2FP.F32.S32 R17, R17 ;  /* 0x0000001100117245 */ /* 0x000fe20000201400 */
[----:B------:R-:W-:Y:S01]  /*53a0*/  FFMA.FTZ R13, R13, -UR17, R30 ;  /* 0x800000110d0d7c23 */ /* 0x000fe2000801001e */
[----:B------:R-:W-:Y:S01]  /*53b0*/  FSEL R15, R15, -INF , !P4 ;  /* 0xff8000000f0f7808 */ /* 0x000fe20006000000 */
[----:B------:R-:W-:Y:S01]  /*53c0*/  FFMA.FTZ R6, R6, -UR17, R29 ;  /* 0x8000001106067c23 */ /* 0x000fe2000801001d */
[----:B------:R-:W-:Y:S01]  /*53d0*/  FSEL R10, R10, -INF , !P1 ;  /* 0xff8000000a0a7808 */ /* 0x000fe20004800000 */
[----:B------:R-:W-:Y:S01]  /*53e0*/  FFMA.FTZ R52, R17, -UR17, R52 ;  /* 0x8000001111347c23 */ /* 0x000fe20008010034 */
[----:B------:R-:W-:Y:S01]  /*53f0*/  ISETP.GE.AND P4, PT, R2, R213, PT ;  /* 0x000000d50200720c */ /* 0x000fe20003f86270 */
[----:B------:R-:W-:Y:S01]  /*5400*/  VIADD R17, R16, 0x28 ;  /* 0x0000002810117836 */ /* 0x000fe20000000000 */
[----:B------:R-:W-:-:S02]  /*5410*/  ISETP.GE.AND P1, PT, R2, R210, PT ;  /* 0x000000d20200720c */ /* 0x000fc40003f26270 */
[----:B------:R-:W-:Y:S01]  /*5420*/  FSEL R9, R9, -INF , !P0 ;  /* 0xff80000009097808 */ /* 0x000fe20004000000 */
[----:B------:R-:W-:Y:S01]  /*5430*/  IMAD.IADD R19, R215, 0x1, -R17 ;  /* 0x00000001d7137824 */ /* 0x000fe200078e0a11 */
[----:B------:R-:W-:Y:S02]  /*5440*/  FSEL R8, R8, -INF , !P6 ;  /* 0xff80000008087808 */ /* 0x000fe40007000000 */
[C---:B------:R-:W-:Y:S02]  /*5450*/  ISETP.GE.AND P0, PT, R18.reuse, R213, PT ;  /* 0x000000d51200720c */ /* 0x040fe40003f06270 */
[----:B------:R-:W-:Y:S02]  /*5460*/  ISETP.GE.AND P6, PT, R18, R210, PT ;  /* 0x000000d21200720c */ /* 0x000fe40003fc6270 */
[CC--:B------:R-:W-:Y:S02]  /*5470*/  ISETP.LT.OR P4, PT, R2.reuse, R214.reuse, P4 ;  /* 0x000000d60200720c */ /* 0x0c0fe40002781670 */
[----:B------:R-:W-:Y:S01]  /*5480*/  ISETP.LT.OR P1, PT, R2, R211, P1 ;  /* 0x000000d30200720c */ /* 0x000fe20000f21670 */
[----:B------:R-:W-:Y:S01]  /*5490*/  IMAD.IADD R2, R212, 0x1, -R18 ;  /* 0x00000001d4027824 */ /* 0x000fe200078e0a12 */
[----:B------:R-:W-:-:S02]  /*54a0*/  ISETP.LT.OR P0, PT, R18, R214, P0 ;  /* 0x000000d61200720c */ /* 0x000fc40000701670 */
[----:B------:R-:W-:Y:S02]  /*54b0*/  ISETP.LT.OR P6, PT, R18, R211, P6 ;  /* 0x000000d31200720c */ /* 0x000fe400037c1670 */
[----:B------:R-:W-:Y:S02]  /*54c0*/  IABS R18, R24 ;  /* 0x0000001800127213 */ /* 0x000fe40000000000 */
[----:B------:R-:W-:Y:S02]  /*54d0*/  FSEL R13, R13, -INF , !P3 ;  /* 0xff8000000d0d7808 */ /* 0x000fe40005800000 */
[----:B------:R-:W-:Y:S02]  /*54e0*/  FSEL R6, R6, -INF , !P5 ;  /* 0xff80000006067808 */ /* 0x000fe40006800000 */
[C---:B------:R-:W-:Y:S02]  /*54f0*/  ISETP.GE.AND P3, PT, R17.reuse, R213, PT ;  /* 0x000000d51100720c */ /* 0x040fe40003f66270 */
[----:B------:R-:W-:-:S02]  /*5500*/  ISETP.GE.AND P5, PT, R17, R210, PT ;  /* 0x000000d21100720c */ /* 0x000fc40003fa6270 */
[----:B------:R-:W-:Y:S02]  /*5510*/  I2FP.F32.S32 R18, R18 ;  /* 0x0000001200127245 */ /* 0x000fe40000201400 */
[C---:B------:R-:W-:Y:S02]  /*5520*/  ISETP.LT.OR P3, PT, R17.reuse, R214, P3 ;  /* 0x000000d61100720c */ /* 0x040fe40001f61670 */
[----:B------:R-:W-:Y:S01]  /*5530*/  ISETP.LT.OR P5, PT, R17, R211, P5 ;  /* 0x000000d31100720c */ /* 0x000fe20002fa1670 */
[----:B------:R-:W-:Y:S01]  /*5540*/  IMAD.IADD R17, R212, 0x1, -R17 ;  /* 0x00000001d4117824 */ /* 0x000fe200078e0a11 */
[----:B------:R-:W-:Y:S01]  /*5550*/  IABS R19, R19 ;  /* 0x0000001300137213 */ /* 0x000fe20000000000 */
[----:B------:R-:W-:Y:S01]  /*5560*/  FFMA.FTZ R53, R18, -UR17, R53 ;  /* 0x8000001112357c23 */ /* 0x000fe20008010035 */
[----:B------:R-:W-:Y:S01]  /*5570*/  IABS R25, R25 ;  /* 0x0000001900197213 */ /* 0x000fe20000000000 */
[----:B------:R-:W-:Y:S01]  /*5580*/  VIADD R18, R16, 0x29 ;  /* 0x0000002910127836 */ /* 0x000fe20000000000 */
[----:B------:R-:W-:-:S02]  /*5590*/  I2FP.F32.S32 R19, R19 ;  /* 0x0000001300137245 */ /* 0x000fc40000201400 */
[----:B------:R-:W-:Y:S01]  /*55a0*/  IABS R17, R17 ;  /* 0x0000001100117213 */ /* 0x000fe20000000000 */
[----:B------:R-:W-:Y:S01]  /*55b0*/  IMAD.IADD R24, R215, 0x1, -R18 ;  /* 0x00000001d7187824 */ /* 0x000fe200078e0a12 */
[----:B------:R-:W-:Y:S01]  /*55c0*/  I2FP.F32.S32 R25, R25 ;  /* 0x0000001900197245 */ /* 0x000fe20000201400 */
[----:B------:R-:W-:Y:S01]  /*55d0*/  FFMA.FTZ R20, R19, -UR17, R20 ;  /* 0x8000001113147c23 */ /* 0x000fe20008010014 */
[----:B------:R-:W-:Y:S01]  /*55e0*/  FSEL R11, R11, -INF , !P2 ;  /* 0xff8000000b0b7808 */ /* 0x000fe20005000000 */
[----:B------:R-:W-:Y:S01]  /*55f0*/  VIADD R19, R16, 0x30 ;  /* 0x0000003010137836 */ /* 0x000fe20000000000 */
[----:B------:R-:W-:Y:S01]  /*5600*/  FSEL R138, R52, -INF , !P4 ;  /* 0xff800000348a7808 */ /* 0x000fe20006000000 */
[----:B------:R-:W-:Y:S01]  /*5610*/  FFMA.FTZ R54, R25, -UR17, R54 ;  /* 0x8000001119367c23 */ /* 0x000fe20008010036 */
[C---:B------:R-:W-:Y:S01]  /*5620*/  ISETP.GE.AND P2, PT, R18.reuse, R213, PT ;  /* 0x000000d51200720c */ /* 0x040fe20003f46270 */
[----:B------:R-:W-:Y:S01]  /*5630*/  IMAD.IADD R25, R215, 0x1, -R19 ;  /* 0x00000001d7197824 */ /* 0x000fe200078e0a13 */
[----:B------:R-:W-:-:S02]  /*5640*/  ISETP.GE.AND P4, PT, R18, R210, PT ;  /* 0x000000d21200720c */ /* 0x000fc40003f86270 */
[----:B------:R-:W-:Y:S02]  /*5650*/  IABS R2, R2 ;  /* 0x0000000200027213 */ /* 0x000fe40000000000 */
[----:B------:R-:W-:Y:S02]  /*5660*/  I2FP.F32.S32 R17, R17 ;  /* 0x0000001100117245 */ /* 0x000fe40000201400 */
[C---:B------:R-:W-:Y:S02]  /*5670*/  ISETP.LT.OR P2, PT, R18.reuse, R214, P2 ;  /* 0x000000d61200720c */ /* 0x040fe40001741670 */
[----:B------:R-:W-:Y:S01]  /*5680*/  ISETP.LT.OR P4, PT, R18, R211, P4 ;  /* 0x000000d31200720c */ /* 0x000fe20002781670 */
[----:B------:R-:W-:Y:S01]  /*5690*/  IMAD.IADD R18, R212, 0x1, -R18 ;  /* 0x00000001d4127824 */ /* 0x000fe200078e0a12 */
[----:B------:R-:W-:Y:S01]  /*56a0*/  I2FP.F32.S32 R2, R2 ;  /* 0x0000000200027245 */ /* 0x000fe20000201400 */
[----:B------:R-:W-:Y:S01]  /*56b0*/  FFMA.FTZ R22, R17, -UR17, R22 ;  /* 0x8000001111167c23 */ /* 0x000fe20008010016 */
[----:B------:R-:W-:Y:S01]  /*56c0*/  VIADD R17, R16, 0x31 ;  /* 0x0000003110117836 */ /* 0x000fe20000000000 */
[----:B------:R-:W-:-:S02]  /*56d0*/  FSEL R139, R54, -INF , !P1 ;  /* 0xff800000368b7808 */ /* 0x000fc40004800000 */
[----:B------:R-:W-:Y:S01]  /*56e0*/  FSEL R136, R53, -INF , !P0 ;  /* 0xff80000035887808 */ /* 0x000fe20004000000 */
[----:B------:R-:W-:Y:S01]  /*56f0*/  FFMA.FTZ R55, R2, -UR17, R55 ;  /* 0x8000001102377c23 */ /* 0x000fe20008010037 */
[----:B------:R-:W-:Y:S01]  /*5700*/  ISETP.GE.AND P1, PT, R19, R213, PT ;  /* 0x000000d51300720c */ /* 0x000fe20003f26270 */
[----:B------:R-:W-:Y:S01]  /*5710*/  IMAD.IADD R2, R215, 0x1, -R17 ;  /* 0x00000001d7027824 */ /* 0x000fe200078e0a11 */
        /* <DEDUP_REMOVED lines=22> */
[----:B------:R-:W1:Y:S01]  /*5880*/  LDC.U8 R2, c[0x0][0x388] ;  /* 0x0000e200ff027b82 */ /* 0x000e620000000000 */
[----:B------:R-:W-:Y:S01]  /*5890*/  FSEL R35, R22, -INF , !P5 ;  /* 0xff80000016237808 */ /* 0x000fe20006800000 */
[----:B------:R-:W-:Y:S01]  /*58a0*/  FFMA.FTZ R70, R19, -UR17, R70 ;  /* 0x8000001113467c23 */ /* 0x000fe20008010046 */
[----:B------:R-:W-:Y:S01]  /*58b0*/  FSEL R32, R21, -INF , !P2 ;  /* 0xff80000015207808 */ /* 0x000fe20005000000 */
[----:B------:R-:W-:Y:S01]  /*58c0*/  IMAD.IADD R20, R212, 0x1, -R17 ;  /* 0x00000001d4147824 */ /* 0x000fe200078e0a11 */
[----:B------:R-:W-:Y:S01]  /*58d0*/  ISETP.GE.AND P6, PT, R17, R213, PT ;  /* 0x000000d51100720c */ /* 0x000fe20003fc6270 */
[----:B------:R-:W-:Y:S01]  /*58e0*/  IMAD.IADD R19, R215, 0x1, -R18 ;  /* 0x00000001d7137824 */ /* 0x000fe200078e0a12 */
[----:B------:R-:W-:-:S02]  /*58f0*/  ISETP.GE.AND P3, PT, R17, R210, PT ;  /* 0x000000d21100720c */ /* 0x000fc40003f66270 */
[CC--:B------:R-:W-:Y:S02]  /*5900*/  ISETP.GE.AND P5, PT, R18.reuse, R213.reuse, PT ;  /* 0x000000d51200720c */ /* 0x0c0fe40003fa6270 */
[-C--:B------:R-:W-:Y:S02]  /*5910*/  ISETP.GE.AND P2, PT, R18, R210.reuse, PT ;  /* 0x000000d21200720c */ /* 0x080fe40003f46270 */
[----:B------:R-:W-:Y:S02]  /*5920*/  FSEL R33, R23, -INF , !P4 ;  /* 0xff80000017217808 */ /* 0x000fe40006000000 */
[----:B------:R-:W-:Y:S02]  /*5930*/  FSEL R226, R68, -INF , !P1 ;  /* 0xff80000044e27808 */ /* 0x000fe40004800000 */
[C---:B------:R-:W-:Y:S02]  /*5940*/  ISETP.GE.AND P4, PT, R16.reuse, R213, PT ;  /* 0x000000d51000720c */ /* 0x040fe40003f86270 */
[----:B------:R-:W-:-:S02]  /*5950*/  ISETP.GE.AND P1, PT, R16, R210, PT ;  /* 0x000000d21000720c */ /* 0x000fc40003f26270 */
[CC--:B------:R-:W-:Y:S02]  /*5960*/  ISETP.LT.OR P6, PT, R17.reuse, R214.reuse, P6 ;  /* 0x000000d61100720c */ /* 0x0c0fe400037c1670 */
[-C--:B------:R-:W-:Y:S01]  /*5970*/  ISETP.LT.OR P3, PT, R17, R211.reuse, P3 ;  /* 0x000000d31100720c */ /* 0x080fe20001f61670 */
[----:B------:R-:W-:Y:S01]  /*5980*/  IMAD.IADD R17, R215, 0x1, -R16 ;  /* 0x00000001d7117824 */ /* 0x000fe200078e0a10 */
[-C--:B------:R-:W-:Y:S01]  /*5990*/  ISETP.LT.OR P5, PT, R18, R214.reuse, P5 ;  /* 0x000000d61200720c */ /* 0x080fe20002fa1670 */
[----:B-1----:R-:W-:Y:S01]  /*59a0*/  IMAD R168, R2, 0x10000, R2 ;  /* 0x0001000002a87824 */ /* 0x002fe200078e0202 */
[-C--:B------:R-:W-:Y:S01]  /*59b0*/  ISETP.LT.OR P2, PT, R18, R211.reuse, P2 ;  /* 0x000000d31200720c */ /* 0x080fe20001741670 */
[----:B------:R-:W-:Y:S01]  /*59c0*/  IMAD.IADD R18, R212, 0x1, -R18 ;  /* 0x00000001d4127824 */ /* 0x000fe200078e0a12 */
[C---:B------:R-:W-:Y:S02]  /*59d0*/  ISETP.LT.OR P4, PT, R16.reuse, R214, P4 ;  /* 0x000000d61000720c */ /* 0x040fe40002781670 */
        /* <DEDUP_REMOVED lines=70> */
[----:B------:R-:W5:Y:S01]  /*5e40*/  @!P4 LDC.64 R22, c[0x0][0x218] ;  /* 0x00008600ff16cb82 */ /* 0x000f620000000a00 */
        /* <DEDUP_REMOVED lines=69> */
.L_x_1225:
[----:B------:R-:W-:Y:S05]  /*62a0*/  BSYNC B0 ;  /* 0x0000000000007941 */ /* 0x000fea0003800000 */
.L_x_1224:
[----:B------:R-:W0:Y:S02]  /*62b0*/  LDGDEPBAR ;  /* 0x00000000000079af */ /* 0x000e240000000000 */
.L_x_1223:
[----:B------:R-:W-:Y:S01]  /*62c0*/  FMNMX.FTZ R3, R40, R38, !PT ;  /* 0x0000002628037209 */ /* 0x000fe20007810000 */
[----:B------:R-:W-:Y:S01]  /*62d0*/  IMAD.WIDE.U32 R148, R217, -0x326172a9, RZ ;  /* 0xcd9e8d57d9947825 */ /* 0x000fe200078e00ff */
[----:B--2---:R-:W-:Y:S01]  /*62e0*/  FMNMX.FTZ R18, R41, R37, !PT ;  /* 0x0000002529127209 */ /* 0x004fe20007810000 */
[----:B------:R-:W-:Y:S01]  /*62f0*/  USHF.L.U32 UR35, UR19, 0x1, URZ ;  /* 0x0000000113237899 */ /* 0x000fe2000800063f */
[----:B------:R-:W-:Y:S01]  /*6300*/  FMNMX.FTZ R3, R14, R3, !PT ;  /* 0x000000030e037209 */ /* 0x000fe20007810000 */
[----:B------:R-:W-:Y:S01]  /*6310*/  UIADD3 UR6, UR31, -0x4498517b, URZ ;  /* 0xbb67ae851f067890 */ /* 0x000fe2000fffe03f */
[----:B------:R-:W-:Y:S01]  /*6320*/  FMNMX.FTZ R18, R43, R18, !PT ;  /* 0x000000122b127209 */ /* 0x000fe20007810000 */
[----:B------:R-:W-:Y:S01]  /*6330*/  IMAD.WIDE.U32 R150, R218, -0x2daee0ad, RZ ;  /* 0xd2511f53da967825 */ /* 0x000fe200078e00ff */
[----:B------:R-:W-:Y:S01]  /*6340*/  FMNMX.FTZ R3, R36, R3, !PT ;  /* 0x0000000324037209 */ /* 0x000fe20007810000 */
[----:B------:R-:W-:Y:S01]  /*6350*/  UIADD3 UR32, UR30, -0x61c88647, URZ ;  /* 0x9e3779b91e207890 */ /* 0x000fe2000fffe03f */
[----:B------:R-:W-:Y:S01]  /*6360*/  FMNMX.FTZ R18, R39, R18, !PT ;  /* 0x0000001227127209 */ /* 0x000fe20007810000 */
[----:B------:R-:W-:Y:S01]  /*6370*/  IMAD.U32 R19, RZ, RZ, UR35 ;  /* 0x00000023ff137e24 */ /* 0x000fe2000f8e00ff */
[----:B------:R-:W-:Y:S01]  /*6380*/  FMNMX.FTZ R3, R12, R3, !PT ;  /* 0x000000030c037209 */ /* 0x000fe20007810000 */
[----:B------:R-:W-:Y:S01]  /*6390*/  UIADD3 UR29, UR30, 0x3c6ef372, URZ ;  /* 0x3c6ef3721e1d7890 */ /* 0x000fe2000fffe03f */
[----:B------:R-:W-:Y:S01]  /*63a0*/  FMNMX.FTZ R18, R15, R18, !PT ;  /* 0x000000120f127209 */ /* 0x000fe20007810000 */
[----:B------:R-:W-:Y:S01]  /*63b0*/  UIADD3 UR28, UR31, 0x76cf5d0a, URZ ;  /* 0x76cf5d0a1f1c7890 */ /* 0x000fe2000fffe03f */
[----:B------:R-:W-:Y:S01]  /*63c0*/  FMNMX.FTZ R3, R10, R3, !PT ;  /* 0x000000030a037209 */ /* 0x000fe20007810000 */
[----:B------:R-:W-:Y:S01]  /*63d0*/  UIADD3 UR22, UR31, 0x32370b8f, URZ ;  /* 0x32370b8f1f167890 */ /* 0x000fe2000fffe03f */
[----:B------:R-:W-:Y:S01]  /*63e0*/  FMNMX.FTZ R18, R9, R18, !PT ;  /* 0x0000001209127209 */ /* 0x000fe20007810000 */
        /* <DEDUP_REMOVED lines=8> */
[----:B------:R-:W-:Y:S01]  /*6470*/  UIADD3 UR35, UR35, 0x1, URZ ;  /* 0x0000000123237890 */ /* 0x000fe2000fffe03f */
        /* <DEDUP_REMOVED lines=11> */
[----:B-1----:R-:W-:Y:S02]  /*6530*/  FMNMX.FTZ R17, R199, R18, !PT ;  /* 0x00000012c7117209 */ /* 0x002fe40007810000 */
[----:B------:R-:W-:-:S02]  /*6540*/  FMNMX.FTZ R3, R222, R3, !PT ;  /* 0x00000003de037209 */ /* 0x000fc40007810000 */
[----:B------:R-:W-:Y:S02]  /*6550*/  FMNMX.FTZ R18, R198, R17, !PT ;  /* 0x00000011c6127209 */ /* 0x000fe40007810000 */
[----:B------:R-:W-:Y:S02]  /*6560*/  FMNMX.FTZ R16, R202, R3, !PT ;  /* 0x00000003ca107209 */ /* 0x000fe40007810000 */
[----:B------:R-:W-:Y:S02]  /*6570*/  FMNMX.FTZ R17, R197, R18, !PT ;  /* 0x00000012c5117209 */ /* 0x000fe40007810000 */
[----:B------:R-:W-:Y:S01]  /*6580*/  LOP3.LUT R219, R4, UR30, RZ, 0x3c, !PT ;  /* 0x0000001e04db7c12 */ /* 0x000fe2000f8e3cff */
[----:B------:R-:W1:Y:S01]  /*6590*/  SHFL.BFLY PT, R3, R16, 0x2, 0x1f ;  /* 0x0c401f0010037f89 */ /* 0x000e6200000e0000 */
[----:B------:R-:W-:Y:S02]  /*65a0*/  LOP3.LUT R4, R151, UR31, R19, 0x96, !PT ;  /* 0x0000001f97047c12 */ /* 0x000fe4000f8e9613 */
[----:B------:R-:W-:Y:S01]  /*65b0*/  LOP3.LUT R142, R149, R219, RZ, 0x3c, !PT ;  /* 0x000000db958e7212 */ /* 0x000fe200078e3cff */
[----:B------:R-:W2:Y:S01]  /*65c0*/  SHFL.BFLY PT, R18, R17, 0x2, 0x1f ;  /* 0x0c401f0011127f89 */ /* 0x000ea200000e0000 */
[----:B------:R-:W-:Y:S01]  /*65d0*/  LEA R188, R0, UR4, 0x1 ;  /* 0x0000000400bc7c11 */ /* 0x000fe2000f8e08ff */
[----:B------:R-:W-:Y:S01]  /*65e0*/  IMAD.WIDE.U32 R22, R4, -0x326172a9, RZ ;  /* 0xcd9e8d5704167825 */ /* 0x000fe200078e00ff */
[----:B------:R-:W-:-:S03]  /*65f0*/  UIADD3 UR4, UR30, 0x1715609d, URZ ;  /* 0x1715609d1e047890 */ /* 0x000fc6000fffe03f */
[----:B------:R-:W-:Y:S01]  /*6600*/  IMAD.WIDE.U32 R142, R142, -0x2daee0ad, RZ ;  /* 0xd2511f538e8e7825 */ /* 0x000fe200078e00ff */
[----:B------:R-:W-:Y:S01]  /*6610*/  LOP3.LUT R4, R23, UR32, R148, 0x96, !PT ;  /* 0x0000002017047c12 */ /* 0x000fe2000f8e9694 */
[----:B------:R-:W-:Y:S02]  /*6620*/  LDSM.16.MT88.4 R124, [R188+0xc000] ;  /* 0x00c00000bc7c783b */ /* 0x000fe40000004200 */
[----:B------:R-:W-:Y:S01]  /*6630*/  IMAD R186, R7, 0x2, R188 ;  /* 0x0000000207ba7824 */ /* 0x000fe200078e02bc */
[----:B------:R-:W-:Y:S01]  /*6640*/  LOP3.LUT R140, R143, UR6, R150, 0x96, !PT ;  /* 0x000000068f8c7c12 */ /* 0x000fe2000f8e9696 */
[----:B------:R-:W-:Y:S01]  /*6650*/  IMAD.WIDE.U32 R20, R4, -0x2daee0ad, RZ ;  /* 0xd2511f5304147825 */ /* 0x000fe200078e00ff */
[----:B------:R-:W-:Y:S01]  /*6660*/  UIADD3 UR6, UR31, -0x126145ec, URZ ;  /* 0xed9eba141f067890 */ /* 0x000fe2000fffe03f */
[----:B------:R-:W-:Y:S02]  /*6670*/  LDSM.16.MT88.4 R72, [R188+0x10000] ;  /* 0x01000000bc48783b */ /* 0x000fe40000004200 */
[----:B------:R-:W-:Y:S01]  /*6680*/  IMAD.WIDE.U32 R140, R140, -0x326172a9, RZ ;  /* 0xcd9e8d578c8c7825 */ /* 0x000fe200078e00ff */
[----:B------:R-:W-:Y:S01]  /*6690*/  LOP3.LUT R4, R21, UR28, R142, 0x96, !PT ;  /* 0x0000001c15047c12 */ /* 0x000fe2000f8e968e */
[----:B------:R-:W-:Y:S01]  /*66a0*/  LDSM.16.MT88.4 R116, [R186+0xc000] ;  /* 0x00c00000ba74783b */ /* 0x000fe20000004200 */
[----:B-1----:R-:W-:Y:S01]  /*66b0*/  FMNMX.FTZ R3, R16, R3, !PT ;  /* 0x0000000310037209 */ /* 0x002fe20007810000 */
[----:B------:R-:W-:Y:S01]  /*66c0*/  IMAD R185, R5, 0x2, R188 ;  /* 0x0000000205b97824 */ /* 0x000fe200078e02bc */
[----:B------:R-:W-:Y:S01]  /*66d0*/  LOP3.LUT R22, R141, UR29, R22, 0x96, !PT ;  /* 0x0000001d8d167c12 */ /* 0x000fe2000f8e9616 */
[----:B------:R-:W-:Y:S01]  /*66e0*/  IMAD R184, R5, 0x2, R186 ;  /* 0x0000000205b87824 */ /* 0x000fe200078e02ba */
[----:B--2---:R-:W-:Y:S01]  /*66f0*/  FMNMX.FTZ R18, R17, R18, !PT ;  /* 0x0000001211127209 */ /* 0x004fe20007810000 */
[----:B------:R-:W1:Y:S01]  /*6700*/  SHFL.BFLY PT, R132, R3, 0x1, 0x1f ;  /* 0x0c201f0003847f89 */ /* 0x000e6200000e0000 */
[----:B------:R-:W-:-:S03]  /*6710*/  IMAD.WIDE.U32 R16, R4, -0x326172a9, RZ ;  /* 0xcd9e8d5704107825 */ /* 0x000fc600078e00ff */
[----:B------:R-:W-:Y:S01]  /*6720*/  LDSM.16.MT88.4 R108, [R185+0xc000] ;  /* 0x00c00000b96c783b */ /* 0x000fe20000004200 */
[----:B------:R-:W-:Y:S01]  /*6730*/  IMAD.WIDE.U32 R22, R22, -0x2daee0ad, RZ ;  /* 0xd2511f5316167825 */ /* 0x000fe200078e00ff */
[----:B------:R-:W-:Y:S02]  /*6740*/  LOP3.LUT R4, R17, UR25, R140, 0x96, !PT ;  /* 0x0000001911047c12 */ /* 0x000fe4000f8e968c */
[----:B------:R-:W-:Y:S02]  /*6750*/  LDSM.16.MT88.4 R100, [R184+0xc000] ;  /* 0x00c00000b864783b */ /* 0x000fe40000004200 */
[----:B------:R-:W-:Y:S01]  /*6760*/  LOP3.LUT R20, R23, UR22, R20, 0x96, !PT ;  /* 0x0000001617147c12 */ /* 0x000fe2000f8e9614 */
[----:B------:R-:W-:Y:S01]  /*6770*/  IMAD.WIDE.U32 R24, R4, -0x2daee0ad, RZ ;  /* 0xd2511f5304187825 */ /* 0x000fe200078e00ff */
[----:B------:R-:W-:Y:S03]  /*6780*/  LDSM.16.MT88.4 R48, [R186+0xe000] ;  /* 0x00e00000ba30783b */ /* 0x000fe60000004200 */
[----:B------:R-:W-:Y:S01]  /*6790*/  IMAD.WIDE.U32 R20, R20, -0x326172a9, RZ ;  /* 0xcd9e8d5714147825 */ /* 0x000fe200078e00ff */
[----:B------:R-:W-:Y:S04]  /*67a0*/  LDSM.16.MT88.4 R64, [R184+0xe000] ;  /* 0x00e00000b840783b */ /* 0x000fe80000004200 */
[----:B------:R-:W-:Y:S01]  /*67b0*/  LOP3.LUT R16, R21, UR7, R16, 0x96, !PT ;  /* 0x0000000715107c12 */ /* 0x000fe2000f8e9610 */
[----:B------:R-:W-:Y:S01]  /*67c0*/  LDSM.16.MT88.4 R56, [R185+0xe000] ;  /* 0x00e00000b938783b */ /* 0x000fe20000004200 */
[----:B-1----:R-:W-:-:S03]  /*67d0*/  FMNMX.FTZ R132, R3, R132, !PT ;  /* 0x0000008403847209 */ /* 0x002fc60007810000 */
[----:B------:R-:W-:Y:S01]  /*67e0*/  IMAD.WIDE.U32 R16, R16, -0x2daee0ad, RZ ;  /* 0xd2511f5310107825 */ /* 0x000fe200078e00ff */
[----:B------:R-:W1:Y:S01]  /*67f0*/  SHFL.BFLY PT, R3, R18, 0x1, 0x1f ;  /* 0x0c201f0012037f89 */ /* 0x000e6200000e0000 */
[C---:B------:R-:W-:Y:S02]  /*6800*/  FSETP.NEU.FTZ.AND P1, PT, R132.reuse, -INF , PT ;  /* 0xff8000008400780b */ /* 0x040fe40003f3d000 */
[----:B------:R-:W-:Y:S01]  /*6810*/  FMUL.FTZ R203, R132, UR21 ;  /* 0x0000001584cb7c20 */ /* 0x000fe20008410000 */
[----:B------:R-:W-:Y:S01]  /*6820*/  LOP3.LUT R4, R17, UR18, R24, 0x96, !PT ;  /* 0x0000001211047c12 */ /* 0x000fe2000f8e9618 */
[----:B------:R-:W-:Y:S03]  /*6830*/  LDSM.16.MT88.4 R80, [R186+0x10000] ;  /* 0x01000000ba50783b */ /* 0x000fe60000004200 */
[----:B------:R-:W-:Y:S01]  /*6840*/  FSEL R203, R203, RZ, P1 ;  /* 0x000000ffcbcb7208 */ /* 0x000fe20000800000 */
[----:B------:R-:W-:Y:S04]  /*6850*/  LDSM.16.MT88.4 R88, [R185+0x10000] ;  /* 0x01000000b958783b */ /* 0x000fe80000004200 */
        /* <DEDUP_REMOVED lines=11> */
[----:B-1----:R-:W-:Y:S01]  /*6910*/  FMNMX.FTZ R3, R18, R3, !PT ;  /* 0x0000000312037209 */ /* 0x002fe20007810000 */
[----:B------:R-:W-:Y:S01]  /*6920*/  FFMA.FTZ R166, R34, UR21, -R203 ;  /* 0x0000001522a67c23 */ /* 0x000fe200080108cb */
[----:B------:R-:W-:Y:S01]  /*6930*/  LOP3.LUT R18, R25, UR6, R22, 0x96, !PT ;  /* 0x0000000619127c12 */ /* 0x000fe2000f8e9616 */
[----:B------:R-:W-:Y:S01]  /*6940*/  IMAD.WIDE.U32 R22, R4, -0x326172a9, RZ ;  /* 0xcd9e8d5704167825 */ /* 0x000fe200078e00ff */
[----:B------:R-:W-:-:S03]  /*6950*/  FSETP.NEU.FTZ.AND P1, PT, R3, -INF , PT ;  /* 0xff8000000300780b */ /* 0x000fc60003f3d000 */
[----:B------:R-:W-:Y:S01]  /*6960*/  FMUL.FTZ R200, R3, UR21 ;  /* 0x0000001503c87c20 */ /* 0x000fe20008410000 */
[----:B------:R-:W1:Y:S01]  /*6970*/  MUFU.EX2 R161, R161 ;  /* 0x000000a100a17308 */ /* 0x000e620000000800 */
[----:B------:R-:W-:Y:S01]  /*6980*/  IMAD.WIDE.U32 R18, R18, -0x326172a9, RZ ;  /* 0xcd9e8d5712127825 */ /* 0x000fe200078e00ff */
[----:B------:R-:W-:Y:S01]  /*6990*/  SHF.R.U32.HI R14, RZ, 0x10, R22 ;  /* 0x00000010ff0e7819 */ /* 0x000fe20000011616 */
[----:B------:R-:W-:Y:S01]  /*69a0*/  LDSM.16.MT88.4 R24, [R186+0xc800] ;  /* 0x00c80000ba18783b */ /* 0x000fe20000004200 */
[----:B------:R-:W-:Y:S01]  /*69b0*/  FSEL R200, R200, RZ, P1 ;  /* 0x000000ffc8c87208 */ /* 0x000fe20000800000 */
[----:B------:R-:W-:Y:S01]  /*69c0*/  FFMA.FTZ R167, R32, UR21, -R203 ;  /* 0x0000001520a77c23 */ /* 0x000fe200080108cb */
[----:B------:R-:W-:Y:S01]  /*69d0*/  LOP3.LUT R0, R23, UR10, R18, 0x96, !PT ;  /* 0x0000000a17007c12 */ /* 0x000fe2000f8e9612 */
[----:B------:R-:W-:Y:S01]  /*69e0*/  LDSM.16.MT88.4 R28, [R184+0x10000] ;  /* 0x01000000b81c783b */ /* 0x000fe20000004200 */
[----:B------:R-:W-:Y:S01]  /*69f0*/  LOP3.LUT R18, R22, 0xffff, RZ, 0xc0, !PT ;  /* 0x0000ffff16127812 */ /* 0x000fe200078ec0ff */
[--C-:B------:R-:W-:Y:S01]  /*6a00*/  FFMA.FTZ R158, R43, UR21, -R200.reuse ;  /* 0x000000152b9e7c23 */ /* 0x100fe200080108c8 */
[--C-:B------:R-:W-:Y:S01]  /*6a10*/  FFMA.FTZ R157, R39, UR21, -R200.reuse ;  /* 0x00000015279d7c23 */ /* 0x100fe200080108c8 */
[--C-:B------:R-:W-:Y:S01]  /*6a20*/  FFMA.FTZ R160, R41, UR21, -R200.reuse ;  /* 0x0000001529a07c23 */ /* 0x100fe200080108c8 */
[----:B------:R-:W-:Y:S01]  /*6a30*/  FFMA.FTZ R163, R37, UR21, -R200 ;  /* 0x0000001525a37c23 */ /* 0x000fe200080108c8 */
[----:B------:R-:W-:Y:S01]  /*6a40*/  SHF.R.U32.HI R4, RZ, 0x18, R22 ;  /* 0x00000018ff047819 */ /* 0x000fe20000011616 */
[----:B------:R-:W-:Y:S01]  /*6a50*/  MUFU.EX2 R159, R159 ;  /* 0x0000009f009f7308 */ /* 0x000fe20000000800 */
[----:B------:R-:W-:Y:S01]  /*6a60*/  LOP3.LUT R5, R14, 0xff, RZ, 0xc0, !PT ;  /* 0x000000ff0e057812 */ /* 0x000fe200078ec0ff */
[--C-:B------:R-:W-:Y:S01]  /*6a70*/  FFMA.FTZ R154, R15, UR21, -R200.reuse ;  /* 0x000000150f9a7c23 */ /* 0x100fe200080108c8 */
[----:B------:R-:W-:Y:S01]  /*6a80*/  LOP3.LUT R17, R22, 0xff, RZ, 0xc0, !PT ;  /* 0x000000ff16117812 */ /* 0x000fe200078ec0ff */
[----:B------:R-:W-:Y:S01]  /*6a90*/  FFMA.FTZ R135, R13, UR21, -R200 ;  /* 0x000000150d877c23 */ /* 0x000fe200080108c8 */
[----:B------:R-:W-:Y:S01]  /*6aa0*/  SHF.R.U32.HI R18, RZ, 0x8, R18 ;  /* 0x00000008ff127819 */ /* 0x000fe20000011612 */
[----:B------:R-:W-:Y:S01]  /*6ab0*/  FFMA.FTZ R153, R9, UR21, -R200 ;  /* 0x0000001509997c23 */ /* 0x000fe200080108c8 */
[C---:B------:R-:W-:Y:S01]  /*6ac0*/  LOP3.LUT R21, R0.reuse, 0xffff, RZ, 0xc0, !PT ;  /* 0x0000ffff00157812 */ /* 0x040fe200078ec0ff */
[----:B------:R-:W-:Y:S01]  /*6ad0*/  MUFU.EX2 R158, R158 ;  /* 0x0000009e009e7308 */ /* 0x000fe20000000800 */
[----:B------:R-:W-:Y:S01]  /*6ae0*/  PRMT R5, R5, 0x5410, R4 ;  /* 0x0000541005057816 */ /* 0x000fe20000000004 */
[----:B------:R-:W2:Y:S01]  /*6af0*/  LDSM.16.MT88.4 R40, [R188+0xe000] ;  /* 0x00e00000bc28783b */ /* 0x000ea20000004200 */
[----:B------:R-:W-:Y:S01]  /*6b00*/  PRMT R7, R17, 0x5410, R18 ;  /* 0x0000541011077816 */ /* 0x000fe20000000012 */
[--C-:B------:R-:W-:Y:S01]  /*6b10*/  FFMA.FTZ R196, R139, UR21, -R200.reuse ;  /* 0x000000158bc47c23 */ /* 0x100fe200080108c8 */
[----:B------:R-:W-:Y:S01]  /*6b20*/  LOP3.LUT R14, R0, 0xff, RZ, 0xc0, !PT ;  /* 0x000000ff000e7812 */ /* 0x000fe200078ec0ff */
[----:B------:R-:W-:Y:S01]  /*6b30*/  FFMA.FTZ R169, R137, UR21, -R200 ;  /* 0x0000001589a97c23 */ /* 0x000fe200080108c8 */
[----:B------:R-:W-:Y:S01]  /*6b40*/  SHF.R.U32.HI R21, RZ, 0x8, R21 ;  /* 0x00000008ff157819 */ /* 0x000fe20000011615 */
[----:B------:R-:W3:Y:S01]  /*6b50*/  MUFU.EX2 R157, R157 ;  /* 0x0000009d009d7308 */ /* 0x000ee20000000800 */
[----:B------:R-:W-:Y:S01]  /*6b60*/  SHF.R.U32.HI R18, RZ, 0x10, R0 ;  /* 0x00000010ff127819 */ /* 0x000fe20000011600 */
[----:B------:R-:W-:Y:S01]  /*6b70*/  FFMA.FTZ R171, R35, UR21, -R200 ;  /* 0x0000001523ab7c23 */ /* 0x000fe200080108c8 */
[----:B------:R-:W-:Y:S01]  /*6b80*/  SHF.R.U32.HI R17, RZ, 0x18, R0 ;  /* 0x00000018ff117819 */ /* 0x000fe20000011600 */
[--C-:B------:R-:W-:Y:S01]  /*6b90*/  FFMA.FTZ R170, R33, UR21, -R200.reuse ;  /* 0x0000001521aa7c23 */ /* 0x100fe200080108c8 */
[----:B------:R-:W-:Y:S01]  /*6ba0*/  PRMT R21, R14, 0x5410, R21 ;  /* 0x000054100e157816 */ /* 0x000fe20000000015 */
[----:B------:R-:W-:Y:S01]  /*6bb0*/  LDSM.16.MT88.4 R32, [R184+0xd000] ;  /* 0x00d00000b820783b */ /* 0x000fe20000004200 */
[--C-:B------:R-:W-:Y:S01]  /*6bc0*/  HSET2.LE.AND R99, R5, R168.reuse, PT ;  /* 0x000000a805637233 */ /* 0x100fe20003803000 */
[----:B------:R-:W-:Y:S01]  /*6bd0*/  MUFU.EX2 R160, R160 ;  /* 0x000000a000a07308 */ /* 0x000fe20000000800 */
[----:B------:R-:W-:Y:S01]  /*6be0*/  LOP3.LUT R0, R18, 0xff, RZ, 0xc0, !PT ;  /* 0x000000ff12007812 */ /* 0x000fe200078ec0ff */
[----:B------:R-:W-:Y:S01]  /*6bf0*/  LDSM.16.MT88.4 R12, [R184+0xc800] ;  /* 0x00c80000b80c783b */ /* 0x000fe20000004200 */
[--C-:B------:R-:W-:Y:S01]  /*6c00*/  HSET2.LE.AND R96, R21, R168.reuse, PT ;  /* 0x000000a815607233 */ /* 0x100fe20003803000 */
[----:B------:R-:W-:Y:S01]  /*6c10*/  FFMA.FTZ R225, R202, UR21, -R203 ;  /* 0x00000015cae17c23 */ /* 0x000fe200080108cb */
[----:B------:R-:W-:Y:S01]  /*6c20*/  PRMT R17, R0, 0x5410, R17 ;  /* 0x0000541000117816 */ /* 0x000fe20000000011 */
[----:B------:R-:W-:Y:S01]  /*6c30*/  FFMA.FTZ R223, R197, UR21, -R200 ;  /* 0x00000015c5df7c23 */ /* 0x000fe200080108c8 */
[----:B-1----:R-:W-:Y:S01]  /*6c40*/  F2FP.F16.F32.PACK_AB R5, R161, R162 ;  /* 0x000000a2a105723e */ /* 0x002fe200000000ff */
[----:B------:R-:W1:Y:S01]  /*6c50*/  MUFU.EX2 R163, R163 ;  /* 0x000000a300a37308 */ /* 0x000e620000000800 */
[----:B---3--:R-:W-:Y:S01]  /*6c60*/  F2FP.F16.F32.PACK_AB R4, R157, R158 ;  /* 0x0000009e9d04723e */ /* 0x008fe200000000ff */
[----:B------:R-:W-:Y:S01]  /*6c70*/  LDSM.16.MT88.4 R136, [R185+0xd000] ;  /* 0x00d00000b988783b */ /* 0x000fe20000004200 */
[----:B------:R-:W-:Y:S01]  /*6c80*/  HSET2.LE.AND R97, R17, R168, PT ;  /* 0x000000a811617233 */ /* 0x000fe20003803000 */
[----:B------:R-:W-:Y:S01]  /*6c90*/  FADD.FTZ R162, R162, R161 ;  /* 0x000000a1a2a27221 */ /* 0x000fe20000010000 */
[----:B------:R-:W-:-:S02]  /*6ca0*/  LOP3.LUT R99, R99, R4, RZ, 0xc0, !PT ;  /* 0x0000000463637212 */ /* 0x000fc400078ec0ff */
[----:B------:R-:W-:Y:S01]  /*6cb0*/  LOP3.LUT R4, R19, UR4, R20, 0x96, !PT ;  /* 0x0000000413047c12 */ /* 0x000fe2000f8e9614 */
[----:B------:R-:W3:Y:S01]  /*6cc0*/  MUFU.EX2 R156, R156 ;  /* 0x0000009c009c7308 */ /* 0x000ee20000000800 */
[----:B------:R-:W-:Y:S02]  /*6cd0*/  LOP3.LUT R96, R96, R5, RZ, 0xc0, !PT ;  /* 0x0000000560607212 */ /* 0x000fe400078ec0ff */
[----:B------:R-:W-:Y:S01]  /*6ce0*/  HSET2.LE.AND R7, R7, R168, PT ;  /* 0x000000a807077233 */ /* 0x000fe20003803000 */
[----:B------:R-:W-:-:S04]  /*6cf0*/  IMAD.WIDE.U32 R4, R4, -0x2daee0ad, RZ ;  /* 0xd2511f5304047825 */ /* 0x000fc800078e00ff */
[----:B------:R-:W-:Y:S01]  /*6d00*/  MUFU.EX2 R155, R155 ;  /* 0x0000009b009b7308 */ /* 0x000fe20000000800 */
[----:B-1----:R-:W-:Y:S01]  /*6d10*/  F2FP.F16.F32.PACK_AB R0, R163, R160 ;  /* 0x000000a0a300723e */ /* 0x002fe200000000ff */
[----:B------:R-:W-:Y:S01]  /*6d20*/  FADD.FTZ R163, R160, R163 ;  /* 0x000000a3a0a37221 */ /* 0x000fe20000010000 */
[----:B------:R-:W-:Y:S02]  /*6d30*/  LOP3.LUT R21, R4, 0xff, RZ, 0xc0, !PT ;  /* 0x000000ff04157812 */ /* 0x000fe400078ec0ff */
[----:B------:R-:W-:Y:S01]  /*6d40*/  LOP3.LUT R97, R97, R0, RZ, 0xc0, !PT ;  /* 0x0000000061617212 */ /* 0x000fe200078ec0ff */
[----:B------:R-:W-:Y:S01]  /*6d50*/  FADD.FTZ R158, R158, R163 ;  /* 0x000000a39e9e7221 */ /* 0x000fe20000010000 */
[----:B------:R-:W-:Y:S01]  /*6d60*/  LOP3.LUT R0, R4, 0xffff, RZ, 0xc0, !PT ;  /* 0x0000ffff04007812 */ /* 0x000fe200078ec0ff */
[----:B------:R-:W1:Y:S01]  /*6d70*/  MUFU.EX2 R152, R152 ;  /* 0x0000009800987308 */ /* 0x000e620000000800 */
[C---:B---3--:R-:W-:Y:S01]  /*6d80*/  F2FP.F16.F32.PACK_AB R98, R156.reuse, R159 ;  /* 0x0000009f9c62723e */ /* 0x048fe200000000ff */
[----:B------:R-:W-:Y:S01]  /*6d90*/  FADD.FTZ R159, R159, R162 ;  /* 0x000000a29f9f7221 */ /* 0x000fe20000010000 */
[----:B------:R-:W-:Y:S01]  /*6da0*/  SHF.R.U32.HI R0, RZ, 0x8, R0 ;  /* 0x00000008ff007819 */ /* 0x000fe20000011600 */
[----:B------:R-:W-:Y:S01]  /*6db0*/  FADD.FTZ R157, R157, R158 ;  /* 0x0000009e9d9d7221 */ /* 0x000fe20000010000 */
[----:B------:R-:W-:Y:S01]  /*6dc0*/  LOP3.LUT R98, R7, R98, RZ, 0xc0, !PT ;  /* 0x0000006207627212 */ /* 0x000fe200078ec0ff */
[----:B------:R-:W-:Y:S01]  /*6dd0*/  FADD.FTZ R156, R156, R159 ;  /* 0x0000009f9c9c7221 */ /* 0x000fe20000010000 */
[----:B------:R-:W-:Y:S01]  /*6de0*/  LOP3.LUT R145, R5, UR11, R16, 0x96, !PT ;  /* 0x0000000b05917c12 */ /* 0x000fe2000f8e9610 */
[----:B------:R-:W-:Y:S01]  /*6df0*/  MUFU.EX2 R134, R134 ;  /* 0x0000008600867308 */ /* 0x000fe20000000800 */
[--C-:B------:R-:W-:Y:S01]  /*6e00*/  SHF.R.U32.HI R10, RZ, 0x10, R4.reuse ;  /* 0x00000010ff0a7819 */ /* 0x100fe20000011604 */
[----:B------:R-:W-:Y:S01]  /*6e10*/  LDSM.16.MT88.4 R16, [R188+0xc800] ;  /* 0x00c80000bc10783b */ /* 0x000fe20000004200 */
[----:B------:R-:W-:Y:S01]  /*6e20*/  SHF.R.U32.HI R147, RZ, 0x18, R4 ;  /* 0x00000018ff937819 */ /* 0x000fe20000011604 */
[C---:B------:R-:W-:Y:S01]  /*6e30*/  HMMA.16816.F32 R112, R96.reuse, R108, RZ ;  /* 0x0000006c6070723c */ /* 0x040fe200000018ff */
[----:B------:R-:W-:Y:S01]  /*6e40*/  PRMT R21, R21, 0x5410, R0 ;  /* 0x0000541015157816 */ /* 0x000fe20000000000 */
[----:B------:R-:W3:Y:S01]  /*6e50*/  LDSM.16.MT88.4 R4, [R185+0xc800] ;  /* 0x00c80000b904783b */ /* 0x000ee20000004200 */
[----:B------:R-:W-:Y:S01]  /*6e60*/  FFMA.FTZ R0, R11, UR21, -R200 ;  /* 0x000000150b007c23 */ /* 0x000fe200080108c8 */
[----:B------:R-:W4:Y:S01]  /*6e70*/  MUFU.EX2 R133, R133 ;  /* 0x0000008500857308 */ /* 0x000f220000000800 */
[----:B------:R-:W-:Y:S01]  /*6e80*/  LOP3.LUT R20, R145, 0xffff, RZ, 0xc0, !PT ;  /* 0x0000ffff91147812 */ /* 0x000fe200078ec0ff */
[----:B------:R-:W-:Y:S01]  /*6e90*/  HMMA.16816.F32 R108, R96, R110, RZ ;  /* 0x0000006e606c723c */ /* 0x000fe200000018ff */
[----:B------:R-:W-:-:S02]  /*6ea0*/  SHF.R.U32.HI R8, RZ, 0x10, R145 ;  /* 0x00000010ff087819 */ /* 0x000fc40000011691 */
[----:B------:R-:W-:Y:S02]  /*6eb0*/  LOP3.LUT R23, R145, 0xff, RZ, 0xc0, !PT ;  /* 0x000000ff91177812 */ /* 0x000fe400078ec0ff */
[----:B------:R-:W-:Y:S01]  /*6ec0*/  SHF.R.U32.HI R20, RZ, 0x8, R20 ;  /* 0x00000008ff147819 */ /* 0x000fe20000011614 */
[----:B------:R-:W-:Y:S01]  /*6ed0*/  MUFU.EX2 R154, R154 ;  /* 0x0000009a009a7308 */ /* 0x000fe20000000800 */
[----:B------:R-:W-:Y:S01]  /*6ee0*/  LOP3.LUT R10, R10, 0xff, RZ, 0xc0, !PT ;  /* 0x000000ff0a0a7812 */ /* 0x000fe200078ec0ff */
[C---:B------:R-:W-:Y:S01]  /*6ef0*/  HMMA.16816.F32 R128, R96.reuse, R124, RZ ;  /* 0x0000007c6080723c */ /* 0x040fe200000018ff */
[----:B------:R-:W-:Y:S02]  /*6f00*/  SHF.R.U32.HI R145, RZ, 0x18, R145 ;  /* 0x00000018ff917819 */ /* 0x000fe40000011691 */
[----:B------:R-:W-:Y:S02]  /*6f10*/  LOP3.LUT R8, R8, 0xff, RZ, 0xc0, !PT ;  /* 0x000000ff08087812 */ /* 0x000fe400078ec0ff */
[----:B------:R-:W-:Y:S01]  /*6f20*/  PRMT R23, R23, 0x5410, R20 ;  /* 0x0000541017177816 */ /* 0x000fe20000000014 */
[----:B------:R-:W-:Y:S01]  /*6f30*/  MUFU.EX2 R135, R135 ;  /* 0x0000008700877308 */ /* 0x000fe20000000800 */
[----:B------:R-:W-:Y:S01]  /*6f40*/  PRMT R147, R10, 0x5410, R147 ;  /* 0x000054100a937816 */ /* 0x000fe20000000093 */
[----:B------:R-:W-:Y:S01]  /*6f50*/  HMMA.16816.F32 R124, R96, R126, RZ ;  /* 0x0000007e607c723c */ /* 0x000fe200000018ff */
[----:B------:R-:W-:-:S02]  /*6f60*/  PRMT R145, R8, 0x5410, R145 ;  /* 0x0000541008917816 */ /* 0x000fc40000000091 */
[--C-:B------:R-:W-:Y:S01]  /*6f70*/  HSET2.LE.AND R146, R21, R168.reuse, PT ;  /* 0x000000a815927233 */ /* 0x100fe20003803000 */
[----:B------:R-:W5:Y:S01]  /*6f80*/  LDSM.16.MT88.4 R8, [R188+0xe800] ;  /* 0x00e80000bc08783b */ /* 0x000f620000004200 */
[--C-:B------:R-:W-:Y:S01]  /*6f90*/  HSET2.LE.AND R144, R23, R168.reuse, PT ;  /* 0x000000a817907233 */ /* 0x100fe20003803000 */
[----:B------:R-:W2:Y:S01]  /*6fa0*/  MUFU.EX2 R0, R0 ;  /* 0x0000000000007308 */ /* 0x000ea20000000800 */
[--C-:B------:R-:W-:Y:S01]  /*6fb0*/  HSET2.LE.AND R147, R147, R168.reuse, PT ;  /* 0x000000a893937233 */ /* 0x100fe20003803000 */
[C---:B------:R-:W-:Y:S01]  /*6fc0*/  HMMA.16816.F32 R120, R96.reuse, R116, RZ ;  /* 0x000000746078723c */ /* 0x040fe200000018ff */
[----:B------:R-:W-:Y:S02]  /*6fd0*/  HSET2.LE.AND R145, R145, R168, PT ;  /* 0x000000a891917233 */ /* 0x000fe40003803000 */
[----:B-1----:R-:W-:Y:S01]  /*6fe0*/  F2FP.F16.F32.PACK_AB R21, R152, R155 ;  /* 0x0000009b9815723e */ /* 0x002fe200000000ff */
[----:B------:R-:W-:Y:S01]  /*6ff0*/  FADD.FTZ R155, R155, R156 ;  /* 0x0000009c9b9b7221 */ /* 0x000fe20000010000 */
[----:B----4-:R-:W-:Y:S01]  /*7000*/  F2FP.F16.F32.PACK_AB R23, R133, R134 ;  /* 0x000000868517723e */ /* 0x010fe200000000ff */
[----:B------:R-:W1:Y:S01]  /*7010*/  MUFU.EX2 R153, R153 ;  /* 0x0000009900997308 */ /* 0x000e620000000800 */
[----:B------:R-:W-:Y:S01]  /*7020*/  LOP3.LUT R144, R144, R21, RZ, 0xc0, !PT ;  /* 0x0000001590907212 */ /* 0x000fe200078ec0ff */
[----:B------:R-:W-:Y:S01]  /*7030*/  HMMA.16816.F32 R104, R96, R100, RZ ;  /* 0x000000646068723c */ /* 0x000fe200000018ff */
[----:B------:R-:W-:Y:S01]  /*7040*/  LOP3.LUT R146, R146, R23, RZ, 0xc0, !PT ;  /* 0x0000001792927212 */ /* 0x000fe200078ec0ff */
[----:B------:R-:W-:-:S04]  /*7050*/  FADD.FTZ R155, R152, R155 ;  /* 0x0000009b989b7221 */ /* 0x000fc80000010000 */
[C---:B------:R-:W-:Y:S01]  /*7060*/  HMMA.16816.F32 R100, R96.reuse, R102, RZ ;  /* 0x000000666064723c */ /* 0x040fe200000018ff */
[----:B--2---:R-:W-:Y:S01]  /*7070*/  F2FP.F16.F32.PACK_AB R20, R0, R135 ;  /* 0x000000870014723e */ /* 0x004fe200000000ff */
[----:B------:R-:W-:Y:S01]  /*7080*/  MUFU.EX2 R164, R164 ;  /* 0x000000a400a47308 */ /* 0x000fe20000000800 */
[----:B------:R-:W-:Y:S02]  /*7090*/  FADD.FTZ R134, R134, R155 ;  /* 0x0000009b86867221 */ /* 0x000fe40000010000 */
[----:B------:R-:W-:Y:S01]  /*70a0*/  LOP3.LUT R147, R147, R20, RZ, 0xc0, !PT ;  /* 0x0000001493937212 */ /* 0x000fe200078ec0ff */
[C---:B------:R-:W-:Y:S01]  /*70b0*/  HMMA.16816.F32 R36, R96.reuse, R40, RZ ;  /* 0x000000286024723c */ /* 0x040fe200000018ff */
[----:B------:R-:W-:Y:S01]  /*70c0*/  FADD.FTZ R133, R133, R134 ;  /* 0x0000008685857221 */ /* 0x000fe20000010000 */
[----:B-1----:R-:W-:Y:S02]  /*70d0*/  F2FP.F16.F32.PACK_AB R22, R153, R154 ;  /* 0x0000009a9916723e */ /* 0x002fe400000000ff */
[----:B------:R-:W-:Y:S01]  /*70e0*/  MUFU.EX2 R165, R165 ;  /* 0x000000a500a57308 */ /* 0x000fe20000000800 */
[----:B------:R-:W-:Y:S01]  /*70f0*/  FADD.FTZ R154, R154, R157 ;  /* 0x0000009d9a9a7221 */ /* 0x000fe20000010000 */
[----:B------:R-:W-:Y:S01]  /*7100*/  HMMA.16816.F32 R40, R96, R42, RZ ;  /* 0x0000002a6028723c */ /* 0x000fe200000018ff */
[----:B------:R-:W-:-:S02]  /*7110*/  LOP3.LUT R145, R145, R22, RZ, 0xc0, !PT ;  /* 0x0000001691917212 */ /* 0x000fc400078ec0ff */
[----:B------:R-:W1:Y:S01]  /*7120*/  LDSM.16.MT88.4 R20, [R186+0xe800] ;  /* 0x00e80000ba14783b */ /* 0x000e620000004200 */
[----:B------:R-:W-:Y:S02]  /*7130*/  FADD.FTZ R154, R153, R154 ;  /* 0x0000009a999a7221 */ /* 0x000fe40000010000 */
[----:B------:R-:W-:Y:S01]  /*7140*/  HMMA.16816.F32 R44, R96, R48, RZ ;  /* 0x00000030602c723c */ /* 0x000fe200000018ff */
[----:B------:R-:W-:Y:S01]  /*7150*/  MUFU.EX2 R196, R196 ;  /* 0x000000c400c47308 */ /* 0x000fe20000000800 */
[----:B------:R-:W-:-:S04]  /*7160*/  FADD.FTZ R135, R135, R154 ;  /* 0x0000009a87877221 */ /* 0x000fc80000010000 */
[C---:B---3--:R-:W-:Y:S01]  /*7170*/  HMMA.16816.F32 R112, R144.reuse, R4, R112 ;  /* 0x000000049070723c */ /* 0x048fe20000001870 */
[----:B------:R-:W-:Y:S02]  /*7180*/  FADD.FTZ R135, R0, R135 ;  /* 0x0000008700877221 */ /* 0x000fe40000010000 */
[----:B------:R-:W2:Y:S03]  /*7190*/  MUFU.EX2 R169, R169 ;  /* 0x000000a900a97308 */ /* 0x000ea60000000800 */
[C---:B------:R-:W-:Y:S01]  /*71a0*/  HMMA.16816.F32 R108, R144.reuse, R6, R108 ;  /* 0x00000006906c723c */ /* 0x040fe2000000186c */
[----:B------:R-:W3:Y:S04]  /*71b0*/  LDSM.16.MT88.4 R4, [R184+0xe800] ;  /* 0x00e80000b804783b */ /* 0x000ee80000004200 */
[----:B------:R-:W-:Y:S01]  /*71c0*/  MUFU.EX2 R171, R171 ;  /* 0x000000ab00ab7308 */ /* 0x000fe20000000800 */
[C---:B------:R-:W-:Y:S06]  /*71d0*/  HMMA.16816.F32 R128, R144.reuse, R16, R128 ;  /* 0x000000109080723c */ /* 0x040fec0000001880 */
[----:B------:R-:W-:Y:S01]  /*71e0*/  HMMA.16816.F32 R124, R144, R18, R124 ;  /* 0x00000012907c723c */ /* 0x000fe2000000187c */
[----:B------:R-:W4:Y:S01]  /*71f0*/  LDSM.16.MT88.4 R16, [R185+0xe800] ;  /* 0x00e80000b910783b */ /* 0x000f220000004200 */
[----:B------:R-:W2:Y:S04]  /*7200*/  MUFU.EX2 R170, R170 ;  /* 0x000000aa00aa7308 */ /* 0x000ea80000000800 */
[C---:B------:R-:W-:Y:S04]  /*7210*/  HMMA.16816.F32 R60, R96.reuse, R64, RZ ;  /* 0x00000040603c723c */ /* 0x040fe800000018ff */
[----:B------:R-:W-:Y:S02]  /*7220*/  MUFU.EX2 R166, R166 ;  /* 0x000000a600a67308 */ /* 0x000fe40000000800 */
[----:B------:R-:W-:Y:S06]  /*7230*/  HMMA.16816.F32 R64, R96, R66, RZ ;  /* 0x000000426040723c */ /* 0x000fec00000018ff */
[C---:B------:R-:W-:Y:S01]  /*7240*/  HMMA.16816.F32 R120, R144.reuse, R24, R120 ;  /* 0x000000189078723c */ /* 0x040fe20000001878 */
[----:B------:R-:W2:Y:S05]  /*7250*/  MUFU.EX2 R167, R167 ;  /* 0x000000a700a77308 */ /* 0x000eaa0000000800 */
[----:B------:R-:W-:Y:S01]  /*7260*/  HMMA.16816.F32 R104, R144, R12, R104 ;  /* 0x0000000c9068723c */ /* 0x000fe20000001868 */
[----:B------:R-:W-:-:S02]  /*7270*/  IMAD.U32 R25, RZ, RZ, UR35 ;  /* 0x00000023ff197e24 */ /* 0x000fc4000f8e00ff */
[----:B------:R-:W-:Y:S03]  /*7280*/  MUFU.EX2 R225, R225 ;  /* 0x000000e100e17308 */ /* 0x000fe60000000800 */
[----:B------:R-:W-:Y:S01]  /*7290*/  HMMA.16816.F32 R100, R144, R14, R100 ;  /* 0x0000000e9064723c */ /* 0x000fe20000001864 */
[----:B------:R-:W2:Y:S01]  /*72a0*/  LDSM.16.MT88.4 R12, [R188+0x10800] ;  /* 0x01080000bc0c783b */ /* 0x000ea20000004200 */
[----:B------:R-:W-:-:S03]  /*72b0*/  LOP3.LUT R25, R151, UR31, R25, 0x96, !PT ;  /* 0x0000001f97197c12 */ /* 0x000fc6000f8e9619 */
[----:B------:R-:W-:Y:S01]  /*72c0*/  MUFU.EX2 R223, R223 ;  /* 0x000000df00df7308 */ /* 0x000fe20000000800 */
[----:B------:R-:W-:Y:S01]  /*72d0*/  HMMA.16816.F32 R52, R96, R56, RZ ;  /* 0x000000386034723c */ /* 0x000fe200000018ff */
[----:B------:R-:W-:-:S05]  /*72e0*/  IMAD.WIDE.U32 R24, R25, -0x326172a9, RZ ;  /* 0xcd9e8d5719187825 */ /* 0x000fca00078e00ff */
[----:B-----5:R-:W-:Y:S01]  /*72f0*/  HMMA.16816.F32 R36, R144, R8, R36 ;  /* 0x000000089024723c */ /* 0x020fe20000001824 */
[----:B------:R-:W-:-:S05]  /*7300*/  LOP3.LUT R148, R25, UR32, R148, 0x96, !PT ;  /* 0x0000002019947c12 */ /* 0x000fca000f8e9694 */
[----:B------:R-:W-:Y:S01]  /*7310*/  HMMA.16816.F32 R40, R144, R10, R40 ;  /* 0x0000000a9028723c */ /* 0x000fe20000001828 */
[----:B------:R-:W5:Y:S01]  /*7320*/  LDSM.16.MT88.4 R8, [R186+0x10800] ;  /* 0x01080000ba08783b */ /* 0x000f620000004200 */
[----:B------:R-:W-:-:S04]  /*7330*/  IMAD.WIDE.U32 R148, R148, -0x2daee0ad, RZ ;  /* 0xd2511f5394947825 */ /* 0x000fc800078e00ff */
[----:B-1----:R-:W-:Y:S01]  /*7340*/  HMMA.16816.F32 R44, R144, R20, R44 ;  /* 0x00000014902c723c */ /* 0x002fe2000000182c */
[----:B------:R-:W-:-:S05]  /*7350*/  LOP3.LUT R142, R149, UR28, R142, 0x96, !PT ;  /* 0x0000001c958e7c12 */ /* 0x000fca000f8e968e */
[----:B------:R-:W-:Y:S01]  /*7360*/  HMMA.16816.F32 R68, R96, R72, RZ ;  /* 0x000000486044723c */ /* 0x000fe200000018ff */
[----:B------:R-:W-:Y:S01]  /*7370*/  LOP3.LUT R20, R141, UR29, R24, 0x96, !PT ;  /* 0x0000001d8d147c12 */ /* 0x000fe2000f8e9618 */
[----:B------:R-:W-:-:S04]  /*7380*/  IMAD.WIDE.U32 R142, R142, -0x326172a9, RZ ;  /* 0xcd9e8d578e8e7825 */ /* 0x000fc800078e00ff */
[----:B------:R-:W-:Y:S01]  /*7390*/  IMAD.WIDE.U32 R20, R20, -0x2daee0ad, RZ ;  /* 0xd2511f5314147825 */ /* 0x000fe200078e00ff */
[C---:B---3--:R-:W-:Y:S04]  /*73a0*/  HMMA.16816.F32 R60, R144.reuse, R4, R60 ;  /* 0x00000004903c723c */ /* 0x048fe8000000183c */
[----:B------:R-:W-:Y:S02]  /*73b0*/  LOP3.LUT R232, R21, UR22, R148, 0x96, !PT ;  /* 0x0000001615e87c12 */ /* 0x000fe4000f8e9694 */
[----:B------:R-:W-:Y:S01]  /*73c0*/  HMMA.16816.F32 R64, R144, R6, R64 ;  /* 0x000000069040723c */ /* 0x000fe20000001840 */
[----:B------:R-:W1:Y:S02]  /*73d0*/  LDSM.16.MT88.4 R4, [R185+0x10800] ;  /* 0x01080000b904783b */ /* 0x000e640000004200 */
[----:B------:R-:W-:-:S02]  /*73e0*/  IMAD.WIDE.U32 R232, R232, -0x326172a9, RZ ;  /* 0xcd9e8d57e8e87825 */ /* 0x000fc400078e00ff */
[----:B------:R-:W-:Y:S01]  /*73f0*/  LDSM.16.MT88.4 R148, [R184+0x10800] ;  /* 0x01080000b894783b */ /* 0x000fe20000004200 */
[----:B------:R-:W-:Y:S02]  /*7400*/  HMMA.16816.F32 R76, R96, R80, RZ ;  /* 0x00000050604c723c */ /* 0x000fe400000018ff */
[----:B------:R-:W-:-:S04]  /*7410*/  LOP3.LUT R234, R233, UR7, R142, 0x96, !PT ;  /* 0x00000007e9ea7c12 */ /* 0x000fc8000f8e968e */
[----:B----4-:R-:W-:Y:S01]  /*7420*/  HMMA.16816.F32 R52, R144, R16, R52 ;  /* 0x000000109034723c */ /* 0x010fe20000001834 */
[----:B------:R-:W-:-:S05]  /*7430*/  IMAD.WIDE.U32 R234, R234, -0x2daee0ad, RZ ;  /* 0xd2511f53eaea7825 */ /* 0x000fca00078e00ff */
[C---:B------:R-:W-:Y:S01]  /*7440*/  HMMA.16816.F32 R72, R96.reuse, R74, RZ ;  /* 0x0000004a6048723c */ /* 0x040fe200000018ff */
[----:B------:R-:W-:Y:S02]  /*7450*/  LOP3.LUT R16, R143, UR25, R140, 0x96, !PT ;  /* 0x000000198f107c12 */ /* 0x000fe4000f8e968c */
[----:B------:R-:W-:Y:S03]  /*7460*/  LDSM.16.MT88.4 R140, [R188+0xd000] ;  /* 0x00d00000bc8c783b */ /* 0x000fe60000004200 */
[----:B------:R-:W-:Y:S01]  /*7470*/  HMMA.16816.F32 R84, R96, R88, RZ ;  /* 0x000000586054723c */ /* 0x000fe200000018ff */
[----:B------:R-:W-:-:S05]  /*7480*/  IMAD.WIDE.U32 R16, R16, -0x2daee0ad, RZ ;  /* 0xd2511f5310107825 */ /* 0x000fca00078e00ff */
[----:B------:R-:W-:Y:S01]  /*7490*/  HMMA.16816.F32 R80, R96, R82, RZ ;  /* 0x000000526050723c */ /* 0x000fe200000018ff */
[----:B------:R-:W-:-:S05]  /*74a0*/  LOP3.LUT R236, R17, UR6, R20, 0x96, !PT ;  /* 0x0000000611ec7c12 */ /* 0x000fca000f8e9614 */
[----:B------:R-:W-:Y:S01]  /*74b0*/  HMMA.16816.F32 R88, R96, R90, RZ ;  /* 0x0000005a6058723c */ /* 0x000fe200000018ff */
[----:B------:R-:W-:-:S05]  /*74c0*/  IMAD.WIDE.U32 R236, R236, -0x326172a9, RZ ;  /* 0xcd9e8d57ecec7825 */ /* 0x000fca00078e00ff */
[----:B--2---:R-:W-:Y:S06]  /*74d0*/  HMMA.16816.F32 R68, R144, R12, R68 ;  /* 0x0000000c9044723c */ /* 0x004fec0000001844 */
[----:B------:R-:W-:Y:S01]  /*74e0*/  HMMA.16816.F32 R116, R96, R118, RZ ;  /* 0x000000766074723c */ /* 0x000fe200000018ff */
[----:B------:R-:W-:-:S05]  /*74f0*/  LOP3.LUT R12, R235, UR18, R16, 0x96, !PT ;  /* 0x00000012eb0c7c12 */ /* 0x000fca000f8e9610 */
[----:B------:R-:W-:Y:S01]  /*7500*/  IMAD.WIDE.U32 R16, R12, -0x326172a9, RZ ;  /* 0xcd9e8d570c107825 */ /* 0x000fe200078e00ff */
[----:B-----5:R-:W-:Y:S02]  /*7510*/  HMMA.16816.F32 R76, R144, R8, R76 ;  /* 0x00000008904c723c */ /* 0x020fe4000000184c */
[----:B------:R-:W-:-:S04]  /*7520*/  SHF.R.U32.HI R13, RZ, 0x18, R16 ;  /* 0x00000018ff0d7819 */ /* 0x000fc80000011610 */
[----:B------:R-:W-:Y:S01]  /*7530*/  HMMA.16816.F32 R56, R96, R58, RZ ;  /* 0x0000003a6038723c */ /* 0x000fe200000018ff */
[----:B------:R-:W-:Y:S02]  /*7540*/  SHF.R.U32.HI R8, RZ, 0x10, R16 ;  /* 0x00000010ff087819 */ /* 0x000fe40000011610 */
[----:B------:R-:W-:Y:S02]  /*7550*/  LOP3.LUT R12, R17, UR10, R236, 0x96, !PT ;  /* 0x0000000a110c7c12 */ /* 0x000fe4000f8e96ec */
[----:B------:R-:W-:Y:S01]  /*7560*/  LOP3.LUT R8, R8, 0xff, RZ, 0xc0, !PT ;  /* 0x000000ff08087812 */ /* 0x000fe200078ec0ff */
[C---:B------:R-:W-:Y:S01]  /*7570*/  HMMA.16816.F32 R72, R144.reuse, R14, R72 ;  /* 0x0000000e9048723c */ /* 0x040fe20000001848 */
[----:B------:R-:W-:Y:S02]  /*7580*/  SHF.R.U32.HI R25, RZ, 0x10, R12 ;  /* 0x00000010ff197819 */ /* 0x000fe4000001160c */
[----:B------:R-:W-:Y:S02]  /*7590*/  PRMT R13, R8, 0x5410, R13 ;  /* 0x00005410080d7816 */ /* 0x000fe4000000000d */
[----:B------:R-:W-:Y:S01]  /*75a0*/  LOP3.LUT R25, R25, 0xff, RZ, 0xc0, !PT ;  /* 0x000000ff19197812 */ /* 0x000fe200078ec0ff */
[----:B------:R-:W-:Y:S01]  /*75b0*/  HMMA.16816.F32 R80, R144, R10, R80 ;  /* 0x0000000a9050723c */ /* 0x000fe20000001850 */
[C---:B------:R-:W-:Y:S01]  /*75c0*/  LOP3.LUT R14, R16.reuse, 0xffff, RZ, 0xc0, !PT ;  /* 0x0000ffff100e7812 */ /* 0x040fe200078ec0ff */
[----:B------:R-:W2:Y:S01]  /*75d0*/  LDSM.16.MT88.4 R8, [R186+0xd000] ;  /* 0x00d00000ba08783b */ /* 0x000ea20000004200 */
[----:B------:R-:W-:-:S02]  /*75e0*/  LOP3.LUT R15, R16, 0xff, RZ, 0xc0, !PT ;  /* 0x000000ff100f7812 */ /* 0x000fc400078ec0ff */
[----:B------:R-:W-:Y:S01]  /*75f0*/  SHF.R.U32.HI R14, RZ, 0x8, R14 ;  /* 0x00000008ff0e7819 */ /* 0x000fe2000001160e */
[C---:B-1----:R-:W-:Y:S01]  /*7600*/  HMMA.16816.F32 R84, R144.reuse, R4, R84 ;  /* 0x000000049054723c */ /* 0x042fe20000001854 */
[--C-:B------:R-:W-:Y:S02]  /*7610*/  HSET2.LE.AND R13, R13, R168.reuse, PT ;  /* 0x000000a80d0d7233 */ /* 0x100fe40003803000 */
[----:B------:R-:W-:Y:S02]  /*7620*/  PRMT R15, R15, 0x5410, R14 ;  /* 0x000054100f0f7816 */ /* 0x000fe4000000000e */
[----:B------:R-:W-:Y:S01]  /*7630*/  LOP3.LUT R14, R12, 0xffff, RZ, 0xc0, !PT ;  /* 0x0000ffff0c0e7812 */ /* 0x000fe200078ec0ff */
[----:B------:R-:W-:Y:S01]  /*7640*/  HMMA.16816.F32 R88, R144, R6, R88 ;  /* 0x000000069058723c */ /* 0x000fe20000001858 */
[----:B------:R-:W1:Y:S01]  /*7650*/  LDSM.16.MT88.4 R4, [R185+0xf000] ;  /* 0x00f00000b904783b */ /* 0x000e620000004200 */
[----:B------:R-:W-:Y:S02]  /*7660*/  HSET2.LE.AND R15, R15, R168, PT ;  /* 0x000000a80f0f7233 */ /* 0x000fe40003803000 */
[----:B------:R-:W-:-:S02]  /*7670*/  SHF.R.U32.HI R14, RZ, 0x8, R14 ;  /* 0x00000008ff0e7819 */ /* 0x000fc4000001160e */
[C---:B------:R-:W-:Y:S06]  /*7680*/  HMMA.16816.F32 R116, R144.reuse, R26, R116 ;  /* 0x0000001a9074723c */ /* 0x040fec0000001874 */
[----:B------:R-:W-:Y:S01]  /*7690*/  HMMA.16816.F32 R56, R144, R18, R56 ;  /* 0x000000129038723c */ /* 0x000fe20000001838 */
[----:B------:R-:W-:Y:S01]  /*76a0*/  LOP3.LUT R27, R12, 0xff, RZ, 0xc0, !PT ;  /* 0x000000ff0c1b7812 */ /* 0x000fe200078ec0ff */
[----:B------:R-:W-:Y:S01]  /*76b0*/  LDSM.16.MT88.4 R16, [R184+0xf000] ;  /* 0x00f00000b810783b */ /* 0x000fe20000004200 */
[----:B------:R-:W-:Y:S02]  /*76c0*/  SHF.R.U32.HI R12, RZ, 0x18, R12 ;  /* 0x00000018ff0c7819 */ /* 0x000fe4000001160c */
[----:B------:R-:W-:Y:S01]  /*76d0*/  PRMT R27, R27, 0x5410, R14 ;  /* 0x000054101b1b7816 */ /* 0x000fe2000000000e */
[----:B------:R-:W-:Y:S01]  /*76e0*/  HMMA.16816.F32 R48, R96, R50, RZ ;  /* 0x000000326030723c */ /* 0x000fe200000018ff */
[----:B------:R-:W-:-:S02]  /*76f0*/  PRMT R25, R25, 0x5410, R12 ;  /* 0x0000541019197816 */ /* 0x000fc4000000000c */
        /* <DEDUP_REMOVED lines=28> */
[----:B------:R-:W-:Y:S01]  /*78c0*/  HMMA.16816.F32 R56, R24, R6, R56 ;  /* 0x000000061838723c */ /* 0x000fe20000001838 */
[----:B------:R-:W1:Y:S05]  /*78d0*/  LDSM.16.MT88.4 R4, [R185+0x11000] ;  /* 0x01100000b904783b */ /* 0x000e6a0000004200 */
[C---:B------:R-:W-:Y:S06]  /*78e0*/  HMMA.16816.F32 R92, R144.reuse, R148, R92 ;  /* 0x00000094905c723c */ /* 0x040fec000000185c */
[----:B------:R-:W-:Y:S06]  /*78f0*/  HMMA.16816.F32 R96, R144, R150, R96 ;  /* 0x000000969060723c */ /* 0x000fec0000001860 */
[----:B---3--:R-:W-:Y:S01]  /*7900*/  HMMA.16816.F32 R68, R24, R12, R68 ;  /* 0x0000000c1844723c */ /* 0x008fe20000001844 */
[--C-:B------:R-:W-:Y:S01]  /*7910*/  FFMA.FTZ R144, R199, UR21, -R200.reuse ;  /* 0x00000015c7907c23 */ /* 0x100fe200080108c8 */
[----:B------:R-:W-:-:S04]  /*7920*/  FFMA.FTZ R146, R198, UR21, -R200 ;  /* 0x00000015c6927c23 */ /* 0x000fc800080108c8 */
[C---:B------:R-:W-:Y:S01]  /*7930*/  HMMA.16816.F32 R128, R24.reuse, R140, R128 ;  /* 0x0000008c1880723c */ /* 0x040fe20000001880 */
[----:B------:R-:W-:Y:S01]  /*7940*/  LOP3.LUT R12, R237, UR4, R232, 0x96, !PT ;  /* 0x00000004ed0c7c12 */ /* 0x000fe2000f8e96e8 */
[----:B------:R-:W-:Y:S04]  /*7950*/  MUFU.EX2 R144, R144 ;  /* 0x0000009000907308 */ /* 0x000fe80000000800 */
[C---:B------:R-:W-:Y:S01]  /*7960*/  HMMA.16816.F32 R124, R24.reuse, R142, R124 ;  /* 0x0000008e187c723c */ /* 0x040fe2000000187c */
[--C-:B------:R-:W-:Y:S01]  /*7970*/  FFMA.FTZ R140, R226, UR21, -R203.reuse ;  /* 0x00000015e28c7c23 */ /* 0x100fe200080108cb */
[--C-:B------:R-:W-:Y:S01]  /*7980*/  FFMA.FTZ R141, R224, UR21, -R203.reuse ;  /* 0x00000015e08d7c23 */ /* 0x100fe200080108cb */
[----:B------:R-:W-:Y:S01]  /*7990*/  IMAD.WIDE.U32 R12, R12, -0x2daee0ad, RZ ;  /* 0xd2511f530c0c7825 */ /* 0x000fe200078e00ff */
[----:B------:R-:W-:Y:S02]  /*79a0*/  MUFU.EX2 R146, R146 ;  /* 0x0000009200927308 */ /* 0x000fe40000000800 */
[----:B------:R-:W-:Y:S01]  /*79b0*/  HMMA.16816.F32 R104, R24, R32, R104 ;  /* 0x000000201868723c */ /* 0x000fe20000001868 */
[----:B------:R-:W-:Y:S01]  /*79c0*/  FFMA.FTZ R142, R222, UR21, -R203 ;  /* 0x00000015de8e7c23 */ /* 0x000fe200080108cb */
[----:B------:R-:W-:Y:S01]  /*79d0*/  FFMA.FTZ R143, R201, UR21, -R200 ;  /* 0x00000015c98f7c23 */ /* 0x000fe200080108c8 */
[----:B------:R-:W-:-:S03]  /*79e0*/  LOP3.LUT R234, R13, UR11, R234, 0x96, !PT ;  /* 0x0000000b0dea7c12 */ /* 0x000fc6000f8e96ea */
[----:B------:R-:W-:Y:S01]  /*79f0*/  MUFU.EX2 R140, R140 ;  /* 0x0000008c008c7308 */ /* 0x000fe20000000800 */
[----:B--2---:R-:W-:Y:S01]  /*7a00*/  HMMA.16816.F32 R76, R24, R8, R76 ;  /* 0x00000008184c723c */ /* 0x004fe2000000184c */
[----:B------:R-:W-:-:S05]  /*7a10*/  LOP3.LUT R33, R12, 0xff, RZ, 0xc0, !PT ;  /* 0x000000ff0c217812 */ /* 0x000fca00078ec0ff */
[C---:B------:R-:W-:Y:S01]  /*7a20*/  HMMA.16816.F32 R80, R24.reuse, R10, R80 ;  /* 0x0000000a1850723c */ /* 0x040fe20000001850 */
[----:B------:R-:W2:Y:S01]  /*7a30*/  MUFU.EX2 R141, R141 ;  /* 0x0000008d008d7308 */ /* 0x000ea20000000800 */
[----:B------:R-:W-:Y:S02]  /*7a40*/  LOP3.LUT R8, R12, 0xffff, RZ, 0xc0, !PT ;  /* 0x0000ffff0c087812 */ /* 0x000fe400078ec0ff */
[--C-:B------:R-:W-:Y:S02]  /*7a50*/  SHF.R.U32.HI R9, RZ, 0x18, R12.reuse ;  /* 0x00000018ff097819 */ /* 0x100fe4000001160c */
[----:B-1----:R-:W-:Y:S01]  /*7a60*/  HMMA.16816.F32 R84, R24, R4, R84 ;  /* 0x000000041854723c */ /* 0x002fe20000001854 */
[----:B------:R-:W-:Y:S02]  /*7a70*/  SHF.R.U32.HI R10, RZ, 0x10, R12 ;  /* 0x00000010ff0a7819 */ /* 0x000fe4000001160c */
[----:B------:R-:W-:Y:S01]  /*7a80*/  MUFU.EX2 R142, R142 ;  /* 0x0000008e008e7308 */ /* 0x000fe20000000800 */
[----:B------:R-:W-:-:S02]  /*7a90*/  SHF.R.U32.HI R12, RZ, 0x10, R234 ;  /* 0x00000010ff0c7819 */ /* 0x000fc400000116ea */
[C---:B------:R-:W-:Y:S01]  /*7aa0*/  HMMA.16816.F32 R72, R24.reuse, R14, R72 ;  /* 0x0000000e1848723c */ /* 0x040fe20000001848 */
[C---:B------:R-:W-:Y:S02]  /*7ab0*/  LOP3.LUT R4, R234.reuse, 0xffff, RZ, 0xc0, !PT ;  /* 0x0000ffffea047812 */ /* 0x040fe400078ec0ff */
[----:B------:R-:W-:Y:S02]  /*7ac0*/  LOP3.LUT R11, R234, 0xff, RZ, 0xc0, !PT ;  /* 0x000000ffea0b7812 */ /* 0x000fe400078ec0ff */
[----:B------:R-:W1:Y:S01]  /*7ad0*/  MUFU.EX2 R143, R143 ;  /* 0x0000008f008f7308 */ /* 0x000e620000000800 */
[----:B------:R-:W-:Y:S01]  /*7ae0*/  LOP3.LUT R10, R10, 0xff, RZ, 0xc0, !PT ;  /* 0x000000ff0a0a7812 */ /* 0x000fe200078ec0ff */
[----:B------:R-:W-:Y:S01]  /*7af0*/  HMMA.16816.F32 R88, R24, R6, R88 ;  /* 0x000000061858723c */ /* 0x000fe20000001858 */
[----:B------:R-:W-:Y:S02]  /*7b00*/  SHF.R.U32.HI R14, RZ, 0x8, R4 ;  /* 0x00000008ff0e7819 */ /* 0x000fe40000011604 */
[----:B------:R-:W-:-:S02]  /*7b10*/  SHF.R.U32.HI R5, RZ, 0x18, R234 ;  /* 0x00000018ff057819 */ /* 0x000fc400000116ea */
[----:B------:R-:W-:Y:S01]  /*7b20*/  SHF.R.U32.HI R8, RZ, 0x8, R8 ;  /* 0x00000008ff087819 */ /* 0x000fe20000011608 */
[C---:B------:R-:W-:Y:S01]  /*7b30*/  HMMA.16816.F32 R36, R24.reuse, R28, R36 ;  /* 0x0000001c1824723c */ /* 0x040fe20000001824 */
[----:B------:R-:W-:Y:S02]  /*7b40*/  LOP3.LUT R4, R12, 0xff, RZ, 0xc0, !PT ;  /* 0x000000ff0c047812 */ /* 0x000fe400078ec0ff */
[----:B------:R-:W-:Y:S02]  /*7b50*/  PRMT R9, R10, 0x5410, R9 ;  /* 0x000054100a097816 */ /* 0x000fe40000000009 */
[----:B------:R-:W-:Y:S01]  /*7b60*/  PRMT R11, R11, 0x5410, R14 ;  /* 0x000054100b0b7816 */ /* 0x000fe2000000000e */
[----:B------:R-:W-:Y:S01]  /*7b70*/  HMMA.16816.F32 R40, R24, R30, R40 ;  /* 0x0000001e1828723c */ /* 0x000fe20000001828 */
[----:B------:R-:W-:Y:S01]  /*7b80*/  PRMT R33, R33, 0x5410, R8 ;  /* 0x0000541021217816 */ /* 0x000fe20000000008 */
[----:B------:R-:W3:Y:S01]  /*7b90*/  LDSM.16.MT88.4 R28, [R184+0x11000] ;  /* 0x01100000b81c783b */ /* 0x000ee20000004200 */
[----:B------:R-:W-:-:S02]  /*7ba0*/  PRMT R5, R4, 0x5410, R5 ;  /* 0x0000541004057816 */ /* 0x000fc40000000005 */
[--C-:B------:R-:W-:Y:S01]  /*7bb0*/  HSET2.LE.AND R4, R11, R168.reuse, PT ;  /* 0x000000a80b047233 */ /* 0x100fe20003803000 */
[C---:B------:R-:W-:Y:S01]  /*7bc0*/  HMMA.16816.F32 R44, R24.reuse, R20, R44 ;  /* 0x00000014182c723c */ /* 0x040fe2000000182c */
[--C-:B------:R-:W-:Y:S01]  /*7bd0*/  HSET2.LE.AND R7, R9, R168.reuse, PT ;  /* 0x000000a809077233 */ /* 0x100fe20003803000 */
[----:B------:R-:W-:Y:S01]  /*7be0*/  LDSM.16.MT88.4 R12, [R185+0xd800] ;  /* 0x00d80000b90c783b */ /* 0x000fe20000004200 */
[--C-:B------:R-:W-:Y:S02]  /*7bf0*/  HSET2.LE.AND R6, R33, R168.reuse, PT ;  /* 0x000000a821067233 */ /* 0x100fe40003803000 */
        /* <DEDUP_REMOVED lines=8> */
[----:B------:R-:W-:Y:S01]  /*7c80*/  F2FP.F16.F32.PACK_AB R8, R223, R146 ;  /* 0x00000092df08723e */ /* 0x000fe200000000ff */
[----:B------:R-:W-:Y:S01]  /*7c90*/  FADD.FTZ R143, R143, R170 ;  /* 0x000000aa8f8f7221 */ /* 0x000fe20000010000 */
[----:B------:R-:W-:Y:S01]  /*7ca0*/  LOP3.LUT R4, R4, R11, RZ, 0xc0, !PT ;  /* 0x0000000b04047212 */ /* 0x000fe200078ec0ff */
        /* <DEDUP_REMOVED lines=60> */
[----:B------:R-:W-:Y:S01]  /*8070*/  BAR.SYNC.DEFER_BLOCKING 0x0 ;  /* 0x0000000000007b1d */ /* 0x000fe20000010000 */
[----:B------:R-:W-:Y:S01]  /*8080*/  IMAD.WIDE.U32 R20, R20, UR9, R4 ;  /* 0x0000000914147c25 */ /* 0x000fe2000f8e0004 */
[----:B------:R-:W-:Y:S02]  /*8090*/  USHF.R.S32.HI UR7, URZ, 0x1f, UR19 ;  /* 0x0000001f3f077899 */ /* 0x000fe40008011413 */
[----:B------:R-:W-:Y:S01]  /*80a0*/  UIMAD UR6, UR8, UR19, URZ ;  /* 0x00000013080672a4 */ /* 0x000fe2000f8e023f */
[----:B------:R-:W-:-:S03]  /*80b0*/  IMAD.U32 R133, RZ, RZ, UR19 ;  /* 0x00000013ff857e24 */ /* 0x000fc6000f8e00ff */
[----:B------:R-:W1:Y:S01]  /*80c0*/  @!P3 LDC.64 R10, c[0x0][0x220] ;  /* 0x00008800ff0abb82 */ /* 0x000e620000000a00 */
[----:B------:R-:W-:Y:S02]  /*80d0*/  UISETP.GT.AND UP0, UPT, UR19, UR5, UPT ;  /* 0x000000051300728c */ /* 0x000fe4000bf04270 */
[----:B------:R-:W-:Y:S01]  /*80e0*/  UIMAD UR6, UR7, UR9, UR6 ;  /* 0x00000009070672a4 */ /* 0x000fe2000f8e0206 */
[----:B------:R-:W-:-:S04]  /*80f0*/  IMAD R133, R133, 0x40, R216 ;  /* 0x0000004085857824 */ /* 0x000fc800078e02d8 */
[----:B------:R-:W2:Y:S01]  /*8100*/  @!P4 LDC.64 R12, c[0x0][0x220] ;  /* 0x00008800ff0ccb82 */ /* 0x000ea20000000a00 */
[----:B------:R-:W-:-:S07]  /*8110*/  VIADD R18, R21, UR6 ;  /* 0x0000000615127c36 */ /* 0x000fce0008000000 */
[----:B------:R-:W3:Y:S01]  /*8120*/  @!P2 LDC.64 R8, c[0x0][0x220] ;  /* 0x00008800ff08ab82 */ /* 0x000ee20000000a00 */
[----:B------:R-:W-:Y:S07]  /*8130*/  @P4 STS.128 [R205+0xc000], RZ ;  /* 0x00c000ffcd004388 */ /* 0x000fee0000000c00 */
[----:B------:R-:W4:Y:S01]  /*8140*/  @!P4 LDC.64 R6, c[0x0][0x220] ;  /* 0x00008800ff06cb82 */ /* 0x000f220000000a00 */
[----:B-1----:R-:W-:-:S04]  /*8150*/  @!P3 LEA R26, P0, R20, R10, 0x1 ;  /* 0x0000000a141ab211 */ /* 0x002fc800078008ff */
[----:B------:R-:W-:-:S03]  /*8160*/  @!P3 LEA.HI.X R27, R20, R11, R18, 0x1, P0 ;  /* 0x0000000b141bb211 */ /* 0x000fc600000f0c12 */
[----:B------:R-:W1:Y:S01]  /*8170*/  @!P3 LDC.64 R4, c[0x0][0x220] ;  /* 0x00008800ff04bb82 */ /* 0x000e620000000a00 */
[----:B--2---:R-:W-:-:S04]  /*8180*/  @!P4 LEA R22, P1, R20, R12, 0x1 ;  /* 0x0000000c1416c211 */ /* 0x004fc800078208ff */
[C-C-:B------:R-:W-:Y:S02]  /*8190*/  @!P4 LEA.HI.X R23, R20.reuse, R13, R18.reuse, 0x1, P1 ;  /* 0x0000000d1417c211 */ /* 0x140fe400008f0c12 */
[C---:B------:R-:W-:Y:S01]  /*81a0*/  IADD3 R0, P1, R20.reuse, UR24, RZ ;  /* 0x0000001814007c10 */ /* 0x040fe2000ff3e0ff */
        /* <DEDUP_REMOVED lines=8> */
[----:B------:R-:W-:Y:S01]  /*8230*/  IADD3.X R18, R18, UR23, RZ, P1, !PT ;  /* 0x0000001712127c10 */ /* 0x000fe20008ffe4ff */
[----:B------:R-:W3:Y:S01]  /*8240*/  @!P4 LDC.64 R14, c[0x0][0x220] ;  /* 0x00008800ff0ecb82 */ /* 0x000ee20000000a00 */
[C---:B----4-:R-:W-:Y:S01]  /*8250*/  @!P4 LEA R20, P1, R0.reuse, R6, 0x1 ;  /* 0x000000060014c211 */ /* 0x050fe200078208ff */
[----:B------:R-:W-:Y:S01]  /*8260*/  @!PT LDS RZ, [RZ] ;  /* 0x00000000fffff984 */ /* 0x000fe20000000800 */
[----:B------:R-:W-:Y:S01]  /*8270*/  @!PT LDS RZ, [RZ] ;  /* 0x00000000fffff984 */ /* 0x000fe20000000800 */
[----:B------:R-:W-:Y:S01]  /*8280*/  @!PT LDS RZ, [RZ] ;  /* 0x00000000fffff984 */ /* 0x000fe20000000800 */
[----:B------:R-:W-:Y:S03]  /*8290*/  @!P3 LDGSTS.E.BYPASS.LTC128B.128 [R205+0xe000], desc[UR26][R26.64+0x80] ;  /* 0x0e0000801acdbfae */ /* 0x000fe6000b901d5a */
[C---:B------:R-:W-:Y:S01]  /*82a0*/  @!P4 LEA.HI.X R21, R0.reuse, R7, R18, 0x1, P1 ;  /* 0x000000070015c211 */ /* 0x040fe200008f0c12 */
[----:B------:R-:W-:Y:S01]  /*82b0*/  @P2 STS.128 [R205+0x10000], RZ ;  /* 0x010000ffcd002388 */ /* 0x000fe20000000c00 */
[C---:B------:R-:W-:Y:S01]  /*82c0*/  IADD3 R19, P1, R0.reuse, UR24, RZ ;  /* 0x0000001800137c10 */ /* 0x040fe2000ff3e0ff */
[----:B------:R-:W4:Y:S02]  /*82d0*/  @!P3 LDC.64 R12, c[0x0][0x220] ;  /* 0x00008800ff0cbb82 */ /* 0x000f240000000a00 */
[----:B------:R-:W-:Y:S01]  /*82e0*/  @!PT LDS RZ, [RZ] ;  /* 0x00000000fffff984 */ /* 0x000fe20000000800 */
[----:B------:R-:W-:Y:S01]  /*82f0*/  @!PT LDS RZ, [RZ] ;  /* 0x00000000fffff984 */ /* 0x000fe20000000800 */
[----:B------:R-:W-:Y:S01]  /*8300*/  @!PT LDS RZ, [RZ] ;  /* 0x00000000fffff984 */ /* 0x000fe20000000800 */
[----:B------:R-:W-:Y:S04]  /*8310*/  @!P2 LDGSTS.E.BYPASS.LTC128B.128 [R205+0x10000], desc[UR26][R24.64+0x100] ;  /* 0x1000010018cdafae */ /* 0x000fe8000b901d5a */
[----:B------:R-:W-:Y:S02]  /*8320*/  @P4 STS.128 [R205+0xc800], RZ ;  /* 0x00c800ffcd004388 */ /* 0x000fe40000000c00 */
[----:B------:R-:W5:Y:S02]  /*8330*/  @!P2 LDC.64 R10, c[0x0][0x220] ;  /* 0x00008800ff0aab82 */ /* 0x000f640000000a00 */
[----:B------:R-:W-:Y:S01]  /*8340*/  @!PT LDS RZ, [RZ] ;  /* 0x00000000fffff984 */ /* 0x000fe20000000800 */
[----:B------:R-:W-:Y:S01]  /*8350*/  @!PT LDS RZ, [RZ] ;  /* 0x00000000fffff984 */ /* 0x000fe20000000800 */
[----:B------:R-:W-:Y:S01]  /*8360*/  @!PT LDS RZ, [RZ] ;  /* 0x00000000fffff984 */ /* 0x000fe20000000800 */
[----:B------:R-:W-:Y:S01]  /*8370*/  @!P4 LDGSTS.E.BYPASS.LTC128B.128 [R205+0xc800], desc[UR26][R20.64] ;  /* 0x0c80000014cdcfae */ /* 0x000fe2000b901d5a */
[----:B-1----:R-:W-:-:S03]  /*8380*/  @!P3 LEA R22, P0, R0, R4, 0x1 ;  /* 0x000000040016b211 */ /* 0x002fc600078008ff */
[----:B------:R-:W-:Y:S02]  /*8390*/  @P3 STS.128 [R205+0xe800], RZ ;  /* 0x00e800ffcd003388 */ /* 0x000fe40000000c00 */
[----:B------:R-:W1:Y:S01]  /*83a0*/  @!P4 LDC.64 R8, c[0x0][0x220] ;  /* 0x00008800ff08cb82 */ /* 0x000e620000000a00 */
[C---:B------:R-:W-:Y:S02]  /*83b0*/  @!P3 LEA.HI.X R23, R0.reuse, R5, R18, 0x1, P0 ;  /* 0x000000050017b211 */ /* 0x040fe400000f0c12 */
[----:B--2---:R-:W-:-:S03]  /*83c0*/  @!P2 LEA R16, P0, R0, R16, 0x1 ;  /* 0x000000100010a211 */ /* 0x004fc600078008ff */
[----:B------:R-:W-:Y:S01]  /*83d0*/  @!PT LDS RZ, [RZ] ;  /* 0x00000000fffff984 */ /* 0x000fe20000000800 */
[----:B------:R-:W-:Y:S01]  /*83e0*/  @!PT LDS RZ, [RZ] ;  /* 0x00000000fffff984 */ /* 0x000fe20000000800 */
[----:B------:R-:W-:Y:S01]  /*83f0*/  @!PT LDS RZ, [RZ] ;  /* 0x00000000fffff984 */ /* 0x000fe20000000800 */
[----:B------:R-:W-:Y:S01]  /*8400*/  @!P3 LDGSTS.E.BYPASS.LTC128B.128 [R205+0xe800], desc[UR26][R22.64+0x80] ;  /* 0x0e80008016cdbfae */ /* 0x000fe2000b901d5a */
[----:B------:R-:W-:Y:S01]  /*8410*/  @!P2 LEA.HI.X R17, R0, R17, R18, 0x1, P0 ;  /* 0x000000110011a211 */ /* 0x000fe200000f0c12 */
[----:B------:R-:W2:Y:S01]  /*8420*/  @!P3 LDC.64 R6, c[0x0][0x220] ;  /* 0x00008800ff06bb82 */ /* 0x000ea20000000a00 */
[----:B------:R-:W-:Y:S01]  /*8430*/  IADD3.X R18, R18, UR23, RZ, P1, !PT ;  /* 0x0000001712127c10 */ /* 0x000fe20008ffe4ff */
[----:B------:R-:W-:Y:S01]  /*8440*/  @P2 STS.128 [R205+0x10800], RZ ;  /* 0x010800ffcd002388 */ /* 0x000fe20000000c00 */
[C---:B---3--:R-:W-:Y:S02]  /*8450*/  @!P4 LEA R14, P0, R19.reuse, R14, 0x1 ;  /* 0x0000000e130ec211 */ /* 0x048fe400078008ff */
[C---:B----4-:R-:W-:Y:S01]  /*8460*/  @!P3 LEA R12, P1, R19.reuse, R12, 0x1 ;  /* 0x0000000c130cb211 */ /* 0x050fe200078208ff */
[----:B------:R-:W-:Y:S01]  /*8470*/  @!PT LDS RZ, [RZ] ;  /* 0x00000000fffff984 */ /* 0x000fe20000000800 */
[----:B------:R-:W-:Y:S01]  /*8480*/  @!PT LDS RZ, [RZ] ;  /* 0x00000000fffff984 */ /* 0x000fe20000000800 */
[----:B------:R-:W-:Y:S01]  /*8490*/  @!PT LDS RZ, [RZ] ;  /* 0x00000000fffff984 */ /* 0x000fe20000000800 */
[----:B------:R-:W-:Y:S01]  /*84a0*/  @!P2 LDGSTS.E.BYPASS.LTC128B.128 [R205+0x10800], desc[UR26][R16.64+0x100] ;  /* 0x1080010010cdafae */ /* 0x000fe2000b901d5a */
[C---:B------:R-:W-:Y:S01]  /*84b0*/  @!P4 LEA.HI.X R15, R19.reuse, R15, R18, 0x1, P0 ;  /* 0x0000000f130fc211 */ /* 0x040fe200000f0c12 */
[----:B------:R-:W3:Y:S01]  /*84c0*/  @!P2 LDC.64 R4, c[0x0][0x220] ;  /* 0x00008800ff04ab82 */ /* 0x000ee20000000a00 */
[C---:B-----5:R-:W-:Y:S01]  /*84d0*/  @!P2 LEA R10, P0, R19.reuse, R10, 0x1 ;  /* 0x0000000a130aa211 */ /* 0x060fe200078008ff */
[----:B------:R-:W-:Y:S01]  /*84e0*/  @P4 STS.128 [R205+0xd000], RZ ;  /* 0x00d000ffcd004388 */ /* 0x000fe20000000c00 */
[----:B------:R-:W-:-:S02]  /*84f0*/  IADD3 R0, P5, R19, UR24, RZ ;  /* 0x0000001813007c10 */ /* 0x000fc4000ffbe0ff */
[C-C-:B------:R-:W-:Y:S01]  /*8500*/  @!P3 LEA.HI.X R13, R19.reuse, R13, R18.reuse, 0x1, P1 ;  /* 0x0000000d130db211 */ /* 0x140fe200008f0c12 */
[----:B------:R-:W-:Y:S01]  /*8510*/  @!PT LDS RZ, [RZ] ;  /* 0x00000000fffff984 */ /* 0x000fe20000000800 */
[----:B------:R-:W-:Y:S01]  /*8520*/  @!PT LDS RZ, [RZ] ;  /* 0x00000000fffff984 */ /* 0x000fe20000000800 */
[----:B------:R-:W-:Y:S01]  /*8530*/  @!PT LDS RZ, [RZ] ;  /* 0x00000000fffff984 */ /* 0x000fe20000000800 */
[----:B------:R-:W-:Y:S01]  /*8540*/  @!P4 LDGSTS.E.BYPASS.LTC128B.128 [R205+0xd000], desc[UR26][R14.64] ;  /* 0x0d0000000ecdcfae */ /* 0x000fe2000b901d5a */
[----:B------:R-:W-:Y:S02]  /*8550*/  @!P2 LEA.HI.X R11, R19, R11, R18, 0x1, P0 ;  /* 0x0000000b130ba211 */ /* 0x000fe400000f0c12 */
[----:B------:R-:W-:Y:S01]  /*8560*/  IADD3.X R18, R18, UR23, RZ, P5, !PT ;  /* 0x0000001712127c10 */ /* 0x000fe2000affe4ff */
[----:B------:R-:W-:Y:S01]  /*8570*/  @P3 STS.128 [R205+0xf000], RZ ;  /* 0x00f000ffcd003388 */ /* 0x000fe20000000c00 */
[----:B-1----:R-:W-:-:S03]  /*8580*/  @!P4 LEA R8, P5, R0, R8, 0x1 ;  /* 0x000000080008c211 */ /* 0x002fc600078a08ff */
[----:B------:R-:W-:Y:S01]  /*8590*/  @!PT LDS RZ, [RZ] ;  /* 0x00000000fffff984 */ /* 0x000fe20000000800 */
[----:B------:R-:W-:Y:S01]  /*85a0*/  @!PT LDS RZ, [RZ] ;  /* 0x00000000fffff984 */ /* 0x000fe20000000800 */
[----:B------:R-:W-:Y:S01]  /*85b0*/  @!PT LDS RZ, [RZ] ;  /* 0x00000000fffff984 */ /* 0x000fe20000000800 */
[----:B------:R1:W-:Y:S01]  /*85c0*/  @!P3 LDGSTS.E.BYPASS.LTC128B.128 [R205+0xf000], desc[UR26][R12.64+0x80] ;  /* 0x0f0000800ccdbfae */ /* 0x0003e2000b901d5a */
[C-C-:B------:R-:W-:Y:S02]  /*85d0*/  @!P4 LEA.HI.X R9, R0.reuse, R9, R18.reuse, 0x1, P5 ;  /* 0x000000090009c211 */ /* 0x140fe400028f0c12 */
[C---:B--2---:R-:W-:Y:S01]  /*85e0*/  @!P3 LEA R28, P1, R0.reuse, R6, 0x1 ;  /* 0x00000006001cb211 */ /* 0x044fe200078208ff */
[----:B------:R-:W-:Y:S01]  /*85f0*/  @P2 STS.128 [R205+0x11000], RZ ;  /* 0x011000ffcd002388 */ /* 0x000fe20000000c00 */
[C---:B------:R-:W-:Y:S02]  /*8600*/  ISETP.GE.AND P5, PT, R133.reuse, R210, PT ;  /* 0x000000d28500720c */ /* 0x040fe40003fa6270 */
[C-C-:B------:R-:W-:Y:S01]  /*8610*/  @!P3 LEA.HI.X R29, R0.reuse, R7, R18.reuse, 0x1, P1 ;  /* 0x00000007001db211 */ /* 0x140fe200008f0c12 */
[----:B------:R-:W-:Y:S01]  /*8620*/  @!PT LDS RZ, [RZ] ;  /* 0x00000000fffff984 */ /* 0x000fe20000000800 */
[----:B------:R-:W-:Y:S01]  /*8630*/  @!PT LDS RZ, [RZ] ;  /* 0x00000000fffff984 */ /* 0x000fe20000000800 */
[----:B------:R-:W-:Y:S01]  /*8640*/  @!PT LDS RZ, [RZ] ;  /* 0x00000000fffff984 */ /* 0x000fe20000000800 */
[----:B------:R-:W-:Y:S01]  /*8650*/  @!P2 LDGSTS.E.BYPASS.LTC128B.128 [R205+0x11000], desc[UR26][R10.64+0x100] ;  /* 0x110001000acdafae */ /* 0x000fe2000b901d5a */
[C---:B------:R-:W-:Y:S02]  /*8660*/  ISETP.LT.OR P5, PT, R133.reuse, R211, P5 ;  /* 0x000000d38500720c */ /* 0x040fe40002fa1670 */
[C---:B---3--:R-:W-:Y:S01]  /*8670*/  @!P2 LEA R30, P0, R0.reuse, R4, 0x1 ;  /* 0x00000004001ea211 */ /* 0x048fe200078008ff */
[----:B------:R-:W-:Y:S03]  /*8680*/  @P4 STS.128 [R205+0xd800], RZ ;  /* 0x00d800ffcd004388 */ /* 0x000fe60000000c00 */
[----:B------:R-:W-:Y:S01]  /*8690*/  @!P2 LEA.HI.X R31, R0, R5, R18, 0x1, P0 ;  /* 0x00000005001fa211 */ /* 0x000fe200000f0c12 */
[----:B------:R-:W-:Y:S01]  /*86a0*/  @!PT LDS RZ, [RZ] ;  /* 0x00000000fffff984 */ /* 0x000fe20000000800 */
[----:B------:R-:W-:Y:S01]  /*86b0*/  @!PT LDS RZ, [RZ] ;  /* 0x00000000fffff984 */ /* 0x000fe20000000800 */
[----:B------:R-:W-:Y:S01]  /*86c0*/  @!PT LDS RZ, [RZ] ;  /* 0x00000000fffff984 */ /* 0x000fe20000000800 */
[----:B------:R-:W-:Y:S01]  /*86d0*/  @!P4 LDGSTS.E.BYPASS.LTC128B.128 [R205+0xd800], desc[UR26][R8.64] ;  /* 0x0d80000008cdcfae */ /* 0x000fe2000b901d5a */
[C---:B------:R-:W-:Y:S01]  /*86e0*/  VIADD R0, R133.reuse, 0x1 ;  /* 0x0000000185007836 */ /* 0x040fe20000000000 */
[----:B------:R-:W-:-:S02]  /*86f0*/  ISETP.GE.AND P0, PT, R133, R213, PT ;  /* 0x000000d58500720c */ /* 0x000fc40003f06270 */
[----:B------:R-:W-:Y:S02]  /*8700*/  @P3 STS.128 [R205+0xf800], RZ ;  /* 0x00f800ffcd003388 */ /* 0x000fe40000000c00 */
[C---:B------:R-:W-:Y:S02]  /*8710*/  ISETP.GE.AND P6, PT, R0.reuse, R213, PT ;  /* 0x000000d50000720c */ /* 0x040fe40003fc6270 */
[----:B------:R-:W-:Y:S01]  /*8720*/  @!PT LDS RZ, [RZ] ;  /* 0x00000000fffff984 */ /* 0x000fe20000000800 */
[----:B------:R-:W-:Y:S01]  /*8730*/  @!PT LDS RZ, [RZ] ;  /* 0x00000000fffff984 */ /* 0x000fe20000000800 */
[----:B------:R-:W-:Y:S01]  /*8740*/  @!PT LDS RZ, [RZ] ;  /* 0x00000000fffff984 */ /* 0x000fe20000000800 */
[----:B------:R-:W-:Y:S01]  /*8750*/  @!P3 LDGSTS.E.BYPASS.LTC128B.128 [R205+0xf800], desc[UR26][R28.64+0x80] ;  /* 0x0f8000801ccdbfae */ /* 0x000fe2000b901d5a */
[C---:B------:R-:W-:Y:S02]  /*8760*/  ISETP.GE.AND P1, PT, R0.reuse, R210, PT ;  /* 0x000000d20000720c */ /* 0x040fe40003f26270 */
[CC--:B------:R-:W-:Y:S01]  /*8770*/  ISETP.LT.OR P6, PT, R0.reuse, R214.reuse, P6 ;  /* 0x000000d60000720c */ /* 0x0c0fe200037c1670 */
[----:B------:R-:W-:Y:S01]  /*8780*/  @P2 STS.128 [R205+0x11800], RZ ;  /* 0x011800ffcd002388 */ /* 0x000fe20000000c00 */
[----:B------:R-:W-:Y:S02]  /*8790*/  ISETP.LT.OR P1, PT, R0, R211, P1 ;  /* 0x000000d30000720c */ /* 0x000fe40000f21670 */
[----:B------:R-:W-:Y:S01]  /*87a0*/  ISETP.LT.OR P0, PT, R133, R214, P0 ;  /* 0x000000d68500720c */ /* 0x000fe20000701670 */
[----:B------:R-:W-:Y:S01]  /*87b0*/  @!PT LDS RZ, [RZ] ;  /* 0x00000000fffff984 */ /* 0x000fe20000000800 */
[----:B------:R-:W-:Y:S01]  /*87c0*/  @!PT LDS RZ, [RZ] ;  /* 0x00000000fffff984 */ /* 0x000fe20000000800 */
[----:B------:R-:W-:Y:S01]  /*87d0*/  @!PT LDS RZ, [RZ] ;  /* 0x00000000fffff984 */ /* 0x000fe20000000800 */
[----:B------:R2:W-:Y:S04]  /*87e0*/  @!P2 LDGSTS.E.BYPASS.LTC128B.128 [R205+0x11800], desc[UR26][R30.64+0x100] ;  /* 0x118001001ecdafae */ /* 0x0005e8000b901d5a */
[----:B------:R-:W-:Y:S04]  /*87f0*/  LDSM.16.M88.4 R140, [R194] ;  /* 0x00000000c28c783b */ /* 0x000fe80000000200 */
[----:B-1----:R-:W1:Y:S04]  /*8800*/  LDSM.16.M88.4 R12, [R193+0x6000] ;  /* 0x00600000c10c783b */ /* 0x002e680000000200 */
[----:B------:R-:W-:Y:S04]  /*8810*/  LDSM.16.M88.4 R24, [R192] ;  /* 0x00000000c018783b */ /* 0x000fe80000000200 */
[----:B------:R-:W-:Y:S04]  /*8820*/  LDSM.16.M88.4 R4, [R191] ;  /* 0x00000000bf04783b */ /* 0x000fe80000000200 */
[----:B------:R-:W3:Y:S04]  /*8830*/  LDSM.16.M88.4 R156, [R193+0x6800] ;  /* 0x00680000c19c783b */ /* 0x000ee80000000200 */
[----:B------:R-:W4:Y:S04]  /*8840*/  LDSM.16.M88.4 R148, [R193+0x7000] ;  /* 0x00700000c194783b */ /* 0x000f280000000200 */
[----:B------:R-:W5:Y:S04]  /*8850*/  LDSM.16.M88.4 R20, [R193+0x7800] ;  /* 0x00780000c114783b */ /* 0x000f680000000200 */
[----:B--2---:R-:W-:Y:S04]  /*8860*/  LDSM.16.M88.4 R28, [R190] ;  /* 0x00000000be1c783b */ /* 0x004fe80000000200 */
[----:B------:R-:W2:Y:S04]  /*8870*/  LDSM.16.M88.4 R8, [R187+0x6000] ;  /* 0x00600000bb08783b */ /* 0x000ea80000000200 */
[----:B------:R-:W2:Y:S04]  /*8880*/  LDSM.16.M88.4 R196, [R183] ;  /* 0x00000000b7c4783b */ /* 0x000ea80000000200 */
[----:B------:R-:W2:Y:S01]  /*8890*/  LDSM.16.M88.4 R168, [R182] ;  /* 0x00000000b6a8783b */ /* 0x000ea20000000200 */
[C---:B-1----:R-:W-:Y:S03]  /*88a0*/  HMMA.16816.F32 R16, R140.reuse, R12, RZ ;  /* 0x0000000c8c10723c */ /* 0x042fe600000018ff */
[----:B------:R-:W1:Y:S04]  /*88b0*/  LDSM.16.M88.4 R164, [R181] ;  /* 0x00000000b5a4783b */ /* 0x000e680000000200 */
        /* <DEDUP_REMOVED lines=15> */
[----:B--2---:R-:W-:Y:S06]  /*89b0*/  HMMA.16816.F32 R16, R28, R8, R16 ;  /* 0x000000081c10723c */ /* 0x004fec0000001810 */
[C---:B------:R-:W-:Y:S06]  /*89c0*/  HMMA.16816.F32 R160, R24.reuse, R196, R160 ;  /* 0x000000c418a0723c */ /* 0x040fec00000018a0 */
[C---:B------:R-:W-:Y:S01]  /*89d0*/  HMMA.16816.F32 R156, R24.reuse, R198, R156 ;  /* 0x000000c6189c723c */ /* 0x040fe2000000189c */
[----:B------:R-:W-:Y:S05]  /*89e0*/  LDSM.16.M88.4 R196, [R180+0x800] ;  /* 0x00080000b4c4783b */ /* 0x000fea0000000200 */
[C---:B------:R-:W-:Y:S06]  /*89f0*/  HMMA.16816.F32 R152, R24.reuse, R168, R152 ;  /* 0x000000a81898723c */ /* 0x040fec0000001898 */
[C---:B------:R-:W-:Y:S01]  /*8a00*/  HMMA.16816.F32 R148, R24.reuse, R170, R148 ;  /* 0x000000aa1894723c */ /* 0x040fe20000001894 */
[----:B------:R-:W-:Y:S05]  /*8a10*/  LDSM.16.M88.4 R168, [R180+0x1000] ;  /* 0x00100000b4a8783b */ /* 0x000fea0000000200 */
[C---:B-1----:R-:W-:Y:S06]  /*8a20*/  HMMA.16816.F32 R144, R24.reuse, R164, R144 ;  /* 0x000000a41890723c */ /* 0x042fec0000001890 */
        /* <DEDUP_REMOVED lines=86> */
[----:B------:R-:W2:Y:S05]  /*8f90*/  LDSM.16.M88.4 R28, [R187+0xa800] ;  /* 0x00a80000bb1c783b */ /* 0x000eaa0000000200 */
        /* <DEDUP_REMOVED lines=17> */
[C---:B---3--:R-:W-:Y:S06]  /*90b0*/  HMMA.16816.F32 R16, R8.reuse, R4, R16 ;  /* 0x000000040810723c */ /* 0x048fec0000001810 */
[----:B------:R-:W-:Y:S01]  /*90c0*/  HMMA.16816.F32 R12, R8, R6, R12 ;  /* 0x00000006080c723c */ /* 0x000fe2000000180c */
[----:B------:R-:W-:-:S02]  /*90d0*/  IMAD.IADD R4, R215, 0x1, -R133 ;  /* 0x00000001d7047824 */ /* 0x000fc400078e0a85 */
[----:B------:R-:W-:-:S03]  /*90e0*/  IMAD.IADD R5, R212, 0x1, -R133 ;  /* 0x00000001d4057824 */ /* 0x000fc600078e0a85 */
[----:B------:R-:W-:Y:S01]  /*90f0*/  HMMA.16816.F32 R156, R200, R198, R156 ;  /* 0x000000c6c89c723c */ /* 0x000fe2000000189c */
[----:B------:R-:W-:Y:S01]  /*9100*/  IABS R7, R4 ;  /* 0x0000000400077213 */ /* 0x000fe20000000000 */
[--C-:B------:R-:W-:Y:S01]  /*9110*/  IMAD.IADD R4, R215, 0x1, -R0.reuse ;  /* 0x00000001d7047824 */ /* 0x100fe200078e0a00 */
[----:B------:R-:W-:Y:S01]  /*9120*/  IABS R5, R5 ;  /* 0x0000000500057213 */ /* 0x000fe20000000000 */
[----:B------:R-:W-:Y:S01]  /*9130*/  IMAD.IADD R0, R212, 0x1, -R0 ;  /* 0x00000001d4007824 */ /* 0x000fe200078e0a00 */
[----:B------:R-:W-:Y:S01]  /*9140*/  I2FP.F32.S32 R7, R7 ;  /* 0x0000000700077245 */ /* 0x000fe20000201400 */
[----:B------:R-:W-:Y:S01]  /*9150*/  HMMA.16816.F32 R144, R136, R20, R144 ;  /* 0x000000148890723c */ /* 0x000fe20000001890 */
[----:B------:R-:W-:Y:S02]  /*9160*/  IABS R4, R4 ;  /* 0x0000000400047213 */ /* 0x000fe40000000000 */
[----:B------:R-:W-:Y:S02]  /*9170*/  IABS R0, R0 ;  /* 0x0000000000007213 */ /* 0x000fe40000000000 */
[----:B------:R-:W-:Y:S01]  /*9180*/  I2FP.F32.S32 R5, R5 ;  /* 0x0000000500057245 */ /* 0x000fe20000201400 */
[----:B------:R-:W-:Y:S01]  /*9190*/  FFMA.FTZ R7, R7, -UR17, R16 ;  /* 0x8000001107077c23 */ /* 0x000fe20008010010 */
[----:B------:R-:W-:Y:S01]  /*91a0*/  I2FP.F32.S32 R4, R4 ;  /* 0x0000000400047245 */ /* 0x000fe20000201400 */
[----:B------:R-:W-:Y:S01]  /*91b0*/  VIADD R16, R133, 0x9 ;  /* 0x0000000985107836 */ /* 0x000fe20000000000 */
[----:B------:R-:W-:Y:S01]  /*91c0*/  I2FP.F32.S32 R6, R0 ;  /* 0x0000000000067245 */ /* 0x000fe20000201400 */
[----:B------:R-:W-:Y:S01]  /*91d0*/  FFMA.FTZ R5, R5, -UR17, R18 ;  /* 0x8000001105057c23 */ /* 0x000fe20008010012 */
[----:B------:R-:W-:Y:S01]  /*91e0*/  FSEL R18, R7, -INF , !P0 ;  /* 0xff80000007127808 */ /* 0x000fe20004000000 */
[----:B------:R-:W-:Y:S01]  /*91f0*/  FFMA.FTZ R0, R4, -UR17, R17 ;  /* 0x8000001104007c23 */ /* 0x000fe20008010011 */
[----:B------:R-:W-:-:S02]  /*9200*/  VIADD R17, R133, 0x8 ;  /* 0x0000000885117836 */ /* 0x000fc40000000000 */
[----:B------:R-:W-:Y:S01]  /*9210*/  FFMA.FTZ R19, R6, -UR17, R19 ;  /* 0x8000001106137c23 */ /* 0x000fe20008010013 */
[----:B------:R-:W-:Y:S01]  /*9220*/  FSEL R21, R5, -INF , !P5 ;  /* 0xff80000005157808 */ /* 0x000fe20006800000 */
[C---:B------:R-:W-:Y:S01]  /*9230*/  HMMA.16816.F32 R140, R136.reuse, R22, R140 ;  /* 0x00000016888c723c */ /* 0x040fe2000000188c */
[----:B------:R-:W-:Y:S01]  /*9240*/  FSEL R0, R0, -INF , !P6 ;  /* 0xff80000000007808 */ /* 0x000fe20007000000 */
[----:B------:R-:W2:Y:S01]  /*9250*/  LDSM.16.M88.4 R4, [R180+0x5000] ;  /* 0x00500000b404783b */ /* 0x000ea20000000200 */
[-C--:B------:R-:W-:Y:S01]  /*9260*/  ISETP.GE.AND P0, PT, R17, R213.reuse, PT ;  /* 0x000000d51100720c */ /* 0x080fe20003f06270 */
[----:B------:R-:W-:Y:S01]  /*9270*/  IMAD.IADD R20, R215, 0x1, -R16 ;  /* 0x00000001d7147824 */ /* 0x000fe200078e0a10 */
[----:B------:R-:W-:Y:S01]  /*9280*/  ISETP.GE.AND P5, PT, R17, R210, PT ;  /* 0x000000d21100720c */ /* 0x000fe20003fa6270 */
[----:B------:R-:W-:Y:S01]  /*9290*/  HMMA.16816.F32 R152, R136, R24, R152 ;  /* 0x000000188898723c */ /* 0x000fe20000001898 */
[----:B------:R-:W-:Y:S01]  /*92a0*/  FSEL R19, R19, -INF , !P1 ;  /* 0xff80000013137808 */ /* 0x000fe20004800000 */
[----:B------:R-:W-:Y:S01]  /*92b0*/  IMAD.IADD R23, R215, 0x1, -R17 ;  /* 0x00000001d7177824 */ /* 0x000fe200078e0a11 */
[----:B------:R-:W-:-:S02]  /*92c0*/  ISETP.GE.AND P6, PT, R16, R213, PT ;  /* 0x000000d51000720c */ /* 0x000fc40003fc6270 */
[----:B------:R-:W-:Y:S01]  /*92d0*/  ISETP.GE.AND P1, PT, R16, R210, PT ;  /* 0x000000d21000720c */ /* 0x000fe20003f26270 */
[----:B-1----:R-:W-:Y:S01]  /*92e0*/  HMMA.16816.F32 R160, R8, R32, R160 ;  /* 0x0000002008a0723c */ /* 0x002fe200000018a0 */
[CC--:B------:R-:W-:Y:S02]  /*92f0*/  ISETP.LT.OR P0, PT, R17.reuse, R214.reuse, P0 ;  /* 0x000000d61100720c */ /* 0x0c0fe40000701670 */
[-C--:B------:R-:W-:Y:S01]  /*9300*/  ISETP.LT.OR P5, PT, R17, R211.reuse, P5 ;  /* 0x000000d31100720c */ /* 0x080fe20002fa1670 */
[----:B------:R-:W-:Y:S01]  /*9310*/  IMAD.IADD R17, R212, 0x1, -R17 ;  /* 0x00000001d4117824 */ /* 0x000fe200078e0a11 */
[C---:B------:R-:W-:Y:S01]  /*9320*/  ISETP.LT.OR P6, PT, R16.reuse, R214, P6 ;  /* 0x000000d61000720c */ /* 0x040fe200037c1670 */
[----:B------:R-:W-:Y:S01]  /*9330*/  HMMA.16816.F32 R156, R136, R30, R156 ;  /* 0x0000001e889c723c */ /* 0x000fe2000000189c */
[----:B------:R-:W-:Y:S01]  /*9340*/  ISETP.LT.OR P1, PT, R16, R211, P1 ;  /* 0x000000d31000720c */ /* 0x000fe20000f21670 */
[----:B------:R-:W-:Y:S01]  /*9350*/  IMAD.IADD R16, R212, 0x1, -R16 ;  /* 0x00000001d4107824 */ /* 0x000fe200078e0a10 */
[----:B------:R-:W-:-:S02]  /*9360*/  IABS R23, R23 ;  /* 0x0000001700177213 */ /* 0x000fc40000000000 */
[----:B------:R-:W-:Y:S01]  /*9370*/  IABS R17, R17 ;  /* 0x0000001100117213 */ /* 0x000fe20000000000 */
[----:B------:R-:W-:Y:S01]  /*9380*/  HMMA.16816.F32 R148, R200, R170, R148 ;  /* 0x000000aac894723c */ /* 0x000fe20000001894 */
[----:B------:R-:W-:Y:S02]  /*9390*/  IABS R20, R20 ;  /* 0x0000001400147213 */ /* 0x000fe40000000000 */
        /* <DEDUP_REMOVED lines=12> */
[C---:B--2---:R-:W-:Y:S01]  /*9460*/  HMMA.16816.F32 R152, R8.reuse, R4, R152 ;  /* 0x000000040898723c */ /* 0x044fe20000001898 */
[----:B------:R-:W-:Y:S01]  /*9470*/  FSEL R31, R14, -INF , !P5 ;  /* 0xff8000000e1f7808 */ /* 0x000fe20006800000 */
[----:B------:R-:W-:Y:S01]  /*9480*/  IMAD.IADD R14, R215, 0x1, -R12 ;  /* 0x00000001d70e7824 */ /* 0x000fe200078e0a0c */
[C---:B------:R-:W-:Y:S02]  /*9490*/  ISETP.GE.AND P0, PT, R13.reuse, R213, PT ;  /* 0x000000d50d00720c */ /* 0x040fe40003f06270 */
[----:B------:R-:W-:Y:S01]  /*94a0*/  ISETP.GE.AND P5, PT, R13, R210, PT ;  /* 0x000000d20d00720c */ /* 0x000fe20003fa6270 */
[----:B------:R-:W-:Y:S01]  /*94b0*/  HMMA.16816.F32 R156, R8, R34, R156 ;  /* 0x00000022089c723c */ /* 0x000fe2000000189c */
[----:B------:R-:W-:Y:S01]  /*94c0*/  FSEL R23, R15, -INF , !P1 ;  /* 0xff8000000f177808 */ /* 0x000fe20004800000 */
[--C-:B------:R-:W-:Y:S01]  /*94d0*/  IMAD.IADD R15, R215, 0x1, -R13.reuse ;  /* 0x00000001d70f7824 */ /* 0x100fe200078e0a0d */
[----:B------:R-:W-:Y:S01]  /*94e0*/  ISETP.LT.OR P0, PT, R13, R214, P0 ;  /* 0x000000d60d00720c */ /* 0x000fe20000701670 */
[----:B------:R-:W-:Y:S01]  /*94f0*/  VIADD R5, R133, 0x18 ;  /* 0x0000001885057836 */ /* 0x000fe20000000000 */
[----:B------:R-:W-:Y:S01]  /*9500*/  ISETP.LT.OR P5, PT, R13, R211, P5 ;  /* 0x000000d30d00720c */ /* 0x000fe20002fa1670 */
[----:B------:R-:W-:Y:S01]  /*9510*/  IMAD.IADD R13, R212, 0x1, -R13 ;  /* 0x00000001d40d7824 */ /* 0x000fe200078e0a0d */
[----:B------:R-:W-:Y:S01]  /*9520*/  FSEL R20, R20, -INF , !P6 ;  /* 0xff80000014147808 */ /* 0x000fe20007000000 */
[----:B------:R-:W-:Y:S01]  /*9530*/  VIADD R4, R133, 0x19 ;  /* 0x0000001985047836 */ /* 0x000fe20000000000 */
[C---:B------:R-:W-:Y:S01]  /*9540*/  ISETP.GE.AND P6, PT, R12.reuse, R213, PT ;  /* 0x000000d50c00720c */ /* 0x040fe20003fc6270 */
[----:B------:R-:W-:Y:S01]  /*9550*/  HMMA.16816.F32 R148, R136, R26, R148 ;  /* 0x0000001a8894723c */ /* 0x000fe20000001894 */
[C---:B------:R-:W-:Y:S01]  /*9560*/  ISETP.GE.AND P1, PT, R12.reuse, R210, PT ;  /* 0x000000d20c00720c */ /* 0x040fe20003f26270 */
[C---:B------:R-:W-:Y:S01]  /*9570*/  IMAD.IADD R17, R215.reuse, 0x1, -R5 ;  /* 0x00000001d7117824 */ /* 0x040fe200078e0a05 */
[C---:B------:R-:W-:Y:S01]  /*9580*/  ISETP.LT.OR P6, PT, R12.reuse, R214, P6 ;  /* 0x000000d60c00720c */ /* 0x040fe200037c1670 */
[----:B------:R-:W-:Y:S01]  /*9590*/  IMAD.IADD R16, R215, 0x1, -R4 ;  /* 0x00000001d7107824 */ /* 0x000fe200078e0a04 */
[----:B------:R-:W-:Y:S01]  /*95a0*/  ISETP.LT.OR P1, PT, R12, R211, P1 ;  /* 0x000000d30c00720c */ /* 0x000fe20000f21670 */
[----:B------:R-:W-:Y:S01]  /*95b0*/  IMAD.IADD R12, R212, 0x1, -R12 ;  /* 0x00000001d40c7824 */ /* 0x000fe200078e0a0c */
[----:B------:R-:W-:-:S02]  /*95c0*/  IABS R15, R15 ;  /* 0x0000000f000f7213 */ /* 0x000fc40000000000 */
[----:B------:R-:W-:Y:S02]  /*95d0*/  IABS R13, R13 ;  /* 0x0000000d000d7213 */ /* 0x000fe40000000000 */
[----:B------:R-:W-:Y:S02]  /*95e0*/  I2FP.F32.S32 R15, R15 ;  /* 0x0000000f000f7245 */ /* 0x000fe40000201400 */
[----:B------:R-:W-:Y:S02]  /*95f0*/  I2FP.F32.S32 R13, R13 ;  /* 0x0000000d000d7245 */ /* 0x000fe40000201400 */
[----:B------:R-:W-:Y:S01]  /*9600*/  IABS R14, R14 ;  /* 0x0000000e000e7213 */ /* 0x000fe20000000000 */
[----:B------:R-:W-:Y:S01]  /*9610*/  FFMA.FTZ R15, R15, -UR17, R160 ;  /* 0x800000110f0f7c23 */ /* 0x000fe200080100a0 */
[----:B------:R-:W-:Y:S01]  /*9620*/  IABS R12, R12 ;  /* 0x0000000c000c7213 */ /* 0x000fe20000000000 */
[----:B------:R-:W-:Y:S01]  /*9630*/  FFMA.FTZ R13, R13, -UR17, R162 ;  /* 0x800000110d0d7c23 */ /* 0x000fe200080100a2 */
[----:B------:R-:W-:-:S02]  /*9640*/  I2FP.F32.S32 R14, R14 ;  /* 0x0000000e000e7245 */ /* 0x000fc40000201400 */
[----:B------:R-:W-:Y:S02]  /*9650*/  I2FP.F32.S32 R12, R12 ;  /* 0x0000000c000c7245 */ /* 0x000fe40000201400 */
[----:B------:R-:W-:Y:S01]  /*9660*/  FSEL R30, R15, -INF , !P0 ;  /* 0xff8000000f1e7808 */ /* 0x000fe20004000000 */
[----:B------:R-:W-:Y:S01]  /*9670*/  FFMA.FTZ R14, R14, -UR17, R161 ;  /* 0x800000110e0e7c23 */ /* 0x000fe200080100a1 */
[----:B------:R-:W-:Y:S01]  /*9680*/  FSEL R29, R13, -INF , !P5 ;  /* 0xff8000000d1d7808 */ /* 0x000fe20006800000 */
[----:B------:R-:W-:Y:S01]  /*9690*/  FFMA.FTZ R12, R12, -UR17, R163 ;  /* 0x800000110c0c7c23 */ /* 0x000fe200080100a3 */
[C---:B------:R-:W-:Y:S01]  /*96a0*/  ISETP.GE.AND P0, PT, R5.reuse, R213, PT ;  /* 0x000000d50500720c */ /* 0x040fe20003f06270 */
[----:B------:R-:W-:Y:S01]  /*96b0*/  HMMA.16816.F32 R148, R8, R6, R148 ;  /* 0x000000060894723c */ /* 0x000fe20000001894 */
[C---:B------:R-:W-:Y:S02]  /*96c0*/  ISETP.GE.AND P5, PT, R5.reuse, R210, PT ;  /* 0x000000d20500720c */ /* 0x040fe40003fa6270 */
[----:B------:R-:W-:-:S02]  /*96d0*/  ISETP.LT.OR P0, PT, R5, R214, P0 ;  /* 0x000000d60500720c */ /* 0x000fc40000701670 */
[----:B------:R-:W-:Y:S01]  /*96e0*/  ISETP.LT.OR P5, PT, R5, R211, P5 ;  /* 0x000000d30500720c */ /* 0x000fe20002fa1670 */
[----:B------:R-:W-:Y:S01]  /*96f0*/  IMAD.IADD R5, R212, 0x1, -R5 ;  /* 0x00000001d4057824 */ /* 0x000fe200078e0a05 */
[----:B------:R-:W-:Y:S02]  /*9700*/  FSEL R26, R14, -INF , !P6 ;  /* 0xff8000000e1a7808 */ /* 0x000fe40007000000 */
        /* <DEDUP_REMOVED lines=69> */
[----:B------:R-:W-:-:S02]  /*9b60*/  ISETP.GE.AND P6, PT, R4, R213, PT ;  /* 0x000000d50400720c */ /* 0x000fc40003fc6270 */
[C---:B------:R-:W-:Y:S02]  /*9b70*/  ISETP.GE.AND P1, PT, R4.reuse, R210, PT ;  /* 0x000000d20400720c */ /* 0x040fe40003f26270 */
[----:B------:R-:W-:Y:S02]  /*9b80*/  I2FP.F32.S32 R7, R7 ;  /* 0x0000000700077245 */ /* 0x000fe40000201400 */
[----:B------:R-:W-:Y:S02]  /*9b90*/  I2FP.F32.S32 R5, R5 ;  /* 0x0000000500057245 */ /* 0x000fe40000201400 */
[----:B------:R-:W-:Y:S01]  /*9ba0*/  I2FP.F32.S32 R6, R6 ;  /* 0x0000000600067245 */ /* 0x000fe20000201400 */
[----:B------:R-:W-:Y:S01]  /*9bb0*/  FFMA.FTZ R7, R7, -UR17, R148 ;  /* 0x8000001107077c23 */ /* 0x000fe20008010094 */
        /* <DEDUP_REMOVED lines=9> */
[C---:B------:R-:W-:Y:S01]  /*9c50*/  IMAD.IADD R8, R215.reuse, 0x1, -R6 ;  /* 0x00000001d7087824 */ /* 0x040fe200078e0a06 */
        /* <DEDUP_REMOVED lines=179> */
.L_x_1229:
[----:B------:R-:W-:Y:S05]  /*a790*/  BSYNC B0 ;  /* 0x0000000000007941 */ /* 0x000fea0003800000 */
.L_x_1228:
[----:B------:R-:W0:Y:S02]  /*a7a0*/  LDGDEPBAR ;  /* 0x00000000000079af */ /* 0x000e240000000000 */
.L_x_1227:
[----:B-12---:R-:W-:Y:S01]  /*a7b0*/  FMNMX.FTZ R5, R132, R18, !PT ;  /* 0x0000001284057209 */ /* 0x006fe20007810000 */
[----:B------:R-:W-:Y:S01]  /*a7c0*/  IMAD.WIDE.U32 R232, R217, -0x326172a9, RZ ;  /* 0xcd9e8d57d9e87825 */ /* 0x000fe200078e00ff */
[----:B------:R-:W-:Y:S01]  /*a7d0*/  FMNMX.FTZ R4, R3, R21, !PT ;  /* 0x0000001503047209 */ /* 0x000fe20007810000 */
        /* <DEDUP_REMOVED lines=8> */
[----:B------:R-:W-:Y:S01]  /*a860*/  UIADD3 UR12, UR30, 0x3c6ef372, URZ ;  /* 0x3c6ef3721e0c7890 */ /* 0x000fe2000fffe03f */
[----:B------:R-:W-:Y:S01]  /*a870*/  FMNMX.FTZ R5, R20, R5, !PT ;  /* 0x0000000514057209 */ /* 0x000fe20007810000 */
[----:B------:R-:W-:Y:S01]  /*a880*/  UIADD3 UR11, UR31, 0x76cf5d0a, URZ ;  /* 0x76cf5d0a1f0b7890 */ /* 0x000fe2000fffe03f */
[----:B------:R-:W-:Y:S01]  /*a890*/  FMNMX.FTZ R4, R23, R4, !PT ;  /* 0x0000000417047209 */ /* 0x000fe20007810000 */
[----:B------:R-:W-:Y:S01]  /*a8a0*/  UIADD3 UR7, UR31, 0x32370b8f, URZ ;  /* 0x32370b8f1f077890 */ /* 0x000fe2000fffe03f */
[----:B------:R-:W-:Y:S01]  /*a8b0*/  FMNMX.FTZ R5, R30, R5, !PT ;  /* 0x000000051e057209 */ /* 0x000fe20007810000 */
[----:B------:R-:W-:Y:S01]  /*a8c0*/  UIADD3 UR10, UR30, -0x255992d5, URZ ;  /* 0xdaa66d2b1e0a7890 */ /* 0x000fe2000fffe03f */
[----:B------:R-:W-:Y:S01]  /*a8d0*/  FMNMX.FTZ R4, R29, R4, !PT ;  /* 0x000000041d047209 */ /* 0x000fe20007810000 */
[----:B------:R-:W-:Y:S01]  /*a8e0*/  UIADD3 UR25, UR31, -0x126145ec, URZ ;  /* 0xed9eba141f197890 */ /* 0x000fe2000fffe03f */
[----:B------:R-:W-:Y:S01]  /*a8f0*/  FMNMX.FTZ R5, R26, R5, !PT ;  /* 0x000000051a057209 */ /* 0x000fe20007810000 */
[----:B------:R-:W-:Y:S01]  /*a900*/  LDSM.16.MT88.4 R12, [R188+0xc000] ;  /* 0x00c00000bc0c783b */ /* 0x000fe20000004200 */
[----:B------:R-:W-:Y:S01]  /*a910*/  FMNMX.FTZ R4, R27, R4, !PT ;  /* 0x000000041b047209 */ /* 0x000fe20007810000 */
[----:B------:R-:W-:Y:S01]  /*a920*/  UIADD3 UR20, UR30, -0x4ab325aa, URZ ;  /* 0xb54cda561e147890 */ /* 0x000fe2000fffe03f */
[----:B------:R-:W-:Y:S01]  /*a930*/  FMNMX.FTZ R5, R28, R5, !PT ;  /* 0x000000051c057209 */ /* 0x000fe20007810000 */
[----:B------:R-:W-:Y:S01]  /*a940*/  UIADD3 UR22, UR31, 0x646e171e, URZ ;  /* 0x646e171e1f167890 */ /* 0x000fe2000fffe03f */
[----:B------:R-:W-:Y:S01]  /*a950*/  FMNMX.FTZ R4, R25, R4, !PT ;  /* 0x0000000419047209 */ /* 0x000fe20007810000 */
[----:B------:R-:W-:Y:S01]  /*a960*/  LDSM.16.MT88.4 R136, [R184+0x10000] ;  /* 0x01000000b888783b */ /* 0x000fe20000004200 */
        /* <DEDUP_REMOVED lines=20> */
[----:B------:R-:W-:-:S03]  /*aab0*/  PRMT R158, R2, 0x7054, R2 ;  /* 0x00007054029e7816 */ /* 0x000fc60000000002 */
[----:B------:R-:W2:Y:S01]  /*aac0*/  SHFL.BFLY PT, R4, R7, 0x2, 0x1f ;  /* 0x0c401f0007047f89 */ /* 0x000ea200000e0000 */
[----:B------:R-:W-:-:S05]  /*aad0*/  IMAD.WIDE.U32 R142, R142, -0x2daee0ad, RZ ;  /* 0xd2511f538e8e7825 */ /* 0x000fca00078e00ff */
[----:B------:R-:W-:Y:S01]  /*aae0*/  LOP3.LUT R140, R143, UR6, R234, 0x96, !PT ;  /* 0x000000068f8c7c12 */ /* 0x000fe2000f8e96ea */
[----:B------:R-:W-:-:S04]  /*aaf0*/  UIADD3 UR6, UR30, 0x78dde6e4, URZ ;  /* 0x78dde6e41e067890 */ /* 0x000fc8000fffe03f */
[----:B------:R-:W-:Y:S01]  /*ab00*/  IMAD.WIDE.U32 R140, R140, -0x326172a9, RZ ;  /* 0xcd9e8d578c8c7825 */ /* 0x000fe200078e00ff */
[----:B-1----:R-:W-:Y:S02]  /*ab10*/  FMNMX.FTZ R6, R5, R6, !PT ;  /* 0x0000000605067209 */ /* 0x002fe40007810000 */
[----:B------:R-:W-:Y:S02]  /*ab20*/  MOV R5, UR31 ;  /* 0x0000001f00057c02 */ /* 0x000fe40008000f00 */
[----:B--2---:R-:W-:Y:S01]  /*ab30*/  FMNMX.FTZ R4, R7, R4, !PT ;  /* 0x0000000407047209 */ /* 0x004fe20007810000 */
[----:B------:R-:W1:Y:S01]  /*ab40*/  SHFL.BFLY PT, R155, R6, 0x1, 0x1f ;  /* 0x0c201f00069b7f89 */ /* 0x000e6200000e0000 */
[----:B------:R-:W-:Y:S01]  /*ab50*/  LOP3.LUT R5, R235, UR28, R5, 0x96, !PT ;  /* 0x0000001ceb057c12 */ /* 0x000fe2000f8e9605 */
[----:B------:R-:W-:Y:S02]  /*ab60*/  UIADD3 UR28, UR28, 0x1, URZ ;  /* 0x000000011c1c7890 */ /* 0x000fe4000fffe03f */
[----:B------:R-:W2:Y:S02]  /*ab70*/  SHFL.BFLY PT, R153, R4, 0x1, 0x1f ;  /* 0x0c201f0004997f89 */ /* 0x000ea400000e0000 */
[----:B------:R-:W-:-:S05]  /*ab80*/  IMAD.WIDE.U32 R34, R5, -0x326172a9, RZ ;  /* 0xcd9e8d5705227825 */ /* 0x000fca00078e00ff */
[----:B------:R-:W-:Y:S02]  /*ab90*/  LOP3.LUT R5, R35, UR13, R232, 0x96, !PT ;  /* 0x0000000d23057c12 */ /* 0x000fe4000f8e96e8 */
[----:B------:R-:W-:-:S03]  /*aba0*/  LOP3.LUT R34, R141, UR12, R34, 0x96, !PT ;  /* 0x0000000c8d227c12 */ /* 0x000fc6000f8e9622 */
[----:B------:R-:W-:-:S04]  /*abb0*/  IMAD.WIDE.U32 R134, R5, -0x2daee0ad, RZ ;  /* 0xd2511f5305867825 */ /* 0x000fc800078e00ff */
[----:B------:R-:W-:Y:S01]  /*abc0*/  IMAD.WIDE.U32 R34, R34, -0x2daee0ad, RZ ;  /* 0xd2511f5322227825 */ /* 0x000fe200078e00ff */
[----:B-1----:R-:W-:-:S04]  /*abd0*/  FMNMX.FTZ R155, R6, R155, !PT ;  /* 0x0000009b069b7209 */ /* 0x002fc80007810000 */
[----:B------:R-:W-:Y:S02]  /*abe0*/  LOP3.LUT R134, R35, UR7, R134, 0x96, !PT ;  /* 0x0000000723867c12 */ /* 0x000fe4000f8e9686 */
[C---:B------:R-:W-:Y:S01]  /*abf0*/  FSETP.NEU.FTZ.AND P1, PT, R155.reuse, -INF , PT ;  /* 0xff8000009b00780b */ /* 0x040fe20003f3d000 */
[C---:B------:R-:W-:Y:S01]  /*ac00*/  FMUL.FTZ R145, R155.reuse, UR21 ;  /* 0x000000159b917c20 */ /* 0x040fe20008410000 */
[----:B--2---:R-:W-:Y:S02]  /*ac10*/  FMNMX.FTZ R153, R4, R153, !PT ;  /* 0x0000009904997209 */ /* 0x004fe40007810000 */
[----:B------:R-:W-:Y:S02]  /*ac20*/  FSEL R157, R155, RZ, P1 ;  /* 0x000000ff9b9d7208 */ /* 0x000fe40000800000 */
[----:B------:R-:W-:Y:S01]  /*ac30*/  FSEL R145, R145, RZ, P1 ;  /* 0x000000ff91917208 */ /* 0x000fe20000800000 */
[C---:B------:R-:W-:Y:S01]  /*ac40*/  FMUL.FTZ R160, R153.reuse, UR21 ;  /* 0x0000001599a07c20 */ /* 0x040fe20008410000 */
[----:B------:R-:W-:Y:S01]  /*ac50*/  FSETP.NEU.FTZ.AND P0, PT, R153, -INF , PT ;  /* 0xff8000009900780b */ /* 0x000fe20003f1d000 */
[----:B------:R-:W-:-:S02]  /*ac60*/  FADD.FTZ R157, R132, -R157 ;  /* 0x8000009d849d7221 */ /* 0x000fc40000010000 */
[----:B------:R-:W-:Y:S01]  /*ac70*/  FFMA.FTZ R151, R0, UR21, -R145 ;  /* 0x0000001500977c23 */ /* 0x000fe20008010891 */
[----:B------:R-:W-:Y:S01]  /*ac80*/  LOP3.LUT R0, R135, UR11, R142, 0x96, !PT ;  /* 0x0000000b87007c12 */ /* 0x000fe2000f8e968e */
[----:B------:R-:W-:Y:S01]  /*ac90*/  IMAD.WIDE.U32 R134, R134, -0x326172a9, RZ ;  /* 0xcd9e8d5786867825 */ /* 0x000fe200078e00ff */
[----:B------:R-:W-:-:S03]  /*aca0*/  FSEL R160, R160, RZ, P0 ;  /* 0x000000ffa0a07208 */ /* 0x000fc60000000000 */
[----:B------:R-:W-:Y:S01]  /*acb0*/  FFMA.FTZ R154, R18, UR21, -R145 ;  /* 0x00000015129a7c23 */ /* 0x000fe20008010891 */
[----:B------:R-:W-:Y:S01]  /*acc0*/  FSEL R156, R153, RZ, P0 ;  /* 0x000000ff999c7208 */ /* 0x000fe20000000000 */
[----:B------:R-:W-:-:S04]  /*acd0*/  IMAD.WIDE.U32 R32, R0, -0x326172a9, RZ ;  /* 0xcd9e8d5700207825 */ /* 0x000fc800078e00ff */
[--C-:B------:R-:W-:Y:S01]  /*ace0*/  FFMA.FTZ R152, R22, UR21, -R145.reuse ;  /* 0x0000001516987c23 */ /* 0x100fe20008010891 */
[----:B------:R-:W-:Y:S01]  /*acf0*/  FFMA.FTZ R149, R20, UR21, -R145 ;  /* 0x0000001514957c23 */ /* 0x000fe20008010891 */
[--C-:B------:R-:W-:Y:S01]  /*ad00*/  FFMA.FTZ R150, R21, UR21, -R160.reuse ;  /* 0x0000001515967c23 */ /* 0x100fe200080108a0 */
[----:B------:R-:W-:Y:S01]  /*ad10*/  FFMA.FTZ R148, R19, UR21, -R160 ;  /* 0x0000001513947c23 */ /* 0x000fe200080108a0 */
[----:B------:R-:W-:Y:S01]  /*ad20*/  LOP3.LUT R0, R33, UR10, R140, 0x96, !PT ;  /* 0x0000000a21007c12 */ /* 0x000fe2000f8e968c */
[----:B------:R-:W-:Y:S01]  /*ad30*/  FADD.FTZ R156, R3, -R156 ;  /* 0x8000009c039c7221 */ /* 0x000fe20000010000 */
[----:B------:R-:W-:Y:S01]  /*ad40*/  LOP3.LUT R32, R135, UR6, R32, 0x96, !PT ;  /* 0x0000000687207c12 */ /* 0x000fe2000f8e9620 */
[----:B------:R-:W-:Y:S01]  /*ad50*/  FFMA.FTZ R23, R23, UR21, -R160 ;  /* 0x0000001517177c23 */ /* 0x000fe200080108a0 */
[----:B------:R-:W-:Y:S01]  /*ad60*/  FMUL.FTZ R157, R157, UR21 ;  /* 0x000000159d9d7c20 */ /* 0x000fe20008410000 */
[----:B------:R-:W-:-:S04]  /*ad70*/  IMAD.WIDE.U32 R4, R0, -0x2daee0ad, RZ ;  /* 0xd2511f5300047825 */ /* 0x000fc800078e00ff */
[----:B------:R-:W-:Y:S01]  /*ad80*/  FMUL.FTZ R156, R156, UR21 ;  /* 0x000000159c9c7c20 */ /* 0x000fe20008410000 */
[----:B------:R-:W-:Y:S01]  /*ad90*/  MUFU.EX2 R154, R154 ;  /* 0x0000009a009a7308 */ /* 0x000fe20000000800 */
[----:B------:R-:W-:Y:S01]  /*ada0*/  FFMA.FTZ R168, R29, UR21, -R160 ;  /* 0x000000151da87c23 */ /* 0x000fe200080108a0 */
[----:B------:R-:W-:Y:S01]  /*adb0*/  IMAD.WIDE.U32 R32, R32, -0x2daee0ad, RZ ;  /* 0xd2511f5320207825 */ /* 0x000fe200078e00ff */
[----:B------:R-:W-:-:S03]  /*adc0*/  LOP3.LUT R34, R5, UR25, R34, 0x96, !PT ;  /* 0x0000001905227c12 */ /* 0x000fc6000f8e9622 */
[----:B------:R-:W-:Y:S01]  /*add0*/  FFMA.FTZ R171, R27, UR21, -R160 ;  /* 0x000000151bab7c23 */ /* 0x000fe200080108a0 */
[--C-:B------:R-:W-:Y:S01]  /*ade0*/  FFMA.FTZ R166, R30, UR21, -R145.reuse ;  /* 0x000000151ea67c23 */ /* 0x100fe20008010891 */
[--C-:B------:R-:W-:Y:S01]  /*adf0*/  FFMA.FTZ R169, R26, UR21, -R145.reuse ;  /* 0x000000151aa97c23 */ /* 0x100fe20008010891 */
[----:B------:R-:W-:Y:S01]  /*ae00*/  LOP3.LUT R0, R33, UR18, R4, 0x96, !PT ;  /* 0x0000001221007c12 */ /* 0x000fe2000f8e9604 */
[----:B------:R-:W-:Y:S01]  /*ae10*/  IMAD.WIDE.U32 R34, R34, -0x326172a9, RZ ;  /* 0xcd9e8d5722227825 */ /* 0x000fe200078e00ff */
[----:B------:R-:W1:Y:S03]  /*ae20*/  MUFU.EX2 R151, R151 ;  /* 0x0000009700977308 */ /* 0x000e660000000800 */
[--C-:B------:R-:W-:Y:S01]  /*ae30*/  FFMA.FTZ R167, R28, UR21, -R145.reuse ;  /* 0x000000151ca77c23 */ /* 0x100fe20008010891 */
[----:B------:R-:W-:Y:S01]  /*ae40*/  FFMA.FTZ R170, R24, UR21, -R145 ;  /* 0x0000001518aa7c23 */ /* 0x000fe20008010891 */
[----:B------:R-:W-:-:S04]  /*ae50*/  IMAD.WIDE.U32 R10, R0, -0x326172a9, RZ ;  /* 0xcd9e8d57000a7825 */ /* 0x000fc800078e00ff */
[--C-:B------:R-:W-:Y:S01]  /*ae60*/  FFMA.FTZ R0, R31, UR21, -R160.reuse ;  /* 0x000000151f007c23 */ /* 0x100fe200080108a0 */
[--C-:B------:R-:W-:Y:S01]  /*ae70*/  FFMA.FTZ R197, R25, UR21, -R160.reuse ;  /* 0x0000001519c57c23 */ /* 0x100fe200080108a0 */
[----:B------:R-:W-:Y:S01]  /*ae80*/  FFMA.FTZ R196, R237, UR21, -R160 ;  /* 0x00000015edc47c23 */ /* 0x000fe200080108a0 */
[----:B------:R-:W-:Y:S01]  /*ae90*/  LDSM.16.MT88.4 R24, [R184+0xc800] ;  /* 0x00c80000b818783b */ /* 0x000fe20000004200 */
[C---:B------:R-:W-:Y:S01]  /*aea0*/  LOP3.LUT R6, R10.reuse, 0xffff, RZ, 0xc0, !PT ;  /* 0x0000ffff0a067812 */ /* 0x040fe200078ec0ff */
[----:B------:R-:W-:Y:S01]  /*aeb0*/  MUFU.EX2 R152, R152 ;  /* 0x0000009800987308 */ /* 0x000fe20000000800 */
[----:B------:R-:W-:Y:S01]  /*aec0*/  LOP3.LUT R4, R11, UR20, R34, 0x96, !PT ;  /* 0x000000140b047c12 */ /* 0x000fe2000f8e9622 */
[----:B------:R-:W-:Y:S01]  /*aed0*/  LDSM.16.MT88.4 R28, [R185+0xc800] ;  /* 0x00c80000b91c783b */ /* 0x000fe20000004200 */
[----:B------:R-:W-:Y:S01]  /*aee0*/  LOP3.LUT R11, R10, 0xff, RZ, 0xc0, !PT ;  /* 0x000000ff0a0b7812 */ /* 0x000fe200078ec0ff */
[----:B------:R-:W-:Y:S01]  /*aef0*/  FFMA.FTZ R201, R201, UR21, -R160 ;  /* 0x00000015c9c97c23 */ /* 0x000fe200080108a0 */
[----:B------:R-:W-:Y:S01]  /*af00*/  SHF.R.U32.HI R6, RZ, 0x8, R6 ;  /* 0x00000008ff067819 */ /* 0x000fe20000011606 */
[--C-:B------:R-:W-:Y:S01]  /*af10*/  FFMA.FTZ R202, R202, UR21, -R145.reuse ;  /* 0x00000015caca7c23 */ /* 0x100fe20008010891 */
[----:B------:R-:W-:Y:S01]  /*af20*/  SHF.R.U32.HI R9, RZ, 0x10, R4 ;  /* 0x00000010ff097819 */ /* 0x000fe20000011604 */
[----:B------:R-:W-:Y:S01]  /*af30*/  MUFU.EX2 R149, R149 ;  /* 0x0000009500957308 */ /* 0x000fe20000000800 */
[----:B------:R-:W-:Y:S01]  /*af40*/  PRMT R11, R11, 0x5410, R6 ;  /* 0x000054100b0b7816 */ /* 0x000fe20000000006 */
[----:B------:R-:W-:Y:S01]  /*af50*/  FFMA.FTZ R203, R203, UR21, -R160 ;  /* 0x00000015cbcb7c23 */ /* 0x000fe200080108a0 */
[----:B------:R-:W-:Y:S01]  /*af60*/  LOP3.LUT R6, R4, 0xffff, RZ, 0xc0, !PT ;  /* 0x0000ffff04067812 */ /* 0x000fe200078ec0ff */
[----:B------:R-:W-:Y:S01]  /*af70*/  FFMA.FTZ R164, R164, UR21, -R145 ;  /* 0x00000015a4a47c23 */ /* 0x000fe20008010891 */
[----:B------:R-:W-:Y:S01]  /*af80*/  SHF.R.U32.HI R8, RZ, 0x10, R10 ;  /* 0x00000010ff087819 */ /* 0x000fe2000001160a */
[----:B------:R-:W-:Y:S01]  /*af90*/  FFMA.FTZ R165, R165, UR21, -R160 ;  /* 0x00000015a5a57c23 */ /* 0x000fe200080108a0 */
[----:B------:R-:W-:Y:S01]  /*afa0*/  LOP3.LUT R17, R4, 0xff, RZ, 0xc0, !PT ;  /* 0x000000ff04117812 */ /* 0x000fe200078ec0ff */
[----:B------:R-:W-:Y:S01]  /*afb0*/  MUFU.EX2 R150, R150 ;  /* 0x0000009600967308 */ /* 0x000fe20000000800 */
[----:B------:R-:W-:Y:S01]  /*afc0*/  SHF.R.U32.HI R4, RZ, 0x18, R4 ;  /* 0x00000018ff047819 */ /* 0x000fe20000011604 */
[----:B------:R-:W-:Y:S01]  /*afd0*/  FFMA.FTZ R161, R161, UR21, -R160 ;  /* 0x00000015a1a17c23 */ /* 0x000fe200080108a0 */
[----:B------:R-:W-:-:S02]  /*afe0*/  SHF.R.U32.HI R6, RZ, 0x8, R6 ;  /* 0x00000008ff067819 */ /* 0x000fc40000011606 */
[----:B------:R-:W-:Y:S02]  /*aff0*/  LOP3.LUT R9, R9, 0xff, RZ, 0xc0, !PT ;  /* 0x000000ff09097812 */ /* 0x000fe400078ec0ff */
[----:B------:R-:W-:Y:S01]  /*b000*/  SHF.R.U32.HI R19, RZ, 0x18, R10 ;  /* 0x00000018ff137819 */ /* 0x000fe2000001160a */
[----:B------:R-:W2:Y:S01]  /*b010*/  MUFU.EX2 R148, R148 ;  /* 0x0000009400947308 */ /* 0x000ea20000000800 */
[----:B------:R-:W-:Y:S02]  /*b020*/  LOP3.LUT R8, R8, 0xff, RZ, 0xc0, !PT ;  /* 0x000000ff08087812 */ /* 0x000fe400078ec0ff */
[----:B------:R-:W-:Y:S02]  /*b030*/  PRMT R17, R17, 0x5410, R6 ;  /* 0x0000541011117816 */ /* 0x000fe40000000006 */
[----:B------:R-:W-:Y:S02]  /*b040*/  PRMT R9, R9, 0x5410, R4 ;  /* 0x0000541009097816 */ /* 0x000fe40000000004 */
[----:B------:R-:W-:Y:S01]  /*b050*/  PRMT R19, R8, 0x5410, R19 ;  /* 0x0000541008137816 */ /* 0x000fe20000000013 */
[----:B------:R-:W-:Y:S01]  /*b060*/  MUFU.EX2 R0, R0 ;  /* 0x0000000000007308 */ /* 0x000fe20000000800 */
[----:B------:R-:W3:Y:S01]  /*b070*/  LDSM.16.MT88.4 R4, [R186+0xc000] ;  /* 0x00c00000ba04783b */ /* 0x000ee20000004200 */
[----:B------:R-:W-:-:S02]  /*b080*/  HSET2.LE.AND R10, R11, R158, PT ;  /* 0x0000009e0b0a7233 */ /* 0x000fc40003803000 */
[--C-:B------:R-:W-:Y:S02]  /*b090*/  HSET2.LE.AND R11, R19, R158.reuse, PT ;  /* 0x0000009e130b7233 */ /* 0x100fe40003803000 */
[--C-:B------:R-:W-:Y:S02]  /*b0a0*/  HSET2.LE.AND R8, R17, R158.reuse, PT ;  /* 0x0000009e11087233 */ /* 0x100fe40003803000 */
[----:B------:R-:W4:Y:S01]  /*b0b0*/  MUFU.EX2 R3, R23 ;  /* 0x0000001700037308 */ /* 0x000f220000000800 */
[----:B------:R-:W-:Y:S02]  /*b0c0*/  HSET2.LE.AND R9, R9, R158, PT ;  /* 0x0000009e09097233 */ /* 0x000fe40003803000 */
[----:B-1----:R-:W-:Y:S02]  /*b0d0*/  F2FP.F16.F32.PACK_AB R19, R151, R154 ;  /* 0x0000009a9713723e */ /* 0x002fe400000000ff */
[----:B--2---:R-:W-:Y:S02]  /*b0e0*/  F2FP.F16.F32.PACK_AB R18, R148, R150 ;  /* 0x000000969412723e */ /* 0x004fe400000000ff */
[----:B------:R-:W-:Y:S01]  /*b0f0*/  F2FP.F16.F32.PACK_AB R17, R149, R152 ;  /* 0x000000989511723e */ /* 0x000fe200000000ff */
[----:B------:R-:W1:Y:S01]  /*b100*/  MUFU.EX2 R157, R157 ;  /* 0x0000009d009d7308 */ /* 0x000e620000000800 */
[----:B------:R-:W-:-:S02]  /*b110*/  LOP3.LUT R8, R8, R19, RZ, 0xc0, !PT ;  /* 0x0000001308087212 */ /* 0x000fc400078ec0ff */
[----:B------:R-:W-:Y:S02]  /*b120*/  LOP3.LUT R9, R9, R18, RZ, 0xc0, !PT ;  /* 0x0000001209097212 */ /* 0x000fe400078ec0ff */
[----:B------:R-:W-:-:S03]  /*b130*/  LOP3.LUT R10, R10, R17, RZ, 0xc0, !PT ;  /* 0x000000110a0a7212 */ /* 0x000fc600078ec0ff */
[----:B------:R-:W2:Y:S01]  /*b140*/  MUFU.EX2 R156, R156 ;  /* 0x0000009c009c7308 */ /* 0x000ea20000000800 */
[----:B----4-:R-:W-:Y:S01]  /*b150*/  F2FP.F16.F32.PACK_AB R16, R3, R0 ;  /* 0x000000000310723e */ /* 0x010fe200000000ff */
[----:B------:R-:W-:Y:S03]  /*b160*/  LDSM.16.MT88.4 R20, [R185+0xc000] ;  /* 0x00c00000b914783b */ /* 0x000fe60000004200 */
[----:B------:R-:W-:Y:S02]  /*b170*/  LOP3.LUT R11, R11, R16, RZ, 0xc0, !PT ;  /* 0x000000100b0b7212 */ /* 0x000fe400078ec0ff */
[----:B------:R-:W4:Y:S01]  /*b180*/  LDSM.16.MT88.4 R16, [R184+0xc000] ;  /* 0x00c00000b810783b */ /* 0x000f220000004200 */
        /* <DEDUP_REMOVED lines=95> */
[----:B------:R-:W5:Y:S01]  /*b780*/  MUFU.EX2 R171, R171 ;  /* 0x000000ab00ab7308 */ /* 0x000f620000000800 */
[C---:B---3--:R-:W-:Y:S01]  /*b790*/  HMMA.16816.F32 R60, R8.reuse, R16, R60 ;  /* 0x00000010083c723c */ /* 0x048fe2000000183c */
[-C--:B------:R-:W-:Y:S01]  /*b7a0*/  FMUL.FTZ R84, R84, R157.reuse ;  /* 0x0000009d54547220 */ /* 0x080fe20000410000 */
[-C--:B------:R-:W-:Y:S01]  /*b7b0*/  FMUL.FTZ R85, R85, R157.reuse ;  /* 0x0000009d55557220 */ /* 0x080fe20000410000 */
[-C--:B------:R-:W-:Y:S01]  /*b7c0*/  FMUL.FTZ R86, R86, R156.reuse ;  /* 0x0000009c56567220 */ /* 0x080fe20000410000 */
[-C--:B------:R-:W-:Y:S01]  /*b7d0*/  FMUL.FTZ R87, R87, R156.reuse ;  /* 0x0000009c57577220 */ /* 0x080fe20000410000 */
[-C--:B------:R-:W-:Y:S01]  /*b7e0*/  FMUL.FTZ R88, R88, R157.reuse ;  /* 0x0000009d58587220 */ /* 0x080fe20000410000 */
[----:B------:R-:W-:Y:S01]  /*b7f0*/  HMMA.16816.F32 R64, R8, R18, R64 ;  /* 0x000000120840723c */ /* 0x000fe20000001840 */
[----:B------:R-:W-:Y:S01]  /*b800*/  LOP3.LUT R16, R35, UR4, R134, 0x96, !PT ;  /* 0x0000000423107c12 */ /* 0x000fe2000f8e9686 */
[----:B------:R-:W-:Y:S01]  /*b810*/  MUFU.EX2 R166, R166 ;  /* 0x000000a600a67308 */ /* 0x000fe20000000800 */
[----:B------:R-:W-:Y:S01]  /*b820*/  FMUL.FTZ R89, R89, R157 ;  /* 0x0000009d59597220 */ /* 0x000fe20000410000 */
[-C--:B------:R-:W-:Y:S01]  /*b830*/  FMUL.FTZ R90, R90, R156.reuse ;  /* 0x0000009c5a5a7220 */ /* 0x080fe20000410000 */
[----:B------:R-:W-:Y:S01]  /*b840*/  FMUL.FTZ R91, R91, R156 ;  /* 0x0000009c5b5b7220 */ /* 0x000fe20000410000 */
[----:B------:R-:W-:-:S04]  /*b850*/  IMAD.WIDE.U32 R16, R16, -0x2daee0ad, RZ ;  /* 0xd2511f5310107825 */ /* 0x000fc800078e00ff */
[-C--:B------:R-:W-:Y:S01]  /*b860*/  FMUL.FTZ R56, R56, R157.reuse ;  /* 0x0000009d38387220 */ /* 0x080fe20000410000 */
[-C--:B------:R-:W-:Y:S01]  /*b870*/  FMUL.FTZ R57, R57, R157.reuse ;  /* 0x0000009d39397220 */ /* 0x080fe20000410000 */
[-C--:B------:R-:W-:Y:S01]  /*b880*/  FMUL.FTZ R58, R58, R156.reuse ;  /* 0x0000009c3a3a7220 */ /* 0x080fe20000410000 */
[----:B------:R-:W3:Y:S01]  /*b890*/  MUFU.EX2 R169, R169 ;  /* 0x000000a900a97308 */ /* 0x000ee20000000800 */
[C---:B-1----:R-:W-:Y:S01]  /*b8a0*/  HMMA.16816.F32 R68, R8.reuse, R12, R68 ;  /* 0x0000000c0844723c */ /* 0x042fe20000001844 */
[----:B------:R-:W-:Y:S01]  /*b8b0*/  LOP3.LUT R18, R16, 0xffff, RZ, 0xc0, !PT ;  /* 0x0000ffff10127812 */ /* 0x000fe200078ec0ff */
[-C--:B------:R-:W-:Y:S01]  /*b8c0*/  FMUL.FTZ R59, R59, R156.reuse ;  /* 0x0000009c3b3b7220 */ /* 0x080fe20000410000 */
[-C--:B------:R-:W-:Y:S01]  /*b8d0*/  FMUL.FTZ R92, R92, R157.reuse ;  /* 0x0000009d5c5c7220 */ /* 0x080fe20000410000 */
[-C--:B------:R-:W-:Y:S01]  /*b8e0*/  FMUL.FTZ R93, R93, R157.reuse ;  /* 0x0000009d5d5d7220 */ /* 0x080fe20000410000 */
[----:B------:R-:W-:Y:S01]  /*b8f0*/  SHF.R.U32.HI R18, RZ, 0x8, R18 ;  /* 0x00000008ff127819 */ /* 0x000fe20000011612 */
        /* <DEDUP_REMOVED lines=10> */
[----:B------:R-:W2:Y:S01]  /*b9a0*/  MUFU.EX2 R170, R170 ;  /* 0x000000aa00aa7308 */ /* 0x000ea20000000800 */
[----:B------:R-:W-:Y:S01]  /*b9b0*/  LDSM.16.MT88.4 R132, [R188+0xc800] ;  /* 0x00c80000bc84783b */ /* 0x000fe20000004200 */
[C---:B------:R-:W-:Y:S01]  /*b9c0*/  HMMA.16816.F32 R80, R8.reuse, R6, R80 ;  /* 0x000000060850723c */ /* 0x040fe20000001850 */
[----:B------:R-:W-:Y:S01]  /*b9d0*/  LOP3.LUT R5, R17, UR22, R32, 0x96, !PT ;  /* 0x0000001611057c12 */ /* 0x000fe2000f8e9620 */
[----:B------:R-:W-:Y:S01]  /*b9e0*/  FFMA.FTZ R154, R225, R157, R154 ;  /* 0x0000009de19a7223 */ /* 0x000fe2000001009a */
[----:B------:R-:W-:Y:S01]  /*b9f0*/  LOP3.LUT R17, R16, 0xff, RZ, 0xc0, !PT ;  /* 0x000000ff10117812 */ /* 0x000fe200078ec0ff */
[----:B------:R-:W-:Y:S01]  /*ba00*/  LDSM.16.MT88.4 R32, [R186+0xc800] ;  /* 0x00c80000ba20783b */ /* 0x000fe20000004200 */
[C---:B------:R-:W-:Y:S01]  /*ba10*/  LOP3.LUT R19, R5.reuse, 0xff, RZ, 0xc0, !PT ;  /* 0x000000ff05137812 */ /* 0x040fe200078ec0ff */
[C---:B----4-:R-:W-:Y:S01]  /*ba20*/  HMMA.16816.F32 R52, R8.reuse, R20, R52 ;  /* 0x000000140834723c */ /* 0x050fe20000001834 */
[----:B------:R-:W-:Y:S01]  /*ba30*/  LOP3.LUT R6, R5, 0xffff, RZ, 0xc0, !PT ;  /* 0x0000ffff05067812 */ /* 0x000fe200078ec0ff */
[----:B------:R-:W-:Y:S01]  /*ba40*/  MUFU.EX2 R197, R197 ;  /* 0x000000c500c57308 */ /* 0x000fe20000000800 */
[--C-:B------:R-:W-:Y:S01]  /*ba50*/  SHF.R.U32.HI R7, RZ, 0x10, R5.reuse ;  /* 0x00000010ff077819 */ /* 0x100fe20000011605 */
[----:B------:R-:W-:Y:S01]  /*ba60*/  FFMA.FTZ R223, R223, R156, R150 ;  /* 0x0000009cdfdf7223 */ /* 0x000fe20000010096 */
[----:B------:R-:W-:Y:S01]  /*ba70*/  SHF.R.U32.HI R5, RZ, 0x18, R5 ;  /* 0x00000018ff057819 */ /* 0x000fe20000011605 */
[C---:B------:R-:W-:Y:S01]  /*ba80*/  HMMA.16816.F32 R56, R8.reuse, R22, R56 ;  /* 0x000000160838723c */ /* 0x040fe20000001838 */
[----:B------:R-:W-:Y:S01]  /*ba90*/  SHF.R.U32.HI R6, RZ, 0x8, R6 ;  /* 0x00000008ff067819 */ /* 0x000fe20000011606 */
[----:B------:R-:W-:Y:S01]  /*baa0*/  FADD.FTZ R151, R151, R154 ;  /* 0x0000009a97977221 */ /* 0x000fe20000010000 */
[----:B------:R-:W-:Y:S01]  /*bab0*/  LOP3.LUT R20, R7, 0xff, RZ, 0xc0, !PT ;  /* 0x000000ff07147812 */ /* 0x000fe200078ec0ff */
[----:B------:R-:W4:Y:S01]  /*bac0*/  MUFU.EX2 R196, R196 ;  /* 0x000000c400c47308 */ /* 0x000f220000000800 */
[----:B------:R-:W-:Y:S01]  /*bad0*/  PRMT R19, R19, 0x5410, R6 ;  /* 0x0000541013137816 */ /* 0x000fe20000000006 */
[C---:B------:R-:W-:Y:S01]  /*bae0*/  HMMA.16816.F32 R92, R8.reuse, R136, R92 ;  /* 0x00000088085c723c */ /* 0x040fe2000000185c */
[----:B------:R-:W-:Y:S01]  /*baf0*/  PRMT R5, R20, 0x5410, R5 ;  /* 0x0000541014057816 */ /* 0x000fe20000000005 */
[----:B------:R-:W-:Y:S01]  /*bb00*/  FADD.FTZ R223, R148, R223 ;  /* 0x000000df94df7221 */ /* 0x000fe20000010000 */
[--C-:B------:R-:W-:Y:S01]  /*bb10*/  SHF.R.U32.HI R4, RZ, 0x10, R16.reuse ;  /* 0x00000010ff047819 */ /* 0x100fe20000011610 */
[----:B------:R-:W4:Y:S01]  /*bb20*/  LDSM.16.MT88.4 R20, [R188+0xe800] ;  /* 0x00e80000bc14783b */ /* 0x000f220000004200 */
[----:B------:R-:W-:Y:S01]  /*bb30*/  SHF.R.U32.HI R7, RZ, 0x18, R16 ;  /* 0x00000018ff077819 */ /* 0x000fe20000011610 */
[C---:B------:R-:W-:Y:S01]  /*bb40*/  HMMA.16816.F32 R96, R8.reuse, R138, R96 ;  /* 0x0000008a0860723c */ /* 0x040fe20000001860 */
[----:B------:R-:W-:Y:S01]  /*bb50*/  PRMT R17, R17, 0x5410, R18 ;  /* 0x0000541011117816 */ /* 0x000fe20000000012 */
[----:B------:R-:W-:Y:S01]  /*bb60*/  MUFU.EX2 R201, R201 ;  /* 0x000000c900c97308 */ /* 0x000fe20000000800 */
[----:B------:R-:W-:Y:S01]  /*bb70*/  LOP3.LUT R4, R4, 0xff, RZ, 0xc0, !PT ;  /* 0x000000ff04047812 */ /* 0x000fe200078ec0ff */
[----:B------:R-:W-:Y:S01]  /*bb80*/  LDSM.16.MT88.4 R136, [R188+0xd000] ;  /* 0x00d00000bc88783b */ /* 0x000fe20000004200 */
[--C-:B------:R-:W-:Y:S01]  /*bb90*/  HSET2.LE.AND R19, R19, R158.reuse, PT ;  /* 0x0000009e13137233 */ /* 0x100fe20003803000 */
[C---:B-1----:R-:W-:Y:S01]  /*bba0*/  HMMA.16816.F32 R84, R8.reuse, R12, R84 ;  /* 0x0000000c0854723c */ /* 0x042fe20000001854 */
[--C-:B------:R-:W-:Y:S01]  /*bbb0*/  HSET2.LE.AND R5, R5, R158.reuse, PT ;  /* 0x0000009e05057233 */ /* 0x100fe20003803000 */
[----:B------:R-:W-:Y:S01]  /*bbc0*/  FADD.FTZ R152, R152, R151 ;  /* 0x0000009798987221 */ /* 0x000fe20000010000 */
[----:B-----5:R-:W-:Y:S01]  /*bbd0*/  F2FP.F16.F32.PACK_AB R16, R171, R168 ;  /* 0x000000a8ab10723e */ /* 0x020fe200000000ff */
[----:B------:R-:W-:Y:S01]  /*bbe0*/  MUFU.EX2 R202, R202 ;  /* 0x000000ca00ca7308 */ /* 0x000fe20000000800 */
[----:B------:R-:W-:Y:S01]  /*bbf0*/  PRMT R7, R4, 0x5410, R7 ;  /* 0x0000541004077816 */ /* 0x000fe20000000007 */
[----:B------:R-:W-:Y:S01]  /*bc00*/  HMMA.16816.F32 R88, R8, R14, R88 ;  /* 0x0000000e0858723c */ /* 0x000fe20000001858 */
[----:B---3--:R-:W-:Y:S01]  /*bc10*/  F2FP.F16.F32.PACK_AB R12, R169, R166 ;  /* 0x000000a6a90c723e */ /* 0x008fe200000000ff */
[----:B------:R-:W1:Y:S01]  /*bc20*/  LDSM.16.MT88.4 R8, [R184+0xe800] ;  /* 0x00e80000b808783b */ /* 0x000e620000004200 */
[--C-:B------:R-:W-:Y:S01]  /*bc30*/  HSET2.LE.AND R6, R17, R158.reuse, PT ;  /* 0x0000009e11067233 */ /* 0x100fe20003803000 */
[----:B------:R-:W-:Y:S01]  /*bc40*/  FADD.FTZ R0, R0, R223 ;  /* 0x000000df00007221 */ /* 0x000fe20000010000 */
[----:B------:R-:W-:Y:S01]  /*bc50*/  LOP3.LUT R4, R19, R12, RZ, 0xc0, !PT ;  /* 0x0000000c13047212 */ /* 0x000fe200078ec0ff */
[----:B------:R-:W-:Y:S01]  /*bc60*/  MUFU.EX2 R203, R203 ;  /* 0x000000cb00cb7308 */ /* 0x000fe20000000800 */
[----:B------:R-:W-:Y:S01]  /*bc70*/  LOP3.LUT R5, R5, R16, RZ, 0xc0, !PT ;  /* 0x0000001005057212 */ /* 0x000fe200078ec0ff */
[----:B------:R-:W-:Y:S01]  /*bc80*/  FADD.FTZ R149, R149, R152 ;  /* 0x0000009895957221 */ /* 0x000fe20000010000 */
[----:B------:R-:W3:Y:S01]  /*bc90*/  LDSM.16.MT88.4 R16, [R186+0xe800] ;  /* 0x00e80000ba10783b */ /* 0x000ee20000004200 */
[----:B--2---:R-:W-:Y:S01]  /*bca0*/  F2FP.F16.F32.PACK_AB R13, R170, R167 ;  /* 0x000000a7aa0d723e */ /* 0x004fe200000000ff */
[----:B------:R-:W-:Y:S01]  /*bcb0*/  FADD.FTZ R3, R3, R0 ;  /* 0x0000000003037221 */ /* 0x000fe20000010000 */
[----:B------:R-:W-:Y:S01]  /*bcc0*/  HSET2.LE.AND R7, R7, R158, PT ;  /* 0x0000009e07077233 */ /* 0x000fe20003803000 */
[----:B------:R-:W-:Y:S01]  /*bcd0*/  FADD.FTZ R0, R166, R149 ;  /* 0x00000095a6007221 */ /* 0x000fe20000010000 */
[----:B------:R-:W-:Y:S01]  /*bce0*/  LOP3.LUT R6, R6, R13, RZ, 0xc0, !PT ;  /* 0x0000000d06067212 */ /* 0x000fe200078ec0ff */
[----:B------:R-:W-:Y:S01]  /*bcf0*/  MUFU.EX2 R164, R164 ;  /* 0x000000a400a47308 */ /* 0x000fe20000000800 */
[----:B------:R-:W2:Y:S01]  /*bd00*/  LDSM.16.MT88.4 R12, [R185+0xe800] ;  /* 0x00e80000b90c783b */ /* 0x000ea20000004200 */
[----:B----4-:R-:W-:Y:S01]  /*bd10*/  F2FP.F16.F32.PACK_AB R224, R196, R197 ;  /* 0x000000c5c4e0723e */ /* 0x010fe200000000ff */
[----:B------:R-:W-:-:S03]  /*bd20*/  FADD.FTZ R0, R169, R0 ;  /* 0x00000000a9007221 */ /* 0x000fc60000010000 */
[----:B------:R-:W-:Y:S02]  /*bd30*/  LOP3.LUT R7, R7, R224, RZ, 0xc0, !PT ;  /* 0x000000e007077212 */ /* 0x000fe400078ec0ff */
[----:B------:R-:W-:Y:S05]  /*bd40*/  MUFU.EX2 R165, R165 ;  /* 0x000000a500a57308 */ /* 0x000fea0000000800 */
[C---:B------:R-:W-:Y:S03]  /*bd50*/  HMMA.16816.F32 R104, R4.reuse, R24, R104 ;  /* 0x000000180468723c */ /* 0x040fe60000001868 */
[----:B------:R-:W-:Y:S03]  /*bd60*/  MUFU.EX2 R161, R161 ;  /* 0x000000a100a17308 */ /* 0x000fe60000000800 */
[----:B------:R-:W-:Y:S01]  /*bd70*/  HMMA.16816.F32 R36, R4, R20, R36 ;  /* 0x000000140424723c */ /* 0x000fe20000001824 */
[----:B------:R-:W-:-:S04]  /*bd80*/  MOV R25, UR31 ;  /* 0x0000001f00197c02 */ /* 0x000fc80008000f00 */
[----:B------:R-:W-:Y:S01]  /*bd90*/  LOP3.LUT R25, R235, UR28, R25, 0x96, !PT ;  /* 0x0000001ceb197c12 */ /* 0x000fe2000f8e9619 */
[C---:B------:R-:W-:Y:S01]  /*bda0*/  HMMA.16816.F32 R40, R4.reuse, R22, R40 ;  /* 0x000000160428723c */ /* 0x040fe20000001828 */
[----:B------:R-:W4:Y:S03]  /*bdb0*/  LDSM.16.MT88.4 R20, [R188+0x10800] ;  /* 0x01080000bc14783b */ /* 0x000f260000004200 */
[----:B------:R-:W-:Y:S02]  /*bdc0*/  IMAD.WIDE.U32 R24, R25, -0x326172a9, RZ ;  /* 0xcd9e8d5719187825 */ /* 0x000fe400078e00ff */
[----:B-1----:R-:W-:Y:S03]  /*bdd0*/  HMMA.16816.F32 R60, R4, R8, R60 ;  /* 0x00000008043c723c */ /* 0x002fe6000000183c */
[----:B------:R-:W-:-:S02]  /*bde0*/  LOP3.LUT R232, R25, UR13, R232, 0x96, !PT ;  /* 0x0000000d19e87c12 */ /* 0x000fc4000f8e96e8 */
[----:B------:R-:W-:Y:S01]  /*bdf0*/  LOP3.LUT R24, R141, UR12, R24, 0x96, !PT ;  /* 0x0000000c8d187c12 */ /* 0x000fe2000f8e9618 */
[----:B---3--:R-:W-:Y:S01]  /*be00*/  HMMA.16816.F32 R44, R4, R16, R44 ;  /* 0x00000010042c723c */ /* 0x008fe2000000182c */
[----:B------:R-:W-:Y:S01]  /*be10*/  FFMA.FTZ R8, R198, UR21, -R145 ;  /* 0x00000015c6087c23 */ /* 0x000fe20008010891 */
[----:B------:R-:W-:-:S04]  /*be20*/  IMAD.WIDE.U32 R232, R232, -0x2daee0ad, RZ ;  /* 0xd2511f53e8e87825 */ /* 0x000fc800078e00ff */
[----:B------:R-:W-:Y:S01]  /*be30*/  FFMA.FTZ R198, R222, UR21, -R145 ;  /* 0x00000015dec67c23 */ /* 0x000fe20008010891 */
[----:B------:R-:W-:Y:S01]  /*be40*/  FFMA.FTZ R222, R199, UR21, -R160 ;  /* 0x00000015c7de7c23 */ /* 0x000fe200080108a0 */
[C---:B------:R-:W-:Y:S01]  /*be50*/  HMMA.16816.F32 R48, R4.reuse, R18, R48 ;  /* 0x000000120430723c */ /* 0x040fe20000001830 */
[----:B------:R-:W1:Y:S01]  /*be60*/  LDSM.16.MT88.4 R16, [R186+0x10800] ;  /* 0x01080000ba10783b */ /* 0x000e620000004200 */
[----:B------:R-:W-:Y:S01]  /*be70*/  IMAD.WIDE.U32 R24, R24, -0x2daee0ad, RZ ;  /* 0xd2511f5318187825 */ /* 0x000fe200078e00ff */
[----:B------:R-:W-:Y:S01]  /*be80*/  LOP3.LUT R142, R233, UR11, R142, 0x96, !PT ;  /* 0x0000000be98e7c12 */ /* 0x000fe2000f8e968e */
[----:B------:R-:W-:Y:S02]  /*be90*/  MUFU.EX2 R198, R198 ;  /* 0x000000c600c67308 */ /* 0x000fe40000000800 */
[----:B--2---:R-:W-:Y:S01]  /*bea0*/  HMMA.16816.F32 R52, R4, R12, R52 ;  /* 0x0000000c0434723c */ /* 0x004fe20000001834 */
[----:B------:R-:W-:Y:S01]  /*beb0*/  LOP3.LUT R232, R25, UR7, R232, 0x96, !PT ;  /* 0x0000000719e87c12 */ /* 0x000fe2000f8e96e8 */
[----:B------:R-:W-:-:S04]  /*bec0*/  IMAD.WIDE.U32 R142, R142, -0x326172a9, RZ ;  /* 0xcd9e8d578e8e7825 */ /* 0x000fc800078e00ff */
[C---:B------:R-:W-:Y:S01]  /*bed0*/  HMMA.16816.F32 R56, R4.reuse, R14, R56 ;  /* 0x0000000e0438723c */ /* 0x040fe20000001838 */
[----:B------:R-:W2:Y:S01]  /*bee0*/  LDSM.16.MT88.4 R12, [R185+0x10800] ;  /* 0x01080000b90c783b */ /* 0x000ea20000004200 */
[----:B------:R-:W-:Y:S01]  /*bef0*/  IMAD.WIDE.U32 R232, R232, -0x326172a9, RZ ;  /* 0xcd9e8d57e8e87825 */ /* 0x000fe200078e00ff */
[----:B------:R-:W-:Y:S01]  /*bf00*/  LOP3.LUT R140, R143, UR10, R140, 0x96, !PT ;  /* 0x0000000a8f8c7c12 */ /* 0x000fe2000f8e968c */
[----:B------:R-:W-:Y:S02]  /*bf10*/  MUFU.EX2 R222, R222 ;  /* 0x000000de00de7308 */ /* 0x000fe40000000800 */
[----:B------:R-:W-:Y:S01]  /*bf20*/  HMMA.16816.F32 R64, R4, R10, R64 ;  /* 0x0000000a0440723c */ /* 0x000fe20000001840 */
[----:B------:R-:W-:Y:S01]  /*bf30*/  LOP3.LUT R234, R233, UR6, R142, 0x96, !PT ;  /* 0x00000006e9ea7c12 */ /* 0x000fe2000f8e968e */
[----:B------:R-:W-:-:S04]  /*bf40*/  IMAD.WIDE.U32 R140, R140, -0x2daee0ad, RZ ;  /* 0xd2511f538c8c7825 */ /* 0x000fc800078e00ff */
[----:B------:R-:W-:Y:S01]  /*bf50*/  IMAD.WIDE.U32 R234, R234, -0x2daee0ad, RZ ;  /* 0xd2511f53eaea7825 */ /* 0x000fe200078e00ff */
[----:B------:R-:W-:Y:S01]  /*bf60*/  LOP3.LUT R236, R141, UR25, R24, 0x96, !PT ;  /* 0x000000198dec7c12 */ /* 0x000fe2000f8e9618 */
[----:B------:R3:W-:Y:S01]  /*bf70*/  MUFU.EX2 R233, R8 ;  /* 0x0000000800e97308 */ /* 0x0007e20000000800 */
[C---:B----4-:R-:W-:Y:S02]  /*bf80*/  HMMA.16816.F32 R68, R4.reuse, R20, R68 ;  /* 0x000000140444723c */ /* 0x050fe40000001844 */
[----:B------:R-:W-:Y:S01]  /*bf90*/  LOP3.LUT R9, R235, UR18, R140, 0x96, !PT ;  /* 0x00000012eb097c12 */ /* 0x000fe2000f8e968c */
[--C-:B------:R-:W-:Y:S01]  /*bfa0*/  FFMA.FTZ R235, R200, UR21, -R145.reuse ;  /* 0x00000015c8eb7c23 */ /* 0x100fe20008010891 */
[----:B------:R-:W-:Y:S01]  /*bfb0*/  IMAD.WIDE.U32 R236, R236, -0x326172a9, RZ ;  /* 0xcd9e8d57ecec7825 */ /* 0x000fe200078e00ff */
[----:B------:R-:W4:Y:S03]  /*bfc0*/  LDSM.16.MT88.4 R140, [R184+0x10800] ;  /* 0x01080000b88c783b */ /* 0x000f260000004200 */
[----:B------:R-:W-:Y:S01]  /*bfd0*/  FFMA.FTZ R200, R227, UR21, -R160 ;  /* 0x00000015e3c87c23 */ /* 0x000fe200080108a0 */
[C---:B------:R-:W-:Y:S01]  /*bfe0*/  HMMA.16816.F32 R72, R4.reuse, R22, R72 ;  /* 0x000000160448723c */ /* 0x040fe20000001848 */
[----:B------:R-:W-:Y:S01]  /*bff0*/  IMAD.WIDE.U32 R10, R9, -0x326172a9, RZ ;  /* 0xcd9e8d57090a7825 */ /* 0x000fe200078e00ff */
[----:B------:R-:W5:Y:S01]  /*c000*/  MUFU.EX2 R235, R235 ;  /* 0x000000eb00eb7308 */ /* 0x000f620000000800 */
[----:B------:R-:W-:Y:S02]  /*c010*/  LDSM.16.MT88.4 R20, [R186+0xf000] ;  /* 0x00f00000ba14783b */ /* 0x000fe40000004200 */
[----:B------:R-:W-:Y:S01]  /*c020*/  FFMA.FTZ R227, R144, UR21, -R145 ;  /* 0x0000001590e37c23 */ /* 0x000fe20008010891 */
[C---:B------:R-:W-:Y:S01]  /*c030*/  LOP3.LUT R9, R10.reuse, 0xff, RZ, 0xc0, !PT ;  /* 0x000000ff0a097812 */ /* 0x040fe200078ec0ff */
[----:B-1----:R-:W-:Y:S01]  /*c040*/  HMMA.16816.F32 R76, R4, R16, R76 ;  /* 0x00000010044c723c */ /* 0x002fe2000000184c */
[----:B---3--:R-:W-:-:S02]  /*c050*/  LOP3.LUT R8, R10, 0xffff, RZ, 0xc0, !PT ;  /* 0x0000ffff0a087812 */ /* 0x008fc400078ec0ff */
[----:B------:R-:W1:Y:S03]  /*c060*/  MUFU.EX2 R200, R200 ;  /* 0x000000c800c87308 */ /* 0x000e660000000800 */
[C---:B------:R-:W-:Y:S01]  /*c070*/  HMMA.16816.F32 R80, R4.reuse, R18, R80 ;  /* 0x000000120450723c */ /* 0x040fe20000001850 */
[----:B------:R-:W-:Y:S02]  /*c080*/  SHF.R.U32.HI R16, RZ, 0x8, R8 ;  /* 0x00000008ff107819 */ /* 0x000fe40000011608 */
[----:B------:R-:W-:Y:S02]  /*c090*/  LOP3.LUT R8, R11, UR20, R236, 0x96, !PT ;  /* 0x000000140b087c12 */ /* 0x000fe4000f8e96ec */
[----:B------:R-:W-:Y:S01]  /*c0a0*/  SHF.R.U32.HI R11, RZ, 0x10, R10 ;  /* 0x00000010ff0b7819 */ /* 0x000fe2000001160a */
[----:B--2---:R-:W-:Y:S01]  /*c0b0*/  HMMA.16816.F32 R84, R4, R12, R84 ;  /* 0x0000000c0454723c */ /* 0x004fe20000001854 */
[----:B------:R-:W-:Y:S01]  /*c0c0*/  LOP3.LUT R224, R8, 0xffff, RZ, 0xc0, !PT ;  /* 0x0000ffff08e07812 */ /* 0x000fe200078ec0ff */
[----:B------:R-:W-:Y:S01]  /*c0d0*/  MUFU.EX2 R227, R227 ;  /* 0x000000e300e37308 */ /* 0x000fe20000000800 */
[----:B------:R-:W-:-:S02]  /*c0e0*/  PRMT R9, R9, 0x5410, R16 ;  /* 0x0000541009097816 */ /* 0x000fc40000000010 */
[----:B------:R-:W-:Y:S01]  /*c0f0*/  LOP3.LUT R199, R11, 0xff, RZ, 0xc0, !PT ;  /* 0x000000ff0bc77812 */ /* 0x000fe200078ec0ff */
[C---:B------:R-:W-:Y:S01]  /*c100*/  HMMA.16816.F32 R88, R4.reuse, R14, R88 ;  /* 0x0000000e0458723c */ /* 0x040fe20000001858 */
[----:B------:R-:W-:Y:S01]  /*c110*/  LOP3.LUT R13, R8, 0xff, RZ, 0xc0, !PT ;  /* 0x000000ff080d7812 */ /* 0x000fe200078ec0ff */
[----:B------:R-:W2:Y:S01]  /*c120*/  LDSM.16.MT88.4 R16, [R185+0xf000] ;  /* 0x00f00000b910783b */ /* 0x000ea20000004200 */
[----:B------:R-:W-:Y:S02]  /*c130*/  SHF.R.U32.HI R224, RZ, 0x8, R224 ;  /* 0x00000008ffe07819 */ /* 0x000fe400000116e0 */
[--C-:B------:R-:W-:Y:S01]  /*c140*/  SHF.R.U32.HI R11, RZ, 0x10, R8.reuse ;  /* 0x00000010ff0b7819 */ /* 0x100fe20000011608 */
[----:B------:R-:W-:Y:S01]  /*c150*/  HMMA.16816.F32 R128, R4, R132, R128 ;  /* 0x000000840480723c */ /* 0x000fe20000001880 */
[----:B------:R-:W-:Y:S02]  /*c160*/  SHF.R.U32.HI R12, RZ, 0x18, R8 ;  /* 0x00000018ff0c7819 */ /* 0x000fe40000011608 */
[----:B------:R-:W-:-:S02]  /*c170*/  SHF.R.U32.HI R10, RZ, 0x18, R10 ;  /* 0x00000018ff0a7819 */ /* 0x000fc4000001160a */
[----:B------:R-:W-:Y:S01]  /*c180*/  HSET2.LE.AND R8, R9, R158, PT ;  /* 0x0000009e09087233 */ /* 0x000fe20003803000 */
[C---:B------:R-:W-:Y:S01]  /*c190*/  HMMA.16816.F32 R124, R4.reuse, R134, R124 ;  /* 0x00000086047c723c */ /* 0x040fe2000000187c */
[----:B-----5:R-:W-:Y:S01]  /*c1a0*/  F2FP.F16.F32.PACK_AB R147, R235, R198 ;  /* 0x000000c6eb93723e */ /* 0x020fe200000000ff */
[----:B------:R-:W-:Y:S01]  /*c1b0*/  LDSM.16.MT88.4 R132, [R186+0xd000] ;  /* 0x00d00000ba84783b */ /* 0x000fe20000004200 */
[----:B------:R-:W-:Y:S02]  /*c1c0*/  PRMT R13, R13, 0x5410, R224 ;  /* 0x000054100d0d7816 */ /* 0x000fe400000000e0 */
[----:B------:R-:W-:Y:S01]  /*c1d0*/  LOP3.LUT R11, R11, 0xff, RZ, 0xc0, !PT ;  /* 0x000000ff0b0b7812 */ /* 0x000fe200078ec0ff */
[----:B------:R-:W-:Y:S01]  /*c1e0*/  HMMA.16816.F32 R120, R4, R32, R120 ;  /* 0x000000200478723c */ /* 0x000fe20000001878 */
[----:B------:R-:W-:Y:S02]  /*c1f0*/  PRMT R9, R199, 0x5410, R10 ;  /* 0x00005410c7097816 */ /* 0x000fe4000000000a */
[----:B------:R-:W-:-:S02]  /*c200*/  LOP3.LUT R10, R8, R147, RZ, 0xc0, !PT ;  /* 0x00000093080a7212 */ /* 0x000fc400078ec0ff */
[----:B------:R-:W-:Y:S01]  /*c210*/  PRMT R11, R11, 0x5410, R12 ;  /* 0x000054100b0b7816 */ /* 0x000fe2000000000c */
[C---:B------:R-:W-:Y:S01]  /*c220*/  HMMA.16816.F32 R116, R4.reuse, R34, R116 ;  /* 0x000000220474723c */ /* 0x040fe20000001874 */
[--C-:B------:R-:W-:Y:S01]  /*c230*/  HSET2.LE.AND R8, R13, R158.reuse, PT ;  /* 0x0000009e0d087233 */ /* 0x100fe20003803000 */
[----:B------:R-:W-:Y:S01]  /*c240*/  LDSM.16.MT88.4 R32, [R185+0xd000] ;  /* 0x00d00000b920783b */ /* 0x000fe20000004200 */
[--C-:B------:R-:W-:Y:S02]  /*c250*/  HSET2.LE.AND R9, R9, R158.reuse, PT ;  /* 0x0000009e09097233 */ /* 0x100fe40003803000 */
[----:B------:R-:W-:Y:S01]  /*c260*/  HSET2.LE.AND R147, R11, R158, PT ;  /* 0x0000009e0b937233 */ /* 0x000fe20003803000 */
[----:B------:R-:W3:Y:S01]  /*c270*/  LDSM.16.MT88.4 R12, [R184+0xf000] ;  /* 0x00f00000b80c783b */ /* 0x000ee20000004200 */
[----:B------:R-:W-:Y:S01]  /*c280*/  HMMA.16816.F32 R112, R4, R28, R112 ;  /* 0x0000001c0470723c */ /* 0x000fe20000001870 */
[----:B-1----:R-:W-:Y:S02]  /*c290*/  F2FP.F16.F32.PACK_AB R226, R201, R200 ;  /* 0x000000c8c9e2723e */ /* 0x002fe400000000ff */
[----:B------:R-:W-:-:S02]  /*c2a0*/  F2FP.F16.F32.PACK_AB R199, R233, R202 ;  /* 0x000000cae9c7723e */ /* 0x000fc400000000ff */
[----:B------:R-:W-:Y:S01]  /*c2b0*/  F2FP.F16.F32.PACK_AB R224, R222, R203 ;  /* 0x000000cbdee0723e */ /* 0x000fe200000000ff */
[C---:B------:R-:W-:Y:S01]  /*c2c0*/  HMMA.16816.F32 R108, R4.reuse, R30, R108 ;  /* 0x0000001e046c723c */ /* 0x040fe2000000186c */
[----:B------:R-:W-:Y:S01]  /*c2d0*/  LOP3.LUT R11, R9, R226, RZ, 0xc0, !PT ;  /* 0x000000e2090b7212 */ /* 0x000fe200078ec0ff */
[----:B------:R-:W-:Y:S01]  /*c2e0*/  LDSM.16.MT88.4 R28, [R184+0xd000] ;  /* 0x00d00000b81c783b */ /* 0x000fe20000004200 */
[----:B------:R-:W-:Y:S01]  /*c2f0*/  LOP3.LUT R8, R8, R199, RZ, 0xc0, !PT ;  /* 0x000000c708087212 */ /* 0x000fe200078ec0ff */
[--C-:B------:R-:W-:Y:S01]  /*c300*/  FFMA.FTZ R199, R162, UR21, -R145.reuse ;  /* 0x00000015a2c77c23 */ /* 0x100fe20008010891 */
[----:B------:R-:W-:Y:S01]  /*c310*/  LOP3.LUT R9, R147, R224, RZ, 0xc0, !PT ;  /* 0x000000e093097212 */ /* 0x000fe200078ec0ff */
[C---:B------:R-:W-:Y:S01]  /*c320*/  HMMA.16816.F32 R100, R4.reuse, R26, R100 ;  /* 0x0000001a0464723c */ /* 0x040fe20000001864 */
[----:B------:R-:W-:Y:S01]  /*c330*/  LDSM.16.MT88.4 R24, [R188+0xf000] ;  /* 0x00f00000bc18783b */ /* 0x000fe20000004200 */
[----:B------:R-:W-:Y:S01]  /*c340*/  FFMA.FTZ R162, R146, UR21, -R145 ;  /* 0x0000001592a27c23 */ /* 0x000fe20008010891 */
[--C-:B------:R-:W-:Y:S01]  /*c350*/  FFMA.FTZ R224, R163, UR21, -R160.reuse ;  /* 0x00000015a3e07c23 */ /* 0x100fe200080108a0 */
[----:B------:R-:W-:Y:S01]  /*c360*/  FFMA.FTZ R160, R159, UR21, -R160 ;  /* 0x000000159fa07c23 */ /* 0x000fe200080108a0 */
[----:B------:R-:W-:Y:S01]  /*c370*/  LDSM.16.MT88.4 R144, [R184+0x11000] ;  /* 0x01100000b890783b */ /* 0x000fe20000004200 */
[C---:B----4-:R-:W-:Y:S01]  /*c380*/  HMMA.16816.F32 R92, R4.reuse, R140, R92 ;  /* 0x0000008c045c723c */ /* 0x050fe2000000185c */
[----:B------:R-:W1:Y:S05]  /*c390*/  MUFU.EX2 R199, R199 ;  /* 0x000000c700c77308 */ /* 0x000e6a0000000800 */
[----:B------:R-:W-:Y:S01]  /*c3a0*/  HMMA.16816.F32 R96, R4, R142, R96 ;  /* 0x0000008e0460723c */ /* 0x000fe20000001860 */
[----:B------:R-:W4:Y:S02]  /*c3b0*/  LDSM.16.MT88.4 R4, [R188+0x11000] ;  /* 0x01100000bc04783b */ /* 0x000f240000004200 */
[----:B------:R-:W-:Y:S02]  /*c3c0*/  MUFU.EX2 R162, R162 ;  /* 0x000000a200a27308 */ /* 0x000fe40000000800 */
[----:B------:R-:W-:Y:S01]  /*c3d0*/  LDSM.16.MT88.4 R140, [R188+0xd800] ;  /* 0x00d80000bc8c783b */ /* 0x000fe20000004200 */
[C---:B--2---:R-:W-:Y:S05]  /*c3e0*/  HMMA.16816.F32 R52, R8.reuse, R16, R52 ;  /* 0x000000100834723c */ /* 0x044fea0000001834 */
[----:B------:R-:W2:Y:S01]  /*c3f0*/  MUFU.EX2 R224, R224 ;  /* 0x000000e000e07308 */ /* 0x000ea20000000800 */
[----:B------:R-:W-:Y:S01]  /*c400*/  HMMA.16816.F32 R44, R8, R20, R44 ;  /* 0x00000014082c723c */ /* 0x000fe2000000182c */
[----:B------:R-:W-:-:S05]  /*c410*/  LOP3.LUT R16, R237, UR4, R232, 0x96, !PT ;  /* 0x00000004ed107c12 */ /* 0x000fca000f8e96e8 */
[C---:B---3--:R-:W-:Y:S01]  /*c420*/  HMMA.16816.F32 R60, R8.reuse, R12, R60 ;  /* 0x0000000c083c723c */ /* 0x048fe2000000183c */
[----:B------:R-:W-:Y:S01]  /*c430*/  IMAD.WIDE.U32 R16, R16, -0x2daee0ad, RZ ;  /* 0xd2511f5310107825 */ /* 0x000fe200078e00ff */
[----:B------:R-:W3:Y:S04]  /*c440*/  MUFU.EX2 R160, R160 ;  /* 0x000000a000a07308 */ /* 0x000ee80000000800 */
[C---:B------:R-:W-:Y:S01]  /*c450*/  HMMA.16816.F32 R64, R8.reuse, R14, R64 ;  /* 0x0000000e0840723c */ /* 0x040fe20000001840 */
[----:B------:R-:W5:Y:S05]  /*c460*/  LDSM.16.MT88.4 R12, [R185+0x11000] ;  /* 0x01100000b90c783b */ /* 0x000f6a0000004200 */
[C---:B------:R-:W-:Y:S01]  /*c470*/  HMMA.16816.F32 R48, R8.reuse, R22, R48 ;  /* 0x000000160830723c */ /* 0x040fe20000001830 */
[----:B------:R-:W3:Y:S05]  /*c480*/  LDSM.16.MT88.4 R20, [R186+0x11000] ;  /* 0x01100000ba14783b */ /* 0x000eea0000004200 */
[C---:B------:R-:W-:Y:S06]  /*c490*/  HMMA.16816.F32 R56, R8.reuse, R18, R56 ;  /* 0x000000120838723c */ /* 0x040fec0000001838 */
[C---:B----4-:R-:W-:Y:S06]  /*c4a0*/  HMMA.16816.F32 R68, R8.reuse, R4, R68 ;  /* 0x000000040844723c */ /* 0x050fec0000001844 */
[----:B------:R-:W-:Y:S01]  /*c4b0*/  HMMA.16816.F32 R72, R8, R6, R72 ;  /* 0x000000060848723c */ /* 0x000fe20000001848 */
[----:B------:R-:W-:-:S02]  /*c4c0*/  SHF.R.U32.HI R5, RZ, 0x10, R16 ;  /* 0x00000010ff057819 */ /* 0x000fc40000011610 */
[----:B------:R-:W-:Y:S02]  /*c4d0*/  SHF.R.U32.HI R4, RZ, 0x18, R16 ;  /* 0x00000018ff047819 */ /* 0x000fe40000011610 */
[----:B------:R-:W-:Y:S01]  /*c4e0*/  LOP3.LUT R5, R5, 0xff, RZ, 0xc0, !PT ;  /* 0x000000ff05057812 */ /* 0x000fe200078ec0ff */
[C---:B------:R-:W-:Y:S01]  /*c4f0*/  HMMA.16816.F32 R36, R8.reuse, R24, R36 ;  /* 0x000000180824723c */ /* 0x040fe20000001824 */
[C---:B------:R-:W-:Y:S02]  /*c500*/  LOP3.LUT R6, R16.reuse, 0xffff, RZ, 0xc0, !PT ;  /* 0x0000ffff10067812 */ /* 0x040fe400078ec0ff */
[----:B------:R-:W-:Y:S02]  /*c510*/  LOP3.LUT R17, R17, UR22, R234, 0x96, !PT ;  /* 0x0000001611117c12 */ /* 0x000fe4000f8e96ea */
[----:B------:R-:W-:Y:S01]  /*c520*/  LOP3.LUT R7, R16, 0xff, RZ, 0xc0, !PT ;  /* 0x000000ff10077812 */ /* 0x000fe200078ec0ff */
[----:B------:R-:W-:Y:S01]  /*c530*/  HMMA.16816.F32 R40, R8, R26, R40 ;  /* 0x0000001a0828723c */ /* 0x000fe20000001828 */
[----:B------:R-:W-:Y:S01]  /*c540*/  SHF.R.U32.HI R6, RZ, 0x8, R6 ;  /* 0x00000008ff067819 */ /* 0x000fe20000011606 */
[----:B------:R-:W4:Y:S01]  /*c550*/  LDSM.16.MT88.4 R24, [R185+0xd800] ;  /* 0x00d80000b918783b */ /* 0x000f220000004200 */
[----:B------:R-:W-:-:S02]  /*c560*/  PRMT R5, R5, 0x5410, R4 ;  /* 0x0000541005057816 */ /* 0x000fc40000000004 */
[----:B------:R-:W-:Y:S01]  /*c570*/  LOP3.LUT R19, R17, 0xffff, RZ, 0xc0, !PT ;  /* 0x0000ffff11137812 */ /* 0x000fe200078ec0ff */
[C---:B-----5:R-:W-:Y:S01]  /*c580*/  HMMA.16816.F32 R84, R8.reuse, R12, R84 ;  /* 0x0000000c0854723c */ /* 0x060fe20000001854 */
[----:B------:R-:W-:Y:S02]  /*c590*/  SHF.R.U32.HI R4, RZ, 0x10, R17 ;  /* 0x00000010ff047819 */ /* 0x000fe40000011611 */
[----:B------:R-:W-:Y:S02]  /*c5a0*/  PRMT R7, R7, 0x5410, R6 ;  /* 0x0000541007077816 */ /* 0x000fe40000000006 */
[----:B------:R-:W-:Y:S01]  /*c5b0*/  LOP3.LUT R6, R17, 0xff, RZ, 0xc0, !PT ;  /* 0x000000ff11067812 */ /* 0x000fe200078ec0ff */
[----:B------:R-:W-:Y:S01]  /*c5c0*/  HMMA.16816.F32 R128, R8, R136, R128 ;  /* 0x000000880880723c */ /* 0x000fe20000001880 */
[----:B------:R-:W-:Y:S02]  /*c5d0*/  SHF.R.U32.HI R19, RZ, 0x8, R19 ;  /* 0x00000008ff137819 */ /* 0x000fe40000011613 */
[----:B------:R-:W-:-:S02]  /*c5e0*/  SHF.R.U32.HI R17, RZ, 0x18, R17 ;  /* 0x00000018ff117819 */ /* 0x000fc40000011611 */
[----:B------:R-:W-:Y:S01]  /*c5f0*/  LOP3.LUT R4, R4, 0xff, RZ, 0xc0, !PT ;  /* 0x000000ff04047812 */ /* 0x000fe200078ec0ff */
[C---:B------:R-:W-:Y:S01]  /*c600*/  HMMA.16816.F32 R124, R8.reuse, R138, R124 ;  /* 0x0000008a087c723c */ /* 0x040fe2000000187c */
[----:B------:R-:W-:Y:S01]  /*c610*/  PRMT R159, R6, 0x5410, R19 ;  /* 0x00005410069f7816 */ /* 0x000fe20000000013 */
[----:B------:R-:W-:Y:S01]  /*c620*/  LDSM.16.MT88.4 R136, [R186+0xd800] ;  /* 0x00d80000ba88783b */ /* 0x000fe20000004200 */
[----:B------:R-:W-:Y:S02]  /*c630*/  PRMT R13, R4, 0x5410, R17 ;  /* 0x00005410040d7816 */ /* 0x000fe40000000011 */
[--C-:B------:R-:W-:Y:S01]  /*c640*/  HSET2.LE.AND R6, R7, R158.reuse, PT ;  /* 0x0000009e07067233 */ /* 0x100fe20003803000 */
[----:B------:R-:W5:Y:S01]  /*c650*/  LDSM.16.MT88.4 R16, [R184+0xf800] ;  /* 0x00f80000b810783b */ /* 0x000f620000004200 */
[----:B------:R-:W-:Y:S01]  /*c660*/  HMMA.16816.F32 R120, R8, R132, R120 ;  /* 0x000000840878723c */ /* 0x000fe20000001878 */
[--C-:B------:R-:W-:Y:S02]  /*c670*/  HSET2.LE.AND R7, R5, R158.reuse, PT ;  /* 0x0000009e05077233 */ /* 0x100fe40003803000 */
[----:B------:R-:W-:-:S02]  /*c680*/  HSET2.LE.AND R4, R159, R158, PT ;  /* 0x0000009e9f047233 */ /* 0x000fc40003803000 */
[----:B------:R-:W-:Y:S01]  /*c690*/  HSET2.LE.AND R5, R13, R158, PT ;  /* 0x0000009e0d057233 */ /* 0x000fe20003803000 */
[C---:B------:R-:W-:Y:S01]  /*c6a0*/  HMMA.16816.F32 R116, R8.reuse, R134, R116 ;  /* 0x000000860874723c */ /* 0x040fe20000001874 */
[----:B-1----:R-:W-:Y:S01]  /*c6b0*/  F2FP.F16.F32.PACK_AB R159, R199, R164 ;  /* 0x000000a4c79f723e */ /* 0x002fe200000000ff */
[----:B------:R-:W-:Y:S01]  /*c6c0*/  LDSM.16.MT88.4 R132, [R184+0xd800] ;  /* 0x00d80000b884783b */ /* 0x000fe20000004200 */
[----:B--2---:R-:W-:Y:S02]  /*c6d0*/  F2FP.F16.F32.PACK_AB R158, R224, R165 ;  /* 0x000000a5e09e723e */ /* 0x004fe400000000ff */
[----:B------:R-:W-:Y:S01]  /*c6e0*/  LOP3.LUT R4, R4, R159, RZ, 0xc0, !PT ;  /* 0x0000009f04047212 */ /* 0x000fe200078ec0ff */
[----:B------:R-:W-:Y:S01]  /*c6f0*/  HMMA.16816.F32 R112, R8, R32, R112 ;  /* 0x000000200870723c */ /* 0x000fe20000001870 */
[----:B------:R-:W-:-:S05]  /*c700*/  LOP3.LUT R5, R5, R158, RZ, 0xc0, !PT ;  /* 0x0000009e05057212 */ /* 0x000fca00078ec0ff */
        /* <DEDUP_REMOVED lines=12> */
[----:B------:R-:W1:Y:S01]  /*c7d0*/  LDSM.16.MT88.4 R8, [R186+0x11800] ;  /* 0x01180000ba08783b */ /* 0x000e620000004200 */
[----:B------:R-:W-:-:S02]  /*c7e0*/  F2FP.F16.F32.PACK_AB R145, R227, R162 ;  /* 0x000000a2e391723e */ /* 0x000fc400000000ff */
[----:B------:R-:W-:Y:S02]  /*c7f0*/  F2FP.F16.F32.PACK_AB R144, R160, R161 ;  /* 0x000000a1a090723e */ /* 0x000fe400000000ff */
[----:B------:R-:W-:Y:S02]  /*c800*/  LOP3.LUT R6, R6, R145, RZ, 0xc0, !PT ;  /* 0x0000009106067212 */ /* 0x000fe400078ec0ff */
[----:B------:R-:W-:-:S07]  /*c810*/  LOP3.LUT R7, R7, R144, RZ, 0xc0, !PT ;  /* 0x0000009007077212 */ /* 0x000fce00078ec0ff */
[C---:B----4-:R-:W-:Y:S06]  /*c820*/  HMMA.16816.F32 R112, R4.reuse, R24, R112 ;  /* 0x000000180470723c */ /* 0x050fec0000001870 */
[C---:B------:R-:W-:Y:S01]  /*c830*/  HMMA.16816.F32 R108, R4.reuse, R26, R108 ;  /* 0x0000001a046c723c */ /* 0x040fe2000000186c */
[----:B------:R-:W2:Y:S05]  /*c840*/  LDSM.16.MT88.4 R24, [R185+0x11800] ;  /* 0x01180000b918783b */ /* 0x000eaa0000004200 */
[C---:B-----5:R-:W-:Y:S06]  /*c850*/  HMMA.16816.F32 R60, R4.reuse, R16, R60 ;  /* 0x00000010043c723c */ /* 0x060fec000000183c */
[C---:B------:R-:W-:Y:S01]  /*c860*/  HMMA.16816.F32 R64, R4.reuse, R18, R64 ;  /* 0x000000120440723c */ /* 0x040fe20000001840 */
[----:B------:R-:W3:Y:S05]  /*c870*/  LDSM.16.MT88.4 R16, [R184+0x11800] ;  /* 0x01180000b810783b */ /* 0x000eea0000004200 */
[C---:B------:R-:W-:Y:S06]  /*c880*/  HMMA.16816.F32 R128, R4.reuse, R140, R128 ;  /* 0x0000008c0480723c */ /* 0x040fec0000001880 */
[C---:B-1----:R-:W-:Y:S06]  /*c890*/  HMMA.16816.F32 R76, R4.reuse, R8, R76 ;  /* 0x00000008044c723c */ /* 0x042fec000000184c */
        /* <DEDUP_REMOVED lines=14> */
[C---:B------:R-:W-:Y:S01]  /*c980*/  HMMA.16816.F32 R100, R4.reuse, R134, R100 ;  /* 0x000000860464723c */ /* 0x040fe20000001864 */
[----:B------:R-:W-:Y:S02]  /*c990*/  FADD.FTZ R235, R235, R198 ;  /* 0x000000c6ebeb7221 */ /* 0x000fe40000010000 */
[----:B------:R-:W-:Y:S01]  /*c9a0*/  FADD.FTZ R0, R200, R3 ;  /* 0x00000003c8007221 */ /* 0x000fe20000010000 */
[----:B------:R-:W-:Y:S01]  /*c9b0*/  MOV R3, R153 ;  /* 0x0000009900037202 */ /* 0x000fe20000000f00 */
        /* <DEDUP_REMOVED lines=20> */
[C---:B---3--:R-:W-:Y:S06]  /*cb00*/  HMMA.16816.F32 R92, R4.reuse, R16, R92 ;  /* 0x00000010045c723c */ /* 0x048fec000000185c */
[C---:B------:R-:W-:Y:S06]  /*cb10*/  HMMA.16816.F32 R96, R4.reuse, R18, R96 ;  /* 0x000000120460723c */ /* 0x040fec0000001860 */
[----:B------:R-:W-:Y:S07]  /*cb20*/  HMMA.16816.F32 R104, R4, R132, R104 ;  /* 0x000000840468723c */ /* 0x000fee0000001868 */
[----:B------:R-:W-:-:S15]  /*cb30*/  MOV R132, R155 ;  /* 0x0000009b00847202 */ /* 0x000fde0000000f00 */
[----:B------:R-:W-:-:S02]  /*cb40*/  NOP ;  /* 0x0000000000007918 */ /* 0x000fc40000000000 */
.L_x_1226:
[----:B------:R-:W-:-:S06]  /*cb50*/  UISETP.GT.AND UP0, UPT, UR19, UR5, UPT ;  /* 0x000000051300728c */ /* 0x000fcc000bf04270 */
[----:B------:R-:W-:-:S13]  /*cb60*/  PLOP3.LUT P0, PT, PT, PT, UP0, 0x80, 0x0 ;  /* 0x000000000000781c */ /* 0x000fda0003f0f008 */
[----:B------:R-:W-:Y:S05]  /*cb70*/  @!P0 BRA `(.L_x_1230) ;  /* 0x0000004c00048947 */ /* 0x000fea0003800000 */
[----:B------:R-:W-:Y:S01]  /*cb80*/  ULDC UR4, c[0x0][0x2d0] ;  /* 0x0000b40000047ab9 */ /* 0x000fe20000000800 */
[----:B------:R-:W-:Y:S01]  /*cb90*/  IMAD.WIDE.U32 R226, R218, -0x2daee0ad, RZ ;  /* 0xd2511f53dae27825 */ /* 0x000fe200078e00ff */
[----:B------:R-:W-:Y:S01]  /*cba0*/  ISETP.GE.AND P2, PT, R220, UR4, PT ;  /* 0x00000004dc007c0c */ /* 0x000fe2000bf46270 */
[----:B------:R-:W-:Y:S01]  /*cbb0*/  ULDC UR10, c[0x0][0x2d0] ;  /* 0x0000b400000a7ab9 */ /* 0x000fe20000000800 */
[----:B------:R-:W-:Y:S01]  /*cbc0*/  MOV R0, R132 ;  /* 0x0000008400007202 */ /* 0x000fe20000000f00 */
[----:B------:R-:W-:Y:S01]  /*cbd0*/  IMAD.WIDE.U32 R220, R217, -0x326172a9, RZ ;  /* 0xcd9e8d57d9dc7825 */ /* 0x000fe200078e00ff */
[----:B------:R-:W-:Y:S01]  /*cbe0*/  PRMT R217, R2, 0x7054, R2 ;  /* 0x0000705402d97816 */ /* 0x000fe20000000002 */
[----:B------:R-:W-:Y:S01]  /*cbf0*/  ULDC UR4, c[0x0][0x2ec] ;  /* 0x0000bb0000047ab9 */ /* 0x000fe20000000800 */
[----:B------:R-:W-:Y:S01]  /*cc00*/  MOV R2, R3 ;  /* 0x0000000300027202 */ /* 0x000fe20000000f00 */
[----:B------:R-:W-:Y:S01]  /*cc10*/  ULDC.64 UR6, c[0x0][0x248] ;  /* 0x0000920000067ab9 */ /* 0x000fe20000000a00 */
[----:B------:R-:W-:-:S02]  /*cc20*/  LOP3.LUT R219, R221, R219, RZ, 0x3c, !PT ;  /* 0x000000dbdddb7212 */ /* 0x000fc400078e3cff */
[----:B------:R-:W-:-:S03]  /*cc30*/  MOV R229, R231 ;  /* 0x000000e700e57202 */ /* 0x000fc60000000f00 */
[----:B------:R-:W1:Y:S01]  /*cc40*/  @!P2 LDC.64 R202, c[0x0][0x220] ;  /* 0x00008800ffcaab82 */ /* 0x000e620000000a00 */
[----:B------:R-:W-:-:S07]  /*cc50*/  IMAD.WIDE.U32 R218, R219, -0x2daee0ad, RZ ;  /* 0xd2511f53dbda7825 */ /* 0x000fce00078e00ff */
[----:B------:R-:W2:Y:S08]  /*cc60*/  @!P2 LDC.64 R200, c[0x0][0x220] ;  /* 0x00008800ffc8ab82 */ /* 0x000eb00000000a00 */
[----:B------:R-:W3:Y:S08]  /*cc70*/  @!P2 LDC.64 R198, c[0x0][0x220] ;  /* 0x00008800ffc6ab82 */ /* 0x000ef00000000a00 */
[----:B------:R-:W4:Y:S01]  /*cc80*/  @!P2 LDC.64 R196, c[0x0][0x220] ;  /* 0x00008800ffc4ab82 */ /* 0x000f220000000a00 */
[----:B------:R-:W-:Y:S05]  /*cc90*/  BRA `(.L_x_1231) ;  /* 0x0000000400cc7947 */ /* 0x000fea0003800000 */
.L_x_1233:
        /* <DEDUP_REMOVED lines=15> */
[----:B------:R-:W-:Y:S02]  /*cd90*/  LEA.HI.X R18, R18, R209, R3, 0x6, P0 ;  /* 0x000000d112127211 */ /* 0x000fe400000f3403 */
[C---:B------:R-:W-:Y:S02]  /*cda0*/  IADD3 R3, P5, R19.reuse, UR34, RZ ;  /* 0x0000002213037c10 */ /* 0x040fe4000ffbe0ff */
        /* <DEDUP_REMOVED lines=14> */
[----:B------:R-:W-:Y:S01]  /*ce90*/  @!P3 LEA.HI.X R25, R19, R9, R18, 0x1, P0 ;  /* 0x000000091319b211 */ /* 0x000fe200000f0c12 */
[----:B------:R3:W-:Y:S01]  /*cea0*/  @P4 STS.128 [R205+0x8000], RZ ;  /* 0x008000ffcd004388 */ /* 0x0007e20000000c00 */
[C---:B-1----:R-:W-:Y:S01]  /*ceb0*/  @!P4 LEA R22, P0, R3.reuse, R4, 0x1 ;  /* 0x000000040316c211 */ /* 0x042fe200078008ff */
[----:B------:R-:W1:Y:S01]  /*cec0*/  @!P3 LDC.64 R10, c[0x0][0x218] ;  /* 0x00008600ff0abb82 */ /* 0x000e620000000a00 */
[----:B------:R-:W-:Y:S01]  /*ced0*/  IADD3.X R18, R18, UR33, RZ, P5, !PT ;  /* 0x0000002112127c10 */ /* 0x000fe2000affe4ff */
[----:B------:R-:W-:Y:S01]  /*cee0*/  @!PT LDS RZ, [RZ] ;  /* 0x00000000fffff984 */ /* 0x000fe20000000800 */
[----:B------:R-:W-:Y:S01]  /*cef0*/  @!PT LDS RZ, [RZ] ;  /* 0x00000000fffff984 */ /* 0x000fe20000000800 */
[----:B------:R-:W-:Y:S01]  /*cf00*/  @!PT LDS RZ, [RZ] ;  /* 0x00000000fffff984 */ /* 0x000fe20000000800 */
[----:B------:R3:W-:Y:S03]  /*cf10*/  @!P4 LDGSTS.E.BYPASS.LTC128B.128 [R205+0x8000], desc[UR26][R26.64+0x80] ;  /* 0x080000801acdcfae */ /* 0x0007e6000b901d5a */
        /* <DEDUP_REMOVED lines=12> */
[C---:B------:R-:W-:Y:S01]  /*cfe0*/  @!P2 LEA R14, P0, R19.reuse, R14, 0x1 ;  /* 0x0000000e130ea211 */ /* 0x040fe200078008ff */
[----:B------:R-:W5:Y:S01]  /*cff0*/  @!P4 LDC.64 R6, c[0x0][0x218] ;  /* 0x00008600ff06cb82 */ /* 0x000f620000000a00 */
[C---:B--2---:R-:W-:Y:S01]  /*d000*/  @!P4 LEA R12, P5, R19.reuse, R12, 0x1 ;  /* 0x0000000c130cc211 */ /* 0x044fe200078a08ff */
[----:B------:R-:W-:Y:S01]  /*d010*/  @!PT LDS RZ, [RZ] ;  /* 0x00000000fffff984 */ /* 0x000fe20000000800 */
[----:B------:R-:W-:Y:S01]  /*d020*/  @!PT LDS RZ, [RZ] ;  /* 0x00000000fffff984 */ /* 0x000fe20000000800 */
[----:B------:R-:W-:Y:S01]  /*d030*/  @!PT LDS RZ, [RZ] ;  /* 0x00000000fffff984 */ /* 0x000fe20000000800 */
[----:B------:R3:W-:Y:S01]  /*d040*/  @!P2 LDGSTS.E.BYPASS.LTC128B.128 [R205+0x6800], desc[UR26][R20.64] ;  /* 0x0680000014cdafae */ /* 0x0007e2000b901d5a */
[----:B------:R-:W-:Y:S03]  /*d050*/  IADD3.X R18, R18, UR33, RZ, P1, !PT ;  /* 0x0000002112127c10 */ /* 0x000fe60008ffe4ff */
[----:B------:R3:W-:Y:S01]  /*d060*/  @P4 STS.128 [R205+0x8800], RZ ;  /* 0x008800ffcd004388 */ /* 0x0007e20000000c00 */
[C-C-:B------:R-:W-:Y:S01]  /*d070*/  @!P2 LEA.HI.X R15, R19.reuse, R15, R18.reuse, 0x1, P0 ;  /* 0x0000000f130fa211 */ /* 0x140fe200000f0c12 */
[----:B------:R-:W2:Y:S01]  /*d080*/  @!P3 LDC.64 R4, c[0x0][0x218] ;  /* 0x00008600ff04bb82 */ /* 0x000ea20000000a00 */
[C-C-:B------:R-:W-:Y:S01]  /*d090*/  @!P4 LEA.HI.X R13, R19.reuse, R13, R18.reuse, 0x1, P5 ;  /* 0x0000000d130dc211 */ /* 0x140fe200028f0c12 */
[----:B------:R-:W-:Y:S01]  /*d0a0*/  @!PT LDS RZ, [RZ] ;  /* 0x00000000fffff984 */ /* 0x000fe20000000800 */
[----:B------:R-:W-:Y:S01]  /*d0b0*/  @!PT LDS RZ, [RZ] ;  /* 0x00000000fffff984 */ /* 0x000fe20000000800 */
[----:B------:R-:W-:Y:S01]  /*d0c0*/  @!PT LDS RZ, [RZ] ;  /* 0x00000000fffff984 */ /* 0x000fe20000000800 */
[----:B------:R3:W-:Y:S01]  /*d0d0*/  @!P4 LDGSTS.E.BYPASS.LTC128B.128 [R205+0x8800], desc[UR26][R22.64+0x80] ;  /* 0x0880008016cdcfae */ /* 0x0007e2000b901d5a */
[C---:B-1----:R-:W-:Y:S02]  /*d0e0*/  @!P3 LEA R10, P1, R19.reuse, R10, 0x1 ;  /* 0x0000000a130ab211 */ /* 0x042fe400078208ff */
[C---:B------:R-:W-:Y:S01]  /*d0f0*/  IADD3 R3, P0, R19.reuse, UR34, RZ ;  /* 0x0000002213037c10 */ /* 0x040fe2000ff1e0ff */
[----:B------:R3:W-:Y:S01]  /*d100*/  @P3 STS.128 [R205+0xa800], RZ ;  /* 0x00a800ffcd003388 */ /* 0x0007e20000000c00 */
[----:B------:R-:W-:Y:S02]  /*d110*/  @!P3 LEA.HI.X R11, R19, R11, R18, 0x1, P1 ;  /* 0x0000000b130bb211 */ /* 0x000fe400008f0c12 */
[C---:B----4-:R-:W-:Y:S01]  /*d120*/  @!P2 LEA R8, P5, R3.reuse, R8, 0x1 ;  /* 0x000000080308a211 */ /* 0x050fe200078a08ff */
[----:B------:R-:W-:Y:S01]  /*d130*/  @!PT LDS RZ, [RZ] ;  /* 0x00000000fffff984 */ /* 0x000fe20000000800 */
[----:B------:R-:W-:Y:S01]  /*d140*/  @!PT LDS RZ, [RZ] ;  /* 0x00000000fffff984 */ /* 0x000fe20000000800 */
[----:B------:R-:W-:Y:S01]  /*d150*/  @!PT LDS RZ, [RZ] ;  /* 0x00000000fffff984 */ /* 0x000fe20000000800 */
[----:B------:R3:W-:Y:S01]  /*d160*/  @!P3 LDGSTS.E.BYPASS.LTC128B.128 [R205+0xa800], desc[UR26][R16.64+0x100] ;  /* 0x0a80010010cdbfae */ /* 0x0007e2000b901d5a */
[----:B------:R-:W-:Y:S03]  /*d170*/  IADD3.X R18, R18, UR33, RZ, P0, !PT ;  /* 0x0000002112127c10 */ /* 0x000fe600087fe4ff */
[----:B------:R3:W-:Y:S01]  /*d180*/  @P2 STS.128 [R205+0x7000], RZ ;  /* 0x007000ffcd002388 */ /* 0x0007e20000000c00 */
[C-C-:B------:R-:W-:Y:S02]  /*d190*/  @!P2 LEA.HI.X R9, R3.reuse, R9, R18.reuse, 0x1, P5 ;  /* 0x000000090309a211 */ /* 0x140fe400028f0c12 */
[C---:B-----5:R-:W-:Y:S01]  /*d1a0*/  @!P4 LEA R6, P1, R3.reuse, R6, 0x1 ;  /* 0x000000060306c211 */ /* 0x060fe200078208ff */
[----:B------:R-:W-:Y:S01]  /*d1b0*/  @!PT LDS RZ, [RZ] ;  /* 0x00000000fffff984 */ /* 0x000fe20000000800 */
[----:B------:R-:W-:Y:S01]  /*d1c0*/  @!PT LDS RZ, [RZ] ;  /* 0x00000000fffff984 */ /* 0x000fe20000000800 */
[----:B------:R-:W-:Y:S01]  /*d1d0*/  @!PT LDS RZ, [RZ] ;  /* 0x00000000fffff984 */ /* 0x000fe20000000800 */
[----:B------:R3:W-:Y:S03]  /*d1e0*/  @!P2 LDGSTS.E.BYPASS.LTC128B.128 [R205+0x7000], desc[UR26][R14.64] ;  /* 0x070000000ecdafae */ /* 0x0007e6000b901d5a */
        /* <DEDUP_REMOVED lines=30> */
.L_x_1231:
        /* <DEDUP_REMOVED lines=20> */
[----:B------:R-:W-:Y:S02]  /*d510*/  @!P2 LDGSTS.E.BYPASS.LTC128B.128 [R205+0xc000], desc[UR26][R238.64] ;  /* 0x0c000000eecdafae */ /* 0x000fe4000b901d5a */
[----:B------:R-:W5:Y:S03]  /*d520*/  @!P3 LDC.64 R30, c[0x0][0x220] ;  /* 0x00008800ff1ebb82 */ /* 0x000f660000000a00 */
[----:B------:R-:W-:Y:S05]  /*d530*/  @P4 STS.128 [R205+0xe000], RZ ;  /* 0x00e000ffcd004388 */ /* 0x000fea0000000c00 */
[----:B------:R-:W3:Y:S08]  /*d540*/  @!P4 LDC.64 R28, c[0x0][0x220] ;  /* 0x00008800ff1ccb82 */ /* 0x000ef00000000a00 */
[----:B------:R-:W4:Y:S01]  /*d550*/  @!P3 LDC.64 R168, c[0x0][0x220] ;  /* 0x00008800ffa8bb82 */ /* 0x000f220000000a00 */
[C---:B-1----:R-:W-:Y:S04]  /*d560*/  @!P4 LEA R236, P0, R34.reuse, R32, 0x1 ;  /* 0x0000002022ecc211 */ /* 0x042fe800078008ff */
[C-C-:B------:R-:W-:Y:S02]  /*d570*/  @!P4 LEA.HI.X R237, R34.reuse, R33, R170.reuse, 0x1, P0 ;  /* 0x0000002122edc211 */ /* 0x140fe400000f0caa */
[C---:B-----5:R-:W-:Y:S01]  /*d580*/  @!P3 LEA R234, P0, R34.reuse, R30, 0x1 ;  /* 0x0000001e22eab211 */ /* 0x060fe200078008ff */
        /* <DEDUP_REMOVED lines=12> */
[----:B------:R2:W-:Y:S01]  /*d650*/  @!P3 LDGSTS.E.BYPASS.LTC128B.128 [R205+0x10000], desc[UR26][R234.64+0x100] ;  /* 0x10000100eacdbfae */ /* 0x0005e2000b901d5a */
[----:B------:R-:W5:Y:S01]  /*d660*/  @!P4 LDC.64 R34, c[0x0][0x220] ;  /* 0x00008800ff22cb82 */ /* 0x000f620000000a00 */
[C---:B---3--:R-:W-:Y:S02]  /*d670*/  @!P4 LEA R230, P0, R3.reuse, R28, 0x1 ;  /* 0x0000001c03e6c211 */ /* 0x048fe400078008ff */
[C-C-:B------:R-:W-:Y:S01]  /*d680*/  @!P2 LEA.HI.X R233, R3.reuse, R201, R170.reuse, 0x1, P1 ;  /* 0x000000c903e9a211 */ /* 0x140fe200008f0caa */
[----:B------:R-:W-:Y:S01]  /*d690*/  @P2 STS.128 [R205+0xc800], RZ ;  /* 0x00c800ffcd002388 */ /* 0x000fe20000000c00 */
[C-C-:B------:R-:W-:Y:S02]  /*d6a0*/  @!P4 LEA.HI.X R231, R3.reuse, R29, R170.reuse, 0x1, P0 ;  /* 0x0000001d03e7c211 */ /* 0x140fe400000f0caa */
[C---:B----4-:R-:W-:Y:S02]  /*d6b0*/  @!P3 LEA R168, P0, R3.reuse, R168, 0x1 ;  /* 0x000000a803a8b211 */ /* 0x050fe400078008ff */
        /* <DEDUP_REMOVED lines=14> */
[----:B------:R-:W4:Y:S04]  /*d7a0*/  @!P3 LDC.64 R28, c[0x0][0x220] ;  /* 0x00008800ff1cbb82 */ /* 0x000f280000000a00 */
[----:B------:R-:W-:Y:S05]  /*d7b0*/  @P3 STS.128 [R205+0x10800], RZ ;  /* 0x010800ffcd003388 */ /* 0x000fea0000000c00 */
[----:B------:R-:W-:Y:S01]  /*d7c0*/  @!PT LDS RZ, [RZ] ;  /* 0x00000000fffff984 */ /* 0x000fe20000000800 */
[----:B------:R-:W-:Y:S01]  /*d7d0*/  @!PT LDS RZ, [RZ] ;  /* 0x00000000fffff984 */ /* 0x000fe20000000800 */
[----:B------:R-:W-:Y:S01]  /*d7e0*/  @!PT LDS RZ, [RZ] ;  /* 0x00000000fffff984 */ /* 0x000fe20000000800 */
[----:B------:R-:W-:Y:S01]  /*d7f0*/  @!P3 LDGSTS.E.BYPASS.LTC128B.128 [R205+0x10800], desc[UR26][R168.64+0x100] ;  /* 0x10800100a8cdbfae */ /* 0x000fe2000b901d5a */
[C---:B-----5:R-:W-:Y:S02]  /*d800*/  @!P4 LEA R34, P1, R171.reuse, R34, 0x1 ;  /* 0x00000022ab22c211 */ /* 0x060fe400078208ff */
[C---:B--2---:R-:W-:Y:S02]  /*d810*/  @!P2 LEA R234, P0, R171.reuse, R198, 0x1 ;  /* 0x000000c6abeaa211 */ /* 0x044fe400078008ff */
[----:B------:R-:W-:Y:S01]  /*d820*/  @P2 STS.128 [R205+0xd000], RZ ;  /* 0x00d000ffcd002388 */ /* 0x000fe20000000c00 */
[C-C-:B------:R-:W-:Y:S02]  /*d830*/  @!P4 LEA.HI.X R35, R171.reuse, R35, R170.reuse, 0x1, P1 ;  /* 0x00000023ab23c211 */ /* 0x140fe400008f0caa */
[C-C-:B------:R-:W-:Y:S02]  /*d840*/  @!P2 LEA.HI.X R235, R171.reuse, R199, R170.reuse, 0x1, P0 ;  /* 0x000000c7abeba211 */ /* 0x140fe400000f0caa */
[----:B-1----:R-:W-:Y:S02]  /*d850*/  @!P3 LEA R32, P0, R171, R32, 0x1 ;  /* 0x00000020ab20b211 */ /* 0x002fe400078008ff */
[----:B---3--:R-:W-:Y:S01]  /*d860*/  @!P4 LEA R30, P1, R3, R30, 0x1 ;  /* 0x0000001e031ec211 */ /* 0x008fe200078208ff */
[----:B------:R-:W-:Y:S01]  /*d870*/  @!PT LDS RZ, [RZ] ;  /* 0x00000000fffff984 */ /* 0x000fe20000000800 */
[----:B------:R-:W-:Y:S01]  /*d880*/  @!PT LDS RZ, [RZ] ;  /* 0x00000000fffff984 */ /* 0x000fe20000000800 */
[----:B------:R-:W-:Y:S01]  /*d890*/  @!PT LDS RZ, [RZ] ;  /* 0x00000000fffff984 */ /* 0x000fe20000000800 */
[----:B------:R-:W-:Y:S01]  /*d8a0*/  @!P2 LDGSTS.E.BYPASS.LTC128B.128 [R205+0xd000], desc[UR26][R234.64] ;  /* 0x0d000000eacdafae */ /* 0x000fe2000b901d5a */
[----:B------:R-:W-:Y:S02]  /*d8b0*/  @!P3 LEA.HI.X R33, R171, R33, R170, 0x1, P0 ;  /* 0x00000021ab21b211 */ /* 0x000fe400000f0caa */
[----:B------:R-:W-:Y:S02]  /*d8c0*/  IADD3.X R170, R170, UR23, RZ, P5, !PT ;  /* 0x00000017aaaa7c10 */ /* 0x000fe4000affe4ff */
[----:B------:R-:W-:Y:S01]  /*d8d0*/  @P4 STS.128 [R205+0xf000], RZ ;  /* 0x00f000ffcd004388 */ /* 0x000fe20000000c00 */
[C---:B----4-:R-:W-:Y:S04]  /*d8e0*/  @!P3 LEA R28, P0, R3.reuse, R28, 0x1 ;  /* 0x0000001c031cb211 */ /* 0x050fe800078008ff */
        /* <DEDUP_REMOVED lines=19> */
[----:B------:R1:W-:Y:S01]  /*da20*/  @!P2 LDGSTS.E.BYPASS.LTC128B.128 [R205+0xd800], desc[UR26][R230.64] ;  /* 0x0d800000e6cdafae */ /* 0x0003e2000b901d5a */
[C---:B------:R-:W-:Y:S01]  /*da30*/  VIADD R224, R3.reuse, 0x29 ;  /* 0x0000002903e07836 */ /* 0x040fe20000000000 */
[C---:B------:R-:W-:Y:S03]  /*da40*/  ISETP.GE.AND P6, PT, R3.reuse, R214, PT ;  /* 0x000000d60300720c */ /* 0x040fe60003fc6270 */
[----:B------:R-:W-:Y:S01]  /*da50*/  @P4 STS.128 [R205+0xf800], RZ ;  /* 0x00f800ffcd004388 */ /* 0x000fe20000000c00 */
[C---:B------:R-:W-:Y:S02]  /*da60*/  ISETP.GE.AND P0, PT, R3.reuse, R211, PT ;  /* 0x000000d30300720c */ /* 0x040fe40003f06270 */
[C---:B------:R-:W-:Y:S02]  /*da70*/  ISETP.GE.OR P6, PT, R3.reuse, R213, !P6 ;  /* 0x000000d50300720c */ /* 0x040fe400077c6670 */
[----:B------:R-:W-:Y:S01]  /*da80*/  @!PT LDS RZ, [RZ] ;  /* 0x00000000fffff984 */ /* 0x000fe20000000800 */
[----:B------:R-:W-:Y:S01]  /*da90*/  @!PT LDS RZ, [RZ] ;  /* 0x00000000fffff984 */ /* 0x000fe20000000800 */
[----:B------:R-:W-:Y:S01]  /*daa0*/  @!PT LDS RZ, [RZ] ;  /* 0x00000000fffff984 */ /* 0x000fe20000000800 */
[----:B------:R-:W-:Y:S01]  /*dab0*/  @!P4 LDGSTS.E.BYPASS.LTC128B.128 [R205+0xf800], desc[UR26][R30.64+0x80] ;  /* 0x0f8000801ecdcfae */ /* 0x000fe2000b901d5a */
[----:B------:R-:W-:Y:S04]  /*dac0*/  ISETP.GE.OR P0, PT, R3, R210, !P0 ;  /* 0x000000d20300720c */ /* 0x000fe80004706670 */
[----:B------:R-:W-:Y:S05]  /*dad0*/  @P3 STS.128 [R205+0x11800], RZ ;  /* 0x011800ffcd003388 */ /* 0x000fea0000000c00 */
[----:B------:R-:W-:Y:S01]  /*dae0*/  @!PT LDS RZ, [RZ] ;  /* 0x00000000fffff984 */ /* 0x000fe20000000800 */
[----:B------:R-:W-:Y:S01]  /*daf0*/  @!PT LDS RZ, [RZ] ;  /* 0x00000000fffff984 */ /* 0x000fe20000000800 */
[----:B------:R-:W-:Y:S01]  /*db00*/  @!PT LDS RZ, [RZ] ;  /* 0x00000000fffff984 */ /* 0x000fe20000000800 */
[----:B------:R2:W-:Y:S05]  /*db10*/  @!P3 LDGSTS.E.BYPASS.LTC128B.128 [R205+0x11800], desc[UR26][R28.64+0x100] ;  /* 0x118001001ccdbfae */ /* 0x0005ea000b901d5a */
[----:B------:R-:W-:Y:S05]  /*db20*/  LDSM.16.M88.4 R132, [R194] ;  /* 0x00000000c284783b */ /* 0x000fea0000000200 */
[----:B------:R-:W3:Y:S01]  /*db30*/  LDSM.16.M88.4 R136, [R193+0x6000] ;  /* 0x00600000c188783b */ /* 0x000ee20000000200 */
[----:B-1----:R-:W-:Y:S04]  /*db40*/  IMAD.IADD R230, R215, 0x1, -R224 ;  /* 0x00000001d7e67824 */ /* 0x002fe800078e0ae0 */
[----:B------:R-:W1:Y:S01]  /*db50*/  LDSM.16.M88.4 R140, [R193+0x6800] ;  /* 0x00680000c18c783b */ /* 0x000e620000000200 */
[----:B------:R-:W-:Y:S04]  /*db60*/  IABS R230, R230 ;  /* 0x000000e600e67213 */ /* 0x000fe80000000000 */
[----:B------:R-:W4:Y:S01]  /*db70*/  LDSM.16.M88.4 R144, [R193+0x7000] ;  /* 0x00700000c190783b */ /* 0x000f220000000200 */
[----:B------:R-:W-:Y:S04]  /*db80*/  I2FP.F32.S32 R230, R230 ;  /* 0x000000e600e67245 */ /* 0x000fe80000201400 */
[----:B------:R-:W2:Y:S05]  /*db90*/  LDSM.16.M88.4 R148, [R193+0x7800] ;  /* 0x00780000c194783b */ /* 0x000eaa0000000200 */
[----:B------:R-:W0:Y:S05]  /*dba0*/  LDGDEPBAR ;  /* 0x00000000000079af */ /* 0x000e2a0000000000 */
[----:B------:R-:W-:Y:S05]  /*dbb0*/  LDSM.16.M88.4 R152, [R192] ;  /* 0x00000000c098783b */ /* 0x000fea0000000200 */
[----:B------:R-:W5:Y:S05]  /*dbc0*/  LDSM.16.M88.4 R156, [R191] ;  /* 0x00000000bf9c783b */ /* 0x000f6a0000000200 */
[----:B------:R-:W5:Y:S05]  /*dbd0*/  LDSM.16.M88.4 R160, [R183] ;  /* 0x00000000b7a0783b */ /* 0x000f6a0000000200 */
[----:B------:R-:W-:Y:S01]  /*dbe0*/  LDSM.16.M88.4 R164, [R181] ;  /* 0x00000000b5a4783b */ /* 0x000fe20000000200 */
[C---:B---3--:R-:W-:Y:S04]  /*dbf0*/  HMMA.16816.F32 R4, R132.reuse, R136, RZ ;  /* 0x000000888404723c */ /* 0x048fe800000018ff */
[----:B------:R-:W-:Y:S02]  /*dc00*/  LDSM.16.M88.4 R168, [R187+0x6800] ;  /* 0x00680000bba8783b */ /* 0x000fe40000000200 */
[C---:B------:R-:W-:Y:S03]  /*dc10*/  HMMA.16816.F32 R8, R132.reuse, R138, RZ ;  /* 0x0000008a8408723c */ /* 0x040fe600000018ff */
[----:B------:R-:W3:Y:S03]  /*dc20*/  LDSM.16.M88.4 R136, [R182] ;  /* 0x00000000b688783b */ /* 0x000ee60000000200 */
[C---:B-1----:R-:W-:Y:S06]  /*dc30*/  HMMA.16816.F32 R12, R132.reuse, R140, RZ ;  /* 0x0000008c840c723c */ /* 0x042fec00000018ff */
[C---:B------:R-:W-:Y:S01]  /*dc40*/  HMMA.16816.F32 R16, R132.reuse, R142, RZ ;  /* 0x0000008e8410723c */ /* 0x040fe200000018ff */
[----:B------:R-:W-:Y:S05]  /*dc50*/  LDSM.16.M88.4 R140, [R190] ;  /* 0x00000000be8c783b */ /* 0x000fea0000000200 */
[C---:B----4-:R-:W-:Y:S06]  /*dc60*/  HMMA.16816.F32 R20, R132.reuse, R144, RZ ;  /* 0x000000908414723c */ /* 0x050fec00000018ff */
[C---:B------:R-:W-:Y:S01]  /*dc70*/  HMMA.16816.F32 R24, R132.reuse, R146, RZ ;  /* 0x000000928418723c */ /* 0x040fe200000018ff */
[----:B------:R-:W1:Y:S05]  /*dc80*/  LDSM.16.M88.4 R144, [R187+0x6000] ;  /* 0x00600000bb90783b */ /* 0x000e6a0000000200 */
[C---:B--2---:R-:W-:Y:S06]  /*dc90*/  HMMA.16816.F32 R28, R132.reuse, R148, RZ ;  /* 0x00000094841c723c */ /* 0x044fec00000018ff */
[----:B------:R-:W-:Y:S01]  /*dca0*/  HMMA.16816.F32 R32, R132, R150, RZ ;  /* 0x000000968420723c */ /* 0x000fe200000018ff */
[----:B------:R-:W2:Y:S05]  /*dcb0*/  LDSM.16.M88.4 R132, [R187+0x7000] ;  /* 0x00700000bb84783b */ /* 0x000eaa0000000200 */
[C---:B-----5:R-:W-:Y:S01]  /*dcc0*/  HMMA.16816.F32 R4, R152.reuse, R156, R4 ;  /* 0x0000009c9804723c */ /* 0x060fe20000001804 */
[----:B------:R-:W4:Y:S05]  /*dcd0*/  LDSM.16.M88.4 R148, [R187+0x7800] ;  /* 0x00780000bb94783b */ /* 0x000f2a0000000200 */
[C---:B------:R-:W-:Y:S01]  /*dce0*/  HMMA.16816.F32 R8, R152.reuse, R158, R8 ;  /* 0x0000009e9808723c */ /* 0x040fe20000001808 */
[----:B------:R-:W-:Y:S05]  /*dcf0*/  LDSM.16.M88.4 R156, [R180+0x1000] ;  /* 0x00100000b49c783b */ /* 0x000fea0000000200 */
[C---:B------:R-:W-:Y:S06]  /*dd00*/  HMMA.16816.F32 R12, R152.reuse, R160, R12 ;  /* 0x000000a0980c723c */ /* 0x040fec000000180c */
[C---:B------:R-:W-:Y:S01]  /*dd10*/  HMMA.16816.F32 R16, R152.reuse, R162, R16 ;  /* 0x000000a29810723c */ /* 0x040fe20000001810 */
[----:B------:R-:W-:Y:S05]  /*dd20*/  LDSM.16.M88.4 R160, [R180+0x1800] ;  /* 0x00180000b4a0783b */ /* 0x000fea0000000200 */
[C---:B---3--:R-:W-:Y:S06]  /*dd30*/  HMMA.16816.F32 R20, R152.reuse, R136, R20 ;  /* 0x000000889814723c */ /* 0x048fec0000001814 */
[C---:B------:R-:W-:Y:S01]  /*dd40*/  HMMA.16816.F32 R24, R152.reuse, R138, R24 ;  /* 0x0000008a9818723c */ /* 0x040fe20000001818 */
[----:B------:R-:W-:Y:S05]  /*dd50*/  LDSM.16.M88.4 R136, [R189] ;  /* 0x00000000bd88783b */ /* 0x000fea0000000200 */
[C---:B------:R-:W-:Y:S06]  /*dd60*/  HMMA.16816.F32 R28, R152.reuse, R164, R28 ;  /* 0x000000a4981c723c */ /* 0x040fec000000181c */
[----:B------:R-:W-:Y:S01]  /*dd70*/  HMMA.16816.F32 R32, R152, R166, R32 ;  /* 0x000000a69820723c */ /* 0x000fe20000001820 */
[----:B------:R-:W3:Y:S05]  /*dd80*/  LDSM.16.M88.4 R152, [R180] ;  /* 0x00000000b498783b */ /* 0x000eea0000000200 */
[C---:B-1----:R-:W-:Y:S01]  /*dd90*/  HMMA.16816.F32 R4, R140.reuse, R144, R4 ;  /* 0x000000908c04723c */ /* 0x042fe20000001804 */
[----:B------:R-:W-:Y:S05]  /*dda0*/  LDSM.16.M88.4 R164, [R193+0x8000] ;  /* 0x00800000c1a4783b */ /* 0x000fea0000000200 */
        /* <DEDUP_REMOVED lines=8> */
[C---:B----4-:R-:W-:Y:S06]  /*de30*/  HMMA.16816.F32 R28, R140.reuse, R148, R28 ;  /* 0x000000948c1c723c */ /* 0x050fec000000181c */
[----:B------:R-:W-:Y:S01]  /*de40*/  HMMA.16816.F32 R32, R140, R150, R32 ;  /* 0x000000968c20723c */ /* 0x000fe20000001820 */
[----:B------:R-:W4:Y:S05]  /*de50*/  LDSM.16.M88.4 R140, [R193+0x8800] ;  /* 0x00880000c18c783b */ /* 0x000f2a0000000200 */
        /* <DEDUP_REMOVED lines=20> */
[C---:B---3--:R-:W-:Y:S06]  /*dfa0*/  HMMA.16816.F32 R20, R132.reuse, R148, R20 ;  /* 0x000000948414723c */ /* 0x048fec0000001814 */
[C---:B------:R-:W-:Y:S01]  /*dfb0*/  HMMA.16816.F32 R24, R132.reuse, R150, R24 ;  /* 0x000000968418723c */ /* 0x040fe20000001818 */
[----:B------:R-:W3:Y:S05]  /*dfc0*/  LDSM.16.M88.4 R148, [R187+0x8000] ;  /* 0x00800000bb94783b */ /* 0x000eea0000000200 */
[C---:B-1----:R-:W-:Y:S06]  /*dfd0*/  HMMA.16816.F32 R28, R132.reuse, R144, R28 ;  /* 0x00000090841c723c */ /* 0x042fec000000181c */
[----:B------:R-:W-:Y:S01]  /*dfe0*/  HMMA.16816.F32 R32, R132, R146, R32 ;  /* 0x000000928420723c */ /* 0x000fe20000001820 */
[----:B------:R-:W1:Y:S05]  /*dff0*/  LDSM.16.M88.4 R132, [R187+0x9000] ;  /* 0x00900000bb84783b */ /* 0x000e6a0000000200 */
        /* <DEDUP_REMOVED lines=19> */
[----:B------:R-:W-:Y:S05]  /*e130*/  LDSM.16.M88.4 R168, [R174] ;  /* 0x00000000aea8783b */ /* 0x000fea0000000200 */
[C---:B-1----:R-:W-:Y:S06]  /*e140*/  HMMA.16816.F32 R20, R140.reuse, R132, R20 ;  /* 0x000000848c14723c */ /* 0x042fec0000001814 */
[C---:B------:R-:W-:Y:S01]  /*e150*/  HMMA.16816.F32 R24, R140.reuse, R134, R24 ;  /* 0x000000868c18723c */ /* 0x040fe20000001818 */
[----:B------:R-:W1:Y:S05]  /*e160*/  LDSM.16.M88.4 R132, [R194+0x4000] ;  /* 0x00400000c284783b */ /* 0x000e6a0000000200 */
        /* <DEDUP_REMOVED lines=15> */
[----:B------:R-:W3:Y:S05]  /*e260*/  LDSM.16.M88.4 R144, [R173] ;  /* 0x00000000ad90783b */ /* 0x000eea0000000200 */
[----:B------:R-:W3:Y:S01]  /*e270*/  LDSM.16.M88.4 R160, [R172] ;  /* 0x00000000aca0783b */ /* 0x000ee20000000200 */
[C---:B-1----:R-:W-:Y:S06]  /*e280*/  HMMA.16816.F32 R4, R132.reuse, R164, R4 ;  /* 0x000000a48404723c */ /* 0x042fec0000001804 */
[C---:B------:R-:W-:Y:S01]  /*e290*/  HMMA.16816.F32 R8, R132.reuse, R166, R8 ;  /* 0x000000a68408723c */ /* 0x040fe20000001808 */
[----:B------:R-:W-:Y:S05]  /*e2a0*/  LDSM.16.M88.4 R164, [R180+0x4000] ;  /* 0x00400000b4a4783b */ /* 0x000fea0000000200 */
[C---:B----4-:R-:W-:Y:S06]  /*e2b0*/  HMMA.16816.F32 R12, R132.reuse, R136, R12 ;  /* 0x00000088840c723c */ /* 0x050fec000000180c */
[C---:B------:R-:W-:Y:S01]  /*e2c0*/  HMMA.16816.F32 R16, R132.reuse, R138, R16 ;  /* 0x0000008a8410723c */ /* 0x040fe20000001810 */
[----:B------:R-:W-:Y:S05]  /*e2d0*/  LDSM.16.M88.4 R136, [R190+0x4000] ;  /* 0x00400000be88783b */ /* 0x000fea0000000200 */
[C---:B-----5:R-:W-:Y:S06]  /*e2e0*/  HMMA.16816.F32 R20, R132.reuse, R140, R20 ;  /* 0x0000008c8414723c */ /* 0x060fec0000001814 */
[C---:B------:R-:W-:Y:S01]  /*e2f0*/  HMMA.16816.F32 R24, R132.reuse, R142, R24 ;  /* 0x0000008e8418723c */ /* 0x040fe20000001818 */
[----:B------:R-:W1:Y:S05]  /*e300*/  LDSM.16.M88.4 R140, [R187+0xa000] ;  /* 0x00a00000bb8c783b */ /* 0x000e6a0000000200 */
[C---:B--2---:R-:W-:Y:S06]  /*e310*/  HMMA.16816.F32 R28, R132.reuse, R148, R28 ;  /* 0x00000094841c723c */ /* 0x044fec000000181c */
[----:B------:R-:W-:Y:S01]  /*e320*/  HMMA.16816.F32 R32, R132, R150, R32 ;  /* 0x000000968420723c */ /* 0x000fe20000001820 */
[----:B------:R-:W2:Y:S05]  /*e330*/  LDSM.16.M88.4 R132, [R187+0xa800] ;  /* 0x00a80000bb84783b */ /* 0x000eaa0000000200 */
[----:B------:R-:W4:Y:S01]  /*e340*/  LDSM.16.M88.4 R148, [R187+0xb000] ;  /* 0x00b00000bb94783b */ /* 0x000f220000000200 */
[C---:B------:R-:W-:Y:S06]  /*e350*/  HMMA.16816.F32 R4, R152.reuse, R156, R4 ;  /* 0x0000009c9804723c */ /* 0x040fec0000001804 */
[C---:B------:R-:W-:Y:S01]  /*e360*/  HMMA.16816.F32 R8, R152.reuse, R158, R8 ;  /* 0x0000009e9808723c */ /* 0x040fe20000001808 */
[----:B------:R-:W5:Y:S05]  /*e370*/  LDSM.16.M88.4 R156, [R187+0xb800] ;  /* 0x00b80000bb9c783b */ /* 0x000f6a0000000200 */
[C---:B------:R-:W-:Y:S06]  /*e380*/  HMMA.16816.F32 R12, R152.reuse, R168, R12 ;  /* 0x000000a8980c723c */ /* 0x040fec000000180c */
[C---:B------:R-:W-:Y:S05]  /*e390*/  HMMA.16816.F32 R16, R152.reuse, R170, R16 ;  /* 0x000000aa9810723c */ /* 0x040fea0000001810 */
[----:B------:R-:W-:Y:S01]  /*e3a0*/  VIADD R168, R3, 0x1 ;  /* 0x0000000103a87836 */ /* 0x000fe20000000000 */
[C---:B---3--:R-:W-:Y:S04]  /*e3b0*/  HMMA.16816.F32 R20, R152.reuse, R144, R20 ;  /* 0x000000909814723c */ /* 0x048fe80000001814 */
[C---:B------:R-:W-:Y:S01]  /*e3c0*/  ISETP.GE.AND P1, PT, R168.reuse, R214, PT ;  /* 0x000000d6a800720c */ /* 0x040fe20003f26270 */
[C-C-:B------:R-:W-:Y:S01]  /*e3d0*/  IMAD.IADD R170, R215.reuse, 0x1, -R168.reuse ;  /* 0x00000001d7aa7824 */ /* 0x140fe200078e0aa8 */
[C---:B------:R-:W-:Y:S01]  /*e3e0*/  ISETP.GE.AND P5, PT, R168.reuse, R211, PT ;  /* 0x000000d3a800720c */ /* 0x040fe20003fa6270 */
[C---:B------:R-:W-:Y:S01]  /*e3f0*/  HMMA.16816.F32 R24, R152.reuse, R146, R24 ;  /* 0x000000929818723c */ /* 0x040fe20000001818 */
[----:B------:R-:W3:Y:S02]  /*e400*/  LDSM.16.M88.4 R144, [R189+0x4000] ;  /* 0x00400000bd90783b */ /* 0x000ee40000000200 */
[C---:B------:R-:W-:Y:S01]  /*e410*/  ISETP.GE.OR P1, PT, R168.reuse, R213, !P1 ;  /* 0x000000d5a800720c */ /* 0x040fe20004f26670 */
[--C-:B------:R-:W-:Y:S01]  /*e420*/  IMAD.IADD R171, R215, 0x1, -R3.reuse ;  /* 0x00000001d7ab7824 */ /* 0x100fe200078e0a03 */
[----:B------:R-:W-:Y:S01]  /*e430*/  ISETP.GE.OR P5, PT, R168, R210, !P5 ;  /* 0x000000d2a800720c */ /* 0x000fe20006fa6670 */
[C---:B------:R-:W-:Y:S05]  /*e440*/  HMMA.16816.F32 R28, R152.reuse, R160, R28 ;  /* 0x000000a0981c723c */ /* 0x040fea000000181c */
[----:B------:R-:W-:Y:S01]  /*e450*/  IABS R171, R171 ;  /* 0x000000ab00ab7213 */ /* 0x000fe20000000000 */
[----:B------:R-:W-:Y:S05]  /*e460*/  HMMA.16816.F32 R32, R152, R162, R32 ;  /* 0x000000a29820723c */ /* 0x000fea0000001820 */
[----:B------:R-:W-:Y:S01]  /*e470*/  IABS R170, R170 ;  /* 0x000000aa00aa7213 */ /* 0x000fe20000000000 */
[C---:B-1----:R-:W-:Y:S05]  /*e480*/  HMMA.16816.F32 R4, R136.reuse, R140, R4 ;  /* 0x0000008c8804723c */ /* 0x042fea0000001804 */
[----:B------:R-:W-:Y:S01]  /*e490*/  I2FP.F32.S32 R171, R171 ;  /* 0x000000ab00ab7245 */ /* 0x000fe20000201400 */
[C---:B------:R-:W-:Y:S05]  /*e4a0*/  HMMA.16816.F32 R8, R136.reuse, R142, R8 ;  /* 0x0000008e8808723c */ /* 0x040fea0000001808 */
[----:B------:R-:W-:Y:S01]  /*e4b0*/  I2FP.F32.S32 R170, R170 ;  /* 0x000000aa00aa7245 */ /* 0x000fe20000201400 */
[C---:B--2---:R-:W-:Y:S05]  /*e4c0*/  HMMA.16816.F32 R12, R136.reuse, R132, R12 ;  /* 0x00000084880c723c */ /* 0x044fea000000180c */
[C---:B------:R-:W-:Y:S01]  /*e4d0*/  IMAD.IADD R169, R212.reuse, 0x1, -R3 ;  /* 0x00000001d4a97824 */ /* 0x040fe200078e0a03 */
[C---:B------:R-:W-:Y:S01]  /*e4e0*/  HMMA.16816.F32 R16, R136.reuse, R134, R16 ;  /* 0x000000868810723c */ /* 0x040fe20000001810 */
[----:B------:R-:W1:Y:S04]  /*e4f0*/  LDSM.16.M88.4 R132, [R180+0x4800] ;  /* 0x00480000b484783b */ /* 0x000e680000000200 */
[----:B------:R-:W-:Y:S01]  /*e500*/  IABS R169, R169 ;  /* 0x000000a900a97213 */ /* 0x000fe20000000000 */
[C---:B----4-:R-:W-:Y:S05]  /*e510*/  HMMA.16816.F32 R20, R136.reuse, R148, R20 ;  /* 0x000000948814723c */ /* 0x050fea0000001814 */
[----:B------:R-:W-:Y:S01]  /*e520*/  I2FP.F32.S32 R169, R169 ;  /* 0x000000a900a97245 */ /* 0x000fe20000201400 */
[C---:B------:R-:W-:Y:S05]  /*e530*/  HMMA.16816.F32 R24, R136.reuse, R150, R24 ;  /* 0x000000968818723c */ /* 0x040fea0000001818 */
[----:B------:R-:W-:Y:S01]  /*e540*/  IMAD.IADD R168, R212, 0x1, -R168 ;  /* 0x00000001d4a87824 */ /* 0x000fe200078e0aa8 */
[C---:B-----5:R-:W-:Y:S05]  /*e550*/  HMMA.16816.F32 R28, R136.reuse, R156, R28 ;  /* 0x0000009c881c723c */ /* 0x060fea000000181c */
[----:B------:R-:W-:Y:S01]  /*e560*/  IABS R168, R168 ;  /* 0x000000a800a87213 */ /* 0x000fe20000000000 */
[----:B------:R-:W-:Y:S01]  /*e570*/  HMMA.16816.F32 R32, R136, R158, R32 ;  /* 0x0000009e8820723c */ /* 0x000fe20000001820 */
[----:B------:R-:W2:Y:S04]  /*e580*/  LDSM.16.M88.4 R136, [R180+0x5000] ;  /* 0x00500000b488783b */ /* 0x000ea80000000200 */
[----:B------:R-:W-:Y:S01]  /*e590*/  I2FP.F32.S32 R168, R168 ;  /* 0x000000a800a87245 */ /* 0x000fe20000201400 */
[C---:B---3--:R-:W-:Y:S06]  /*e5a0*/  HMMA.16816.F32 R4, R144.reuse, R164, R4 ;  /* 0x000000a49004723c */ /* 0x048fec0000001804 */
[C---:B------:R-:W-:Y:S06]  /*e5b0*/  HMMA.16816.F32 R8, R144.reuse, R166, R8 ;  /* 0x000000a69008723c */ /* 0x040fec0000001808 */
[C---:B-1----:R-:W-:Y:S06]  /*e5c0*/  HMMA.16816.F32 R12, R144.reuse, R132, R12 ;  /* 0x00000084900c723c */ /* 0x042fec000000180c */
[C---:B------:R-:W-:Y:S01]  /*e5d0*/  HMMA.16816.F32 R16, R144.reuse, R134, R16 ;  /* 0x000000869010723c */ /* 0x040fe20000001810 */
[----:B------:R-:W1:Y:S01]  /*e5e0*/  LDSM.16.M88.4 R132, [R180+0x5800] ;  /* 0x00580000b484783b */ /* 0x000e620000000200 */
[----:B------:R-:W-:Y:S04]  /*e5f0*/  DEPBAR.LE SB0, 0x0 ;  /* 0x000080000000791a */ /* 0x000fe80000000000 */
[----:B------:R-:W-:Y:S01]  /*e600*/  BAR.SYNC.DEFER_BLOCKING 0x0 ;  /* 0x0000000000007b1d */ /* 0x000fe20000010000 */
[----:B------:R-:W-:Y:S01]  /*e610*/  FFMA.FTZ R4, R171, -UR17, R4 ;  /* 0x80000011ab047c23 */ /* 0x000fe20008010004 */
[----:B------:R-:W-:Y:S03]  /*e620*/  FFMA.FTZ R5, R170, -UR17, R5 ;  /* 0x80000011aa057c23 */ /* 0x000fe60008010005 */
[----:B------:R-:W-:Y:S01]  /*e630*/  FFMA.FTZ R6, R169, -UR17, R6 ;  /* 0x80000011a9067c23 */ /* 0x000fe20008010006 */
[----:B------:R-:W-:Y:S01]  /*e640*/  FSEL R250, R4, -INF , !P6 ;  /* 0xff80000004fa7808 */ /* 0x000fe20007000000 */
[----:B------:R-:W-:Y:S01]  /*e650*/  FFMA.FTZ R7, R168, -UR17, R7 ;  /* 0x80000011a8077c23 */ /* 0x000fe20008010007 */
[----:B------:R-:W-:Y:S01]  /*e660*/  FSEL R248, R5, -INF , !P1 ;  /* 0xff80000005f87808 */ /* 0x000fe20004800000 */
[----:B------:R-:W-:Y:S01]  /*e670*/  VIADD R170, R3, 0x8 ;  /* 0x0000000803aa7836 */ /* 0x000fe20000000000 */
[----:B------:R-:W-:Y:S01]  /*e680*/  FSEL R169, R6, -INF , !P0 ;  /* 0xff80000006a97808 */ /* 0x000fe20004000000 */
[C---:B--2---:R-:W-:Y:S05]  /*e690*/  HMMA.16816.F32 R20, R144.reuse, R136, R20 ;  /* 0x000000889014723c */ /* 0x044fea0000001814 */
        /* <DEDUP_REMOVED lines=8> */
[----:B------:R-:W-:Y:S02]  /*e720*/  ISETP.GE.AND P5, PT, R168, R211, PT ;  /* 0x000000d3a800720c */ /* 0x000fe40003fa6270 */
        /* <DEDUP_REMOVED lines=20> */
[----:B------:R-:W-:Y:S01]  /*e870*/  FFMA.FTZ R11, R168, -UR17, R11 ;  /* 0x80000011a80b7c23 */ /* 0x000fe2000801000b */
[----:B------:R-:W-:Y:S02]  /*e880*/  VIADD R168, R3, 0x11 ;  /* 0x0000001103a87836 */ /* 0x000fe40000000000 */
[----:B------:R-:W-:Y:S01]  /*e890*/  FFMA.FTZ R8, R231, -UR17, R8 ;  /* 0x80000011e7087c23 */ /* 0x000fe20008010008 */
[----:B------:R-:W-:Y:S01]  /*e8a0*/  FSEL R252, R10, -INF , !P1 ;  /* 0xff8000000afc7808 */ /* 0x000fe20004800000 */
[----:B------:R-:W-:Y:S01]  /*e8b0*/  VIADD R231, R3, 0x10 ;  /* 0x0000001003e77836 */ /* 0x000fe20000000000 */
[----:B------:R-:W-:Y:S01]  /*e8c0*/  FSEL R171, R11, -INF , !P5 ;  /* 0xff8000000bab7808 */ /* 0x000fe20006800000 */
[C-C-:B------:R-:W-:Y:S01]  /*e8d0*/  IMAD.IADD R170, R215.reuse, 0x1, -R168.reuse ;  /* 0x00000001d7aa7824 */ /* 0x140fe200078e0aa8 */
[CC--:B------:R-:W-:Y:S01]  /*e8e0*/  ISETP.GE.AND P1, PT, R168.reuse, R214.reuse, PT ;  /* 0x000000d6a800720c */ /* 0x0c0fe20003f26270 */
[--C-:B------:R-:W-:Y:S01]  /*e8f0*/  IMAD.IADD R233, R215, 0x1, -R231.reuse ;  /* 0x00000001d7e97824 */ /* 0x100fe200078e0ae7 */
[-C--:B------:R-:W-:Y:S02]  /*e900*/  ISETP.GE.AND P5, PT, R168, R211.reuse, PT ;  /* 0x000000d3a800720c */ /* 0x080fe40003fa6270 */
[----:B------:R-:W-:Y:S02]  /*e910*/  FSEL R154, R8, -INF , !P6 ;  /* 0xff800000089a7808 */ /* 0x000fe40007000000 */
[C---:B------:R-:W-:Y:S02]  /*e920*/  ISETP.GE.AND P6, PT, R231.reuse, R214, PT ;  /* 0x000000d6e700720c */ /* 0x040fe40003fc6270 */
[C---:B------:R-:W-:Y:S02]  /*e930*/  ISETP.GE.AND P0, PT, R231.reuse, R211, PT ;  /* 0x000000d3e700720c */ /* 0x040fe40003f06270 */
[C---:B------:R-:W-:Y:S02]  /*e940*/  ISETP.GE.OR P1, PT, R168.reuse, R213, !P1 ;  /* 0x000000d5a800720c */ /* 0x040fe40004f26670 */
[----:B------:R-:W-:Y:S01]  /*e950*/  ISETP.GE.OR P5, PT, R168, R210, !P5 ;  /* 0x000000d2a800720c */ /* 0x000fe20006fa6670 */
[C---:B------:R-:W-:Y:S01]  /*e960*/  IMAD.IADD R168, R212.reuse, 0x1, -R168 ;  /* 0x00000001d4a87824 */ /* 0x040fe200078e0aa8 */
[----:B------:R-:W-:Y:S02]  /*e970*/  IABS R233, R233 ;  /* 0x000000e900e97213 */ /* 0x000fe40000000000 */
[----:B------:R-:W-:Y:S02]  /*e980*/  IABS R170, R170 ;  /* 0x000000aa00aa7213 */ /* 0x000fe40000000000 */
[C---:B------:R-:W-:Y:S02]  /*e990*/  ISETP.GE.OR P6, PT, R231.reuse, R213, !P6 ;  /* 0x000000d5e700720c */ /* 0x040fe400077c6670 */
[----:B------:R-:W-:Y:S01]  /*e9a0*/  ISETP.GE.OR P0, PT, R231, R210, !P0 ;  /* 0x000000d2e700720c */ /* 0x000fe20004706670 */
[----:B------:R-:W-:Y:S01]  /*e9b0*/  IMAD.IADD R231, R212, 0x1, -R231 ;  /* 0x00000001d4e77824 */ /* 0x000fe200078e0ae7 */
[----:B------:R-:W-:Y:S02]  /*e9c0*/  I2FP.F32.S32 R233, R233 ;  /* 0x000000e900e97245 */ /* 0x000fe40000201400 */
[----:B------:R-:W-:Y:S02]  /*e9d0*/  I2FP.F32.S32 R170, R170 ;  /* 0x000000aa00aa7245 */ /* 0x000fe40000201400 */
        /* <DEDUP_REMOVED lines=68> */
[----:B------:R-:W-:Y:S01]  /*ee20*/  IABS R231, R231 ;  /* 0x000000e700e77213 */ /* 0x000fe20000000000 */
[----:B------:R-:W-:Y:S01]  /*ee30*/  FFMA.FTZ R22, R233, -UR17, R22 ;  /* 0x80000011e9167c23 */ /* 0x000fe20008010016 */
[----:B------:R-:W-:Y:S01]  /*ee40*/  FSEL R242, R20, -INF , !P6 ;  /* 0xff80000014f27808 */ /* 0x000fe20007000000 */
[----:B------:R-:W-:Y:S01]  /*ee50*/  FFMA.FTZ R23, R170, -UR17, R23 ;  /* 0x80000011aa177c23 */ /* 0x000fe20008010017 */
[----:B------:R-:W-:Y:S01]  /*ee60*/  FSEL R240, R21, -INF , !P1 ;  /* 0xff80000015f07808 */ /* 0x000fe20004800000 */
[C---:B------:R-:W-:Y:S01]  /*ee70*/  VIADD R170, R3.reuse, 0x31 ;  /* 0x0000003103aa7836 */ /* 0x040fe20000000000 */
[----:B------:R-:W-:Y:S01]  /*ee80*/  I2FP.F32.S32 R231, R231 ;  /* 0x000000e700e77245 */ /* 0x000fe20000201400 */
[----:B------:R-:W-:Y:S01]  /*ee90*/  VIADD R222, R3, 0x30 ;  /* 0x0000003003de7836 */ /* 0x000fe20000000000 */
[-C--:B------:R-:W-:Y:S01]  /*eea0*/  ISETP.GE.AND P6, PT, R168, R214.reuse, PT ;  /* 0x000000d6a800720c */ /* 0x080fe20003fc6270 */
[----:B------:R-:W-:Y:S01]  /*eeb0*/  IMAD.IADD R233, R212, 0x1, -R168 ;  /* 0x00000001d4e97824 */ /* 0x000fe200078e0aa8 */
[-C--:B------:R-:W-:Y:S01]  /*eec0*/  ISETP.GE.AND P1, PT, R168, R211.reuse, PT ;  /* 0x000000d3a800720c */ /* 0x080fe20003f26270 */
[----:B------:R-:W-:Y:S01]  /*eed0*/  FFMA.FTZ R24, R231, -UR17, R24 ;  /* 0x80000011e7187c23 */ /* 0x000fe20008010018 */
[----:B------:R-:W-:Y:S01]  /*eee0*/  FSEL R245, R22, -INF , !P0 ;  /* 0xff80000016f57808 */ /* 0x000fe20004000000 */
[----:B------:R-:W-:Y:S01]  /*eef0*/  IMAD.IADD R231, R215, 0x1, -R222 ;  /* 0x00000001d7e77824 */ /* 0x000fe200078e0ade */
[----:B------:R-:W-:Y:S02]  /*ef00*/  FSEL R243, R23, -INF , !P5 ;  /* 0xff80000017f37808 */ /* 0x000fe40006800000 */
        /* <DEDUP_REMOVED lines=20> */
[----:B------:R-:W-:Y:S01]  /*f050*/  FMNMX.FTZ R231, R250, R0, !PT ;  /* 0x00000000fae77209 */ /* 0x000fe20007810000 */
[----:B------:R-:W-:Y:S01]  /*f060*/  VIADD R168, R3, 0x38 ;  /* 0x0000003803a87836 */ /* 0x000fe20000000000 */
[----:B------:R-:W-:Y:S01]  /*f070*/  FSEL R246, R25, -INF , !P0 ;  /* 0xff80000019f67808 */ /* 0x000fe20004000000 */
[----:B------:R-:W-:Y:S01]  /*f080*/  IMAD.IADD R224, R212, 0x1, -R222 ;  /* 0x00000001d4e07824 */ /* 0x000fe200078e0ade */
[C---:B------:R-:W-:Y:S01]  /*f090*/  ISETP.GE.AND P6, PT, R222.reuse, R214, PT ;  /* 0x000000d6de00720c */ /* 0x040fe20003fc6270 */
[----:B------:R-:W-:Y:S01]  /*f0a0*/  FFMA.FTZ R26, R233, -UR17, R26 ;  /* 0x80000011e91a7c23 */ /* 0x000fe2000801001a */
[----:B------:R-:W-:Y:S01]  /*f0b0*/  ISETP.GE.AND P0, PT, R222, R211, PT ;  /* 0x000000d3de00720c */ /* 0x000fe20003f06270 */
[----:B------:R-:W-:Y:S01]  /*f0c0*/  IMAD.IADD R233, R215, 0x1, -R168 ;  /* 0x00000001d7e97824 */ /* 0x000fe200078e0aa8 */
[----:B------:R-:W-:Y:S01]  /*f0d0*/  FMNMX.FTZ R231, R248, R231, !PT ;  /* 0x000000e7f8e77209 */ /* 0x000fe20007810000 */
[----:B------:R-:W-:Y:S01]  /*f0e0*/  VIADD R3, R3, 0x39 ;  /* 0x0000003903037836 */ /* 0x000fe20000000000 */
[----:B------:R-:W-:Y:S02]  /*f0f0*/  IABS R224, R224 ;  /* 0x000000e000e07213 */ /* 0x000fe40000000000 */
[----:B------:R-:W-:Y:S02]  /*f100*/  FSEL R249, R26, -INF , !P1 ;  /* 0xff8000001af97808 */ /* 0x000fe40004800000 */
[C---:B------:R-:W-:Y:S02]  /*f110*/  ISETP.GE.OR P6, PT, R222.reuse, R213, !P6 ;  /* 0x000000d5de00720c */ /* 0x040fe400077c6670 */
[----:B------:R-:W-:Y:S01]  /*f120*/  ISETP.GE.OR P0, PT, R222, R210, !P0 ;  /* 0x000000d2de00720c */ /* 0x000fe20004706670 */
[----:B------:R-:W-:Y:S01]  /*f130*/  IMAD.IADD R222, R212, 0x1, -R170 ;  /* 0x00000001d4de7824 */ /* 0x000fe200078e0aaa */
[----:B------:R-:W-:Y:S02]  /*f140*/  ISETP.GE.AND P1, PT, R170, R214, PT ;  /* 0x000000d6aa00720c */ /* 0x000fe40003f26270 */
[----:B------:R-:W-:Y:S02]  /*f150*/  IABS R233, R233 ;  /* 0x000000e900e97213 */ /* 0x000fe40000000000 */
[----:B------:R-:W-:Y:S02]  /*f160*/  FMNMX.FTZ R231, R154, R231, !PT ;  /* 0x000000e79ae77209 */ /* 0x000fe40007810000 */
[----:B------:R-:W-:Y:S02]  /*f170*/  I2FP.F32.S32 R224, R224 ;  /* 0x000000e000e07245 */ /* 0x000fe40000201400 */
[----:B------:R-:W-:Y:S02]  /*f180*/  ISETP.GE.OR P1, PT, R170, R213, !P1 ;  /* 0x000000d5aa00720c */ /* 0x000fe40004f26670 */
[----:B------:R-:W-:Y:S01]  /*f190*/  FSEL R230, R28, -INF , !P6 ;  /* 0xff8000001ce67808 */ /* 0x000fe20007000000 */
[----:B------:R-:W-:Y:S01]  /*f1a0*/  FFMA.FTZ R30, R224, -UR17, R30 ;  /* 0x80000011e01e7c23 */ /* 0x000fe2000801001e */
[----:B------:R-:W-:Y:S02]  /*f1b0*/  IABS R222, R222 ;  /* 0x000000de00de7213 */ /* 0x000fe40000000000 */
[----:B------:R-:W-:Y:S02]  /*f1c0*/  I2FP.F32.S32 R233, R233 ;  /* 0x000000e900e97245 */ /* 0x000fe40000201400 */
[----:B------:R-:W-:Y:S02]  /*f1d0*/  FMNMX.FTZ R28, R169, R2, !PT ;  /* 0x00000002a91c7209 */ /* 0x000fe40007810000 */
[----:B------:R-:W-:Y:S01]  /*f1e0*/  FMNMX.FTZ R231, R150, R231, !PT ;  /* 0x000000e796e77209 */ /* 0x000fe20007810000 */
[----:B------:R-:W-:Y:S01]  /*f1f0*/  FFMA.FTZ R32, R233, -UR17, R32 ;  /* 0x80000011e9207c23 */ /* 0x000fe20008010020 */
[----:B------:R-:W-:Y:S02]  /*f200*/  ISETP.GE.AND P6, PT, R168, R214, PT ;  /* 0x000000d6a800720c */ /* 0x000fe40003fc6270 */
[----:B------:R-:W-:Y:S02]  /*f210*/  FSEL R224, R29, -INF , !P1 ;  /* 0xff8000001de07808 */ /* 0x000fe40004800000 */
[----:B------:R-:W-:Y:S02]  /*f220*/  I2FP.F32.S32 R222, R222 ;  /* 0x000000de00de7245 */ /* 0x000fe40000201400 */
[----:B------:R-:W-:Y:S02]  /*f230*/  FMNMX.FTZ R29, R235, R28, !PT ;  /* 0x0000001ceb1d7209 */ /* 0x000fe40007810000 */
[----:B------:R-:W-:Y:S01]  /*f240*/  FMNMX.FTZ R231, R238, R231, !PT ;  /* 0x000000e7eee77209 */ /* 0x000fe20007810000 */
[----:B------:R-:W-:Y:S01]  /*f250*/  FFMA.FTZ R31, R222, -UR17, R31 ;  /* 0x80000011de1f7c23 */ /* 0x000fe2000801001f */
[----:B------:R-:W-:Y:S02]  /*f260*/  ISETP.GE.OR P6, PT, R168, R213, !P6 ;  /* 0x000000d5a800720c */ /* 0x000fe400077c6670 */
[----:B------:R-:W-:Y:S02]  /*f270*/  FSEL R247, R27, -INF , !P5 ;  /* 0xff8000001bf77808 */ /* 0x000fe40006800000 */
[----:B------:R-:W-:Y:S02]  /*f280*/  ISETP.GE.AND P5, PT, R170, R211, PT ;  /* 0x000000d3aa00720c */ /* 0x000fe40003fa6270 */
[----:B------:R-:W-:Y:S01]  /*f290*/  FMNMX.FTZ R28, R252, R29, !PT ;  /* 0x0000001dfc1c7209 */ /* 0x000fe20007810000 */
[----:B------:R-:W-:Y:S01]  /*f2a0*/  IMAD.IADD R29, R212, 0x1, -R168 ;  /* 0x00000001d41d7824 */ /* 0x000fe200078e0aa8 */
[----:B------:R-:W-:Y:S02]  /*f2b0*/  FMNMX.FTZ R231, R236, R231, !PT ;  /* 0x000000e7ece77209 */ /* 0x000fe40007810000 */
[----:B------:R-:W-:Y:S01]  /*f2c0*/  FSEL R233, R30, -INF , !P0 ;  /* 0xff8000001ee97808 */ /* 0x000fe20004000000 */
[--C-:B------:R-:W-:Y:S01]  /*f2d0*/  IMAD.IADD R30, R212, 0x1, -R3.reuse ;  /* 0x00000001d41e7824 */ /* 0x100fe200078e0a03 */
[----:B------:R-:W-:Y:S02]  /*f2e0*/  FSEL R222, R32, -INF , !P6 ;  /* 0xff80000020de7808 */ /* 0x000fe40007000000 */
[C---:B------:R-:W-:Y:S02]  /*f2f0*/  ISETP.GE.AND P0, PT, R3.reuse, R214, PT ;  /* 0x000000d60300720c */ /* 0x040fe40003f06270 */
[----:B------:R-:W-:Y:S02]  /*f300*/  ISETP.GE.AND P6, PT, R3, R211, PT ;  /* 0x000000d30300720c */ /* 0x000fe40003fc6270 */
[----:B------:R-:W-:Y:S01]  /*f310*/  ISETP.GE.OR P5, PT, R170, R210, !P5 ;  /* 0x000000d2aa00720c */ /* 0x000fe20006fa6670 */
[----:B------:R-:W-:Y:S01]  /*f320*/  IMAD.IADD R170, R215, 0x1, -R3 ;  /* 0x00000001d7aa7824 */ /* 0x000fe200078e0a03 */
[----:B------:R-:W-:Y:S02]  /*f330*/  FMNMX.FTZ R28, R171, R28, !PT ;  /* 0x0000001cab1c7209 */ /* 0x000fe40007810000 */
[----:B------:R-:W-:Y:S02]  /*f340*/  FMNMX.FTZ R231, R234, R231, !PT ;  /* 0x000000e7eae77209 */ /* 0x000fe40007810000 */
[C---:B------:R-:W-:Y:S02]  /*f350*/  ISETP.GE.OR P0, PT, R3.reuse, R213, !P0 ;  /* 0x000000d50300720c */ /* 0x040fe40004706670 */
[----:B------:R-:W-:Y:S02]  /*f360*/  ISETP.GE.OR P6, PT, R3, R210, !P6 ;  /* 0x000000d20300720c */ /* 0x000fe400077c6670 */
[----:B------:R-:W-:Y:S02]  /*f370*/  FMNMX.FTZ R28, R251, R28, !PT ;  /* 0x0000001cfb1c7209 */ /* 0x000fe40007810000 */
[----:B------:R-:W-:Y:S02]  /*f380*/  FMNMX.FTZ R3, R232, R231, !PT ;  /* 0x000000e7e8037209 */ /* 0x000fe40007810000 */
[----:B------:R-:W-:Y:S02]  /*f390*/  IABS R170, R170 ;  /* 0x000000aa00aa7213 */ /* 0x000fe40000000000 */
[----:B------:R-:W-:Y:S02]  /*f3a0*/  FMNMX.FTZ R28, R241, R28, !PT ;  /* 0x0000001cf11c7209 */ /* 0x000fe40007810000 */
[----:B------:R-:W-:Y:S02]  /*f3b0*/  FMNMX.FTZ R3, R242, R3, !PT ;  /* 0x00000003f2037209 */ /* 0x000fe40007810000 */
        /* <DEDUP_REMOVED lines=8> */
[----:B------:R-:W-:Y:S02]  /*f440*/  FSEL R170, R33, -INF , !P0 ;  /* 0xff80000021aa7808 */ /* 0x000fe40004000000 */
[----:B------:R-:W-:Y:S02]  /*f450*/  PLOP3.LUT P0, PT, PT, PT, UP0, 0x80, 0x0 ;  /* 0x000000000000781c */ /* 0x000fe40003f0f008 */
[----:B------:R-:W-:Y:S02]  /*f460*/  IABS R29, R29 ;  /* 0x0000001d001d7213 */ /* 0x000fe40000000000 */
[----:B------:R-:W-:Y:S02]  /*f470*/  IABS R30, R30 ;  /* 0x0000001e001e7213 */ /* 0x000fe40000000000 */
[----:B------:R-:W-:Y:S02]  /*f480*/  FMNMX.FTZ R28, R243, R28, !PT ;  /* 0x0000001cf31c7209 */ /* 0x000fe40007810000 */
[----:B------:R-:W-:Y:S02]  /*f490*/  FMNMX.FTZ R3, R230, R3, !PT ;  /* 0x00000003e6037209 */ /* 0x000fe40007810000 */
[----:B------:R-:W-:Y:S02]  /*f4a0*/  I2FP.F32.S32 R29, R29 ;  /* 0x0000001d001d7245 */ /* 0x000fe40000201400 */
[----:B------:R-:W-:Y:S02]  /*f4b0*/  I2FP.F32.S32 R30, R30 ;  /* 0x0000001e001e7245 */ /* 0x000fe40000201400 */
[----:B------:R-:W-:Y:S01]  /*f4c0*/  ISETP.GE.AND P1, PT, R168, R211, PT ;  /* 0x000000d3a800720c */ /* 0x000fe20003f26270 */
[----:B------:R-:W-:Y:S01]  /*f4d0*/  FFMA.FTZ R34, R29, -UR17, R34 ;  /* 0x800000111d227c23 */ /* 0x000fe20008010022 */
[----:B------:R-:W-:Y:S01]  /*f4e0*/  FMNMX.FTZ R28, R249, R28, !PT ;  /* 0x0000001cf91c7209 */ /* 0x000fe20007810000 */
[----:B------:R-:W-:Y:S01]  /*f4f0*/  FFMA.FTZ R35, R30, -UR17, R35 ;  /* 0x800000111e237c23 */ /* 0x000fe20008010023 */
[----:B------:R-:W-:Y:S02]  /*f500*/  FMNMX.FTZ R3, R224, R3, !PT ;  /* 0x00000003e0037209 */ /* 0x000fe40007810000 */
[----:B------:R-:W-:Y:S02]  /*f510*/  ISETP.GE.OR P1, PT, R168, R210, !P1 ;  /* 0x000000d2a800720c */ /* 0x000fe40004f26670 */
[----:B------:R-:W-:Y:S02]  /*f520*/  FMNMX.FTZ R30, R247, R28, !PT ;  /* 0x0000001cf71e7209 */ /* 0x000fe40007810000 */
[----:B------:R-:W-:Y:S02]  /*f530*/  FMNMX.FTZ R3, R222, R3, !PT ;  /* 0x00000003de037209 */ /* 0x000fe40007810000 */
[----:B------:R-:W-:Y:S02]  /*f540*/  FSEL R231, R31, -INF , !P5 ;  /* 0xff8000001fe77808 */ /* 0x000fe40006800000 */
[----:B------:R-:W-:Y:S02]  /*f550*/  FSEL R168, R34, -INF , !P1 ;  /* 0xff80000022a87808 */ /* 0x000fe40004800000 */
[----:B------:R-:W-:Y:S02]  /*f560*/  FMNMX.FTZ R30, R233, R30, !PT ;  /* 0x0000001ee91e7209 */ /* 0x000fe40007810000 */
[----:B------:R-:W-:Y:S01]  /*f570*/  FMNMX.FTZ R28, R170, R3, !PT ;  /* 0x00000003aa1c7209 */ /* 0x000fe20007810000 */
[----:B------:R-:W-:Y:S06]  /*f580*/  @P0 BRA `(.L_x_1233) ;  /* 0xffffffd400c40947 */ /* 0x000fec000383ffff */
.L_x_1232:
[----:B------:R-:W-:Y:S01]  /*f590*/  FMNMX.FTZ R3, R231, R30, !PT ;  /* 0x0000001ee7037209 */ /* 0x000fe20007810000 */
[----:B---3--:R-:W1:Y:S01]  /*f5a0*/  SHFL.BFLY PT, R5, R28, 0x2, 0x1f ;  /* 0x0c401f001c057f89 */ /* 0x008e6200000e0000 */
[----:B------:R-:W-:Y:S01]  /*f5b0*/  FSEL R133, R35, -INF , !P6 ;  /* 0xff80000023857808 */ /* 0x000fe20007000000 */
[----:B------:R-:W-:Y:S01]  /*f5c0*/  USHF.L.U32 UR35, UR11, 0x1, URZ ;  /* 0x000000010b237899 */ /* 0x000fe2000800063f */
[----:B------:R-:W-:Y:S01]  /*f5d0*/  FMNMX.FTZ R8, R168, R3, !PT ;  /* 0x00000003a8087209 */ /* 0x000fe20007810000 */
[----:B------:R-:W-:Y:S04]  /*f5e0*/  UIADD3 UR12, UR31, -0x4498517b, URZ ;  /* 0xbb67ae851f0c7890 */ /* 0x000fe8000fffe03f */
[----:B------:R-:W-:Y:S01]  /*f5f0*/  LDSM.16.MT88.4 R16, [R188+0xc000] ;  /* 0x00c00000bc10783b */ /* 0x000fe20000004200 */
[----:B------:R-:W-:Y:S01]  /*f600*/  UIADD3 UR28, UR30, -0x61c88647, URZ ;  /* 0x9e3779b91e1c7890 */ /* 0x000fe2000fffe03f */
[----:B------:R-:W-:Y:S01]  /*f610*/  FMNMX.FTZ R6, R133, R8, !PT ;  /* 0x0000000885067209 */ /* 0x000fe20007810000 */
[----:B------:R-:W-:Y:S01]  /*f620*/  UIADD3 UR19, UR30, 0x3c6ef372, URZ ;  /* 0x3c6ef3721e137890 */ /* 0x000fe2000fffe03f */
[----:B------:R-:W-:Y:S01]  /*f630*/  LOP3.LUT R140, R219, UR12, R226, 0x96, !PT ;  /* 0x0000000cdb8c7c12 */ /* 0x000fe2000f8e96e2 */
[----:B------:R-:W-:Y:S03]  /*f640*/  UIADD3 UR29, UR31, 0x76cf5d0a, URZ ;  /* 0x76cf5d0a1f1d7890 */ /* 0x000fe6000fffe03f */
[----:B------:R-:W2:Y:S01]  /*f650*/  SHFL.BFLY PT, R3, R6, 0x2, 0x1f ;  /* 0x0c401f0006037f89 */ /* 0x000ea200000e0000 */
[----:B------:R-:W-:Y:S01]  /*f660*/  UIADD3 UR22, UR31, 0x32370b8f, URZ ;  /* 0x32370b8f1f167890 */ /* 0x000fe2000fffe03f */
[----:B------:R-:W-:Y:S01]  /*f670*/  IMAD.WIDE.U32 R140, R140, -0x326172a9, RZ ;  /* 0xcd9e8d578c8c7825 */ /* 0x000fe200078e00ff */
[----:B------:R-:W-:Y:S05]  /*f680*/  UIADD3 UR20, UR30, 0x78dde6e4, URZ ;  /* 0x78dde6e41e147890 */ /* 0x000fea000fffe03f */
[----:B------:R-:W-:Y:S01]  /*f690*/  LDSM.16.MT88.4 R24, [R186+0xc000] ;  /* 0x00c00000ba18783b */ /* 0x000fe20000004200 */
[----:B------:R-:W-:Y:S02]  /*f6a0*/  UIADD3 UR25, UR30, -0x255992d5, URZ ;  /* 0xdaa66d2b1e197890 */ /* 0x000fe4000fffe03f */
[----:B------:R-:W-:Y:S02]  /*f6b0*/  UIADD3 UR12, UR31, -0x56f99767, URZ ;  /* 0xa90668991f0c7890 */ /* 0x000fe4000fffe03f */
[----:B------:R-:W-:Y:S02]  /*f6c0*/  UIADD3 UR18, UR31, -0x126145ec, URZ ;  /* 0xed9eba141f127890 */ /* 0x000fe4000fffe03f */
[----:B------:R-:W-:Y:S01]  /*f6d0*/  UIADD3 UR21, UR30, -0x4ab325aa, URZ ;  /* 0xb54cda561e157890 */ /* 0x000fe2000fffe03f */
[----:B------:R-:W-:Y:S01]  /*f6e0*/  LDSM.16.MT88.4 R32, [R185+0xc000] ;  /* 0x00c00000b920783b */ /* 0x000fe20000004200 */
[----:B------:R-:W-:Y:S02]  /*f6f0*/  UIADD3 UR13, UR30, 0x1715609d, URZ ;  /* 0x1715609d1e0d7890 */ /* 0x000fe4000fffe03f */
[----:B------:R-:W-:Y:S02]  /*f700*/  UIADD3 UR32, UR31, 0x646e171e, URZ ;  /* 0x646e171e1f207890 */ /* 0x000fe4000fffe03f */
[----:B------:R-:W-:Y:S03]  /*f710*/  UISETP.GT.AND UP0, UPT, UR11, UR5, UPT ;  /* 0x000000050b00728c */ /* 0x000fe6000bf04270 */
[----:B------:R-:W-:Y:S01]  /*f720*/  LDSM.16.MT88.4 R160, [R188+0x11800] ;  /* 0x01180000bca0783b */ /* 0x000fe20000004200 */
[----:B-1----:R-:W-:Y:S02]  /*f730*/  FMNMX.FTZ R7, R28, R5, !PT ;  /* 0x000000051c077209 */ /* 0x002fe40007810000 */
[----:B------:R-:W-:Y:S02]  /*f740*/  MOV R5, UR31 ;  /* 0x0000001f00057c02 */ /* 0x000fe40008000f00 */
[----:B--2---:R-:W-:Y:S02]  /*f750*/  FMNMX.FTZ R4, R6, R3, !PT ;  /* 0x0000000306047209 */ /* 0x004fe40007810000 */
[----:B------:R-:W-:Y:S01]  /*f760*/  LOP3.LUT R5, R227, UR35, R5, 0x96, !PT ;  /* 0x00000023e3057c12 */ /* 0x000fe2000f8e9605 */
[----:B------:R-:W1:Y:S01]  /*f770*/  SHFL.BFLY PT, R132, R7, 0x1, 0x1f ;  /* 0x0c201f0007847f89 */ /* 0x000e6200000e0000 */
[----:B------:R-:W-:Y:S07]  /*f780*/  UIADD3 UR35, UR35, 0x1, URZ ;  /* 0x0000000123237890 */ /* 0x000fee000fffe03f */
[----:B------:R-:W2:Y:S01]  /*f790*/  SHFL.BFLY PT, R3, R4, 0x1, 0x1f ;  /* 0x0c201f0004037f89 */ /* 0x000ea200000e0000 */
[----:B------:R-:W-:Y:S03]  /*f7a0*/  IMAD.WIDE.U32 R144, R5, -0x326172a9, RZ ;  /* 0xcd9e8d5705907825 */ /* 0x000fe600078e00ff */
[----:B------:R-:W-:Y:S02]  /*f7b0*/  LOP3.LUT R144, R141, UR19, R144, 0x96, !PT ;  /* 0x000000138d907c12 */ /* 0x000fe4000f8e9690 */
[----:B-1----:R-:W-:Y:S02]  /*f7c0*/  FMNMX.FTZ R132, R7, R132, !PT ;  /* 0x0000008407847209 */ /* 0x002fe40007810000 */
[----:B--2---:R-:W-:Y:S03]  /*f7d0*/  FMNMX.FTZ R3, R4, R3, !PT ;  /* 0x0000000304037209 */ /* 0x004fe60007810000 */
[----:B------:R-:W-:Y:S01]  /*f7e0*/  FMUL.FTZ R153, R132, UR4 ;  /* 0x0000000484997c20 */ /* 0x000fe20008410000 */
[----:B------:R-:W-:Y:S01]  /*f7f0*/  LOP3.LUT R4, R145, UR28, R220, 0x96, !PT ;  /* 0x0000001c91047c12 */ /* 0x000fe2000f8e96dc */
[----:B------:R-:W-:Y:S01]  /*f800*/  IMAD.WIDE.U32 R144, R144, -0x2daee0ad, RZ ;  /* 0xd2511f5390907825 */ /* 0x000fe200078e00ff */
[C---:B------:R-:W-:Y:S03]  /*f810*/  FSETP.NEU.FTZ.AND P0, PT, R3.reuse, -INF , PT ;  /* 0xff8000000300780b */ /* 0x040fe60003f1d000 */
[----:B------:R-:W-:Y:S01]  /*f820*/  FMUL.FTZ R152, R3, UR4 ;  /* 0x0000000403987c20 */ /* 0x000fe20008410000 */
[----:B------:R-:W-:Y:S01]  /*f830*/  IMAD.WIDE.U32 R146, R4, -0x2daee0ad, RZ ;  /* 0xd2511f5304927825 */ /* 0x000fe200078e00ff */
[----:B------:R-:W-:Y:S03]  /*f840*/  FSETP.NEU.FTZ.AND P1, PT, R132, -INF , PT ;  /* 0xff8000008400780b */ /* 0x000fe60003f3d000 */
[----:B------:R-:W-:Y:S02]  /*f850*/  FSEL R152, R152, RZ, P0 ;  /* 0x000000ff98987208 */ /* 0x000fe40000000000 */
[----:B------:R-:W-:Y:S02]  /*f860*/  LOP3.LUT R4, R147, UR29, R218, 0x96, !PT ;  /* 0x0000001d93047c12 */ /* 0x000fe4000f8e96da */
[----:B------:R-:W-:Y:S01]  /*f870*/  LOP3.LUT R146, R145, UR22, R146, 0x96, !PT ;  /* 0x0000001691927c12 */ /* 0x000fe2000f8e9692 */
[--C-:B------:R-:W-:Y:S01]  /*f880*/  FFMA.FTZ R134, R171, UR4, -R152.reuse ;  /* 0x00000004ab867c23 */ /* 0x100fe20008010898 */
[----:B------:R-:W-:Y:S01]  /*f890*/  FSEL R153, R153, RZ, P1 ;  /* 0x000000ff99997208 */ /* 0x000fe20000800000 */
[----:B------:R-:W-:Y:S04]  /*f8a0*/  IMAD.WIDE.U32 R142, R4, -0x326172a9, RZ ;  /* 0xcd9e8d57048e7825 */ /* 0x000fe800078e00ff */
[--C-:B------:R-:W-:Y:S01]  /*f8b0*/  FFMA.FTZ R135, R252, UR4, -R152.reuse ;  /* 0x00000004fc877c23 */ /* 0x100fe20008010898 */
[----:B------:R-:W-:Y:S01]  /*f8c0*/  FFMA.FTZ R169, R169, UR4, -R152 ;  /* 0x00000004a9a97c23 */ /* 0x000fe20008010898 */
[----:B------:R-:W-:Y:S01]  /*f8d0*/  IMAD.WIDE.U32 R146, R146, -0x326172a9, RZ ;  /* 0xcd9e8d5792927825 */ /* 0x000fe200078e00ff */
[----:B------:R-:W-:Y:S01]  /*f8e0*/  LOP3.LUT R4, R143, UR25, R140, 0x96, !PT ;  /* 0x000000198f047c12 */ /* 0x000fe2000f8e968c */
[----:B------:R-:W-:Y:S02]  /*f8f0*/  MUFU.EX2 R134, R134 ;  /* 0x0000008600867308 */ /* 0x000fe40000000800 */
[--C-:B------:R-:W-:Y:S01]  /*f900*/  FFMA.FTZ R165, R154, UR4, -R153.reuse ;  /* 0x000000049aa57c23 */ /* 0x100fe20008010899 */
[--C-:B------:R-:W-:Y:S01]  /*f910*/  FFMA.FTZ R164, R150, UR4, -R153.reuse ;  /* 0x0000000496a47c23 */ /* 0x100fe20008010899 */
[----:B------:R-:W-:Y:S01]  /*f920*/  LOP3.LUT R142, R147, UR20, R142, 0x96, !PT ;  /* 0x00000014938e7c12 */ /* 0x000fe2000f8e968e */
[----:B------:R-:W-:Y:S04]  /*f930*/  IMAD.WIDE.U32 R4, R4, -0x2daee0ad, RZ ;  /* 0xd2511f5304047825 */ /* 0x000fe800078e00ff */
[--C-:B------:R-:W-:Y:S01]  /*f940*/  FFMA.FTZ R171, R250, UR4, -R153.reuse ;  /* 0x00000004faab7c23 */ /* 0x100fe20008010899 */
[--C-:B------:R-:W-:Y:S01]  /*f950*/  FFMA.FTZ R166, R248, UR4, -R153.reuse ;  /* 0x00000004f8a67c23 */ /* 0x100fe20008010899 */
[----:B------:R-:W-:Y:S01]  /*f960*/  IMAD.WIDE.U32 R142, R142, -0x2daee0ad, RZ ;  /* 0xd2511f538e8e7825 */ /* 0x000fe200078e00ff */
[----:B------:R-:W-:Y:S01]  /*f970*/  LOP3.LUT R144, R5, UR18, R144, 0x96, !PT ;  /* 0x0000001205907c12 */ /* 0x000fe2000f8e9690 */
[----:B------:R-:W-:Y:S01]  /*f980*/  MUFU.EX2 R165, R165 ;  /* 0x000000a500a57308 */ /* 0x000fe20000000800 */
[----:B------:R-:W-:Y:S01]  /*f990*/  FSEL R5, R3, RZ, P0 ;  /* 0x000000ff03057208 */ /* 0x000fe20000000000 */
[----:B------:R-:W-:Y:S01]  /*f9a0*/  FFMA.FTZ R167, R235, UR4, -R152 ;  /* 0x00000004eba77c23 */ /* 0x000fe20008010898 */
[----:B------:R-:W-:Y:S01]  /*f9b0*/  LOP3.LUT R6, R143, UR12, R4, 0x96, !PT ;  /* 0x0000000c8f067c12 */ /* 0x000fe2000f8e9604 */
[----:B------:R-:W-:Y:S04]  /*f9c0*/  IMAD.WIDE.U32 R144, R144, -0x326172a9, RZ ;  /* 0xcd9e8d5790907825 */ /* 0x000fe800078e00ff */
[--C-:B------:R-:W-:Y:S01]  /*f9d0*/  FFMA.FTZ R234, R234, UR4, -R153.reuse ;  /* 0x00000004eaea7c23 */ /* 0x100fe20008010899 */
[----:B------:R-:W-:Y:S01]  /*f9e0*/  PLOP3.LUT P0, PT, PT, PT, UP0, 0x80, 0x0 ;  /* 0x000000000000781c */ /* 0x000fe20003f0f008 */
[----:B------:R-:W-:Y:S01]  /*f9f0*/  FADD.FTZ R5, -R5, R2 ;  /* 0x0000000205057221 */ /* 0x000fe20000010100 */
[----:B------:R-:W-:Y:S01]  /*fa00*/  IMAD.WIDE.U32 R6, R6, -0x326172a9, RZ ;  /* 0xcd9e8d5706067825 */ /* 0x000fe200078e00ff */
[----:B------:R-:W1:Y:S03]  /*fa10*/  MUFU.EX2 R164, R164 ;  /* 0x000000a400a47308 */ /* 0x000e660000000800 */
[--C-:B------:R-:W-:Y:S01]  /*fa20*/  FFMA.FTZ R235, R232, UR4, -R153.reuse ;  /* 0x00000004e8eb7c23 */ /* 0x100fe20008010899 */
[----:B------:R-:W-:Y:S01]  /*fa30*/  FFMA.FTZ R237, R237, UR4, -R152 ;  /* 0x00000004eded7c23 */ /* 0x000fe20008010898 */
[----:B------:R-:W-:Y:S01]  /*fa40*/  LOP3.LUT R4, R7, UR21, R144, 0x96, !PT ;  /* 0x0000001507047c12 */ /* 0x000fe2000f8e9690 */
[--C-:B------:R-:W-:Y:S01]  /*fa50*/  FFMA.FTZ R236, R236, UR4, -R153.reuse ;  /* 0x00000004ecec7c23 */ /* 0x100fe20008010899 */
[----:B------:R-:W-:Y:S01]  /*fa60*/  LOP3.LUT R11, R6, 0xffff, RZ, 0xc0, !PT ;  /* 0x0000ffff060b7812 */ /* 0x000fe200078ec0ff */
[----:B------:R-:W-:Y:S01]  /*fa70*/  FFMA.FTZ R241, R241, UR4, -R152 ;  /* 0x00000004f1f17c23 */ /* 0x000fe20008010898 */
[----:B------:R-:W-:Y:S01]  /*fa80*/  FSEL R7, R132, RZ, P1 ;  /* 0x000000ff84077208 */ /* 0x000fe20000800000 */
[----:B------:R-:W2:Y:S01]  /*fa90*/  MUFU.EX2 R135, R135 ;  /* 0x0000008700877308 */ /* 0x000ea20000000800 */
[----:B------:R-:W-:Y:S01]  /*faa0*/  SHF.R.U32.HI R8, RZ, 0x10, R6 ;  /* 0x00000010ff087819 */ /* 0x000fe20000011606 */
[--C-:B------:R-:W-:Y:S01]  /*fab0*/  FFMA.FTZ R244, R244, UR4, -R153.reuse ;  /* 0x00000004f4f47c23 */ /* 0x100fe20008010899 */
[----:B------:R-:W-:Y:S01]  /*fac0*/  LOP3.LUT R13, R4, 0xffff, RZ, 0xc0, !PT ;  /* 0x0000ffff040d7812 */ /* 0x000fe200078ec0ff */
[----:B------:R-:W-:Y:S01]  /*fad0*/  FADD.FTZ R0, -R7, R0 ;  /* 0x0000000007007221 */ /* 0x000fe20000010100 */
[----:B------:R-:W-:Y:S01]  /*fae0*/  SHF.R.U32.HI R9, RZ, 0x10, R4 ;  /* 0x00000010ff097819 */ /* 0x000fe20000011604 */
[--C-:B------:R-:W-:Y:S01]  /*faf0*/  FFMA.FTZ R247, R247, UR4, -R152.reuse ;  /* 0x00000004f7f77c23 */ /* 0x100fe20008010898 */
[----:B------:R-:W-:Y:S01]  /*fb00*/  LOP3.LUT R138, R6, 0xff, RZ, 0xc0, !PT ;  /* 0x000000ff068a7812 */ /* 0x000fe200078ec0ff */
[----:B------:R-:W-:Y:S01]  /*fb10*/  FMUL.FTZ R2, R0, UR4 ;  /* 0x0000000400027c20 */ /* 0x000fe20008410000 */
[----:B------:R-:W-:Y:S01]  /*fb20*/  FMUL.FTZ R0, R5, UR4 ;  /* 0x0000000405007c20 */ /* 0x000fe20008410000 */
[----:B------:R-:W-:Y:S01]  /*fb30*/  MUFU.EX2 R171, R171 ;  /* 0x000000ab00ab7308 */ /* 0x000fe20000000800 */
[----:B------:R-:W-:Y:S01]  /*fb40*/  LOP3.LUT R136, R4, 0xff, RZ, 0xc0, !PT ;  /* 0x000000ff04887812 */ /* 0x000fe200078ec0ff */
[----:B------:R-:W-:Y:S01]  /*fb50*/  FFMA.FTZ R242, R242, UR4, -R153 ;  /* 0x00000004f2f27c23 */ /* 0x000fe20008010899 */
[----:B------:R-:W-:Y:S01]  /*fb60*/  SHF.R.U32.HI R11, RZ, 0x8, R11 ;  /* 0x00000008ff0b7819 */ /* 0x000fe2000001160b */
[--C-:B------:R-:W-:Y:S01]  /*fb70*/  FFMA.FTZ R245, R245, UR4, -R152.reuse ;  /* 0x00000004f5f57c23 */ /* 0x100fe20008010898 */
[----:B------:R-:W-:Y:S01]  /*fb80*/  LOP3.LUT R7, R8, 0xff, RZ, 0xc0, !PT ;  /* 0x000000ff08077812 */ /* 0x000fe200078ec0ff */
[----:B------:R-:W-:Y:S01]  /*fb90*/  FFMA.FTZ R230, R230, UR4, -R153 ;  /* 0x00000004e6e67c23 */ /* 0x000fe20008010899 */
[----:B------:R-:W-:Y:S03]  /*fba0*/  SHF.R.U32.HI R13, RZ, 0x8, R13 ;  /* 0x00000008ff0d7819 */ /* 0x000fe6000001160d */
[----:B------:R-:W3:Y:S01]  /*fbb0*/  MUFU.EX2 R166, R166 ;  /* 0x000000a600a67308 */ /* 0x000ee20000000800 */
[----:B------:R-:W-:Y:S01]  /*fbc0*/  LOP3.LUT R9, R9, 0xff, RZ, 0xc0, !PT ;  /* 0x000000ff09097812 */ /* 0x000fe200078ec0ff */
[----:B------:R-:W-:Y:S01]  /*fbd0*/  FFMA.FTZ R231, R231, UR4, -R152 ;  /* 0x00000004e7e77c23 */ /* 0x000fe20008010898 */
[----:B------:R-:W-:Y:S01]  /*fbe0*/  SHF.R.U32.HI R4, RZ, 0x18, R4 ;  /* 0x00000018ff047819 */ /* 0x000fe20000011604 */
[----:B------:R-:W-:Y:S01]  /*fbf0*/  FFMA.FTZ R222, R222, UR4, -R153 ;  /* 0x00000004dede7c23 */ /* 0x000fe20008010899 */
[----:B------:R-:W-:Y:S01]  /*fc00*/  SHF.R.U32.HI R6, RZ, 0x18, R6 ;  /* 0x00000018ff067819 */ /* 0x000fe20000011606 */
[----:B------:R-:W-:Y:S01]  /*fc10*/  FFMA.FTZ R168, R168, UR4, -R152 ;  /* 0x00000004a8a87c23 */ /* 0x000fe20008010898 */
[----:B------:R-:W-:Y:S03]  /*fc20*/  PRMT R138, R138, 0x5410, R11 ;  /* 0x000054108a8a7816 */ /* 0x000fe6000000000b */
[----:B------:R-:W-:Y:S01]  /*fc30*/  MUFU.EX2 R169, R169 ;  /* 0x000000a900a97308 */ /* 0x000fe20000000800 */
[----:B------:R-:W-:Y:S02]  /*fc40*/  PRMT R136, R136, 0x5410, R13 ;  /* 0x0000541088887816 */ /* 0x000fe4000000000d */
[----:B------:R-:W-:Y:S02]  /*fc50*/  PRMT R4, R9, 0x5410, R4 ;  /* 0x0000541009047816 */ /* 0x000fe40000000004 */
[----:B------:R-:W-:Y:S02]  /*fc60*/  PRMT R6, R7, 0x5410, R6 ;  /* 0x0000541007067816 */ /* 0x000fe40000000006 */
[--C-:B------:R-:W-:Y:S03]  /*fc70*/  HSET2.LE.AND R138, R138, R217.reuse, PT ;  /* 0x000000d98a8a7233 */ /* 0x100fe60003803000 */
[----:B------:R-:W4:Y:S01]  /*fc80*/  MUFU.EX2 R167, R167 ;  /* 0x000000a700a77308 */ /* 0x000f220000000800 */
[--C-:B------:R-:W-:Y:S02]  /*fc90*/  HSET2.LE.AND R136, R136, R217.reuse, PT ;  /* 0x000000d988887233 */ /* 0x100fe40003803000 */
[--C-:B------:R-:W-:Y:S02]  /*fca0*/  HSET2.LE.AND R139, R6, R217.reuse, PT ;  /* 0x000000d9068b7233 */ /* 0x100fe40003803000 */
[--C-:B------:R-:W-:Y:S02]  /*fcb0*/  HSET2.LE.AND R137, R4, R217.reuse, PT ;  /* 0x000000d904897233 */ /* 0x100fe40003803000 */
[----:B-1----:R-:W-:Y:S03]  /*fcc0*/  F2FP.F16.F32.PACK_AB R7, R164, R165 ;  /* 0x000000a5a407723e */ /* 0x002fe600000000ff */
[----:B------:R-:W1:Y:S01]  /*fcd0*/  MUFU.EX2 R2, R2 ;  /* 0x0000000200027308 */ /* 0x000e620000000800 */
[----:B--2---:R-:W-:Y:S02]  /*fce0*/  F2FP.F16.F32.PACK_AB R6, R134, R135 ;  /* 0x000000878606723e */ /* 0x004fe400000000ff */
[----:B---3--:R-:W-:Y:S02]  /*fcf0*/  F2FP.F16.F32.PACK_AB R5, R166, R171 ;  /* 0x000000aba605723e */ /* 0x008fe400000000ff */
[----:B------:R-:W-:Y:S02]  /*fd00*/  LOP3.LUT R139, R139, R6, RZ, 0xc0, !PT ;  /* 0x000000068b8b7212 */ /* 0x000fe400078ec0ff */
[----:B------:R-:W-:Y:S03]  /*fd10*/  LOP3.LUT R138, R138, R7, RZ, 0xc0, !PT ;  /* 0x000000078a8a7212 */ /* 0x000fe600078ec0ff */
[----:B------:R-:W2:Y:S01]  /*fd20*/  MUFU.EX2 R0, R0 ;  /* 0x0000000000007308 */ /* 0x000ea20000000800 */
[----:B----4-:R-:W-:Y:S02]  /*fd30*/  F2FP.F16.F32.PACK_AB R4, R167, R169 ;  /* 0x000000a9a704723e */ /* 0x010fe400000000ff */
[----:B------:R-:W-:Y:S02]  /*fd40*/  LOP3.LUT R136, R136, R5, RZ, 0xc0, !PT ;  /* 0x0000000588887212 */ /* 0x000fe400078ec0ff */
[----:B------:R-:W-:Y:S05]  /*fd50*/  LOP3.LUT R137, R137, R4, RZ, 0xc0, !PT ;  /* 0x0000000489897212 */ /* 0x000fea00078ec0ff */
[----:B------:R-:W-:Y:S01]  /*fd60*/  MUFU.EX2 R237, R237 ;  /* 0x000000ed00ed7308 */ /* 0x000fe20000000800 */
        /* <DEDUP_REMOVED lines=8> */
[C---:B--2---:R-:W-:Y:S01]  /*fdf0*/  FMUL.FTZ R6, R0.reuse, R130 ;  /* 0x0000008200067220 */ /* 0x044fe20000410000 */
        /* <DEDUP_REMOVED lines=37> */
[----:B------:R5:W-:Y:S01]  /*10050*/  MUFU.EX2 R232, R234 ;  /* 0x000000ea00e87308 */ /* 0x000be20000000800 */
[----:B------:R-:W-:Y:S01]  /*10060*/  FMUL.FTZ R37, R2, R37 ;  /* 0x0000002502257220 */ /* 0x000fe20000410000 */
[C---:B------:R-:W-:Y:S01]  /*10070*/  FMUL.FTZ R38, R0.reuse, R38 ;  /* 0x0000002600267220 */ /* 0x040fe20000410000 */
[C---:B------:R-:W-:Y:S03]  /*10080*/  HMMA.16816.F32 R24, R136.reuse, R34, R24 ;  /* 0x000000228818723c */ /* 0x040fe60000001818 */
[----:B------:R-:W-:Y:S01]  /*10090*/  FMUL.FTZ R39, R0, R39 ;  /* 0x0000002700277220 */ /* 0x000fe20000410000 */
[C---:B------:R-:W-:Y:S01]  /*100a0*/  FMUL.FTZ R40, R2.reuse, R40 ;  /* 0x0000002802287220 */ /* 0x040fe20000410000 */
[----:B------:R-:W-:Y:S01]  /*100b0*/  FMUL.FTZ R41, R2, R41 ;  /* 0x0000002902297220 */ /* 0x000fe20000410000 */
[C---:B-1----:R-:W-:Y:S01]  /*100c0*/  HMMA.16816.F32 R28, R136.reuse, R128, R28 ;  /* 0x00000080881c723c */ /* 0x042fe2000000181c */
[----:B------:R-:W1:Y:S04]  /*100d0*/  MUFU.EX2 R235, R235 ;  /* 0x000000eb00eb7308 */ /* 0x000e680000000800 */
[C---:B------:R-:W-:Y:S01]  /*100e0*/  FMUL.FTZ R34, R0.reuse, R102 ;  /* 0x0000006600227220 */ /* 0x040fe20000410000 */
[C---:B------:R-:W-:Y:S01]  /*100f0*/  FMUL.FTZ R35, R0.reuse, R103 ;  /* 0x0000006700237220 */ /* 0x040fe20000410000 */
[----:B------:R-:W-:Y:S01]  /*10100*/  LOP3.LUT R128, R145, UR13, R146, 0x96, !PT ;  /* 0x0000000d91807c12 */ /* 0x000fe2000f8e9692 */
[----:B------:R-:W5:Y:S03]  /*10110*/  LDSM.16.MT88.4 R100, [R184+0xe000] ;  /* 0x00e00000b864783b */ /* 0x000f660000004200 */
[----:B------:R-:W-:Y:S01]  /*10120*/  MUFU.EX2 R244, R244 ;  /* 0x000000f400f47308 */ /* 0x000fe20000000800 */
[----:B------:R-:W-:Y:S01]  /*10130*/  FMUL.FTZ R42, R0, R42 ;  /* 0x0000002a002a7220 */ /* 0x000fe20000410000 */
[----:B------:R-:W-:Y:S01]  /*10140*/  IMAD.WIDE.U32 R128, R128, -0x2daee0ad, RZ ;  /* 0xd2511f5380807825 */ /* 0x000fe200078e00ff */
[C---:B------:R-:W-:Y:S03]  /*10150*/  HMMA.16816.F32 R32, R136.reuse, R130, R32 ;  /* 0x000000828820723c */ /* 0x040fe60000001820 */
[----:B------:R-:W-:Y:S01]  /*10160*/  FMUL.FTZ R43, R0, R43 ;  /* 0x0000002b002b7220 */ /* 0x000fe20000410000 */
[----:B------:R-:W-:Y:S01]  /*10170*/  LDSM.16.MT88.4 R144, [R185+0xf000] ;  /* 0x00f00000b990783b */ /* 0x000fe20000004200 */
[C---:B------:R-:W-:Y:S01]  /*10180*/  FMUL.FTZ R44, R2.reuse, R44 ;  /* 0x0000002c022c7220 */ /* 0x040fe20000410000 */
[C---:B--2---:R-:W-:Y:S01]  /*10190*/  HMMA.16816.F32 R36, R136.reuse, R120, R36 ;  /* 0x000000788824723c */ /* 0x044fe20000001824 */
[----:B------:R-:W-:Y:S04]  /*101a0*/  MUFU.EX2 R247, R247 ;  /* 0x000000f700f77308 */ /* 0x000fe80000000800 */
[----:B------:R-:W-:Y:S01]  /*101b0*/  FMUL.FTZ R45, R2, R45 ;  /* 0x0000002d022d7220 */ /* 0x000fe20000410000 */
[C---:B------:R-:W-:Y:S01]  /*101c0*/  HMMA.16816.F32 R40, R136.reuse, R122, R40 ;  /* 0x0000007a8828723c */ /* 0x040fe20000001828 */
[----:B------:R-:W-:Y:S04]  /*101d0*/  LDSM.16.MT88.4 R120, [R185+0xc800] ;  /* 0x00c80000b978783b */ /* 0x000fe80000004200 */
[----:B------:R-:W-:Y:S01]  /*101e0*/  MUFU.EX2 R230, R230 ;  /* 0x000000e600e67308 */ /* 0x000fe20000000800 */
[C---:B------:R-:W-:Y:S01]  /*101f0*/  FMUL.FTZ R46, R0.reuse, R46 ;  /* 0x0000002e002e7220 */ /* 0x040fe20000410000 */
[----:B------:R-:W-:Y:S01]  /*10200*/  FMUL.FTZ R47, R0, R47 ;  /* 0x0000002f002f7220 */ /* 0x000fe20000410000 */
[C---:B------:R-:W-:Y:S03]  /*10210*/  FMUL.FTZ R48, R2.reuse, R48 ;  /* 0x0000003002307220 */ /* 0x040fe60000410000 */
[----:B------:R-:W-:Y:S01]  /*10220*/  FMUL.FTZ R49, R2, R49 ;  /* 0x0000003102317220 */ /* 0x000fe20000410000 */
[C---:B------:R-:W-:Y:S01]  /*10230*/  FMUL.FTZ R50, R0.reuse, R50 ;  /* 0x0000003200327220 */ /* 0x040fe20000410000 */
[----:B------:R-:W-:Y:S01]  /*10240*/  FMUL.FTZ R51, R0, R51 ;  /* 0x0000003300337220 */ /* 0x000fe20000410000 */
[C---:B---3--:R-:W-:Y:S01]  /*10250*/  HMMA.16816.F32 R44, R136.reuse, R112, R44 ;  /* 0x00000070882c723c */ /* 0x048fe2000000182c */
        /* <DEDUP_REMOVED lines=12> */
[C---:B----4-:R-:W-:Y:S02]  /*10320*/  HMMA.16816.F32 R52, R136.reuse, R104, R52 ;  /* 0x000000688834723c */ /* 0x050fe40000001834 */
[----:B------:R-:W-:Y:S01]  /*10330*/  MUFU.EX2 R168, R168 ;  /* 0x000000a800a87308 */ /* 0x000fe20000000800 */
        /* <DEDUP_REMOVED lines=9> */
[C---:B-----5:R-:W-:Y:S03]  /*103d0*/  HMMA.16816.F32 R60, R136.reuse, R100, R60 ;  /* 0x00000064883c723c */ /* 0x060fe6000000183c */
        /* <DEDUP_REMOVED lines=10> */
[C---:B------:R-:W-:Y:S03]  /*10480*/  HMMA.16816.F32 R68, R136.reuse, R108, R68 ;  /* 0x0000006c8844723c */ /* 0x040fe60000001844 */
[----:B------:R-:W-:Y:S01]  /*10490*/  LOP3.LUT R105, R128, 0xffff, RZ, 0xc0, !PT ;  /* 0x0000ffff80697812 */ /* 0x000fe200078ec0ff */
[C---:B------:R-:W-:Y:S01]  /*104a0*/  FMUL.FTZ R76, R2.reuse, R76 ;  /* 0x0000004c024c7220 */ /* 0x040fe20000410000 */
[--C-:B------:R-:W-:Y:S01]  /*104b0*/  SHF.R.U32.HI R104, RZ, 0x10, R128.reuse ;  /* 0x00000010ff687819 */ /* 0x100fe20000011680 */
[C---:B------:R-:W-:Y:S05]  /*104c0*/  HMMA.16816.F32 R72, R136.reuse, R110, R72 ;  /* 0x0000006e8848723c */ /* 0x040fea0000001848 */
[----:B------:R-:W-:Y:S01]  /*104d0*/  SHF.R.U32.HI R116, RZ, 0x18, R128 ;  /* 0x00000018ff747819 */ /* 0x000fe20000011680 */
[----:B------:R-:W-:Y:S01]  /*104e0*/  FMUL.FTZ R77, R2, R77 ;  /* 0x0000004d024d7220 */ /* 0x000fe20000410000 */
[----:B------:R-:W-:Y:S01]  /*104f0*/  LOP3.LUT R110, R128, 0xff, RZ, 0xc0, !PT ;  /* 0x000000ff806e7812 */ /* 0x000fe200078ec0ff */
[C---:B------:R-:W-:Y:S03]  /*10500*/  FMUL.FTZ R78, R0.reuse, R78 ;  /* 0x0000004e004e7220 */ /* 0x040fe60000410000 */
[----:B------:R-:W-:Y:S01]  /*10510*/  SHF.R.U32.HI R105, RZ, 0x8, R105 ;  /* 0x00000008ff697819 */ /* 0x000fe20000011669 */
[----:B------:R-:W-:Y:S01]  /*10520*/  FMUL.FTZ R79, R0, R79 ;  /* 0x0000004f004f7220 */ /* 0x000fe20000410000 */
[----:B------:R-:W-:Y:S01]  /*10530*/  LOP3.LUT R128, R129, UR32, R142, 0x96, !PT ;  /* 0x0000002081807c12 */ /* 0x000fe2000f8e968e */
[----:B------:R-:W-:Y:S01]  /*10540*/  FMUL.FTZ R80, R2, R80 ;  /* 0x0000005002507220 */ /* 0x000fe20000410000 */
[----:B------:R-:W-:Y:S01]  /*10550*/  PRMT R110, R110, 0x5410, R105 ;  /* 0x000054106e6e7816 */ /* 0x000fe20000000069 */
[----:B------:R-:W-:Y:S01]  /*10560*/  FMUL.FTZ R81, R2, R81 ;  /* 0x0000005102517220 */ /* 0x000fe20000410000 */
[----:B------:R-:W-:Y:S01]  /*10570*/  LOP3.LUT R105, R128, 0xffff, RZ, 0xc0, !PT ;  /* 0x0000ffff80697812 */ /* 0x000fe200078ec0ff */
[----:B------:R-:W-:Y:S01]  /*10580*/  FMUL.FTZ R82, R0, R82 ;  /* 0x0000005200527220 */ /* 0x000fe20000410000 */
[C---:B--2---:R-:W-:Y:S03]  /*10590*/  HMMA.16816.F32 R76, R136.reuse, R112, R76 ;  /* 0x00000070884c723c */ /* 0x044fe6000000184c */
[----:B------:R-:W-:Y:S01]  /*105a0*/  LOP3.LUT R107, R104, 0xff, RZ, 0xc0, !PT ;  /* 0x000000ff686b7812 */ /* 0x000fe200078ec0ff */
[----:B------:R-:W-:Y:S01]  /*105b0*/  FMUL.FTZ R83, R0, R83 ;  /* 0x0000005300537220 */ /* 0x000fe20000410000 */
[----:B------:R-:W-:Y:S01]  /*105c0*/  SHF.R.U32.HI R105, RZ, 0x8, R105 ;  /* 0x00000008ff697819 */ /* 0x000fe20000011669 */
[----:B------:R-:W-:Y:S01]  /*105d0*/  FFMA.FTZ R234, R239, UR4, -R152 ;  /* 0x00000004efea7c23 */ /* 0x000fe20008010898 */
[----:B------:R-:W-:Y:S01]  /*105e0*/  LOP3.LUT R108, R128, 0xff, RZ, 0xc0, !PT ;  /* 0x000000ff806c7812 */ /* 0x000fe200078ec0ff */
[----:B------:R-:W-:Y:S03]  /*105f0*/  FFMA.FTZ R239, R238, UR4, -R153 ;  /* 0x00000004eeef7c23 */ /* 0x000fe60008010899 */
[C---:B------:R-:W-:Y:S01]  /*10600*/  HMMA.16816.F32 R80, R136.reuse, R114, R80 ;  /* 0x000000728850723c */ /* 0x040fe20000001850 */
[----:B------:R-:W-:Y:S01]  /*10610*/  LDSM.16.MT88.4 R112, [R188+0xc800] ;  /* 0x00c80000bc70783b */ /* 0x000fe20000004200 */
[----:B------:R-:W2:Y:S01]  /*10620*/  MUFU.EX2 R234, R234 ;  /* 0x000000ea00ea7308 */ /* 0x000ea20000000800 */
[----:B------:R-:W-:Y:S01]  /*10630*/  PRMT R116, R107, 0x5410, R116 ;  /* 0x000054106b747816 */ /* 0x000fe20000000074 */
[----:B------:R-:W-:Y:S01]  /*10640*/  FFMA.FTZ R238, R251, UR4, -R152 ;  /* 0x00000004fbee7c23 */ /* 0x000fe20008010898 */
[----:B------:R-:W-:Y:S01]  /*10650*/  PRMT R108, R108, 0x5410, R105 ;  /* 0x000054106c6c7816 */ /* 0x000fe20000000069 */
[C---:B------:R-:W-:Y:S01]  /*10660*/  FMUL.FTZ R84, R2.reuse, R84 ;  /* 0x0000005402547220 */ /* 0x040fe20000410000 */
[----:B------:R-:W-:Y:S01]  /*10670*/  FMUL.FTZ R85, R2, R85 ;  /* 0x0000005502557220 */ /* 0x000fe20000410000 */
[C---:B------:R-:W-:Y:S01]  /*10680*/  FMUL.FTZ R86, R0.reuse, R86 ;  /* 0x0000005600567220 */ /* 0x040fe20000410000 */
[----:B------:R-:W4:Y:S03]  /*10690*/  LDSM.16.MT88.4 R104, [R184+0x10000] ;  /* 0x01000000b868783b */ /* 0x000f260000004200 */
[----:B------:R-:W5:Y:S01]  /*106a0*/  MUFU.EX2 R239, R239 ;  /* 0x000000ef00ef7308 */ /* 0x000f620000000800 */
[----:B------:R-:W-:Y:S01]  /*106b0*/  FMUL.FTZ R87, R0, R87 ;  /* 0x0000005700577220 */ /* 0x000fe20000410000 */
[--C-:B------:R-:W-:Y:S01]  /*106c0*/  HSET2.LE.AND R111, R116, R217.reuse, PT ;  /* 0x000000d9746f7233 */ /* 0x100fe20003803000 */
[C---:B------:R-:W-:Y:S01]  /*106d0*/  FMUL.FTZ R88, R2.reuse, R88 ;  /* 0x0000005802587220 */ /* 0x040fe20000410000 */
[--C-:B------:R-:W-:Y:S01]  /*106e0*/  SHF.R.U32.HI R109, RZ, 0x10, R128.reuse ;  /* 0x00000010ff6d7819 */ /* 0x100fe20000011680 */
[----:B------:R-:W-:Y:S01]  /*106f0*/  FMUL.FTZ R89, R2, R89 ;  /* 0x0000005902597220 */ /* 0x000fe20000410000 */
[C---:B------:R-:W-:Y:S01]  /*10700*/  FMUL.FTZ R90, R0.reuse, R90 ;  /* 0x0000005a005a7220 */ /* 0x040fe20000410000 */
[----:B------:R-:W4:Y:S01]  /*10710*/  LDSM.16.MT88.4 R116, [R186+0xc800] ;  /* 0x00c80000ba74783b */ /* 0x000f220000004200 */
[C---:B---3--:R-:W-:Y:S02]  /*10720*/  HMMA.16816.F32 R84, R136.reuse, R100, R84 ;  /* 0x000000648854723c */ /* 0x048fe40000001854 */
[----:B------:R-:W3:Y:S01]  /*10730*/  MUFU.EX2 R238, R238 ;  /* 0x000000ee00ee7308 */ /* 0x000ee20000000800 */
[----:B------:R-:W-:Y:S01]  /*10740*/  FMUL.FTZ R91, R0, R91 ;  /* 0x0000005b005b7220 */ /* 0x000fe20000410000 */
[----:B------:R-:W-:Y:S01]  /*10750*/  SHF.R.U32.HI R128, RZ, 0x18, R128 ;  /* 0x00000018ff807819 */ /* 0x000fe20000011680 */
[C---:B------:R-:W-:Y:S01]  /*10760*/  FMUL.FTZ R92, R2.reuse, R92 ;  /* 0x0000005c025c7220 */ /* 0x040fe20000410000 */
[----:B------:R-:W-:Y:S01]  /*10770*/  LOP3.LUT R109, R109, 0xff, RZ, 0xc0, !PT ;  /* 0x000000ff6d6d7812 */ /* 0x000fe200078ec0ff */
[----:B------:R-:W-:Y:S01]  /*10780*/  FMUL.FTZ R93, R2, R93 ;  /* 0x0000005d025d7220 */ /* 0x000fe20000410000 */
[C---:B------:R-:W-:Y:S02]  /*10790*/  FMUL.FTZ R94, R0.reuse, R94 ;  /* 0x0000005e005e7220 */ /* 0x040fe40000410000 */
[C---:B------:R-:W-:Y:S03]  /*107a0*/  HMMA.16816.F32 R88, R136.reuse, R102, R88 ;  /* 0x000000668858723c */ /* 0x040fe60000001858 */
[----:B------:R-:W-:Y:S01]  /*107b0*/  FMUL.FTZ R95, R0, R95 ;  /* 0x0000005f005f7220 */ /* 0x000fe20000410000 */
[----:B------:R-:W-:Y:S01]  /*107c0*/  PRMT R128, R109, 0x5410, R128 ;  /* 0x000054106d807816 */ /* 0x000fe20000000080 */
[C---:B------:R-:W-:Y:S01]  /*107d0*/  FMUL.FTZ R96, R2.reuse, R96 ;  /* 0x0000006002607220 */ /* 0x040fe20000410000 */
[--C-:B------:R-:W-:Y:S01]  /*107e0*/  HSET2.LE.AND R110, R110, R217.reuse, PT ;  /* 0x000000d96e6e7233 */ /* 0x100fe20003803000 */
[----:B------:R-:W-:Y:S01]  /*107f0*/  FMUL.FTZ R97, R2, R97 ;  /* 0x0000006102617220 */ /* 0x000fe20000410000 */
[----:B-1----:R-:W-:Y:S03]  /*10800*/  F2FP.F16.F32.PACK_AB R109, R235, R232 ;  /* 0x000000e8eb6d723e */ /* 0x002fe600000000ff */
[----:B------:R-:W-:Y:S01]  /*10810*/  FMUL.FTZ R98, R0, R98 ;  /* 0x0000006200627220 */ /* 0x000fe20000410000 */
[----:B------:R-:W-:Y:S01]  /*10820*/  LOP3.LUT R110, R110, R109, RZ, 0xc0, !PT ;  /* 0x0000006d6e6e7212 */ /* 0x000fe200078ec0ff */
[----:B------:R-:W-:Y:S01]  /*10830*/  FMUL.FTZ R99, R0, R99 ;  /* 0x0000006300637220 */ /* 0x000fe20000410000 */
[----:B--2---:R-:W-:Y:S01]  /*10840*/  F2FP.F16.F32.PACK_AB R100, R234, R237 ;  /* 0x000000edea64723e */ /* 0x004fe200000000ff */
[--C-:B------:R-:W-:Y:S01]  /*10850*/  FFMA.FTZ R251, R246, UR4, -R153.reuse ;  /* 0x00000004f6fb7c23 */ /* 0x100fe20008010899 */
[----:B-----5:R-:W-:Y:S01]  /*10860*/  F2FP.F16.F32.PACK_AB R101, R236, R239 ;  /* 0x000000efec65723e */ /* 0x020fe200000000ff */
[--C-:B------:R-:W-:Y:S01]  /*10870*/  FFMA.FTZ R246, R249, UR4, -R152.reuse ;  /* 0x00000004f9f67c23 */ /* 0x100fe20008010898 */
[----:B------:R-:W-:Y:S01]  /*10880*/  LOP3.LUT R111, R111, R100, RZ, 0xc0, !PT ;  /* 0x000000646f6f7212 */ /* 0x000fe200078ec0ff */
[--C-:B------:R-:W-:Y:S01]  /*10890*/  FFMA.FTZ R249, R240, UR4, -R153.reuse ;  /* 0x00000004f0f97c23 */ /* 0x100fe20008010899 */
[--C-:B------:R-:W-:Y:S01]  /*108a0*/  HSET2.LE.AND R108, R108, R217.reuse, PT ;  /* 0x000000d96c6c7233 */ /* 0x100fe20003803000 */
[C---:B----4-:R-:W-:Y:S01]  /*108b0*/  HMMA.16816.F32 R92, R136.reuse, R104, R92 ;  /* 0x00000068885c723c */ /* 0x050fe2000000185c */
[----:B------:R-:W1:Y:S02]  /*108c0*/  MUFU.EX2 R251, R251 ;  /* 0x000000fb00fb7308 */ /* 0x000e640000000800 */
[--C-:B------:R-:W-:Y:S01]  /*108d0*/  HSET2.LE.AND R109, R128, R217.reuse, PT ;  /* 0x000000d9806d7233 */ /* 0x100fe20003803000 */
[--C-:B------:R-:W-:Y:S01]  /*108e0*/  FFMA.FTZ R240, R243, UR4, -R152.reuse ;  /* 0x00000004f3f07c23 */ /* 0x100fe20008010898 */
[----:B---3--:R-:W-:Y:S01]  /*108f0*/  F2FP.F16.F32.PACK_AB R128, R241, R238 ;  /* 0x000000eef180723e */ /* 0x008fe200000000ff */
[----:B------:R-:W-:Y:S01]  /*10900*/  HMMA.16816.F32 R96, R136, R106, R96 ;  /* 0x0000006a8860723c */ /* 0x000fe20000001860 */
[----:B------:R-:W-:Y:S04]  /*10910*/  LDSM.16.MT88.4 R104, [R186+0xe800] ;  /* 0x00e80000ba68783b */ /* 0x000fe80000004200 */
[----:B------:R-:W-:Y:S01]  /*10920*/  MUFU.EX2 R249, R249 ;  /* 0x000000f900f97308 */ /* 0x000fe20000000800 */
[----:B------:R-:W-:Y:S01]  /*10930*/  LOP3.LUT R108, R108, R101, RZ, 0xc0, !PT ;  /* 0x000000656c6c7212 */ /* 0x000fe200078ec0ff */
[--C-:B------:R-:W-:Y:S01]  /*10940*/  FFMA.FTZ R243, R224, UR4, -R153.reuse ;  /* 0x00000004e0f37c23 */ /* 0x100fe20008010899 */
[----:B------:R-:W-:Y:S03]  /*10950*/  LOP3.LUT R109, R109, R128, RZ, 0xc0, !PT ;  /* 0x000000806d6d7212 */ /* 0x000fe600078ec0ff */
[----:B------:R-:W-:Y:S01]  /*10960*/  FFMA.FTZ R153, R170, UR4, -R153 ;  /* 0x00000004aa997c23 */ /* 0x000fe20008010899 */
[----:B------:R-:W2:Y:S03]  /*10970*/  LDSM.16.MT88.4 R100, [R188+0xe800] ;  /* 0x00e80000bc64783b */ /* 0x000ea60000004200 */
[----:B------:R-:W-:Y:S01]  /*10980*/  MUFU.EX2 R240, R240 ;  /* 0x000000f000f07308 */ /* 0x000fe20000000800 */
[--C-:B------:R-:W-:Y:S01]  /*10990*/  FFMA.FTZ R224, R233, UR4, -R152.reuse ;  /* 0x00000004e9e07c23 */ /* 0x100fe20008010898 */
[----:B------:R-:W-:Y:S01]  /*109a0*/  FFMA.FTZ R152, R133, UR4, -R152 ;  /* 0x0000000485987c23 */ /* 0x000fe20008010898 */
[C---:B------:R-:W-:Y:S02]  /*109b0*/  HMMA.16816.F32 R4, R108.reuse, R112, R4 ;  /* 0x000000706c04723c */ /* 0x040fe40000001804 */
[----:B------:R-:W-:Y:S05]  /*109c0*/  LDSM.16.MT88.4 R128, [R184+0xd000] ;  /* 0x00d00000b880783b */ /* 0x000fea0000004200 */
[----:B------:R-:W-:Y:S01]  /*109d0*/  MUFU.EX2 R233, R153 ;  /* 0x0000009900e97308 */ /* 0x000fe20000000800 */
[C---:B------:R-:W-:Y:S02]  /*109e0*/  HMMA.16816.F32 R8, R108.reuse, R114, R8 ;  /* 0x000000726c08723c */ /* 0x040fe40000001808 */
[----:B------:R-:W3:Y:S04]  /*109f0*/  LDSM.16.MT88.4 R112, [R185+0xe800] ;  /* 0x00e80000b970783b */ /* 0x000ee80000004200 */
[C---:B------:R-:W-:Y:S03]  /*10a00*/  HMMA.16816.F32 R12, R108.reuse, R116, R12 ;  /* 0x000000746c0c723c */ /* 0x040fe6000000180c */
[----:B------:R-:W-:Y:S02]  /*10a10*/  MUFU.EX2 R133, R152 ;  /* 0x0000009800857308 */ /* 0x000fe40000000800 */
[----:B------:R-:W-:Y:S01]  /*10a20*/  FFMA.FTZ R171, R2, R225, R171 ;  /* 0x000000e102ab7223 */ /* 0x000fe200000100ab */
[C---:B------:R-:W-:Y:S01]  /*10a30*/  HMMA.16816.F32 R16, R108.reuse, R118, R16 ;  /* 0x000000766c10723c */ /* 0x040fe20000001810 */
[----:B------:R-:W4:Y:S06]  /*10a40*/  LDSM.16.MT88.4 R116, [R184+0xe800] ;  /* 0x00e80000b874783b */ /* 0x000f2c0000004200 */
[----:B------:R-:W5:Y:S01]  /*10a50*/  MUFU.EX2 R246, R246 ;  /* 0x000000f600f67308 */ /* 0x000f620000000800 */
[----:B------:R-:W-:Y:S01]  /*10a60*/  MOV R2, R3 ;  /* 0x0000000300027202 */ /* 0x000fe20000000f00 */
[C---:B------:R-:W-:Y:S08]  /*10a70*/  HMMA.16816.F32 R20, R108.reuse, R120, R20 ;  /* 0x000000786c14723c */ /* 0x040ff00000001814 */
[----:B------:R-:W5:Y:S01]  /*10a80*/  MUFU.EX2 R243, R243 ;  /* 0x000000f300f37308 */ /* 0x000f620000000800 */
[C---:B------:R-:W-:Y:S02]  /*10a90*/  HMMA.16816.F32 R24, R108.reuse, R122, R24 ;  /* 0x0000007a6c18723c */ /* 0x040fe40000001818 */
[----:B------:R-:W-:Y:S04]  /*10aa0*/  MOV R121, UR31 ;  /* 0x0000001f00797c02 */ /* 0x000fe80008000f00 */
[----:B------:R-:W-:Y:S01]  /*10ab0*/  LOP3.LUT R121, R227, UR35, R121, 0x96, !PT ;  /* 0x00000023e3797c12 */ /* 0x000fe2000f8e9679 */
[C---:B------:R-:W-:Y:S02]  /*10ac0*/  HMMA.16816.F32 R28, R108.reuse, R124, R28 ;  /* 0x0000007c6c1c723c */ /* 0x040fe4000000181c */
[----:B------:R-:W5:Y:S02]  /*10ad0*/  MUFU.EX2 R224, R224 ;  /* 0x000000e000e07308 */ /* 0x000f640000000800 */
[----:B------:R-:W-:Y:S02]  /*10ae0*/  FFMA.FTZ R169, R0, R223, R169 ;  /* 0x000000df00a97223 */ /* 0x000fe400000100a9 */
[C---:B------:R-:W-:Y:S05]  /*10af0*/  HMMA.16816.F32 R32, R108.reuse, R126, R32 ;  /* 0x0000007e6c20723c */ /* 0x040fea0000001820 */
[----:B------:R-:W-:Y:S01]  /*10b00*/  IMAD.WIDE.U32 R124, R121, -0x326172a9, RZ ;  /* 0xcd9e8d57797c7825 */ /* 0x000fe200078e00ff */
[C---:B--2---:R-:W-:Y:S01]  /*10b10*/  HMMA.16816.F32 R36, R108.reuse, R100, R36 ;  /* 0x000000646c24723c */ /* 0x044fe20000001824 */
[----:B------:R-:W2:Y:S04]  /*10b20*/  LDSM.16.MT88.4 R120, [R188+0x10800] ;  /* 0x01080000bc78783b */ /* 0x000ea80000004200 */
[----:B------:R-:W-:Y:S01]  /*10b30*/  LOP3.LUT R124, R141, UR19, R124, 0x96, !PT ;  /* 0x000000138d7c7c12 */ /* 0x000fe2000f8e967c */
[C---:B------:R-:W-:Y:S01]  /*10b40*/  HMMA.16816.F32 R40, R108.reuse, R102, R40 ;  /* 0x000000666c28723c */ /* 0x040fe20000001828 */
[----:B------:R-:W-:Y:S04]  /*10b50*/  UMOV UR19, UR11 ;  /* 0x0000000b00137c82 */ /* 0x000fe80008000000 */
[----:B------:R-:W-:Y:S01]  /*10b60*/  LOP3.LUT R100, R125, UR28, R220, 0x96, !PT ;  /* 0x0000001c7d647c12 */ /* 0x000fe2000f8e96dc */
[C---:B------:R-:W-:Y:S05]  /*10b70*/  HMMA.16816.F32 R44, R108.reuse, R104, R44 ;  /* 0x000000686c2c723c */ /* 0x040fea000000182c */
[----:B------:R-:W-:Y:S01]  /*10b80*/  IMAD.WIDE.U32 R124, R124, -0x2daee0ad, RZ ;  /* 0xd2511f537c7c7825 */ /* 0x000fe200078e00ff */
[C---:B------:R-:W-:Y:S01]  /*10b90*/  HMMA.16816.F32 R48, R108.reuse, R106, R48 ;  /* 0x0000006a6c30723c */ /* 0x040fe20000001830 */
[----:B------:R-:W-:Y:S04]  /*10ba0*/  LDSM.16.MT88.4 R104, [R185+0x10800] ;  /* 0x01080000b968783b */ /* 0x000fe80000004200 */
[----:B------:R-:W-:Y:S01]  /*10bb0*/  IMAD.WIDE.U32 R154, R100, -0x2daee0ad, RZ ;  /* 0xd2511f53649a7825 */ /* 0x000fe200078e00ff */
[C---:B---3--:R-:W-:Y:S05]  /*10bc0*/  HMMA.16816.F32 R52, R108.reuse, R112, R52 ;  /* 0x000000706c34723c */ /* 0x048fea0000001834 */
[----:B------:R-:W-:Y:S01]  /*10bd0*/  LOP3.LUT R100, R155, UR29, R218, 0x96, !PT ;  /* 0x0000001d9b647c12 */ /* 0x000fe2000f8e96da */
[C---:B------:R-:W-:Y:S05]  /*10be0*/  HMMA.16816.F32 R56, R108.reuse, R114, R56 ;  /* 0x000000726c38723c */ /* 0x040fea0000001838 */
[----:B------:R-:W-:Y:S01]  /*10bf0*/  LOP3.LUT R154, R125, UR22, R154, 0x96, !PT ;  /* 0x000000167d9a7c12 */ /* 0x000fe2000f8e969a */
[C---:B----4-:R-:W-:Y:S05]  /*10c00*/  HMMA.16816.F32 R60, R108.reuse, R116, R60 ;  /* 0x000000746c3c723c */ /* 0x050fea000000183c */
[----:B------:R-:W-:Y:S01]  /*10c10*/  IMAD.WIDE.U32 R156, R100, -0x326172a9, RZ ;  /* 0xcd9e8d57649c7825 */ /* 0x000fe200078e00ff */
[C---:B------:R-:W-:Y:S01]  /*10c20*/  HMMA.16816.F32 R64, R108.reuse, R118, R64 ;  /* 0x000000766c40723c */ /* 0x040fe20000001840 */
[----:B------:R-:W3:Y:S04]  /*10c30*/  LDSM.16.MT88.4 R100, [R186+0x10800] ;  /* 0x01080000ba64783b */ /* 0x000ee80000004200 */
        /* <DEDUP_REMOVED lines=18> */
[----:B------:R-:W-:Y:S02]  /*10d60*/  LDSM.16.MT88.4 R140, [R186+0xf000] ;  /* 0x00f00000ba8c783b */ /* 0x000fe40000004200 */
[----:B------:R-:W-:Y:S01]  /*10d70*/  FADD.FTZ R135, R135, R0 ;  /* 0x0000000087877221 */ /* 0x000fe20000010000 */
[----:B------:R-:W-:Y:S01]  /*10d80*/  MOV R0, R132 ;  /* 0x0000008400007202 */ /* 0x000fe20000000f00 */
[----:B------:R-:W-:Y:S01]  /*10d90*/  FADD.FTZ R164, R164, R165 ;  /* 0x000000a5a4a47221 */ /* 0x000fe20000010000 */
[----:B------:R-:W-:Y:S01]  /*10da0*/  LOP3.LUT R115, R148, 0xffff, RZ, 0xc0, !PT ;  /* 0x0000ffff94737812 */ /* 0x000fe200078ec0ff */
[----:B------:R-:W-:Y:S01]  /*10db0*/  IMAD.WIDE.U32 R154, R154, -0x2daee0ad, RZ ;  /* 0xd2511f539a9a7825 */ /* 0x000fe200078e00ff */
[C---:B---3--:R-:W-:Y:S03]  /*10dc0*/  HMMA.16816.F32 R76, R108.reuse, R100, R76 ;  /* 0x000000646c4c723c */ /* 0x048fe6000000184c */
[--C-:B------:R-:W-:Y:S01]  /*10dd0*/  SHF.R.U32.HI R136, RZ, 0x10, R148.reuse ;  /* 0x00000010ff887819 */ /* 0x100fe20000011694 */
[----:B------:R-:W-:Y:S01]  /*10de0*/  FADD.FTZ R135, R134, R135 ;  /* 0x0000008786877221 */ /* 0x000fe20000010000 */
[----:B------:R-:W-:Y:S01]  /*10df0*/  SHF.R.U32.HI R113, RZ, 0x18, R148 ;  /* 0x00000018ff717819 */ /* 0x000fe20000011694 */
[C---:B------:R-:W-:Y:S05]  /*10e00*/  HMMA.16816.F32 R80, R108.reuse, R102, R80 ;  /* 0x000000666c50723c */ /* 0x040fea0000001850 */
[----:B------:R-:W-:Y:S01]  /*10e10*/  SHF.R.U32.HI R115, RZ, 0x8, R115 ;  /* 0x00000008ff737819 */ /* 0x000fe20000011673 */
[C---:B------:R-:W-:Y:S05]  /*10e20*/  HMMA.16816.F32 R84, R108.reuse, R104, R84 ;  /* 0x000000686c54723c */ /* 0x040fea0000001854 */
[----:B------:R-:W-:Y:S01]  /*10e30*/  LOP3.LUT R138, R148, 0xff, RZ, 0xc0, !PT ;  /* 0x000000ff948a7812 */ /* 0x000fe200078ec0ff */
[C---:B------:R-:W-:Y:S05]  /*10e40*/  HMMA.16816.F32 R88, R108.reuse, R106, R88 ;  /* 0x0000006a6c58723c */ /* 0x040fea0000001858 */
[----:B------:R-:W-:Y:S01]  /*10e50*/  LOP3.LUT R136, R136, 0xff, RZ, 0xc0, !PT ;  /* 0x000000ff88887812 */ /* 0x000fe200078ec0ff */
[----:B------:R-:W-:Y:S01]  /*10e60*/  FADD.FTZ R239, R239, R164 ;  /* 0x000000a4efef7221 */ /* 0x000fe20000010000 */
[----:B------:R-:W-:Y:S01]  /*10e70*/  PRMT R138, R138, 0x5410, R115 ;  /* 0x000054108a8a7816 */ /* 0x000fe20000000073 */
[----:B------:R-:W-:Y:S03]  /*10e80*/  FADD.FTZ R238, R238, R135 ;  /* 0x00000087eeee7221 */ /* 0x000fe60000010000 */
[----:B------:R-:W-:Y:S01]  /*10e90*/  PRMT R136, R136, 0x5410, R113 ;  /* 0x0000541088887816 */ /* 0x000fe20000000071 */
[----:B------:R-:W-:Y:S01]  /*10ea0*/  FADD.FTZ R239, R236, R239 ;  /* 0x000000efecef7221 */ /* 0x000fe20000010000 */
[----:B------:R-:W2:Y:S01]  /*10eb0*/  LDSM.16.MT88.4 R112, [R184+0x10800] ;  /* 0x01080000b870783b */ /* 0x000ea20000004200 */
[----:B------:R-:W-:Y:S01]  /*10ec0*/  LOP3.LUT R148, R149, UR21, R158, 0x96, !PT ;  /* 0x0000001595947c12 */ /* 0x000fe2000f8e969e */
[----:B------:R-:W-:Y:S01]  /*10ed0*/  FADD.FTZ R238, R241, R238 ;  /* 0x000000eef1ee7221 */ /* 0x000fe20000010000 */
[--C-:B------:R-:W-:Y:S01]  /*10ee0*/  HSET2.LE.AND R102, R138, R217.reuse, PT ;  /* 0x000000d98a667233 */ /* 0x100fe20003803000 */
[----:B------:R-:W-:Y:S01]  /*10ef0*/  FADD.FTZ R232, R232, R239 ;  /* 0x000000efe8e87221 */ /* 0x000fe20000010000 */
[----:B------:R-:W-:Y:S01]  /*10f00*/  SHF.R.U32.HI R101, RZ, 0x10, R148 ;  /* 0x00000010ff657819 */ /* 0x000fe20000011694 */
[----:B------:R-:W-:Y:S01]  /*10f10*/  FADD.FTZ R237, R237, R238 ;  /* 0x000000eeeded7221 */ /* 0x000fe20000010000 */
[C---:B------:R-:W-:Y:S01]  /*10f20*/  LOP3.LUT R137, R148.reuse, 0xffff, RZ, 0xc0, !PT ;  /* 0x0000ffff94897812 */ /* 0x040fe200078ec0ff */
[----:B------:R-:W-:Y:S01]  /*10f30*/  FADD.FTZ R235, R235, R232 ;  /* 0x000000e8ebeb7221 */ /* 0x000fe20000010000 */
[----:B------:R-:W-:Y:S01]  /*10f40*/  LOP3.LUT R150, R148, 0xff, RZ, 0xc0, !PT ;  /* 0x000000ff94967812 */ /* 0x000fe200078ec0ff */
[----:B------:R-:W-:Y:S01]  /*10f50*/  FADD.FTZ R234, R234, R237 ;  /* 0x000000edeaea7221 */ /* 0x000fe20000010000 */
[----:B------:R-:W-:Y:S02]  /*10f60*/  SHF.R.U32.HI R148, RZ, 0x18, R148 ;  /* 0x00000018ff947819 */ /* 0x000fe40000011694 */
[----:B------:R-:W-:Y:S02]  /*10f70*/  LOP3.LUT R101, R101, 0xff, RZ, 0xc0, !PT ;  /* 0x000000ff65657812 */ /* 0x000fe400078ec0ff */
[----:B------:R-:W-:Y:S02]  /*10f80*/  SHF.R.U32.HI R137, RZ, 0x8, R137 ;  /* 0x00000008ff897819 */ /* 0x000fe40000011689 */
[----:B------:R-:W-:Y:S02]  /*10f90*/  PRMT R148, R101, 0x5410, R148 ;  /* 0x0000541065947816 */ /* 0x000fe40000000094 */
[--C-:B------:R-:W-:Y:S02]  /*10fa0*/  HSET2.LE.AND R103, R136, R217.reuse, PT ;  /* 0x000000d988677233 */ /* 0x100fe40003803000 */
[----:B------:R-:W-:Y:S02]  /*10fb0*/  PRMT R150, R150, 0x5410, R137 ;  /* 0x0000541096967816 */ /* 0x000fe40000000089 */
[----:B-1----:R-:W-:Y:S01]  /*10fc0*/  F2FP.F16.F32.PACK_AB R101, R251, R244 ;  /* 0x000000f4fb65723e */ /* 0x002fe200000000ff */
[----:B------:R-:W1:Y:S01]  /*10fd0*/  LDSM.16.MT88.4 R136, [R188+0xf000] ;  /* 0x00f00000bc88783b */ /* 0x000e620000004200 */
[----:B-----5:R-:W-:Y:S02]  /*10fe0*/  F2FP.F16.F32.PACK_AB R100, R247, R246 ;  /* 0x000000f6f764723e */ /* 0x020fe400000000ff */
[----:B------:R-:W-:Y:S02]  /*10ff0*/  LOP3.LUT R102, R102, R101, RZ, 0xc0, !PT ;  /* 0x0000006566667212 */ /* 0x000fe400078ec0ff */
[----:B------:R-:W-:Y:S02]  /*11000*/  LOP3.LUT R103, R103, R100, RZ, 0xc0, !PT ;  /* 0x0000006467677212 */ /* 0x000fe400078ec0ff */
[--C-:B------:R-:W-:Y:S02]  /*11010*/  HSET2.LE.AND R100, R150, R217.reuse, PT ;  /* 0x000000d996647233 */ /* 0x100fe40003803000 */
[--C-:B------:R-:W-:Y:S02]  /*11020*/  HSET2.LE.AND R101, R148, R217.reuse, PT ;  /* 0x000000d994657233 */ /* 0x100fe40003803000 */
[----:B------:R-:W3:Y:S01]  /*11030*/  LDSM.16.MT88.4 R148, [R184+0xf000] ;  /* 0x00f00000b894783b */ /* 0x000ee20000004200 */
[----:B------:R-:W-:Y:S01]  /*11040*/  F2FP.F16.F32.PACK_AB R105, R249, R242 ;  /* 0x000000f2f969723e */ /* 0x000fe200000000ff */
[----:B------:R-:W-:Y:S01]  /*11050*/  FADD.FTZ R242, R242, R235 ;  /* 0x000000ebf2f27221 */ /* 0x000fe20000010000 */
[----:B------:R-:W-:Y:S01]  /*11060*/  F2FP.F16.F32.PACK_AB R104, R240, R245 ;  /* 0x000000f5f068723e */ /* 0x000fe200000000ff */
[----:B------:R-:W-:Y:S01]  /*11070*/  FADD.FTZ R245, R245, R234 ;  /* 0x000000eaf5f57221 */ /* 0x000fe20000010000 */
[C---:B--2---:R-:W-:Y:S03]  /*11080*/  HMMA.16816.F32 R92, R108.reuse, R112, R92 ;  /* 0x000000706c5c723c */ /* 0x044fe6000000185c */
[----:B------:R-:W-:Y:S01]  /*11090*/  LOP3.LUT R100, R100, R105, RZ, 0xc0, !PT ;  /* 0x0000006964647212 */ /* 0x000fe200078ec0ff */
[----:B------:R-:W-:Y:S01]  /*110a0*/  FADD.FTZ R249, R249, R242 ;  /* 0x000000f2f9f97221 */ /* 0x000fe20000010000 */
[----:B------:R-:W-:Y:S01]  /*110b0*/  LOP3.LUT R101, R101, R104, RZ, 0xc0, !PT ;  /* 0x0000006865657212 */ /* 0x000fe200078ec0ff */
[----:B------:R-:W-:Y:S01]  /*110c0*/  HMMA.16816.F32 R96, R108, R114, R96 ;  /* 0x000000726c60723c */ /* 0x000fe20000001860 */
[----:B------:R-:W2:Y:S04]  /*110d0*/  LDSM.16.MT88.4 R104, [R188+0x11000] ;  /* 0x01100000bc68783b */ /* 0x000ea80000004200 */
[----:B------:R-:W-:Y:S01]  /*110e0*/  LOP3.LUT R156, R155, UR32, R156, 0x96, !PT ;  /* 0x000000209b9c7c12 */ /* 0x000fe2000f8e969c */
[C---:B------:R-:W-:Y:S03]  /*110f0*/  HMMA.16816.F32 R4, R100.reuse, R116, R4 ;  /* 0x000000746404723c */ /* 0x040fe60000001804 */
[----:B------:R-:W4:Y:S02]  /*11100*/  LDSM.16.MT88.4 R108, [R186+0x11000] ;  /* 0x01100000ba6c783b */ /* 0x000f240000004200 */
[----:B------:R-:W-:Y:S01]  /*11110*/  FADD.FTZ R245, R240, R245 ;  /* 0x000000f5f0f57221 */ /* 0x000fe20000010000 */
[C---:B------:R-:W-:Y:S05]  /*11120*/  HMMA.16816.F32 R8, R100.reuse, R118, R8 ;  /* 0x000000766408723c */ /* 0x040fea0000001808 */
[----:B------:R-:W5:Y:S01]  /*11130*/  LDSM.16.MT88.4 R112, [R185+0x11000] ;  /* 0x01100000b970783b */ /* 0x000f620000004200 */
        /* <DEDUP_REMOVED lines=14> */
[C---:B-1----:R-:W-:Y:S06]  /*11220*/  HMMA.16816.F32 R36, R100.reuse, R136, R36 ;  /* 0x000000886424723c */ /* 0x042fec0000001824 */
[C---:B------:R-:W-:Y:S05]  /*11230*/  HMMA.16816.F32 R40, R100.reuse, R138, R40 ;  /* 0x0000008a6428723c */ /* 0x040fea0000001828 */
[----:B------:R-:W-:Y:S01]  /*11240*/  LOP3.LUT R136, R156, 0xff, RZ, 0xc0, !PT ;  /* 0x000000ff9c887812 */ /* 0x000fe200078ec0ff */
[C---:B------:R-:W-:Y:S05]  /*11250*/  HMMA.16816.F32 R44, R100.reuse, R140, R44 ;  /* 0x0000008c642c723c */ /* 0x040fea000000182c */
[C---:B------:R-:W-:Y:S01]  /*11260*/  LOP3.LUT R138, R154.reuse, 0xff, RZ, 0xc0, !PT ;  /* 0x000000ff9a8a7812 */ /* 0x040fe200078ec0ff */
        /* <DEDUP_REMOVED lines=8> */
[C---:B--2---:R-:W-:Y:S06]  /*112f0*/  HMMA.16816.F32 R68, R100.reuse, R104, R68 ;  /* 0x000000686444723c */ /* 0x044fec0000001844 */
[C---:B------:R-:W-:Y:S01]  /*11300*/  HMMA.16816.F32 R72, R100.reuse, R106, R72 ;  /* 0x0000006a6448723c */ /* 0x040fe20000001848 */
[----:B------:R-:W1:Y:S05]  /*11310*/  LDSM.16.MT88.4 R104, [R184+0x11000] ;  /* 0x01100000b868783b */ /* 0x000e6a0000004200 */
[C---:B----4-:R-:W-:Y:S06]  /*11320*/  HMMA.16816.F32 R76, R100.reuse, R108, R76 ;  /* 0x0000006c644c723c */ /* 0x050fec000000184c */
[C---:B------:R-:W-:Y:S05]  /*11330*/  HMMA.16816.F32 R80, R100.reuse, R110, R80 ;  /* 0x0000006e6450723c */ /* 0x040fea0000001850 */
[----:B------:R-:W-:Y:S01]  /*11340*/  LOP3.LUT R109, R154, 0xffff, RZ, 0xc0, !PT ;  /* 0x0000ffff9a6d7812 */ /* 0x000fe200078ec0ff */
[C---:B-----5:R-:W-:Y:S05]  /*11350*/  HMMA.16816.F32 R84, R100.reuse, R112, R84 ;  /* 0x000000706454723c */ /* 0x060fea0000001854 */
[----:B------:R-:W-:Y:S01]  /*11360*/  SHF.R.U32.HI R109, RZ, 0x8, R109 ;  /* 0x00000008ff6d7819 */ /* 0x000fe2000001166d */
[C---:B------:R-:W-:Y:S05]  /*11370*/  HMMA.16816.F32 R88, R100.reuse, R114, R88 ;  /* 0x000000726458723c */ /* 0x040fea0000001858 */
[----:B------:R-:W-:Y:S02]  /*11380*/  SHF.R.U32.HI R113, RZ, 0x10, R156 ;  /* 0x00000010ff717819 */ /* 0x000fe4000001169c */
[----:B------:R-:W-:Y:S04]  /*11390*/  LOP3.LUT R115, R156, 0xffff, RZ, 0xc0, !PT ;  /* 0x0000ffff9c737812 */ /* 0x000fe800078ec0ff */
[----:B------:R-:W-:Y:S02]  /*113a0*/  SHF.R.U32.HI R112, RZ, 0x18, R154 ;  /* 0x00000018ff707819 */ /* 0x000fe4000001169a */
[----:B------:R-:W-:Y:S01]  /*113b0*/  SHF.R.U32.HI R156, RZ, 0x18, R156 ;  /* 0x00000018ff9c7819 */ /* 0x000fe2000001169c */
[----:B------:R-:W-:Y:S01]  /*113c0*/  LDSM.16.MT88.4 R152, [R185+0xf800] ;  /* 0x00f80000b998783b */ /* 0x000fe20000004200 */
        /* <DEDUP_REMOVED lines=60> */
.L_x_1230:
        /* <DEDUP_REMOVED lines=240> */
.L_x_1234:
        /* <DEDUP_REMOVED lines=53> */
.L_x_1235:
[----:B------:R-:W-:Y:S05]  /*129e0*/  @P1 BRA `(.L_x_1236) ;  /* 0x0000000000181947 */ /* 0x000fea0003800000 */
[----:B------:R-:W1:Y:S01]  /*129f0*/  LDC R24, c[0x0][0x2c4] ;  /* 0x0000b100ff187b82 */ /* 0x000e620000000800 */
[----:B------:R-:W-:Y:S02]  /*12a00*/  ISETP.NE.AND P0, PT, RZ, UR9, PT ;  /* 0x00000009ff007c0c */ /* 0x000fe4000bf05270 */
[----:B------:R-:W-:-:S05]  /*12a10*/  MOV R22, 0x1 ;  /* 0x0000000100167802 */ /* 0x000fca0000000f00 */
[----:B------:R-:W2:Y:S08]  /*12a20*/  LDC R25, c[0x0][0x270] ;  /* 0x00009c00ff197b82 */ /* 0x000eb00000000800 */
[----:B-1----:R-:W2:Y:S02]  /*12a30*/  @P0 LDC R24, c[0x0][0x2e4] ;  /* 0x0000b900ff180b82 */ /* 0x002ea40000000800 */
[----:B--2---:R-:W-:-:S07]  /*12a40*/  IMAD R25, R24, R25, RZ ;  /* 0x0000001918197224 */ /* 0x004fce00078e02ff */
.L_x_1236:
        /* <DEDUP_REMOVED lines=57> */
.L_x_1238:
[----:B------:R-:W-:Y:S05]  /*12de0*/  BSYNC B0 ;  /* 0x0000000000007941 */ /* 0x000fea0003800000 */
.L_x_1237:
        /* <DEDUP_REMOVED lines=36> */
.L_x_1240:
[----:B------:R-:W-:Y:S05]  /*13030*/  BSYNC B0 ;  /* 0x0000000000007941 */ /* 0x000fea0003800000 */
.L_x_1239:
        /* <DEDUP_REMOVED lines=24> */
.L_x_1242:
[----:B------:R-:W-:Y:S05]  /*131c0*/  BSYNC B0 ;  /* 0x0000000000007941 */ /* 0x000fea0003800000 */
.L_x_1241:
        /* <DEDUP_REMOVED lines=24> */
.L_x_1244:
[----:B------:R-:W-:Y:S05]  /*13350*/  BSYNC B0 ;  /* 0x0000000000007941 */ /* 0x000fea0003800000 */
.L_x_1243:
        /* <DEDUP_REMOVED lines=23> */
.L_x_1245:
        /* <DEDUP_REMOVED lines=11> */
.L_x_1531:


//--------------------- .text._ZN5flash16flash_fwd_kernelI23Flash_fwd_kernel_traitsILi192ELi64ELi64ELi4ELb0ELb0EN7cutlass6half_tE19Flash_kernel_traitsILi192ELi64ELi64ELi4ES3_EELb1ELb0ELb1ELb0ELb0ELb0ELb0ELb1EEEvNS_16Flash_fwd_paramsE --------------------------
	.section	.text._ZN5flash16flash_fwd_kernelI23Flash_fwd_kernel_traitsILi192ELi64ELi64ELi4ELb0ELb0EN7cutlass6half_tE19Flash_kernel_traitsILi192ELi64ELi64ELi4ES3_EELb1ELb0ELb1ELb0ELb0ELb0ELb0ELb1EEEvNS_16Flash_fwd_paramsE,"ax",@progbits
	.align	128
        .global         _ZN5flash16flash_fwd_kernelI23Flash_fwd_kernel_traitsILi192ELi64ELi64ELi4ELb0ELb0EN7cutlass6half_tE19Flash_kernel_traitsILi192ELi64ELi64ELi4ES3_EELb1ELb0ELb1ELb0ELb0ELb0ELb0ELb1EEEvNS_16Flash_fwd_paramsE
        .type           _ZN5flash16flash_fwd_kernelI23Flash_fwd_kernel_traitsILi192ELi64ELi64ELi4ELb0ELb0EN7cutlass6half_tE19Flash_kernel_traitsILi192ELi64ELi64ELi4ES3_EELb1ELb0ELb1ELb0ELb0ELb0ELb0ELb1EEEvNS_16Flash_fwd_paramsE,@function
        .size           _ZN5flash16flash_fwd_kernelI23Flash_fwd_kernel_traitsILi192ELi64ELi64ELi4ELb0ELb0EN7cutlass6half_tE19Flash_kernel_traitsILi192ELi64ELi64ELi4ES3_EELb1ELb0ELb1ELb0ELb0ELb0ELb0ELb1EEEvNS_16Flash_fwd_paramsE,(.L_x_1532 - _ZN5flash16flash_fwd_kernelI23Flash_fwd_kernel_traitsILi192ELi64ELi64ELi4ELb0ELb0EN7cutlass6half_tE19Flash_kernel_traitsILi192ELi64ELi64ELi4ES3_EELb1ELb0ELb1ELb0ELb0ELb0ELb0ELb1EEEvNS_16Flash_fwd_paramsE)
        .other          _ZN5flash16flash_fwd_kernelI23Flash_fwd_kernel_traitsILi192ELi64ELi64ELi4ELb0ELb0EN7cutlass6half_tE19Flash_kernel_traitsILi192ELi64ELi64ELi4ES3_EELb1ELb0ELb1ELb0ELb0ELb0ELb0ELb1EEEvNS_16Flash_fwd_paramsE,@"STO_CUDA_ENTRY STV_DEFAULT"
_ZN5flash16flash_fwd_kernelI23Flash_fwd_kernel_traitsILi192ELi64ELi64ELi4ELb0ELb0EN7cutlass6half_tE19Flash_kernel_traitsILi192ELi64ELi64ELi4ES3_EELb1ELb0ELb1ELb0ELb0ELb0ELb0ELb1EEEvNS_16Flash_fwd_paramsE:
.text._ZN5flash16flash_fwd_kernelI23Flash_fwd_kernel_traitsILi192ELi64ELi64ELi4ELb0ELb0EN7cutlass6half_tE19Flash_kernel_traitsILi192ELi64ELi64ELi4ES3_EELb1ELb0ELb1ELb0ELb0ELb0ELb0ELb1EEEvNS_16Flash_fwd_paramsE:
        /* <DEDUP_REMOVED lines=18> */
[----:B------:R-:W-:Y:S01]  /*0120*/  UMOV UR12, URZ ;  /* 0x0000003f000c7c82 */ /* 0x000fe20008000000 */
[----:B------:R-:W-:-:S05]  /*0130*/  ULDC.U8 UR15, c[0x0][0x388] ;  /* 0x0000e200000f7ab9 */ /* 0x000fca0000000000 */
        /* <DEDUP_REMOVED lines=46> */
[----:B------:R-:W-:Y:S02]  /*0420*/  SHF.R.S32.HI R16, RZ, 0x1f, R100 ;  /* 0x0000001fff107819 */ /* 0x000fe40000011464 */
[----:B--2---:R-:W-:Y:S02]  /*0430*/  @P0 R2UR UR16, R7 ;  /* 0x00000000071002ca */ /* 0x004fe400000e0000 */
[----:B---3--:R-:W-:Y:S02]  /*0440*/  @P0 R2UR UR18, R6 ;  /* 0x00000000061202ca */ /* 0x008fe400000e0000 */
[----:B------:R-:W-:-:S04]  /*0450*/  ISETP.NE.U32.AND P0, PT, RZ, UR4, PT ;  /* 0x00000004ff007c0c */ /* 0x000fc8000bf05070 */
[----:B------:R-:W-:-:S07]  /*0460*/  ISETP.NE.AND.EX P0, PT, RZ, UR5, PT, P0 ;  /* 0x00000005ff007c0c */ /* 0x000fce000bf05300 */
        /* <DEDUP_REMOVED lines=13> */
.L_x_1246:
[----:B------:R-:W-:-:S05]  /*0540*/  ULDC UR7, c[0x0][0x2c8] ;  /* 0x0000b20000077ab9 */ /* 0x000fca0000000800 */
.L_x_1247:
        /* <DEDUP_REMOVED lines=21> */
[----:B------:R-:W-:Y:S01]  /*06a0*/  LOP3.LUT R0, R7, 0xffffffe0, RZ, 0xc0, !PT ;  /* 0xffffffe007007812 */ /* 0x000fe200078ec0ff */
[----:B------:R-:W-:Y:S02]  /*06b0*/  UIADD3 UR5, -UR18, 0x7f, UR23 ;  /* 0x0000007f12057890 */ /* 0x000fe4000fffe117 */
[----:B------:R-:W-:Y:S01]  /*06c0*/  UIADD3 UR10, UR26, UR23, -UR18 ;  /* 0x000000171a0a7290 */ /* 0x000fe2000fffe812 */
[----:B------:R-:W-:Y:S01]  /*06d0*/  ULDC UR22, c[0x0][0x394] ;  /* 0x0000e50000167ab9 */ /* 0x000fe20000000800 */
[----:B------:R-:W-:Y:S01]  /*06e0*/  ULDC UR21, c[0x0][0x398] ;  /* 0x0000e60000157ab9 */ /* 0x000fe20000000800 */
[----:B------:R-:W-:Y:S01]  /*06f0*/  UIADD3 UR8, UR26, 0x3f, URZ ;  /* 0x0000003f1a087890 */ /* 0x000fe2000fffe03f */
[----:B------:R-:W-:Y:S01]  /*0700*/  IMAD.IADD R0, R100, 0x1, -R0 ;  /* 0x0000000164007824 */ /* 0x000fe200078e0a00 */
        /* <DEDUP_REMOVED lines=26> */
[----:B------:R-:W-:Y:S01]  /*08b0*/  UISETP.EQ.AND UP2, UPT, UR10, URZ, UP2 ;  /* 0x0000003f0a00728c */ /* 0x000fe20009742270 */
[----:B------:R-:W-:Y:S02]  /*08c0*/  IMAD.U32 R6, RZ, RZ, UR17 ;  /* 0x00000011ff067e24 */ /* 0x000fe4000f8e00ff */
[----:B------:R-:W-:Y:S01]  /*08d0*/  @!UP0 USHF.R.S32.HI UR9, URZ, 0x1f, UR11 ;  /* 0x0000001f3f098899 */ /* 0x000fe2000801140b */
[----:B------:R-:W-:Y:S01]  /*08e0*/  PLOP3.LUT P0, PT, PT, PT, UP1, 0x80, 0x0 ;  /* 0x000000000000781c */ /* 0x000fe20003f0f018 */
[----:B------:R-:W-:Y:S01]  /*08f0*/  @UP0 ULDC.64 UR6, c[0x0][0x298] ;  /* 0x0000a60000060ab9 */ /* 0x000fe20000000a00 */
[----:B------:R-:W-:Y:S01]  /*0900*/  @!UP0 ULDC.64 UR4, c[0x0][0x290] ;  /* 0x0000a40000048ab9 */ /* 0x000fe20000000a00 */
[----:B------:R-:W-:Y:S01]  /*0910*/  @UP0 UIMAD.WIDE.U32 UR12, UR16, UR6, URZ ;  /* 0x00000006100c02a5 */ /* 0x000fe2000f8e003f */
[----:B------:R-:W-:Y:S01]  /*0920*/  SHF.R.S32.HI R11, RZ, 0x1f, R10 ;  /* 0x0000001fff0b7819 */ /* 0x000fe2000001140a */
[----:B------:R-:W-:-:S02]  /*0930*/  @!UP0 UIMAD UR6, UR9, UR4, URZ ;  /* 0x00000004090682a4 */ /* 0x000fc4000f8e023f */
[----:B------:R-:W-:Y:S02]  /*0940*/  @!UP0 UIMAD.WIDE.U32 UR14, UR11, UR4, URZ ;  /* 0x000000040b0e82a5 */ /* 0x000fe4000f8e003f */
        /* <DEDUP_REMOVED lines=8> */
[----:B------:R-:W-:Y:S01]  /*09d0*/  @UP2 UIMAD UR4, UR11, UR4, URZ ;  /* 0x000000040b0422a4 */ /* 0x000fe2000f8e023f */
[----:B------:R-:W-:Y:S01]  /*09e0*/  @UP1 UMOV UR13, 0x1 ;  /* 0x00000001000d1882 */ /* 0x000fe20000000000 */
[----:B------:R-:W-:-:S02]  /*09f0*/  @!UP0 UIADD3 UR7, UR15, UR6, URZ ;  /* 0x000000060f078290 */ /* 0x000fc4000fffe03f */
[----:B------:R-:W-:Y:S01]  /*0a00*/  @UP2 USEL UR16, UR4, UR16, !UP0 ;  /* 0x0000001004102287 */ /* 0x000fe2000c000000 */
[----:B------:R-:W-:-:S03]  /*0a10*/  @!UP0 UMOV UR12, UR14 ;  /* 0x0000000e000c8c82 */ /* 0x000fc60008000000 */
[----:B------:R-:W-:-:S03]  /*0a20*/  @UP2 USHF.R.S32.HI UR4, URZ, 0x1f, UR16 ;  /* 0x0000001f3f042899 */ /* 0x000fc60008011410 */
        /* <DEDUP_REMOVED lines=9> */
.L_x_1249:
[----:B------:R-:W-:Y:S01]  /*0ac0*/  IMAD.IADD R0, R100, 0x1, -R0 ;  /* 0x0000000164007824 */ /* 0x000fe200078e0a00 */
[----:B------:R-:W-:Y:S01]  /*0ad0*/  USHF.R.S32.HI UR6, URZ, 0x1f, UR30 ;  /* 0x0000001f3f067899 */ /* 0x000fe2000801141e */
[C---:B------:R-:W-:Y:S01]  /*0ae0*/  VIADD R14, R10.reuse, 0x10 ;  /* 0x000000100a0e7836 */ /* 0x040fe20000000000 */
[----:B------:R-:W-:Y:S01]  /*0af0*/  UIADD3 UR18, -UR23, UR18, URZ ;  /* 0x0000001217127290 */ /* 0x000fe2000fffe13f */
[----:B------:R-:W-:Y:S01]  /*0b00*/  IADD3 R15, R10, 0x20, RZ ;  /* 0x000000200a0f7810 */ /* 0x000fe20007ffe0ff */
[----:B------:R-:W-:Y:S01]  /*0b10*/  ULDC.64 UR4, c[0x0][0x2a0] ;  /* 0x0000a80000047ab9 */ /* 0x000fe20000000a00 */
[C---:B------:R-:W-:Y:S01]  /*0b20*/  ISETP.NE.AND P3, PT, R0.reuse, RZ, PT ;  /* 0x000000ff0000720c */ /* 0x040fe20003f65270 */
[----:B------:R-:W-:Y:S01]  /*0b30*/  UIMAD UR13, UR11, UR13, URZ ;  /* 0x0000000d0b0d72a4 */ /* 0x000fe2000f8e023f */
[----:B------:R-:W-:Y:S01]  /*0b40*/  SHF.L.U32 R0, R0, 0x3, RZ ;  /* 0x0000000300007819 */ /* 0x000fe200000006ff */
[----:B------:R-:W-:Y:S01]  /*0b50*/  UIMAD UR6, UR6, UR4, URZ ;  /* 0x00000004060672a4 */ /* 0x000fe2000f8e023f */
[----:B------:R-:W-:Y:S01]  /*0b60*/  ISETP.GE.AND P0, PT, R10, UR18, PT ;  /* 0x000000120a007c0c */ /* 0x000fe2000bf06270 */
[----:B------:R-:W-:Y:S01]  /*0b70*/  USEL UR13, UR13, URZ, !UP2 ;  /* 0x0000003f0d0d7287 */ /* 0x000fe2000d000000 */
[C---:B------:R-:W-:Y:S01]  /*0b80*/  IADD3 R2, P1, R0.reuse, UR12, RZ ;  /* 0x0000000c00027c10 */ /* 0x040fe2000ff3e0ff */
[----:B------:R-:W-:Y:S01]  /*0b90*/  UIMAD UR5, UR30, UR5, UR6 ;  /* 0x000000051e0572a4 */ /* 0x000fe2000f8e0206 */
[----:B------:R-:W-:Y:S01]  /*0ba0*/  IMAD.U32 R12, RZ, RZ, UR4 ;  /* 0x00000004ff0c7e24 */ /* 0x000fe2000f8e00ff */
[----:B------:R-:W-:Y:S01]  /*0bb0*/  UIMAD UR6, UR23, UR10, URZ ;  /* 0x0000000a170672a4 */ /* 0x000fe2000f8e023f */
[----:B------:R-:W-:Y:S01]  /*0bc0*/  LEA.HI.X.SX32 R3, R0, UR7, 0x1, P1 ;  /* 0x0000000700037c11 */ /* 0x000fe200088f0eff */
[----:B------:R-:W-:Y:S01]  /*0bd0*/  UIMAD UR13, UR30, UR9, UR13 ;  /* 0x000000091e0d72a4 */ /* 0x000fe2000f8e020d */
[----:B------:R-:W-:Y:S01]  /*0be0*/  BSSY B0, `(.L_x_1250) ;  /* 0x000001e000007945 */ /* 0x000fe20003800000 */
[----:B------:R-:W-:Y:S01]  /*0bf0*/  USHF.R.S32.HI UR4, URZ, 0x1f, UR6 ;  /* 0x0000001f3f047899 */ /* 0x000fe20008011406 */
[----:B------:R-:W-:Y:S01]  /*0c00*/  IMAD.WIDE R6, R6, 0x40, R10 ;  /* 0x0000004006067825 */ /* 0x000fe200078e020a */
[----:B------:R-:W-:Y:S01]  /*0c10*/  USHF.R.S32.HI UR7, URZ, 0x1f, UR13 ;  /* 0x0000001f3f077899 */ /* 0x000fe2000801140d */
[----:B------:R-:W-:Y:S01]  /*0c20*/  ISETP.GE.AND P2, PT, R14, UR18, PT ;  /* 0x000000120e007c0c */ /* 0x000fe2000bf46270 */
[----:B------:R-:W-:Y:S01]  /*0c30*/  UIADD3 UR6, UP1, UP0, UR6, UR20, UR13 ;  /* 0x0000001406067290 */ /* 0x000fe2000f83e00d */
[----:B------:R-:W-:Y:S01]  /*0c40*/  IMAD.WIDE.U32 R12, R12, UR30, R2 ;  /* 0x0000001e0c0c7c25 */ /* 0x000fe2000f8e0002 */
[----:B------:R-:W-:-:S02]  /*0c50*/  ISETP.GE.AND P1, PT, R15, UR18, PT ;  /* 0x000000120f007c0c */ /* 0x000fc4000bf26270 */
[----:B------:R-:W-:Y:S01]  /*0c60*/  UIADD3.X UR20, UR4, UR21, UR7, UP1, UP0 ;  /* 0x0000001504147290 */ /* 0x000fe20008fe0407 */
[----:B------:R-:W-:Y:S01]  /*0c70*/  VIADD R16, R10, 0x30 ;  /* 0x000000300a107836 */ /* 0x000fe20000000000 */
[----:B------:R-:W-:Y:S01]  /*0c80*/  IADD3 R9, R13, UR5, RZ ;  /* 0x000000050d097c10 */ /* 0x000fe2000fffe0ff */
[C---:B------:R-:W-:Y:S01]  /*0c90*/  VIADD R17, R0.reuse, 0x80 ;  /* 0x0000008000117836 */ /* 0x040fe20000000000 */
[----:B------:R-:W-:Y:S01]  /*0ca0*/  IADD3 R18, R0, 0x40, RZ ;  /* 0x0000004000127810 */ /* 0x000fe20007ffe0ff */
[----:B------:R-:W-:Y:S07]  /*0cb0*/  @P0 BRA `(.L_x_1251) ;  /* 0x0000000000400947 */ /* 0x000fee0003800000 */
        /* <DEDUP_REMOVED lines=16> */
.L_x_1251:
[----:B------:R-:W-:Y:S05]  /*0dc0*/  BSYNC B0 ;  /* 0x0000000000007941 */ /* 0x000fea0003800000 */
.L_x_1250:
        /* <DEDUP_REMOVED lines=22> */
.L_x_1253:
[----:B------:R-:W-:Y:S05]  /*0f30*/  BSYNC B0 ;  /* 0x0000000000007941 */ /* 0x000fea0003800000 */
.L_x_1252:
        /* <DEDUP_REMOVED lines=22> */
.L_x_1255:
[----:B------:R-:W-:Y:S05]  /*10a0*/  BSYNC B0 ;  /* 0x0000000000007941 */ /* 0x000fea0003800000 */
.L_x_1254:
        /* <DEDUP_REMOVED lines=24> */
.L_x_1257:
[----:B------:R-:W-:Y:S05]  /*1230*/  BSYNC B0 ;  /* 0x0000000000007941 */ /* 0x000fea0003800000 */
.L_x_1256:
        /* <DEDUP_REMOVED lines=10> */
.L_x_1259:
[----:B------:R-:W-:Y:S05]  /*12e0*/  BSYNC B0 ;  /* 0x0000000000007941 */ /* 0x000fea0003800000 */
.L_x_1258:
        /* <DEDUP_REMOVED lines=10> */
.L_x_1261:
[----:B------:R-:W-:Y:S05]  /*1390*/  BSYNC B0 ;  /* 0x0000000000007941 */ /* 0x000fea0003800000 */
.L_x_1260:
        /* <DEDUP_REMOVED lines=10> */
.L_x_1263:
[----:B------:R-:W-:Y:S05]  /*1440*/  BSYNC B0 ;  /* 0x0000000000007941 */ /* 0x000fea0003800000 */
.L_x_1262:
        /* <DEDUP_REMOVED lines=10> */
.L_x_1248:
[----:B------:R-:W1:Y:S01]  /*14f0*/  LDC R17, c[0x0][0x278] ;  /* 0x00009e00ff117b82 */ /* 0x000e620000000800 */
[----:B------:R-:W2:Y:S01]  /*1500*/  S2R R10, SR_CTAID.Z ;  /* 0x00000000000a7919 */ /* 0x000ea20000002700 */
[----:B------:R-:W-:Y:S01]  /*1510*/  UISETP.NE.AND UP0, UPT, UR16, -0x1, UPT ;  /* 0xffffffff1000788c */ /* 0x000fe2000bf05270 */
[----:B------:R-:W-:Y:S01]  /*1520*/  SHF.R.S32.HI R5, RZ, 0x1f, R0 ;  /* 0x0000001fff057819 */ /* 0x000fe20000011400 */
[----:B------:R-:W-:Y:S01]  /*1530*/  ULDC UR7, c[0x0][0x270] ;  /* 0x00009c0000077ab9 */ /* 0x000fe20000000800 */
[----:B------:R-:W-:Y:S01]  /*1540*/  UISETP.NE.AND UP1, UPT, UR6, -0x1, UPT ;  /* 0xffffffff0600788c */ /* 0x000fe2000bf25270 */
[----:B------:R-:W-:Y:S01]  /*1550*/  IMAD.U32 R12, RZ, RZ, UR17 ;  /* 0x00000011ff0c7e24 */ /* 0x000fe2000f8e00ff */
[----:B------:R-:W-:Y:S01]  /*1560*/  UIMAD UR7, UR11, UR7, UR30 ;  /* 0x000000070b0772a4 */ /* 0x000fe2000f8e021e */
[----:B------:R-:W-:Y:S01]  /*1570*/  LEA.HI R6, R5, R0, RZ, 0x2 ;  /* 0x0000000005067211 */ /* 0x000fe200078f10ff */
[----:B------:R-:W-:Y:S01]  /*1580*/  ULDC UR20, c[0x0][0x2d8] ;  /* 0x0000b60000147ab9 */ /* 0x000fe20000000800 */
[----:B------:R-:W-:Y:S01]  /*1590*/  SHF.R.S32.HI R96, RZ, 0x5, R7 ;  /* 0x00000005ff607819 */ /* 0x000fe20000011407 */
[----:B------:R-:W-:-:S02]  /*15a0*/  USHF.L.U32 UR9, UR7, 0x5, URZ ;  /* 0x0000000507097899 */ /* 0x000fc4000800063f */
[----:B------:R-:W-:Y:S01]  /*15b0*/  @UP0 ULDC.64 UR4, c[0x0][0x240] ;  /* 0x0000900000040ab9 */ /* 0x000fe20000000a00 */
[----:B------:R-:W-:Y:S02]  /*15c0*/  @!UP0 USHF.R.S32.HI UR8, URZ, 0x1f, UR11 ;  /* 0x0000001f3f088899 */ /* 0x000fe4000801140b */
[----:B------:R-:W-:Y:S01]  /*15d0*/  @UP0 UIMAD.WIDE.U32 UR34, UR16, UR4, URZ ;  /* 0x00000004102202a5 */ /* 0x000fe2000f8e003f */
[----:B------:R-:W-:Y:S01]  /*15e0*/  IADD3 R103, P1, P0, R8, UR9, R0 ;  /* 0x0000000908677c10 */ /* 0x000fe2000f83e000 */
[----:B------:R-:W-:Y:S02]  /*15f0*/  USHF.R.S32.HI UR9, URZ, 0x1f, UR9 ;  /* 0x0000001f3f097899 */ /* 0x000fe40008011409 */
[----:B------:R-:W-:Y:S02]  /*1600*/  @UP0 UIMAD UR10, UR16, UR5, UR35 ;  /* 0x00000005100a02a4 */ /* 0x000fe4000f8e0223 */
[----:B------:R3:W-:Y:S01]  /*1610*/  STL [R1+0xb0], R103 ;  /* 0x0000b06701007387 */ /* 0x0007e20000100800 */
[----:B------:R-:W-:Y:S01]  /*1620*/  @!UP0 ULDC.64 UR4, c[0x0][0x228] ;  /* 0x00008a0000048ab9 */ /* 0x000fe20000000a00 */
[----:B-1----:R-:W-:Y:S01]  /*1630*/  IABS R15, R17 ;  /* 0x00000011000f7213 */ /* 0x002fe20000000000 */
[----:B------:R-:W-:-:S02]  /*1640*/  @!UP0 UIMAD UR8, UR8, UR4, URZ ;  /* 0x00000004080882a4 */ /* 0x000fc4000f8e023f */
[----:B------:R-:W-:Y:S01]  /*1650*/  @UP1 UIADD3 UR32, UR12, UR6, URZ ;  /* 0x000000060c201290 */ /* 0x000fe2000fffe03f */
[----:B------:R-:W1:Y:S01]  /*1660*/  I2F.RP R2, R15 ;  /* 0x0000000f00027306 */ /* 0x000e620000209400 */
[----:B------:R-:W-:Y:S02]  /*1670*/  @!UP0 UIMAD UR5, UR11, UR5, UR8 ;  /* 0x000000050b0582a4 */ /* 0x000fe4000f8e0208 */
[----:B------:R-:W-:Y:S01]  /*1680*/  @!UP0 UIMAD.WIDE.U32 UR36, UR11, UR4, URZ ;  /* 0x000000040b2482a5 */ /* 0x000fe2000f8e003f */
[----:B--2---:R-:W-:Y:S02]  /*1690*/  IABS R5, R10 ;  /* 0x0000000a00057213 */ /* 0x004fe40000000000 */
[----:B------:R-:W-:Y:S01]  /*16a0*/  ULDC UR4, c[0x0][0x2d4] ;  /* 0x0000b50000047ab9 */ /* 0x000fe20000000800 */
[----:B------:R-:W-:Y:S02]  /*16b0*/  @!UP0 UIADD3 UR10, UR37, UR5, URZ ;  /* 0x00000005250a8290 */ /* 0x000fe4000fffe03f */
[----:B------:R-:W-:Y:S01]  /*16c0*/  UIMAD UR4, UR7, UR4, UR23 ;  /* 0x00000004070472a4 */ /* 0x000fe2000f8e0217 */
[----:B------:R-:W-:-:S03]  /*16d0*/  @!UP0 UMOV UR34, UR36 ;  /* 0x0000002400228c82 */ /* 0x000fc60008000000 */
[----:B------:R-:W-:Y:S01]  /*16e0*/  UIMAD UR27, UR4, UR20, URZ ;  /* 0x00000014041b72a4 */ /* 0x000fe2000f8e023f */
[----:B-1----:R-:W1:Y:S02]  /*16f0*/  MUFU.RCP R2, R2 ;  /* 0x0000000200027308 */ /* 0x002e640000001000 */
[----:B-1----:R-:W-:-:S06]  /*1700*/  VIADD R2, R2, 0xffffffe ;  /* 0x0ffffffe02027836 */ /* 0x002fcc0000000000 */
[----:B------:R-:W1:Y:S02]  /*1710*/  F2I.FTZ.U32.TRUNC.NTZ R3, R2 ;  /* 0x0000000200037305 */ /* 0x000e64000021f000 */
[----:B-1----:R-:W-:-:S04]  /*1720*/  IMAD.MOV R2, RZ, RZ, -R3 ;  /* 0x000000ffff027224 */ /* 0x002fc800078e0a03 */
[----:B------:R-:W-:Y:S02]  /*1730*/  IMAD R4, R2, R15, RZ ;  /* 0x0000000f02047224 */ /* 0x000fe400078e02ff */
[----:B------:R-:W-:-:S04]  /*1740*/  IMAD.MOV.U32 R2, RZ, RZ, RZ ;  /* 0x000000ffff027224 */ /* 0x000fc800078e00ff */
[----:B------:R-:W-:Y:S01]  /*1750*/  IMAD.HI.U32 R3, R3, R4, R2 ;  /* 0x0000000403037227 */ /* 0x000fe200078e0002 */
[----:B------:R-:W-:Y:S02]  /*1760*/  LOP3.LUT R2, R6, 0x7ffffffc, RZ, 0xc0, !PT ;  /* 0x7ffffffc06027812 */ /* 0x000fe400078ec0ff */
[----:B------:R-:W-:-:S03]  /*1770*/  LEA.HI R4, R16, R100, RZ, 0x3 ;  /* 0x0000006410047211 */ /* 0x000fc600078f18ff */
[----:B------:R-:W-:Y:S01]  /*1780*/  IMAD.IADD R14, R0, 0x1, -R2 ;  /* 0x00000001000e7824 */ /* 0x000fe200078e0a02 */
[----:B------:R-:W-:Y:S01]  /*1790*/  SHF.R.S32.HI R2, RZ, 0x1f, R0 ;  /* 0x0000001fff027819 */ /* 0x000fe20000011400 */
[----:B------:R-:W-:Y:S01]  /*17a0*/  IMAD.HI.U32 R0, R3, R5, RZ ;  /* 0x0000000503007227 */ /* 0x000fe200078e00ff */
[----:B------:R-:W-:Y:S02]  /*17b0*/  SHF.R.S32.HI R10, RZ, 0x3, R4 ;  /* 0x00000003ff0a7819 */ /* 0x000fe40000011404 */
[----:B------:R-:W-:Y:S01]  /*17c0*/  IADD3.X R102, R9, UR9, R2, P1, P0 ;  /* 0x0000000909667c10 */ /* 0x000fe20008fe0402 */
[----:B------:R-:W-:Y:S01]  /*17d0*/  @UP1 ULDC.64 UR8, c[0x0][0x248] ;  /* 0x0000920000081ab9 */ /* 0x000fe20000000a00 */
[----:B------:R-:W-:Y:S01]  /*17e0*/  PLOP3.LUT P0, PT, PT, PT, UP1, 0x80, 0x0 ;  /* 0x000000000000781c */ /* 0x000fe20003f0f018 */
[----:B------:R-:W-:Y:S01]  /*17f0*/  IMAD.MOV R2, RZ, RZ, -R0 ;  /* 0x000000ffff027224 */ /* 0x000fe200078e0a00 */
[----:B------:R-:W-:Y:S01]  /*1800*/  LOP3.LUT R3, R4, 0xfffffff8, RZ, 0xc0, !PT ;  /* 0xfffffff804037812 */ /* 0x000fe200078ec0ff */
[----:B------:R-:W-:Y:S01]  /*1810*/  IMAD.SHL.U32 R4, R10, 0x40, RZ ;  /* 0x000000400a047824 */ /* 0x000fe200078e00ff */
[----:B------:R-:W-:Y:S01]  /*1820*/  @UP1 UIMAD.WIDE.U32 UR38, UR32, UR8, URZ ;  /* 0x00000008202612a5 */ /* 0x000fe2000f8e003f */
[--C-:B------:R-:W-:Y:S01]  /*1830*/  SHF.R.S32.HI R11, RZ, 0x1f, R10.reuse ;  /* 0x0000001fff0b7819 */ /* 0x100fe2000001140a */
[----:B------:R-:W-:Y:S01]  /*1840*/  @UP1 UIMAD UR32, UR32, UR9, URZ ;  /* 0x00000009202012a4 */ /* 0x000fe2000f8e023f */
[----:B------:R-:W-:Y:S01]  /*1850*/  IMAD.IADD R24, R100, 0x1, -R3 ;  /* 0x0000000164187824 */ /* 0x000fe200078e0a03 */
[----:B------:R-:W-:Y:S01]  /*1860*/  LOP3.LUT R3, R4, 0x1c0, RZ, 0xc0, !PT ;  /* 0x000001c004037812 */ /* 0x000fe200078ec0ff */
[C---:B------:R-:W-:Y:S01]  /*1870*/  IMAD R2, R15.reuse, R2, R5 ;  /* 0x000000020f027224 */ /* 0x040fe200078e0205 */
[----:B------:R-:W-:Y:S01]  /*1880*/  @UP1 UIADD3 UR32, UR39, UR32, URZ ;  /* 0x0000002027201290 */ /* 0x000fe2000fffe03f */
[----:B------:R-:W-:Y:S01]  /*1890*/  IMAD.SHL.U32 R176, R24, 0x8, RZ ;  /* 0x0000000818b07824 */ /* 0x000fe200078e00ff */
[----:B------:R-:W-:Y:S01]  /*18a0*/  SHF.R.S32.HI R4, RZ, 0x1f, R7 ;  /* 0x0000001fff047819 */ /* 0x000fe20000011407 */
[----:B------:R-:W-:Y:S01]  /*18b0*/  IMAD.WIDE R12, R12, 0x40, R10 ;  /* 0x000000400c0c7825 */ /* 0x000fe200078e020a */
[----:B------:R-:W-:-:S02]  /*18c0*/  ISETP.GT.U32.AND P2, PT, R15, R2, PT ;  /* 0x000000020f00720c */ /* 0x000fc40003f44070 */
[----:B------:R-:W-:Y:S02]  /*18d0*/  LOP3.LUT R5, R3, 0x38, R176, 0xf8, !PT ;  /* 0x0000003803057812 */ /* 0x000fe400078ef8b0 */
[----:B------:R-:W-:Y:S01]  /*18e0*/  SHF.R.U32.HI R3, RZ, 0x3, R3 ;  /* 0x00000003ff037819 */ /* 0x000fe20000011603 */
[----:B---3--:R-:W-:Y:S08]  /*18f0*/  @P0 BRA `(.L_x_1264) ;  /* 0x0000000000300947 */ /* 0x008ff00003800000 */
        /* <DEDUP_REMOVED lines=12> */
.L_x_1264:
[----:B------:R-:W-:Y:S01]  /*19c0*/  @!P2 IMAD.IADD R2, R2, 0x1, -R15 ;  /* 0x000000010202a824 */ /* 0x000fe200078e0a0f */
[----:B------:R-:W-:Y:S01]  /*19d0*/  LEA.HI R4, R4, R96, RZ, 0x2 ;  /* 0x0000006004047211 */ /* 0x000fe200078f10ff */
[----:B------:R-:W-:Y:S01]  /*19e0*/  @UP1 UIADD3 UR13, UR12, UR6, URZ ;  /* 0x000000060c0d1290 */ /* 0x000fe2000fffe03f */
[----:B------:R-:W-:Y:S01]  /*19f0*/  LOP3.LUT R7, R17, UR30, RZ, 0x3c, !PT ;  /* 0x0000001e11077c12 */ /* 0x000fe2000f8e3cff */
[----:B------:R-:W-:Y:S01]  /*1a00*/  USHF.R.S32.HI UR31, URZ, 0x1f, UR30 ;  /* 0x0000001f3f1f7899 */ /* 0x000fe2000801141e */
[----:B------:R-:W-:Y:S01]  /*1a10*/  ISETP.GE.U32.AND P4, PT, R2, R15, PT ;  /* 0x0000000f0200720c */ /* 0x000fe20003f86070 */
[----:B------:R-:W-:Y:S01]  /*1a20*/  @UP1 ULDC.64 UR6, c[0x0][0x250] ;  /* 0x0000940000061ab9 */ /* 0x000fe20000000a00 */
[----:B------:R-:W-:Y:S01]  /*1a30*/  LOP3.LUT R2, R4, 0xffffffc, RZ, 0xc0, !PT ;  /* 0x0ffffffc04027812 */ /* 0x000fe200078ec0ff */
[----:B------:R-:W-:Y:S01]  /*1a40*/  @UP1 UIMAD.WIDE.U32 UR36, UR13, UR6, URZ ;  /* 0x000000060d2412a5 */ /* 0x000fe2000f8e003f */
[----:B------:R-:W-:Y:S01]  /*1a50*/  SHF.R.S32.HI R97, RZ, 0x2, R6 ;  /* 0x00000002ff617819 */ /* 0x000fe20000011406 */
[----:B------:R-:W-:Y:S01]  /*1a60*/  @UP1 UIMAD UR13, UR13, UR7, URZ ;  /* 0x000000070d0d12a4 */ /* 0x000fe2000f8e023f */
[----:B------:R-:W-:Y:S01]  /*1a70*/  ISETP.GE.AND P1, PT, R7, RZ, PT ;  /* 0x000000ff0700720c */ /* 0x000fe20003f26270 */
[----:B------:R-:W-:Y:S01]  /*1a80*/  IMAD.IADD R2, R96, 0x1, -R2 ;  /* 0x0000000160027824 */ /* 0x000fe200078e0a02 */
[----:B------:R-:W-:Y:S01]  /*1a90*/  LOP3.LUT R8, R5, R3, RZ, 0x3c, !PT ;  /* 0x0000000305087212 */ /* 0x000fe200078e3cff */
[----:B------:R-:W-:Y:S01]  /*1aa0*/  @UP1 UIADD3 UR13, UR37, UR13, URZ ;  /* 0x0000000d250d1290 */ /* 0x000fe2000fffe03f */
[----:B------:R-:W-:Y:S01]  /*1ab0*/  LEA.HI R9, R16, R100, RZ, 0x6 ;  /* 0x0000006410097211 */ /* 0x000fe200078f30ff */
[----:B------:R-:W-:Y:S01]  /*1ac0*/  IMAD R7, R2, 0x10, R97 ;  /* 0x0000001002077824 */ /* 0x000fe200078e0261 */
[----:B------:R-:W-:Y:S01]  /*1ad0*/  SHF.R.S32.HI R177, RZ, 0x1f, R176 ;  /* 0x0000001fffb17819 */ /* 0x000fe200000114b0 */
[----:B------:R-:W-:Y:S01]  /*1ae0*/  @!P2 VIADD R0, R0, 0x1 ;  /* 0x000000010000a836 */ /* 0x000fe20000000000 */
[----:B------:R-:W-:Y:S01]  /*1af0*/  ISETP.NE.AND P3, PT, R17, RZ, PT ;  /* 0x000000ff1100720c */ /* 0x000fe20003f65270 */
[----:B------:R-:W-:-:S12]  /*1b00*/  @P0 BRA `(.L_x_1265) ;  /* 0x0000000000300947 */ /* 0x000fd80003800000 */
        /* <DEDUP_REMOVED lines=12> */
.L_x_1265:
[----:B------:R-:W-:Y:S01]  /*1bd0*/  IMAD R4, R11, UR8, RZ ;  /* 0x000000080b047c24 */ /* 0x000fe2000f8e02ff */
[----:B------:R-:W-:Y:S01]  /*1be0*/  @P4 IADD3 R0, R0, 0x1, RZ ;  /* 0x0000000100004810 */ /* 0x000fe20007ffe0ff */
[----:B------:R-:W-:Y:S01]  /*1bf0*/  IMAD.WIDE.U32 R2, R10, UR8, R176 ;  /* 0x000000080a027c25 */ /* 0x000fe2000f8e00b0 */
[----:B------:R-:W-:Y:S01]  /*1c00*/  SHF.L.U32 R9, R9, 0x3, RZ ;  /* 0x0000000309097819 */ /* 0x000fe200000006ff */
[----:B------:R-:W-:Y:S01]  /*1c10*/  ULDC.64 UR4, c[0x0][0x258] ;  /* 0x0000960000047ab9 */ /* 0x000fe20000000a00 */
[----:B------:R-:W-:Y:S01]  /*1c20*/  IADD3 R105, R176, 0x80, RZ ;  /* 0x00000080b0697810 */ /* 0x000fe20007ffe0ff */
[----:B------:R-:W-:Y:S01]  /*1c30*/  IMAD.SHL.U32 R5, R14, 0x2, RZ ;  /* 0x000000020e057824 */ /* 0x000fe200078e00ff */
[----:B------:R-:W-:Y:S01]  /*1c40*/  IADD3 R6, P0, R2, UR38, RZ ;  /* 0x0000002602067c10 */ /* 0x000fe2000ff1e0ff */
[----:B------:R-:W-:Y:S01]  /*1c50*/  IMAD R4, R10, UR9, R4 ;  /* 0x000000090a047c24 */ /* 0x000fe2000f8e0204 */
[----:B------:R-:W-:Y:S01]  /*1c60*/  LOP3.LUT R203, R8, 0xfffffe00, R9, 0xf8, !PT ;  /* 0xfffffe0008cb7812 */ /* 0x000fe200078ef809 */
[----:B------:R-:W-:Y:S01]  /*1c70*/  IMAD R98, R7, UR20, R5 ;  /* 0x0000001407627c24 */ /* 0x000fe2000f8e0205 */
[----:B------:R-:W-:Y:S01]  /*1c80*/  MOV R14, UR4 ;  /* 0x00000004000e7c02 */ /* 0x000fe20008000f00 */
[----:B------:R-:W-:Y:S01]  /*1c90*/  IMAD R5, R11, UR6, RZ ;  /* 0x000000060b057c24 */ /* 0x000fe2000f8e02ff */
[----:B------:R-:W-:Y:S01]  /*1ca0*/  IADD3.X R7, R3, UR32, R4, P0, !PT ;  /* 0x0000002003077c10 */ /* 0x000fe200087fe404 */
[----:B------:R-:W-:Y:S01]  /*1cb0*/  IMAD.WIDE.U32 R2, R10, UR6, R176 ;  /* 0x000000060a027c25 */ /* 0x000fe2000f8e00b0 */
[----:B------:R-:W-:Y:S01]  /*1cc0*/  IADD3 R4, P0, R176, UR34, RZ ;  /* 0x00000022b0047c10 */ /* 0x000fe2000ff1e0ff */
[----:B------:R-:W1:Y:S01]  /*1cd0*/  S2UR UR32, SR_CgaCtaId ;  /* 0x00000000002079c3 */ /* 0x000e620000008800 */
[----:B------:R-:W-:Y:S01]  /*1ce0*/  UIMAD UR31, UR31, UR4, URZ ;  /* 0x000000041f1f72a4 */ /* 0x000fe2000f8e023f */
[----:B------:R-:W-:Y:S01]  /*1cf0*/  @!P1 IMAD.MOV R0, RZ, RZ, -R0 ;  /* 0x000000ffff009224 */ /* 0x000fe200078e0a00 */
[----:B------:R-:W-:Y:S01]  /*1d00*/  IADD3 R2, P1, R2, UR36, RZ ;  /* 0x0000002402027c10 */ /* 0x000fe2000ff3e0ff */
[----:B------:R-:W-:Y:S01]  /*1d10*/  IMAD R9, R10, UR7, R5 ;  /* 0x000000070a097c24 */ /* 0x000fe2000f8e0205 */
[----:B------:R-:W-:Y:S01]  /*1d20*/  @!P3 LOP3.LUT R0, RZ, R17, RZ, 0x33, !PT ;  /* 0x00000011ff00b212 */ /* 0x000fe200078e33ff */
[----:B------:R-:W-:Y:S01]  /*1d30*/  VIADD R108, R176, 0x40 ;  /* 0x00000040b06c7836 */ /* 0x000fe20000000000 */
[----:B------:R-:W-:Y:S01]  /*1d40*/  IADD3.X R5, R177, UR10, RZ, P0, !PT ;  /* 0x0000000ab1057c10 */ /* 0x000fe200087fe4ff */
[----:B------:R-:W-:Y:S01]  /*1d50*/  ULDC.64 UR10, c[0x0][0x268] ;  /* 0x00009a00000a7ab9 */ /* 0x000fe20000000a00 */
[----:B------:R-:W-:Y:S01]  /*1d60*/  IADD3.X R3, R3, UR13, R9, P1, !PT ;  /* 0x0000000d03037c10 */ /* 0x000fe20008ffe409 */
[----:B------:R-:W-:Y:S01]  /*1d70*/  ULDC.64 UR12, c[0x0][0x260] ;  /* 0x00009800000c7ab9 */ /* 0x000fe20000000a00 */
[----:B------:R-:W-:Y:S01]  /*1d80*/  SHF.R.S32.HI R8, RZ, 0x1f, R0 ;  /* 0x0000001fff087819 */ /* 0x000fe20000011400 */
[----:B------:R-:W-:Y:S01]  /*1d90*/  IMAD.WIDE.U32 R28, R0, UR12, R6 ;  /* 0x0000000c001c7c25 */ /* 0x000fe2000f8e0006 */
[----:B------:R-:W-:Y:S01]  /*1da0*/  UIMAD UR31, UR30, UR5, UR31 ;  /* 0x000000051e1f72a4 */ /* 0x000fe2000f8e021f */
[----:B------:R-:W-:Y:S01]  /*1db0*/  BSSY B0, `(.L_x_1266) ;  /* 0x0000039000007945 */ /* 0x000fe20003800000 */
[----:B------:R-:W-:Y:S01]  /*1dc0*/  UMOV UR4, 0x400 ;  /* 0x0000040000047882 */ /* 0x000fe20000000000 */
[----:B------:R-:W-:Y:S01]  /*1dd0*/  IMAD.WIDE.U32 R14, R14, UR30, R4 ;  /* 0x0000001e0e0e7c25 */ /* 0x000fe2000f8e0004 */
[----:B------:R2:W-:Y:S01]  /*1de0*/  STL.64 [R1+0x90], R28 ;  /* 0x0000901c01007387 */ /* 0x0005e20000100a00 */
[----:B------:R-:W-:Y:S01]  /*1df0*/  UIADD3 UR5, UR19, -0x1, URZ ;  /* 0xffffffff13057890 */ /* 0x000fe2000fffe03f */
[----:B------:R-:W-:Y:S01]  /*1e00*/  LEA.HI R22, R16, R100, RZ, 0x4 ;  /* 0x0000006410167211 */ /* 0x000fe200078f20ff */
[----:B------:R-:W-:Y:S01]  /*1e10*/  IMAD.WIDE.U32 R26, R0, UR10, R2 ;  /* 0x0000000a001a7c25 */ /* 0x000fe2000f8e0002 */
[----:B------:R-:W-:-:S02]  /*1e20*/  IADD3 R9, R15, UR31, RZ ;  /* 0x0000001f0f097c10 */ /* 0x000fc4000fffe0ff */
[----:B------:R-:W-:Y:S01]  /*1e30*/  IADD3 R19, R10, 0x20, RZ ;  /* 0x000000200a137810 */ /* 0x000fe20007ffe0ff */
[----:B------:R-:W-:Y:S01]  /*1e40*/  IMAD R4, R8, UR12, RZ ;  /* 0x0000000c08047c24 */ /* 0x000fe2000f8e02ff */
[----:B------:R2:W-:Y:S01]  /*1e50*/  STL.64 [R1+0xa8], R26 ;  /* 0x0000a81a01007387 */ /* 0x0005e20000100a00 */
[----:B-1----:R-:W-:Y:S01]  /*1e60*/  ULEA UR4, UR32, UR4, 0x18 ;  /* 0x0000000420047291 */ /* 0x002fe2000f8ec03f */
[----:B------:R-:W-:Y:S02]  /*1e70*/  VIADD R18, R10, 0x10 ;  /* 0x000000100a127836 */ /* 0x000fe40000000000 */
[----:B------:R-:W-:Y:S01]  /*1e80*/  IMAD R21, R0, UR13, R4 ;  /* 0x0000000d00157c24 */ /* 0x000fe2000f8e0204 */
[----:B------:R-:W-:Y:S01]  /*1e90*/  UIADD3 UR13, -UR23, UR18, URZ ;  /* 0x00000012170d7290 */ /* 0x000fe2000fffe13f */
[----:B------:R2:W-:Y:S01]  /*1ea0*/  STL [R1+0x58], R108 ;  /* 0x0000586c01007387 */ /* 0x0005e20000100800 */
[----:B------:R-:W-:Y:S01]  /*1eb0*/  IMAD R4, R8, UR10, RZ ;  /* 0x0000000a08047c24 */ /* 0x000fe2000f8e02ff */
[----:B------:R-:W-:-:S02]  /*1ec0*/  LEA R203, R203, UR4, 0x1 ;  /* 0x00000004cbcb7c11 */ /* 0x000fc4000f8e08ff */
[----:B------:R2:W-:Y:S01]  /*1ed0*/  STL [R1+0x5c], R105 ;  /* 0x00005c6901007387 */ /* 0x0005e20000100800 */
[----:B------:R-:W-:Y:S01]  /*1ee0*/  ISETP.GE.AND P0, PT, R10, UR13, PT ;  /* 0x0000000d0a007c0c */ /* 0x000fe2000bf06270 */
[----:B------:R-:W-:-:S12]  /*1ef0*/  IMAD R25, R0, UR11, R4 ;  /* 0x0000000b00197c24 */ /* 0x000fd8000f8e0204 */
        /* <DEDUP_REMOVED lines=36> */
.L_x_1267:
[----:B------:R-:W-:Y:S05]  /*2140*/  BSYNC B0 ;  /* 0x0000000000007941 */ /* 0x000fea0003800000 */
.L_x_1266:
[----:B------:R-:W-:Y:S01]  /*2150*/  ISETP.GE.AND P0, PT, R18, UR13, PT ;  /* 0x0000000d12007c0c */ /* 0x000fe2000bf06270 */
[----:B------:R-:W-:Y:S01]  /*2160*/  ULEA UR10, UR19, UR27, 0x6 ;  /* 0x0000001b130a7291 */ /* 0x000fe2000f8e303f */
[----:B------:R-:W-:Y:S01]  /*2170*/  VIADD R20, R10, 0x30 ;  /* 0x000000300a147836 */ /* 0x000fe20000000000 */
[----:B------:R-:W-:Y:S01]  /*2180*/  USHF.R.S32.HI UR12, URZ, 0x1f, UR5 ;  /* 0x0000001f3f0c7899 */ /* 0x000fe20008011405 */
[----:B------:R-:W-:Y:S01]  /*2190*/  BSSY B0, `(.L_x_1268) ;  /* 0x000002e000007945 */ /* 0x000fe20003800000 */
[----:B------:R-:W-:Y:S01]  /*21a0*/  UIADD3 UR10, UR10, -0x40, URZ ;  /* 0xffffffc00a0a7890 */ /* 0x000fe2000fffe03f */
[----:B------:R-:W-:Y:S02]  /*21b0*/  ISETP.GE.AND P4, PT, R19, UR13, PT ;  /* 0x0000000d13007c0c */ /* 0x000fe4000bf86270 */
[----:B------:R-:W-:Y:S02]  /*21c0*/  ISETP.GE.AND P6, PT, R20, UR13, PT ;  /* 0x0000000d14007c0c */ /* 0x000fe4000bfc6270 */
[----:B------:R-:W-:Y:S01]  /*21d0*/  LOP3.LUT R23, R22, 0xfffffff0, RZ, 0xc0, !PT ;  /* 0xfffffff016177812 */ /* 0x000fe200078ec0ff */
[----:B------:R-:W-:Y:S01]  /*21e0*/  IMAD.U32 R101, RZ, RZ, UR10 ;  /* 0x0000000aff657e24 */ /* 0x000fe2000f8e00ff */
[----:B------:R-:W-:Y:S01]  /*21f0*/  IADD3 R104, P5, R98, UR10, RZ ;  /* 0x0000000a62687c10 */ /* 0x000fe2000ffbe0ff */
[----:B------:R-:W-:-:S12]  /*2200*/  @P0 BRA `(.L_x_1269) ;  /* 0x0000000000980947 */ /* 0x000fd80003800000 */
        /* <DEDUP_REMOVED lines=38> */
.L_x_1269:
[----:B------:R-:W-:Y:S05]  /*2470*/  BSYNC B0 ;  /* 0x0000000000007941 */ /* 0x000fea0003800000 */
.L_x_1268:
[----:B------:R-:W-:Y:S04]  /*2480*/  BSSY B0, `(.L_x_1270) ;  /* 0x0000028000007945 */ /* 0x000fe80003800000 */
        /* <DEDUP_REMOVED lines=39> */
.L_x_1271:
[----:B------:R-:W-:Y:S05]  /*2700*/  BSYNC B0 ;  /* 0x0000000000007941 */ /* 0x000fea0003800000 */
.L_x_1270:
        /* <DEDUP_REMOVED lines=40> */
.L_x_1273:
[----:B------:R-:W-:Y:S05]  /*2990*/  BSYNC B0 ;  /* 0x0000000000007941 */ /* 0x000fea0003800000 */
.L_x_1272:
[----:B------:R-:W-:Y:S01]  /*29a0*/  IMAD.IADD R107, R29, 0x1, R21 ;  /* 0x000000011d6b7824 */ /* 0x000fe200078e0215 */
[----:B------:R-:W-:Y:S01]  /*29b0*/  UIMAD UR32, UR5, -0x40, UR26 ;  /* 0xffffffc0052078a4 */ /* 0x000fe2000f8e021a */
[----:B------:R-:W-:Y:S01]  /*29c0*/  IMAD.MOV.U32 R106, RZ, RZ, R28 ;  /* 0x000000ffff6a7224 */ /* 0x000fe200078e001c */
[----:B------:R-:W-:Y:S01]  /*29d0*/  USHF.L.U64.HI UR13, UR8, 0x6, UR9 ;  /* 0x00000006080d7899 */ /* 0x000fe20008010209 */
[----:B------:R-:W-:Y:S01]  /*29e0*/  IMAD.U32 R17, RZ, RZ, UR5 ;  /* 0x00000005ff117e24 */ /* 0x000fe2000f8e00ff */
[----:B------:R-:W-:Y:S01]  /*29f0*/  USHF.L.U32 UR27, UR8, 0x6, URZ ;  /* 0x00000006081b7899 */ /* 0x000fe2000800063f */
[----:B-1-34-:R-:W-:Y:S01]  /*2a00*/  IMAD.IADD R4, R100, 0x1, -R23 ;  /* 0x0000000164047824 */ /* 0x01afe200078e0a17 */
[----:B------:R1:W-:Y:S01]  /*2a10*/  STL.64 [R1+0x88], R106 ;  /* 0x0000886a01007387 */ /* 0x0003e20000100a00 */
[----:B------:R-:W-:Y:S01]  /*2a20*/  ISETP.GE.AND P1, PT, R10, UR32, PT ;  /* 0x000000200a007c0c */ /* 0x000fe2000bf26270 */
[----:B------:R-:W-:Y:S01]  /*2a30*/  UIMAD UR10, UR13, UR5, URZ ;  /* 0x000000050d0a72a4 */ /* 0x000fe2000f8e023f */
[----:B------:R-:W-:Y:S01]  /*2a40*/  SHF.R.S32.HI R14, RZ, 0x4, R22 ;  /* 0x00000004ff0e7819 */ /* 0x000fe20000011416 */
[----:B------:R-:W-:Y:S01]  /*2a50*/  IMAD.WIDE.U32 R2, R17, UR27, R106 ;  /* 0x0000001b11027c25 */ /* 0x000fe2000f8e006a */
[----:B------:R-:W-:Y:S01]  /*2a60*/  BSSY B0, `(.L_x_1274) ;  /* 0x0000025000007945 */ /* 0x000fe20003800000 */
[----:B------:R-:W-:Y:S01]  /*2a70*/  UIMAD UR10, UR12, UR27, UR10 ;  /* 0x0000001b0c0a72a4 */ /* 0x000fe2000f8e020a */
[----:B------:R-:W-:-:S02]  /*2a80*/  ISETP.GE.AND P6, PT, R18, UR32, PT ;  /* 0x0000002012007c0c */ /* 0x000fc4000bfc6270 */
[----:B------:R-:W-:Y:S02]  /*2a90*/  ISETP.GE.AND P0, PT, R19, UR32, PT ;  /* 0x0000002013007c0c */ /* 0x000fe4000bf06270 */
[----:B------:R-:W-:Y:S01]  /*2aa0*/  LEA.HI R13, R22, R14, RZ, 0x1 ;  /* 0x0000000e160d7211 */ /* 0x000fe200078f08ff */
[----:B------:R-:W-:Y:S01]  /*2ab0*/  VIADD R5, R3, UR10 ;  /* 0x0000000a03057c36 */ /* 0x000fe20008000000 */
[----:B------:R-:W-:Y:S01]  /*2ac0*/  SHF.R.S32.HI R0, RZ, 0x1f, R4 ;  /* 0x0000001fff007819 */ /* 0x000fe20000011404 */
[----:B------:R-:W-:Y:S08]  /*2ad0*/  @P1 BRA `(.L_x_1275) ;  /* 0x0000000000741947 */ /* 0x000ff00003800000 */
        /* <DEDUP_REMOVED lines=29> */
.L_x_1275:
[----:B------:R-:W-:Y:S05]  /*2cb0*/  BSYNC B0 ;  /* 0x0000000000007941 */ /* 0x000fea0003800000 */
.L_x_1274:
[----:B------:R-:W-:Y:S01]  /*2cc0*/  USHF.L.U64.HI UR30, UR8, 0x4, UR9 ;  /* 0x00000004081e7899 */ /* 0x000fe20008010209 */
[----:B------:R-:W-:Y:S01]  /*2cd0*/  BSSY B0, `(.L_x_1276) ;  /* 0x0000023000007945 */ /* 0x000fe20003800000 */
[----:B------:R-:W-:Y:S01]  /*2ce0*/  USHF.L.U32 UR31, UR8, 0x4, URZ ;  /* 0x00000004081f7899 */ /* 0x000fe2000800063f */
[----:B------:R-:W-:Y:S02]  /*2cf0*/  LEA.HI R16, R0, R4, RZ, 0x3 ;  /* 0x0000000400107211 */ /* 0x000fe400078f18ff */
        /* <DEDUP_REMOVED lines=32> */
.L_x_1277:
[----:B------:R-:W-:Y:S05]  /*2f00*/  BSYNC B0 ;  /* 0x0000000000007941 */ /* 0x000fea0003800000 */
.L_x_1276:
[----:B-1-34-:R-:W-:Y:S01]  /*2f10*/  LOP3.LUT R6, R13, 0xfffffffe, RZ, 0xc0, !PT ;  /* 0xfffffffe0d067812 */ /* 0x01afe200078ec0ff */
[----:B------:R-:W-:Y:S01]  /*2f20*/  BSSY B0, `(.L_x_1278) ;  /* 0x0000027000007945 */ /* 0x000fe20003800000 */
[----:B------:R-:W-:Y:S02]  /*2f30*/  LOP3.LUT R0, R16, 0xfffffff8, RZ, 0xc0, !PT ;  /* 0xfffffff810007812 */ /* 0x000fe400078ec0ff */
[----:B------:R-:W-:Y:S01]  /*2f40*/  ISETP.GE.AND P6, PT, R20, UR32, PT ;  /* 0x0000002014007c0c */ /* 0x000fe2000bfc6270 */
[----:B------:R-:W-:Y:S02]  /*2f50*/  IMAD.IADD R13, R14, 0x1, -R6 ;  /* 0x000000010e0d7824 */ /* 0x000fe400078e0a06 */
[----:B------:R-:W-:Y:S01]  /*2f60*/  IMAD.IADD R52, R4, 0x1, -R0 ;  /* 0x0000000104347824 */ /* 0x000fe200078e0a00 */
[----:B------:R-:W-:Y:S09]  /*2f70*/  @P0 BRA `(.L_x_1279) ;  /* 0x0000000000840947 */ /* 0x000ff20003800000 */
        /* <DEDUP_REMOVED lines=33> */
.L_x_1279:
[----:B------:R-:W-:Y:S05]  /*3190*/  BSYNC B0 ;  /* 0x0000000000007941 */ /* 0x000fea0003800000 */
.L_x_1278:
        /* <DEDUP_REMOVED lines=36> */
.L_x_1281:
[----:B------:R-:W-:Y:S05]  /*33e0*/  BSYNC B0 ;  /* 0x0000000000007941 */ /* 0x000fea0003800000 */
.L_x_1280:
[----:B------:R-:W0:Y:S01]  /*33f0*/  LDGDEPBAR ;  /* 0x00000000000079af */ /* 0x000e220000000000 */
[----:B------:R-:W-:Y:S01]  /*3400*/  ISETP.GE.AND P1, PT, R10, UR32, PT ;  /* 0x000000200a007c0c */ /* 0x000fe2000bf26270 */
[----:B------:R-:W-:Y:S01]  /*3410*/  USHF.L.U64.HI UR10, UR6, 0x6, UR7 ;  /* 0x00000006060a7899 */ /* 0x000fe20008010207 */
[----:B------:R-:W-:Y:S01]  /*3420*/  IMAD.SHL.U32 R0, R24, 0x40, RZ ;  /* 0x0000004018007824 */ /* 0x000fe200078e00ff */
[----:B------:R-:W-:Y:S01]  /*3430*/  USHF.L.U32 UR11, UR6, 0x6, URZ ;  /* 0x00000006060b7899 */ /* 0x000fe2000800063f */
[----:B------:R-:W-:Y:S01]  /*3440*/  IMAD.SHL.U32 R2, R52, 0x40, RZ ;  /* 0x0000004034027824 */ /* 0x000fe200078e00ff */
[----:B------:R-:W-:Y:S01]  /*3450*/  UIMAD UR8, UR10, UR5, URZ ;  /* 0x000000050a0872a4 */ /* 0x000fe2000f8e023f */
[----:B-1-34-:R-:W-:Y:S01]  /*3460*/  IMAD.IADD R7, R27, 0x1, R25 ;  /* 0x000000011b077824 */ /* 0x01afe200078e0219 */
[----:B------:R-:W-:Y:S01]  /*3470*/  LOP3.LUT R0, R0, 0x1c0, RZ, 0xc0, !PT ;  /* 0x000001c000007812 */ /* 0x000fe200078ec0ff */
[----:B------:R-:W-:Y:S01]  /*3480*/  IMAD.MOV.U32 R6, RZ, RZ, R26 ;  /* 0x000000ffff067224 */ /* 0x000fe200078e001a */
[----:B------:R-:W-:Y:S01]  /*3490*/  UIMAD UR8, UR12, UR11, UR8 ;  /* 0x0000000b0c0872a4 */ /* 0x000fe2000f8e0208 */
[----:B------:R-:W-:Y:S01]  /*34a0*/  IMAD.SHL.U32 R3, R10, 0x8, RZ ;  /* 0x000000080a037824 */ /* 0x000fe200078e00ff */
[----:B------:R-:W-:Y:S01]  /*34b0*/  LOP3.LUT R2, R2, 0x1c0, RZ, 0xc0, !PT ;  /* 0x000001c002027812 */ /* 0x000fe200078ec0ff */
[----:B------:R-:W-:Y:S01]  /*34c0*/  IMAD.SHL.U32 R4, R13, 0x8, RZ ;  /* 0x000000080d047824 */ /* 0x000fe200078e00ff */
[----:B------:R1:W-:Y:S01]  /*34d0*/  STL.64 [R1+0xa0], R6 ;  /* 0x0000a00601007387 */ /* 0x0003e20000100a00 */
[----:B------:R-:W-:Y:S01]  /*34e0*/  BSSY B0, `(.L_x_1282) ;  /* 0x0000030000007945 */ /* 0x000fe20003800000 */
[----:B------:R-:W-:Y:S01]  /*34f0*/  LOP3.LUT R5, R0, 0x8, R3, 0xf8, !PT ;  /* 0x0000000800057812 */ /* 0x000fe200078ef803 */
[----:B------:R-:W-:Y:S01]  /*3500*/  IMAD.SHL.U32 R8, R16, 0x40, RZ ;  /* 0x0000004010087824 */ /* 0x000fe200078e00ff */
[----:B------:R-:W-:-:S02]  /*3510*/  SHF.R.U32.HI R3, RZ, 0x3, R0 ;  /* 0x00000003ff037819 */ /* 0x000fc40000011600 */
[----:B------:R-:W-:Y:S02]  /*3520*/  LOP3.LUT R4, R2, 0x8, R4, 0xf8, !PT ;  /* 0x0000000802047812 */ /* 0x000fe400078ef804 */
[----:B------:R-:W-:Y:S01]  /*3530*/  SHF.R.U32.HI R0, RZ, 0x3, R2 ;  /* 0x00000003ff007819 */ /* 0x000fe20000011602 */
[----:B------:R-:W-:-:S04]  /*3540*/  DEPBAR.LE SB0, 0x0 ;  /* 0x000080000000791a */ /* 0x000fc80000000000 */
[----:B------:R-:W-:Y:S01]  /*3550*/  BAR.SYNC.DEFER_BLOCKING 0x0 ;  /* 0x0000000000007b1d */ /* 0x000fe20000010000 */
[----:B------:R-:W-:Y:S02]  /*3560*/  ISETP.GE.AND P6, PT, R18, UR32, PT ;  /* 0x0000002012007c0c */ /* 0x000fe4000bfc6270 */
[----:B------:R-:W-:Y:S02]  /*3570*/  ISETP.GE.AND P0, PT, R19, UR32, PT ;  /* 0x0000002013007c0c */ /* 0x000fe4000bf06270 */
[----:B------:R-:W-:Y:S02]  /*3580*/  LOP3.LUT R12, R5, R3, RZ, 0x3c, !PT ;  /* 0x00000003050c7212 */ /* 0x000fe400078e3cff */
[----:B------:R-:W-:Y:S02]  /*3590*/  LOP3.LUT R0, R4, R0, RZ, 0x3c, !PT ;  /* 0x0000000004007212 */ /* 0x000fe400078e3cff */
[----:B------:R-:W-:Y:S01]  /*35a0*/  LEA R99, R96, UR23, 0x4 ;  /* 0x0000001760637c11 */ /* 0x000fe2000f8e20ff */
[----:B-1----:R-:W-:-:S04]  /*35b0*/  IMAD.WIDE.U32 R6, R17, UR11, R6 ;  /* 0x0000000b11067c25 */ /* 0x002fc8000f8e0006 */
[----:B------:R-:W-:Y:S01]  /*35c0*/  VIADD R9, R7, UR8 ;  /* 0x0000000807097c36 */ /* 0x000fe20008000000 */
        /* <DEDUP_REMOVED lines=33> */
.L_x_1283:
[----:B------:R-:W-:Y:S05]  /*37e0*/  BSYNC B0 ;  /* 0x0000000000007941 */ /* 0x000fea0003800000 */
.L_x_1282:
[----:B------:R1:W-:Y:S01]  /*37f0*/  @P6 STS.128 [R203+0xc800], RZ ;  /* 0x00c800ffcb006388 */ /* 0x0003e20000000c00 */
[----:B------:R-:W-:Y:S01]  /*3800*/  USHF.L.U64.HI UR12, UR6, 0x4, UR7 ;  /* 0x00000004060c7899 */ /* 0x000fe20008010207 */
[----:B------:R-:W-:Y:S01]  /*3810*/  BSSY B0, `(.L_x_1284) ;  /* 0x0000025000007945 */ /* 0x000fe20003800000 */
[----:B------:R-:W-:Y:S01]  /*3820*/  USHF.L.U32 UR23, UR6, 0x4, URZ ;  /* 0x0000000406177899 */ /* 0x000fe2000800063f */
[----:B------:R1:W-:Y:S01]  /*3830*/  @P6 STS.128 [R203+0xe800], RZ ;  /* 0x00e800ffcb006388 */ /* 0x0003e20000000c00 */
[----:B----4-:R-:W-:-:S03]  /*3840*/  LOP3.LUT R5, R0, 0xfffffe00, R8, 0xf8, !PT ;  /* 0xfffffe0000057812 */ /* 0x010fc600078ef808 */
        /* <DEDUP_REMOVED lines=8> */
[----:B------:R-:W4:Y:S01]  /*38d0*/  @!P4 LDC.64 R10, c[0x0][0x220] ;  /* 0x00008800ff0acb82 */ /* 0x000f220000000a00 */
        /* <DEDUP_REMOVED lines=24> */
.L_x_1285:
[----:B------:R-:W-:Y:S05]  /*3a60*/  BSYNC B0 ;  /* 0x0000000000007941 */ /* 0x000fea0003800000 */
.L_x_1284:
[----:B------:R2:W-:Y:S01]  /*3a70*/  @P0 STS.128 [R203+0xd000], RZ ;  /* 0x00d000ffcb000388 */ /* 0x0005e20000000c00 */
[----:B------:R-:W-:Y:S01]  /*3a80*/  IMAD R0, R96, 0x400, R5 ;  /* 0x0000040060007824 */ /* 0x000fe200078e0205 */
[----:B------:R-:W-:Y:S01]  /*3a90*/  UIADD3 UR33, UR26, -UR22, -UR18 ;  /* 0x800000161a217290 */ /* 0x000fe2000fffe812 */
[----:B-1-34-:R-:W-:Y:S01]  /*3aa0*/  IMAD R2, R13, 0x200, R12 ;  /* 0x000002000d027824 */ /* 0x01afe200078e020c */
[----:B------:R2:W-:Y:S01]  /*3ab0*/  @P0 STS.128 [R203+0xf000], RZ ;  /* 0x00f000ffcb000388 */ /* 0x0005e20000000c00 */
[----:B------:R-:W-:Y:S01]  /*3ac0*/  BSSY B0, `(.L_x_1286) ;  /* 0x0000027000007945 */ /* 0x000fe20003800000 */
[----:B------:R-:W-:Y:S02]  /*3ad0*/  ISETP.GE.AND P6, PT, R20, UR32, PT ;  /* 0x0000002014007c0c */ /* 0x000fe4000bfc6270 */
[----:B------:R2:W-:Y:S01]  /*3ae0*/  @P0 STS.128 [R203+0x11000], RZ ;  /* 0x011000ffcb000388 */ /* 0x0005e20000000c00 */
[----:B------:R-:W-:Y:S02]  /*3af0*/  LEA R187, R0, UR4, 0x1 ;  /* 0x0000000400bb7c11 */ /* 0x000fe4000f8e08ff */
[----:B------:R-:W-:Y:S01]  /*3b00*/  LEA R180, R2, UR4, 0x1 ;  /* 0x0000000402b47c11 */ /* 0x000fe2000f8e08ff */
[----:B------:R-:W-:Y:S07]  /*3b10*/  @P0 BRA `(.L_x_1287) ;  /* 0x0000000000840947 */ /* 0x000fee0003800000 */
        /* <DEDUP_REMOVED lines=33> */
.L_x_1287:
[----:B------:R-:W-:Y:S05]  /*3d30*/  BSYNC B0 ;  /* 0x0000000000007941 */ /* 0x000fea0003800000 */
.L_x_1286:
        /* <DEDUP_REMOVED lines=8> */
[----:B-1-3--:R-:W-:Y:S01]  /*3dc0*/  IMAD.U32 R2, RZ, RZ, UR6 ;  /* 0x00000006ff027e24 */ /* 0x00afe2000f8e00ff */
[----:B------:R-:W-:Y:S01]  /*3dd0*/  ISETP.GE.AND P3, PT, R176, UR8, PT ;  /* 0x00000008b0007c0c */ /* 0x000fe2000bf66270 */
[----:B------:R-:W-:Y:S01]  /*3de0*/  IMAD.MOV.U32 R8, RZ, RZ, R6 ;  /* 0x000000ffff087224 */ /* 0x000fe200078e0006 */
[----:B------:R-:W-:Y:S01]  /*3df0*/  ISETP.GE.AND P2, PT, R108, UR8, PT ;  /* 0x000000086c007c0c */ /* 0x000fe2000bf46270 */
[----:B------:R-:W-:Y:S01]  /*3e00*/  UIMAD UR9, UR7, 0x30, URZ ;  /* 0x00000030070978a4 */ /* 0x000fe2000f8e023f */
[----:B------:R-:W-:Y:S01]  /*3e10*/  ISETP.GE.AND P0, PT, R105, UR8, PT ;  /* 0x0000000869007c0c */ /* 0x000fe2000bf06270 */
[----:B------:R-:W-:-:S04]  /*3e20*/  IMAD.WIDE.U32 R2, R2, 0x30, R8 ;  /* 0x0000003002027825 */ /* 0x000fc800078e0008 */
[----:B------:R-:W-:-:S04]  /*3e30*/  VIADD R0, R3, UR9 ;  /* 0x0000000903007c36 */ /* 0x000fc80008000000 */
        /* <DEDUP_REMOVED lines=25> */
.L_x_1289:
[----:B------:R-:W-:Y:S05]  /*3fd0*/  BSYNC B0 ;  /* 0x0000000000007941 */ /* 0x000fea0003800000 */
.L_x_1288:
[----:B---3--:R-:W-:Y:S01]  /*3fe0*/  LDSM.16.M88.4 R8, [R187] ;  /* 0x00000000bb08783b */ /* 0x008fe20000000200 */
[----:B------:R-:W-:Y:S01]  /*3ff0*/  LOP3.LUT P0, RZ, R24, 0x2, RZ, 0xc0, !PT ;  /* 0x0000000218ff7812 */ /* 0x000fe2000780c0ff */
[----:B------:R-:W-:Y:S01]  /*4000*/  IMAD.MOV.U32 R4, RZ, RZ, 0x10 ;  /* 0x00000010ff047424 */ /* 0x000fe200078e00ff */
[----:B------:R-:W-:Y:S01]  /*4010*/  LOP3.LUT P1, RZ, R52, 0x2, RZ, 0xc0, !PT ;  /* 0x0000000234ff7812 */ /* 0x000fe2000782c0ff */
[----:B------:R-:W3:Y:S01]  /*4020*/  LDSM.16.M88.4 R20, [R180+0x6000] ;  /* 0x00600000b414783b */ /* 0x000ee20000000200 */
[----:B------:R-:W-:Y:S01]  /*4030*/  VIADD R0, R180, 0x6000 ;  /* 0x00006000b4007836 */ /* 0x000fe20000000000 */
[----:B------:R-:W-:Y:S01]  /*4040*/  UMOV UR8, UR5 ;  /* 0x0000000500087c82 */ /* 0x000fe20008000000 */
[----:B------:R-:W-:Y:S01]  /*4050*/  SEL R4, R4, 0xfffffff0, !P1 ;  /* 0xfffffff004047807 */ /* 0x000fe20004800000 */
[----:B------:R-:W5:Y:S01]  /*4060*/  LDSM.16.M88.4 R16, [R180+0x6800] ;  /* 0x00680000b410783b */ /* 0x000f620000000200 */
[----:B------:R-:W-:Y:S01]  /*4070*/  VIADD R191, R180, 0x6020 ;  /* 0x00006020b4bf7836 */ /* 0x000fe20000000000 */
[----:B------:R-:W-:Y:S01]  /*4080*/  LOP3.LUT P1, RZ, R52, 0x4, RZ, 0xc0, !PT ;  /* 0x0000000434ff7812 */ /* 0x000fe2000782c0ff */
[----:B------:R-:W-:Y:S01]  /*4090*/  IMAD.SHL.U32 R100, R100, 0x2, RZ ;  /* 0x0000000264647824 */ /* 0x000fe200078e00ff */
[----:B--2---:R-:W2:Y:S01]  /*40a0*/  LDSM.16.M88.4 R28, [R180+0x7000] ;  /* 0x00700000b41c783b */ /* 0x004ea20000000200 */
[----:B------:R-:W-:Y:S01]  /*40b0*/  IMAD R188, R4, 0x2, R187 ;  /* 0x0000000204bc7824 */ /* 0x000fe200078e02bb */
[----:B------:R-:W-:Y:S01]  /*40c0*/  UISETP.GT.AND UP0, UPT, UR8, UR14, UPT ;  /* 0x0000000e0800728c */ /* 0x000fe2000bf04270 */
[----:B------:R-:W-:Y:S01]  /*40d0*/  @P0 VIADD R191, R0, 0xffffffe0 ;  /* 0xffffffe000bf0836 */ /* 0x000fe20000000000 */
[----:B------:R-:W4:Y:S01]  /*40e0*/  LDSM.16.M88.4 R48, [R180+0x7800] ;  /* 0x00780000b430783b */ /* 0x000f220000000200 */
[----:B------:R-:W-:Y:S01]  /*40f0*/  IMAD.MOV.U32 R0, RZ, RZ, 0x20 ;  /* 0x00000020ff007424 */ /* 0x000fe200078e00ff */
[----:B------:R-:W-:Y:S01]  /*4100*/  LOP3.LUT P0, RZ, R24, 0x4, RZ, 0xc0, !PT ;  /* 0x0000000418ff7812 */ /* 0x000fe2000780c0ff */
[----:B-1----:R-:W-:Y:S01]  /*4110*/  IMAD.IADD R6, R97, 0x1, R99 ;  /* 0x0000000161067824 */ /* 0x002fe200078e0263 */
[----:B------:R-:W-:Y:S01]  /*4120*/  LDSM.16.M88.4 R12, [R188] ;  /* 0x00000000bc0c783b */ /* 0x000fe20000000200 */
[----:B------:R-:W-:Y:S01]  /*4130*/  LOP3.LUT R3, R100, 0x6, RZ, 0xc0, !PT ;  /* 0x0000000664037812 */ /* 0x000fe200078ec0ff */
[----:B------:R-:W-:Y:S01]  /*4140*/  IMAD.U32 R7, RZ, RZ, UR26 ;  /* 0x0000001aff077e24 */ /* 0x000fe2000f8e00ff */
[C---:B------:R-:W-:Y:S01]  /*4150*/  SEL R2, R0.reuse, 0xffffffe0, !P1 ;  /* 0xffffffe000027807 */ /* 0x040fe20004800000 */
[----:B------:R-:W1:Y:S01]  /*4160*/  LDSM.16.M88.4 R56, [R191] ;  /* 0x00000000bf38783b */ /* 0x000e620000000200 */
[----:B------:R-:W-:Y:S01]  /*4170*/  SEL R0, R0, 0xffffffe0, !P0 ;  /* 0xffffffe000007807 */ /* 0x000fe20004000000 */
[----:B------:R-:W-:Y:S01]  /*4180*/  UIADD3 UR9, UR28, -0x4ab325aa, URZ ;  /* 0xb54cda561c097890 */ /* 0x000fe2000fffe03f */
[----:B------:R-:W-:Y:S01]  /*4190*/  VIADDMNMX R207, R6, UR21, R7, PT ;  /* 0x0000001506cf7c46 */ /* 0x000fe2000b800107 */
[----:B------:R-:W1:Y:S01]  /*41a0*/  LDSM.16.M88.4 R44, [R191+0x800] ;  /* 0x00080000bf2c783b */ /* 0x000e620000000200 */
[----:B------:R-:W-:Y:S01]  /*41b0*/  IMAD R190, R2, 0x2, R187 ;  /* 0x0000000202be7824 */ /* 0x000fe200078e02bb */
[----:B------:R-:W-:Y:S01]  /*41c0*/  VIADDMNMX R205, R6, UR33, RZ, !PT ;  /* 0x0000002106cd7c46 */ /* 0x000fe2000f8001ff */
[----:B------:R-:W-:Y:S01]  /*41d0*/  IMAD R186, R0, 0x2, R180 ;  /* 0x0000000200ba7824 */ /* 0x000fe200078e02b4 */
[----:B------:R-:W1:Y:S01]  /*41e0*/  LDSM.16.M88.4 R64, [R191+0x1000] ;  /* 0x00100000bf40783b */ /* 0x000e620000000200 */
[----:B------:R-:W-:-:S02]  /*41f0*/  IMAD R189, R2, 0x2, R188 ;  /* 0x0000000202bd7824 */ /* 0x000fc400078e02bc */
[----:B------:R-:W-:Y:S01]  /*4200*/  IMAD R185, R0, 0x2, R191 ;  /* 0x0000000200b97824 */ /* 0x000fe200078e02bf */
[----:B------:R-:W1:Y:S01]  /*4210*/  LDSM.16.M88.4 R72, [R191+0x1800] ;  /* 0x00180000bf48783b */ /* 0x000e620000000200 */
[----:B------:R-:W-:Y:S01]  /*4220*/  IMAD.U32 R0, RZ, RZ, UR5 ;  /* 0x00000005ff007e24 */ /* 0x000fe2000f8e00ff */
[----:B------:R-:W-:Y:S01]  /*4230*/  UIADD3 UR5, UR29, 0x646e171e, URZ ;  /* 0x646e171e1d057890 */ /* 0x000fe2000fffe03f */
[C---:B------:R-:W-:Y:S01]  /*4240*/  VIADD R202, R191.reuse, 0x800 ;  /* 0x00000800bfca7836 */ /* 0x040fe20000000000 */
[----:B------:R-:W-:Y:S01]  /*4250*/  LDSM.16.M88.4 R76, [R186+0x6000] ;  /* 0x00600000ba4c783b */ /* 0x000fe20000000200 */
[----:B------:R-:W-:Y:S02]  /*4260*/  IMAD R0, R0, 0x40, R3 ;  /* 0x0000004000007824 */ /* 0x000fe400078e0203 */
[C---:B------:R-:W-:Y:S01]  /*4270*/  VIADD R201, R191.reuse, 0x1000 ;  /* 0x00001000bfc97836 */ /* 0x040fe20000000000 */
[C---:B---3--:R-:W-:Y:S01]  /*4280*/  HMMA.16816.F32 R40, R8.reuse, R20, RZ ;  /* 0x000000140828723c */ /* 0x048fe200000018ff */
[----:B------:R-:W-:Y:S01]  /*4290*/  LDSM.16.M88.4 R84, [R186+0x6800] ;  /* 0x00680000ba54783b */ /* 0x000fe20000000200 */
[C---:B------:R-:W-:Y:S01]  /*42a0*/  VIADD R3, R0.reuse, 0x1 ;  /* 0x0000000100037836 */ /* 0x040fe20000000000 */
[CC--:B------:R-:W-:Y:S01]  /*42b0*/  ISETP.GE.AND P0, PT, R0.reuse, R207.reuse, PT ;  /* 0x000000cf0000720c */ /* 0x0c0fe20003f06270 */
[----:B------:R-:W-:Y:S01]  /*42c0*/  VIADD R200, R191, 0x1800 ;  /* 0x00001800bfc87836 */ /* 0x000fe20000000000 */
[----:B------:R-:W-:Y:S01]  /*42d0*/  LDSM.16.M88.4 R80, [R186+0x7000] ;  /* 0x00700000ba50783b */ /* 0x000fe20000000200 */
[C---:B------:R-:W-:Y:S01]  /*42e0*/  HMMA.16816.F32 R36, R8.reuse, R22, RZ ;  /* 0x000000160824723c */ /* 0x040fe200000018ff */
[----:B------:R-:W-:Y:S01]  /*42f0*/  ISETP.GE.AND P6, PT, R3, R207, PT ;  /* 0x000000cf0300720c */ /* 0x000fe20003fc6270 */
[C---:B------:R-:W-:Y:S01]  /*4300*/  VIADD R199, R191.reuse, 0x2000 ;  /* 0x00002000bfc77836 */ /* 0x040fe20000000000 */
[----:B------:R-:W-:Y:S01]  /*4310*/  LDSM.16.M88.4 R88, [R186+0x7800] ;  /* 0x00780000ba58783b */ /* 0x000fe20000000200 */
[-C--:B------:R-:W-:Y:S01]  /*4320*/  ISETP.LT.OR P0, PT, R0, R205.reuse, P0 ;  /* 0x000000cd0000720c */ /* 0x080fe20000701670 */
[----:B------:R-:W-:Y:S01]  /*4330*/  VIADD R198, R191, 0x2800 ;  /* 0x00002800bfc67836 */ /* 0x000fe20000000000 */
[----:B-----5:R-:W-:Y:S01]  /*4340*/  HMMA.16816.F32 R32, R8, R16, RZ ;  /* 0x000000100820723c */ /* 0x020fe200000018ff */
[----:B------:R-:W-:Y:S01]  /*4350*/  LDSM.16.M88.4 R92, [R186+0x8800] ;  /* 0x00880000ba5c783b */ /* 0x000fe20000000200 */
[----:B------:R-:W-:Y:S01]  /*4360*/  ISETP.LT.OR P6, PT, R3, R205, P6 ;  /* 0x000000cd0300720c */ /* 0x000fe200037c1670 */
[----:B------:R-:W-:-:S02]  /*4370*/  VIADD R197, R191, 0x3000 ;  /* 0x00003000bfc57836 */ /* 0x000fc40000000000 */
[----:B------:R-:W0:Y:S01]  /*4380*/  LDGDEPBAR ;  /* 0x00000000000079af */ /* 0x000e220000000000 */
[C---:B------:R-:W-:Y:S01]  /*4390*/  HMMA.16816.F32 R24, R8.reuse, R18, RZ ;  /* 0x000000120818723c */ /* 0x040fe200000018ff */
[C---:B------:R-:W-:Y:S02]  /*43a0*/  VIADD R196, R191.reuse, 0x3800 ;  /* 0x00003800bfc47836 */ /* 0x040fe40000000000 */
[----:B------:R-:W3:Y:S01]  /*43b0*/  LDSM.16.M88.4 R16, [R190] ;  /* 0x00000000be10783b */ /* 0x000ee20000000200 */
[C---:B------:R-:W-:Y:S02]  /*43c0*/  VIADD R195, R191.reuse, 0x4000 ;  /* 0x00004000bfc37836 */ /* 0x040fe40000000000 */
[----:B--2---:R-:W-:Y:S01]  /*43d0*/  HMMA.16816.F32 R20, R8, R28, RZ ;  /* 0x0000001c0814723c */ /* 0x004fe200000018ff */
[C---:B------:R-:W-:Y:S02]  /*43e0*/  VIADD R194, R191.reuse, 0x4800 ;  /* 0x00004800bfc27836 */ /* 0x040fe40000000000 */
[----:B------:R-:W-:-:S02]  /*43f0*/  VIADD R193, R191, 0x5000 ;  /* 0x00005000bfc17836 */ /* 0x000fc40000000000 */
[----:B------:R-:W-:Y:S01]  /*4400*/  VIADD R192, R191, 0x5800 ;  /* 0x00005800bfc07836 */ /* 0x000fe20000000000 */
[C---:B------:R-:W-:Y:S06]  /*4410*/  HMMA.16816.F32 R52, R8.reuse, R30, RZ ;  /* 0x0000001e0834723c */ /* 0x040fec00000018ff */
[C---:B----4-:R-:W-:Y:S06]  /*4420*/  HMMA.16816.F32 R60, R8.reuse, R48, RZ ;  /* 0x00000030083c723c */ /* 0x050fec00000018ff */
[----:B------:R-:W-:Y:S01]  /*4430*/  HMMA.16816.F32 R8, R8, R50, RZ ;  /* 0x000000320808723c */ /* 0x000fe200000018ff */
[----:B------:R-:W-:Y:S05]  /*4440*/  LDSM.16.M88.4 R48, [R185] ;  /* 0x00000000b930783b */ /* 0x000fea0000000200 */
[C---:B-1----:R-:W-:Y:S06]  /*4450*/  HMMA.16816.F32 R68, R12.reuse, R56, R40 ;  /* 0x000000380c44723c */ /* 0x042fec0000001828 */
[C---:B------:R-:W-:Y:S06]  /*4460*/  HMMA.16816.F32 R56, R12.reuse, R58, R36 ;  /* 0x0000003a0c38723c */ /* 0x040fec0000001824 */
[C---:B------:R-:W-:Y:S06]  /*4470*/  HMMA.16816.F32 R36, R12.reuse, R44, R32 ;  /* 0x0000002c0c24723c */ /* 0x040fec0000001820 */
[C---:B------:R-:W-:Y:S06]  /*4480*/  HMMA.16816.F32 R32, R12.reuse, R46, R24 ;  /* 0x0000002e0c20723c */ /* 0x040fec0000001818 */
[C---:B------:R-:W-:Y:S06]  /*4490*/  HMMA.16816.F32 R28, R12.reuse, R64, R20 ;  /* 0x000000400c1c723c */ /* 0x040fec0000001814 */
[C---:B------:R-:W-:Y:S01]  /*44a0*/  HMMA.16816.F32 R24, R12.reuse, R66, R52 ;  /* 0x000000420c18723c */ /* 0x040fe20000001834 */
[----:B------:R-:W-:Y:S05]  /*44b0*/  LDSM.16.M88.4 R64, [R185+0x1000] ;  /* 0x00100000b940783b */ /* 0x000fea0000000200 */
[C---:B------:R-:W-:Y:S01]  /*44c0*/  HMMA.16816.F32 R20, R12.reuse, R72, R60 ;  /* 0x000000480c14723c */ /* 0x040fe2000000183c */
[----:B------:R-:W-:Y:S05]  /*44d0*/  LDSM.16.M88.4 R60, [R185+0x800] ;  /* 0x00080000b93c783b */ /* 0x000fea0000000200 */
[----:B------:R-:W-:Y:S01]  /*44e0*/  HMMA.16816.F32 R40, R12, R74, R8 ;  /* 0x0000004a0c28723c */ /* 0x000fe20000001808 */
[----:B------:R-:W1:Y:S04]  /*44f0*/  LDSM.16.M88.4 R8, [R189] ;  /* 0x00000000bd08783b */ /* 0x000e680000000200 */
[----:B------:R-:W2:Y:S01]  /*4500*/  LDSM.16.M88.4 R72, [R185+0x1800] ;  /* 0x00180000b948783b */ /* 0x000ea20000000200 */
[C---:B---3--:R-:W-:Y:S03]  /*4510*/  HMMA.16816.F32 R44, R16.reuse, R76, R68 ;  /* 0x0000004c102c723c */ /* 0x048fe60000001844 */
[----:B------:R-:W-:Y:S03]  /*4520*/  LDSM.16.M88.4 R12, [R187+0x2000] ;  /* 0x00200000bb0c783b */ /* 0x000fe60000000200 */
[C---:B------:R-:W-:Y:S01]  /*4530*/  HMMA.16816.F32 R56, R16.reuse, R78, R56 ;  /* 0x0000004e1038723c */ /* 0x040fe20000001838 */
[----:B------:R-:W3:Y:S04]  /*4540*/  LDSM.16.M88.4 R76, [R180+0x8000] ;  /* 0x00800000b44c783b */ /* 0x000ee80000000200 */
[----:B------:R-:W-:Y:S01]  /*4550*/  LDSM.16.M88.4 R68, [R191+0x2000] ;  /* 0x00200000bf44783b */ /* 0x000fe20000000200 */
        /* <DEDUP_REMOVED lines=8> */
[----:B------:R-:W4:Y:S05]  /*45e0*/  LDSM.16.M88.4 R88, [R180+0x8800] ;  /* 0x00880000b458783b */ /* 0x000f2a0000000200 */
[C---:B-1----:R-:W-:Y:S06]  /*45f0*/  HMMA.16816.F32 R28, R8.reuse, R48, R44 ;  /* 0x00000030081c723c */ /* 0x042fec000000182c */
[C---:B------:R-:W-:Y:S06]  /*4600*/  HMMA.16816.F32 R40, R8.reuse, R50, R56 ;  /* 0x000000320828723c */ /* 0x040fec0000001838 */
[C---:B------:R-:W-:Y:S06]  /*4610*/  HMMA.16816.F32 R44, R8.reuse, R60, R52 ;  /* 0x0000003c082c723c */ /* 0x040fec0000001834 */
[C---:B------:R-:W-:Y:S01]  /*4620*/  HMMA.16816.F32 R48, R8.reuse, R62, R36 ;  /* 0x0000003e0830723c */ /* 0x040fe20000001824 */
[----:B------:R-:W-:Y:S05]  /*4630*/  LDSM.16.M88.4 R60, [R191+0x2800] ;  /* 0x00280000bf3c783b */ /* 0x000fea0000000200 */
[C---:B------:R-:W-:Y:S06]  /*4640*/  HMMA.16816.F32 R52, R8.reuse, R64, R32 ;  /* 0x000000400834723c */ /* 0x040fec0000001820 */
[C---:B------:R-:W-:Y:S01]  /*4650*/  HMMA.16816.F32 R36, R8.reuse, R66, R24 ;  /* 0x000000420824723c */ /* 0x040fe20000001818 */
[----:B------:R-:W-:Y:S05]  /*4660*/  LDSM.16.M88.4 R64, [R191+0x3000] ;  /* 0x00300000bf40783b */ /* 0x000fea0000000200 */
[C---:B--2---:R-:W-:Y:S01]  /*4670*/  HMMA.16816.F32 R56, R8.reuse, R72, R20 ;  /* 0x000000480838723c */ /* 0x044fe20000001814 */
[----:B------:R-:W1:Y:S05]  /*4680*/  LDSM.16.M88.4 R20, [R188+0x2000] ;  /* 0x00200000bc14783b */ /* 0x000e6a0000000200 */
[----:B------:R-:W-:Y:S01]  /*4690*/  HMMA.16816.F32 R24, R8, R74, R16 ;  /* 0x0000004a0818723c */ /* 0x000fe20000001810 */
[----:B------:R-:W-:Y:S04]  /*46a0*/  LDSM.16.M88.4 R8, [R190+0x2000] ;  /* 0x00200000be08783b */ /* 0x000fe80000000200 */
[----:B------:R-:W-:Y:S01]  /*46b0*/  LDSM.16.M88.4 R72, [R185+0x2000] ;  /* 0x00200000b948783b */ /* 0x000fe20000000200 */
[C---:B---3--:R-:W-:Y:S06]  /*46c0*/  HMMA.16816.F32 R16, R12.reuse, R76, R28 ;  /* 0x0000004c0c10723c */ /* 0x048fec000000181c */
[C---:B------:R-:W-:Y:S01]  /*46d0*/  HMMA.16816.F32 R32, R12.reuse, R78, R40 ;  /* 0x0000004e0c20723c */ /* 0x040fe20000001828 */
[----:B------:R-:W2:Y:S05]  /*46e0*/  LDSM.16.M88.4 R76, [R191+0x3800] ;  /* 0x00380000bf4c783b */ /* 0x000eaa0000000200 */
[C---:B----4-:R-:W-:Y:S06]  /*46f0*/  HMMA.16816.F32 R44, R12.reuse, R88, R44 ;  /* 0x000000580c2c723c */ /* 0x050fec000000182c */
[C---:B------:R-:W-:Y:S01]  /*4700*/  HMMA.16816.F32 R48, R12.reuse, R90, R48 ;  /* 0x0000005a0c30723c */ /* 0x040fe20000001830 */
[----:B------:R-:W-:Y:S05]  /*4710*/  LDSM.16.M88.4 R88, [R186+0x9000] ;  /* 0x00900000ba58783b */ /* 0x000fea0000000200 */
[C---:B------:R-:W-:Y:S06]  /*4720*/  HMMA.16816.F32 R52, R12.reuse, R84, R52 ;  /* 0x000000540c34723c */ /* 0x040fec0000001834 */
[C---:B------:R-:W-:Y:S01]  /*4730*/  HMMA.16816.F32 R40, R12.reuse, R86, R36 ;  /* 0x000000560c28723c */ /* 0x040fe20000001824 */
[----:B------:R-:W3:Y:S05]  /*4740*/  LDSM.16.M88.4 R84, [R186+0x8000] ;  /* 0x00800000ba54783b */ /* 0x000eea0000000200 */
[C---:B------:R-:W-:Y:S06]  /*4750*/  HMMA.16816.F32 R56, R12.reuse, R80, R56 ;  /* 0x000000500c38723c */ /* 0x040fec0000001838 */
[----:B------:R-:W-:Y:S01]  /*4760*/  HMMA.16816.F32 R28, R12, R82, R24 ;  /* 0x000000520c1c723c */ /* 0x000fe20000001818 */
[----:B------:R-:W-:Y:S05]  /*4770*/  LDSM.16.M88.4 R80, [R185+0x3800] ;  /* 0x00380000b950783b */ /* 0x000fea0000000200 */
[C---:B-1----:R-:W-:Y:S01]  /*4780*/  HMMA.16816.F32 R24, R20.reuse, R68, R16 ;  /* 0x000000441418723c */ /* 0x042fe20000001810 */
[----:B------:R-:W-:Y:S05]  /*4790*/  LDSM.16.M88.4 R16, [R189+0x2000] ;  /* 0x00200000bd10783b */ /* 0x000fea0000000200 */
[C---:B------:R-:W-:Y:S01]  /*47a0*/  HMMA.16816.F32 R12, R20.reuse, R70, R32 ;  /* 0x00000046140c723c */ /* 0x040fe20000001820 */
[----:B------:R-:W-:Y:S05]  /*47b0*/  LDSM.16.M88.4 R68, [R185+0x2800] ;  /* 0x00280000b944783b */ /* 0x000fea0000000200 */
[C---:B------:R-:W-:Y:S06]  /*47c0*/  HMMA.16816.F32 R36, R20.reuse, R60, R44 ;  /* 0x0000003c1424723c */ /* 0x040fec000000182c */
[C---:B------:R-:W-:Y:S01]  /*47d0*/  HMMA.16816.F32 R48, R20.reuse, R62, R48 ;  /* 0x0000003e1430723c */ /* 0x040fe20000001830 */
[----:B------:R-:W1:Y:S05]  /*47e0*/  LDSM.16.M88.4 R60, [R186+0x9800] ;  /* 0x00980000ba3c783b */ /* 0x000e6a0000000200 */
[C---:B------:R-:W-:Y:S06]  /*47f0*/  HMMA.16816.F32 R52, R20.reuse, R64, R52 ;  /* 0x000000401434723c */ /* 0x040fec0000001834 */
[C---:B------:R-:W-:Y:S01]  /*4800*/  HMMA.16816.F32 R44, R20.reuse, R66, R40 ;  /* 0x00000042142c723c */ /* 0x040fe20000001828 */
[----:B------:R-:W4:Y:S05]  /*4810*/  LDSM.16.M88.4 R64, [R185+0x3000] ;  /* 0x00300000b940783b */ /* 0x000f2a0000000200 */
[C---:B--2---:R-:W-:Y:S06]  /*4820*/  HMMA.16816.F32 R56, R20.reuse, R76, R56 ;  /* 0x0000004c1438723c */ /* 0x044fec0000001838 */
[----:B------:R-:W-:Y:S01]  /*4830*/  HMMA.16816.F32 R32, R20, R78, R28 ;  /* 0x0000004e1420723c */ /* 0x000fe2000000181c */
[----:B------:R-:W-:Y:S04]  /*4840*/  LDSM.16.M88.4 R20, [R187+0x4000] ;  /* 0x00400000bb14783b */ /* 0x000fe80000000200 */
[----:B------:R-:W-:Y:S01]  /*4850*/  LDSM.16.M88.4 R76, [R180+0xa800] ;  /* 0x00a80000b44c783b */ /* 0x000fe20000000200 */
[C---:B---3--:R-:W-:Y:S06]  /*4860*/  HMMA.16816.F32 R28, R8.reuse, R84, R24 ;  /* 0x00000054081c723c */ /* 0x048fec0000001818 */
[C---:B------:R-:W-:Y:S01]  /*4870*/  HMMA.16816.F32 R24, R8.reuse, R86, R12 ;  /* 0x000000560818723c */ /* 0x040fe2000000180c */
[----:B------:R-:W2:Y:S05]  /*4880*/  LDSM.16.M88.4 R84, [R180+0xa000] ;  /* 0x00a00000b454783b */ /* 0x000eaa0000000200 */
        /* <DEDUP_REMOVED lines=8> */
[----:B------:R-:W-:Y:S05]  /*4910*/  LDSM.16.M88.4 R60, [R180+0xb800] ;  /* 0x00b80000b43c783b */ /* 0x000fea0000000200 */
[C---:B------:R-:W-:Y:S06]  /*4920*/  HMMA.16816.F32 R32, R16.reuse, R72, R28 ;  /* 0x000000481020723c */ /* 0x040fec000000181c */
[C---:B------:R-:W-:Y:S01]  /*4930*/  HMMA.16816.F32 R28, R16.reuse, R74, R24 ;  /* 0x0000004a101c723c */ /* 0x040fe20000001818 */
[----:B------:R-:W1:Y:S05]  /*4940*/  LDSM.16.M88.4 R72, [R180+0xb000] ;  /* 0x00b00000b448783b */ /* 0x000e6a0000000200 */
[C---:B------:R-:W-:Y:S01]  /*4950*/  HMMA.16816.F32 R24, R16.reuse, R68, R12 ;  /* 0x000000441018723c */ /* 0x040fe2000000180c */
[----:B------:R-:W-:Y:S05]  /*4960*/  LDSM.16.M88.4 R12, [R188+0x4000] ;  /* 0x00400000bc0c783b */ /* 0x000fea0000000200 */
[C---:B------:R-:W-:Y:S01]  /*4970*/  HMMA.16816.F32 R8, R16.reuse, R70, R40 ;  /* 0x000000461008723c */ /* 0x040fe20000001828 */
[----:B------:R-:W3:Y:S05]  /*4980*/  LDSM.16.M88.4 R68, [R191+0x4000] ;  /* 0x00400000bf44783b */ /* 0x000eea0000000200 */
[C---:B----4-:R-:W-:Y:S06]  /*4990*/  HMMA.16816.F32 R44, R16.reuse, R64, R52 ;  /* 0x00000040102c723c */ /* 0x050fec0000001834 */
[C---:B------:R-:W-:Y:S06]  /*49a0*/  HMMA.16816.F32 R52, R16.reuse, R66, R48 ;  /* 0x000000421034723c */ /* 0x040fec0000001830 */
[C---:B------:R-:W-:Y:S01]  /*49b0*/  HMMA.16816.F32 R48, R16.reuse, R80, R56 ;  /* 0x000000501030723c */ /* 0x040fe20000001838 */
[----:B------:R-:W-:Y:S05]  /*49c0*/  LDSM.16.M88.4 R56, [R186+0xa800] ;  /* 0x00a80000ba38783b */ /* 0x000fea0000000200 */
[----:B------:R-:W-:Y:S01]  /*49d0*/  HMMA.16816.F32 R40, R16, R82, R36 ;  /* 0x000000521028723c */ /* 0x000fe20000001824 */
[----:B------:R-:W4:Y:S05]  /*49e0*/  LDSM.16.M88.4 R80, [R191+0x5800] ;  /* 0x00580000bf50783b */ /* 0x000f2a0000000200 */
[C---:B--2---:R-:W-:Y:S06]  /*49f0*/  HMMA.16816.F32 R36, R20.reuse, R84, R32 ;  /* 0x000000541424723c */ /* 0x044fec0000001820 */
[C---:B------:R-:W-:Y:S06]  /*4a00*/  HMMA.16816.F32 R32, R20.reuse, R86, R28 ;  /* 0x000000561420723c */ /* 0x040fec000000181c */
[C---:B------:R-:W-:Y:S06]  /*4a10*/  HMMA.16816.F32 R28, R20.reuse, R76, R24 ;  /* 0x0000004c141c723c */ /* 0x040fec0000001818 */
[C---:B------:R-:W-:Y:S01]  /*4a20*/  HMMA.16816.F32 R24, R20.reuse, R78, R8 ;  /* 0x0000004e1418723c */ /* 0x040fe20000001808 */
[----:B------:R-:W-:Y:S04]  /*4a30*/  LDSM.16.M88.4 R8, [R190+0x4000] ;  /* 0x00400000be08783b */ /* 0x000fe80000000200 */
[----:B------:R-:W2:Y:S01]  /*4a40*/  LDSM.16.M88.4 R76, [R186+0xa000] ;  /* 0x00a00000ba4c783b */ /* 0x000ea20000000200 */
[C---:B-1----:R-:W-:Y:S06]  /*4a50*/  HMMA.16816.F32 R16, R20.reuse, R72, R44 ;  /* 0x000000481410723c */ /* 0x042fec000000182c */
[C---:B------:R-:W-:Y:S01]  /*4a60*/  HMMA.16816.F32 R64, R20.reuse, R74, R52 ;  /* 0x0000004a1440723c */ /* 0x040fe20000001834 */
[----:B------:R-:W-:Y:S05]  /*4a70*/  LDSM.16.M88.4 R72, [R185+0x4000] ;  /* 0x00400000b948783b */ /* 0x000fea0000000200 */
[C---:B------:R-:W-:Y:S06]  /*4a80*/  HMMA.16816.F32 R52, R20.reuse, R60, R48 ;  /* 0x0000003c1434723c */ /* 0x040fec0000001830 */
[----:B------:R-:W-:Y:S01]  /*4a90*/  HMMA.16816.F32 R48, R20, R62, R40 ;  /* 0x0000003e1430723c */ /* 0x000fe20000001828 */
[----:B------:R-:W-:Y:S05]  /*4aa0*/  LDSM.16.M88.4 R60, [R186+0xb800] ;  /* 0x00b80000ba3c783b */ /* 0x000fea0000000200 */
[C---:B---3--:R-:W-:Y:S06]  /*4ab0*/  HMMA.16816.F32 R20, R12.reuse, R68, R36 ;  /* 0x000000440c14723c */ /* 0x048fec0000001824 */
[C---:B------:R-:W-:Y:S01]  /*4ac0*/  HMMA.16816.F32 R44, R12.reuse, R70, R32 ;  /* 0x000000460c2c723c */ /* 0x040fe20000001820 */
[----:B------:R-:W1:Y:S05]  /*4ad0*/  LDSM.16.M88.4 R68, [R186+0xb000] ;  /* 0x00b00000ba44783b */ /* 0x000e6a0000000200 */
[C---:B------:R-:W-:Y:S06]  /*4ae0*/  HMMA.16816.F32 R40, R12.reuse, R92, R28 ;  /* 0x0000005c0c28723c */ /* 0x040fec000000181c */
[C---:B------:R-:W-:Y:S06]  /*4af0*/  HMMA.16816.F32 R36, R12.reuse, R94, R24 ;  /* 0x0000005e0c24723c */ /* 0x040fec0000001818 */
[C---:B------:R-:W-:Y:S01]  /*4b00*/  HMMA.16816.F32 R32, R12.reuse, R88, R16 ;  /* 0x000000580c20723c */ /* 0x040fe20000001810 */
[----:B------:R-:W3:Y:S05]  /*4b10*/  LDSM.16.M88.4 R16, [R189+0x4000] ;  /* 0x00400000bd10783b */ /* 0x000eea0000000200 */
[C---:B------:R-:W-:Y:S06]  /*4b20*/  HMMA.16816.F32 R28, R12.reuse, R90, R64 ;  /* 0x0000005a0c1c723c */ /* 0x040fec0000001840 */
[C---:B----4-:R-:W-:Y:S06]  /*4b30*/  HMMA.16816.F32 R24, R12.reuse, R80, R52 ;  /* 0x000000500c18723c */ /* 0x050fec0000001834 */
[----:B------:R-:W-:Y:S06]  /*4b40*/  HMMA.16816.F32 R12, R12, R82, R48 ;  /* 0x000000520c0c723c */ /* 0x000fec0000001830 */
[C---:B--2---:R-:W-:Y:S06]  /*4b50*/  HMMA.16816.F32 R20, R8.reuse, R76, R20 ;  /* 0x0000004c0814723c */ /* 0x044fec0000001814 */
[C---:B-1----:R-:W-:Y:S06]  /*4b60*/  HMMA.16816.F32 R48, R8.reuse, R68, R32 ;  /* 0x000000440830723c */ /* 0x042fec0000001820 */
[C---:B------:R-:W-:Y:S06]  /*4b70*/  HMMA.16816.F32 R32, R8.reuse, R60, R24 ;  /* 0x0000003c0820723c */ /* 0x040fec0000001818 */
[C---:B------:R-:W-:Y:S01]  /*4b80*/  HMMA.16816.F32 R60, R8.reuse, R62, R12 ;  /* 0x0000003e083c723c */ /* 0x040fe2000000180c */
[----:B------:R-:W1:Y:S05]  /*4b90*/  LDSM.16.M88.4 R12, [R185+0x4800] ;  /* 0x00480000b90c783b */ /* 0x000e6a0000000200 */
[C---:B------:R-:W-:Y:S06]  /*4ba0*/  HMMA.16816.F32 R44, R8.reuse, R78, R44 ;  /* 0x0000004e082c723c */ /* 0x040fec000000182c */
[----:B------:R-:W-:Y:S06]  /*4bb0*/  HMMA.16816.F32 R40, R8, R56, R40 ;  /* 0x000000380828723c */ /* 0x000fec0000001828 */
[----:B---3--:R-:W-:Y:S06]  /*4bc0*/  HMMA.16816.F32 R20, R16, R72, R20 ;  /* 0x000000481014723c */ /* 0x008fec0000001814 */
[C---:B------:R-:W-:Y:S01]  /*4bd0*/  HMMA.16816.F32 R68, R8.reuse, R70, R28 ;  /* 0x000000460844723c */ /* 0x040fe2000000181c */
[----:B------:R-:W2:Y:S05]  /*4be0*/  LDSM.16.M88.4 R28, [R185+0x5000] ;  /* 0x00500000b91c783b */ /* 0x000eaa0000000200 */
[----:B------:R-:W-:Y:S07]  /*4bf0*/  HMMA.16816.F32 R36, R8, R58, R36 ;  /* 0x0000003a0824723c */ /* 0x000fee0000001824 */
[----:B------:R-:W-:Y:S01]  /*4c00*/  VIADD R8, R6, 0x8 ;  /* 0x0000000806087836 */ /* 0x000fe20000000000 */
[----:B------:R-:W-:Y:S01]  /*4c10*/  SHF.R.S32.HI R6, RZ, 0x1f, R98 ;  /* 0x0000001fff067819 */ /* 0x000fe20000011462 */
[----:B------:R-:W-:Y:S01]  /*4c20*/  IMAD.U32 R9, RZ, RZ, UR17 ;  /* 0x00000011ff097e24 */ /* 0x000fe2000f8e00ff */
[----:B-1----:R-:W-:Y:S02]  /*4c30*/  HMMA.16816.F32 R24, R16, R12, R40 ;  /* 0x0000000c1018723c */ /* 0x002fe40000001828 */
[C---:B------:R-:W-:Y:S01]  /*4c40*/  VIADDMNMX R206, R8.reuse, UR21, R7, PT ;  /* 0x0000001508ce7c46 */ /* 0x040fe2000b800107 */
[----:B------:R-:W-:Y:S01]  /*4c50*/  IMAD R56, R9, 0x4, R96 ;  /* 0x0000000409387824 */ /* 0x000fe200078e0260 */
[----:B------:R-:W-:-:S02]  /*4c60*/  VIADDMNMX R204, R8, UR33, RZ, !PT ;  /* 0x0000002108cc7c46 */ /* 0x000fc4000f8001ff */
[CC--:B------:R-:W-:Y:S01]  /*4c70*/  ISETP.GE.AND P2, PT, R3.reuse, R206.reuse, PT ;  /* 0x000000ce0300720c */ /* 0x0c0fe20003f46270 */
[C---:B------:R-:W-:Y:S01]  /*4c80*/  HMMA.16816.F32 R8, R16.reuse, R74, R44 ;  /* 0x0000004a1008723c */ /* 0x040fe2000000182c */
[C---:B------:R-:W-:Y:S01]  /*4c90*/  ISETP.GE.AND P3, PT, R0.reuse, R206, PT ;  /* 0x000000ce0000720c */ /* 0x040fe20003f66270 */
[----:B------:R-:W-:Y:S01]  /*4ca0*/  STL [R1+0x98], R56 ;  /* 0x0000983801007387 */ /* 0x000fe20000100800 */
[-C--:B------:R-:W-:Y:S01]  /*4cb0*/  ISETP.LT.OR P2, PT, R3, R204.reuse, P2 ;  /* 0x000000cc0300720c */ /* 0x080fe20001741670 */
[C---:B------:R-:W-:Y:S01]  /*4cc0*/  VIADD R3, R0.reuse, 0x9 ;  /* 0x0000000900037836 */ /* 0x040fe20000000000 */
[C---:B------:R-:W-:Y:S02]  /*4cd0*/  ISETP.LT.OR P3, PT, R0.reuse, R204, P3 ;  /* 0x000000cc0000720c */ /* 0x040fe40001f61670 */
[----:B------:R-:W-:Y:S01]  /*4ce0*/  LEA.HI.X.SX32 R178, R101, R6, 0x1, P5 ;  /* 0x0000000665b27211 */ /* 0x000fe200028f0eff */
[----:B------:R-:W-:Y:S01]  /*4cf0*/  VIADD R6, R0, 0x8 ;  /* 0x0000000800067836 */ /* 0x000fe20000000000 */
[----:B------:R-:W-:Y:S01]  /*4d00*/  FSEL R47, R20, -INF , !P0 ;  /* 0xff800000142f7808 */ /* 0x000fe20004000000 */
[----:B------:R-:W-:Y:S01]  /*4d10*/  HMMA.16816.F32 R12, R16, R14, R36 ;  /* 0x0000000e100c723c */ /* 0x000fe20000001824 */
[----:B------:R-:W-:-:S02]  /*4d20*/  FSEL R40, R22, -INF , !P3 ;  /* 0xff80000016287808 */ /* 0x000fc40005800000 */
[----:B------:R-:W-:Y:S02]  /*4d30*/  FSEL R46, R21, -INF , !P6 ;  /* 0xff800000152e7808 */ /* 0x000fe40007000000 */
[----:B------:R-:W-:Y:S02]  /*4d40*/  FSEL R42, R23, -INF , !P2 ;  /* 0xff800000172a7808 */ /* 0x000fe40005000000 */
[----:B------:R-:W1:Y:S01]  /*4d50*/  LDSM.16.M88.4 R20, [R185+0x5800] ;  /* 0x00580000b914783b */ /* 0x000e620000000200 */
[----:B------:R-:W-:Y:S01]  /*4d60*/  ISETP.GE.AND P5, PT, R3, R207, PT ;  /* 0x000000cf0300720c */ /* 0x000fe20003fa6270 */
[----:B------:R-:W-:-:S04]  /*4d70*/  DEPBAR.LE SB0, 0x0 ;  /* 0x000080000000791a */ /* 0x000fc80000000000 */
[----:B------:R-:W-:Y:S01]  /*4d80*/  BAR.SYNC.DEFER_BLOCKING 0x0 ;  /* 0x0000000000007b1d */ /* 0x000fe20000010000 */
[CC--:B------:R-:W-:Y:S02]  /*4d90*/  ISETP.GE.AND P0, PT, R3.reuse, R206.reuse, PT ;  /* 0x000000ce0300720c */ /* 0x0c0fe40003f06270 */
[C---:B------:R-:W-:Y:S02]  /*4da0*/  ISETP.GE.AND P1, PT, R6.reuse, R207, PT ;  /* 0x000000cf0600720c */ /* 0x040fe40003f26270 */
[----:B------:R-:W-:Y:S02]  /*4db0*/  ISETP.GE.AND P4, PT, R6, R206, PT ;  /* 0x000000ce0600720c */ /* 0x000fe40003f86270 */
[CC--:B------:R-:W-:Y:S02]  /*4dc0*/  ISETP.LT.OR P5, PT, R3.reuse, R205.reuse, P5 ;  /* 0x000000cd0300720c */ /* 0x0c0fe40002fa1670 */
[----:B------:R-:W-:Y:S01]  /*4dd0*/  ISETP.LT.OR P0, PT, R3, R204, P0 ;  /* 0x000000cc0300720c */ /* 0x000fe20000701670 */
[----:B------:R-:W-:Y:S01]  /*4de0*/  VIADD R3, R0, 0x11 ;  /* 0x0000001100037836 */ /* 0x000fe20000000000 */
[----:B------:R-:W-:-:S02]  /*4df0*/  ISETP.LT.OR P1, PT, R6, R205, P1 ;  /* 0x000000cd0600720c */ /* 0x000fc40000f21670 */
[----:B------:R-:W-:Y:S01]  /*4e00*/  ISETP.LT.OR P4, PT, R6, R204, P4 ;  /* 0x000000cc0600720c */ /* 0x000fe20002781670 */
[----:B------:R-:W-:Y:S01]  /*4e10*/  VIADD R6, R0, 0x10 ;  /* 0x0000001000067836 */ /* 0x000fe20000000000 */
[----:B------:R-:W-:Y:S02]  /*4e20*/  FSEL R54, R8, -INF , !P1 ;  /* 0xff80000008367808 */ /* 0x000fe40004800000 */
[CC--:B------:R-:W-:Y:S02]  /*4e30*/  ISETP.GE.AND P6, PT, R3.reuse, R207.reuse, PT ;  /* 0x000000cf0300720c */ /* 0x0c0fe40003fc6270 */
[-C--:B------:R-:W-:Y:S02]  /*4e40*/  ISETP.GE.AND P1, PT, R3, R206.reuse, PT ;  /* 0x000000ce0300720c */ /* 0x080fe40003f26270 */
[C---:B------:R-:W-:Y:S02]  /*4e50*/  ISETP.GE.AND P2, PT, R6.reuse, R207, PT ;  /* 0x000000cf0600720c */ /* 0x040fe40003f46270 */
[----:B------:R-:W-:-:S02]  /*4e60*/  ISETP.GE.AND P3, PT, R6, R206, PT ;  /* 0x000000ce0600720c */ /* 0x000fc40003f66270 */
[CC--:B------:R-:W-:Y:S02]  /*4e70*/  ISETP.LT.OR P6, PT, R3.reuse, R205.reuse, P6 ;  /* 0x000000cd0300720c */ /* 0x0c0fe400037c1670 */
[-C--:B------:R-:W-:Y:S01]  /*4e80*/  ISETP.LT.OR P1, PT, R3, R204.reuse, P1 ;  /* 0x000000cc0300720c */ /* 0x080fe20000f21670 */
[----:B------:R-:W-:Y:S01]  /*4e90*/  VIADD R3, R0, 0x19 ;  /* 0x0000001900037836 */ /* 0x000fe20000000000 */
[----:B------:R-:W-:Y:S02]  /*4ea0*/  FSEL R41, R10, -INF , !P4 ;  /* 0xff8000000a297808 */ /* 0x000fe40006000000 */
[----:B------:R-:W-:Y:S02]  /*4eb0*/  FSEL R53, R9, -INF , !P5 ;  /* 0xff80000009357808 */ /* 0x000fe40006800000 */
[----:B------:R-:W-:Y:S02]  /*4ec0*/  FSEL R43, R11, -INF , !P0 ;  /* 0xff8000000b2b7808 */ /* 0x000fe40004000000 */
[C---:B------:R-:W-:Y:S01]  /*4ed0*/  ISETP.LT.OR P2, PT, R6.reuse, R205, P2 ;  /* 0x000000cd0600720c */ /* 0x040fe20001741670 */
[----:B--2---:R-:W-:Y:S01]  /*4ee0*/  HMMA.16816.F32 R8, R16, R28, R48 ;  /* 0x0000001c1008723c */ /* 0x004fe20000001830 */
[----:B------:R-:W-:Y:S01]  /*4ef0*/  ISETP.LT.OR P3, PT, R6, R204, P3 ;  /* 0x000000cc0600720c */ /* 0x000fe20001f61670 */
[----:B------:R-:W-:Y:S01]  /*4f00*/  VIADD R6, R0, 0x18 ;  /* 0x0000001800067836 */ /* 0x000fe20000000000 */
[----:B------:R-:W-:-:S02]  /*4f10*/  FSEL R45, R24, -INF , !P2 ;  /* 0xff800000182d7808 */ /* 0x000fc40005000000 */
[CC--:B------:R-:W-:Y:S02]  /*4f20*/  ISETP.GE.AND P5, PT, R3.reuse, R207.reuse, PT ;  /* 0x000000cf0300720c */ /* 0x0c0fe40003fa6270 */
[CC--:B------:R-:W-:Y:S02]  /*4f30*/  ISETP.GE.AND P2, PT, R3.reuse, R206.reuse, PT ;  /* 0x000000ce0300720c */ /* 0x0c0fe40003f46270 */
[C---:B------:R-:W-:Y:S02]  /*4f40*/  ISETP.GE.AND P0, PT, R6.reuse, R207, PT ;  /* 0x000000cf0600720c */ /* 0x040fe40003f06270 */
[----:B------:R-:W-:Y:S02]  /*4f50*/  ISETP.GE.AND P4, PT, R6, R206, PT ;  /* 0x000000ce0600720c */ /* 0x000fe40003f86270 */
[C---:B------:R-:W-:Y:S02]  /*4f60*/  ISETP.LT.OR P5, PT, R3.reuse, R205, P5 ;  /* 0x000000cd0300720c */ /* 0x040fe40002fa1670 */
[----:B------:R-:W-:Y:S01]  /*4f70*/  ISETP.LT.OR P2, PT, R3, R204, P2 ;  /* 0x000000cc0300720c */ /* 0x000fe20001741670 */
[----:B------:R-:W-:Y:S01]  /*4f80*/  VIADD R3, R0, 0x21 ;  /* 0x0000002100037836 */ /* 0x000fe20000000000 */
[----:B------:R-:W-:-:S02]  /*4f90*/  FSEL R28, R26, -INF , !P3 ;  /* 0xff8000001a1c7808 */ /* 0x000fc40005800000 */
[----:B------:R-:W-:Y:S02]  /*4fa0*/  FSEL R44, R25, -INF , !P6 ;  /* 0xff800000192c7808 */ /* 0x000fe40007000000 */
[----:B------:R-:W-:Y:S02]  /*4fb0*/  FSEL R29, R27, -INF , !P1 ;  /* 0xff8000001b1d7808 */ /* 0x000fe40004800000 */
[C---:B------:R-:W-:Y:S01]  /*4fc0*/  ISETP.LT.OR P0, PT, R6.reuse, R205, P0 ;  /* 0x000000cd0600720c */ /* 0x040fe20000701670 */
[----:B------:R-:W-:Y:S01]  /*4fd0*/  HMMA.16816.F32 R24, R16, R30, R68 ;  /* 0x0000001e1018723c */ /* 0x000fe20000001844 */
[----:B------:R-:W-:Y:S01]  /*4fe0*/  ISETP.LT.OR P4, PT, R6, R204, P4 ;  /* 0x000000cc0600720c */ /* 0x000fe20002781670 */
[----:B------:R-:W-:Y:S01]  /*4ff0*/  VIADD R6, R0, 0x20 ;  /* 0x0000002000067836 */ /* 0x000fe20000000000 */
[----:B------:R-:W-:Y:S02]  /*5000*/  FSEL R52, R12, -INF , !P0 ;  /* 0xff8000000c347808 */ /* 0x000fe40004000000 */
[----:B------:R-:W-:-:S02]  /*5010*/  ISETP.GE.AND P6, PT, R3, R207, PT ;  /* 0x000000cf0300720c */ /* 0x000fc40003fc6270 */
        /* <DEDUP_REMOVED lines=10> */
[----:B------:R-:W-:Y:S02]  /*50c0*/  FSEL R30, R13, -INF , !P5 ;  /* 0xff8000000d1e7808 */ /* 0x000fe40006800000 */
[----:B------:R-:W-:Y:S02]  /*50d0*/  FSEL R55, R15, -INF , !P2 ;  /* 0xff8000000f377808 */ /* 0x000fe40005000000 */
[----:B-1----:R-:W-:Y:S01]  /*50e0*/  HMMA.16816.F32 R12, R16, R20, R32 ;  /* 0x00000014100c723c */ /* 0x002fe20000001820 */
[----:B------:R-:W-:Y:S02]  /*50f0*/  FSEL R155, R8, -INF , !P1 ;  /* 0xff800000089b7808 */ /* 0x000fe40004800000 */
[----:B------:R-:W-:-:S02]  /*5100*/  ISETP.GE.AND P5, PT, R3, R207, PT ;  /* 0x000000cf0300720c */ /* 0x000fc40003fa6270 */
[CC--:B------:R-:W-:Y:S01]  /*5110*/  ISETP.GE.AND P1, PT, R3.reuse, R206.reuse, PT ;  /* 0x000000ce0300720c */ /* 0x0c0fe20003f26270 */
[----:B------:R-:W-:Y:S01]  /*5120*/  HMMA.16816.F32 R16, R16, R22, R60 ;  /* 0x000000161010723c */ /* 0x000fe2000000183c */
        /* <DEDUP_REMOVED lines=10> */
[C---:B------:R-:W-:Y:S02]  /*51d0*/  ISETP.GE.AND P6, PT, R3.reuse, R207, PT ;  /* 0x000000cf0300720c */ /* 0x040fe40003fc6270 */
[----:B------:R-:W-:Y:S02]  /*51e0*/  ISETP.GE.AND P2, PT, R3, R206, PT ;  /* 0x000000ce0300720c */ /* 0x000fe40003f46270 */
[----:B------:R-:W-:-:S02]  /*51f0*/  FSEL R130, R11, -INF , !P0 ;  /* 0xff8000000b827808 */ /* 0x000fc40004000000 */
[----:B------:R-:W-:Y:S02]  /*5200*/  ISETP.GE.AND P0, PT, R6, R207, PT ;  /* 0x000000cf0600720c */ /* 0x000fe40003f06270 */
[CC--:B------:R-:W-:Y:S02]  /*5210*/  ISETP.LT.OR P6, PT, R3.reuse, R205.reuse, P6 ;  /* 0x000000cd0300720c */ /* 0x0c0fe400037c1670 */
[----:B------:R-:W-:Y:S01]  /*5220*/  ISETP.LT.OR P2, PT, R3, R204, P2 ;  /* 0x000000cc0300720c */ /* 0x000fe20001741670 */
[----:B------:R-:W-:Y:S01]  /*5230*/  VIADD R3, R0, 0x38 ;  /* 0x0000003800037836 */ /* 0x000fe20000000000 */
[----:B------:R-:W-:Y:S01]  /*5240*/  ISETP.LT.OR P0, PT, R6, R205, P0 ;  /* 0x000000cd0600720c */ /* 0x000fe20000701670 */
[----:B------:R-:W-:Y:S01]  /*5250*/  VIADD R0, R0, 0x39 ;  /* 0x0000003900007836 */ /* 0x000fe20000000000 */
[----:B------:R-:W-:Y:S02]  /*5260*/  FSEL R129, R10, -INF , !P3 ;  /* 0xff8000000a817808 */ /* 0x000fe40005800000 */
[----:B------:R-:W-:-:S02]  /*5270*/  FSEL R133, R12, -INF , !P0 ;  /* 0xff8000000c857808 */ /* 0x000fc40004000000 */
[----:B------:R-:W-:Y:S02]  /*5280*/  ISETP.GE.AND P0, PT, R0, R206, PT ;  /* 0x000000ce0000720c */ /* 0x000fe40003f06270 */
[----:B------:R-:W-:Y:S02]  /*5290*/  FSEL R125, R26, -INF , !P4 ;  /* 0xff8000001a7d7808 */ /* 0x000fe40006000000 */
[----:B------:R-:W-:Y:S02]  /*52a0*/  ISETP.LT.OR P0, PT, R0, R204, P0 ;  /* 0x000000cc0000720c */ /* 0x000fe40000701670 */
[----:B------:R-:W-:Y:S02]  /*52b0*/  FSEL R132, R25, -INF , !P5 ;  /* 0xff80000019847808 */ /* 0x000fe40006800000 */
[----:B------:R-:W-:Y:S02]  /*52c0*/  FSEL R131, R19, -INF , !P0 ;  /* 0xff80000013837808 */ /* 0x000fe40004000000 */
[----:B------:R-:W-:-:S02]  /*52d0*/  PLOP3.LUT P0, PT, PT, PT, UP0, 0x80, 0x0 ;  /* 0x000000000000781c */ /* 0x000fc40003f0f008 */
[----:B------:R-:W-:Y:S02]  /*52e0*/  FSEL R127, R27, -INF , !P1 ;  /* 0xff8000001b7f7808 */ /* 0x000fe40004800000 */
[-C--:B------:R-:W-:Y:S02]  /*52f0*/  ISETP.GE.AND P3, PT, R6, R206.reuse, PT ;  /* 0x000000ce0600720c */ /* 0x080fe40003f66270 */
[CC--:B------:R-:W-:Y:S02]  /*5300*/  ISETP.GE.AND P5, PT, R3.reuse, R207.reuse, PT ;  /* 0x000000cf0300720c */ /* 0x0c0fe40003fa6270 */
[----:B------:R-:W-:Y:S02]  /*5310*/  ISETP.GE.AND P1, PT, R3, R206, PT ;  /* 0x000000ce0300720c */ /* 0x000fe40003f26270 */
[----:B------:R-:W-:Y:S02]  /*5320*/  ISETP.GE.AND P4, PT, R0, R207, PT ;  /* 0x000000cf0000720c */ /* 0x000fe40003f86270 */
[----:B------:R-:W-:-:S02]  /*5330*/  ISETP.LT.OR P3, PT, R6, R204, P3 ;  /* 0x000000cc0600720c */ /* 0x000fc40001f61670 */
[CC--:B------:R-:W-:Y:S02]  /*5340*/  ISETP.LT.OR P5, PT, R3.reuse, R205.reuse, P5 ;  /* 0x000000cd0300720c */ /* 0x0c0fe40002fa1670 */
[----:B------:R-:W-:Y:S02]  /*5350*/  ISETP.LT.OR P1, PT, R3, R204, P1 ;  /* 0x000000cc0300720c */ /* 0x000fe40000f21670 */
[----:B------:R-:W-:Y:S02]  /*5360*/  ISETP.LT.OR P4, PT, R0, R205, P4 ;  /* 0x000000cd0000720c */ /* 0x000fe40002781670 */
        /* <DEDUP_REMOVED lines=12> */
[----:B------:R-:W-:Y:S01]  /*5430*/  USHF.R.S32.HI UR7, URZ, 0x1f, UR21 ;  /* 0x0000001f3f077899 */ /* 0x000fe20008011415 */
[----:B------:R-:W-:Y:S01]  /*5440*/  ISETP.GE.AND P3, PT, R105, UR6, PT ;  /* 0x0000000669007c0c */ /* 0x000fe2000bf66270 */
[----:B------:R-:W-:Y:S01]  /*5450*/  UIMAD UR6, UR13, UR21, URZ ;  /* 0x000000150d0672a4 */ /* 0x000fe2000f8e023f */
[----:B------:R-:W-:-:S03]  /*5460*/  IMAD.U32 R6, RZ, RZ, UR21 ;  /* 0x00000015ff067e24 */ /* 0x000fc6000f8e00ff */
[----:B------:R-:W-:Y:S01]  /*5470*/  UIMAD UR6, UR7, UR27, UR6 ;  /* 0x0000001b070672a4 */ /* 0x000fe2000f8e0206 */
[----:B------:R-:W-:-:S03]  /*5480*/  IMAD.WIDE.U32 R6, R6, UR27, R106 ;  /* 0x0000001b06067c25 */ /* 0x000fc6000f8e006a */
        /* <DEDUP_REMOVED lines=24> */
[----:B------:R-:W2:Y:S01]  /*5610*/  @!P3 LDC.64 R24, c[0x0][0x218] ;  /* 0x00008600ff18bb82 */ /* 0x000ea20000000a00 */
[----:B----4-:R-:W-:-:S07]  /*5620*/  @!P3 LEA R10, P1, R6, R12, 0x1 ;  /* 0x0000000c060ab211 */ /* 0x010fce00078208ff */
[----:B------:R-:W4:Y:S01]  /*5630*/  @!P5 LDC.64 R18, c[0x0][0x218] ;  /* 0x00008600ff12db82 */ /* 0x000f220000000a00 */
[----:B------:R-:W-:Y:S02]  /*5640*/  @!P3 LEA.HI.X R11, R6, R13, R0, 0x1, P1 ;  /* 0x0000000d060bb211 */ /* 0x000fe400008f0c00 */
[----:B------:R-:W-:Y:S02]  /*5650*/  IADD3.X R6, R0, UR30, RZ, P2, !PT ;  /* 0x0000001e00067c10 */ /* 0x000fe400097fe4ff */
[C---:B-----5:R-:W-:Y:S01]  /*5660*/  @!P5 LEA R8, P2, R3.reuse, R14, 0x1 ;  /* 0x0000000e0308d211 */ /* 0x060fe200078408ff */
[----:B------:R-:W-:Y:S01]  /*5670*/  @!PT LDS RZ, [RZ] ;  /* 0x00000000fffff984 */ /* 0x000fe20000000800 */
[----:B------:R-:W-:Y:S01]  /*5680*/  @!PT LDS RZ, [RZ] ;  /* 0x00000000fffff984 */ /* 0x000fe20000000800 */
[----:B------:R-:W-:Y:S01]  /*5690*/  @!PT LDS RZ, [RZ] ;  /* 0x00000000fffff984 */ /* 0x000fe20000000800 */
[----:B------:R1:W-:Y:S02]  /*56a0*/  @!P3 LDGSTS.E.BYPASS.LTC128B.128 [R203+0xa000], desc[UR24][R10.64+0x100] ;  /* 0x0a0001000acbbfae */ /* 0x0003e4000b901d58 */
[----:B------:R-:W5:Y:S01]  /*56b0*/  @!P4 LDC.64 R12, c[0x0][0x218] ;  /* 0x00008600ff0ccb82 */ /* 0x000f620000000a00 */
[C---:B------:R-:W-:Y:S01]  /*56c0*/  @!P5 LEA.HI.X R9, R3.reuse, R15, R6, 0x1, P2 ;  /* 0x0000000f0309d211 */ /* 0x040fe200010f0c06 */
[----:B------:R1:W-:Y:S01]  /*56d0*/  @P5 STS.128 [R203+0x6800], RZ ;  /* 0x006800ffcb005388 */ /* 0x0003e20000000c00 */
[----:B------:R-:W-:-:S03]  /*56e0*/  IADD3 R0, P2, R3, UR31, RZ ;  /* 0x0000001f03007c10 */ /* 0x000fc6000ff5e0ff */
[----:B------:R-:W-:Y:S01]  /*56f0*/  @!PT LDS RZ, [RZ] ;  /* 0x00000000fffff984 */ /* 0x000fe20000000800 */
[----:B------:R-:W-:Y:S01]  /*5700*/  @!PT LDS RZ, [RZ] ;  /* 0x00000000fffff984 */ /* 0x000fe20000000800 */
[----:B------:R-:W-:Y:S01]  /*5710*/  @!PT LDS RZ, [RZ] ;  /* 0x00000000fffff984 */ /* 0x000fe20000000800 */
[----:B------:R2:W-:Y:S01]  /*5720*/  @!P5 LDGSTS.E.BYPASS.LTC128B.128 [R203+0x6800], desc[UR24][R8.64] ;  /* 0x0680000008cbdfae */ /* 0x0005e2000b901d58 */
[----:B------:R-:W-:Y:S01]  /*5730*/  IADD3.X R7, R6, UR30, RZ, P2, !PT ;  /* 0x0000001e06077c10 */ /* 0x000fe200097fe4ff */
[----:B------:R-:W4:Y:S02]  /*5740*/  @!P4 LDC.64 R20, c[0x0][0x218] ;  /* 0x00008600ff14cb82 */ /* 0x000f240000000a00 */
[----:B------:R2:W-:Y:S01]  /*5750*/  @P4 STS.128 [R203+0x8800], RZ ;  /* 0x008800ffcb004388 */ /* 0x0005e20000000c00 */
[C---:B-1----:R-:W-:Y:S02]  /*5760*/  @!P4 LEA R10, P1, R3.reuse, R16, 0x1 ;  /* 0x00000010030ac211 */ /* 0x042fe400078208ff */
[C---:B---3--:R-:W-:Y:S02]  /*5770*/  @!P5 LEA R16, P2, R0.reuse, R26, 0x1 ;  /* 0x0000001a0010d211 */ /* 0x048fe400078408ff */
[----:B------:R-:W-:Y:S02]  /*5780*/  @!P4 LEA.HI.X R11, R3, R17, R6, 0x1, P1 ;  /* 0x00000011030bc211 */ /* 0x000fe400008f0c06 */
[----:B------:R-:W-:-:S02]  /*5790*/  @!P5 LEA.HI.X R17, R0, R27, R7, 0x1, P2 ;  /* 0x0000001b0011d211 */ /* 0x000fc400010f0c07 */
[C---:B--2---:R-:W-:Y:S01]  /*57a0*/  @!P3 LEA R8, P1, R3.reuse, R22, 0x1 ;  /* 0x000000160308b211 */ /* 0x044fe200078208ff */
[----:B------:R-:W-:Y:S01]  /*57b0*/  @!PT LDS RZ, [RZ] ;  /* 0x00000000fffff984 */ /* 0x000fe20000000800 */
[----:B------:R-:W-:Y:S01]  /*57c0*/  @!PT LDS RZ, [RZ] ;  /* 0x00000000fffff984 */ /* 0x000fe20000000800 */
[----:B------:R-:W-:Y:S01]  /*57d0*/  @!PT LDS RZ, [RZ] ;  /* 0x00000000fffff984 */ /* 0x000fe20000000800 */
[----:B------:R4:W-:Y:S01]  /*57e0*/  @!P4 LDGSTS.E.BYPASS.LTC128B.128 [R203+0x8800], desc[UR24][R10.64+0x80] ;  /* 0x088000800acbcfae */ /* 0x0009e2000b901d58 */
[C---:B-----5:R-:W-:Y:S02]  /*57f0*/  @!P4 LEA R14, P2, R0.reuse, R12, 0x1 ;  /* 0x0000000c000ec211 */ /* 0x060fe400078408ff */
[----:B------:R-:W-:Y:S01]  /*5800*/  @!P3 LEA.HI.X R9, R3, R23, R6, 0x1, P1 ;  /* 0x000000170309b211 */ /* 0x000fe200008f0c06 */
[----:B------:R1:W-:Y:S01]  /*5810*/  @P3 STS.128 [R203+0xa800], RZ ;  /* 0x00a800ffcb003388 */ /* 0x0003e20000000c00 */
[C---:B------:R-:W-:Y:S02]  /*5820*/  @!P3 LEA R12, P1, R0.reuse, R24, 0x1 ;  /* 0x00000018000cb211 */ /* 0x040fe400078208ff */
[C---:B------:R-:W-:Y:S01]  /*5830*/  IADD3 R3, P6, R0.reuse, UR31, RZ ;  /* 0x0000001f00037c10 */ /* 0x040fe2000ffde0ff */
[----:B------:R-:W-:Y:S01]  /*5840*/  @!PT LDS RZ, [RZ] ;  /* 0x00000000fffff984 */ /* 0x000fe20000000800 */
[----:B------:R-:W-:Y:S01]  /*5850*/  @!PT LDS RZ, [RZ] ;  /* 0x00000000fffff984 */ /* 0x000fe20000000800 */
[----:B------:R-:W-:Y:S01]  /*5860*/  @!PT LDS RZ, [RZ] ;  /* 0x00000000fffff984 */ /* 0x000fe20000000800 */
[----:B------:R2:W-:Y:S01]  /*5870*/  @!P3 LDGSTS.E.BYPASS.LTC128B.128 [R203+0xa800], desc[UR24][R8.64+0x100] ;  /* 0x0a80010008cbbfae */ /* 0x0005e2000b901d58 */
[----:B------:R-:W-:-:S02]  /*5880*/  @!P4 LEA.HI.X R15, R0, R13, R7, 0x1, P2 ;  /* 0x0000000d000fc211 */ /* 0x000fc400010f0c07 */
        /* <DEDUP_REMOVED lines=40> */
.L_x_1292:
[----:B------:R-:W-:Y:S05]  /*5b10*/  BSYNC B0 ;  /* 0x0000000000007941 */ /* 0x000fea0003800000 */
.L_x_1291:
[----:B------:R-:W0:Y:S02]  /*5b20*/  LDGDEPBAR ;  /* 0x00000000000079af */ /* 0x000e240000000000 */
.L_x_1290:
[----:B------:R-:W-:Y:S01]  /*5b30*/  FMNMX.FTZ R3, R40, R42, !PT ;  /* 0x0000002a28037209 */ /* 0x000fe20007810000 */
[----:B------:R-:W-:Y:S01]  /*5b40*/  STL [R1+0xc0], R185 ;  /* 0x0000c0b901007387 */ /* 0x000fe20000100800 */
[----:B------:R-:W-:Y:S01]  /*5b50*/  FMNMX.FTZ R0, R47, R46, !PT ;  /* 0x0000002e2f007209 */ /* 0x000fe20007810000 */
[----:B------:R-:W-:Y:S01]  /*5b60*/  IMAD.WIDE.U32 R168, R56, -0x326172a9, RZ ;  /* 0xcd9e8d5738a87825 */ /* 0x000fe200078e00ff */
[----:B------:R-:W-:Y:S01]  /*5b70*/  FMNMX.FTZ R3, R41, R3, !PT ;  /* 0x0000000329037209 */ /* 0x000fe20007810000 */
[----:B------:R-:W-:Y:S01]  /*5b80*/  STL [R1+0xbc], R180 ;  /* 0x0000bcb401007387 */ /* 0x000fe20000100800 */
[----:B------:R-:W-:Y:S01]  /*5b90*/  FMNMX.FTZ R0, R54, R0, !PT ;  /* 0x0000000036007209 */ /* 0x000fe20007810000 */
[----:B------:R-:W-:Y:S01]  /*5ba0*/  USHF.L.U32 UR37, UR8, 0x1, URZ ;  /* 0x0000000108257899 */ /* 0x000fe2000800063f */
[----:B------:R-:W-:Y:S01]  /*5bb0*/  FMNMX.FTZ R3, R43, R3, !PT ;  /* 0x000000032b037209 */ /* 0x000fe20007810000 */
[----:B------:R-:W-:Y:S01]  /*5bc0*/  STL [R1+0xb8], R177 ;  /* 0x0000b8b101007387 */ /* 0x000fe20000100800 */
[----:B------:R-:W-:Y:S01]  /*5bd0*/  FMNMX.FTZ R0, R53, R0, !PT ;  /* 0x0000000035007209 */ /* 0x000fe20007810000 */
[----:B------:R-:W-:Y:S01]  /*5be0*/  UIADD3 UR7, UR29, -0x4498517b, URZ ;  /* 0xbb67ae851d077890 */ /* 0x000fe2000fffe03f */
[----:B------:R-:W-:Y:S01]  /*5bf0*/  FMNMX.FTZ R3, R28, R3, !PT ;  /* 0x000000031c037209 */ /* 0x000fe20007810000 */
[----:B------:R3:W-:Y:S01]  /*5c00*/  STL [R1+0xb4], R176 ;  /* 0x0000b4b001007387 */ /* 0x0007e20000100800 */
[----:B------:R-:W-:Y:S01]  /*5c10*/  FMNMX.FTZ R0, R45, R0, !PT ;  /* 0x000000002d007209 */ /* 0x000fe20007810000 */
[----:B------:R-:W-:Y:S01]  /*5c20*/  ULOP3.LUT UR21, UR37, UR29, URZ, 0x3c, !UPT ;  /* 0x0000001d25157292 */ /* 0x000fe2000f8e3c3f */
[----:B------:R-:W-:Y:S01]  /*5c30*/  FMNMX.FTZ R3, R29, R3, !PT ;  /* 0x000000031d037209 */ /* 0x000fe20007810000 */
[----:B------:R-:W-:Y:S01]  /*5c40*/  IMAD.WIDE.U32 R100, R103, -0x2daee0ad, RZ ;  /* 0xd2511f5367647825 */ /* 0x000fe200078e00ff */
[----:B------:R-:W-:Y:S01]  /*5c50*/  FMNMX.FTZ R0, R44, R0, !PT ;  /* 0x000000002c007209 */ /* 0x000fe20007810000 */
[----:B------:R-:W-:Y:S01]  /*5c60*/  ULDC UR6, c[0x0][0x2ec] ;  /* 0x0000bb0000067ab9 */ /* 0x000fe20000000800 */
        /* <DEDUP_REMOVED lines=11> */
[----:B------:R-:W-:Y:S01]  /*5d20*/  UIADD3 UR26, UR28, 0x78dde6e4, URZ ;  /* 0x78dde6e41c1a7890 */ /* 0x000fe2000fffe03f */
[----:B------:R-:W-:Y:S01]  /*5d30*/  FMNMX.FTZ R3, R130, R3, !PT ;  /* 0x0000000382037209 */ /* 0x000fe20007810000 */
[----:B------:R-:W-:Y:S01]  /*5d40*/  UIADD3 UR22, UR29, -0x126145ec, URZ ;  /* 0xed9eba141d167890 */ /* 0x000fe2000fffe03f */
[----:B------:R-:W-:-:S02]  /*5d50*/  FMNMX.FTZ R0, R137, R0, !PT ;  /* 0x0000000089007209 */ /* 0x000fc40007810000 */
[----:B------:R-:W-:Y:S02]  /*5d60*/  FMNMX.FTZ R3, R125, R3, !PT ;  /* 0x000000037d037209 */ /* 0x000fe40007810000 */
[----:B------:R-:W-:Y:S01]  /*5d70*/  FMNMX.FTZ R0, R138, R0, !PT ;  /* 0x000000008a007209 */ /* 0x000fe20007810000 */
[----:B---3--:R-:W-:Y:S01]  /*5d80*/  IMAD.MOV.U32 R176, RZ, RZ, R104 ;  /* 0x000000ffffb07224 */ /* 0x008fe200078e0068 */
        /* <DEDUP_REMOVED lines=11> */
[----:B--2---:R-:W2:Y:S01]  /*5e40*/  SHFL.BFLY PT, R6, R3, 0x2, 0x1f ;  /* 0x0c401f0003067f89 */ /* 0x004ea200000e0000 */
[----:B------:R-:W-:-:S03]  /*5e50*/  UIADD3 UR4, UR37, 0x1, URZ ;  /* 0x0000000125047890 */ /* 0x000fc6000fffe03f */
[----:B-1----:R-:W1:Y:S01]  /*5e60*/  SHFL.BFLY PT, R10, R0, 0x2, 0x1f ;  /* 0x0c401f00000a7f89 */ /* 0x002e6200000e0000 */
[--C-:B------:R-:W-:Y:S01]  /*5e70*/  IMAD R182, R4, 0x2, R181.reuse ;  /* 0x0000000204b67824 */ /* 0x100fe200078e02b5 */
[----:B------:R-:W-:Y:S01]  /*5e80*/  ULOP3.LUT UR4, UR4, UR29, URZ, 0x3c, !UPT ;  /* 0x0000001d04047292 */ /* 0x000fe2000f8e3c3f */
[C---:B------:R-:W-:Y:S01]  /*5e90*/  IMAD R184, R2.reuse, 0x2, R181 ;  /* 0x0000000202b87824 */ /* 0x040fe200078e02b5 */
[----:B------:R-:W-:Y:S01]  /*5ea0*/  LDSM.16.MT88.4 R20, [R181+0xc000] ;  /* 0x00c00000b514783b */ /* 0x000fe20000004200 */
[----:B------:R-:W-:-:S03]  /*5eb0*/  IMAD R183, R2, 0x2, R182 ;  /* 0x0000000202b77824 */ /* 0x000fc600078e02b6 */
[----:B------:R-:W-:Y:S04]  /*5ec0*/  LDSM.16.MT88.4 R60, [R181+0xc800] ;  /* 0x00c80000b53c783b */ /* 0x000fe80000004200 */
[----:B------:R-:W-:Y:S04]  /*5ed0*/  LDSM.16.MT88.4 R64, [R184+0xc000] ;  /* 0x00c00000b840783b */ /* 0x000fe80000004200 */
[----:B------:R-:W-:Y:S01]  /*5ee0*/  LDSM.16.MT88.4 R72, [R184+0xc800] ;  /* 0x00c80000b848783b */ /* 0x000fe20000004200 */
[----:B--2---:R-:W-:-:S03]  /*5ef0*/  FMNMX.FTZ R3, R3, R6, !PT ;  /* 0x0000000603037209 */ /* 0x004fc60007810000 */
[----:B------:R-:W-:Y:S01]  /*5f00*/  LDSM.16.MT88.4 R84, [R184+0xe000] ;  /* 0x00e00000b854783b */ /* 0x000fe20000004200 */
[----:B------:R-:W-:Y:S02]  /*5f10*/  LOP3.LUT R6, R102, UR28, RZ, 0x3c, !PT ;  /* 0x0000001c66067c12 */ /* 0x000fe4000f8e3cff */
[----:B-1----:R-:W-:Y:S01]  /*5f20*/  FMNMX.FTZ R0, R0, R10, !PT ;  /* 0x0000000a00007209 */ /* 0x002fe20007810000 */
[----:B------:R-:W1:Y:S04]  /*5f30*/  SHFL.BFLY PT, R7, R3, 0x1, 0x1f ;  /* 0x0c201f0003077f89 */ /* 0x000e6800000e0000 */
[----:B------:R2:W-:Y:S04]  /*5f40*/  STL [R1+0x9c], R6 ;  /* 0x00009c0601007387 */ /* 0x0005e80000100800 */
        /* <DEDUP_REMOVED lines=8> */
[----:B--2---:R-:W-:Y:S01]  /*5fd0*/  LOP3.LUT R6, R169, R6, RZ, 0x3c, !PT ;  /* 0x00000006a9067212 */ /* 0x004fe200078e3cff */
[----:B------:R-:W-:Y:S03]  /*5fe0*/  LDSM.16.MT88.4 R120, [R183+0x10000] ;  /* 0x01000000b778783b */ /* 0x000fe60000004200 */
[----:B------:R-:W-:Y:S01]  /*5ff0*/  FSEL R12, R12, RZ, P1 ;  /* 0x000000ff0c0c7208 */ /* 0x000fe20000800000 */
[----:B------:R-:W-:Y:S01]  /*6000*/  IMAD.WIDE.U32 R38, R6, -0x2daee0ad, RZ ;  /* 0xd2511f5306267825 */ /* 0x000fe200078e00ff */
[----:B------:R-:W-:Y:S01]  /*6010*/  LOP3.LUT R6, R101, UR21, RZ, 0x3c, !PT ;  /* 0x0000001565067c12 */ /* 0x000fe2000f8e3cff */
[----:B------:R-:W-:Y:S01]  /*6020*/  UIADD3 UR21, UR28, 0x1715609d, URZ ;  /* 0x1715609d1c157890 */ /* 0x000fe2000fffe03f */
[----:B------:R-:W-:Y:S01]  /*6030*/  LDSM.16.MT88.4 R92, [R182+0x10000] ;  /* 0x01000000b65c783b */ /* 0x000fe20000004200 */
[----:B------:R-:W-:Y:S01]  /*6040*/  FFMA.FTZ R9, R40, UR6, -R12 ;  /* 0x0000000628097c23 */ /* 0x000fe2000801080c */
[----:B------:R-:W-:Y:S01]  /*6050*/  LOP3.LUT R8, R39, UR7, R100, 0x96, !PT ;  /* 0x0000000727087c12 */ /* 0x000fe2000f8e9664 */
[----:B------:R-:W-:-:S04]  /*6060*/  IMAD.WIDE.U32 R6, R6, -0x326172a9, RZ ;  /* 0xcd9e8d5706067825 */ /* 0x000fc800078e00ff */
[----:B------:R-:W-:Y:S01]  /*6070*/  FFMA.FTZ R10, R42, UR6, -R12 ;  /* 0x000000062a0a7c23 */ /* 0x000fe2000801080c */
[----:B------:R1:W-:Y:S01]  /*6080*/  MUFU.EX2 R159, R9 ;  /* 0x00000009009f7308 */ /* 0x0003e20000000800 */
[----:B------:R-:W2:Y:S01]  /*6090*/  SHFL.BFLY PT, R100, R0, 0x1, 0x1f ;  /* 0x0c201f0000647f89 */ /* 0x000ea200000e0000 */
[----:B------:R-:W-:Y:S01]  /*60a0*/  IMAD.WIDE.U32 R36, R8, -0x326172a9, RZ ;  /* 0xcd9e8d5708247825 */ /* 0x000fe200078e00ff */
[----:B------:R-:W-:Y:S01]  /*60b0*/  LOP3.LUT R7, R7, UR36, R168, 0x96, !PT ;  /* 0x0000002407077c12 */ /* 0x000fe2000f8e96a8 */
[----:B------:R-:W-:Y:S02]  /*60c0*/  UIADD3 UR7, UR29, -0x56f99767, URZ ;  /* 0xa90668991d077890 */ /* 0x000fe4000fffe03f */
[--C-:B------:R-:W-:Y:S01]  /*60d0*/  FFMA.FTZ R13, R43, UR6, -R12.reuse ;  /* 0x000000062b0d7c23 */ /* 0x100fe2000801080c */
[----:B------:R-:W-:Y:S01]  /*60e0*/  FFMA.FTZ R5, R31, UR6, -R12 ;  /* 0x000000061f057c23 */ /* 0x000fe2000801080c */
[----:B------:R-:W-:Y:S01]  /*60f0*/  LOP3.LUT R8, R37, UR35, R6, 0x96, !PT ;  /* 0x0000002325087c12 */ /* 0x000fe2000f8e9606 */
[----:B------:R-:W-:Y:S01]  /*6100*/  IMAD.WIDE.U32 R6, R7, -0x2daee0ad, RZ ;  /* 0xd2511f5307067825 */ /* 0x000fe200078e00ff */
[----:B------:R3:W-:Y:S03]  /*6110*/  MUFU.EX2 R165, R10 ;  /* 0x0000000a00a57308 */ /* 0x0007e60000000800 */
[----:B------:R-:W-:Y:S01]  /*6120*/  FFMA.FTZ R4, R55, UR6, -R12 ;  /* 0x0000000637047c23 */ /* 0x000fe2000801080c */
[----:B------:R-:W-:Y:S01]  /*6130*/  LDSM.16.MT88.4 R96, [R184+0xe800] ;  /* 0x00e80000b860783b */ /* 0x000fe20000004200 */
[----:B------:R-:W-:-:S03]  /*6140*/  LOP3.LUT R7, R7, UR34, R38, 0x96, !PT ;  /* 0x0000002207077c12 */ /* 0x000fc6000f8e9626 */
[----:B------:R-:W-:Y:S01]  /*6150*/  LDSM.16.MT88.4 R112, [R183+0xc800] ;  /* 0x00c80000b770783b */ /* 0x000fe20000004200 */
[----:B-1----:R-:W-:Y:S01]  /*6160*/  IMAD.WIDE.U32 R8, R8, -0x2daee0ad, RZ ;  /* 0xd2511f5308087825 */ /* 0x002fe200078e00ff */
[----:B------:R1:W-:Y:S02]  /*6170*/  MUFU.EX2 R172, R13 ;  /* 0x0000000d00ac7308 */ /* 0x0003e40000000800 */
[----:B------:R-:W-:Y:S04]  /*6180*/  LDSM.16.MT88.4 R104, [R182+0xe800] ;  /* 0x00e80000b668783b */ /* 0x000fe80000004200 */
[----:B------:R-:W-:Y:S01]  /*6190*/  LDSM.16.MT88.4 R108, [R181+0xe800] ;  /* 0x00e80000b56c783b */ /* 0x000fe20000004200 */
[----:B--2---:R-:W-:Y:S01]  /*61a0*/  FMNMX.FTZ R100, R0, R100, !PT ;  /* 0x0000006400647209 */ /* 0x004fe20007810000 */
[----:B------:R-:W-:Y:S01]  /*61b0*/  FFMA.FTZ R0, R29, UR6, -R12 ;  /* 0x000000061d007c23 */ /* 0x000fe2000801080c */
[----:B---3--:R-:W-:Y:S01]  /*61c0*/  LOP3.LUT R10, R9, UR32, R6, 0x96, !PT ;  /* 0x00000020090a7c12 */ /* 0x008fe2000f8e9606 */
[----:B------:R-:W-:Y:S01]  /*61d0*/  FFMA.FTZ R9, R41, UR6, -R12 ;  /* 0x0000000629097c23 */ /* 0x000fe2000801080c */
[----:B------:R-:W-:Y:S01]  /*61e0*/  IMAD.WIDE.U32 R6, R7, -0x326172a9, RZ ;  /* 0xcd9e8d5707067825 */ /* 0x000fe200078e00ff */
[----:B------:R-:W-:Y:S01]  /*61f0*/  FSETP.NEU.FTZ.AND P1, PT, R100, -INF , PT ;  /* 0xff8000006400780b */ /* 0x000fe20003f3d000 */
[----:B------:R-:W-:Y:S02]  /*6200*/  MUFU.EX2 R173, R0 ;  /* 0x0000000000ad7308 */ /* 0x000fe40000000800 */
[----:B------:R-:W-:Y:S01]  /*6210*/  IMAD.WIDE.U32 R10, R10, -0x326172a9, RZ ;  /* 0xcd9e8d570a0a7825 */ /* 0x000fe200078e00ff */
[----:B------:R-:W-:-:S03]  /*6220*/  LOP3.LUT R7, R7, UR33, R36, 0x96, !PT ;  /* 0x0000002107077c12 */ /* 0x000fc6000f8e9624 */
[----:B-1----:R-:W-:Y:S02]  /*6230*/  FMUL.FTZ R13, R100, UR6 ;  /* 0x00000006640d7c20 */ /* 0x002fe40008410000 */
[----:B------:R1:W-:Y:S03]  /*6240*/  MUFU.EX2 R156, R9 ;  /* 0x00000009009c7308 */ /* 0x0003e60000000800 */
[----:B------:R-:W-:-:S05]  /*6250*/  FSEL R13, R13, RZ, P1 ;  /* 0x000000ff0d0d7208 */ /* 0x000fca0000800000 */
[----:B------:R-:W-:Y:S08]  /*6260*/  MUFU.EX2 R167, R5 ;  /* 0x0000000500a77308 */ /* 0x000ff00000000800 */
[----:B------:R-:W-:Y:S01]  /*6270*/  MUFU.EX2 R158, R4 ;  /* 0x00000004009e7308 */ /* 0x000fe20000000800 */
[----:B-1----:R-:W-:Y:S01]  /*6280*/  LOP3.LUT R9, R11, UR26, R6, 0x96, !PT ;  /* 0x0000001a0b097c12 */ /* 0x002fe2000f8e9606 */
[----:B------:R-:W-:-:S04]  /*6290*/  IMAD.WIDE.U32 R6, R7, -0x2daee0ad, RZ ;  /* 0xd2511f5307067825 */ /* 0x000fc800078e00ff */
[----:B------:R-:W-:-:S04]  /*62a0*/  IMAD.WIDE.U32 R102, R9, -0x2daee0ad, RZ ;  /* 0xd2511f5309667825 */ /* 0x000fc800078e00ff */
[----:B------:R-:W-:Y:S01]  /*62b0*/  FFMA.FTZ R9, R28, UR6, -R12 ;  /* 0x000000061c097c23 */ /* 0x000fe2000801080c */
[----:B------:R-:W-:-:S03]  /*62c0*/  LOP3.LUT R14, R103, UR7, R6, 0x96, !PT ;  /* 0x00000007670e7c12 */ /* 0x000fc6000f8e9606 */
[----:B------:R-:W1:Y:S01]  /*62d0*/  MUFU.EX2 R16, R9 ;  /* 0x0000000900107308 */ /* 0x000e620000000800 */
[----:B------:R-:W-:Y:S01]  /*62e0*/  LOP3.LUT R6, R7, UR22, R8, 0x96, !PT ;  /* 0x0000001607067c12 */ /* 0x000fe2000f8e9608 */
[----:B------:R-:W-:-:S04]  /*62f0*/  IMAD.WIDE.U32 R14, R14, -0x326172a9, RZ ;  /* 0xcd9e8d570e0e7825 */ /* 0x000fc800078e00ff */
[----:B------:R-:W-:Y:S01]  /*6300*/  IMAD.WIDE.U32 R50, R6, -0x326172a9, RZ ;  /* 0xcd9e8d5706327825 */ /* 0x000fe200078e00ff */
[----:B------:R-:W-:-:S03]  /*6310*/  LOP3.LUT R0, R14, 0xffff, RZ, 0xc0, !PT ;  /* 0x0000ffff0e007812 */ /* 0x000fc600078ec0ff */
[--C-:B------:R-:W-:Y:S01]  /*6320*/  FFMA.FTZ R6, R47, UR6, -R13.reuse ;  /* 0x000000062f067c23 */ /* 0x100fe2000801080d */
[----:B------:R-:W-:Y:S02]  /*6330*/  LOP3.LUT R7, R14, 0xff, RZ, 0xc0, !PT ;  /* 0x000000ff0e077812 */ /* 0x000fe400078ec0ff */
[----:B------:R-:W-:Y:S01]  /*6340*/  SHF.R.U32.HI R0, RZ, 0x8, R0 ;  /* 0x00000008ff007819 */ /* 0x000fe20000011600 */
[----:B------:R2:W-:Y:S01]  /*6350*/  MUFU.EX2 R180, R6 ;  /* 0x0000000600b47308 */ /* 0x0005e20000000800 */
[----:B------:R-:W-:Y:S02]  /*6360*/  LOP3.LUT R10, R51, UR21, R10, 0x96, !PT ;  /* 0x00000015330a7c12 */ /* 0x000fe4000f8e960a */
[----:B------:R-:W-:Y:S01]  /*6370*/  PRMT R24, R7, 0x5410, R0 ;  /* 0x0000541007187816 */ /* 0x000fe20000000000 */
[----:B------:R-:W-:Y:S01]  /*6380*/  FFMA.FTZ R7, R45, UR6, -R13 ;  /* 0x000000062d077c23 */ /* 0x000fe2000801080d */
[----:B------:R-:W-:Y:S01]  /*6390*/  LOP3.LUT R0, R15, UR9, R50, 0x96, !PT ;  /* 0x000000090f007c12 */ /* 0x000fe2000f8e9632 */
[----:B------:R-:W-:-:S04]  /*63a0*/  IMAD.WIDE.U32 R48, R10, -0x2daee0ad, RZ ;  /* 0xd2511f530a307825 */ /* 0x000fc800078e00ff */
[--C-:B------:R-:W-:Y:S01]  /*63b0*/  FFMA.FTZ R10, R44, UR6, -R13.reuse ;  /* 0x000000062c0a7c23 */ /* 0x100fe2000801080d */
[----:B------:R3:W-:Y:S01]  /*63c0*/  MUFU.EX2 R171, R7 ;  /* 0x0000000700ab7308 */ /* 0x0007e20000000800 */
[C---:B------:R-:W-:Y:S01]  /*63d0*/  LOP3.LUT R8, R0.reuse, 0xffff, RZ, 0xc0, !PT ;  /* 0x0000ffff00087812 */ /* 0x040fe200078ec0ff */
[----:B-1----:R-:W-:Y:S01]  /*63e0*/  IMAD.MOV.U32 R51, RZ, RZ, R16 ;  /* 0x000000ffff337224 */ /* 0x002fe200078e0010 */
[----:B------:R-:W-:Y:S02]  /*63f0*/  LOP3.LUT R19, R0, 0xff, RZ, 0xc0, !PT ;  /* 0x000000ff00137812 */ /* 0x000fe400078ec0ff */
[--C-:B------:R-:W-:Y:S02]  /*6400*/  SHF.R.U32.HI R16, RZ, 0x10, R0.reuse ;  /* 0x00000010ff107819 */ /* 0x100fe40000011600 */
[----:B------:R-:W-:Y:S01]  /*6410*/  SHF.R.U32.HI R17, RZ, 0x18, R0 ;  /* 0x00000018ff117819 */ /* 0x000fe20000011600 */
[----:B------:R-:W1:Y:S01]  /*6420*/  MUFU.EX2 R157, R10 ;  /* 0x0000000a009d7308 */ /* 0x000e620000000800 */
[----:B--2---:R-:W-:Y:S01]  /*6430*/  FFMA.FTZ R6, R46, UR6, -R13 ;  /* 0x000000062e067c23 */ /* 0x004fe2000801080d */
[C---:B------:R-:W-:Y:S01]  /*6440*/  LOP3.LUT R0, R48.reuse, 0xffff, RZ, 0xc0, !PT ;  /* 0x0000ffff30007812 */ /* 0x040fe200078ec0ff */
[----:B------:R-:W-:Y:S01]  /*6450*/  LDSM.16.MT88.4 R44, [R182+0xe000] ;  /* 0x00e00000b62c783b */ /* 0x000fe20000004200 */
[----:B------:R-:W-:-:S02]  /*6460*/  LOP3.LUT R11, R48, 0xff, RZ, 0xc0, !PT ;  /* 0x000000ff300b7812 */ /* 0x000fc400078ec0ff */
[----:B------:R-:W-:Y:S02]  /*6470*/  SHF.R.U32.HI R0, RZ, 0x8, R0 ;  /* 0x00000008ff007819 */ /* 0x000fe40000011600 */
[----:B------:R2:W4:Y:S01]  /*6480*/  MUFU.EX2 R177, R6 ;  /* 0x0000000600b17308 */ /* 0x0005220000000800 */
[----:B---3--:R-:W-:Y:S01]  /*6490*/  SHF.R.U32.HI R7, RZ, 0x8, R8 ;  /* 0x00000008ff077819 */ /* 0x008fe20000011608 */
[----:B------:R-:W-:Y:S01]  /*64a0*/  FFMA.FTZ R8, R53, UR6, -R13 ;  /* 0x0000000635087c23 */ /* 0x000fe2000801080d */
[----:B------:R-:W-:Y:S02]  /*64b0*/  PRMT R25, R11, 0x5410, R0 ;  /* 0x000054100b197816 */ /* 0x000fe40000000000 */
[----:B------:R-:W-:Y:S01]  /*64c0*/  PRMT R19, R19, 0x5410, R7 ;  /* 0x0000541013137816 */ /* 0x000fe20000000007 */
[----:B------:R-:W-:Y:S01]  /*64d0*/  FFMA.FTZ R7, R54, UR6, -R13 ;  /* 0x0000000636077c23 */ /* 0x000fe2000801080d */
[----:B------:R-:W-:Y:S01]  /*64e0*/  LOP3.LUT R0, R49, UR5, R102, 0x96, !PT ;  /* 0x0000000531007c12 */ /* 0x000fe2000f8e9666 */
[----:B------:R-:W-:Y:S01]  /*64f0*/  MUFU.EX2 R185, R8 ;  /* 0x0000000800b97308 */ /* 0x000fe20000000800 */
[----:B------:R-:W-:-:S02]  /*6500*/  SHF.R.U32.HI R18, RZ, 0x18, R14 ;  /* 0x00000018ff127819 */ /* 0x000fc4000001160e */
[----:B------:R-:W-:-:S05]  /*6510*/  SHF.R.U32.HI R11, RZ, 0x18, R48 ;  /* 0x00000018ff0b7819 */ /* 0x000fca0000011630 */
[----:B------:R3:W4:Y:S01]  /*6520*/  MUFU.EX2 R166, R7 ;  /* 0x0000000700a67308 */ /* 0x0007220000000800 */
[----:B--2---:R-:W-:-:S04]  /*6530*/  SHF.R.U32.HI R6, RZ, 0x10, R14 ;  /* 0x00000010ff067819 */ /* 0x004fc8000001160e */
[----:B------:R-:W-:Y:S02]  /*6540*/  LOP3.LUT R9, R6, 0xff, RZ, 0xc0, !PT ;  /* 0x000000ff06097812 */ /* 0x000fe400078ec0ff */
[----:B------:R-:W-:Y:S02]  /*6550*/  LOP3.LUT R6, R16, 0xff, RZ, 0xc0, !PT ;  /* 0x000000ff10067812 */ /* 0x000fe400078ec0ff */
[----:B------:R-:W-:Y:S02]  /*6560*/  PRMT R18, R9, 0x5410, R18 ;  /* 0x0000541009127816 */ /* 0x000fe40000000012 */
[----:B------:R-:W-:Y:S02]  /*6570*/  PRMT R17, R6, 0x5410, R17 ;  /* 0x0000541006117816 */ /* 0x000fe40000000011 */
[----:B------:R-:W-:Y:S02]  /*6580*/  SHF.R.U32.HI R6, RZ, 0x10, R48 ;  /* 0x00000010ff067819 */ /* 0x000fe40000011630 */
[----:B------:R-:W-:-:S02]  /*6590*/  LOP3.LUT R16, R0, 0xff, RZ, 0xc0, !PT ;  /* 0x000000ff00107812 */ /* 0x000fc400078ec0ff */
[--C-:B---3--:R-:W-:Y:S02]  /*65a0*/  SHF.R.U32.HI R7, RZ, 0x10, R0.reuse ;  /* 0x00000010ff077819 */ /* 0x108fe40000011600 */
[----:B------:R-:W-:Y:S02]  /*65b0*/  LOP3.LUT R9, R6, 0xff, RZ, 0xc0, !PT ;  /* 0x000000ff06097812 */ /* 0x000fe400078ec0ff */
[----:B------:R-:W-:Y:S02]  /*65c0*/  LOP3.LUT R6, R0, 0xffff, RZ, 0xc0, !PT ;  /* 0x0000ffff00067812 */ /* 0x000fe400078ec0ff */
[----:B------:R-:W-:Y:S02]  /*65d0*/  SHF.R.U32.HI R8, RZ, 0x18, R0 ;  /* 0x00000018ff087819 */ /* 0x000fe40000011600 */
[----:B------:R-:W-:Y:S02]  /*65e0*/  LOP3.LUT R0, R7, 0xff, RZ, 0xc0, !PT ;  /* 0x000000ff07007812 */ /* 0x000fe400078ec0ff */
[----:B-1----:R-:W-:-:S02]  /*65f0*/  F2FP.F16.F32.PACK_AB R7, R157, R171 ;  /* 0x000000ab9d07723e */ /* 0x002fc400000000ff */
[----:B------:R-:W-:Y:S01]  /*6600*/  SHF.R.U32.HI R10, RZ, 0x8, R6 ;  /* 0x00000008ff0a7819 */ /* 0x000fe20000011606 */
[--C-:B------:R-:W-:Y:S01]  /*6610*/  FFMA.FTZ R6, R52, UR6, -R13.reuse ;  /* 0x0000000634067c23 */ /* 0x100fe2000801080d */
[C---:B------:R-:W-:Y:S01]  /*6620*/  PRMT R154, R7.reuse, 0x7610, R154 ;  /* 0x00007610079a7816 */ /* 0x040fe2000000009a */
[----:B------:R-:W1:Y:S01]  /*6630*/  LDSM.16.MT88.4 R52, [R182+0xc000] ;  /* 0x00c00000b634783b */ /* 0x000e620000004200 */
[----:B------:R-:W-:Y:S01]  /*6640*/  PRMT R152, R7, 0x7632, R152 ;  /* 0x0000763207987816 */ /* 0x000fe20000000098 */
[----:B------:R-:W-:Y:S01]  /*6650*/  FFMA.FTZ R7, R30, UR6, -R13 ;  /* 0x000000061e077c23 */ /* 0x000fe2000801080d */
[----:B------:R-:W-:Y:S01]  /*6660*/  PRMT R26, R9, 0x5410, R11 ;  /* 0x00005410091a7816 */ /* 0x000fe2000000000b */
[----:B------:R4:W-:Y:S01]  /*6670*/  MUFU.EX2 R164, R6 ;  /* 0x0000000600a47308 */ /* 0x0009e20000000800 */
[----:B------:R-:W-:Y:S01]  /*6680*/  PRMT R11, R16, 0x5410, R10 ;  /* 0x00005410100b7816 */ /* 0x000fe2000000000a */
[----:B------:R-:W2:Y:S01]  /*6690*/  LDSM.16.MT88.4 R28, [R183+0xc000] ;  /* 0x00c00000b71c783b */ /* 0x000ea20000004200 */
[----:B------:R-:W-:-:S02]  /*66a0*/  PRMT R10, R0, 0x5410, R8 ;  /* 0x00005410000a7816 */ /* 0x000fc40000000008 */
[----:B------:R-:W-:Y:S02]  /*66b0*/  F2FP.F16.F32.PACK_AB R0, R173, R51 ;  /* 0x00000033ad00723e */ /* 0x000fe400000000ff */
[----:B------:R-:W-:Y:S01]  /*66c0*/  F2FP.F16.F32.PACK_AB R9, R158, R167 ;  /* 0x000000a79e09723e */ /* 0x000fe200000000ff */
[----:B------:R-:W3:Y:S01]  /*66d0*/  MUFU.EX2 R170, R7 ;  /* 0x0000000700aa7308 */ /* 0x000ee20000000800 */
[C---:B------:R-:W-:Y:S02]  /*66e0*/  PRMT R153, R0.reuse, 0x7610, R153 ;  /* 0x0000761000997816 */ /* 0x040fe40000000099 */
[----:B------:R-:W-:Y:S02]  /*66f0*/  PRMT R151, R0, 0x7632, R151 ;  /* 0x0000763200977816 */ /* 0x000fe40000000097 */
[----:B------:R-:W-:Y:S02]  /*6700*/  F2FP.F16.F32.PACK_AB R0, R165, R159 ;  /* 0x0000009fa500723e */ /* 0x000fe400000000ff */
[----:B------:R-:W-:-:S02]  /*6710*/  PRMT R140, R9, 0x7610, R140 ;  /* 0x00007610098c7816 */ /* 0x000fc4000000008c */
[----:B----4-:R-:W-:Y:S02]  /*6720*/  F2FP.F16.F32.PACK_AB R6, R177, R180 ;  /* 0x000000b4b106723e */ /* 0x010fe400000000ff */
[----:B------:R-:W-:Y:S02]  /*6730*/  PRMT R141, R0, 0x7610, R141 ;  /* 0x00007610008d7816 */ /* 0x000fe4000000008d */
[C---:B------:R-:W-:Y:S02]  /*6740*/  PRMT R144, R6.reuse, 0x7610, R144 ;  /* 0x0000761006907816 */ /* 0x040fe40000000090 */
[----:B------:R-:W-:Y:S01]  /*6750*/  PRMT R142, R6, 0x7632, R142 ;  /* 0x00007632068e7816 */ /* 0x000fe2000000008e */
[----:B------:R-:W-:Y:S01]  /*6760*/  IMAD.U32 R6, RZ, RZ, UR15 ;  /* 0x0000000fff067e24 */ /* 0x000fe2000f8e00ff */
[----:B------:R-:W-:Y:S02]  /*6770*/  PRMT R148, R0, 0x7632, R148 ;  /* 0x0000763200947816 */ /* 0x000fe40000000094 */
[----:B------:R-:W-:-:S02]  /*6780*/  F2FP.F16.F32.PACK_AB R0, R185, R166 ;  /* 0x000000a6b900723e */ /* 0x000fc400000000ff */
[----:B---3--:R-:W-:Y:S02]  /*6790*/  F2FP.F16.F32.PACK_AB R5, R170, R164 ;  /* 0x000000a4aa05723e */ /* 0x008fe400000000ff */
[C---:B------:R-:W-:Y:S02]  /*67a0*/  PRMT R145, R0.reuse, 0x7610, R145 ;  /* 0x0000761000917816 */ /* 0x040fe40000000091 */
[----:B------:R-:W-:Y:S02]  /*67b0*/  PRMT R143, R0, 0x7632, R143 ;  /* 0x00007632008f7816 */ /* 0x000fe4000000008f */
[----:B------:R-:W-:Y:S02]  /*67c0*/  LEA R0, R6, UR15, 0x10 ;  /* 0x0000000f06007c11 */ /* 0x000fe4000f8e80ff */
[C---:B------:R-:W-:Y:S02]  /*67d0*/  PRMT R150, R5.reuse, 0x7610, R150 ;  /* 0x0000761005967816 */ /* 0x040fe40000000096 */
[----:B------:R-:W-:-:S02]  /*67e0*/  PRMT R149, R5, 0x7632, R149 ;  /* 0x0000763205957816 */ /* 0x000fc40000000095 */
[----:B------:R-:W-:Y:S02]  /*67f0*/  HSET2.LE.AND R4, R19, R0, PT ;  /* 0x0000000013047233 */ /* 0x000fe40003803000 */
[----:B------:R-:W-:Y:S02]  /*6800*/  PRMT R5, R144, 0x5410, R142 ;  /* 0x0000541090057816 */ /* 0x000fe4000000008e */
[----:B------:R-:W-:Y:S02]  /*6810*/  F2FP.F16.F32.PACK_AB R6, R172, R156 ;  /* 0x0000009cac06723e */ /* 0x000fe400000000ff */
[----:B------:R-:W-:Y:S02]  /*6820*/  LOP3.LUT R4, R4, R5, RZ, 0xc0, !PT ;  /* 0x0000000504047212 */ /* 0x000fe400078ec0ff */
[C---:B------:R-:W-:Y:S02]  /*6830*/  PRMT R147, R6.reuse, 0x7610, R147 ;  /* 0x0000761006937816 */ /* 0x040fe40000000093 */
[----:B------:R-:W-:-:S02]  /*6840*/  PRMT R146, R6, 0x7632, R146 ;  /* 0x0000763206927816 */ /* 0x000fc40000000092 */
[--C-:B------:R-:W-:Y:S02]  /*6850*/  HSET2.LE.AND R5, R17, R0.reuse, PT ;  /* 0x0000000011057233 */ /* 0x100fe40003803000 */
[--C-:B------:R-:W-:Y:S02]  /*6860*/  HSET2.LE.AND R6, R24, R0.reuse, PT ;  /* 0x0000000018067233 */ /* 0x100fe40003803000 */
[----:B------:R-:W-:Y:S02]  /*6870*/  PRMT R7, R141, 0x5410, R148 ;  /* 0x000054108d077816 */ /* 0x000fe40000000094 */
[----:B------:R-:W-:Y:S02]  /*6880*/  PRMT R8, R145, 0x5410, R143 ;  /* 0x0000541091087816 */ /* 0x000fe4000000008f */
[----:B------:R-:W-:Y:S02]  /*6890*/  LOP3.LUT R5, R5, R7, RZ, 0xc0, !PT ;  /* 0x0000000705057212 */ /* 0x000fe400078ec0ff */
[----:B------:R-:W-:-:S02]  /*68a0*/  HSET2.LE.AND R7, R18, R0, PT ;  /* 0x0000000012077233 */ /* 0x000fc40003803000 */
[----:B------:R-:W-:Y:S02]  /*68b0*/  LOP3.LUT R6, R6, R8, RZ, 0xc0, !PT ;  /* 0x0000000806067212 */ /* 0x000fe400078ec0ff */
[----:B------:R-:W-:Y:S02]  /*68c0*/  PRMT R8, R147, 0x5410, R146 ;  /* 0x0000541093087816 */ /* 0x000fe40000000092 */
[----:B------:R-:W-:Y:S02]  /*68d0*/  PRMT R139, R9, 0x7632, R139 ;  /* 0x00007632098b7816 */ /* 0x000fe4000000008b */
[----:B------:R-:W-:Y:S02]  /*68e0*/  LOP3.LUT R7, R7, R8, RZ, 0xc0, !PT ;  /* 0x0000000807077212 */ /* 0x000fe400078ec0ff */
[--C-:B------:R-:W-:Y:S02]  /*68f0*/  HSET2.LE.AND R8, R11, R0.reuse, PT ;  /* 0x000000000b087233 */ /* 0x100fe40003803000 */
[----:B------:R-:W-:-:S02]  /*6900*/  HSET2.LE.AND R9, R10, R0, PT ;  /* 0x000000000a097233 */ /* 0x000fc40003803000 */
[----:B------:R-:W-:Y:S01]  /*6910*/  PRMT R10, R154, 0x5410, R152 ;  /* 0x000054109a0a7816 */ /* 0x000fe20000000098 */
[C---:B------:R-:W-:Y:S01]  /*6920*/  HMMA.16816.F32 R16, R4.reuse, R20, RZ ;  /* 0x000000140410723c */ /* 0x040fe200000018ff */
[----:B------:R-:W-:Y:S02]  /*6930*/  PRMT R2, R150, 0x5410, R149 ;  /* 0x0000541096027816 */ /* 0x000fe40000000095 */
[----:B------:R-:W-:Y:S02]  /*6940*/  LOP3.LUT R8, R8, R10, RZ, 0xc0, !PT ;  /* 0x0000000a08087212 */ /* 0x000fe400078ec0ff */
[----:B------:R-:W-:Y:S01]  /*6950*/  HSET2.LE.AND R10, R25, R0, PT ;  /* 0x00000000190a7233 */ /* 0x000fe20003803000 */
[----:B------:R-:W-:Y:S01]  /*6960*/  HMMA.16816.F32 R40, R4, R22, RZ ;  /* 0x000000160428723c */ /* 0x000fe200000018ff */
[----:B------:R-:W-:-:S03]  /*6970*/  PRMT R11, R153, 0x5410, R151 ;  /* 0x00005410990b7816 */ /* 0x000fc60000000097 */
[----:B------:R-:W-:Y:S02]  /*6980*/  LOP3.LUT R10, R10, R2, RZ, 0xc0, !PT ;  /* 0x000000020a0a7212 */ /* 0x000fe400078ec0ff */
[----:B------:R-:W-:Y:S01]  /*6990*/  LOP3.LUT R9, R9, R11, RZ, 0xc0, !PT ;  /* 0x0000000b09097212 */ /* 0x000fe200078ec0ff */
[----:B-1----:R-:W-:Y:S01]  /*69a0*/  HMMA.16816.F32 R20, R4, R54, RZ ;  /* 0x000000360414723c */ /* 0x002fe200000018ff */
[----:B------:R-:W-:Y:S02]  /*69b0*/  HSET2.LE.AND R2, R26, R0, PT ;  /* 0x000000001a027233 */ /* 0x000fe40003803000 */
[----:B------:R-:W-:-:S03]  /*69c0*/  PRMT R11, R140, 0x5410, R139 ;  /* 0x000054108c0b7816 */ /* 0x000fc6000000008b */
[----:B------:R-:W-:Y:S01]  /*69d0*/  HMMA.16816.F32 R24, R4, R52, RZ ;  /* 0x000000340418723c */ /* 0x000fe200000018ff */
[----:B------:R-:W-:Y:S01]  /*69e0*/  LOP3.LUT R11, R2, R11, RZ, 0xc0, !PT ;  /* 0x0000000b020b7212 */ /* 0x000fe200078ec0ff */
[----:B------:R-:W-:Y:S01]  /*69f0*/  LDSM.16.MT88.4 R52, [R183+0xe800] ;  /* 0x00e80000b734783b */ /* 0x000fe20000004200 */
[----:B------:R-:W-:-:S03]  /*6a00*/  LOP3.LUT R2, R101, UR4, RZ, 0x3c, !PT ;  /* 0x0000000465027c12 */ /* 0x000fc6000f8e3cff */
[----:B--2---:R-:W-:Y:S06]  /*6a10*/  HMMA.16816.F32 R76, R4, R28, RZ ;  /* 0x0000001c044c723c */ /* 0x004fec00000018ff */
[----:B------:R-:W-:Y:S06]  /*6a20*/  HMMA.16816.F32 R248, R8, R60, R16 ;  /* 0x0000003c08f8723c */ /* 0x000fec0000001810 */
[----:B------:R-:W-:Y:S06]  /*6a30*/  HMMA.16816.F32 R16, R4, R64, RZ ;  /* 0x000000400410723c */ /* 0x000fec00000018ff */
[----:B------:R-:W-:Y:S06]  /*6a40*/  HMMA.16816.F32 R244, R8, R62, R40 ;  /* 0x0000003e08f4723c */ /* 0x000fec0000001828 */
[----:B------:R-:W-:Y:S06]  /*6a50*/  HMMA.16816.F32 R40, R4, R66, RZ ;  /* 0x000000420428723c */ /* 0x000fec00000018ff */
[C---:B------:R-:W-:Y:S06]  /*6a60*/  HMMA.16816.F32 R236, R8.reuse, R56, R24 ;  /* 0x0000003808ec723c */ /* 0x040fec0000001818 */
[----:B------:R-:W-:Y:S06]  /*6a70*/  HMMA.16816.F32 R240, R8, R72, R16 ;  /* 0x0000004808f0723c */ /* 0x000fec0000001810 */
[----:B------:R-:W-:Y:S06]  /*6a80*/  HMMA.16816.F32 R16, R4, R86, RZ ;  /* 0x000000560410723c */ /* 0x000fec00000018ff */
[----:B------:R-:W-:Y:S06]  /*6a90*/  HMMA.16816.F32 R232, R8, R58, R20 ;  /* 0x0000003a08e8723c */ /* 0x000fec0000001814 */
[C---:B------:R-:W-:Y:S06]  /*6aa0*/  HMMA.16816.F32 R68, R4.reuse, R30, RZ ;  /* 0x0000001e0444723c */ /* 0x040fec00000018ff */
[C---:B------:R-:W-:Y:S06]  /*6ab0*/  HMMA.16816.F32 R28, R4.reuse, R44, RZ ;  /* 0x0000002c041c723c */ /* 0x040fec00000018ff */
[C---:B------:R-:W-:Y:S06]  /*6ac0*/  HMMA.16816.F32 R24, R4.reuse, R46, RZ ;  /* 0x0000002e0418723c */ /* 0x040fec00000018ff */
[----:B------:R-:W-:Y:S06]  /*6ad0*/  HMMA.16816.F32 R20, R4, R84, RZ ;  /* 0x000000540414723c */ /* 0x000fec00000018ff */
[----:B------:R-:W-:Y:S06]  /*6ae0*/  HMMA.16816.F32 R228, R8, R74, R40 ;  /* 0x0000004a08e4723c */ /* 0x000fec0000001828 */
        /* <DEDUP_REMOVED lines=12> */
[----:B------:R-:W1:Y:S05]  /*6bb0*/  LDSM.16.MT88.4 R4, [R181+0x10800] ;  /* 0x01080000b504783b */ /* 0x000e6a0000004200 */
[C---:B------:R-:W-:Y:S01]  /*6bc0*/  HMMA.16816.F32 R212, R8.reuse, R98, R16 ;  /* 0x0000006208d4723c */ /* 0x040fe20000001810 */
[----:B------:R-:W-:Y:S05]  /*6bd0*/  LDSM.16.MT88.4 R16, [R182+0x10800] ;  /* 0x01080000b610783b */ /* 0x000fea0000004200 */
[C---:B------:R-:W-:Y:S06]  /*6be0*/  HMMA.16816.F32 R160, R8.reuse, R112, R76 ;  /* 0x0000007008a0723c */ /* 0x040fec000000184c */
[C---:B------:R-:W-:Y:S01]  /*6bf0*/  HMMA.16816.F32 R76, R8.reuse, R106, R24 ;  /* 0x0000006a084c723c */ /* 0x040fe20000001818 */
[----:B------:R-:W2:Y:S05]  /*6c00*/  LDSM.16.MT88.4 R24, [R184+0x10800] ;  /* 0x01080000b818783b */ /* 0x000eaa0000004200 */
[----:B------:R-:W-:Y:S01]  /*6c10*/  HMMA.16816.F32 R68, R8, R114, R68 ;  /* 0x000000720844723c */ /* 0x000fe20000001844 */
[----:B------:R-:W-:-:S02]  /*6c20*/  IMAD.MOV.U32 R106, RZ, RZ, R158 ;  /* 0x000000ffff6a7224 */ /* 0x000fc400078e009e */
[----:B------:R-:W-:-:S03]  /*6c30*/  IMAD.MOV.U32 R107, RZ, RZ, R157 ;  /* 0x000000ffff6b7224 */ /* 0x000fc600078e009d */
[C---:B------:R-:W-:Y:S06]  /*6c40*/  HMMA.16816.F32 R64, R8.reuse, R108, R64 ;  /* 0x0000006c0840723c */ /* 0x040fec0000001840 */
[----:B------:R-:W-:Y:S01]  /*6c50*/  HMMA.16816.F32 R216, R8, R110, R32 ;  /* 0x0000006e08d8723c */ /* 0x000fe20000001820 */
[----:B------:R-:W-:Y:S02]  /*6c60*/  IMAD.MOV.U32 R108, RZ, RZ, R167 ;  /* 0x000000ffff6c7224 */ /* 0x000fe400078e00a7 */
[----:B------:R-:W-:-:S03]  /*6c70*/  IMAD.MOV.U32 R109, RZ, RZ, R173 ;  /* 0x000000ffff6d7224 */ /* 0x000fc600078e00ad */
[----:B-1----:R-:W-:Y:S01]  /*6c80*/  HMMA.16816.F32 R220, R8, R4, R56 ;  /* 0x0000000408dc723c */ /* 0x002fe20000001838 */
[----:B------:R-:W-:Y:S02]  /*6c90*/  IMAD.MOV.U32 R111, RZ, RZ, R166 ;  /* 0x000000ffff6f7224 */ /* 0x000fe400078e00a6 */
[----:B------:R-:W-:-:S03]  /*6ca0*/  IMAD.MOV.U32 R110, RZ, RZ, R165 ;  /* 0x000000ffff6e7224 */ /* 0x000fc600078e00a5 */
[----:B------:R-:W-:Y:S01]  /*6cb0*/  HMMA.16816.F32 R112, R8, R104, R28 ;  /* 0x000000680870723c */ /* 0x000fe2000000181c */
[----:B------:R-:W-:-:S05]  /*6cc0*/  IMAD.WIDE.U32 R4, R2, -0x326172a9, RZ ;  /* 0xcd9e8d5702047825 */ /* 0x000fca00078e00ff */
[----:B------:R-:W-:Y:S01]  /*6cd0*/  LOP3.LUT R5, R5, UR36, R168, 0x96, !PT ;  /* 0x0000002405057c12 */ /* 0x000fe2000f8e96a8 */
[----:B------:R-:W-:Y:S01]  /*6ce0*/  IMAD.MOV.U32 R104, RZ, RZ, R164 ;  /* 0x000000ffff687224 */ /* 0x000fe200078e00a4 */
[----:B------:R-:W-:Y:S01]  /*6cf0*/  LOP3.LUT R2, R37, UR35, R4, 0x96, !PT ;  /* 0x0000002325027c12 */ /* 0x000fe2000f8e9604 */
[----:B------:R-:W-:Y:S01]  /*6d00*/  HMMA.16816.F32 R164, R8, R6, R60 ;  /* 0x0000000608a4723c */ /* 0x000fe2000000183c */
[----:B------:R-:W-:Y:S01]  /*6d10*/  SHF.R.U32.HI R37, RZ, 0x18, R14 ;  /* 0x00000018ff257819 */ /* 0x000fe2000001160e */
[----:B------:R-:W-:-:S04]  /*6d20*/  IMAD.WIDE.U32 R4, R5, -0x2daee0ad, RZ ;  /* 0xd2511f5305047825 */ /* 0x000fc800078e00ff */
[----:B------:R-:W-:Y:S01]  /*6d30*/  HMMA.16816.F32 R224, R8, R96, R20 ;  /* 0x0000006008e0723c */ /* 0x000fe20000001814 */
[----:B------:R-:W-:Y:S01]  /*6d40*/  IMAD.WIDE.U32 R6, R2, -0x2daee0ad, RZ ;  /* 0xd2511f5302067825 */ /* 0x000fe200078e00ff */
[----:B------:R-:W-:-:S03]  /*6d50*/  LOP3.LUT R2, R5, UR34, R38, 0x96, !PT ;  /* 0x0000002205027c12 */ /* 0x000fc6000f8e9626 */
[----:B------:R-:W-:Y:S01]  /*6d60*/  IMAD.MOV.U32 R62, RZ, RZ, R172 ;  /* 0x000000ffff3e7224 */ /* 0x000fe200078e00ac */
[C---:B--2---:R-:W-:Y:S01]  /*6d70*/  HMMA.16816.F32 R208, R8.reuse, R24, R84 ;  /* 0x0000001808d0723c */ /* 0x044fe20000001854 */
[----:B------:R-:W-:Y:S02]  /*6d80*/  IMAD.MOV.U32 R61, RZ, RZ, R171 ;  /* 0x000000ffff3d7224 */ /* 0x000fe400078e00ab */
[----:B------:R-:W-:Y:S02]  /*6d90*/  IMAD.MOV.U32 R60, RZ, RZ, R170 ;  /* 0x000000ffff3c7224 */ /* 0x000fe400078e00aa */
[----:B------:R-:W-:Y:S01]  /*6da0*/  IMAD.MOV.U32 R97, RZ, RZ, R51 ;  /* 0x000000ffff617224 */ /* 0x000fe200078e0033 */
[----:B------:R-:W-:Y:S01]  /*6db0*/  HMMA.16816.F32 R172, R8, R18, R80 ;  /* 0x0000001208ac723c */ /* 0x000fe20000001850 */
[----:B------:R-:W-:Y:S01]  /*6dc0*/  IMAD.MOV.U32 R23, RZ, RZ, R156 ;  /* 0x000000ffff177224 */ /* 0x000fe200078e009c */
[----:B------:R-:W-:Y:S01]  /*6dd0*/  LOP3.LUT R25, R49, UR5, R102, 0x96, !PT ;  /* 0x0000000531197c12 */ /* 0x000fe2000f8e9666 */
[----:B------:R-:W-:-:S02]  /*6de0*/  IMAD.MOV.U32 R105, RZ, RZ, R159 ;  /* 0x000000ffff697224 */ /* 0x000fc400078e009f */
[----:B------:R-:W-:Y:S01]  /*6df0*/  IMAD.MOV.U32 R84, RZ, RZ, R23 ;  /* 0x000000ffff547224 */ /* 0x000fe200078e0017 */
[----:B------:R-:W-:Y:S01]  /*6e00*/  HMMA.16816.F32 R168, R8, R16, R72 ;  /* 0x0000001008a8723c */ /* 0x000fe20000001848 */
[----:B------:R-:W-:Y:S01]  /*6e10*/  LOP3.LUT R18, R7, UR32, R4, 0x96, !PT ;  /* 0x0000002007127c12 */ /* 0x000fe2000f8e9604 */
[----:B------:R-:W-:Y:S01]  /*6e20*/  IMAD.MOV.U32 R23, RZ, RZ, R178 ;  /* 0x000000ffff177224 */ /* 0x000fe200078e00b2 */
[----:B------:R-:W-:-:S03]  /*6e30*/  LOP3.LUT R178, R14, 0xffff, RZ, 0xc0, !PT ;  /* 0x0000ffff0eb27812 */ /* 0x000fc600078ec0ff */
[----:B------:R-:W-:Y:S01]  /*6e40*/  IMAD.WIDE.U32 R18, R18, -0x326172a9, RZ ;  /* 0xcd9e8d5712127825 */ /* 0x000fe200078e00ff */
[C---:B------:R-:W-:Y:S03]  /*6e50*/  HMMA.16816.F32 R156, R8.reuse, R54, R40 ;  /* 0x00000036089c723c */ /* 0x040fe60000001828 */
[----:B------:R-:W-:Y:S01]  /*6e60*/  IMAD.WIDE.U32 R16, R2, -0x326172a9, RZ ;  /* 0xcd9e8d5702107825 */ /* 0x000fe200078e00ff */
[----:B------:R-:W-:Y:S02]  /*6e70*/  LOP3.LUT R2, R7, UR32, R4, 0x96, !PT ;  /* 0x0000002007027c12 */ /* 0x000fe4000f8e9604 */
[----:B------:R-:W-:Y:S01]  /*6e80*/  HMMA.16816.F32 R92, R8, R52, R44 ;  /* 0x00000034085c723c */ /* 0x000fe2000000182c */
[----:B------:R-:W-:Y:S01]  /*6e90*/  IMAD.MOV.U32 R73, RZ, RZ, R104 ;  /* 0x000000ffff497224 */ /* 0x000fe200078e0068 */
[----:B------:R-:W-:Y:S02]  /*6ea0*/  LOP3.LUT R20, R17, UR33, R36, 0x96, !PT ;  /* 0x0000002111147c12 */ /* 0x000fe4000f8e9624 */
[----:B------:R-:W-:-:S02]  /*6eb0*/  LOP3.LUT R17, R19, UR26, R16, 0x96, !PT ;  /* 0x0000001a13117c12 */ /* 0x000fc4000f8e9610 */
[----:B------:R-:W-:Y:S01]  /*6ec0*/  LOP3.LUT R16, R5, UR34, R38, 0x96, !PT ;  /* 0x0000002205107c12 */ /* 0x000fe2000f8e9626 */
[----:B------:R-:W-:Y:S01]  /*6ed0*/  IMAD.WIDE.U32 R4, R20, -0x2daee0ad, RZ ;  /* 0xd2511f5314047825 */ /* 0x000fe200078e00ff */
[----:B------:R-:W-:Y:S03]  /*6ee0*/  HMMA.16816.F32 R56, R8, R26, R116 ;  /* 0x0000001a0838723c */ /* 0x000fe60000001874 */
[----:B------:R-:W-:Y:S01]  /*6ef0*/  IMAD.WIDE.U32 R38, R17, -0x2daee0ad, RZ ;  /* 0xd2511f5311267825 */ /* 0x000fe200078e00ff */
[----:B------:R-:W-:-:S03]  /*6f00*/  LOP3.LUT R17, R5, UR22, R6, 0x96, !PT ;  /* 0x0000001605117c12 */ /* 0x000fc6000f8e9606 */
[----:B------:R-:W-:Y:S01]  /*6f10*/  IMAD.WIDE.U32 R20, R2, -0x326172a9, RZ ;  /* 0xcd9e8d5702147825 */ /* 0x000fe200078e00ff */
[----:B------:R-:W-:-:S03]  /*6f20*/  LOP3.LUT R19, R39, UR7, R4, 0x96, !PT ;  /* 0x0000000727137c12 */ /* 0x000fc6000f8e9604 */
[----:B------:R-:W-:-:S04]  /*6f30*/  IMAD.WIDE.U32 R4, R16, -0x326172a9, RZ ;  /* 0xcd9e8d5710047825 */ /* 0x000fc800078e00ff */
[----:B------:R-:W-:Y:S01]  /*6f40*/  IMAD.WIDE.U32 R16, R17, -0x326172a9, RZ ;  /* 0xcd9e8d5711107825 */ /* 0x000fe200078e00ff */
[----:B------:R-:W-:Y:S02]  /*6f50*/  LOP3.LUT R7, R5, UR33, R36, 0x96, !PT ;  /* 0x0000002105077c12 */ /* 0x000fe4000f8e9624 */
[----:B------:R-:W-:Y:S01]  /*6f60*/  LOP3.LUT R2, R21, UR26, R4, 0x96, !PT ;  /* 0x0000001a15027c12 */ /* 0x000fe2000f8e9604 */
[----:B------:R-:W-:Y:S01]  /*6f70*/  IMAD.WIDE.U32 R4, R19, -0x326172a9, RZ ;  /* 0xcd9e8d5713047825 */ /* 0x000fe200078e00ff */
[----:B------:R-:W-:Y:S02]  /*6f80*/  LOP3.LUT R51, R17, UR21, R18, 0x96, !PT ;  /* 0x0000001511337c12 */ /* 0x000fe4000f8e9612 */
[----:B------:R-:W-:Y:S01]  /*6f90*/  LOP3.LUT R36, R15, UR9, R50, 0x96, !PT ;  /* 0x000000090f247c12 */ /* 0x000fe2000f8e9632 */
[----:B------:R-:W-:Y:S01]  /*6fa0*/  IMAD.MOV.U32 R44, RZ, RZ, R108 ;  /* 0x000000ffff2c7224 */ /* 0x000fe200078e006c */
[----:B------:R-:W-:Y:S01]  /*6fb0*/  LOP3.LUT R24, R5, UR9, R16, 0x96, !PT ;  /* 0x0000000905187c12 */ /* 0x000fe2000f8e9610 */
[----:B------:R-:W-:Y:S01]  /*6fc0*/  IMAD.WIDE.U32 R16, R2, -0x2daee0ad, RZ ;  /* 0xd2511f5302107825 */ /* 0x000fe200078e00ff */
[----:B------:R-:W-:-:S02]  /*6fd0*/  LOP3.LUT R21, R4, 0xff, RZ, 0xc0, !PT ;  /* 0x000000ff04157812 */ /* 0x000fc400078ec0ff */
[----:B------:R-:W-:Y:S01]  /*6fe0*/  LOP3.LUT R39, R4, 0xffff, RZ, 0xc0, !PT ;  /* 0x0000ffff04277812 */ /* 0x000fe200078ec0ff */
[----:B------:R-:W-:Y:S01]  /*6ff0*/  IMAD.MOV.U32 R108, RZ, RZ, R176 ;  /* 0x000000ffff6c7224 */ /* 0x000fe200078e00b0 */
[--C-:B------:R-:W-:Y:S01]  /*7000*/  SHF.R.U32.HI R19, RZ, 0x10, R4.reuse ;  /* 0x00000010ff137819 */ /* 0x100fe20000011604 */
[----:B------:R-:W-:Y:S01]  /*7010*/  IMAD.MOV.U32 R47, RZ, RZ, R105 ;  /* 0x000000ffff2f7224 */ /* 0x000fe200078e0069 */
[----:B------:R-:W-:Y:S01]  /*7020*/  SHF.R.U32.HI R18, RZ, 0x18, R4 ;  /* 0x00000018ff127819 */ /* 0x000fe20000011604 */
[----:B------:R-:W-:Y:S01]  /*7030*/  IMAD.WIDE.U32 R4, R7, -0x2daee0ad, RZ ;  /* 0xd2511f5307047825 */ /* 0x000fe200078e00ff */
[----:B------:R-:W-:Y:S02]  /*7040*/  SHF.R.U32.HI R50, RZ, 0x10, R14 ;  /* 0x00000010ff327819 */ /* 0x000fe4000001160e */
[----:B------:R-:W-:Y:S01]  /*7050*/  ISETP.LE.U32.AND P4, PT, R21, UR15, PT ;  /* 0x0000000f15007c0c */ /* 0x000fe2000bf83070 */
[----:B------:R-:W-:Y:S01]  /*7060*/  IMAD.MOV.U32 R46, RZ, RZ, R110 ;  /* 0x000000ffff2e7224 */ /* 0x000fe200078e006e */
[----:B------:R-:W-:Y:S01]  /*7070*/  LOP3.LUT R2, R17, UR7, R4, 0x96, !PT ;  /* 0x0000000711027c12 */ /* 0x000fe2000f8e9604 */
[----:B------:R-:W-:Y:S01]  /*7080*/  IMAD.MOV.U32 R45, RZ, RZ, R111 ;  /* 0x000000ffff2d7224 */ /* 0x000fe200078e006f */
[----:B------:R-:W-:Y:S01]  /*7090*/  LOP3.LUT R6, R5, UR22, R6, 0x96, !PT ;  /* 0x0000001605067c12 */ /* 0x000fe2000f8e9606 */
[----:B------:R-:W-:Y:S01]  /*70a0*/  IMAD.MOV.U32 R82, RZ, RZ, R44 ;  /* 0x000000ffff527224 */ /* 0x000fe200078e002c */
[----:B------:R-:W-:Y:S01]  /*70b0*/  LOP3.LUT R17, R14, 0xff, RZ, 0xc0, !PT ;  /* 0x000000ff0e117812 */ /* 0x000fe200078ec0ff */
[----:B------:R-:W-:Y:S01]  /*70c0*/  IMAD.WIDE.U32 R4, R2, -0x326172a9, RZ ;  /* 0xcd9e8d5702047825 */ /* 0x000fe200078e00ff */
[----:B------:R-:W-:-:S02]  /*70d0*/  ISETP.LE.U32.AND P5, PT, R18, UR15, PT ;  /* 0x0000000f12007c0c */ /* 0x000fc4000bfa3070 */
[----:B------:R-:W-:Y:S01]  /*70e0*/  ISETP.LE.U32.AND P1, PT, R17, UR15, PT ;  /* 0x0000000f11007c0c */ /* 0x000fe2000bf23070 */
[----:B------:R-:W-:Y:S01]  /*70f0*/  IMAD.WIDE.U32 R6, R6, -0x326172a9, RZ ;  /* 0xcd9e8d5706067825 */ /* 0x000fe200078e00ff */
[C---:B------:R-:W-:Y:S02]  /*7100*/  LOP3.LUT R2, R4.reuse, 0xffff, RZ, 0xc0, !PT ;  /* 0x0000ffff04027812 */ /* 0x040fe400078ec0ff */
[----:B------:R-:W-:Y:S01]  /*7110*/  SHF.R.U32.HI R14, RZ, 0x18, R4 ;  /* 0x00000018ff0e7819 */ /* 0x000fe20000011604 */
[----:B------:R-:W-:Y:S01]  /*7120*/  IMAD.MOV.U32 R80, RZ, RZ, R45 ;  /* 0x000000ffff507224 */ /* 0x000fe200078e002d */
[----:B------:R-:W-:Y:S01]  /*7130*/  LOP3.LUT R15, R7, UR21, R20, 0x96, !PT ;  /* 0x00000015070f7c12 */ /* 0x000fe2000f8e9614 */
[----:B------:R-:W-:Y:S01]  /*7140*/  IMAD.MOV.U32 R87, RZ, RZ, R46 ;  /* 0x000000ffff577224 */ /* 0x000fe200078e002e */
[----:B------:R-:W-:Y:S01]  /*7150*/  LOP3.LUT R6, R5, UR9, R6, 0x96, !PT ;  /* 0x0000000905067c12 */ /* 0x000fe2000f8e9606 */
[----:B------:R-:W-:Y:S01]  /*7160*/  IMAD.MOV.U32 R86, RZ, RZ, R47 ;  /* 0x000000ffff567224 */ /* 0x000fe200078e002f */
[----:B------:R-:W-:-:S02]  /*7170*/  LOP3.LUT R7, R4, 0xff, RZ, 0xc0, !PT ;  /* 0x000000ff04077812 */ /* 0x000fc400078ec0ff */
[----:B------:R-:W-:Y:S02]  /*7180*/  SHF.R.U32.HI R5, RZ, 0x10, R4 ;  /* 0x00000010ff057819 */ /* 0x000fe40000011604 */
[----:B------:R-:W-:Y:S02]  /*7190*/  SHF.R.U32.HI R2, RZ, 0x8, R2 ;  /* 0x00000008ff027819 */ /* 0x000fe40000011602 */
[----:B------:R-:W-:Y:S02]  /*71a0*/  LOP3.LUT R4, R19, 0xff, RZ, 0xc0, !PT ;  /* 0x000000ff13047812 */ /* 0x000fe400078ec0ff */
[----:B------:R-:W-:Y:S01]  /*71b0*/  PRMT R22, R7, 0x5410, R2 ;  /* 0x0000541007167816 */ /* 0x000fe20000000002 */
[----:B------:R-:W-:Y:S01]  /*71c0*/  FFMA.FTZ R7, R129, UR6, -R12 ;  /* 0x0000000681077c23 */ /* 0x000fe2000801080c */
[----:B------:R-:W-:Y:S02]  /*71d0*/  ISETP.LE.U32.AND P6, PT, R4, UR15, PT ;  /* 0x0000000f04007c0c */ /* 0x000fe4000bfc3070 */
[----:B------:R-:W-:Y:S01]  /*71e0*/  LOP3.LUT R2, R5, 0xff, RZ, 0xc0, !PT ;  /* 0x000000ff05027812 */ /* 0x000fe200078ec0ff */
[----:B------:R-:W-:Y:S01]  /*71f0*/  IMAD.WIDE.U32 R4, R15, -0x2daee0ad, RZ ;  /* 0xd2511f530f047825 */ /* 0x000fe200078e00ff */
[----:B------:R1:W-:Y:S02]  /*7200*/  MUFU.EX2 R83, R7 ;  /* 0x0000000700537308 */ /* 0x0003e40000000800 */
[----:B------:R-:W-:-:S02]  /*7210*/  PRMT R21, R2, 0x5410, R14 ;  /* 0x0000541002157816 */ /* 0x000fc4000000000e */
[----:B------:R-:W-:Y:S02]  /*7220*/  LOP3.LUT R2, R5, UR5, R16, 0x96, !PT ;  /* 0x0000000505027c12 */ /* 0x000fe4000f8e9610 */
[C---:B------:R-:W-:Y:S02]  /*7230*/  LOP3.LUT R14, R4.reuse, 0xffff, RZ, 0xc0, !PT ;  /* 0x0000ffff040e7812 */ /* 0x040fe400078ec0ff */
[----:B------:R-:W-:Y:S02]  /*7240*/  LOP3.LUT R17, R4, 0xff, RZ, 0xc0, !PT ;  /* 0x000000ff04117812 */ /* 0x000fe400078ec0ff */
[--C-:B------:R-:W-:Y:S02]  /*7250*/  SHF.R.U32.HI R16, RZ, 0x10, R4.reuse ;  /* 0x00000010ff107819 */ /* 0x100fe40000011604 */
[----:B------:R-:W-:Y:S02]  /*7260*/  SHF.R.U32.HI R15, RZ, 0x18, R4 ;  /* 0x00000018ff0f7819 */ /* 0x000fe40000011604 */
[----:B------:R-:W-:-:S02]  /*7270*/  LOP3.LUT R4, R6, 0xffff, RZ, 0xc0, !PT ;  /* 0x0000ffff06047812 */ /* 0x000fc400078ec0ff */
[----:B-1----:R-:W-:Y:S02]  /*7280*/  HSET2.LE.AND R7, R21, R0, PT ;  /* 0x0000000015077233 */ /* 0x002fe40003803000 */
[----:B------:R-:W-:Y:S02]  /*7290*/  SHF.R.U32.HI R5, RZ, 0x8, R4 ;  /* 0x00000008ff057819 */ /* 0x000fe40000011604 */
[----:B------:R-:W-:-:S04]  /*72a0*/  LOP3.LUT R4, R6, 0xff, RZ, 0xc0, !PT ;  /* 0x000000ff06047812 */ /* 0x000fc800078ec0ff */
[----:B------:R-:W-:Y:S01]  /*72b0*/  PRMT R20, R4, 0x5410, R5 ;  /* 0x0000541004147816 */ /* 0x000fe20000000005 */
[----:B------:R-:W-:Y:S01]  /*72c0*/  FFMA.FTZ R4, R130, UR6, -R12 ;  /* 0x0000000682047c23 */ /* 0x000fe2000801080c */
[--C-:B------:R-:W-:Y:S02]  /*72d0*/  SHF.R.U32.HI R5, RZ, 0x10, R6.reuse ;  /* 0x00000010ff057819 */ /* 0x100fe40000011606 */
[----:B------:R-:W-:Y:S01]  /*72e0*/  SHF.R.U32.HI R6, RZ, 0x18, R6 ;  /* 0x00000018ff067819 */ /* 0x000fe20000011606 */
[----:B------:R1:W2:Y:S02]  /*72f0*/  MUFU.EX2 R40, R4 ;  /* 0x0000000400287308 */ /* 0x0002a40000000800 */
[----:B-1----:R-:W-:Y:S01]  /*7300*/  LOP3.LUT R4, R5, 0xff, RZ, 0xc0, !PT ;  /* 0x000000ff05047812 */ /* 0x002fe200078ec0ff */
[----:B------:R-:W-:Y:S01]  /*7310*/  FFMA.FTZ R5, R125, UR6, -R12 ;  /* 0x000000067d057c23 */ /* 0x000fe2000801080c */
[----:B------:R-:W-:Y:S02]  /*7320*/  IMAD.MOV.U32 R125, RZ, RZ, R23 ;  /* 0x000000ffff7d7224 */ /* 0x000fe400078e0017 */
[----:B------:R-:W-:-:S02]  /*7330*/  PRMT R19, R4, 0x5410, R6 ;  /* 0x0000541004137816 */ /* 0x000fc40000000006 */
[----:B------:R1:W-:Y:S01]  /*7340*/  MUFU.EX2 R23, R5 ;  /* 0x0000000500177308 */ /* 0x0003e20000000800 */
[----:B------:R-:W-:Y:S01]  /*7350*/  LOP3.LUT R4, R24, 0xffff, RZ, 0xc0, !PT ;  /* 0x0000ffff18047812 */ /* 0x000fe200078ec0ff */
[----:B------:R-:W-:Y:S01]  /*7360*/  FFMA.FTZ R6, R126, UR6, -R12 ;  /* 0x000000067e067c23 */ /* 0x000fe2000801080c */
[----:B------:R-:W-:Y:S02]  /*7370*/  IMAD.MOV.U32 R126, RZ, RZ, R97 ;  /* 0x000000ffff7e7224 */ /* 0x000fe400078e0061 */
[----:B------:R-:W-:-:S03]  /*7380*/  SHF.R.U32.HI R4, RZ, 0x8, R4 ;  /* 0x00000008ff047819 */ /* 0x000fc60000011604 */
[----:B------:R3:W-:Y:S01]  /*7390*/  MUFU.EX2 R63, R6 ;  /* 0x00000006003f7308 */ /* 0x0007e20000000800 */
[----:B------:R-:W-:-:S04]  /*73a0*/  LOP3.LUT R4, R4, 0xffff, RZ, 0xc0, !PT ;  /* 0x0000ffff04047812 */ /* 0x000fc800078ec0ff */
[----:B------:R-:W-:Y:S02]  /*73b0*/  ISETP.LE.U32.AND P3, PT, R4, UR15, PT ;  /* 0x0000000f04007c0c */ /* 0x000fe4000bf63070 */
[----:B------:R-:W-:Y:S01]  /*73c0*/  LOP3.LUT R4, R16, 0xff, RZ, 0xc0, !PT ;  /* 0x000000ff10047812 */ /* 0x000fe200078ec0ff */
[----:B------:R-:W-:Y:S01]  /*73d0*/  FFMA.FTZ R16, R135, UR6, -R13 ;  /* 0x0000000687107c23 */ /* 0x000fe2000801080d */
[----:B-1----:R-:W-:Y:S01]  /*73e0*/  FFMA.FTZ R5, R127, UR6, -R12 ;  /* 0x000000067f057c23 */ /* 0x002fe2000801080c */
[----:B------:R-:W-:Y:S01]  /*73f0*/  IMAD.MOV.U32 R127, RZ, RZ, R185 ;  /* 0x000000ffff7f7224 */ /* 0x000fe200078e00b9 */
[----:B------:R-:W-:Y:S01]  /*7400*/  PRMT R18, R4, 0x5410, R15 ;  /* 0x0000541004127816 */ /* 0x000fe2000000000f */
[----:B------:R-:W-:Y:S01]  /*7410*/  MUFU.EX2 R85, R16 ;  /* 0x0000001000557308 */ /* 0x000fe20000000800 */
[----:B------:R-:W-:-:S03]  /*7420*/  LOP3.LUT R4, R2, 0xffff, RZ, 0xc0, !PT ;  /* 0x0000ffff02047812 */ /* 0x000fc600078ec0ff */
[----:B------:R-:W-:Y:S01]  /*7430*/  HSET2.LE.AND R18, R18, R0, PT ;  /* 0x0000000012127233 */ /* 0x000fe20003803000 */
[----:B---3--:R-:W-:-:S03]  /*7440*/  FFMA.FTZ R6, R155, UR6, -R13 ;  /* 0x000000069b067c23 */ /* 0x008fc6000801080d */
[----:B------:R1:W-:Y:S08]  /*7450*/  MUFU.EX2 R185, R5 ;  /* 0x0000000500b97308 */ /* 0x0003f00000000800 */
[----:B------:R3:W-:Y:S01]  /*7460*/  MUFU.EX2 R72, R6 ;  /* 0x0000000600487308 */ /* 0x0007e20000000800 */
[----:B-1----:R-:W-:-:S07]  /*7470*/  FFMA.FTZ R5, R124, UR6, -R12 ;  /* 0x000000067c057c23 */ /* 0x002fce000801080c */
[----:B------:R1:W-:Y:S01]  /*7480*/  MUFU.EX2 R53, R5 ;  /* 0x0000000500357308 */ /* 0x0003e20000000800 */
[----:B---3--:R-:W-:Y:S02]  /*7490*/  HSET2.LE.AND R6, R22, R0, PT ;  /* 0x0000000016067233 */ /* 0x008fe40003803000 */
[----:B-1----:R-:W-:-:S04]  /*74a0*/  SHF.R.U32.HI R5, RZ, 0x8, R14 ;  /* 0x00000008ff057819 */ /* 0x002fc8000001160e */
[----:B------:R-:W-:Y:S01]  /*74b0*/  PRMT R17, R17, 0x5410, R5 ;  /* 0x0000541011117816 */ /* 0x000fe20000000005 */
[----:B------:R-:W-:Y:S01]  /*74c0*/  FFMA.FTZ R5, R128, UR6, -R12 ;  /* 0x0000000680057c23 */ /* 0x000fe2000801080c */
[----:B--2---:R-:W-:-:S03]  /*74d0*/  IMAD.MOV.U32 R128, RZ, RZ, R40 ;  /* 0x000000ffff807224 */ /* 0x004fc600078e0028 */
[----:B------:R1:W-:Y:S01]  /*74e0*/  MUFU.EX2 R129, R5 ;  /* 0x0000000500817308 */ /* 0x0003e20000000800 */
[----:B------:R-:W-:Y:S02]  /*74f0*/  HSET2.LE.AND R17, R17, R0, PT ;  /* 0x0000000011117233 */ /* 0x000fe40003803000 */
[----:B-1----:R-:W-:Y:S02]  /*7500*/  SHF.R.U32.HI R5, RZ, 0x8, R4 ;  /* 0x00000008ff057819 */ /* 0x002fe40000011604 */
[----:B------:R-:W-:-:S04]  /*7510*/  LOP3.LUT R4, R2, 0xff, RZ, 0xc0, !PT ;  /* 0x000000ff02047812 */ /* 0x000fc800078ec0ff */
[----:B------:R-:W-:Y:S01]  /*7520*/  PRMT R14, R4, 0x5410, R5 ;  /* 0x00005410040e7816 */ /* 0x000fe20000000005 */
[----:B------:R-:W-:Y:S01]  /*7530*/  FFMA.FTZ R4, R137, UR6, -R13 ;  /* 0x0000000689047c23 */ /* 0x000fe2000801080d */
[----:B------:R-:W-:-:S03]  /*7540*/  SHF.R.U32.HI R5, RZ, 0x10, R2 ;  /* 0x00000010ff057819 */ /* 0x000fc60000011602 */
[----:B------:R1:W2:Y:S01]  /*7550*/  MUFU.EX2 R40, R4 ;  /* 0x0000000400287308 */ /* 0x0002a20000000800 */
[----:B------:R-:W-:Y:S02]  /*7560*/  HSET2.LE.AND R14, R14, R0, PT ;  /* 0x000000000e0e7233 */ /* 0x000fe40003803000 */
[----:B-1----:R-:W-:Y:S02]  /*7570*/  SHF.R.U32.HI R4, RZ, 0x18, R2 ;  /* 0x00000018ff047819 */ /* 0x002fe40000011602 */
[----:B------:R-:W-:Y:S01]  /*7580*/  LOP3.LUT R2, R5, 0xff, RZ, 0xc0, !PT ;  /* 0x000000ff05027812 */ /* 0x000fe200078ec0ff */
[----:B------:R-:W-:-:S03]  /*7590*/  FFMA.FTZ R5, R138, UR6, -R13 ;  /* 0x000000068a057c23 */ /* 0x000fc6000801080d */
[----:B------:R-:W-:Y:S01]  /*75a0*/  PRMT R15, R2, 0x5410, R4 ;  /* 0x00005410020f7816 */ /* 0x000fe20000000004 */
[----:B------:R1:W-:Y:S01]  /*75b0*/  MUFU.EX2 R52, R5 ;  /* 0x0000000500347308 */ /* 0x0003e20000000800 */
[----:B------:R-:W-:Y:S01]  /*75c0*/  LOP3.LUT R2, R24, 0xff, RZ, 0xc0, !PT ;  /* 0x000000ff18027812 */ /* 0x000fe200078ec0ff */
[--C-:B------:R-:W-:Y:S02]  /*75d0*/  FFMA.FTZ R4, R133, UR6, -R13.reuse ;  /* 0x0000000685047c23 */ /* 0x100fe4000801080d */
[--C-:B------:R-:W-:Y:S02]  /*75e0*/  HSET2.LE.AND R15, R15, R0.reuse, PT ;  /* 0x000000000f0f7233 */ /* 0x100fe40003803000 */
[----:B------:R-:W-:Y:S01]  /*75f0*/  ISETP.LE.U32.AND P2, PT, R2, UR15, PT ;  /* 0x0000000f02007c0c */ /* 0x000fe2000bf43070 */
[----:B------:R-:W-:Y:S01]  /*7600*/  FFMA.FTZ R2, R132, UR6, -R13 ;  /* 0x0000000684027c23 */ /* 0x000fe2000801080d */
[----:B------:R3:W-:Y:S08]  /*7610*/  MUFU.EX2 R74, R4 ;  /* 0x00000004004a7308 */ /* 0x0007f00000000800 */
[----:B------:R4:W2:Y:S01]  /*7620*/  MUFU.EX2 R81, R2 ;  /* 0x0000000200517308 */ /* 0x0008a20000000800 */
[----:B-1----:R-:W-:Y:S01]  /*7630*/  HSET2.LE.AND R5, R19, R0, PT ;  /* 0x0000000013057233 */ /* 0x002fe20003803000 */
[----:B------:R-:W-:Y:S01]  /*7640*/  FFMA.FTZ R19, R131, UR6, -R12 ;  /* 0x0000000683137c23 */ /* 0x000fe2000801080c */
[----:B------:R-:W-:Y:S01]  /*7650*/  F2FP.F16.F32.PACK_AB R12, R128, R83 ;  /* 0x00000053800c723e */ /* 0x000fe200000000ff */
[----:B------:R-:W-:-:S03]  /*7660*/  IMAD.MOV.U32 R131, RZ, RZ, R106 ;  /* 0x000000ffff837224 */ /* 0x000fc600078e006a */
[----:B------:R-:W-:Y:S01]  /*7670*/  PRMT R103, R12, 0x7610, R103 ;  /* 0x000076100c677816 */ /* 0x000fe20000000067 */
[----:B------:R-:W-:Y:S01]  /*7680*/  MUFU.EX2 R130, R19 ;  /* 0x0000001300827308 */ /* 0x000fe20000000800 */
[--C-:B---3--:R-:W-:Y:S01]  /*7690*/  FFMA.FTZ R4, R136, UR6, -R13.reuse ;  /* 0x0000000688047c23 */ /* 0x108fe2000801080d */
[----:B------:R-:W-:Y:S01]  /*76a0*/  PRMT R136, R12, 0x7632, R136 ;  /* 0x000076320c887816 */ /* 0x000fe20000000088 */
[----:B------:R-:W-:-:S05]  /*76b0*/  FFMA.FTZ R13, R134, UR6, -R13 ;  /* 0x00000006860d7c23 */ /* 0x000fca000801080d */
[----:B------:R1:W3:Y:S01]  /*76c0*/  MUFU.EX2 R75, R4 ;  /* 0x00000004004b7308 */ /* 0x0002e20000000800 */
[----:B----4-:R-:W-:Y:S02]  /*76d0*/  HSET2.LE.AND R2, R20, R0, PT ;  /* 0x0000000014027233 */ /* 0x010fe40003803000 */
[----:B--2---:R-:W-:-:S04]  /*76e0*/  F2FP.F16.F32.PACK_AB R0, R40, R72 ;  /* 0x000000482800723e */ /* 0x004fc800000000ff */
[C---:B------:R-:W-:Y:S01]  /*76f0*/  PRMT R138, R0.reuse, 0x7610, R138 ;  /* 0x00007610008a7816 */ /* 0x040fe2000000008a */
[----:B------:R-:W2:Y:S01]  /*7700*/  MUFU.EX2 R176, R13 ;  /* 0x0000000d00b07308 */ /* 0x000ea20000000800 */
[----:B------:R-:W-:-:S03]  /*7710*/  PRMT R137, R0, 0x7632, R137 ;  /* 0x0000763200897816 */ /* 0x000fc60000000089 */
[----:B------:R-:W-:Y:S01]  /*7720*/  @!P2 HADD2 R124, -R138.H0_H0, -RZ.H0_H0 ;  /* 0xa00000ff8a7ca230 */ /* 0x000fe20000000900 */
[----:B------:R-:W-:-:S04]  /*7730*/  PRMT R0, R138, 0x5410, R137 ;  /* 0x000054108a007816 */ /* 0x000fc80000000089 */
[----:B-1----:R-:W-:Y:S02]  /*7740*/  LOP3.LUT R4, R2, R0, RZ, 0xc0, !PT ;  /* 0x0000000002047212 */ /* 0x002fe400078ec0ff */
[----:B------:R-:W-:Y:S02]  /*7750*/  SHF.R.U32.HI R0, RZ, 0x18, R24 ;  /* 0x00000018ff007819 */ /* 0x000fe40000011618 */
[----:B------:R-:W-:Y:S01]  /*7760*/  @!P2 PRMT R138, R124, 0x5410, RZ ;  /* 0x000054107c8aa816 */ /* 0x000fe200000000ff */
[----:B------:R-:W-:Y:S01]  /*7770*/  IMAD.MOV.U32 R124, RZ, RZ, R107 ;  /* 0x000000ffff7c7224 */ /* 0x000fe200078e006b */
[----:B------:R-:W-:Y:S02]  /*7780*/  ISETP.LE.U32.AND P2, PT, R0, UR15, PT ;  /* 0x0000000f00007c0c */ /* 0x000fe4000bf43070 */
[----:B------:R-:W-:Y:S02]  /*7790*/  PRMT R0, R103, 0x5410, R136 ;  /* 0x0000541067007816 */ /* 0x000fe40000000088 */
[----:B------:R-:W-:-:S02]  /*77a0*/  F2FP.F16.F32.PACK_AB R2, R81, R52 ;  /* 0x000000345102723e */ /* 0x000fc400000000ff */
[----:B------:R-:W-:Y:S02]  /*77b0*/  LOP3.LUT R5, R5, R0, RZ, 0xc0, !PT ;  /* 0x0000000005057212 */ /* 0x000fe400078ec0ff */
[----:B------:R-:W-:Y:S02]  /*77c0*/  F2FP.F16.F32.PACK_AB R0, R185, R23 ;  /* 0x00000017b900723e */ /* 0x000fe400000000ff */
[C---:B------:R-:W-:Y:S02]  /*77d0*/  PRMT R102, R2.reuse, 0x7610, R102 ;  /* 0x0000761002667816 */ /* 0x040fe40000000066 */
[----:B------:R-:W-:Y:S02]  /*77e0*/  PRMT R101, R2, 0x7632, R101 ;  /* 0x0000763202657816 */ /* 0x000fe40000000065 */
[C---:B------:R-:W-:Y:S02]  /*77f0*/  PRMT R35, R0.reuse, 0x7632, R35 ;  /* 0x0000763200237816 */ /* 0x040fe40000000023 */
[----:B------:R-:W-:-:S02]  /*7800*/  PRMT R34, R0, 0x7610, R34 ;  /* 0x0000761000227816 */ /* 0x000fc40000000022 */
[----:B------:R-:W-:Y:S02]  /*7810*/  PRMT R0, R102, 0x5410, R101 ;  /* 0x0000541066007816 */ /* 0x000fe40000000065 */
[----:B---3--:R-:W-:Y:S02]  /*7820*/  F2FP.F16.F32.PACK_AB R2, R75, R74 ;  /* 0x0000004a4b02723e */ /* 0x008fe400000000ff */
[----:B------:R-:W-:Y:S02]  /*7830*/  LOP3.LUT R6, R6, R0, RZ, 0xc0, !PT ;  /* 0x0000000006067212 */ /* 0x000fe400078ec0ff */
[----:B------:R-:W-:Y:S02]  /*7840*/  PRMT R0, R34, 0x5410, R35 ;  /* 0x0000541022007816 */ /* 0x000fe40000000023 */
[----:B------:R-:W-:Y:S02]  /*7850*/  PRMT R33, R2, 0x7610, R33 ;  /* 0x0000761002217816 */ /* 0x000fe40000000021 */
[----:B------:R-:W-:-:S02]  /*7860*/  LOP3.LUT R7, R7, R0, RZ, 0xc0, !PT ;  /* 0x0000000007077212 */ /* 0x000fc400078ec0ff */
[----:B------:R-:W-:Y:S02]  /*7870*/  F2FP.F16.F32.PACK_AB R0, R63, R53 ;  /* 0x000000353f00723e */ /* 0x000fe400000000ff */
[----:B------:R-:W-:Y:S02]  /*7880*/  PRMT R32, R2, 0x7632, R32 ;  /* 0x0000763202207816 */ /* 0x000fe40000000020 */
[C---:B------:R-:W-:Y:S02]  /*7890*/  PRMT R31, R0.reuse, 0x7632, R31 ;  /* 0x00007632001f7816 */ /* 0x040fe4000000001f */
[----:B------:R-:W-:Y:S02]  /*78a0*/  PRMT R30, R0, 0x7610, R30 ;  /* 0x00007610001e7816 */ /* 0x000fe4000000001e */
[----:B------:R-:W-:Y:S02]  /*78b0*/  PRMT R0, R33, 0x5410, R32 ;  /* 0x0000541021007816 */ /* 0x000fe40000000020 */
[----:B--2---:R-:W-:-:S02]  /*78c0*/  F2FP.F16.F32.PACK_AB R2, R176, R85 ;  /* 0x00000055b002723e */ /* 0x004fc400000000ff */
[----:B------:R-:W-:Y:S02]  /*78d0*/  LOP3.LUT R96, R14, R0, RZ, 0xc0, !PT ;  /* 0x000000000e607212 */ /* 0x000fe400078ec0ff */
[----:B------:R-:W-:Y:S02]  /*78e0*/  PRMT R0, R30, 0x5410, R31 ;  /* 0x000054101e007816 */ /* 0x000fe4000000001f */
[----:B------:R-:W-:Y:S02]  /*78f0*/  PRMT R29, R2, 0x7610, R29 ;  /* 0x00007610021d7816 */ /* 0x000fe4000000001d */
[----:B------:R-:W-:Y:S02]  /*7900*/  LOP3.LUT R97, R15, R0, RZ, 0xc0, !PT ;  /* 0x000000000f617212 */ /* 0x000fe400078ec0ff */
[----:B------:R-:W1:Y:S01]  /*7910*/  LDSM.16.MT88.4 R12, [R183+0x10800] ;  /* 0x01080000b70c783b */ /* 0x000e620000004200 */
[----:B------:R-:W-:Y:S02]  /*7920*/  F2FP.F16.F32.PACK_AB R0, R130, R129 ;  /* 0x000000818200723e */ /* 0x000fe400000000ff */
[----:B------:R-:W-:Y:S01]  /*7930*/  PRMT R28, R2, 0x7632, R28 ;  /* 0x00007632021c7816 */ /* 0x000fe2000000001c */
[----:B------:R-:W-:Y:S01]  /*7940*/  IMAD.MOV.U32 R2, RZ, RZ, R40 ;  /* 0x000000ffff027224 */ /* 0x000fe200078e0028 */
[----:B------:R-:W-:-:S02]  /*7950*/  PRMT R27, R0, 0x7610, R27 ;  /* 0x00007610001b7816 */ /* 0x000fc4000000001b */
[----:B------:R-:W-:Y:S02]  /*7960*/  PRMT R26, R0, 0x7632, R26 ;  /* 0x00007632001a7816 */ /* 0x000fe4000000001a */
        /* <DEDUP_REMOVED lines=11> */
[----:B------:R-:W-:Y:S02]  /*7a20*/  @!P3 HADD2 R132, -R137.H0_H0, -RZ.H0_H0 ;  /* 0xa00000ff8984b230 */ /* 0x000fe40000000900 */
[----:B------:R-:W-:Y:S02]  /*7a30*/  IMAD.MOV.U32 R89, RZ, RZ, R2 ;  /* 0x000000ffff597224 */ /* 0x000fe400078e0002 */
[----:B------:R-:W-:Y:S01]  /*7a40*/  @!P2 HADD2 R133, -R136.H0_H0, -RZ.H0_H0 ;  /* 0xa00000ff8885a230 */ /* 0x000fe20000000900 */
[----:B------:R-:W-:Y:S01]  /*7a50*/  LDSM.16.MT88.4 R120, [R182+0xd800] ;  /* 0x00d80000b678783b */ /* 0x000fe20000004200 */
[----:B------:R-:W-:Y:S02]  /*7a60*/  @!P4 HADD2 R135, -R102.H0_H0, -RZ.H0_H0 ;  /* 0xa00000ff6687c230 */ /* 0x000fe40000000900 */
[----:B------:R-:W-:Y:S01]  /*7a70*/  IMAD.MOV.U32 R88, RZ, RZ, R128 ;  /* 0x000000ffff587224 */ /* 0x000fe200078e0080 */
[C---:B-1----:R-:W-:Y:S06]  /*7a80*/  HMMA.16816.F32 R104, R4.reuse, R12, R248 ;  /* 0x0000000c0468723c */ /* 0x042fec00000018f8 */
[----:B------:R-:W-:Y:S01]  /*7a90*/  HMMA.16816.F32 R40, R4, R14, R244 ;  /* 0x0000000e0428723c */ /* 0x000fe200000018f4 */
[----:B------:R-:W1:Y:S01]  /*7aa0*/  LDSM.16.MT88.4 R12, [R184+0xd000] ;  /* 0x00d00000b80c783b */ /* 0x000e620000004200 */
[----:B------:R-:W-:-:S02]  /*7ab0*/  IMAD.MOV.U32 R248, RZ, RZ, R75 ;  /* 0x000000fffff87224 */ /* 0x000fc400078e004b */
[----:B------:R-:W-:Y:S02]  /*7ac0*/  IMAD.MOV.U32 R250, RZ, RZ, R85 ;  /* 0x000000fffffa7224 */ /* 0x000fe400078e0055 */
[C---:B--2---:R-:W-:Y:S01]  /*7ad0*/  HMMA.16816.F32 R108, R4.reuse, R8, R236 ;  /* 0x00000008046c723c */ /* 0x044fe200000018ec */
[----:B------:R-:W-:Y:S02]  /*7ae0*/  IMAD.MOV.U32 R245, RZ, RZ, R53 ;  /* 0x000000fffff57224 */ /* 0x000fe400078e0035 */
[----:B------:R-:W-:Y:S02]  /*7af0*/  IMAD.MOV.U32 R247, RZ, RZ, R63 ;  /* 0x000000fffff77224 */ /* 0x000fe400078e003f */
[----:B------:R-:W-:Y:S01]  /*7b00*/  IMAD.MOV.U32 R244, RZ, RZ, R124 ;  /* 0x000000fffff47224 */ /* 0x000fe200078e007c */
[----:B------:R-:W-:Y:S01]  /*7b10*/  HMMA.16816.F32 R44, R4, R10, R232 ;  /* 0x0000000a042c723c */ /* 0x000fe200000018e8 */
[----:B------:R-:W-:Y:S01]  /*7b20*/  IMAD.MOV.U32 R238, RZ, RZ, R52 ;  /* 0x000000ffffee7224 */ /* 0x000fe200078e0034 */
[----:B------:R-:W2:Y:S01]  /*7b30*/  LDSM.16.MT88.4 R8, [R183+0xd000] ;  /* 0x00d00000b708783b */ /* 0x000ea20000004200 */
[----:B------:R-:W-:-:S02]  /*7b40*/  IMAD.MOV.U32 R246, RZ, RZ, R74 ;  /* 0x000000fffff67224 */ /* 0x000fc400078e004a */
[----:B------:R-:W-:Y:S02]  /*7b50*/  IMAD.MOV.U32 R237, RZ, RZ, R82 ;  /* 0x000000ffffed7224 */ /* 0x000fe400078e0052 */
[----:B------:R-:W-:Y:S02]  /*7b60*/  IMAD.MOV.U32 R232, RZ, RZ, R60 ;  /* 0x000000ffffe87224 */ /* 0x000fe400078e003c */
[----:B------:R-:W-:Y:S02]  /*7b70*/  IMAD.MOV.U32 R235, RZ, RZ, R72 ;  /* 0x000000ffffeb7224 */ /* 0x000fe400078e0048 */
[----:B------:R-:W-:Y:S02]  /*7b80*/  IMAD.MOV.U32 R234, RZ, RZ, R73 ;  /* 0x000000ffffea7224 */ /* 0x000fe400078e0049 */
[----:B------:R-:W-:Y:S02]  /*7b90*/  IMAD.MOV.U32 R236, RZ, RZ, R83 ;  /* 0x000000ffffec7224 */ /* 0x000fe400078e0053 */
[----:B------:R-:W-:-:S02]  /*7ba0*/  IMAD.MOV.U32 R239, RZ, RZ, R91 ;  /* 0x000000ffffef7224 */ /* 0x000fc400078e005b */
[----:B------:R-:W-:Y:S01]  /*7bb0*/  IMAD.MOV.U32 R91, RZ, RZ, R0 ;  /* 0x000000ffff5b7224 */ /* 0x000fe200078e0000 */
[----:B------:R-:W-:Y:S01]  /*7bc0*/  SHF.R.U32.HI R2, RZ, 0x8, R39 ;  /* 0x00000008ff027819 */ /* 0x000fe20000011627 */
[----:B------:R-:W-:Y:S01]  /*7bd0*/  @!P5 HADD2 R252, -R35.H0_H0, -RZ.H0_H0 ;  /* 0xa00000ff23fcd230 */ /* 0x000fe20000000900 */
[----:B------:R-:W-:Y:S01]  /*7be0*/  @!P3 PRMT R137, R132, 0x5410, RZ ;  /* 0x000054108489b816 */ /* 0x000fe200000000ff */
[----:B------:R-:W-:Y:S01]  /*7bf0*/  IMAD.MOV.U32 R251, RZ, RZ, R130 ;  /* 0x000000fffffb7224 */ /* 0x000fe200078e0082 */
[----:B------:R-:W-:Y:S01]  /*7c00*/  @!P2 PRMT R136, R133, 0x5410, RZ ;  /* 0x000054108588a816 */ /* 0x000fe200000000ff */
[----:B------:R-:W-:Y:S01]  /*7c10*/  IMAD.MOV.U32 R249, RZ, RZ, R129 ;  /* 0x000000fffff97224 */ /* 0x000fe200078e0081 */
[----:B-1----:R-:W-:Y:S01]  /*7c20*/  HMMA.16816.F32 R116, R4, R12, R240 ;  /* 0x0000000c0474723c */ /* 0x002fe200000018f0 */
[----:B------:R-:W-:Y:S01]  /*7c30*/  @!P4 PRMT R102, R135, 0x5410, RZ ;  /* 0x000054108766c816 */ /* 0x000fe200000000ff */
[----:B------:R-:W-:-:S04]  /*7c40*/  IMAD.MOV.U32 R233, RZ, RZ, R131 ;  /* 0x000000ffffe97224 */ /* 0x000fc800078e0083 */
[C---:B------:R-:W-:Y:S01]  /*7c50*/  HMMA.16816.F32 R52, R4.reuse, R14, R228 ;  /* 0x0000000e0434723c */ /* 0x040fe200000018e4 */
[----:B------:R-:W1:Y:S01]  /*7c60*/  LDSM.16.MT88.4 R12, [R181+0xf000] ;  /* 0x00f00000b50c783b */ /* 0x000e620000004200 */
[----:B------:R-:W-:Y:S02]  /*7c70*/  IMAD.MOV.U32 R243, RZ, RZ, R61 ;  /* 0x000000fffff37224 */ /* 0x000fe400078e003d */
[----:B------:R-:W-:Y:S01]  /*7c80*/  IMAD.MOV.U32 R242, RZ, RZ, R62 ;  /* 0x000000fffff27224 */ /* 0x000fe200078e003e */
[----:B------:R-:W-:Y:S01]  /*7c90*/  SHF.R.U32.HI R0, RZ, 0x10, R24 ;  /* 0x00000010ff007819 */ /* 0x000fe20000011618 */
[----:B------:R-:W-:Y:S01]  /*7ca0*/  IMAD.MOV.U32 R240, RZ, RZ, R84 ;  /* 0x000000fffff07224 */ /* 0x000fe200078e0054 */
[----:B--2---:R-:W-:Y:S01]  /*7cb0*/  HMMA.16816.F32 R60, R4, R10, R68 ;  /* 0x0000000a043c723c */ /* 0x004fe20000001844 */
[----:B------:R-:W-:Y:S01]  /*7cc0*/  IMAD.MOV.U32 R229, RZ, RZ, R126 ;  /* 0x000000ffffe57224 */ /* 0x000fe200078e007e */
[----:B------:R-:W-:Y:S01]  /*7cd0*/  LOP3.LUT R2, R2, 0xffff, RZ, 0xc0, !PT ;  /* 0x0000ffff02027812 */ /* 0x000fe200078ec0ff */
[----:B------:R-:W-:Y:S01]  /*7ce0*/  IMAD.MOV.U32 R230, RZ, RZ, R127 ;  /* 0x000000ffffe67224 */ /* 0x000fe200078e007f */
[----:B------:R-:W-:Y:S01]  /*7cf0*/  @!P5 PRMT R35, R252, 0x5410, RZ ;  /* 0x00005410fc23d816 */ /* 0x000fe200000000ff */
[----:B------:R-:W-:Y:S01]  /*7d00*/  IMAD.MOV.U32 R231, RZ, RZ, R125 ;  /* 0x000000ffffe77224 */ /* 0x000fe200078e007d */
[----:B------:R-:W-:Y:S01]  /*7d10*/  HMMA.16816.F32 R108, R96, R120, R108 ;  /* 0x00000078606c723c */ /* 0x000fe2000000186c */
[----:B------:R-:W-:Y:S01]  /*7d20*/  IMAD.MOV.U32 R228, RZ, RZ, R90 ;  /* 0x000000ffffe47224 */ /* 0x000fe200078e005a */
[----:B------:R-:W-:Y:S01]  /*7d30*/  LDSM.16.MT88.4 R128, [R184+0xd800] ;  /* 0x00d80000b880783b */ /* 0x000fe20000004200 */
[----:B------:R-:W-:-:S02]  /*7d40*/  IMAD.MOV.U32 R241, RZ, RZ, R80 ;  /* 0x000000fffff17224 */ /* 0x000fc400078e0050 */
[----:B------:R-:W-:Y:S01]  /*7d50*/  IMAD.MOV.U32 R90, RZ, RZ, R81 ;  /* 0x000000ffff5a7224 */ /* 0x000fe200078e0051 */
[C---:B------:R-:W-:Y:S01]  /*7d60*/  HMMA.16816.F32 R124, R4.reuse, R8, R160 ;  /* 0x00000008047c723c */ /* 0x040fe200000018a0 */
[----:B------:R-:W2:Y:S05]  /*7d70*/  LDSM.16.MT88.4 R8, [R182+0xf000] ;  /* 0x00f00000b608783b */ /* 0x000eaa0000004200 */
[C---:B-1----:R-:W-:Y:S01]  /*7d80*/  HMMA.16816.F32 R68, R4.reuse, R14, R216 ;  /* 0x0000000e0444723c */ /* 0x042fe200000018d8 */
[----:B------:R1:W3:Y:S05]  /*7d90*/  LDL.LU.S16 R216, [R1+0x4] ;  /* 0x0000040001d87983 */ /* 0x0002ea0000300600 */
[----:B------:R-:W-:Y:S01]  /*7da0*/  HMMA.16816.F32 R64, R4, R12, R64 ;  /* 0x0000000c0440723c */ /* 0x000fe20000001840 */
[----:B------:R-:W4:Y:S01]  /*7db0*/  LDSM.16.MT88.4 R12, [R184+0xf000] ;  /* 0x00f00000b80c783b */ /* 0x000f220000004200 */
[----:B------:R-:W-:-:S02]  /*7dc0*/  IMAD.MOV.U32 R218, RZ, RZ, R86 ;  /* 0x000000ffffda7224 */ /* 0x000fc400078e0056 */
[----:B------:R-:W-:Y:S02]  /*7dd0*/  IMAD.MOV.U32 R219, RZ, RZ, R87 ;  /* 0x000000ffffdb7224 */ /* 0x000fe400078e0057 */
[C---:B--2---:R-:W-:Y:S06]  /*7de0*/  HMMA.16816.F32 R72, R4.reuse, R8, R112 ;  /* 0x000000080448723c */ /* 0x044fec0000001870 */
[C---:B------:R-:W-:Y:S01]  /*7df0*/  HMMA.16816.F32 R76, R4.reuse, R10, R76 ;  /* 0x0000000a044c723c */ /* 0x040fe2000000184c */
[----:B------:R-:W2:Y:S05]  /*7e00*/  LDSM.16.MT88.4 R8, [R183+0xf000] ;  /* 0x00f00000b708783b */ /* 0x000eaa0000004200 */
[----:B----4-:R-:W-:Y:S01]  /*7e10*/  HMMA.16816.F32 R80, R4, R12, R224 ;  /* 0x0000000c0450723c */ /* 0x010fe200000018e0 */
[----:B---3--:R-:W-:-:S05]  /*7e20*/  @!P6 HADD2 R216, -R34.H0_H0, -RZ.H0_H0 ;  /* 0xa00000ff22d8e230 */ /* 0x008fca0000000900 */
[----:B--2---:R-:W-:Y:S01]  /*7e30*/  HMMA.16816.F32 R92, R4, R8, R92 ;  /* 0x00000008045c723c */ /* 0x004fe2000000185c */
[----:B------:R-:W-:Y:S02]  /*7e40*/  LOP3.LUT R0, R0, 0xff, RZ, 0xc0, !PT ;  /* 0x000000ff00007812 */ /* 0x000fe400078ec0ff */
[----:B------:R-:W-:-:S03]  /*7e50*/  ISETP.LE.U32.AND P2, PT, R2, UR15, PT ;  /* 0x0000000f02007c0c */ /* 0x000fc6000bf43070 */
[----:B------:R-:W-:Y:S01]  /*7e60*/  HMMA.16816.F32 R120, R96, R122, R44 ;  /* 0x0000007a6078723c */ /* 0x000fe2000000182c */
[----:B------:R-:W-:Y:S01]  /*7e70*/  IMAD.MOV.U32 R217, RZ, RZ, R218 ;  /* 0x000000ffffd97224 */ /* 0x000fe200078e00da */
[----:B------:R-:W-:Y:S04]  /*7e80*/  LDSM.16.MT88.4 R112, [R181+0xd800] ;  /* 0x00d80000b570783b */ /* 0x000fe80000004200 */
[C---:B------:R-:W-:Y:S01]  /*7e90*/  HMMA.16816.F32 R156, R4.reuse, R10, R156 ;  /* 0x0000000a049c723c */ /* 0x040fe2000000189c */
[----:B------:R-:W2:Y:S05]  /*7ea0*/  LDSM.16.MT88.4 R8, [R182+0x11000] ;  /* 0x01100000b608783b */ /* 0x000eaa0000004200 */
[C---:B--2---:R-:W-:Y:S06]  /*7eb0*/  HMMA.16816.F32 R168, R4.reuse, R8, R168 ;  /* 0x0000000804a8723c */ /* 0x044fec00000018a8 */
[C---:B------:R-:W-:Y:S01]  /*7ec0*/  HMMA.16816.F32 R172, R4.reuse, R10, R172 ;  /* 0x0000000a04ac723c */ /* 0x040fe200000018ac */
[----:B------:R-:W2:Y:S05]  /*7ed0*/  LDSM.16.MT88.4 R8, [R183+0x11000] ;  /* 0x01100000b708783b */ /* 0x000eaa0000004200 */
[----:B--2---:R-:W-:Y:S01]  /*7ee0*/  HMMA.16816.F32 R16, R4, R10, R16 ;  /* 0x0000000a0410723c */ /* 0x004fe20000001810 */
[----:B------:R1:W2:Y:S06]  /*7ef0*/  LDL.LU.S16 R11, [R1] ;  /* 0x00000000010b7983 */ /* 0x0002ac0000300600 */
[----:B------:R-:W-:-:S04]  /*7f00*/  PRMT R10, R216, 0x7610, R10 ;  /* 0x00007610d80a7816 */ /* 0x000fc8000000000a */
[----:B------:R-:W-:Y:S02]  /*7f10*/  @!P6 PRMT R34, R10, 0x5410, RZ ;  /* 0x000054100a22e816 */ /* 0x000fe400000000ff */
[----:B------:R1:W3:Y:S01]  /*7f20*/  LDL.LU.S16 R10, [R1+0x8] ;  /* 0x00000800010a7983 */ /* 0x0002e20000300600 */
[C---:B------:R-:W-:Y:S03]  /*7f30*/  HMMA.16816.F32 R84, R4.reuse, R14, R212 ;  /* 0x0000000e0454723c */ /* 0x040fe600000018d4 */
[----:B------:R-:W4:Y:S03]  /*7f40*/  LDSM.16.MT88.4 R12, [R181+0x11000] ;  /* 0x01100000b50c783b */ /* 0x000f260000004200 */
[C---:B----4-:R-:W-:Y:S06]  /*7f50*/  HMMA.16816.F32 R160, R4.reuse, R12, R220 ;  /* 0x0000000c04a0723c */ /* 0x050fec00000018dc */
[----:B------:R-:W-:Y:S01]  /*7f60*/  HMMA.16816.F32 R164, R4, R14, R164 ;  /* 0x0000000e04a4723c */ /* 0x000fe200000018a4 */
[----:B------:R-:W4:Y:S01]  /*7f70*/  LDSM.16.MT88.4 R12, [R184+0x11000] ;  /* 0x01100000b80c783b */ /* 0x000f220000004200 */
[----:B------:R-:W-:-:S04]  /*7f80*/  ISETP.LE.U32.AND P3, PT, R0, UR15, PT ;  /* 0x0000000f00007c0c */ /* 0x000fc8000bf63070 */
[----:B------:R-:W-:Y:S09]  /*7f90*/  HMMA.16816.F32 R20, R4, R8, R20 ;  /* 0x000000080414723c */ /* 0x000ff20000001814 */
[----:B------:R-:W-:-:S05]  /*7fa0*/  @!P3 HADD2 R134, -R103.H0_H0, -RZ.H0_H0 ;  /* 0xa00000ff6786b230 */ /* 0x000fca0000000900 */
[----:B------:R-:W-:Y:S01]  /*7fb0*/  @!P3 PRMT R103, R134, 0x5410, RZ ;  /* 0x000054108667b816 */ /* 0x000fe200000000ff */
[----:B------:R-:W-:Y:S02]  /*7fc0*/  IMAD.MOV.U32 R218, RZ, RZ, R219 ;  /* 0x000000ffffda7224 */ /* 0x000fe400078e00db */
[----:B------:R-:W-:Y:S01]  /*7fd0*/  @!P2 HADD2 R155, -R101.H0_H0, -RZ.H0_H0 ;  /* 0xa00000ff659ba230 */ /* 0x000fe20000000900 */
[C---:B----4-:R-:W-:Y:S06]  /*7fe0*/  HMMA.16816.F32 R208, R4.reuse, R12, R208 ;  /* 0x0000000c04d0723c */ /* 0x050fec00000018d0 */
[----:B------:R-:W-:Y:S01]  /*7ff0*/  HMMA.16816.F32 R212, R4, R14, R56 ;  /* 0x0000000e04d4723c */ /* 0x000fe20000001838 */
[----:B------:R-:W-:Y:S01]  /*8000*/  IMAD.MOV.U32 R219, RZ, RZ, R230 ;  /* 0x000000ffffdb7224 */ /* 0x000fe200078e00e6 */
[----:B------:R-:W-:Y:S01]  /*8010*/  @!P2 PRMT R101, R155, 0x5410, RZ ;  /* 0x000054109b65a816 */ /* 0x000fe200000000ff */
[----:B------:R-:W-:Y:S01]  /*8020*/  IMAD.MOV.U32 R225, RZ, RZ, R217 ;  /* 0x000000ffffe17224 */ /* 0x000fe200078e00d9 */
[----:B------:R-:W-:Y:S03]  /*8030*/  LDSM.16.MT88.4 R56, [R184+0xf800] ;  /* 0x00f80000b838783b */ /* 0x000fe60000004200 */
[----:B------:R-:W-:Y:S01]  /*8040*/  IMAD.WIDE.U32 R4, R51, -0x2daee0ad, RZ ;  /* 0xd2511f5333047825 */ /* 0x000fe200078e00ff */
[C---:B------:R-:W-:Y:S01]  /*8050*/  HMMA.16816.F32 R104, R96.reuse, R112, R104 ;  /* 0x000000706068723c */ /* 0x040fe20000001868 */
[----:B------:R-:W-:Y:S01]  /*8060*/  USHF.L.U32 UR20, UR20, 0x3, URZ ;  /* 0x0000000314147899 */ /* 0x000fe2000800063f */
[----:B------:R-:W-:Y:S02]  /*8070*/  LDSM.16.MT88.4 R132, [R183+0xd800] ;  /* 0x00d80000b784783b */ /* 0x000fe40000004200 */
[----:B------:R-:W-:Y:S01]  /*8080*/  LOP3.LUT R0, R5, UR5, R38, 0x96, !PT ;  /* 0x0000000505007c12 */ /* 0x000fe2000f8e9626 */
[----:B------:R-:W-:Y:S01]  /*8090*/  IMAD.MOV.U32 R230, RZ, RZ, R231 ;  /* 0x000000ffffe67224 */ /* 0x000fe200078e00e7 */
[----:B------:R-:W-:Y:S01]  /*80a0*/  ISETP.LE.U32.AND P2, PT, R37, UR15, PT ;  /* 0x0000000f25007c0c */ /* 0x000fe2000bf43070 */
[----:B------:R-:W-:Y:S01]  /*80b0*/  IMAD.MOV.U32 R226, RZ, RZ, R218 ;  /* 0x000000ffffe27224 */ /* 0x000fe200078e00da */
[----:B------:R-:W-:Y:S01]  /*80c0*/  LOP3.LUT R2, R0, 0xffff, RZ, 0xc0, !PT ;  /* 0x0000ffff00027812 */ /* 0x000fe200078ec0ff */
[----:B------:R-:W-:Y:S01]  /*80d0*/  IMAD.MOV.U32 R224, RZ, RZ, R225 ;  /* 0x000000ffffe07224 */ /* 0x000fe200078e00e1 */
[----:B------:R-:W-:Y:S01]  /*80e0*/  HMMA.16816.F32 R112, R96, R114, R40 ;  /* 0x000000726070723c */ /* 0x000fe20000001828 */
[----:B------:R-:W-:Y:S01]  /*80f0*/  ULDC.64 UR4, c[0x0][0x2a8] ;  /* 0x0000aa0000047ab9 */ /* 0x000fe20000000a00 */
[----:B------:R-:W-:Y:S01]  /*8100*/  SHF.R.U32.HI R2, RZ, 0x8, R2 ;  /* 0x00000008ff027819 */ /* 0x000fe20000011602 */
[----:B------:R-:W-:Y:S01]  /*8110*/  IMAD.MOV.U32 R231, RZ, RZ, R240 ;  /* 0x000000ffffe77224 */ /* 0x000fe200078e00f0 */
[----:B------:R-:W-:Y:S02]  /*8120*/  LDSM.16.MT88.4 R40, [R181+0xf800] ;  /* 0x00f80000b528783b */ /* 0x000fe40000004200 */
[----:B------:R-:W-:-:S04]  /*8130*/  LOP3.LUT R2, R2, 0xffff, RZ, 0xc0, !PT ;  /* 0x0000ffff02027812 */ /* 0x000fc800078ec0ff */
[----:B------:R-:W-:Y:S02]  /*8140*/  ISETP.LE.U32.AND P3, PT, R2, UR15, PT ;  /* 0x0000000f02007c0c */ /* 0x000fe4000bf63070 */
[----:B------:R-:W-:-:S04]  /*8150*/  LOP3.LUT R2, R0, 0xff, RZ, 0xc0, !PT ;  /* 0x000000ff00027812 */ /* 0x000fc800078ec0ff */
[----:B------:R-:W-:Y:S02]  /*8160*/  ISETP.LE.U32.AND P4, PT, R2, UR15, PT ;  /* 0x0000000f02007c0c */ /* 0x000fe4000bf83070 */
[----:B------:R-:W-:-:S04]  /*8170*/  SHF.R.U32.HI R2, RZ, 0x18, R0 ;  /* 0x00000018ff027819 */ /* 0x000fc80000011600 */
[----:B------:R-:W-:-:S13]  /*8180*/  ISETP.LE.U32.AND P5, PT, R2, UR15, PT ;  /* 0x0000000f02007c0c */ /* 0x000fda000bfa3070 */
[----:B---3--:R-:W-:-:S05]  /*8190*/  @!P5 HADD2 R10, -R31.H0_H0, -RZ.H0_H0 ;  /* 0xa00000ff1f0ad230 */ /* 0x008fca0000000900 */
[----:B------:R-:W-:-:S04]  /*81a0*/  PRMT R9, R10, 0x7610, R9 ;  /* 0x000076100a097816 */ /* 0x000fc80000000009 */
[----:B------:R-:W-:Y:S02]  /*81b0*/  @!P5 PRMT R31, R9, 0x5410, RZ ;  /* 0x00005410091fd816 */ /* 0x000fe400000000ff */
[----:B------:R1:W3:Y:S01]  /*81c0*/  LDL.LU.S16 R9, [R1+0xc] ;  /* 0x00000c0001097983 */ /* 0x0002e20000300600 */
[----:B------:R-:W-:-:S04]  /*81d0*/  SHF.R.U32.HI R0, RZ, 0x10, R0 ;  /* 0x00000010ff007819 */ /* 0x000fc80000011600 */
[----:B------:R-:W-:-:S04]  /*81e0*/  LOP3.LUT R0, R0, 0xff, RZ, 0xc0, !PT ;  /* 0x000000ff00007812 */ /* 0x000fc800078ec0ff */
[----:B------:R-:W-:Y:S01]  /*81f0*/  ISETP.LE.U32.AND P6, PT, R0, UR15, PT ;  /* 0x0000000f00007c0c */ /* 0x000fe2000bfc3070 */
[----:B--2---:R-:W-:-:S12]  /*8200*/  @!P4 HADD2 R11, -R33.H0_H0, -RZ.H0_H0 ;  /* 0xa00000ff210bc230 */ /* 0x004fd80000000900 */
[----:B---3--:R-:W-:-:S05]  /*8210*/  @!P6 HADD2 R9, -R30.H0_H0, -RZ.H0_H0 ;  /* 0xa00000ff1e09e230 */ /* 0x008fca0000000900 */
[----:B------:R-:W-:-:S04]  /*8220*/  PRMT R8, R9, 0x7610, R8 ;  /* 0x0000761009087816 */ /* 0x000fc80000000008 */
[----:B------:R-:W-:Y:S02]  /*8230*/  @!P6 PRMT R30, R8, 0x5410, RZ ;  /* 0x00005410081ee816 */ /* 0x000fe400000000ff */
[----:B------:R1:W2:Y:S01]  /*8240*/  LDL.LU.S16 R8, [R1+0x14] ;  /* 0x0000140001087983 */ /* 0x0002a20000300600 */
[----:B------:R-:W-:Y:S01]  /*8250*/  PRMT R2, R11, 0x7610, R2 ;  /* 0x000076100b027816 */ /* 0x000fe20000000002 */
[----:B------:R-:W-:-:S03]  /*8260*/  @!P3 HADD2 R179, -R32.H0_H0, -RZ.H0_H0 ;  /* 0xa00000ff20b3b230 */ /* 0x000fc60000000900 */
[----:B------:R-:W-:Y:S02]  /*8270*/  @!P4 PRMT R33, R2, 0x5410, RZ ;  /* 0x000054100221c816 */ /* 0x000fe400000000ff */
[----:B------:R-:W-:Y:S02]  /*8280*/  LOP3.LUT R2, R25, 0xff, RZ, 0xc0, !PT ;  /* 0x000000ff19027812 */ /* 0x000fe400078ec0ff */
[----:B------:R-:W-:Y:S02]  /*8290*/  @!P3 PRMT R32, R179, 0x5410, RZ ;  /* 0x00005410b320b816 */ /* 0x000fe400000000ff */
[----:B------:R-:W-:Y:S02]  /*82a0*/  ISETP.LE.U32.AND P3, PT, R2, UR15, PT ;  /* 0x0000000f02007c0c */ /* 0x000fe4000bf63070 */
[----:B------:R-:W-:-:S11]  /*82b0*/  LOP3.LUT R0, R25, 0xffff, RZ, 0xc0, !PT ;  /* 0x0000ffff19007812 */ /* 0x000fd600078ec0ff */
[----:B--2---:R-:W-:-:S05]  /*82c0*/  @!P3 HADD2 R8, -R154.H0_H0, -RZ.H0_H0 ;  /* 0xa00000ff9a08b230 */ /* 0x004fca0000000900 */
[----:B------:R-:W-:Y:S02]  /*82d0*/  PRMT R12, R8, 0x7610, R12 ;  /* 0x00007610080c7816 */ /* 0x000fe4000000000c */
[----:B------:R1:W2:Y:S01]  /*82e0*/  LDL.LU.S16 R8, [R1+0x10] ;  /* 0x0000100001087983 */ /* 0x0002a20000300600 */
[----:B------:R-:W-:-:S04]  /*82f0*/  SHF.R.U32.HI R0, RZ, 0x8, R0 ;  /* 0x00000008ff007819 */ /* 0x000fc80000011600 */
[----:B------:R-:W-:-:S04]  /*8300*/  LOP3.LUT R0, R0, 0xffff, RZ, 0xc0, !PT ;  /* 0x0000ffff00007812 */ /* 0x000fc800078ec0ff */
[----:B------:R-:W-:-:S13]  /*8310*/  ISETP.LE.U32.AND P5, PT, R0, UR15, PT ;  /* 0x0000000f00007c0c */ /* 0x000fda000bfa3070 */
[----:B--2---:R-:W-:-:S05]  /*8320*/  @!P5 HADD2 R8, -R152.H0_H0, -RZ.H0_H0 ;  /* 0xa00000ff9808d230 */ /* 0x004fca0000000900 */
[----:B------:R-:W-:Y:S02]  /*8330*/  PRMT R7, R8, 0x7610, R7 ;  /* 0x0000761008077816 */ /* 0x000fe40000000007 */
[----:B------:R-:W-:Y:S01]  /*8340*/  SHF.R.U32.HI R0, RZ, 0x10, R25 ;  /* 0x00000010ff007819 */ /* 0x000fe20000011619 */
[----:B------:R-:W2:Y:S01]  /*8350*/  LDSM.16.MT88.4 R8, [R182+0xf800] ;  /* 0x00f80000b608783b */ /* 0x000ea20000004200 */
[----:B------:R-:W-:-:S03]  /*8360*/  @!P5 PRMT R152, R7, 0x5410, RZ ;  /* 0x000054100798d816 */ /* 0x000fc600000000ff */
[----:B------:R1:W3:Y:S01]  /*8370*/  LDL.LU.S16 R7, [R1+0x1c] ;  /* 0x00001c0001077983 */ /* 0x0002e20000300600 */
[----:B------:R-:W-:-:S04]  /*8380*/  LOP3.LUT R0, R0, 0xff, RZ, 0xc0, !PT ;  /* 0x000000ff00007812 */ /* 0x000fc800078ec0ff */
[----:B------:R-:W-:Y:S02]  /*8390*/  ISETP.LE.U32.AND P6, PT, R0, UR15, PT ;  /* 0x0000000f00007c0c */ /* 0x000fe4000bfc3070 */
[----:B------:R-:W-:-:S11]  /*83a0*/  SHF.R.U32.HI R2, RZ, 0x18, R25 ;  /* 0x00000018ff027819 */ /* 0x000fd60000011619 */
[----:B---3--:R-:W-:-:S05]  /*83b0*/  @!P6 HADD2 R7, -R153.H0_H0, -RZ.H0_H0 ;  /* 0xa00000ff9907e230 */ /* 0x008fca0000000900 */
[----:B------:R-:W-:Y:S02]  /*83c0*/  PRMT R6, R7, 0x7610, R6 ;  /* 0x0000761007067816 */ /* 0x000fe40000000006 */
[----:B------:R1:W3:Y:S01]  /*83d0*/  LDL.LU.S16 R7, [R1+0x18] ;  /* 0x0000180001077983 */ /* 0x0002e20000300600 */
[----:B------:R-:W-:Y:S02]  /*83e0*/  ISETP.LE.U32.AND P4, PT, R2, UR15, PT ;  /* 0x0000000f02007c0c */ /* 0x000fe4000bf83070 */
[----:B------:R-:W-:-:S04]  /*83f0*/  LOP3.LUT R0, R36, 0xffff, RZ, 0xc0, !PT ;  /* 0x0000ffff24007812 */ /* 0x000fc800078ec0ff */
[----:B------:R-:W-:-:S04]  /*8400*/  SHF.R.U32.HI R0, RZ, 0x8, R0 ;  /* 0x00000008ff007819 */ /* 0x000fc80000011600 */
[----:B------:R-:W-:-:S03]  /*8410*/  LOP3.LUT R0, R0, 0xffff, RZ, 0xc0, !PT ;  /* 0x0000ffff00007812 */ /* 0x000fc600078ec0ff */
[----:B---3--:R-:W-:-:S05]  /*8420*/  @!P4 HADD2 R7, -R151.H0_H0, -RZ.H0_H0 ;  /* 0xa00000ff9707c230 */ /* 0x008fca0000000900 */
[----:B------:R-:W-:-:S04]  /*8430*/  PRMT R2, R7, 0x7610, R2 ;  /* 0x0000761007027816 */ /* 0x000fc80000000002 */
[----:B------:R-:W-:Y:S02]  /*8440*/  @!P4 PRMT R151, R2, 0x5410, RZ ;  /* 0x000054100297c816 */ /* 0x000fe400000000ff */
[----:B------:R1:W3:Y:S01]  /*8450*/  LDL.LU.S16 R2, [R1+0x20] ;  /* 0x0000200001027983 */ /* 0x0002e20000300600 */
[----:B------:R-:W-:Y:S02]  /*8460*/  @!P3 PRMT R154, R12, 0x5410, RZ ;  /* 0x000054100c9ab816 */ /* 0x000fe400000000ff */
[----:B------:R-:W-:Y:S02]  /*8470*/  ISETP.LE.U32.AND P3, PT, R0, UR15, PT ;  /* 0x0000000f00007c0c */ /* 0x000fe4000bf63070 */
[----:B------:R-:W-:-:S04]  /*8480*/  LOP3.LUT R0, R36, 0xff, RZ, 0xc0, !PT ;  /* 0x000000ff24007812 */ /* 0x000fc800078ec0ff */
[----:B------:R-:W-:Y:S02]  /*8490*/  ISETP.LE.U32.AND P5, PT, R0, UR15, PT ;  /* 0x0000000f00007c0c */ /* 0x000fe4000bfa3070 */
[----:B------:R-:W-:Y:S02]  /*84a0*/  @!P6 PRMT R153, R6, 0x5410, RZ ;  /* 0x000054100699e816 */ /* 0x000fe400000000ff */
[C---:B------:R-:W-:Y:S02]  /*84b0*/  LOP3.LUT R6, R48.reuse, 0xff, RZ, 0xc0, !PT ;  /* 0x000000ff30067812 */ /* 0x040fe400078ec0ff */
[----:B------:R-:W-:Y:S02]  /*84c0*/  LOP3.LUT R12, R48, 0xffff, RZ, 0xc0, !PT ;  /* 0x0000ffff300c7812 */ /* 0x000fe400078ec0ff */
[----:B------:R-:W-:-:S05]  /*84d0*/  SHF.R.U32.HI R7, RZ, 0x10, R48 ;  /* 0x00000010ff077819 */ /* 0x000fca0000011630 */
[----:B---3--:R-:W-:-:S05]  /*84e0*/  @!P5 HADD2 R2, -R144.H0_H0, -RZ.H0_H0 ;  /* 0xa00000ff9002d230 */ /* 0x008fca0000000900 */
[----:B------:R-:W-:Y:S02]  /*84f0*/  PRMT R44, R2, 0x7610, R44 ;  /* 0x00007610022c7816 */ /* 0x000fe4000000002c */
[----:B------:R-:W-:Y:S02]  /*8500*/  SHF.R.U32.HI R2, RZ, 0x18, R48 ;  /* 0x00000018ff027819 */ /* 0x000fe40000011630 */
[----:B------:R-:W-:Y:S02]  /*8510*/  @!P5 PRMT R144, R44, 0x5410, RZ ;  /* 0x000054102c90d816 */ /* 0x000fe400000000ff */
[----:B------:R1:W3:Y:S04]  /*8520*/  LDL.LU.S16 R44, [R1+0x24] ;  /* 0x00002400012c7983 */ /* 0x0002e80000300600 */
[----:B------:R1:W4:Y:S01]  /*8530*/  LDL.LU.S16 R48, [R1+0x2c] ;  /* 0x00002c0001307983 */ /* 0x0003220000300600 */
[----:B------:R-:W-:-:S04]  /*8540*/  SHF.R.U32.HI R0, RZ, 0x18, R36 ;  /* 0x00000018ff007819 */ /* 0x000fc80000011624 */
[----:B------:R-:W-:Y:S02]  /*8550*/  ISETP.LE.U32.AND P6, PT, R0, UR15, PT ;  /* 0x0000000f00007c0c */ /* 0x000fe4000bfc3070 */
[----:B------:R-:W-:-:S04]  /*8560*/  SHF.R.U32.HI R0, RZ, 0x10, R36 ;  /* 0x00000010ff007819 */ /* 0x000fc80000011624 */
        /* <DEDUP_REMOVED lines=8> */
[----:B------:R-:W-:Y:S02]  /*85f0*/  PRMT R25, R44, 0x7610, R25 ;  /* 0x000076102c197816 */ /* 0x000fe40000000019 */
[----:B------:R-:W-:Y:S02]  /*8600*/  PRMT R24, R48, 0x7610, R24 ;  /* 0x0000761030187816 */ /* 0x000fe40000000018 */
[----:B------:R-:W-:Y:S02]  /*8610*/  @!P3 PRMT R142, R25, 0x5410, RZ ;  /* 0x00005410198eb816 */ /* 0x000fe400000000ff */
[----:B------:R-:W-:Y:S01]  /*8620*/  @!P4 PRMT R141, R24, 0x5410, RZ ;  /* 0x00005410188dc816 */ /* 0x000fe200000000ff */
[----:B------:R1:W3:Y:S01]  /*8630*/  LDL.LU.S16 R25, [R1+0x28] ;  /* 0x0000280001197983 */ /* 0x0002e20000300600 */
[----:B------:R-:W-:Y:S01]  /*8640*/  ISETP.LE.U32.AND P4, PT, R0, UR15, PT ;  /* 0x0000000f00007c0c */ /* 0x000fe2000bf83070 */
[C---:B--2---:R-:W-:Y:S02]  /*8650*/  HMMA.16816.F32 R48, R96.reuse, R10, R76 ;  /* 0x0000000a6030723c */ /* 0x044fe4000000184c */
[----:B------:R1:W2:Y:S04]  /*8660*/  LDL.LU.S16 R0, [R1+0x30] ;  /* 0x0000300001007983 */ /* 0x0002a80000300600 */
[----:B------:R1:W4:Y:S01]  /*8670*/  LDL.LU.S16 R10, [R1+0x34] ;  /* 0x00003400010a7983 */ /* 0x0003220000300600 */
[----:B------:R-:W-:Y:S01]  /*8680*/  HMMA.16816.F32 R44, R96, R8, R72 ;  /* 0x00000008602c723c */ /* 0x000fe20000001848 */
[----:B------:R-:W-:-:S04]  /*8690*/  IMAD.MOV.U32 R240, RZ, RZ, R241 ;  /* 0x000000fffff07224 */ /* 0x000fc800078e00f1 */
[----:B----4-:R-:W-:Y:S01]  /*86a0*/  @!P4 HADD2 R10, -R143.H0_H0, -RZ.H0_H0 ;  /* 0xa00000ff8f0ac230 */ /* 0x010fe20000000900 */
[----:B------:R-:W-:Y:S01]  /*86b0*/  ISETP.LE.U32.AND P3, PT, R6, UR15, PT ;  /* 0x0000000f06007c0c */ /* 0x000fe2000bf63070 */
[----:B--2---:R-:W-:Y:S02]  /*86c0*/  @!P1 HADD2 R0, -R145.H0_H0, -RZ.H0_H0 ;  /* 0xa00000ff91009230 */ /* 0x004fe40000000900 */
[----:B------:R-:W-:Y:S02]  /*86d0*/  IMAD.MOV.U32 R223, RZ, RZ, R226 ;  /* 0x000000ffffdf7224 */ /* 0x000fe400078e00e2 */
[----:B---3--:R-:W-:Y:S01]  /*86e0*/  @!P6 HADD2 R25, -R148.H0_H0, -RZ.H0_H0 ;  /* 0xa00000ff9419e230 */ /* 0x008fe20000000900 */
[----:B------:R-:W-:Y:S01]  /*86f0*/  PRMT R9, R10, 0x7610, R9 ;  /* 0x000076100a097816 */ /* 0x000fe20000000009 */
[----:B------:R-:W-:Y:S01]  /*8700*/  IMAD.MOV.U32 R225, RZ, RZ, R177 ;  /* 0x000000ffffe17224 */ /* 0x000fe200078e00b1 */
[----:B------:R1:W2:Y:S01]  /*8710*/  LDL.LU.S16 R10, [R1+0x38] ;  /* 0x00003800010a7983 */ /* 0x0002a20000300600 */
[----:B------:R-:W-:-:S02]  /*8720*/  IMAD.MOV.U32 R241, RZ, RZ, R242 ;  /* 0x000000fffff17224 */ /* 0x000fc400078e00f2 */
[----:B------:R-:W-:Y:S02]  /*8730*/  IMAD.MOV.U32 R242, RZ, RZ, R243 ;  /* 0x000000fffff27224 */ /* 0x000fe400078e00f3 */
[----:B------:R-:W-:Y:S02]  /*8740*/  IMAD.MOV.U32 R227, RZ, RZ, R231 ;  /* 0x000000ffffe37224 */ /* 0x000fe400078e00e7 */
[----:B------:R-:W-:Y:S01]  /*8750*/  IMAD.MOV.U32 R218, RZ, RZ, R219 ;  /* 0x000000ffffda7224 */ /* 0x000fe200078e00db */
[----:B------:R-:W-:Y:S01]  /*8760*/  HMMA.16816.F32 R116, R96, R128, R116 ;  /* 0x000000806074723c */ /* 0x000fe20000001874 */
[----:B------:R-:W-:Y:S01]  /*8770*/  IMAD.MOV.U32 R243, RZ, RZ, R233 ;  /* 0x000000fffff37224 */ /* 0x000fe200078e00e9 */
[----:B------:R-:W3:Y:S01]  /*8780*/  LDSM.16.MT88.4 R72, [R181+0x11800] ;  /* 0x01180000b548783b */ /* 0x000ee20000004200 */
        /* <DEDUP_REMOVED lines=9> */
[----:B------:R-:W-:Y:S01]  /*8820*/  @!P4 PRMT R143, R9, 0x5410, RZ ;  /* 0x00005410098fc816 */ /* 0x000fe200000000ff */
[----:B------:R-:W-:Y:S02]  /*8830*/  IMAD.MOV.U32 R90, RZ, RZ, R185 ;  /* 0x000000ffff5a7224 */ /* 0x000fe400078e00b9 */
[----:B------:R1:W5:Y:S04]  /*8840*/  LDL.LU R185, [R1+0xc0] ;  /* 0x0000c00001b97983 */ /* 0x0003680000300800 */
[----:B------:R1:W4:Y:S01]  /*8850*/  LDL.LU.S16 R9, [R1+0x3c] ;  /* 0x00003c0001097983 */ /* 0x0003220000300600 */
[----:B--2---:R-:W-:-:S05]  /*8860*/  @!P5 HADD2 R10, -R147.H0_H0, -RZ.H0_H0 ;  /* 0xa00000ff930ad230 */ /* 0x004fca0000000900 */
[----:B------:R-:W-:-:S04]  /*8870*/  PRMT R8, R10, 0x7610, R8 ;  /* 0x000076100a087816 */ /* 0x000fc80000000008 */
[----:B------:R-:W-:Y:S02]  /*8880*/  @!P5 PRMT R147, R8, 0x5410, RZ ;  /* 0x000054100893d816 */ /* 0x000fe400000000ff */
[----:B------:R1:W2:Y:S01]  /*8890*/  LDL.LU.S16 R8, [R1+0x40] ;  /* 0x0000400001087983 */ /* 0x0002a20000300600 */
[----:B------:R-:W-:Y:S02]  /*88a0*/  PRMT R14, R0, 0x7610, R14 ;  /* 0x00007610000e7816 */ /* 0x000fe4000000000e */
[----:B------:R-:W-:Y:S02]  /*88b0*/  LOP3.LUT R0, R7, 0xff, RZ, 0xc0, !PT ;  /* 0x000000ff07007812 */ /* 0x000fe400078ec0ff */
[----:B------:R-:W-:Y:S02]  /*88c0*/  @!P1 PRMT R145, R14, 0x5410, RZ ;  /* 0x000054100e919816 */ /* 0x000fe400000000ff */
[----:B------:R-:W-:Y:S02]  /*88d0*/  ISETP.LE.U32.AND P1, PT, R0, UR15, PT ;  /* 0x0000000f00007c0c */ /* 0x000fe4000bf23070 */
[----:B------:R-:W-:-:S02]  /*88e0*/  SHF.R.U32.HI R0, RZ, 0x8, R12 ;  /* 0x00000008ff007819 */ /* 0x000fc4000001160c */
[----:B------:R-:W-:Y:S02]  /*88f0*/  PRMT R15, R25, 0x7610, R15 ;  /* 0x00007610190f7816 */ /* 0x000fe4000000000f */
[----:B------:R-:W-:Y:S02]  /*8900*/  LOP3.LUT R0, R0, 0xffff, RZ, 0xc0, !PT ;  /* 0x0000ffff00007812 */ /* 0x000fe400078ec0ff */
[----:B------:R-:W-:Y:S02]  /*8910*/  @!P6 PRMT R148, R15, 0x5410, RZ ;  /* 0x000054100f94e816 */ /* 0x000fe400000000ff */
[----:B------:R-:W-:Y:S02]  /*8920*/  ISETP.LE.U32.AND P6, PT, R2, UR15, PT ;  /* 0x0000000f02007c0c */ /* 0x000fe4000bfc3070 */
[----:B------:R-:W-:Y:S01]  /*8930*/  ISETP.LE.U32.AND P4, PT, R0, UR15, PT ;  /* 0x0000000f00007c0c */ /* 0x000fe2000bf83070 */
[----:B----4-:R-:W-:Y:S01]  /*8940*/  @!P2 HADD2 R9, -R146.H0_H0, -RZ.H0_H0 ;  /* 0xa00000ff9209a230 */ /* 0x010fe20000000900 */
[----:B------:R-:W-:-:S02]  /*8950*/  LOP3.LUT R2, R4, 0xff, RZ, 0xc0, !PT ;  /* 0x000000ff04027812 */ /* 0x000fc400078ec0ff */
[----:B------:R-:W-:Y:S02]  /*8960*/  LOP3.LUT R6, R4, 0xffff, RZ, 0xc0, !PT ;  /* 0x0000ffff04067812 */ /* 0x000fe400078ec0ff */
[----:B------:R-:W-:Y:S02]  /*8970*/  PRMT R0, R9, 0x7610, R0 ;  /* 0x0000761009007816 */ /* 0x000fe40000000000 */
[----:B------:R-:W-:Y:S02]  /*8980*/  SHF.R.U32.HI R5, RZ, 0x10, R4 ;  /* 0x00000010ff057819 */ /* 0x000fe40000011604 */
[----:B------:R-:W-:Y:S02]  /*8990*/  ISETP.LE.U32.AND P5, PT, R2, UR15, PT ;  /* 0x0000000f02007c0c */ /* 0x000fe4000bfa3070 */
[----:B------:R-:W-:Y:S02]  /*89a0*/  @!P2 PRMT R146, R0, 0x5410, RZ ;  /* 0x000054100092a816 */ /* 0x000fe400000000ff */
[----:B------:R-:W-:Y:S01]  /*89b0*/  LOP3.LUT R0, R5, 0xff, RZ, 0xc0, !PT ;  /* 0x000000ff05007812 */ /* 0x000fe200078ec0ff */
[----:B------:R-:W-:-:S02]  /*89c0*/  IMAD.MOV.U32 R226, RZ, RZ, R180 ;  /* 0x000000ffffe27224 */ /* 0x000fc400078e00b4 */
[----:B------:R1:W5:Y:S04]  /*89d0*/  LDL.LU R180, [R1+0xbc] ;  /* 0x0000bc0001b47983 */ /* 0x0003680000300800 */
[----:B------:R1:W5:Y:S01]  /*89e0*/  LDL.LU R177, [R1+0xb8] ;  /* 0x0000b80001b17983 */ /* 0x0003620000300800 */
[----:B--2---:R-:W-:-:S05]  /*89f0*/  @!P3 HADD2 R8, -R150.H0_H0, -RZ.H0_H0 ;  /* 0xa00000ff9608b230 */ /* 0x004fca0000000900 */
[----:B------:R-:W-:-:S04]  /*8a00*/  PRMT R2, R8, 0x7610, R2 ;  /* 0x0000761008027816 */ /* 0x000fc80000000002 */
[----:B------:R-:W-:Y:S02]  /*8a10*/  @!P3 PRMT R150, R2, 0x5410, RZ ;  /* 0x000054100296b816 */ /* 0x000fe400000000ff */
[----:B------:R-:W-:Y:S02]  /*8a20*/  ISETP.LE.U32.AND P3, PT, R0, UR15, PT ;  /* 0x0000000f00007c0c */ /* 0x000fe4000bf63070 */
[----:B------:R1:W2:Y:S01]  /*8a30*/  LDL.LU.S16 R0, [R1+0x44] ;  /* 0x0000440001007983 */ /* 0x0002a20000300600 */
[----:B------:R-:W-:Y:S01]  /*8a40*/  SHF.R.U32.HI R4, RZ, 0x18, R4 ;  /* 0x00000018ff047819 */ /* 0x000fe20000011604 */
[----:B------:R-:W-:Y:S02]  /*8a50*/  IMAD.MOV.U32 R216, RZ, RZ, R240 ;  /* 0x000000ffffd87224 */ /* 0x000fe400078e00f0 */
[----:B------:R1:W4:Y:S01]  /*8a60*/  LDL.LU.S16 R8, [R1+0x48] ;  /* 0x0000480001087983 */ /* 0x0003220000300600 */
[----:B------:R-:W-:Y:S01]  /*8a70*/  ISETP.LE.U32.AND P2, PT, R4, UR15, PT ;  /* 0x0000000f04007c0c */ /* 0x000fe2000bf43070 */
[----:B------:R-:W-:Y:S01]  /*8a80*/  FADD.FTZ R4, R226, R225 ;  /* 0x000000e1e2047221 */ /* 0x000fe20000010000 */
[----:B--2---:R-:W-:-:S05]  /*8a90*/  @!P4 HADD2 R0, -R149.H0_H0, -RZ.H0_H0 ;  /* 0xa00000ff9500c230 */ /* 0x004fca0000000900 */
[----:B------:R-:W-:Y:S02]  /*8aa0*/  PRMT R13, R0, 0x7610, R13 ;  /* 0x00007610000d7816 */ /* 0x000fe4000000000d */
[----:B------:R-:W-:-:S04]  /*8ab0*/  SHF.R.U32.HI R0, RZ, 0x8, R6 ;  /* 0x00000008ff007819 */ /* 0x000fc80000011606 */
[----:B------:R-:W-:Y:S02]  /*8ac0*/  LOP3.LUT R0, R0, 0xffff, RZ, 0xc0, !PT ;  /* 0x0000ffff00007812 */ /* 0x000fe400078ec0ff */
[----:B------:R-:W-:Y:S02]  /*8ad0*/  @!P4 PRMT R149, R13, 0x5410, RZ ;  /* 0x000054100d95c816 */ /* 0x000fe400000000ff */
[----:B------:R-:W-:Y:S01]  /*8ae0*/  ISETP.LE.U32.AND P4, PT, R0, UR15, PT ;  /* 0x0000000f00007c0c */ /* 0x000fe2000bf83070 */
[----:B------:R-:W-:Y:S02]  /*8af0*/  FADD.FTZ R0, R216, R4 ;  /* 0x00000004d8007221 */ /* 0x000fe40000010000 */
[----:B------:R1:W2:Y:S04]  /*8b00*/  LDL.LU.S16 R4, [R1+0x4c] ;  /* 0x00004c0001047983 */ /* 0x0002a80000300600 */
[----:B------:R1:W2:Y:S04]  /*8b10*/  LDL.LU.S16 R25, [R1+0x54] ;  /* 0x0000540001197983 */ /* 0x0002a80000300600 */
[----:B------:R1:W2:Y:S04]  /*8b20*/  LDL.LU.S16 R24, [R1+0x50] ;  /* 0x0000500001187983 */ /* 0x0002a80000300600 */
[----:B------:R1:W2:Y:S04]  /*8b30*/  LDL.LU.S16 R15, [R1+0x64] ;  /* 0x00006400010f7983 */ /* 0x0002a80000300600 */
[----:B------:R1:W2:Y:S01]  /*8b40*/  LDL.LU.S16 R14, [R1+0x60] ;  /* 0x00006000010e7983 */ /* 0x0002a20000300600 */
[----:B------:R-:W-:Y:S01]  /*8b50*/  FADD.FTZ R2, R224, R223 ;  /* 0x000000dfe0027221 */ /* 0x000fe20000010000 */
[----:B----4-:R-:W-:-:S02]  /*8b60*/  @!P1 HADD2 R8, -R140.H0_H0, -RZ.H0_H0 ;  /* 0xa00000ff8c089230 */ /* 0x010fc40000000900 */
[----:B------:R-:W-:Y:S01]  /*8b70*/  IMAD.MOV.U32 R219, RZ, RZ, R230 ;  /* 0x000000ffffdb7224 */ /* 0x000fe200078e00e6 */
[C---:B------:R-:W-:Y:S01]  /*8b80*/  HMMA.16816.F32 R128, R96.reuse, R130, R52 ;  /* 0x000000826080723c */ /* 0x040fe20000001834 */
[----:B------:R-:W-:Y:S02]  /*8b90*/  IMAD.MOV.U32 R217, RZ, RZ, R241 ;  /* 0x000000ffffd97224 */ /* 0x000fe400078e00f1 */
[----:B------:R-:W-:Y:S01]  /*8ba0*/  FADD.FTZ R2, R227, R2 ;  /* 0x00000002e3027221 */ /* 0x000fe20000010000 */
[----:B------:R-:W-:Y:S01]  /*8bb0*/  IMAD.MOV.U32 R230, RZ, RZ, R242 ;  /* 0x000000ffffe67224 */ /* 0x000fe200078e00f2 */
[----:B------:R-:W-:Y:S01]  /*8bc0*/  PRMT R12, R8, 0x7610, R12 ;  /* 0x00007610080c7816 */ /* 0x000fe2000000000c */
[----:B------:R-:W-:Y:S01]  /*8bd0*/  FADD.FTZ R0, R218, R0 ;  /* 0x00000000da007221 */ /* 0x000fe20000010000 */
[C---:B------:R-:W-:Y:S01]  /*8be0*/  HMMA.16816.F32 R52, R96.reuse, R56, R80 ;  /* 0x000000386034723c */ /* 0x040fe20000001850 */
[----:B------:R-:W-:Y:S01]  /*8bf0*/  FADD.FTZ R2, R217, R2 ;  /* 0x00000002d9027221 */ /* 0x000fe20000010000 */
[----:B------:R-:W-:Y:S01]  /*8c00*/  @!P1 PRMT R140, R12, 0x5410, RZ ;  /* 0x000054100c8c9816 */ /* 0x000fe200000000ff */
[----:B------:R-:W-:Y:S01]  /*8c10*/  IMAD.MOV.U32 R231, RZ, RZ, R237 ;  /* 0x000000ffffe77224 */ /* 0x000fe200078e00ed */
[----:B------:R-:W-:Y:S02]  /*8c20*/  LDSM.16.MT88.4 R8, [R183+0x11800] ;  /* 0x01180000b708783b */ /* 0x000fe40000004200 */
[----:B------:R-:W-:Y:S01]  /*8c30*/  HMMA.16816.F32 R56, R96, R58, R84 ;  /* 0x0000003a6038723c */ /* 0x000fe20000001854 */
[C---:B------:R-:W-:Y:S01]  /*8c40*/  LEA R12, P1, R228.reuse, UR4, 0x1 ;  /* 0x00000004e40c7c11 */ /* 0x040fe2000f8208ff */
[----:B------:R-:W-:Y:S01]  /*8c50*/  FADD.FTZ R2, R229, R2 ;  /* 0x00000002e5027221 */ /* 0x000fe20000010000 */
[----:B------:R-:W-:Y:S01]  /*8c60*/  IMAD.MOV.U32 R240, RZ, RZ, R239 ;  /* 0x000000fffff07224 */ /* 0x000fe200078e00ef */
[----:B------:R-:W4:Y:S01]  /*8c70*/  LDSM.16.MT88.4 R80, [R182+0x11800] ;  /* 0x01180000b650783b */ /* 0x000f220000004200 */
[----:B------:R-:W-:Y:S01]  /*8c80*/  LEA.HI.X R13, R228, UR5, R219, 0x1, P1 ;  /* 0x00000005e40d7c11 */ /* 0x000fe200088f0cdb */
[----:B------:R-:W-:-:S02]  /*8c90*/  IMAD.MOV.U32 R241, RZ, RZ, R236 ;  /* 0x000000fffff17224 */ /* 0x000fc400078e00ec */
[----:B------:R-:W-:Y:S02]  /*8ca0*/  IMAD.MOV.U32 R242, RZ, RZ, R233 ;  /* 0x000000fffff27224 */ /* 0x000fe400078e00e9 */
[----:B------:R-:W-:Y:S02]  /*8cb0*/  IMAD.MOV.U32 R233, RZ, RZ, R235 ;  /* 0x000000ffffe97224 */ /* 0x000fe400078e00eb */
[----:B------:R-:W-:Y:S02]  /*8cc0*/  IMAD.MOV.U32 R235, RZ, RZ, R244 ;  /* 0x000000ffffeb7224 */ /* 0x000fe400078e00f4 */
[----:B------:R-:W-:Y:S02]  /*8cd0*/  IMAD.MOV.U32 R236, RZ, RZ, R88 ;  /* 0x000000ffffec7224 */ /* 0x000fe400078e0058 */
[----:B------:R-:W-:Y:S01]  /*8ce0*/  IMAD.MOV.U32 R237, RZ, RZ, R91 ;  /* 0x000000ffffed7224 */ /* 0x000fe200078e005b */
[----:B------:R-:W-:Y:S01]  /*8cf0*/  HMMA.16816.F32 R36, R96, R40, R64 ;  /* 0x000000286024723c */ /* 0x000fe20000001840 */
[----:B------:R-:W-:Y:S01]  /*8d00*/  IMAD.MOV.U32 R244, RZ, RZ, R89 ;  /* 0x000000fffff47224 */ /* 0x000fe200078e0059 */
[----:B------:R-:W1:Y:S01]  /*8d10*/  LDSM.16.MT88.4 R64, [R183+0xf800] ;  /* 0x00f80000b740783b */ /* 0x000e620000004200 */
[----:B------:R-:W-:-:S03]  /*8d20*/  IMAD.MOV.U32 R239, RZ, RZ, R90 ;  /* 0x000000ffffef7224 */ /* 0x000fc600078e005a */
[----:B------:R-:W2:Y:S04]  /*8d30*/  LDSM.16.MT88.4 R88, [R184+0x11800] ;  /* 0x01180000b858783b */ /* 0x000ea80000004200 */
[----:B------:R-:W-:Y:S04]  /*8d40*/  STG.E.U16 desc[UR24][R12.64], R144 ;  /* 0x000000900c007986 */ /* 0x000fe8000c101518 */
[----:B------:R-:W-:Y:S01]  /*8d50*/  STG.E.U16 desc[UR24][R12.64+0x2], R142 ;  /* 0x0000028e0c007986 */ /* 0x000fe2000c101518 */
[----:B------:R-:W-:Y:S01]  /*8d60*/  HMMA.16816.F32 R124, R96, R132, R124 ;  /* 0x00000084607c723c */ /* 0x000fe2000000187c */
[----:B------:R-:W-:-:S05]  /*8d70*/  IADD3 R217, P1, R12, -0x80, RZ ;  /* 0xffffff800cd97810 */ /* 0x000fca0007f3e0ff */
[C---:B------:R-:W-:Y:S06]  /*8d80*/  HMMA.16816.F32 R132, R96.reuse, R134, R60 ;  /* 0x000000866084723c */ /* 0x040fec000000183c */
[----:B------:R-:W-:Y:S01]  /*8d90*/  HMMA.16816.F32 R40, R96, R42, R68 ;  /* 0x0000002a6028723c */ /* 0x000fe20000001844 */
[----:B------:R-:W-:-:S05]  /*8da0*/  IADD3.X R216, R13, -0x1, RZ, P1, !PT ;  /* 0xffffffff0dd87810 */ /* 0x000fca0000ffe4ff */
[C---:B---3--:R-:W-:Y:S06]  /*8db0*/  HMMA.16816.F32 R68, R96.reuse, R72, R160 ;  /* 0x000000486044723c */ /* 0x048fec00000018a0 */
[C---:B----4-:R-:W-:Y:S06]  /*8dc0*/  HMMA.16816.F32 R76, R96.reuse, R80, R168 ;  /* 0x00000050604c723c */ /* 0x050fec00000018a8 */
[C---:B-1----:R-:W-:Y:S06]  /*8dd0*/  HMMA.16816.F32 R60, R96.reuse, R64, R92 ;  /* 0x00000040603c723c */ /* 0x042fec000000185c */
[C---:B------:R-:W-:Y:S06]  /*8de0*/  HMMA.16816.F32 R64, R96.reuse, R66, R156 ;  /* 0x000000426040723c */ /* 0x040fec000000189c */
[C---:B------:R-:W-:Y:S06]  /*8df0*/  HMMA.16816.F32 R72, R96.reuse, R74, R164 ;  /* 0x0000004a6048723c */ /* 0x040fec00000018a4 */
[C---:B------:R-:W-:Y:S06]  /*8e00*/  HMMA.16816.F32 R80, R96.reuse, R82, R172 ;  /* 0x000000526050723c */ /* 0x040fec00000018ac */
[----:B------:R-:W-:Y:S01]  /*8e10*/  HMMA.16816.F32 R92, R96, R8, R20 ;  /* 0x00000008605c723c */ /* 0x000fe20000001814 */
[----:B--2---:R-:W-:-:S05]  /*8e20*/  @!P6 HADD2 R4, -R139.H0_H0, -RZ.H0_H0 ;  /* 0xa00000ff8b04e230 */ /* 0x004fca0000000900 */
[----:B------:R-:W-:Y:S01]  /*8e30*/  PRMT R84, R4, 0x7610, R84 ;  /* 0x0000761004547816 */ /* 0x000fe20000000054 */
[----:B------:R-:W-:Y:S02]  /*8e40*/  @!P4 HADD2 R24, -R28.H0_H0, -RZ.H0_H0 ;  /* 0xa00000ff1c18c230 */ /* 0x000fe40000000900 */
[----:B------:R-:W-:Y:S01]  /*8e50*/  FADD.FTZ R4, R230, R0 ;  /* 0x00000000e6047221 */ /* 0x000fe20000010000 */
[----:B------:R-:W-:Y:S02]  /*8e60*/  @!P3 HADD2 R15, -R27.H0_H0, -RZ.H0_H0 ;  /* 0xa00000ff1b0fb230 */ /* 0x000fe40000000900 */
[----:B------:R-:W-:Y:S01]  /*8e70*/  @!P2 HADD2 R14, -R26.H0_H0, -RZ.H0_H0 ;  /* 0xa00000ff1a0ea230 */ /* 0x000fe20000000900 */
[----:B------:R-:W-:-:S04]  /*8e80*/  PRMT R6, R24, 0x7610, R6 ;  /* 0x0000761018067816 */ /* 0x000fc80000000006 */
[----:B------:R-:W-:Y:S02]  /*8e90*/  PRMT R0, R14, 0x7610, R0 ;  /* 0x000076100e007816 */ /* 0x000fe40000000000 */
[----:B------:R-:W-:Y:S02]  /*8ea0*/  PRMT R5, R15, 0x7610, R5 ;  /* 0x000076100f057816 */ /* 0x000fe40000000005 */
[----:B------:R-:W-:Y:S01]  /*8eb0*/  @!P2 PRMT R26, R0, 0x5410, RZ ;  /* 0x00005410001aa816 */ /* 0x000fe200000000ff */
[----:B------:R-:W-:Y:S01]  /*8ec0*/  IMAD.U32 R0, RZ, RZ, UR20 ;  /* 0x00000014ff007e24 */ /* 0x000fe2000f8e00ff */
[----:B------:R-:W-:Y:S01]  /*8ed0*/  @!P4 PRMT R28, R6, 0x5410, RZ ;  /* 0x00005410061cc816 */ /* 0x000fe200000000ff */
[----:B------:R-:W-:Y:S01]  /*8ee0*/  FADD.FTZ R6, R231, R2 ;  /* 0x00000002e7067221 */ /* 0x000fe20000010000 */
[----:B------:R-:W-:Y:S01]  /*8ef0*/  @!P3 PRMT R27, R5, 0x5410, RZ ;  /* 0x00005410051bb816 */ /* 0x000fe200000000ff */
[----:B------:R-:W-:Y:S01]  /*8f00*/  FADD.FTZ R2, R240, R4 ;  /* 0x00000004f0027221 */ /* 0x000fe20000010000 */
[----:B------:R-:W-:-:S04]  /*8f10*/  IMAD.WIDE R4, R0, 0x2, R12 ;  /* 0x0000000200047825 */ /* 0x000fc800078e020c */
[----:B------:R-:W-:Y:S01]  /*8f20*/  FADD.FTZ R0, R241, R6 ;  /* 0x00000006f1007221 */ /* 0x000fe20000010000 */
[----:B------:R-:W-:-:S03]  /*8f30*/  FADD.FTZ R2, R242, R2 ;  /* 0x00000002f2027221 */ /* 0x000fc60000010000 */
        /* <DEDUP_REMOVED lines=11> */
[----:B------:R-:W-:Y:S01]  /*8ff0*/  @!P5 HADD2 R25, -R29.H0_H0, -RZ.H0_H0 ;  /* 0xa00000ff1d19d230 */ /* 0x000fe20000000900 */
[----:B------:R-:W-:Y:S01]  /*9000*/  STG.E.U16 desc[UR24][R4.64], R141 ;  /* 0x0000008d04007986 */ /* 0x000fe2000c101518 */
[----:B------:R-:W-:Y:S01]  /*9010*/  @!P6 PRMT R139, R84, 0x5410, RZ ;  /* 0x00005410548be816 */ /* 0x000fe200000000ff */
[----:B------:R-:W-:Y:S02]  /*9020*/  FADD.FTZ R2, R246, R2 ;  /* 0x00000002f6027221 */ /* 0x000fe40000010000 */
[----:B------:R-:W-:Y:S01]  /*9030*/  STG.E.U16 desc[UR24][R4.64+0x2], R148 ;  /* 0x0000029404007986 */ /* 0x000fe2000c101518 */
[----:B------:R-:W-:-:S03]  /*9040*/  FADD.FTZ R0, R247, R0 ;  /* 0x00000000f7007221 */ /* 0x000fc60000010000 */
[----:B------:R-:W-:Y:S04]  /*9050*/  STG.E.U16 desc[UR24][R12.64+0x10], R145 ;  /* 0x000010910c007986 */ /* 0x000fe8000c101518 */
[----:B------:R-:W-:Y:S01]  /*9060*/  STG.E.U16 desc[UR24][R12.64+0x12], R143 ;  /* 0x0000128f0c007986 */ /* 0x000fe2000c101518 */
[----:B------:R-:W-:-:S03]  /*9070*/  PRMT R7, R25, 0x7610, R7 ;  /* 0x0000761019077816 */ /* 0x000fc60000000007 */
[----:B------:R-:W-:Y:S01]  /*9080*/  STG.E.U16 desc[UR24][R4.64+0x10], R147 ;  /* 0x0000109304007986 */ /* 0x000fe2000c101518 */
[----:B------:R-:W-:-:S03]  /*9090*/  FADD.FTZ R2, R248, R2 ;  /* 0x00000002f8027221 */ /* 0x000fc60000010000 */
[----:B------:R-:W-:Y:S01]  /*90a0*/  STG.E.U16 desc[UR24][R4.64+0x12], R146 ;  /* 0x0000129204007986 */ /* 0x000fe2000c101518 */
[----:B------:R-:W-:-:S03]  /*90b0*/  FADD.FTZ R0, R249, R0 ;  /* 0x00000000f9007221 */ /* 0x000fc60000010000 */
[----:B------:R-:W-:Y:S04]  /*90c0*/  STG.E.U16 desc[UR24][R12.64+0x20], R154 ;  /* 0x0000209a0c007986 */ /* 0x000fe8000c101518 */
[----:B------:R-:W-:Y:S04]  /*90d0*/  STG.E.U16 desc[UR24][R12.64+0x22], R152 ;  /* 0x000022980c007986 */ /* 0x000fe8000c101518 */
[----:B------:R-:W-:Y:S04]  /*90e0*/  STG.E.U16 desc[UR24][R4.64+0x20], R153 ;  /* 0x0000209904007986 */ /* 0x000fe8000c101518 */
[----:B------:R-:W-:Y:S04]  /*90f0*/  STG.E.U16 desc[UR24][R4.64+0x22], R151 ;  /* 0x0000229704007986 */ /* 0x000fe8000c101518 */
[----:B------:R-:W-:Y:S04]  /*9100*/  STG.E.U16 desc[UR24][R12.64+0x30], R150 ;  /* 0x000030960c007986 */ /* 0x000fe8000c101518 */
[----:B------:R-:W-:Y:S01]  /*9110*/  STG.E.U16 desc[UR24][R12.64+0x32], R149 ;  /* 0x000032950c007986 */ /* 0x000fe2000c101518 */
[----:B------:R-:W-:-:S03]  /*9120*/  @!P5 PRMT R29, R7, 0x5410, RZ ;  /* 0x00005410071dd816 */ /* 0x000fc600000000ff */
[----:B------:R-:W-:Y:S01]  /*9130*/  STG.E.U16 desc[UR24][R4.64+0x30], R140 ;  /* 0x0000308c04007986 */ /* 0x000fe2000c101518 */
[----:B------:R-:W-:-:S03]  /*9140*/  FADD.FTZ R218, R250, R2 ;  /* 0x00000002fada7221 */ /* 0x000fc60000010000 */
[----:B------:R-:W-:Y:S04]  /*9150*/  STG.E.U16 desc[UR24][R4.64+0x32], R139 ;  /* 0x0000328b04007986 */ /* 0x000fe8000c101518 */
[----:B------:R-:W-:Y:S04]  /*9160*/  STG.E.U16 desc[UR24][R12.64+0x40], R138 ;  /* 0x0000408a0c007986 */ /* 0x000fe8000c101518 */
[----:B------:R-:W-:Y:S04]  /*9170*/  STG.E.U16 desc[UR24][R12.64+0x42], R137 ;  /* 0x000042890c007986 */ /* 0x000fe8000c101518 */
[----:B------:R-:W-:Y:S04]  /*9180*/  STG.E.U16 desc[UR24][R4.64+0x40], R103 ;  /* 0x0000406704007986 */ /* 0x000fe8000c101518 */
[----:B------:R-:W-:Y:S04]  /*9190*/  STG.E.U16 desc[UR24][R4.64+0x42], R136 ;  /* 0x0000428804007986 */ /* 0x000fe8000c101518 */
[----:B------:R1:W-:Y:S01]  /*91a0*/  STG.E.U16 desc[UR24][R12.64+0x50], R102 ;  /* 0x000050660c007986 */ /* 0x0003e2000c101518 */
[----:B------:R-:W-:-:S03]  /*91b0*/  FADD.FTZ R218, R176, R218 ;  /* 0x000000dab0da7221 */ /* 0x000fc60000010000 */
[----:B------:R2:W-:Y:S04]  /*91c0*/  STG.E.U16 desc[UR24][R12.64+0x52], R101 ;  /* 0x000052650c007986 */ /* 0x0005e8000c101518 */
[----:B------:R2:W-:Y:S04]  /*91d0*/  STG.E.U16 desc[UR24][R4.64+0x50], R34 ;  /* 0x0000502204007986 */ /* 0x0005e8000c101518 */
[----:B------:R2:W-:Y:S04]  /*91e0*/  STG.E.U16 desc[UR24][R4.64+0x52], R35 ;  /* 0x0000522304007986 */ /* 0x0005e8000c101518 */
[----:B------:R2:W-:Y:S04]  /*91f0*/  STG.E.U16 desc[UR24][R12.64+0x60], R33 ;  /* 0x000060210c007986 */ /* 0x0005e8000c101518 */
[----:B------:R2:W-:Y:S04]  /*9200*/  STG.E.U16 desc[UR24][R12.64+0x62], R32 ;  /* 0x000062200c007986 */ /* 0x0005e8000c101518 */
[----:B------:R2:W-:Y:S01]  /*9210*/  STG.E.U16 desc[UR24][R4.64+0x60], R30 ;  /* 0x0000601e04007986 */ /* 0x0005e2000c101518 */
[----:B-1----:R-:W-:-:S03]  /*9220*/  FADD.FTZ R102, R251, R0 ;  /* 0x00000000fb667221 */ /* 0x002fc60000010000 */
[----:B------:R2:W-:Y:S04]  /*9230*/  STG.E.U16 desc[UR24][R4.64+0x62], R31 ;  /* 0x0000621f04007986 */ /* 0x0005e8000c101518 */
[----:B------:R2:W-:Y:S04]  /*9240*/  STG.E.U16 desc[UR24][R12.64+0x70], R29 ;  /* 0x0000701d0c007986 */ /* 0x0005e8000c101518 */
[----:B------:R2:W-:Y:S04]  /*9250*/  STG.E.U16 desc[UR24][R12.64+0x72], R28 ;  /* 0x0000721c0c007986 */ /* 0x0005e8000c101518 */
[----:B------:R2:W5:Y:S04]  /*9260*/  LDL.LU R176, [R1+0xb4] ;  /* 0x0000b40001b07983 */ /* 0x0005680000300800 */
[----:B------:R2:W-:Y:S04]  /*9270*/  STG.E.U16 desc[UR24][R4.64+0x70], R27 ;  /* 0x0000701b04007986 */ /* 0x0005e8000c101518 */
[----:B------:R2:W-:Y:S04]  /*9280*/  STG.E.U16 desc[UR24][R4.64+0x72], R26 ;  /* 0x0000721a04007986 */ /* 0x0005e8000c101518 */
[----:B------:R2:W-:Y:S01]  /*9290*/  STL [R1+0x4c], R102 ;  /* 0x00004c6601007387 */ /* 0x0005e20000100800 */
[C---:B------:R-:W-:Y:S06]  /*92a0*/  HMMA.16816.F32 R84, R96.reuse, R88, R208 ;  /* 0x000000586054723c */ /* 0x040fec00000018d0 */
[C---:B------:R-:W-:Y:S06]  /*92b0*/  HMMA.16816.F32 R88, R96.reuse, R90, R212 ;  /* 0x0000005a6058723c */ /* 0x040fec00000018d4 */
[----:B------:R-:W-:Y:S01]  /*92c0*/  HMMA.16816.F32 R96, R96, R10, R16 ;  /* 0x0000000a6060723c */ /* 0x000fe20000001810 */
[----:B------:R-:W-:-:S08]  /*92d0*/  NOP ;  /* 0x0000000000007918 */ /* 0x000fd00000000000 */
[----:B------:R-:W-:-:S15]  /*92e0*/  @!P0 BRA `(.L_x_1293) ;  /* 0x0000006000e48947 */ /* 0x000fde0003800000 */
[----:B------:R-:W3:Y:S01]  /*92f0*/  LDL R246, [R1+0x58] ;  /* 0x0000580001f67983 */ /* 0x000ee20000100800 */
[----:B------:R-:W-:Y:S01]  /*9300*/  ULDC UR4, c[0x0][0x2d0] ;  /* 0x0000b40000047ab9 */ /* 0x000fe20000000800 */
[----:B------:R-:W-:-:S04]  /*9310*/  DEPBAR.LE SB0, 0x0 ;  /* 0x000080000000791a */ /* 0x000fc80000000000 */
[----:B------:R-:W4:Y:S04]  /*9320*/  LDL R247, [R1+0x5c] ;  /* 0x00005c0001f77983 */ /* 0x000f280000100800 */
[----:B------:R-:W4:Y:S04]  /*9330*/  LDL.64 R248, [R1+0xa0] ;  /* 0x0000a00001f87983 */ /* 0x000f280000100a00 */
[----:B------:R-:W4:Y:S01]  /*9340*/  LDL.64 R250, [R1+0xa8] ;  /* 0x0000a80001fa7983 */ /* 0x000f220000100a00 */
[----:B------:R-:W-:Y:S01]  /*9350*/  BAR.SYNC.DEFER_BLOCKING 0x0 ;  /* 0x0000000000007b1d */ /* 0x000fe20000010000 */
[----:B-----5:R-:W-:Y:S01]  /*9360*/  ISETP.GE.AND P3, PT, R176, UR4, PT ;  /* 0x00000004b0007c0c */ /* 0x020fe2000bf66270 */
[----:B------:R-:W-:-:S04]  /*9370*/  UIADD3 UR8, UR19, -0x2, URZ ;  /* 0xfffffffe13087890 */ /* 0x000fc8000fffe03f */
[----:B------:R-:W-:Y:S02]  /*9380*/  USHF.R.S32.HI UR5, URZ, 0x1f, UR8 ;  /* 0x0000001f3f057899 */ /* 0x000fe40008011408 */
[----:B------:R-:W-:Y:S01]  /*9390*/  IMAD.U32 R0, RZ, RZ, UR8 ;  /* 0x00000008ff007e24 */ /* 0x000fe2000f8e00ff */
[----:B------:R-:W-:-:S05]  /*93a0*/  UISETP.GT.AND UP0, UPT, UR8, UR14, UPT ;  /* 0x0000000e0800728c */ /* 0x000fca000bf04270 */
[----:B------:R-:W1:Y:S08]  /*93b0*/  @!P3 LDC.64 R8, c[0x0][0x220] ;  /* 0x00008800ff08bb82 */ /* 0x000e700000000a00 */
[----:B------:R-:W1:Y:S01]  /*93c0*/  @!P3 LDC.64 R16, c[0x0][0x220] ;  /* 0x00008800ff10bb82 */ /* 0x000e620000000a00 */
[----:B------:R-:W-:Y:S07]  /*93d0*/  @P3 STS.128 [R203+0xc000], RZ ;  /* 0x00c000ffcb003388 */ /* 0x000fee0000000c00 */
[----:B--2---:R-:W2:Y:S08]  /*93e0*/  @!P3 LDC.64 R30, c[0x0][0x220] ;  /* 0x00008800ff1ebb82 */ /* 0x004eb00000000a00 */
[----:B------:R-:W2:Y:S01]  /*93f0*/  @!P3 LDC.64 R18, c[0x0][0x220] ;  /* 0x00008800ff12bb82 */ /* 0x000ea20000000a00 */
[----:B---3--:R-:W-:-:S02]  /*9400*/  ISETP.GE.AND P2, PT, R246, UR4, PT ;  /* 0x00000004f6007c0c */ /* 0x008fc4000bf46270 */
[----:B----4-:R-:W-:Y:S01]  /*9410*/  ISETP.GE.AND P1, PT, R247, UR4, PT ;  /* 0x00000004f7007c0c */ /* 0x010fe2000bf26270 */
[----:B------:R-:W-:Y:S01]  /*9420*/  UIMAD UR4, UR10, UR8, URZ ;  /* 0x000000080a0472a4 */ /* 0x000fe2000f8e023f */
[----:B------:R-:W-:-:S03]  /*9430*/  IMAD.MOV.U32 R5, RZ, RZ, R249 ;  /* 0x000000ffff057224 */ /* 0x000fc600078e00f9 */
[----:B------:R-:W-:-:S06]  /*9440*/  UIMAD UR4, UR5, UR11, UR4 ;  /* 0x0000000b050472a4 */ /* 0x000fcc000f8e0204 */
[----:B------:R-:W3:Y:S01]  /*9450*/  @!P2 LDC.64 R6, c[0x0][0x220] ;  /* 0x00008800ff06ab82 */ /* 0x000ee20000000a00 */
[----:B------:R-:W-:Y:S01]  /*9460*/  IMAD.MOV.U32 R4, RZ, RZ, R250 ;  /* 0x000000ffff047224 */ /* 0x000fe200078e00fa */
[----:B------:R-:W4:Y:S03]  /*9470*/  S2R R251, SR_TID.X ;  /* 0x0000000000fb7919 */ /* 0x000f260000002100 */
[----:B------:R-:W-:-:S03]  /*9480*/  IMAD.WIDE.U32 R4, R0, UR11, R4 ;  /* 0x0000000b00047c25 */ /* 0x000fc6000f8e0004 */
[----:B------:R-:W2:Y:S01]  /*9490*/  @!P1 LDC.64 R10, c[0x0][0x220] ;  /* 0x00008800ff0a9b82 */ /* 0x000ea20000000a00 */
[----:B------:R-:W-:Y:S01]  /*94a0*/  VIADD R0, R5, UR4 ;  /* 0x0000000405007c36 */ /* 0x000fe20008000000 */
[----:B-1----:R-:W-:-:S04]  /*94b0*/  @!P3 LEA R8, P4, R4, R8, 0x1 ;  /* 0x000000080408b211 */ /* 0x002fc800078808ff */
[C---:B------:R-:W-:Y:S02]  /*94c0*/  @!P3 LEA.HI.X R9, R4.reuse, R9, R0, 0x1, P4 ;  /* 0x000000090409b211 */ /* 0x040fe400020f0c00 */
[----:B------:R-:W1:Y:S01]  /*94d0*/  @!P2 LDC.64 R14, c[0x0][0x220] ;  /* 0x00008800ff0eab82 */ /* 0x000e620000000a00 */
[C---:B------:R-:W-:Y:S02]  /*94e0*/  IADD3 R2, P4, R4.reuse, UR23, RZ ;  /* 0x0000001704027c10 */ /* 0x040fe4000ff9e0ff */
[----:B------:R-:W-:Y:S01]  /*94f0*/  @!PT LDS RZ, [RZ] ;  /* 0x00000000fffff984 */ /* 0x000fe20000000800 */
[----:B------:R-:W-:Y:S01]  /*9500*/  @!PT LDS RZ, [RZ] ;  /* 0x00000000fffff984 */ /* 0x000fe20000000800 */
[----:B------:R-:W-:Y:S01]  /*9510*/  @!PT LDS RZ, [RZ] ;  /* 0x00000000fffff984 */ /* 0x000fe20000000800 */
[----:B------:R2:W-:Y:S04]  /*9520*/  @!P3 LDGSTS.E.BYPASS.LTC128B.128 [R203+0xc000], desc[UR24][R8.64] ;  /* 0x0c00000008cbbfae */ /* 0x0005e8000b901d58 */
[----:B------:R-:W-:Y:S01]  /*9530*/  @P2 STS.128 [R203+0xe000], RZ ;  /* 0x00e000ffcb002388 */ /* 0x000fe20000000c00 */
[----:B------:R-:W1:Y:S01]  /*9540*/  @!P1 LDC.64 R28, c[0x0][0x220] ;  /* 0x00008800ff1c9b82 */ /* 0x000e620000000a00 */
[----:B---3--:R-:W-:-:S04]  /*9550*/  @!P2 LEA R6, P0, R4, R6, 0x1 ;  /* 0x000000060406a211 */ /* 0x008fc800078008ff */
[----:B------:R-:W-:-:S03]  /*9560*/  @!P2 LEA.HI.X R7, R4, R7, R0, 0x1, P0 ;  /* 0x000000070407a211 */ /* 0x000fc600000f0c00 */
[----:B------:R-:W3:Y:S02]  /*9570*/  @!P2 LDC.64 R22, c[0x0][0x220] ;  /* 0x00008800ff16ab82 */ /* 0x000ee40000000a00 */
[----:B------:R-:W-:Y:S01]  /*9580*/  @!PT LDS RZ, [RZ] ;  /* 0x00000000fffff984 */ /* 0x000fe20000000800 */
[----:B------:R-:W-:Y:S01]  /*9590*/  @!PT LDS RZ, [RZ] ;  /* 0x00000000fffff984 */ /* 0x000fe20000000800 */
[----:B------:R-:W-:Y:S01]  /*95a0*/  @!PT LDS RZ, [RZ] ;  /* 0x00000000fffff984 */ /* 0x000fe20000000800 */
[----:B------:R1:W-:Y:S01]  /*95b0*/  @!P2 LDGSTS.E.BYPASS.LTC128B.128 [R203+0xe000], desc[UR24][R6.64+0x80] ;  /* 0x0e00008006cbafae */ /* 0x0003e2000b901d58 */
[----:B----4-:R-:W-:-:S03]  /*95c0*/  IMAD.SHL.U32 R251, R251, 0x2, RZ ;  /* 0x00000002fbfb7824 */ /* 0x010fc600078e00ff */
[----:B------:R-:W-:Y:S02]  /*95d0*/  @P1 STS.128 [R203+0x10000], RZ ;  /* 0x010000ffcb001388 */ /* 0x000fe40000000c00 */
[----:B------:R-:W4:Y:S01]  /*95e0*/  @!P1 LDC.64 R26, c[0x0][0x220] ;  /* 0x00008800ff1a9b82 */ /* 0x000f220000000a00 */
[----:B------:R-:W-:Y:S02]  /*95f0*/  LOP3.LUT R251, R251, 0x6, RZ, 0xc0, !PT ;  /* 0x00000006fbfb7812 */ /* 0x000fe400078ec0ff */
[----:B--2---:R-:W-:-:S05]  /*9600*/  @!P1 LEA R8, P0, R4, R10, 0x1 ;  /* 0x0000000a04089211 */ /* 0x004fca00078008ff */
[----:B------:R-:W2:Y:S01]  /*9610*/  @!P2 LDC.64 R20, c[0x0][0x220] ;  /* 0x00008800ff14ab82 */ /* 0x000ea20000000a00 */
[----:B------:R-:W-:Y:S02]  /*9620*/  @!P1 LEA.HI.X R9, R4, R11, R0, 0x1, P0 ;  /* 0x0000000b04099211 */ /* 0x000fe400000f0c00 */
[----:B------:R-:W-:Y:S02]  /*9630*/  IADD3.X R4, R0, UR12, RZ, P4, !PT ;  /* 0x0000000c00047c10 */ /* 0x000fe4000a7fe4ff */
[C---:B-1----:R-:W-:Y:S01]  /*9640*/  @!P2 LEA R10, P0, R2.reuse, R14, 0x1 ;  /* 0x0000000e020aa211 */ /* 0x042fe200078008ff */
[----:B------:R-:W-:Y:S01]  /*9650*/  @!PT LDS RZ, [RZ] ;  /* 0x00000000fffff984 */ /* 0x000fe20000000800 */
[----:B------:R-:W-:Y:S01]  /*9660*/  @!PT LDS RZ, [RZ] ;  /* 0x00000000fffff984 */ /* 0x000fe20000000800 */
[----:B------:R-:W-:Y:S01]  /*9670*/  @!PT LDS RZ, [RZ] ;  /* 0x00000000fffff984 */ /* 0x000fe20000000800 */
[----:B------:R1:W-:Y:S02]  /*9680*/  @!P1 LDGSTS.E.BYPASS.LTC128B.128 [R203+0x10000], desc[UR24][R8.64+0x100] ;  /* 0x1000010008cb9fae */ /* 0x0003e4000b901d58 */
[----:B------:R-:W2:Y:S01]  /*9690*/  @!P1 LDC.64 R24, c[0x0][0x220] ;  /* 0x00008800ff189b82 */ /* 0x000ea20000000a00 */
[C---:B------:R-:W-:Y:S01]  /*96a0*/  @!P2 LEA.HI.X R11, R2.reuse, R15, R4, 0x1, P0 ;  /* 0x0000000f020ba211 */ /* 0x040fe200000f0c04 */
[----:B------:R-:W-:Y:S01]  /*96b0*/  @P3 STS.128 [R203+0xc800], RZ ;  /* 0x00c800ffcb003388 */ /* 0x000fe20000000c00 */
[----:B------:R-:W-:-:S04]  /*96c0*/  @!P3 LEA R6, P4, R2, R16, 0x1 ;  /* 0x000000100206b211 */ /* 0x000fc800078808ff */
[C---:B------:R-:W-:Y:S02]  /*96d0*/  @!P3 LEA.HI.X R7, R2.reuse, R17, R4, 0x1, P4 ;  /* 0x000000110207b211 */ /* 0x040fe400020f0c04 */
[----:B------:R-:W-:-:S03]  /*96e0*/  IADD3 R0, P4, R2, UR23, RZ ;  /* 0x0000001702007c10 */ /* 0x000fc6000ff9e0ff */
        /* <DEDUP_REMOVED lines=8> */
[----:B------:R2:W-:Y:S01]  /*9770*/  @!P2 LDGSTS.E.BYPASS.LTC128B.128 [R203+0xe800], desc[UR24][R10.64+0x80] ;  /* 0x0e8000800acbafae */ /* 0x0005e2000b901d58 */
[----:B-1----:R-:W-:-:S03]  /*9780*/  @!P1 LEA R8, P0, R2, R28, 0x1 ;  /* 0x0000001c02089211 */ /* 0x002fc600078008ff */
[----:B------:R-:W-:Y:S01]  /*9790*/  @P1 STS.128 [R203+0x10800], RZ ;  /* 0x010800ffcb001388 */ /* 0x000fe20000000c00 */
[----:B------:R-:W-:Y:S02]  /*97a0*/  @!P1 LEA.HI.X R9, R2, R29, R4, 0x1, P0 ;  /* 0x0000001d02099211 */ /* 0x000fe400000f0c04 */
[----:B------:R-:W-:Y:S02]  /*97b0*/  IADD3.X R4, R4, UR12, RZ, P4, !PT ;  /* 0x0000000c04047c10 */ /* 0x000fe4000a7fe4ff */
[C---:B---3--:R-:W-:Y:S01]  /*97c0*/  @!P2 LEA R16, P4, R0.reuse, R22, 0x1 ;  /* 0x000000160010a211 */ /* 0x048fe200078808ff */
[----:B------:R-:W-:Y:S01]  /*97d0*/  @!PT LDS RZ, [RZ] ;  /* 0x00000000fffff984 */ /* 0x000fe20000000800 */
[----:B------:R-:W-:Y:S01]  /*97e0*/  @!PT LDS RZ, [RZ] ;  /* 0x00000000fffff984 */ /* 0x000fe20000000800 */
[----:B------:R-:W-:Y:S01]  /*97f0*/  @!PT LDS RZ, [RZ] ;  /* 0x00000000fffff984 */ /* 0x000fe20000000800 */
[----:B------:R1:W-:Y:S01]  /*9800*/  @!P1 LDGSTS.E.BYPASS.LTC128B.128 [R203+0x10800], desc[UR24][R8.64+0x100] ;  /* 0x1080010008cb9fae */ /* 0x0003e2000b901d58 */
[C---:B------:R-:W-:Y:S02]  /*9810*/  IADD3 R2, P5, R0.reuse, UR23, RZ ;  /* 0x0000001700027c10 */ /* 0x040fe4000ffbe0ff */
[C---:B------:R-:W-:Y:S01]  /*9820*/  @!P2 LEA.HI.X R17, R0.reuse, R23, R4, 0x1, P4 ;  /* 0x000000170011a211 */ /* 0x040fe200020f0c04 */
[----:B------:R-:W-:Y:S01]  /*9830*/  @P3 STS.128 [R203+0xd000], RZ ;  /* 0x00d000ffcb003388 */ /* 0x000fe20000000c00 */
[----:B----4-:R-:W-:-:S04]  /*9840*/  @!P3 LEA R6, P0, R0, R30, 0x1 ;  /* 0x0000001e0006b211 */ /* 0x010fc800078008ff */
[C---:B------:R-:W-:Y:S02]  /*9850*/  @!P3 LEA.HI.X R7, R0.reuse, R31, R4, 0x1, P0 ;  /* 0x0000001f0007b211 */ /* 0x040fe400000f0c04 */
[----:B------:R-:W-:-:S03]  /*9860*/  @!P1 LEA R14, P0, R0, R26, 0x1 ;  /* 0x0000001a000e9211 */ /* 0x000fc600078008ff */
[----:B------:R-:W-:Y:S01]  /*9870*/  @!PT LDS RZ, [RZ] ;  /* 0x00000000fffff984 */ /* 0x000fe20000000800 */
[----:B------:R-:W-:Y:S01]  /*9880*/  @!PT LDS RZ, [RZ] ;  /* 0x00000000fffff984 */ /* 0x000fe20000000800 */
[----:B------:R-:W-:Y:S01]  /*9890*/  @!PT LDS RZ, [RZ] ;  /* 0x00000000fffff984 */ /* 0x000fe20000000800 */
[----:B------:R3:W-:Y:S01]  /*98a0*/  @!P3 LDGSTS.E.BYPASS.LTC128B.128 [R203+0xd000], desc[UR24][R6.64] ;  /* 0x0d00000006cbbfae */ /* 0x0007e2000b901d58 */
[----:B------:R-:W-:Y:S01]  /*98b0*/  @!P1 LEA.HI.X R15, R0, R27, R4, 0x1, P0 ;  /* 0x0000001b000f9211 */ /* 0x000fe200000f0c04 */
[----:B------:R-:W-:Y:S01]  /*98c0*/  IMAD.U32 R0, RZ, RZ, UR8 ;  /* 0x00000008ff007e24 */ /* 0x000fe2000f8e00ff */
[----:B------:R-:W-:Y:S01]  /*98d0*/  IADD3.X R4, R4, UR12, RZ, P5, !PT ;  /* 0x0000000c04047c10 */ /* 0x000fe2000affe4ff */
[----:B------:R-:W-:Y:S01]  /*98e0*/  @P2 STS.128 [R203+0xf000], RZ ;  /* 0x00f000ffcb002388 */ /* 0x000fe20000000c00 */
[----:B--2---:R-:W-:Y:S01]  /*98f0*/  @!P3 LEA R10, P5, R2, R18, 0x1 ;  /* 0x00000012020ab211 */ /* 0x004fe200078a08ff */
[----:B------:R-:W-:Y:S02]  /*9900*/  IMAD R0, R0, 0x40, R251 ;  /* 0x0000004000007824 */ /* 0x000fe400078e02fb */
[----:B------:R-:W-:Y:S01]  /*9910*/  @!PT LDS RZ, [RZ] ;  /* 0x00000000fffff984 */ /* 0x000fe20000000800 */
[----:B------:R-:W-:Y:S01]  /*9920*/  @!PT LDS RZ, [RZ] ;  /* 0x00000000fffff984 */ /* 0x000fe20000000800 */
[----:B------:R-:W-:Y:S01]  /*9930*/  @!PT LDS RZ, [RZ] ;  /* 0x00000000fffff984 */ /* 0x000fe20000000800 */
[----:B------:R2:W-:Y:S01]  /*9940*/  @!P2 LDGSTS.E.BYPASS.LTC128B.128 [R203+0xf000], desc[UR24][R16.64+0x80] ;  /* 0x0f00008010cbafae */ /* 0x0005e2000b901d58 */
[----:B------:R-:W-:Y:S02]  /*9950*/  @!P3 LEA.HI.X R11, R2, R19, R4, 0x1, P5 ;  /* 0x00000013020bb211 */ /* 0x000fe400028f0c04 */
[----:B------:R-:W-:Y:S01]  /*9960*/  ISETP.GE.AND P6, PT, R0, R207, PT ;  /* 0x000000cf0000720c */ /* 0x000fe20003fc6270 */
[----:B------:R-:W-:Y:S01]  /*9970*/  @P1 STS.128 [R203+0x11000], RZ ;  /* 0x011000ffcb001388 */ /* 0x000fe20000000c00 */
[----:B-1----:R-:W-:-:S02]  /*9980*/  @!P2 LEA R8, P4, R2, R20, 0x1 ;  /* 0x000000140208a211 */ /* 0x002fc400078808ff */
[----:B------:R-:W-:Y:S01]  /*9990*/  ISETP.LT.OR P6, PT, R0, R205, P6 ;  /* 0x000000cd0000720c */ /* 0x000fe200037c1670 */
[----:B------:R-:W-:Y:S01]  /*99a0*/  @!PT LDS RZ, [RZ] ;  /* 0x00000000fffff984 */ /* 0x000fe20000000800 */
[----:B------:R-:W-:Y:S01]  /*99b0*/  @!PT LDS RZ, [RZ] ;  /* 0x00000000fffff984 */ /* 0x000fe20000000800 */
[----:B------:R-:W-:Y:S01]  /*99c0*/  @!PT LDS RZ, [RZ] ;  /* 0x00000000fffff984 */ /* 0x000fe20000000800 */
[----:B------:R-:W-:Y:S01]  /*99d0*/  @!P1 LDGSTS.E.BYPASS.LTC128B.128 [R203+0x11000], desc[UR24][R14.64+0x100] ;  /* 0x110001000ecb9fae */ /* 0x000fe2000b901d58 */
[----:B------:R-:W-:Y:S02]  /*99e0*/  @!P2 LEA.HI.X R9, R2, R21, R4, 0x1, P4 ;  /* 0x000000150209a211 */ /* 0x000fe400020f0c04 */
[C---:B------:R-:W-:Y:S01]  /*99f0*/  ISETP.GE.AND P4, PT, R0.reuse, R206, PT ;  /* 0x000000ce0000720c */ /* 0x040fe20003f86270 */
[----:B------:R-:W-:Y:S03]  /*9a00*/  @P3 STS.128 [R203+0xd800], RZ ;  /* 0x00d800ffcb003388 */ /* 0x000fe60000000c00 */
[----:B------:R-:W-:Y:S01]  /*9a10*/  ISETP.LT.OR P4, PT, R0, R204, P4 ;  /* 0x000000cc0000720c */ /* 0x000fe20002781670 */
        /* <DEDUP_REMOVED lines=11> */
[----:B------:R-:W-:-:S03]  /*9ad0*/  VIADD R2, R0, 0x1 ;  /* 0x0000000100027836 */ /* 0x000fc60000000000 */
[----:B------:R-:W-:Y:S02]  /*9ae0*/  @P1 STS.128 [R203+0x11800], RZ ;  /* 0x011800ffcb001388 */ /* 0x000fe40000000c00 */
[C---:B------:R-:W-:Y:S02]  /*9af0*/  ISETP.GE.AND P5, PT, R2.reuse, R207, PT ;  /* 0x000000cf0200720c */ /* 0x040fe40003fa6270 */
[----:B------:R-:W-:Y:S01]  /*9b00*/  @!PT LDS RZ, [RZ] ;  /* 0x00000000fffff984 */ /* 0x000fe20000000800 */
[----:B------:R-:W-:Y:S01]  /*9b10*/  @!PT LDS RZ, [RZ] ;  /* 0x00000000fffff984 */ /* 0x000fe20000000800 */
[----:B------:R-:W-:Y:S01]  /*9b20*/  @!PT LDS RZ, [RZ] ;  /* 0x00000000fffff984 */ /* 0x000fe20000000800 */
[----:B------:R3:W-:Y:S01]  /*9b30*/  @!P1 LDGSTS.E.BYPASS.LTC128B.128 [R203+0x11800], desc[UR24][R6.64+0x100] ;  /* 0x1180010006cb9fae */ /* 0x0007e2000b901d58 */
[C---:B------:R-:W-:Y:S02]  /*9b40*/  ISETP.GE.AND P0, PT, R2.reuse, R206, PT ;  /* 0x000000ce0200720c */ /* 0x040fe40003f06270 */
[C---:B------:R-:W-:Y:S01]  /*9b50*/  ISETP.LT.OR P5, PT, R2.reuse, R205, P5 ;  /* 0x000000cd0200720c */ /* 0x040fe20002fa1670 */
[----:B--2---:R-:W-:Y:S01]  /*9b60*/  LDSM.16.M88.4 R16, [R180+0x6000] ;  /* 0x00600000b410783b */ /* 0x004fe20000000200 */
[----:B------:R-:W-:Y:S01]  /*9b70*/  ISETP.LT.OR P0, PT, R2, R204, P0 ;  /* 0x000000cc0200720c */ /* 0x000fe20000701670 */
[----:B------:R-:W-:-:S02]  /*9b80*/  VIADD R2, R0, 0x9 ;  /* 0x0000000900027836 */ /* 0x000fc40000000000 */
[----:B------:R-:W-:Y:S04]  /*9b90*/  LDSM.16.M88.4 R140, [R191] ;  /* 0x00000000bf8c783b */ /* 0x000fe80000000200 */
[----:B------:R-:W-:Y:S04]  /*9ba0*/  LDSM.16.M88.4 R136, [R180+0x6800] ;  /* 0x00680000b488783b */ /* 0x000fe80000000200 */
[----:B------:R-:W-:Y:S04]  /*9bb0*/  LDSM.16.M88.4 R32, [R180+0x7000] ;  /* 0x00700000b420783b */ /* 0x000fe80000000200 */
[----:B-1----:R-:W-:Y:S04]  /*9bc0*/  LDSM.16.M88.4 R8, [R188] ;  /* 0x00000000bc08783b */ /* 0x002fe80000000200 */
[----:B------:R-:W-:Y:S04]  /*9bd0*/  LDSM.16.M88.4 R28, [R180+0x7800] ;  /* 0x00780000b41c783b */ /* 0x000fe80000000200 */
[----:B---3--:R-:W1:Y:S04]  /*9be0*/  LDSM.16.M88.4 R4, [R187] ;  /* 0x00000000bb04783b */ /* 0x008e680000000200 */
[----:B------:R-:W2:Y:S04]  /*9bf0*/  LDSM.16.M88.4 R160, [R202] ;  /* 0x00000000caa0783b */ /* 0x000ea80000000200 */
[----:B------:R-:W3:Y:S04]  /*9c00*/  LDSM.16.M88.4 R164, [R201] ;  /* 0x00000000c9a4783b */ /* 0x000ee80000000200 */
[----:B------:R-:W4:Y:S04]  /*9c10*/  LDSM.16.M88.4 R172, [R200] ;  /* 0x00000000c8ac783b */ /* 0x000f280000000200 */
[----:B------:R-:W-:Y:S04]  /*9c20*/  LDSM.16.M88.4 R20, [R190] ;  /* 0x00000000be14783b */ /* 0x000fe80000000200 */
[----:B------:R-:W4:Y:S04]  /*9c30*/  LDSM.16.M88.4 R220, [R186+0x6000] ;  /* 0x00600000badc783b */ /* 0x000f280000000200 */
[----:B------:R-:W4:Y:S04]  /*9c40*/  LDSM.16.M88.4 R208, [R186+0x6800] ;  /* 0x00680000bad0783b */ /* 0x000f280000000200 */
[----:B------:R-:W4:Y:S04]  /*9c50*/  LDSM.16.M88.4 R212, [R186+0x7000] ;  /* 0x00700000bad4783b */ /* 0x000f280000000200 */
[----:B------:R-:W4:Y:S04]  /*9c60*/  LDSM.16.M88.4 R224, [R186+0x7800] ;  /* 0x00780000bae0783b */ /* 0x000f280000000200 */
[----:B------:R-:W-:Y:S01]  /*9c70*/  LDSM.16.M88.4 R232, [R185] ;  /* 0x00000000b9e8783b */ /* 0x000fe20000000200 */
[C---:B-1----:R-:W-:Y:S03]  /*9c80*/  HMMA.16816.F32 R24, R4.reuse, R16, RZ ;  /* 0x000000100418723c */ /* 0x042fe600000018ff */
[----:B------:R-:W-:Y:S04]  /*9c90*/  LDSM.16.M88.4 R228, [R180+0x8000] ;  /* 0x00800000b4e4783b */ /* 0x000fe80000000200 */
[----:B------:R-:W0:Y:S01]  /*9ca0*/  LDGDEPBAR ;  /* 0x00000000000079af */ /* 0x000e220000000000 */
[C---:B------:R-:W-:Y:S06]  /*9cb0*/  HMMA.16816.F32 R148, R4.reuse, R18, RZ ;  /* 0x000000120494723c */ /* 0x040fec00000018ff */
[C---:B------:R-:W-:Y:S06]  /*9cc0*/  HMMA.16816.F32 R144, R4.reuse, R32, RZ ;  /* 0x000000200490723c */ /* 0x040fec00000018ff */
[----:B------:R-:W-:Y:S06]  /*9cd0*/  HMMA.16816.F32 R152, R4, R34, RZ ;  /* 0x000000220498723c */ /* 0x000fec00000018ff */
[----:B------:R-:W-:Y:S06]  /*9ce0*/  HMMA.16816.F32 R168, R8, R140, R24 ;  /* 0x0000008c08a8723c */ /* 0x000fec0000001818 */
[C---:B------:R-:W-:Y:S06]  /*9cf0*/  HMMA.16816.F32 R24, R4.reuse, R136, RZ ;  /* 0x000000880418723c */ /* 0x040fec00000018ff */
[C---:B------:R-:W-:Y:S06]  /*9d00*/  HMMA.16816.F32 R136, R4.reuse, R138, RZ ;  /* 0x0000008a0488723c */ /* 0x040fec00000018ff */
[C---:B------:R-:W-:Y:S06]  /*9d10*/  HMMA.16816.F32 R156, R4.reuse, R28, RZ ;  /* 0x0000001c049c723c */ /* 0x040fec00000018ff */
[----:B------:R-:W-:Y:S01]  /*9d20*/  HMMA.16816.F32 R16, R4, R30, RZ ;  /* 0x0000001e0410723c */ /* 0x000fe200000018ff */
[----:B------:R-:W1:Y:S05]  /*9d30*/  LDSM.16.M88.4 R4, [R189] ;  /* 0x00000000bd04783b */ /* 0x000e6a0000000200 */
[C---:B------:R-:W-:Y:S01]  /*9d40*/  HMMA.16816.F32 R28, R8.reuse, R142, R148 ;  /* 0x0000008e081c723c */ /* 0x040fe20000001894 */
[----:B------:R-:W1:Y:S05]  /*9d50*/  LDSM.16.M88.4 R140, [R185+0x800] ;  /* 0x00080000b98c783b */ /* 0x000e6a0000000200 */
[C---:B--2---:R-:W-:Y:S06]  /*9d60*/  HMMA.16816.F32 R24, R8.reuse, R160, R24 ;  /* 0x000000a00818723c */ /* 0x044fec0000001818 */
[C---:B------:R-:W-:Y:S01]  /*9d70*/  HMMA.16816.F32 R32, R8.reuse, R162, R136 ;  /* 0x000000a20820723c */ /* 0x040fe20000001888 */
[----:B------:R-:W2:Y:S04]  /*9d80*/  LDSM.16.M88.4 R136, [R185+0x1000] ;  /* 0x00100000b988783b */ /* 0x000ea80000000200 */
[----:B------:R-:W-:Y:S01]  /*9d90*/  LDSM.16.M88.4 R160, [R180+0x9000] ;  /* 0x00900000b4a0783b */ /* 0x000fe20000000200 */
[C---:B---3--:R-:W-:Y:S06]  /*9da0*/  HMMA.16816.F32 R144, R8.reuse, R164, R144 ;  /* 0x000000a40890723c */ /* 0x048fec0000001890 */
[C---:B------:R-:W-:Y:S01]  /*9db0*/  HMMA.16816.F32 R148, R8.reuse, R166, R152 ;  /* 0x000000a60894723c */ /* 0x040fe20000001898 */
[----:B------:R-:W-:Y:S05]  /*9dc0*/  LDSM.16.M88.4 R164, [R180+0x8800] ;  /* 0x00880000b4a4783b */ /* 0x000fea0000000200 */
[----:B----4-:R-:W-:Y:S06]  /*9dd0*/  HMMA.16816.F32 R152, R8, R172, R156 ;  /* 0x000000ac0898723c */ /* 0x010fec000000189c */
[----:B------:R-:W-:Y:S01]  /*9de0*/  HMMA.16816.F32 R156, R20, R220, R168 ;  /* 0x000000dc149c723c */ /* 0x000fe200000018a8 */
[----:B------:R-:W3:Y:S05]  /*9df0*/  LDSM.16.M88.4 R168, [R185+0x1800] ;  /* 0x00180000b9a8783b */ /* 0x000eea0000000200 */
[----:B------:R-:W-:Y:S01]  /*9e00*/  HMMA.16816.F32 R8, R8, R174, R16 ;  /* 0x000000ae0808723c */ /* 0x000fe20000001810 */
[----:B------:R-:W4:Y:S04]  /*9e10*/  LDSM.16.M88.4 R16, [R187+0x2000] ;  /* 0x00200000bb10783b */ /* 0x000f280000000200 */
[----:B------:R-:W4:Y:S01]  /*9e20*/  LDSM.16.M88.4 R172, [R180+0x9800] ;  /* 0x00980000b4ac783b */ /* 0x000f220000000200 */
[C---:B------:R-:W-:Y:S03]  /*9e30*/  HMMA.16816.F32 R28, R20.reuse, R222, R28 ;  /* 0x000000de141c723c */ /* 0x040fe6000000181c */
[----:B------:R-:W-:Y:S03]  /*9e40*/  LDSM.16.M88.4 R220, [R185+0x2000] ;  /* 0x00200000b9dc783b */ /* 0x000fe60000000200 */
[C---:B------:R-:W-:Y:S06]  /*9e50*/  HMMA.16816.F32 R24, R20.reuse, R208, R24 ;  /* 0x000000d01418723c */ /* 0x040fec0000001818 */
[C---:B------:R-:W-:Y:S01]  /*9e60*/  HMMA.16816.F32 R32, R20.reuse, R210, R32 ;  /* 0x000000d21420723c */ /* 0x040fe20000001820 */
[----:B------:R-:W-:Y:S05]  /*9e70*/  LDSM.16.M88.4 R208, [R199] ;  /* 0x00000000c7d0783b */ /* 0x000fea0000000200 */
[C---:B------:R-:W-:Y:S06]  /*9e80*/  HMMA.16816.F32 R144, R20.reuse, R212, R144 ;  /* 0x000000d41490723c */ /* 0x040fec0000001890 */
[C---:B------:R-:W-:Y:S01]  /*9e90*/  HMMA.16816.F32 R148, R20.reuse, R214, R148 ;  /* 0x000000d61494723c */ /* 0x040fe20000001894 */
[----:B------:R-:W-:Y:S05]  /*9ea0*/  LDSM.16.M88.4 R212, [R180+0xa000] ;  /* 0x00a00000b4d4783b */ /* 0x000fea0000000200 */
[----:B------:R-:W-:Y:S06]  /*9eb0*/  HMMA.16816.F32 R152, R20, R224, R152 ;  /* 0x000000e01498723c */ /* 0x000fec0000001898 */
[----:B-1----:R-:W-:Y:S06]  /*9ec0*/  HMMA.16816.F32 R156, R4, R232, R156 ;  /* 0x000000e8049c723c */ /* 0x002fec000000189c */
[----:B------:R-:W-:Y:S01]  /*9ed0*/  HMMA.16816.F32 R8, R20, R226, R8 ;  /* 0x000000e21408723c */ /* 0x000fe20000001808 */
[----:B------:R-:W1:Y:S04]  /*9ee0*/  LDSM.16.M88.4 R20, [R188+0x2000] ;  /* 0x00200000bc14783b */ /* 0x000e680000000200 */
[----:B------:R-:W-:Y:S01]  /*9ef0*/  LDSM.16.M88.4 R224, [R186+0x8000] ;  /* 0x00800000bae0783b */ /* 0x000fe20000000200 */
[C---:B------:R-:W-:Y:S06]  /*9f00*/  HMMA.16816.F32 R28, R4.reuse, R234, R28 ;  /* 0x000000ea041c723c */ /* 0x040fec000000181c */
[C---:B------:R-:W-:Y:S06]  /*9f10*/  HMMA.16816.F32 R24, R4.reuse, R140, R24 ;  /* 0x0000008c0418723c */ /* 0x040fec0000001818 */
[C---:B------:R-:W-:Y:S01]  /*9f20*/  HMMA.16816.F32 R32, R4.reuse, R142, R32 ;  /* 0x0000008e0420723c */ /* 0x040fe20000001820 */
[----:B------:R-:W1:Y:S05]  /*9f30*/  LDSM.16.M88.4 R140, [R198] ;  /* 0x00000000c68c783b */ /* 0x000e6a0000000200 */
[C---:B--2---:R-:W-:Y:S06]  /*9f40*/  HMMA.16816.F32 R144, R4.reuse, R136, R144 ;  /* 0x000000880490723c */ /* 0x044fec0000001890 */
[C---:B------:R-:W-:Y:S01]  /*9f50*/  HMMA.16816.F32 R148, R4.reuse, R138, R148 ;  /* 0x0000008a0494723c */ /* 0x040fe20000001894 */
[----:B------:R-:W2:Y:S05]  /*9f60*/  LDSM.16.M88.4 R136, [R197] ;  /* 0x00000000c588783b */ /* 0x000eaa0000000200 */
[----:B---3--:R-:W-:Y:S06]  /*9f70*/  HMMA.16816.F32 R152, R4, R168, R152 ;  /* 0x000000a80498723c */ /* 0x008fec0000001898 */
[----:B----4-:R-:W-:Y:S06]  /*9f80*/  HMMA.16816.F32 R156, R16, R228, R156 ;  /* 0x000000e4109c723c */ /* 0x010fec000000189c */
[----:B------:R-:W-:Y:S01]  /*9f90*/  HMMA.16816.F32 R4, R4, R170, R8 ;  /* 0x000000aa0404723c */ /* 0x000fe20000001808 */
[----:B------:R-:W3:Y:S04]  /*9fa0*/  LDSM.16.M88.4 R168, [R196] ;  /* 0x00000000c4a8783b */ /* 0x000ee80000000200 */
[----:B------:R-:W4:Y:S01]  /*9fb0*/  LDSM.16.M88.4 R8, [R190+0x2000] ;  /* 0x00200000be08783b */ /* 0x000f220000000200 */
[C---:B------:R-:W-:Y:S03]  /*9fc0*/  HMMA.16816.F32 R28, R16.reuse, R230, R28 ;  /* 0x000000e6101c723c */ /* 0x040fe6000000181c */
[----:B------:R-:W-:Y:S03]  /*9fd0*/  LDSM.16.M88.4 R228, [R195] ;  /* 0x00000000c3e4783b */ /* 0x000fe60000000200 */
[C---:B------:R-:W-:Y:S06]  /*9fe0*/  HMMA.16816.F32 R24, R16.reuse, R164, R24 ;  /* 0x000000a41018723c */ /* 0x040fec0000001818 */
[C---:B------:R-:W-:Y:S01]  /*9ff0*/  HMMA.16816.F32 R32, R16.reuse, R166, R32 ;  /* 0x000000a61020723c */ /* 0x040fe20000001820 */
[----:B------:R-:W4:Y:S05]  /*a000*/  LDSM.16.M88.4 R164, [R186+0x8800] ;  /* 0x00880000baa4783b */ /* 0x000f2a0000000200 */
[C---:B------:R-:W-:Y:S06]  /*a010*/  HMMA.16816.F32 R144, R16.reuse, R160, R144 ;  /* 0x000000a01090723c */ /* 0x040fec0000001890 */
[C---:B------:R-:W-:Y:S01]  /*a020*/  HMMA.16816.F32 R148, R16.reuse, R162, R148 ;  /* 0x000000a21094723c */ /* 0x040fe20000001894 */
[----:B------:R-:W4:Y:S05]  /*a030*/  LDSM.16.M88.4 R160, [R186+0x9000] ;  /* 0x00900000baa0783b */ /* 0x000f2a0000000200 */
[----:B------:R-:W-:Y:S06]  /*a040*/  HMMA.16816.F32 R152, R16, R172, R152 ;  /* 0x000000ac1098723c */ /* 0x000fec0000001898 */
[----:B-1----:R-:W-:Y:S06]  /*a050*/  HMMA.16816.F32 R156, R20, R208, R156 ;  /* 0x000000d0149c723c */ /* 0x002fec000000189c */
[----:B------:R-:W-:Y:S01]  /*a060*/  HMMA.16816.F32 R16, R16, R174, R4 ;  /* 0x000000ae1010723c */ /* 0x000fe20000001804 */
[----:B------:R-:W1:Y:S04]  /*a070*/  LDSM.16.M88.4 R172, [R186+0x9800] ;  /* 0x00980000baac783b */ /* 0x000e680000000200 */
[----:B------:R-:W1:Y:S01]  /*a080*/  LDSM.16.M88.4 R4, [R189+0x2000] ;  /* 0x00200000bd04783b */ /* 0x000e620000000200 */
[C---:B------:R-:W-:Y:S03]  /*a090*/  HMMA.16816.F32 R28, R20.reuse, R210, R28 ;  /* 0x000000d2141c723c */ /* 0x040fe6000000181c */
[----:B------:R-:W-:Y:S03]  /*a0a0*/  LDSM.16.M88.4 R208, [R180+0xb800] ;  /* 0x00b80000b4d0783b */ /* 0x000fe60000000200 */
[C---:B------:R-:W-:Y:S06]  /*a0b0*/  HMMA.16816.F32 R24, R20.reuse, R140, R24 ;  /* 0x0000008c1418723c */ /* 0x040fec0000001818 */
[C---:B------:R-:W-:Y:S01]  /*a0c0*/  HMMA.16816.F32 R32, R20.reuse, R142, R32 ;  /* 0x0000008e1420723c */ /* 0x040fe20000001820 */
[----:B------:R-:W1:Y:S05]  /*a0d0*/  LDSM.16.M88.4 R140, [R185+0x2800] ;  /* 0x00280000b98c783b */ /* 0x000e6a0000000200 */
[C---:B--2---:R-:W-:Y:S06]  /*a0e0*/  HMMA.16816.F32 R144, R20.reuse, R136, R144 ;  /* 0x000000881490723c */ /* 0x044fec0000001890 */
[C---:B------:R-:W-:Y:S01]  /*a0f0*/  HMMA.16816.F32 R148, R20.reuse, R138, R148 ;  /* 0x0000008a1494723c */ /* 0x040fe20000001894 */
[----:B------:R-:W2:Y:S05]  /*a100*/  LDSM.16.M88.4 R136, [R185+0x3000] ;  /* 0x00300000b988783b */ /* 0x000eaa0000000200 */
[----:B---3--:R-:W-:Y:S06]  /*a110*/  HMMA.16816.F32 R152, R20, R168, R152 ;  /* 0x000000a81498723c */ /* 0x008fec0000001898 */
[----:B----4-:R-:W-:Y:S06]  /*a120*/  HMMA.16816.F32 R156, R8, R224, R156 ;  /* 0x000000e0089c723c */ /* 0x010fec000000189c */
[----:B------:R-:W-:Y:S01]  /*a130*/  HMMA.16816.F32 R16, R20, R170, R16 ;  /* 0x000000aa1410723c */ /* 0x000fe20000001810 */
[----:B------:R-:W3:Y:S04]  /*a140*/  LDSM.16.M88.4 R168, [R185+0x3800] ;  /* 0x00380000b9a8783b */ /* 0x000ee80000000200 */
[----:B------:R-:W4:Y:S01]  /*a150*/  LDSM.16.M88.4 R20, [R187+0x4000] ;  /* 0x00400000bb14783b */ /* 0x000f220000000200 */
[C---:B------:R-:W-:Y:S03]  /*a160*/  HMMA.16816.F32 R28, R8.reuse, R226, R28 ;  /* 0x000000e2081c723c */ /* 0x040fe6000000181c */
[----:B------:R-:W-:Y:S03]  /*a170*/  LDSM.16.M88.4 R224, [R186+0xa000] ;  /* 0x00a00000bae0783b */ /* 0x000fe60000000200 */
[C---:B------:R-:W-:Y:S06]  /*a180*/  HMMA.16816.F32 R24, R8.reuse, R164, R24 ;  /* 0x000000a40818723c */ /* 0x040fec0000001818 */
[C---:B------:R-:W-:Y:S01]  /*a190*/  HMMA.16816.F32 R32, R8.reuse, R166, R32 ;  /* 0x000000a60820723c */ /* 0x040fe20000001820 */
[----:B------:R-:W4:Y:S05]  /*a1a0*/  LDSM.16.M88.4 R164, [R180+0xa800] ;  /* 0x00a80000b4a4783b */ /* 0x000f2a0000000200 */
[C---:B------:R-:W-:Y:S06]  /*a1b0*/  HMMA.16816.F32 R144, R8.reuse, R160, R144 ;  /* 0x000000a00890723c */ /* 0x040fec0000001890 */
[C---:B------:R-:W-:Y:S01]  /*a1c0*/  HMMA.16816.F32 R148, R8.reuse, R162, R148 ;  /* 0x000000a20894723c */ /* 0x040fe20000001894 */
[----:B------:R-:W4:Y:S05]  /*a1d0*/  LDSM.16.M88.4 R160, [R180+0xb000] ;  /* 0x00b00000b4a0783b */ /* 0x000f2a0000000200 */
[----:B-1----:R-:W-:Y:S06]  /*a1e0*/  HMMA.16816.F32 R152, R8, R172, R152 ;  /* 0x000000ac0898723c */ /* 0x002fec0000001898 */
[----:B------:R-:W-:Y:S06]  /*a1f0*/  HMMA.16816.F32 R156, R4, R220, R156 ;  /* 0x000000dc049c723c */ /* 0x000fec000000189c */
[----:B------:R-:W-:Y:S01]  /*a200*/  HMMA.16816.F32 R8, R8, R174, R16 ;  /* 0x000000ae0808723c */ /* 0x000fe20000001810 */
[----:B------:R-:W1:Y:S04]  /*a210*/  LDSM.16.M88.4 R16, [R188+0x4000] ;  /* 0x00400000bc10783b */ /* 0x000e680000000200 */
[----:B------:R-:W1:Y:S01]  /*a220*/  LDSM.16.M88.4 R172, [R194] ;  /* 0x00000000c2ac783b */ /* 0x000e620000000200 */
[C---:B------:R-:W-:Y:S03]  /*a230*/  HMMA.16816.F32 R28, R4.reuse, R222, R28 ;  /* 0x000000de041c723c */ /* 0x040fe6000000181c */
[----:B------:R-:W-:Y:S03]  /*a240*/  LDSM.16.M88.4 R220, [R192] ;  /* 0x00000000c0dc783b */ /* 0x000fe60000000200 */
[C---:B------:R-:W-:Y:S06]  /*a250*/  HMMA.16816.F32 R24, R4.reuse, R140, R24 ;  /* 0x0000008c0418723c */ /* 0x040fec0000001818 */
[C---:B------:R-:W-:Y:S06]  /*a260*/  HMMA.16816.F32 R32, R4.reuse, R142, R32 ;  /* 0x0000008e0420723c */ /* 0x040fec0000001820 */
[C---:B--2---:R-:W-:Y:S06]  /*a270*/  HMMA.16816.F32 R144, R4.reuse, R136, R144 ;  /* 0x000000880490723c */ /* 0x044fec0000001890 */
[C---:B------:R-:W-:Y:S06]  /*a280*/  HMMA.16816.F32 R148, R4.reuse, R138, R148 ;  /* 0x0000008a0494723c */ /* 0x040fec0000001894 */
[----:B---3--:R-:W-:Y:S06]  /*a290*/  HMMA.16816.F32 R152, R4, R168, R152 ;  /* 0x000000a80498723c */ /* 0x008fec0000001898 */
[----:B----4-:R-:W-:Y:S06]  /*a2a0*/  HMMA.16816.F32 R156, R20, R212, R156 ;  /* 0x000000d4149c723c */ /* 0x010fec000000189c */
[----:B------:R-:W-:Y:S01]  /*a2b0*/  HMMA.16816.F32 R8, R4, R170, R8 ;  /* 0x000000aa0408723c */ /* 0x000fe20000001808 */
[----:B------:R-:W2:Y:S04]  /*a2c0*/  LDSM.16.M88.4 R168, [R193] ;  /* 0x00000000c1a8783b */ /* 0x000ea80000000200 */
[----:B------:R-:W3:Y:S01]  /*a2d0*/  LDSM.16.M88.4 R4, [R190+0x4000] ;  /* 0x00400000be04783b */ /* 0x000ee20000000200 */
        /* <DEDUP_REMOVED lines=13> */
[C---:B------:R-:W-:Y:S06]  /*a3b0*/  HMMA.16816.F32 R20, R16.reuse, R230, R140 ;  /* 0x000000e61014723c */ /* 0x040fec000000188c */
[C---:B------:R-:W-:Y:S06]  /*a3c0*/  HMMA.16816.F32 R144, R16.reuse, R172, R136 ;  /* 0x000000ac1090723c */ /* 0x040fec0000001888 */
[C---:B------:R-:W-:Y:S06]  /*a3d0*/  HMMA.16816.F32 R140, R16.reuse, R174, R32 ;  /* 0x000000ae108c723c */ /* 0x040fec0000001820 */
[C---:B--2---:R-:W-:Y:S06]  /*a3e0*/  HMMA.16816.F32 R136, R16.reuse, R168, R28 ;  /* 0x000000a81088723c */ /* 0x044fec000000181c */
[C---:B------:R-:W-:Y:S01]  /*a3f0*/  HMMA.16816.F32 R32, R16.reuse, R170, R24 ;  /* 0x000000aa1020723c */ /* 0x040fe20000001818 */
[----:B------:R-:W2:Y:S05]  /*a400*/  LDSM.16.M88.4 R168, [R185+0x4800] ;  /* 0x00480000b9a8783b */ /* 0x000eaa0000000200 */
[----:B------:R-:W-:Y:S06]  /*a410*/  HMMA.16816.F32 R28, R16, R220, R152 ;  /* 0x000000dc101c723c */ /* 0x000fec0000001898 */
[----:B---3--:R-:W-:Y:S06]  /*a420*/  HMMA.16816.F32 R24, R4, R224, R156 ;  /* 0x000000e00418723c */ /* 0x008fec000000189c */
[----:B------:R-:W-:Y:S06]  /*a430*/  HMMA.16816.F32 R16, R16, R222, R148 ;  /* 0x000000de1010723c */ /* 0x000fec0000001894 */
[C---:B------:R-:W-:Y:S06]  /*a440*/  HMMA.16816.F32 R20, R4.reuse, R226, R20 ;  /* 0x000000e20414723c */ /* 0x040fec0000001814 */
[C---:B----4-:R-:W-:Y:S06]  /*a450*/  HMMA.16816.F32 R144, R4.reuse, R164, R144 ;  /* 0x000000a40490723c */ /* 0x050fec0000001890 */
[C---:B------:R-:W-:Y:S01]  /*a460*/  HMMA.16816.F32 R152, R4.reuse, R160, R136 ;  /* 0x000000a00498723c */ /* 0x040fe20000001888 */
[----:B------:R-:W-:Y:S05]  /*a470*/  LDSM.16.M88.4 R136, [R185+0x5800] ;  /* 0x00580000b988783b */ /* 0x000fea0000000200 */
[C---:B------:R-:W-:Y:S06]  /*a480*/  HMMA.16816.F32 R156, R4.reuse, R162, R32 ;  /* 0x000000a2049c723c */ /* 0x040fec0000001820 */
[----:B-1----:R-:W-:Y:S06]  /*a490*/  HMMA.16816.F32 R160, R4, R208, R28 ;  /* 0x000000d004a0723c */ /* 0x002fec000000181c */
[----:B------:R-:W-:Y:S01]  /*a4a0*/  HMMA.16816.F32 R28, R8, R212, R24 ;  /* 0x000000d4081c723c */ /* 0x000fe20000001818 */
[----:B------:R-:W1:Y:S01]  /*a4b0*/  LDSM.16.M88.4 R24, [R185+0x5000] ;  /* 0x00500000b918783b */ /* 0x000e620000000200 */
[----:B------:R-:W-:-:S04]  /*a4c0*/  DEPBAR.LE SB0, 0x0 ;  /* 0x000080000000791a */ /* 0x000fc80000000000 */
[C---:B------:R-:W-:Y:S06]  /*a4d0*/  HMMA.16816.F32 R140, R4.reuse, R166, R140 ;  /* 0x000000a6048c723c */ /* 0x040fec000000188c */
[----:B------:R-:W-:Y:S06]  /*a4e0*/  HMMA.16816.F32 R148, R4, R210, R16 ;  /* 0x000000d20494723c */ /* 0x000fec0000001810 */
[----:B------:R-:W-:Y:S01]  /*a4f0*/  HMMA.16816.F32 R16, R8, R214, R20 ;  /* 0x000000d60810723c */ /* 0x000fe20000001814 */
[----:B------:R-:W-:-:S05]  /*a500*/  VIADD R4, R0, 0x8 ;  /* 0x0000000800047836 */ /* 0x000fca0000000000 */
[----:B--2---:R-:W-:Y:S01]  /*a510*/  HMMA.16816.F32 R20, R8, R168, R144 ;  /* 0x000000a80814723c */ /* 0x004fe20000001890 */
[----:B------:R-:W-:Y:S01]  /*a520*/  FSEL R101, R28, -INF , !P6 ;  /* 0xff8000001c657808 */ /* 0x000fe20007000000 */
[----:B------:R-:W-:Y:S01]  /*a530*/  BAR.SYNC.DEFER_BLOCKING 0x0 ;  /* 0x0000000000007b1d */ /* 0x000fe20000010000 */
[----:B------:R-:W-:-:S03]  /*a540*/  ISETP.GE.AND P6, PT, R4, R207, PT ;  /* 0x000000cf0400720c */ /* 0x000fc60003fc6270 */
[----:B------:R-:W-:Y:S01]  /*a550*/  HMMA.16816.F32 R32, R8, R170, R140 ;  /* 0x000000aa0820723c */ /* 0x000fe2000000188c */
[----:B------:R-:W-:Y:S02]  /*a560*/  FSEL R144, R29, -INF , !P5 ;  /* 0xff8000001d907808 */ /* 0x000fe40006800000 */
[----:B------:R-:W-:Y:S02]  /*a570*/  FSEL R146, R31, -INF , !P0 ;  /* 0xff8000001f927808 */ /* 0x000fe40004000000 */
[C---:B------:R-:W-:Y:S02]  /*a580*/  ISETP.GE.AND P5, PT, R2.reuse, R207, PT ;  /* 0x000000cf0200720c */ /* 0x040fe40003fa6270 */
[C---:B------:R-:W-:Y:S02]  /*a590*/  ISETP.GE.AND P0, PT, R2.reuse, R206, PT ;  /* 0x000000ce0200720c */ /* 0x040fe40003f06270 */
[C---:B------:R-:W-:Y:S02]  /*a5a0*/  ISETP.LT.OR P5, PT, R2.reuse, R205, P5 ;  /* 0x000000cd0200720c */ /* 0x040fe40002fa1670 */
[----:B------:R-:W-:Y:S01]  /*a5b0*/  ISETP.LT.OR P0, PT, R2, R204, P0 ;  /* 0x000000cc0200720c */ /* 0x000fe20000701670 */
[----:B------:R-:W-:Y:S01]  /*a5c0*/  VIADD R2, R0, 0x11 ;  /* 0x0000001100027836 */ /* 0x000fe20000000000 */
[----:B------:R-:W-:-:S02]  /*a5d0*/  FSEL R145, R30, -INF , !P4 ;  /* 0xff8000001e917808 */ /* 0x000fc40006000000 */
[C---:B------:R-:W-:Y:S01]  /*a5e0*/  ISETP.GE.AND P4, PT, R4.reuse, R206, PT ;  /* 0x000000ce0400720c */ /* 0x040fe20003f86270 */
[----:B-1----:R-:W-:Y:S01]  /*a5f0*/  HMMA.16816.F32 R28, R8, R24, R152 ;  /* 0x00000018081c723c */ /* 0x002fe20000001898 */
[----:B------:R-:W-:Y:S02]  /*a600*/  FSEL R141, R17, -INF , !P5 ;  /* 0xff800000118d7808 */ /* 0x000fe40006800000 */
[----:B------:R-:W-:Y:S02]  /*a610*/  FSEL R143, R19, -INF , !P0 ;  /* 0xff800000138f7808 */ /* 0x000fe40004000000 */
[C---:B------:R-:W-:Y:S02]  /*a620*/  ISETP.LT.OR P6, PT, R4.reuse, R205, P6 ;  /* 0x000000cd0400720c */ /* 0x040fe400037c1670 */
[----:B------:R-:W-:Y:S01]  /*a630*/  ISETP.LT.OR P4, PT, R4, R204, P4 ;  /* 0x000000cc0400720c */ /* 0x000fe20002781670 */
[----:B------:R-:W-:Y:S01]  /*a640*/  VIADD R4, R0, 0x10 ;  /* 0x0000001000047836 */ /* 0x000fe20000000000 */
[----:B------:R-:W-:-:S02]  /*a650*/  ISETP.GE.AND P5, PT, R2, R207, PT ;  /* 0x000000cf0200720c */ /* 0x000fc40003fa6270 */
[C---:B------:R-:W-:Y:S02]  /*a660*/  ISETP.GE.AND P0, PT, R2.reuse, R206, PT ;  /* 0x000000ce0200720c */ /* 0x040fe40003f06270 */
[C---:B------:R-:W-:Y:S02]  /*a670*/  ISETP.LT.OR P5, PT, R2.reuse, R205, P5 ;  /* 0x000000cd0200720c */ /* 0x040fe40002fa1670 */
[----:B------:R-:W-:Y:S01]  /*a680*/  ISETP.LT.OR P0, PT, R2, R204, P0 ;  /* 0x000000cc0200720c */ /* 0x000fe20000701670 */
[----:B------:R-:W-:Y:S01]  /*a690*/  VIADD R2, R0, 0x19 ;  /* 0x0000001900027836 */ /* 0x000fe20000000000 */
[----:B------:R-:W-:Y:S02]  /*a6a0*/  FSEL R140, R16, -INF , !P6 ;  /* 0xff800000108c7808 */ /* 0x000fe40007000000 */
[----:B------:R-:W-:Y:S02]  /*a6b0*/  FSEL R142, R18, -INF , !P4 ;  /* 0xff800000128e7808 */ /* 0x000fe40006000000 */
[C---:B------:R-:W-:Y:S01]  /*a6c0*/  ISETP.GE.AND P6, PT, R4.reuse, R207, PT ;  /* 0x000000cf0400720c */ /* 0x040fe20003fc6270 */
[----:B------:R-:W-:Y:S01]  /*a6d0*/  HMMA.16816.F32 R16, R8, R136, R160 ;  /* 0x000000880810723c */ /* 0x000fe200000018a0 */
[----:B------:R-:W-:-:S02]  /*a6e0*/  ISETP.GE.AND P4, PT, R4, R206, PT ;  /* 0x000000ce0400720c */ /* 0x000fc40003f86270 */
[----:B------:R-:W-:Y:S02]  /*a6f0*/  FSEL R154, R21, -INF , !P5 ;  /* 0xff800000159a7808 */ /* 0x000fe40006800000 */
[----:B------:R-:W-:Y:S02]  /*a700*/  FSEL R169, R23, -INF , !P0 ;  /* 0xff80000017a97808 */ /* 0x000fe40004000000 */
[C---:B------:R-:W-:Y:S02]  /*a710*/  ISETP.LT.OR P6, PT, R4.reuse, R205, P6 ;  /* 0x000000cd0400720c */ /* 0x040fe400037c1670 */
[----:B------:R-:W-:Y:S01]  /*a720*/  ISETP.LT.OR P4, PT, R4, R204, P4 ;  /* 0x000000cc0400720c */ /* 0x000fe20002781670 */
[----:B------:R-:W-:Y:S01]  /*a730*/  VIADD R4, R0, 0x18 ;  /* 0x0000001800047836 */ /* 0x000fe20000000000 */
[C---:B------:R-:W-:Y:S02]  /*a740*/  ISETP.GE.AND P5, PT, R2.reuse, R207, PT ;  /* 0x000000cf0200720c */ /* 0x040fe40003fa6270 */
[----:B------:R-:W-:-:S02]  /*a750*/  ISETP.GE.AND P0, PT, R2, R206, PT ;  /* 0x000000ce0200720c */ /* 0x000fc40003f06270 */
[----:B------:R-:W-:Y:S02]  /*a760*/  FSEL R152, R20, -INF , !P6 ;  /* 0xff80000014987808 */ /* 0x000fe40007000000 */
[----:B------:R-:W-:Y:S02]  /*a770*/  FSEL R168, R22, -INF , !P4 ;  /* 0xff80000016a87808 */ /* 0x000fe40006000000 */
[C---:B------:R-:W-:Y:S01]  /*a780*/  ISETP.LT.OR P5, PT, R2.reuse, R205, P5 ;  /* 0x000000cd0200720c */ /* 0x040fe20002fa1670 */
[C---:B------:R-:W-:Y:S01]  /*a790*/  HMMA.16816.F32 R20, R8.reuse, R26, R156 ;  /* 0x0000001a0814723c */ /* 0x040fe2000000189c */
[----:B------:R-:W-:Y:S01]  /*a7a0*/  ISETP.LT.OR P0, PT, R2, R204, P0 ;  /* 0x000000cc0200720c */ /* 0x000fe20000701670 */
[----:B------:R-:W-:Y:S01]  /*a7b0*/  VIADD R2, R0, 0x21 ;  /* 0x0000002100027836 */ /* 0x000fe20000000000 */
[----:B------:R-:W-:Y:S02]  /*a7c0*/  FSEL R153, R33, -INF , !P5 ;  /* 0xff80000021997808 */ /* 0x000fe40006800000 */
[----:B------:R-:W-:Y:S01]  /*a7d0*/  FSEL R170, R35, -INF , !P0 ;  /* 0xff80000023aa7808 */ /* 0x000fe20004000000 */
[----:B------:R-:W-:Y:S01]  /*a7e0*/  HMMA.16816.F32 R8, R8, R138, R148 ;  /* 0x0000008a0808723c */ /* 0x000fe20000001894 */
[----:B------:R-:W-:-:S02]  /*a7f0*/  ISETP.GE.AND P5, PT, R2, R207, PT ;  /* 0x000000cf0200720c */ /* 0x000fc40003fa6270 */
[C---:B------:R-:W-:Y:S02]  /*a800*/  ISETP.GE.AND P0, PT, R2.reuse, R206, PT ;  /* 0x000000ce0200720c */ /* 0x040fe40003f06270 */
[C---:B------:R-:W-:Y:S02]  /*a810*/  ISETP.LT.OR P5, PT, R2.reuse, R205, P5 ;  /* 0x000000cd0200720c */ /* 0x040fe40002fa1670 */
[----:B------:R-:W-:Y:S01]  /*a820*/  ISETP.LT.OR P0, PT, R2, R204, P0 ;  /* 0x000000cc0200720c */ /* 0x000fe20000701670 */
[----:B------:R-:W-:Y:S01]  /*a830*/  VIADD R2, R0, 0x29 ;  /* 0x0000002900027836 */ /* 0x000fe20000000000 */
[C---:B------:R-:W-:Y:S02]  /*a840*/  ISETP.GE.AND P6, PT, R4.reuse, R207, PT ;  /* 0x000000cf0400720c */ /* 0x040fe40003fc6270 */
[----:B------:R-:W-:Y:S02]  /*a850*/  ISETP.GE.AND P4, PT, R4, R206, PT ;  /* 0x000000ce0400720c */ /* 0x000fe40003f86270 */
[----:B------:R-:W-:-:S02]  /*a860*/  FSEL R159, R29, -INF , !P5 ;  /* 0xff8000001d9f7808 */ /* 0x000fc40006800000 */
[----:B------:R-:W-:Y:S02]  /*a870*/  FSEL R214, R31, -INF , !P0 ;  /* 0xff8000001fd67808 */ /* 0x000fe40004000000 */
        /* <DEDUP_REMOVED lines=35> */
[C---:B------:R-:W-:Y:S02]  /*aab0*/  ISETP.GE.AND P6, PT, R4.reuse, R207, PT ;  /* 0x000000cf0400720c */ /* 0x040fe40003fc6270 */
[----:B------:R-:W-:Y:S02]  /*aac0*/  ISETP.GE.AND P4, PT, R4, R206, PT ;  /* 0x000000ce0400720c */ /* 0x000fe40003f86270 */
[----:B------:R-:W-:Y:S02]  /*aad0*/  FSEL R212, R8, -INF , !P0 ;  /* 0xff80000008d47808 */ /* 0x000fe40004000000 */
[----:B------:R-:W-:Y:S02]  /*aae0*/  PLOP3.LUT P0, PT, PT, PT, UP0, 0x80, 0x0 ;  /* 0x000000000000781c */ /* 0x000fe40003f0f008 */
[C---:B------:R-:W-:Y:S02]  /*aaf0*/  ISETP.LT.OR P6, PT, R4.reuse, R205, P6 ;  /* 0x000000cd0400720c */ /* 0x040fe400037c1670 */
[----:B------:R-:W-:-:S02]  /*ab00*/  ISETP.LT.OR P4, PT, R4, R204, P4 ;  /* 0x000000cc0400720c */ /* 0x000fc40002781670 */
[----:B------:R-:W-:Y:S02]  /*ab10*/  FSEL R173, R16, -INF , !P6 ;  /* 0xff80000010ad7808 */ /* 0x000fe40007000000 */
[----:B------:R-:W-:Y:S02]  /*ab20*/  FSEL R213, R18, -INF , !P4 ;  /* 0xff80000012d57808 */ /* 0x000fe40006000000 */
[----:B------:R-:W-:Y:S02]  /*ab30*/  FSEL R215, R17, -INF , !P5 ;  /* 0xff80000011d77808 */ /* 0x000fe40006800000 */
[-C--:B------:R-:W-:Y:S02]  /*ab40*/  ISETP.GE.AND P5, PT, R2, R206.reuse, PT ;  /* 0x000000ce0200720c */ /* 0x080fe40003fa6270 */
[C---:B------:R-:W-:Y:S02]  /*ab50*/  ISETP.GE.AND P6, PT, R0.reuse, R207, PT ;  /* 0x000000cf0000720c */ /* 0x040fe40003fc6270 */
[----:B------:R-:W-:-:S02]  /*ab60*/  ISETP.GE.AND P4, PT, R0, R206, PT ;  /* 0x000000ce0000720c */ /* 0x000fc40003f86270 */
[-C--:B------:R-:W-:Y:S02]  /*ab70*/  ISETP.LT.OR P5, PT, R2, R204.reuse, P5 ;  /* 0x000000cc0200720c */ /* 0x080fe40002fa1670 */
[C---:B------:R-:W-:Y:S02]  /*ab80*/  ISETP.LT.OR P6, PT, R0.reuse, R205, P6 ;  /* 0x000000cd0000720c */ /* 0x040fe400037c1670 */
[----:B------:R-:W-:Y:S02]  /*ab90*/  ISETP.LT.OR P4, PT, R0, R204, P4 ;  /* 0x000000cc0000720c */ /* 0x000fe40002781670 */
[----:B------:R-:W-:Y:S02]  /*aba0*/  FSEL R158, R10, -INF , !P5 ;  /* 0xff8000000a9e7808 */ /* 0x000fe40006800000 */
[----:B------:R-:W-:Y:S02]  /*abb0*/  FSEL R167, R9, -INF , !P6 ;  /* 0xff80000009a77808 */ /* 0x000fe40007000000 */
[----:B------:R-:W-:Y:S01]  /*abc0*/  FSEL R164, R11, -INF , !P4 ;  /* 0xff8000000ba47808 */ /* 0x000fe20006000000 */
[----:B------:R-:W-:Y:S06]  /*abd0*/  @!P0 BRA `(.L_x_1294) ;  /* 0x0000000400d48947 */ /* 0x000fec0003800000 */
[----:B------:R-:W2:Y:S01]  /*abe0*/  LDL.64 R246, [R1+0x88] ;  /* 0x0000880001f67983 */ /* 0x000ea20000100a00 */
[----:B------:R-:W1:Y:S03]  /*abf0*/  @!P3 LDC.64 R6, c[0x0][0x218] ;  /* 0x00008600ff06bb82 */ /* 0x000e660000000a00 */
[----:B------:R-:W3:Y:S01]  /*ac00*/  LDL.64 R248, [R1+0x90] ;  /* 0x0000900001f87983 */ /* 0x000ee20000100a00 */
[----:B------:R-:W-:Y:S01]  /*ac10*/  UIADD3 UR19, UR19, -0x3, URZ ;  /* 0xfffffffd13137890 */ /* 0x000fe2000fffe03f */
[----:B------:R-:W-:Y:S02]  /*ac20*/  BSSY B0, `(.L_x_1295) ;  /* 0x000006f000007945 */ /* 0x000fe40003800000 */
[----:B------:R4:W-:Y:S01]  /*ac30*/  @P3 STS.128 [R203+0x6000], RZ ;  /* 0x006000ffcb003388 */ /* 0x0009e20000000c00 */
[----:B------:R-:W5:Y:S01]  /*ac40*/  @!P2 LDC.64 R10, c[0x0][0x218] ;  /* 0x00008600ff0aab82 */ /* 0x000f620000000a00 */
[----:B------:R-:W-:Y:S01]  /*ac50*/  USHF.R.S32.HI UR4, URZ, 0x1f, UR19 ;  /* 0x0000001f3f047899 */ /* 0x000fe20008011413 */
[----:B------:R-:W-:Y:S01]  /*ac60*/  IMAD.U32 R0, RZ, RZ, UR19 ;  /* 0x00000013ff007e24 */ /* 0x000fe2000f8e00ff */
[----:B------:R-:W-:-:S04]  /*ac70*/  UIMAD UR13, UR13, UR19, URZ ;  /* 0x000000130d0d72a4 */ /* 0x000fc8000f8e023f */
[----:B------:R-:W-:Y:S01]  /*ac80*/  UIMAD UR4, UR4, UR27, UR13 ;  /* 0x0000001b040472a4 */ /* 0x000fe2000f8e020d */
        /* <DEDUP_REMOVED lines=8> */
[----:B--2---:R-:W-:-:S02]  /*ad10*/  IMAD.MOV.U32 R5, RZ, RZ, R247 ;  /* 0x000000ffff057224 */ /* 0x004fc400078e00f7 */
[----:B---3--:R-:W-:-:S04]  /*ad20*/  IMAD.MOV.U32 R4, RZ, RZ, R248 ;  /* 0x000000ffff047224 */ /* 0x008fc800078e00f8 */
[----:B------:R-:W-:-:S04]  /*ad30*/  IMAD.WIDE.U32 R4, R0, UR27, R4 ;  /* 0x0000001b00047c25 */ /* 0x000fc8000f8e0004 */
[----:B------:R-:W-:Y:S01]  /*ad40*/  VIADD R2, R5, UR4 ;  /* 0x0000000405027c36 */ /* 0x000fe20008000000 */
[C---:B-1----:R-:W-:Y:S02]  /*ad50*/  @!P3 LEA R6, P0, R4.reuse, R6, 0x1 ;  /* 0x000000060406b211 */ /* 0x042fe400078008ff */
[C---:B------:R-:W-:Y:S02]  /*ad60*/  IADD3 R0, P4, R4.reuse, UR31, RZ ;  /* 0x0000001f04007c10 */ /* 0x040fe4000ff9e0ff */
[C-C-:B------:R-:W-:Y:S02]  /*ad70*/  @!P3 LEA.HI.X R7, R4.reuse, R7, R2.reuse, 0x1, P0 ;  /* 0x000000070407b211 */ /* 0x140fe400000f0c02 */
[----:B-----5:R-:W-:Y:S02]  /*ad80*/  @!P2 LEA R10, P0, R4, R10, 0x1 ;  /* 0x0000000a040aa211 */ /* 0x020fe400078008ff */
[----:B------:R-:W-:Y:S01]  /*ad90*/  IADD3.X R5, R2, UR30, RZ, P4, !PT ;  /* 0x0000001e02057c10 */ /* 0x000fe2000a7fe4ff */
[----:B------:R-:W-:Y:S01]  /*ada0*/  @!PT LDS RZ, [RZ] ;  /* 0x00000000fffff984 */ /* 0x000fe20000000800 */
[----:B------:R-:W-:Y:S01]  /*adb0*/  @!PT LDS RZ, [RZ] ;  /* 0x00000000fffff984 */ /* 0x000fe20000000800 */
[----:B------:R-:W-:Y:S01]  /*adc0*/  @!PT LDS RZ, [RZ] ;  /* 0x00000000fffff984 */ /* 0x000fe20000000800 */
[----:B------:R1:W-:Y:S01]  /*add0*/  @!P3 LDGSTS.E.BYPASS.LTC128B.128 [R203+0x6000], desc[UR24][R6.64] ;  /* 0x0600000006cbbfae */ /* 0x0003e2000b901d58 */
[----:B------:R-:W-:-:S02]  /*ade0*/  @!P2 LEA.HI.X R11, R4, R11, R2, 0x1, P0 ;  /* 0x0000000b040ba211 */ /* 0x000fc400000f0c02 */
[----:B----4-:R-:W-:Y:S01]  /*adf0*/  @!P1 LEA R8, P0, R4, R8, 0x1 ;  /* 0x0000000804089211 */ /* 0x010fe200078008ff */
[----:B------:R2:W-:Y:S01]  /*ae00*/  @P2 STS.128 [R203+0x8000], RZ ;  /* 0x008000ffcb002388 */ /* 0x0005e20000000c00 */
[----:B------:R-:W-:Y:S02]  /*ae10*/  @!P3 LEA R14, P4, R0, R14, 0x1 ;  /* 0x0000000e000eb211 */ /* 0x000fe400078808ff */
[----:B------:R-:W-:Y:S01]  /*ae20*/  @!P1 LEA.HI.X R9, R4, R9, R2, 0x1, P0 ;  /* 0x0000000904099211 */ /* 0x000fe200000f0c02 */
        /* <DEDUP_REMOVED lines=17> */
[C---:B------:R-:W-:Y:S01]  /*af40*/  @!P2 LEA.HI.X R7, R0.reuse, R17, R5, 0x1, P0 ;  /* 0x000000110007a211 */ /* 0x040fe200000f0c05 */
[----:B---3--:R-:W1:Y:S04]  /*af50*/  @!P1 LDC.64 R10, c[0x0][0x218] ;  /* 0x00008600ff0a9b82 */ /* 0x008e680000000a00 */
[----:B------:R-:W-:Y:S01]  /*af60*/  @!PT LDS RZ, [RZ] ;  /* 0x00000000fffff984 */ /* 0x000fe20000000800 */
[----:B------:R-:W-:Y:S01]  /*af70*/  @!PT LDS RZ, [RZ] ;  /* 0x00000000fffff984 */ /* 0x000fe20000000800 */
[----:B------:R-:W-:Y:S01]  /*af80*/  @!PT LDS RZ, [RZ] ;  /* 0x00000000fffff984 */ /* 0x000fe20000000800 */
[----:B------:R3:W-:Y:S04]  /*af90*/  @!P2 LDGSTS.E.BYPASS.LTC128B.128 [R203+0x8800], desc[UR24][R6.64+0x80] ;  /* 0x0880008006cbafae */ /* 0x0007e8000b901d58 */
[----:B------:R2:W-:Y:S01]  /*afa0*/  @P1 STS.128 [R203+0xa800], RZ ;  /* 0x00a800ffcb001388 */ /* 0x0005e20000000c00 */
[----:B----4-:R-:W-:-:S04]  /*afb0*/  @!P1 LEA R8, P0, R0, R20, 0x1 ;  /* 0x0000001400089211 */ /* 0x010fc800078008ff */
[C---:B------:R-:W-:Y:S02]  /*afc0*/  @!P1 LEA.HI.X R9, R0.reuse, R21, R5, 0x1, P0 ;  /* 0x0000001500099211 */ /* 0x040fe400000f0c05 */
[----:B------:R-:W-:-:S03]  /*afd0*/  IADD3 R0, P0, R0, UR31, RZ ;  /* 0x0000001f00007c10 */ /* 0x000fc6000ff1e0ff */
[----:B------:R-:W-:Y:S01]  /*afe0*/  @!PT LDS RZ, [RZ] ;  /* 0x00000000fffff984 */ /* 0x000fe20000000800 */
[----:B------:R-:W-:Y:S01]  /*aff0*/  @!PT LDS RZ, [RZ] ;  /* 0x00000000fffff984 */ /* 0x000fe20000000800 */
[----:B------:R-:W-:Y:S01]  /*b000*/  @!PT LDS RZ, [RZ] ;  /* 0x00000000fffff984 */ /* 0x000fe20000000800 */
[----:B------:R1:W-:Y:S01]  /*b010*/  @!P1 LDGSTS.E.BYPASS.LTC128B.128 [R203+0xa800], desc[UR24][R8.64+0x100] ;  /* 0x0a80010008cb9fae */ /* 0x0003e2000b901d58 */
[----:B------:R-:W-:Y:S02]  /*b020*/  IADD3.X R4, R5, UR30, RZ, P0, !PT ;  /* 0x0000001e05047c10 */ /* 0x000fe400087fe4ff */
[C---:B-----5:R-:W-:Y:S01]  /*b030*/  @!P2 LEA R14, P4, R0.reuse, R26, 0x1 ;  /* 0x0000001a000ea211 */ /* 0x060fe200078808ff */
[----:B------:R2:W-:Y:S01]  /*b040*/  @P3 STS.128 [R203+0x7000], RZ ;  /* 0x007000ffcb003388 */ /* 0x0005e20000000c00 */
[C---:B------:R-:W-:Y:S02]  /*b050*/  @!P3 LEA R16, P5, R0.reuse, R24, 0x1 ;  /* 0x000000180010b211 */ /* 0x040fe400078a08ff */
[C---:B------:R-:W-:Y:S02]  /*b060*/  IADD3 R2, P0, R0.reuse, UR31, RZ ;  /* 0x0000001f00027c10 */ /* 0x040fe4000ff1e0ff */
[C-C-:B------:R-:W-:Y:S02]  /*b070*/  @!P2 LEA.HI.X R15, R0.reuse, R27, R4.reuse, 0x1, P4 ;  /* 0x0000001b000fa211 */ /* 0x140fe400020f0c04 */
[----:B------:R-:W-:-:S02]  /*b080*/  @!P3 LEA.HI.X R17, R0, R25, R4, 0x1, P5 ;  /* 0x000000190011b211 */ /* 0x000fc400028f0c04 */
[----:B------:R-:W-:Y:S02]  /*b090*/  IADD3.X R5, R4, UR30, RZ, P0, !PT ;  /* 0x0000001e04057c10 */ /* 0x000fe400087fe4ff */
[C---:B---3--:R-:W-:Y:S01]  /*b0a0*/  @!P2 LEA R6, P0, R2.reuse, R22, 0x1 ;  /* 0x000000160206a211 */ /* 0x048fe200078008ff */
        /* <DEDUP_REMOVED lines=9> */
[----:B------:R2:W-:Y:S01]  /*b140*/  @!P2 LDGSTS.E.BYPASS.LTC128B.128 [R203+0x9000], desc[UR24][R14.64+0x80] ;  /* 0x090000800ecbafae */ /* 0x0005e2000b901d58 */
[----:B-1----:R-:W-:-:S03]  /*b150*/  @!P1 LEA R8, P4, R0, R10, 0x1 ;  /* 0x0000000a00089211 */ /* 0x002fc600078808ff */
[----:B------:R2:W-:Y:S01]  /*b160*/  @P1 STS.128 [R203+0xb000], RZ ;  /* 0x00b000ffcb001388 */ /* 0x0005e20000000c00 */
[----:B------:R-:W-:Y:S02]  /*b170*/  @!P3 LEA R10, P5, R2, R18, 0x1 ;  /* 0x00000012020ab211 */ /* 0x000fe400078a08ff */
[----:B------:R-:W-:Y:S02]  /*b180*/  @!P1 LEA.HI.X R9, R0, R11, R4, 0x1, P4 ;  /* 0x0000000b00099211 */ /* 0x000fe400020f0c04 */
        /* <DEDUP_REMOVED lines=24> */
.L_x_1296:
[----:B------:R-:W-:Y:S05]  /*b310*/  BSYNC B0 ;  /* 0x0000000000007941 */ /* 0x000fea0003800000 */
.L_x_1295:
[----:B------:R-:W0:Y:S02]  /*b320*/  LDGDEPBAR ;  /* 0x00000000000079af */ /* 0x000e240000000000 */
.L_x_1294:
[----:B--2---:R-:W2:Y:S04]  /*b330*/  LDL R7, [R1+0x98] ;  /* 0x0000980001077983 */ /* 0x004ea80000100800 */
[----:B------:R-:W3:Y:S04]  /*b340*/  LDL R8, [R1+0x9c] ;  /* 0x00009c0001087983 */ /* 0x000ee80000100800 */
[----:B-1----:R-:W4:Y:S01]  /*b350*/  LDL R5, [R1+0xb0] ;  /* 0x0000b00001057983 */ /* 0x002f220000100800 */
[----:B------:R-:W-:Y:S01]  /*b360*/  FMNMX.FTZ R0, R100, R101, !PT ;  /* 0x0000006564007209 */ /* 0x000fe20007810000 */
[----:B------:R-:W-:Y:S01]  /*b370*/  USHF.L.U32 UR5, UR8, 0x1, URZ ;  /* 0x0000000108057899 */ /* 0x000fe2000800063f */
[----:B------:R-:W-:Y:S01]  /*b380*/  IMAD.MOV.U32 R18, RZ, RZ, R102 ;  /* 0x000000ffff127224 */ /* 0x000fe200078e0066 */
[----:B------:R-:W-:Y:S01]  /*b390*/  UIADD3 UR4, UR29, -0x4498517b, URZ ;  /* 0xbb67ae851d047890 */ /* 0x000fe2000fffe03f */
[----:B------:R-:W-:Y:S01]  /*b3a0*/  FMNMX.FTZ R0, R144, R0, !PT ;  /* 0x0000000090007209 */ /* 0x000fe20007810000 */
[----:B------:R-:W-:Y:S01]  /*b3b0*/  ULOP3.LUT UR7, UR5, UR29, URZ, 0x3c, !UPT ;  /* 0x0000001d05077292 */ /* 0x000fe2000f8e3c3f */
[----:B------:R-:W-:Y:S01]  /*b3c0*/  IMAD.U32 R14, RZ, RZ, UR15 ;  /* 0x0000000fff0e7e24 */ /* 0x000fe2000f8e00ff */
[----:B------:R-:W-:Y:S01]  /*b3d0*/  UIADD3 UR26, UR28, -0x61c88647, URZ ;  /* 0x9e3779b91c1a7890 */ /* 0x000fe2000fffe03f */
[----:B------:R-:W-:Y:S01]  /*b3e0*/  FMNMX.FTZ R0, R140, R0, !PT ;  /* 0x000000008c007209 */ /* 0x000fe20007810000 */
[----:B------:R-:W-:Y:S01]  /*b3f0*/  UIADD3 UR22, UR28, 0x3c6ef372, URZ ;  /* 0x3c6ef3721c167890 */ /* 0x000fe2000fffe03f */
[----:B------:R-:W-:Y:S01]  /*b400*/  IMAD.MOV.U32 R9, RZ, RZ, 0x7054 ;  /* 0x00007054ff097424 */ /* 0x000fe200078e00ff */
[----:B------:R-:W-:Y:S01]  /*b410*/  UIADD3 UR21, UR29, 0x76cf5d0a, URZ ;  /* 0x76cf5d0a1d157890 */ /* 0x000fe2000fffe03f */
[----:B------:R-:W-:Y:S01]  /*b420*/  FMNMX.FTZ R0, R141, R0, !PT ;  /* 0x000000008d007209 */ /* 0x000fe20007810000 */
[----:B------:R-:W-:Y:S01]  /*b430*/  UIADD3 UR13, UR29, 0x32370b8f, URZ ;  /* 0x32370b8f1d0d7890 */ /* 0x000fe2000fffe03f */
[----:B------:R-:W-:Y:S01]  /*b440*/  LDSM.16.MT88.4 R32, [R181+0xc000] ;  /* 0x00c00000b520783b */ /* 0x000fe20000004200 */
[----:B------:R-:W-:Y:S01]  /*b450*/  UIADD3 UR19, UR28, -0x255992d5, URZ ;  /* 0xdaa66d2b1c137890 */ /* 0x000fe2000fffe03f */
[----:B------:R-:W-:Y:S01]  /*b460*/  FMNMX.FTZ R0, R152, R0, !PT ;  /* 0x0000000098007209 */ /* 0x000fe20007810000 */
[----:B------:R-:W-:Y:S01]  /*b470*/  UIADD3 UR9, UR28, 0x78dde6e4, URZ ;  /* 0x78dde6e41c097890 */ /* 0x000fe2000fffe03f */
[----:B------:R-:W-:Y:S01]  /*b480*/  PRMT R14, R14, R9, UR15 ;  /* 0x0000000f0e0e7e16 */ /* 0x000fe20008000009 */
[----:B------:R-:W-:Y:S01]  /*b490*/  UIADD3 UR32, UR28, -0x4ab325aa, URZ ;  /* 0xb54cda561c207890 */ /* 0x000fe2000fffe03f */
[----:B------:R-:W-:Y:S01]  /*b4a0*/  FMNMX.FTZ R0, R154, R0, !PT ;  /* 0x000000009a007209 */ /* 0x000fe20007810000 */
[----:B------:R-:W-:-:S02]  /*b4b0*/  UIADD3 UR5, UR5, 0x1, URZ ;  /* 0x0000000105057890 */ /* 0x000fc4000fffe03f */
[----:B------:R-:W-:Y:S01]  /*b4c0*/  UIADD3 UR27, UR29, 0x646e171e, URZ ;  /* 0x646e171e1d1b7890 */ /* 0x000fe2000fffe03f */
[----:B------:R-:W-:Y:S01]  /*b4d0*/  FMNMX.FTZ R0, R147, R0, !PT ;  /* 0x0000000093007209 */ /* 0x000fe20007810000 */
[----:B------:R-:W-:-:S03]  /*b4e0*/  ULOP3.LUT UR5, UR5, UR29, URZ, 0x3c, !UPT ;  /* 0x0000001d05057292 */ /* 0x000fc6000f8e3c3f */
        /* <DEDUP_REMOVED lines=17> */
[----:B------:R-:W-:-:S03]  /*b600*/  FMNMX.FTZ R2, R174, R2, !PT ;  /* 0x00000002ae027209 */ /* 0x000fc60007810000 */
[----:B------:R-:W1:Y:S01]  /*b610*/  SHFL.BFLY PT, R4, R0, 0x2, 0x1f ;  /* 0x0c401f0000047f89 */ /* 0x000e6200000e0000 */
[----:B------:R-:W-:-:S04]  /*b620*/  FMNMX.FTZ R2, R214, R2, !PT ;  /* 0x00000002d6027209 */ /* 0x000fc80007810000 */
[----:B------:R-:W-:-:S04]  /*b630*/  FMNMX.FTZ R2, R171, R2, !PT ;  /* 0x00000002ab027209 */ /* 0x000fc80007810000 */
[----:B------:R-:W-:-:S04]  /*b640*/  FMNMX.FTZ R2, R165, R2, !PT ;  /* 0x00000002a5027209 */ /* 0x000fc80007810000 */
[----:B------:R-:W-:-:S04]  /*b650*/  FMNMX.FTZ R2, R213, R2, !PT ;  /* 0x00000002d5027209 */ /* 0x000fc80007810000 */
[----:B------:R-:W-:-:S04]  /*b660*/  FMNMX.FTZ R2, R172, R2, !PT ;  /* 0x00000002ac027209 */ /* 0x000fc80007810000 */
[----:B------:R-:W-:Y:S02]  /*b670*/  FMNMX.FTZ R2, R158, R2, !PT ;  /* 0x000000029e027209 */ /* 0x000fe40007810000 */
[----:B-1----:R-:W-:Y:S02]  /*b680*/  FMNMX.FTZ R0, R0, R4, !PT ;  /* 0x0000000400007209 */ /* 0x002fe40007810000 */
[----:B------:R-:W-:-:S03]  /*b690*/  FMNMX.FTZ R2, R164, R2, !PT ;  /* 0x00000002a4027209 */ /* 0x000fc60007810000 */
[----:B------:R-:W1:Y:S02]  /*b6a0*/  SHFL.BFLY PT, R6, R0, 0x1, 0x1f ;  /* 0x0c201f0000067f89 */ /* 0x000e6400000e0000 */
[----:B-1----:R-:W-:-:S04]  /*b6b0*/  FMNMX.FTZ R222, R0, R6, !PT ;  /* 0x0000000600de7209 */ /* 0x002fc80007810000 */
[----:B------:R-:W-:Y:S01]  /*b6c0*/  FSETP.NEU.FTZ.AND P1, PT, R222, -INF , PT ;  /* 0xff800000de00780b */ /* 0x000fe20003f3d000 */
[----:B--2---:R-:W-:Y:S02]  /*b6d0*/  IMAD.WIDE.U32 R30, R7, -0x326172a9, RZ ;  /* 0xcd9e8d57071e7825 */ /* 0x004fe400078e00ff */
[----:B------:R-:W1:Y:S03]  /*b6e0*/  SHFL.BFLY PT, R7, R2, 0x2, 0x1f ;  /* 0x0c401f0002077f89 */ /* 0x000e6600000e0000 */
[----:B---3--:R-:W-:Y:S01]  /*b6f0*/  LOP3.LUT R4, R31, R8, RZ, 0x3c, !PT ;  /* 0x000000081f047212 */ /* 0x008fe200078e3cff */
[----:B----4-:R-:W-:-:S04]  /*b700*/  IMAD.WIDE.U32 R16, R5, -0x2daee0ad, RZ ;  /* 0xd2511f5305107825 */ /* 0x010fc800078e00ff */
[----:B------:R-:W-:Y:S01]  /*b710*/  IMAD.WIDE.U32 R102, R4, -0x2daee0ad, RZ ;  /* 0xd2511f5304667825 */ /* 0x000fe200078e00ff */
[----:B------:R-:W-:Y:S01]  /*b720*/  LOP3.LUT R4, R17, UR7, RZ, 0x3c, !PT ;  /* 0x0000000711047c12 */ /* 0x000fe2000f8e3cff */
[----:B------:R-:W-:-:S03]  /*b730*/  UIADD3 UR7, UR29, -0x126145ec, URZ ;  /* 0xed9eba141d077890 */ /* 0x000fc6000fffe03f */
[----:B------:R-:W-:Y:S01]  /*b740*/  LOP3.LUT R28, R103, UR4, R16, 0x96, !PT ;  /* 0x00000004671c7c12 */ /* 0x000fe2000f8e9610 */
[----:B------:R-:W-:-:S04]  /*b750*/  IMAD.WIDE.U32 R4, R4, -0x326172a9, RZ ;  /* 0xcd9e8d5704047825 */ /* 0x000fc800078e00ff */
[----:B------:R-:W-:Y:S01]  /*b760*/  FMUL.FTZ R16, R222, UR6 ;  /* 0x00000006de107c20 */ /* 0x000fe20008410000 */
[----:B------:R-:W-:Y:S01]  /*b770*/  UIADD3 UR4, UR29, -0x56f99767, URZ ;  /* 0xa90668991d047890 */ /* 0x000fe2000fffe03f */
[----:B------:R-:W-:Y:S01]  /*b780*/  IMAD.WIDE.U32 R28, R28, -0x326172a9, RZ ;  /* 0xcd9e8d571c1c7825 */ /* 0x000fe200078e00ff */
[----:B------:R-:W-:Y:S02]  /*b790*/  LOP3.LUT R5, R5, UR26, R30, 0x96, !PT ;  /* 0x0000001a05057c12 */ /* 0x000fe4000f8e961e */
[----:B------:R-:W-:Y:S02]  /*b7a0*/  FSEL R16, R16, RZ, P1 ;  /* 0x000000ff10107208 */ /* 0x000fe40000800000 */
[----:B-1----:R-:W-:Y:S02]  /*b7b0*/  FMNMX.FTZ R2, R2, R7, !PT ;  /* 0x0000000702027209 */ /* 0x002fe40007810000 */
[----:B------:R-:W-:Y:S01]  /*b7c0*/  LOP3.LUT R6, R29, UR22, R4, 0x96, !PT ;  /* 0x000000161d067c12 */ /* 0x000fe2000f8e9604 */
[----:B------:R-:W-:-:S04]  /*b7d0*/  IMAD.WIDE.U32 R4, R5, -0x2daee0ad, RZ ;  /* 0xd2511f5305047825 */ /* 0x000fc800078e00ff */
[----:B------:R-:W-:Y:S01]  /*b7e0*/  FFMA.FTZ R0, R101, UR6, -R16 ;  /* 0x0000000665007c23 */ /* 0x000fe20008010810 */
[----:B------:R-:W1:Y:S01]  /*b7f0*/  SHFL.BFLY PT, R8, R2, 0x1, 0x1f ;  /* 0x0c201f0002087f89 */ /* 0x000e6200000e0000 */
[----:B------:R-:W-:Y:S01]  /*b800*/  IMAD.WIDE.U32 R6, R6, -0x2daee0ad, RZ ;  /* 0xd2511f5306067825 */ /* 0x000fe200078e00ff */
[----:B------:R-:W-:Y:S01]  /*b810*/  LOP3.LUT R10, R5, UR21, R102, 0x96, !PT ;  /* 0x00000015050a7c12 */ /* 0x000fe2000f8e9666 */
[----:B------:R2:W-:Y:S03]  /*b820*/  MUFU.EX2 R157, R0 ;  /* 0x00000000009d7308 */ /* 0x0005e60000000800 */
[----:B------:R-:W-:Y:S01]  /*b830*/  LOP3.LUT R20, R7, UR13, R4, 0x96, !PT ;  /* 0x0000000d07147c12 */ /* 0x000fe2000f8e9604 */
[----:B------:R-:W-:-:S04]  /*b840*/  IMAD.WIDE.U32 R10, R10, -0x326172a9, RZ ;  /* 0xcd9e8d570a0a7825 */ /* 0x000fc800078e00ff */
[----:B------:R-:W-:Y:S01]  /*b850*/  IMAD.WIDE.U32 R20, R20, -0x326172a9, RZ ;  /* 0xcd9e8d5714147825 */ /* 0x000fe200078e00ff */
[C-C-:B------:R-:W-:Y:S02]  /*b860*/  LOP3.LUT R4, R11.reuse, UR19, R28.reuse, 0x96, !PT ;  /* 0x000000130b047c12 */ /* 0x140fe4000f8e961c */
[----:B------:R-:W-:Y:S02]  /*b870*/  LOP3.LUT R7, R11, UR19, R28, 0x96, !PT ;  /* 0x000000130b077c12 */ /* 0x000fe4000f8e961c */
[----:B------:R-:W-:Y:S01]  /*b880*/  LOP3.LUT R5, R21, UR9, R10, 0x96, !PT ;  /* 0x0000000915057c12 */ /* 0x000fe2000f8e960a */
[----:B------:R-:W-:Y:S02]  /*b890*/  IMAD R4, R4, -0x2daee0ad, RZ ;  /* 0xd2511f5304047824 */ /* 0x000fe400078e02ff */
[----:B------:R-:W-:-:S04]  /*b8a0*/  IMAD.WIDE.U32 R136, R7, -0x2daee0ad, RZ ;  /* 0xd2511f5307887825 */ /* 0x000fc800078e00ff */
[----:B--2---:R-:W-:Y:S01]  /*b8b0*/  FFMA.FTZ R0, R144, UR6, -R16 ;  /* 0x0000000690007c23 */ /* 0x004fe20008010810 */
[----:B-1----:R-:W-:Y:S01]  /*b8c0*/  FMNMX.FTZ R221, R2, R8, !PT ;  /* 0x0000000802dd7209 */ /* 0x002fe20007810000 */
[----:B------:R-:W-:Y:S02]  /*b8d0*/  IMAD.WIDE.U32 R138, R5, -0x2daee0ad, RZ ;  /* 0xd2511f53058a7825 */ /* 0x000fe400078e00ff */
[----:B------:R1:W-:Y:S01]  /*b8e0*/  MUFU.EX2 R19, R0 ;  /* 0x0000000000137308 */ /* 0x0003e20000000800 */
[----:B------:R-:W-:Y:S01]  /*b8f0*/  LOP3.LUT R22, R137, UR7, R6, 0x96, !PT ;  /* 0x0000000789167c12 */ /* 0x000fe2000f8e9606 */
[----:B------:R-:W-:Y:S01]  /*b900*/  FMUL.FTZ R15, R221, UR6 ;  /* 0x00000006dd0f7c20 */ /* 0x000fe20008410000 */
[----:B------:R-:W-:Y:S02]  /*b910*/  LOP3.LUT R4, R139, UR4, R4, 0x96, !PT ;  /* 0x000000048b047c12 */ /* 0x000fe4000f8e9604 */
[----:B------:R-:W-:Y:S01]  /*b920*/  FSETP.NEU.FTZ.AND P0, PT, R221, -INF , PT ;  /* 0xff800000dd00780b */ /* 0x000fe20003f1d000 */
[----:B------:R-:W-:-:S03]  /*b930*/  IMAD.WIDE.U32 R22, R22, -0x326172a9, RZ ;  /* 0xcd9e8d5716167825 */ /* 0x000fc600078e00ff */
[----:B------:R-:W-:Y:S01]  /*b940*/  FSEL R15, R15, RZ, P0 ;  /* 0x000000ff0f0f7208 */ /* 0x000fe20000000000 */
[----:B------:R-:W-:-:S04]  /*b950*/  IMAD.WIDE.U32 R4, R4, -0x326172a9, RZ ;  /* 0xcd9e8d5704047825 */ /* 0x000fc800078e00ff */
[----:B------:R-:W-:Y:S01]  /*b960*/  FFMA.FTZ R6, R145, UR6, -R15 ;  /* 0x0000000691067c23 */ /* 0x000fe2000801080f */
[----:B------:R-:W-:Y:S01]  /*b970*/  SHF.R.U32.HI R2, RZ, 0x10, R4 ;  /* 0x00000010ff027819 */ /* 0x000fe20000011604 */
[----:B-1----:R-:W-:Y:S01]  /*b980*/  FFMA.FTZ R0, R140, UR6, -R16 ;  /* 0x000000068c007c23 */ /* 0x002fe20008010810 */
[----:B------:R-:W-:Y:S01]  /*b990*/  LOP3.LUT R8, R4, 0xff, RZ, 0xc0, !PT ;  /* 0x000000ff04087812 */ /* 0x000fe200078ec0ff */
[----:B------:R-:W-:Y:S01]  /*b9a0*/  MUFU.EX2 R163, R6 ;  /* 0x0000000600a37308 */ /* 0x000fe20000000800 */
[----:B------:R-:W-:Y:S02]  /*b9b0*/  SHF.R.U32.HI R7, RZ, 0x18, R4 ;  /* 0x00000018ff077819 */ /* 0x000fe40000011604 */
[----:B------:R-:W-:-:S04]  /*b9c0*/  LOP3.LUT R2, R2, 0xff, RZ, 0xc0, !PT ;  /* 0x000000ff02027812 */ /* 0x000fc800078ec0ff */
[----:B------:R-:W-:Y:S01]  /*b9d0*/  PRMT R9, R2, 0x5410, R7 ;  /* 0x0000541002097816 */ /* 0x000fe20000000007 */
[----:B------:R1:W-:Y:S02]  /*b9e0*/  MUFU.EX2 R161, R0 ;  /* 0x0000000000a17308 */ /* 0x0003e40000000800 */
[----:B-1----:R-:W-:-:S06]  /*b9f0*/  FFMA.FTZ R0, R141, UR6, -R16 ;  /* 0x000000068d007c23 */ /* 0x002fcc0008010810 */
[----:B------:R1:W-:Y:S02]  /*ba00*/  MUFU.EX2 R24, R0 ;  /* 0x0000000000187308 */ /* 0x0003e40000000800 */
[----:B-1----:R-:W-:Y:S02]  /*ba10*/  LOP3.LUT R0, R4, 0xffff, RZ, 0xc0, !PT ;  /* 0x0000ffff04007812 */ /* 0x002fe400078ec0ff */
[----:B------:R-:W-:Y:S01]  /*ba20*/  LOP3.LUT R4, R5, UR32, R22, 0x96, !PT ;  /* 0x0000002005047c12 */ /* 0x000fe2000f8e9616 */
[--C-:B------:R-:W-:Y:S01]  /*ba30*/  FFMA.FTZ R5, R142, UR6, -R15.reuse ;  /* 0x000000068e057c23 */ /* 0x100fe2000801080f */
[----:B------:R-:W-:Y:S01]  /*ba40*/  SHF.R.U32.HI R6, RZ, 0x8, R0 ;  /* 0x00000008ff067819 */ /* 0x000fe20000011600 */
[----:B------:R-:W-:Y:S01]  /*ba50*/  FFMA.FTZ R0, R146, UR6, -R15 ;  /* 0x0000000692007c23 */ /* 0x000fe2000801080f */
[----:B------:R-:W-:Y:S01]  /*ba60*/  SHF.R.U32.HI R2, RZ, 0x10, R4 ;  /* 0x00000010ff027819 */ /* 0x000fe20000011604 */
[----:B------:R1:W-:Y:S01]  /*ba70*/  MUFU.EX2 R160, R5 ;  /* 0x0000000500a07308 */ /* 0x0003e20000000800 */
[----:B------:R-:W-:-:S02]  /*ba80*/  PRMT R11, R8, 0x5410, R6 ;  /* 0x00005410080b7816 */ /* 0x000fc40000000006 */
[----:B------:R-:W-:Y:S02]  /*ba90*/  LOP3.LUT R8, R4, 0xff, RZ, 0xc0, !PT ;  /* 0x000000ff04087812 */ /* 0x000fe400078ec0ff */
[----:B------:R-:W-:-:S03]  /*baa0*/  SHF.R.U32.HI R7, RZ, 0x18, R4 ;  /* 0x00000018ff077819 */ /* 0x000fc60000011604 */
[----:B------:R2:W3:Y:S01]  /*bab0*/  MUFU.EX2 R156, R0 ;  /* 0x00000000009c7308 */ /* 0x0004e20000000800 */
[----:B-1----:R-:W-:-:S05]  /*bac0*/  FSEL R5, R221, RZ, P0 ;  /* 0x000000ffdd057208 */ /* 0x002fca0000000000 */
[----:B------:R-:W-:Y:S01]  /*bad0*/  FADD.FTZ R5, R3, -R5 ;  /* 0x8000000503057221 */ /* 0x000fe20000010000 */
[----:B--2---:R-:W-:Y:S01]  /*bae0*/  LOP3.LUT R0, R4, 0xffff, RZ, 0xc0, !PT ;  /* 0x0000ffff04007812 */ /* 0x004fe200078ec0ff */
[----:B------:R-:W-:Y:S01]  /*baf0*/  FFMA.FTZ R4, R143, UR6, -R15 ;  /* 0x000000068f047c23 */ /* 0x000fe2000801080f */
[----:B---3--:R-:W-:Y:S01]  /*bb00*/  F2FP.F16.F32.PACK_AB R3, R156, R163 ;  /* 0x000000a39c03723e */ /* 0x008fe200000000ff */
[----:B------:R-:W-:Y:S01]  /*bb10*/  FMUL.FTZ R5, R5, UR6 ;  /* 0x0000000605057c20 */ /* 0x000fe20008410000 */
[----:B------:R-:W-:Y:S01]  /*bb20*/  SHF.R.U32.HI R6, RZ, 0x8, R0 ;  /* 0x00000008ff067819 */ /* 0x000fe20000011600 */
[----:B------:R1:W2:Y:S01]  /*bb30*/  MUFU.EX2 R162, R4 ;  /* 0x0000000400a27308 */ /* 0x0002a20000000800 */
[----:B------:R-:W-:Y:S02]  /*bb40*/  LOP3.LUT R0, R2, 0xff, RZ, 0xc0, !PT ;  /* 0x000000ff02007812 */ /* 0x000fe400078ec0ff */
[----:B------:R-:W-:Y:S02]  /*bb50*/  FSEL R2, R222, RZ, P1 ;  /* 0x000000ffde027208 */ /* 0x000fe40000800000 */
[----:B------:R-:W-:-:S02]  /*bb60*/  PRMT R7, R0, 0x5410, R7 ;  /* 0x0000541000077816 */ /* 0x000fc40000000007 */
[----:B------:R-:W-:Y:S01]  /*bb70*/  F2FP.F16.F32.PACK_AB R0, R19, R157 ;  /* 0x0000009d1300723e */ /* 0x000fe200000000ff */
[----:B------:R-:W-:Y:S01]  /*bb80*/  FADD.FTZ R2, R100, -R2 ;  /* 0x8000000264027221 */ /* 0x000fe20000010000 */
[----:B------:R-:W-:Y:S01]  /*bb90*/  PRMT R6, R8, 0x5410, R6 ;  /* 0x0000541008067816 */ /* 0x000fe20000000006 */
[----:B------:R-:W-:Y:S01]  /*bba0*/  IMAD.MOV.U32 R8, RZ, RZ, R24 ;  /* 0x000000ffff087224 */ /* 0x000fe200078e0018 */
[----:B------:R-:W-:Y:S01]  /*bbb0*/  PRMT R220, R0, 0x7610, R220 ;  /* 0x0000761000dc7816 */ /* 0x000fe200000000dc */
[----:B------:R-:W-:Y:S01]  /*bbc0*/  FMUL.FTZ R2, R2, UR6 ;  /* 0x0000000602027c20 */ /* 0x000fe20008410000 */
[----:B------:R-:W-:Y:S01]  /*bbd0*/  PRMT R219, R0, 0x7632, R219 ;  /* 0x0000763200db7816 */ /* 0x000fe200000000db */
[----:B------:R-:W3:Y:S01]  /*bbe0*/  MUFU.EX2 R100, R5 ;  /* 0x0000000500647308 */ /* 0x000ee20000000800 */
[C---:B------:R-:W-:Y:S01]  /*bbf0*/  PRMT R217, R3.reuse, 0x7610, R217 ;  /* 0x0000761003d97816 */ /* 0x040fe200000000d9 */
[----:B------:R-:W4:Y:S01]  /*bc00*/  LDSM.16.MT88.4 R24, [R182+0xc000] ;  /* 0x00c00000b618783b */ /* 0x000f220000004200 */
[----:B------:R-:W-:-:S02]  /*bc10*/  PRMT R216, R3, 0x7632, R216 ;  /* 0x0000763203d87816 */ /* 0x000fc400000000d8 */
[----:B------:R-:W-:Y:S02]  /*bc20*/  HSET2.LE.AND R0, R6, R14, PT ;  /* 0x0000000e06007233 */ /* 0x000fe40003803000 */
[----:B------:R-:W-:Y:S01]  /*bc30*/  PRMT R3, R220, 0x5410, R219 ;  /* 0x00005410dc037816 */ /* 0x000fe200000000db */
[----:B------:R5:W5:Y:S03]  /*bc40*/  MUFU.EX2 R101, R2 ;  /* 0x0000000200657308 */ /* 0x000b660000000800 */
[----:B-1----:R-:W-:Y:S02]  /*bc50*/  LOP3.LUT R4, R0, R3, RZ, 0xc0, !PT ;  /* 0x0000000300047212 */ /* 0x002fe400078ec0ff */
[----:B------:R-:W-:Y:S02]  /*bc60*/  PRMT R0, R217, 0x5410, R216 ;  /* 0x00005410d9007816 */ /* 0x000fe400000000d8 */
[----:B--2---:R-:W-:Y:S01]  /*bc70*/  F2FP.F16.F32.PACK_AB R3, R162, R160 ;  /* 0x000000a0a203723e */ /* 0x004fe200000000ff */
[-C--:B---3--:R-:W-:Y:S01]  /*bc80*/  FMUL.FTZ R106, R106, R100.reuse ;  /* 0x000000646a6a7220 */ /* 0x088fe20000410000 */
[----:B------:R-:W-:-:S02]  /*bc90*/  FMUL.FTZ R107, R107, R100 ;  /* 0x000000646b6b7220 */ /* 0x000fc40000410000 */
[C---:B------:R-:W-:Y:S01]  /*bca0*/  PRMT R151, R3.reuse, 0x7610, R151 ;  /* 0x0000761003977816 */ /* 0x040fe20000000097 */
[-C--:B------:R-:W-:Y:S01]  /*bcb0*/  FMUL.FTZ R114, R114, R100.reuse ;  /* 0x0000006472727220 */ /* 0x080fe20000410000 */
[----:B------:R-:W-:Y:S01]  /*bcc0*/  PRMT R150, R3, 0x7632, R150 ;  /* 0x0000763203967816 */ /* 0x000fe20000000096 */
[-C--:B------:R-:W-:Y:S01]  /*bcd0*/  FMUL.FTZ R115, R115, R100.reuse ;  /* 0x0000006473737220 */ /* 0x080fe20000410000 */
[-C--:B------:R-:W-:Y:S01]  /*bce0*/  FMUL.FTZ R110, R110, R100.reuse ;  /* 0x000000646e6e7220 */ /* 0x080fe20000410000 */
[----:B------:R-:W-:Y:S01]  /*bcf0*/  FMUL.FTZ R111, R111, R100 ;  /* 0x000000646f6f7220 */ /* 0x000fe20000410000 */
[----:B-----5:R-:W-:Y:S01]  /*bd00*/  F2FP.F16.F32.PACK_AB R2, R8, R161 ;  /* 0x000000a10802723e */ /* 0x020fe200000000ff */
[-C--:B------:R-:W-:Y:S01]  /*bd10*/  FMUL.FTZ R104, R104, R101.reuse ;  /* 0x0000006568687220 */ /* 0x080fe20000410000 */
[-C--:B------:R-:W-:Y:S01]  /*bd20*/  FMUL.FTZ R105, R105, R101.reuse ;  /* 0x0000006569697220 */ /* 0x080fe20000410000 */
[-C--:B------:R-:W-:Y:S01]  /*bd30*/  FMUL.FTZ R112, R112, R101.reuse ;  /* 0x0000006570707220 */ /* 0x080fe20000410000 */
[C---:B------:R-:W-:Y:S01]  /*bd40*/  PRMT R179, R2.reuse, 0x7610, R179 ;  /* 0x0000761002b37816 */ /* 0x040fe200000000b3 */
[-C--:B------:R-:W-:Y:S01]  /*bd50*/  FMUL.FTZ R113, R113, R101.reuse ;  /* 0x0000006571717220 */ /* 0x080fe20000410000 */
[----:B------:R-:W-:Y:S01]  /*bd60*/  PRMT R178, R2, 0x7632, R178 ;  /* 0x0000763202b27816 */ /* 0x000fe200000000b2 */
[-C--:B------:R-:W-:Y:S01]  /*bd70*/  FMUL.FTZ R108, R108, R101.reuse ;  /* 0x000000656c6c7220 */ /* 0x080fe20000410000 */
[--C-:B------:R-:W-:Y:S01]  /*bd80*/  HSET2.LE.AND R2, R7, R14.reuse, PT ;  /* 0x0000000e07027233 */ /* 0x100fe20003803000 */
[-C--:B------:R-:W-:Y:S01]  /*bd90*/  FMUL.FTZ R109, R109, R101.reuse ;  /* 0x000000656d6d7220 */ /* 0x080fe20000410000 */
[----:B------:R-:W-:Y:S01]  /*bda0*/  PRMT R3, R179, 0x5410, R178 ;  /* 0x00005410b3037816 */ /* 0x000fe200000000b2 */
[-C--:B------:R-:W-:Y:S01]  /*bdb0*/  FMUL.FTZ R120, R120, R101.reuse ;  /* 0x0000006578787220 */ /* 0x080fe20000410000 */
[-C--:B------:R-:W-:Y:S01]  /*bdc0*/  FMUL.FTZ R121, R121, R101.reuse ;  /* 0x0000006579797220 */ /* 0x080fe20000410000 */
[----:B------:R-:W-:Y:S01]  /*bdd0*/  LOP3.LUT R5, R2, R0, RZ, 0xc0, !PT ;  /* 0x0000000002057212 */ /* 0x000fe200078ec0ff */
[-C--:B------:R-:W-:Y:S01]  /*bde0*/  FMUL.FTZ R122, R122, R100.reuse ;  /* 0x000000647a7a7220 */ /* 0x080fe20000410000 */
[--C-:B------:R-:W-:Y:S01]  /*bdf0*/  HSET2.LE.AND R0, R11, R14.reuse, PT ;  /* 0x0000000e0b007233 */ /* 0x100fe20003803000 */
[-C--:B------:R-:W-:Y:S01]  /*be00*/  FMUL.FTZ R123, R123, R100.reuse ;  /* 0x000000647b7b7220 */ /* 0x080fe20000410000 */
[----:B------:R-:W-:Y:S01]  /*be10*/  HSET2.LE.AND R2, R9, R14, PT ;  /* 0x0000000e09027233 */ /* 0x000fe20003803000 */
[-C--:B------:R-:W-:Y:S01]  /*be20*/  FMUL.FTZ R116, R116, R101.reuse ;  /* 0x0000006574747220 */ /* 0x080fe20000410000 */
[----:B------:R-:W-:Y:S01]  /*be30*/  FMUL.FTZ R117, R117, R101 ;  /* 0x0000006575757220 */ /* 0x000fe20000410000 */
[----:B------:R-:W-:Y:S01]  /*be40*/  LOP3.LUT R6, R0, R3, RZ, 0xc0, !PT ;  /* 0x0000000300067212 */ /* 0x000fe200078ec0ff */
[-C--:B------:R-:W-:Y:S01]  /*be50*/  FMUL.FTZ R118, R118, R100.reuse ;  /* 0x0000006476767220 */ /* 0x080fe20000410000 */
[----:B------:R-:W-:Y:S01]  /*be60*/  PRMT R0, R151, 0x5410, R150 ;  /* 0x0000541097007816 */ /* 0x000fe20000000096 */
[----:B------:R-:W-:Y:S01]  /*be70*/  FMUL.FTZ R119, R119, R100 ;  /* 0x0000006477777220 */ /* 0x000fe20000410000 */
[-C--:B------:R-:W-:Y:S01]  /*be80*/  FMUL.FTZ R128, R128, R101.reuse ;  /* 0x0000006580807220 */ /* 0x080fe20000410000 */
[-C--:B------:R-:W-:Y:S01]  /*be90*/  FMUL.FTZ R129, R129, R101.reuse ;  /* 0x0000006581817220 */ /* 0x080fe20000410000 */
[----:B------:R-:W-:Y:S01]  /*bea0*/  LOP3.LUT R7, R2, R0, RZ, 0xc0, !PT ;  /* 0x0000000002077212 */ /* 0x000fe200078ec0ff */
[-C--:B------:R-:W-:Y:S01]  /*beb0*/  FMUL.FTZ R130, R130, R100.reuse ;  /* 0x0000006482827220 */ /* 0x080fe20000410000 */
        /* <DEDUP_REMOVED lines=23> */
[----:B------:R-:W-:Y:S01]  /*c030*/  HMMA.16816.F32 R232, R4, R26, R120 ;  /* 0x0000001a04e8723c */ /* 0x000fe20000001878 */
        /* <DEDUP_REMOVED lines=12> */
[----:B------:R-:W-:Y:S01]  /*c100*/  IMAD.MOV.U32 R3, RZ, RZ, R174 ;  /* 0x000000ffff037224 */ /* 0x000fe200078e00ae */
[----:B------:R-:W-:Y:S01]  /*c110*/  MOV R2, R173 ;  /* 0x000000ad00027202 */ /* 0x000fe20000000f00 */
[----:B------:R-:W-:-:S02]  /*c120*/  IMAD.MOV.U32 R114, RZ, RZ, R172 ;  /* 0x000000ffff727224 */ /* 0x000fc400078e00ac */
[-C--:B------:R-:W-:Y:S01]  /*c130*/  FMUL.FTZ R64, R64, R101.reuse ;  /* 0x0000006540407220 */ /* 0x080fe20000410000 */
[----:B------:R-:W-:Y:S02]  /*c140*/  IMAD.MOV.U32 R113, RZ, RZ, R167 ;  /* 0x000000ffff717224 */ /* 0x000fe400078e00a7 */
[----:B------:R-:W-:Y:S01]  /*c150*/  FMUL.FTZ R65, R65, R101 ;  /* 0x0000006541417220 */ /* 0x000fe20000410000 */
[----:B------:R-:W-:Y:S02]  /*c160*/  IMAD.MOV.U32 R112, RZ, RZ, R166 ;  /* 0x000000ffff707224 */ /* 0x000fe400078e00a6 */
[-C--:B------:R-:W-:Y:S01]  /*c170*/  FMUL.FTZ R66, R66, R100.reuse ;  /* 0x0000006442427220 */ /* 0x080fe20000410000 */
[----:B------:R-:W-:Y:S02]  /*c180*/  IMAD.MOV.U32 R9, RZ, RZ, R163 ;  /* 0x000000ffff097224 */ /* 0x000fe400078e00a3 */
[----:B------:R-:W-:Y:S01]  /*c190*/  FMUL.FTZ R67, R67, R100 ;  /* 0x0000006443437220 */ /* 0x000fe20000410000 */
[----:B-1----:R-:W-:Y:S01]  /*c1a0*/  HMMA.16816.F32 R116, R4, R104, R116 ;  /* 0x000000680474723c */ /* 0x002fe20000001874 */
[----:B------:R-:W-:-:S02]  /*c1b0*/  IMAD.MOV.U32 R0, RZ, RZ, R162 ;  /* 0x000000ffff007224 */ /* 0x000fc400078e00a2 */
[-C--:B------:R-:W-:Y:S01]  /*c1c0*/  FMUL.FTZ R76, R76, R101.reuse ;  /* 0x000000654c4c7220 */ /* 0x080fe20000410000 */
[----:B------:R-:W-:Y:S02]  /*c1d0*/  IMAD.MOV.U32 R115, RZ, RZ, R161 ;  /* 0x000000ffff737224 */ /* 0x000fe400078e00a1 */
        /* <DEDUP_REMOVED lines=24> */
[----:B------:R-:W-:Y:S01]  /*c360*/  FMUL.FTZ R71, R71, R100 ;  /* 0x0000006447477220 */ /* 0x000fe20000410000 */
[----:B------:R-:W-:Y:S01]  /*c370*/  FMUL.FTZ R92, R92, R101 ;  /* 0x000000655c5c7220 */ /* 0x000fe20000410000 */
[----:B------:R-:W-:Y:S01]  /*c380*/  HMMA.16816.F32 R208, R4, R24, R36 ;  /* 0x0000001804d0723c */ /* 0x000fe20000001824 */
[----:B------:R-:W-:Y:S01]  /*c390*/  IMAD.MOV.U32 R41, RZ, RZ, R165 ;  /* 0x000000ffff297224 */ /* 0x000fe200078e00a5 */
[----:B------:R-:W-:Y:S01]  /*c3a0*/  MOV R40, R164 ;  /* 0x000000a400287202 */ /* 0x000fe20000000f00 */
[----:B------:R-:W-:Y:S01]  /*c3b0*/  IMAD.MOV.U32 R42, RZ, RZ, R160 ;  /* 0x000000ffff2a7224 */ /* 0x000fe200078e00a0 */
[----:B------:R-:W3:Y:S01]  /*c3c0*/  LDSM.16.MT88.4 R24, [R183+0xe000] ;  /* 0x00e00000b718783b */ /* 0x000ee20000004200 */
[----:B------:R-:W-:-:S02]  /*c3d0*/  IMAD.MOV.U32 R43, RZ, RZ, R157 ;  /* 0x000000ffff2b7224 */ /* 0x000fc400078e009d */
[-C--:B------:R-:W-:Y:S01]  /*c3e0*/  FMUL.FTZ R93, R93, R101.reuse ;  /* 0x000000655d5d7220 */ /* 0x080fe20000410000 */
[-C--:B------:R-:W-:Y:S01]  /*c3f0*/  FMUL.FTZ R94, R94, R100.reuse ;  /* 0x000000645e5e7220 */ /* 0x080fe20000410000 */
[----:B------:R-:W4:Y:S01]  /*c400*/  LDSM.16.MT88.4 R36, [R181+0x10000] ;  /* 0x01000000b524783b */ /* 0x000f220000004200 */
        /* <DEDUP_REMOVED lines=11> */
[----:B------:R-:W-:Y:S01]  /*c4c0*/  FMUL.FTZ R89, R89, R101 ;  /* 0x0000006559597220 */ /* 0x000fe20000410000 */
[-C--:B------:R-:W-:Y:S01]  /*c4d0*/  FMUL.FTZ R90, R90, R100.reuse ;  /* 0x000000645a5a7220 */ /* 0x080fe20000410000 */
[----:B------:R-:W-:Y:S01]  /*c4e0*/  FMUL.FTZ R91, R91, R100 ;  /* 0x000000645b5b7220 */ /* 0x000fe20000410000 */
[----:B------:R-:W-:Y:S01]  /*c4f0*/  HMMA.16816.F32 R120, R4, R106, R48 ;  /* 0x0000006a0478723c */ /* 0x000fe20000001830 */
[----:B------:R-:W-:Y:S01]  /*c500*/  IMAD.MOV.U32 R47, RZ, RZ, R158 ;  /* 0x000000ffff2f7224 */ /* 0x000fe200078e009e */
[----:B------:R-:W-:Y:S01]  /*c510*/  MOV R105, R212 ;  /* 0x000000d400697202 */ /* 0x000fe20000000f00 */
[----:B------:R-:W-:-:S02]  /*c520*/  IMAD.MOV.U32 R46, RZ, RZ, R156 ;  /* 0x000000ffff2e7224 */ /* 0x000fc400078e009c */
[-C--:B------:R-:W-:Y:S01]  /*c530*/  FMUL.FTZ R96, R96, R101.reuse ;  /* 0x0000006560607220 */ /* 0x080fe20000410000 */
[----:B------:R-:W-:Y:S01]  /*c540*/  IMAD.MOV.U32 R45, RZ, RZ, R159 ;  /* 0x000000ffff2d7224 */ /* 0x000fe200078e009f */
[C---:B--2---:R-:W-:Y:S01]  /*c550*/  HMMA.16816.F32 R160, R4.reuse, R34, R56 ;  /* 0x0000002204a0723c */ /* 0x044fe20000001838 */
[----:B------:R-:W-:Y:S02]  /*c560*/  IMAD.MOV.U32 R44, RZ, RZ, R2 ;  /* 0x000000ffff2c7224 */ /* 0x000fe400078e0002 */
[----:B------:R-:W-:Y:S01]  /*c570*/  FMUL.FTZ R97, R97, R101 ;  /* 0x0000006561617220 */ /* 0x000fe20000410000 */
[----:B------:R-:W-:Y:S02]  /*c580*/  IMAD.MOV.U32 R106, RZ, RZ, R214 ;  /* 0x000000ffff6a7224 */ /* 0x000fe400078e00d6 */
[----:B------:R-:W-:Y:S01]  /*c590*/  FMUL.FTZ R98, R98, R100 ;  /* 0x0000006462627220 */ /* 0x000fe20000410000 */
[----:B------:R-:W-:Y:S01]  /*c5a0*/  IMAD.MOV.U32 R107, RZ, RZ, R213 ;  /* 0x000000ffff6b7224 */ /* 0x000fe200078e00d5 */
[----:B------:R-:W-:Y:S01]  /*c5b0*/  HMMA.16816.F32 R156, R4, R32, R52 ;  /* 0x00000020049c723c */ /* 0x000fe20000001834 */
[----:B------:R-:W1:Y:S01]  /*c5c0*/  LDSM.16.MT88.4 R32, [R182+0x10000] ;  /* 0x01000000b620783b */ /* 0x000e620000004200 */
[----:B------:R-:W-:-:S02]  /*c5d0*/  IMAD.MOV.U32 R56, RZ, RZ, R30 ;  /* 0x000000ffff387224 */ /* 0x000fc400078e001e */
[----:B------:R-:W-:Y:S01]  /*c5e0*/  FMUL.FTZ R99, R99, R100 ;  /* 0x0000006463637220 */ /* 0x000fe20000410000 */
[----:B------:R-:W-:Y:S02]  /*c5f0*/  IMAD.MOV.U32 R57, RZ, RZ, R31 ;  /* 0x000000ffff397224 */ /* 0x000fe400078e001f */
[----:B------:R-:W-:Y:S01]  /*c600*/  IMAD.MOV.U32 R104, RZ, RZ, R19 ;  /* 0x000000ffff687224 */ /* 0x000fe200078e0013 */
[----:B------:R-:W-:Y:S01]  /*c610*/  MOV R54, R9 ;  /* 0x0000000900367202 */ /* 0x000fe20000000f00 */
[----:B------:R-:W-:Y:S01]  /*c620*/  IMAD.MOV.U32 R52, RZ, RZ, R0 ;  /* 0x000000ffff347224 */ /* 0x000fe200078e0000 */
[----:B---3--:R-:W-:Y:S01]  /*c630*/  HMMA.16816.F32 R128, R4, R26, R64 ;  /* 0x0000001a0480723c */ /* 0x008fe20000001840 */
[----:B------:R-:W-:Y:S01]  /*c640*/  LOP3.LUT R0, R17, UR5, RZ, 0x3c, !PT ;  /* 0x0000000511007c12 */ /* 0x000fe2000f8e3cff */
[----:B------:R-:W-:Y:S01]  /*c650*/  IMAD.MOV.U32 R53, RZ, RZ, R3 ;  /* 0x000000ffff357224 */ /* 0x000fe200078e0003 */
[----:B------:R-:W-:Y:S01]  /*c660*/  UIADD3 UR5, UR28, 0x1715609d, URZ ;  /* 0x1715609d1c057890 */ /* 0x000fe2000fffe03f */
[----:B------:R-:W-:-:S02]  /*c670*/  IMAD.MOV.U32 R55, RZ, RZ, R8 ;  /* 0x000000ffff377224 */ /* 0x000fc400078e0008 */
[----:B------:R-:W-:Y:S01]  /*c680*/  HMMA.16816.F32 R132, R4, R24, R60 ;  /* 0x000000180484723c */ /* 0x000fe2000000183c */
[----:B------:R-:W2:Y:S01]  /*c690*/  LDSM.16.MT88.4 R24, [R184+0x10000] ;  /* 0x01000000b818783b */ /* 0x000ea20000004200 */
[----:B------:R-:W-:Y:S01]  /*c6a0*/  IMAD.WIDE.U32 R30, R0, -0x326172a9, RZ ;  /* 0xcd9e8d57001e7825 */ /* 0x000fe200078e00ff */
[----:B------:R-:W-:-:S03]  /*c6b0*/  LOP3.LUT R17, R23, UR5, R20, 0x96, !PT ;  /* 0x0000000517117c12 */ /* 0x000fc6000f8e9614 */
[C---:B----4-:R-:W-:Y:S01]  /*c6c0*/  HMMA.16816.F32 R48, R4.reuse, R36, R68 ;  /* 0x000000240430723c */ /* 0x050fe20000001844 */
[----:B------:R-:W-:Y:S01]  /*c6d0*/  LOP3.LUT R2, R31, UR26, R56, 0x96, !PT ;  /* 0x0000001a1f027c12 */ /* 0x000fe2000f8e9638 */
[----:B------:R-:W-:Y:S01]  /*c6e0*/  IMAD.MOV.U32 R59, RZ, RZ, R18 ;  /* 0x000000ffff3b7224 */ /* 0x000fe200078e0012 */
[----:B------:R-:W-:Y:S02]  /*c6f0*/  LOP3.LUT R0, R29, UR22, R30, 0x96, !PT ;  /* 0x000000161d007c12 */ /* 0x000fe4000f8e961e */
[----:B------:R-:W-:Y:S01]  /*c700*/  MOV R63, R41 ;  /* 0x00000029003f7202 */ /* 0x000fe20000000f00 */
[----:B------:R-:W-:Y:S01]  /*c710*/  IMAD.WIDE.U32 R2, R2, -0x2daee0ad, RZ ;  /* 0xd2511f5302027825 */ /* 0x000fe200078e00ff */
[----:B------:R-:W-:Y:S03]  /*c720*/  HMMA.16816.F32 R72, R4, R38, R72 ;  /* 0x000000260448723c */ /* 0x000fe60000001848 */
[----:B------:R-:W-:Y:S01]  /*c730*/  IMAD.WIDE.U32 R8, R0, -0x2daee0ad, RZ ;  /* 0xd2511f5300087825 */ /* 0x000fe200078e00ff */
[----:B------:R-:W-:-:S03]  /*c740*/  LOP3.LUT R3, R3, UR21, R102, 0x96, !PT ;  /* 0x0000001503037c12 */ /* 0x000fc6000f8e9666 */
[----:B------:R-:W-:Y:S01]  /*c750*/  IMAD.MOV.U32 R36, RZ, RZ, R46 ;  /* 0x000000ffff247224 */ /* 0x000fe200078e002e */
[----:B------:R-:W-:Y:S01]  /*c760*/  LOP3.LUT R0, R9, UR13, R2, 0x96, !PT ;  /* 0x0000000d09007c12 */ /* 0x000fe2000f8e9602 */
[----:B------:R-:W-:Y:S01]  /*c770*/  IMAD.WIDE.U32 R2, R3, -0x326172a9, RZ ;  /* 0xcd9e8d5703027825 */ /* 0x000fe200078e00ff */
[----:B------:R-:W-:Y:S01]  /*c780*/  LOP3.LUT R9, R21, UR9, R10, 0x96, !PT ;  /* 0x0000000915097c12 */ /* 0x000fe2000f8e960a */
[----:B-1----:R-:W-:Y:S02]  /*c790*/  HMMA.16816.F32 R76, R4, R32, R76 ;  /* 0x00000020044c723c */ /* 0x002fe4000000184c */
[----:B------:R-:W-:Y:S01]  /*c7a0*/  IMAD.WIDE.U32 R10, R0, -0x326172a9, RZ ;  /* 0xcd9e8d57000a7825 */ /* 0x000fe200078e00ff */
[----:B------:R-:W-:-:S03]  /*c7b0*/  LOP3.LUT R3, R3, UR19, R28, 0x96, !PT ;  /* 0x0000001303037c12 */ /* 0x000fc6000f8e961c */
[----:B------:R-:W-:Y:S01]  /*c7c0*/  IMAD.MOV.U32 R46, RZ, RZ, R215 ;  /* 0x000000ffff2e7224 */ /* 0x000fe200078e00d7 */
[----:B------:R-:W-:Y:S01]  /*c7d0*/  HMMA.16816.F32 R64, R4, R34, R80 ;  /* 0x000000220440723c */ /* 0x000fe20000001850 */
[----:B------:R-:W1:Y:S01]  /*c7e0*/  LDSM.16.MT88.4 R32, [R183+0x10000] ;  /* 0x01000000b720783b */ /* 0x000e620000004200 */
[----:B------:R-:W-:Y:S01]  /*c7f0*/  LOP3.LUT R0, R11, UR9, R2, 0x96, !PT ;  /* 0x000000090b007c12 */ /* 0x000fe2000f8e9602 */
[----:B------:R-:W-:-:S04]  /*c800*/  IMAD.WIDE.U32 R18, R9, -0x2daee0ad, RZ ;  /* 0xd2511f5309127825 */ /* 0x000fc800078e00ff */
[----:B------:R-:W-:Y:S01]  /*c810*/  IMAD.WIDE.U32 R2, R3, -0x2daee0ad, RZ ;  /* 0xd2511f5303027825 */ /* 0x000fe200078e00ff */
[----:B------:R-:W-:Y:S01]  /*c820*/  LOP3.LUT R11, R19, UR4, R136, 0x96, !PT ;  /* 0x00000004130b7c12 */ /* 0x000fe2000f8e9688 */
[C---:B--2---:R-:W-:Y:S01]  /*c830*/  HMMA.16816.F32 R84, R4.reuse, R24, R84 ;  /* 0x000000180454723c */ /* 0x044fe20000001854 */
[----:B------:R-:W-:Y:S01]  /*c840*/  LOP3.LUT R19, R23, UR5, R20, 0x96, !PT ;  /* 0x0000000517137c12 */ /* 0x000fe2000f8e9614 */
[----:B------:R-:W-:Y:S01]  /*c850*/  IMAD.MOV.U32 R37, RZ, RZ, R45 ;  /* 0x000000ffff257224 */ /* 0x000fe200078e002d */
[----:B------:R-:W-:Y:S01]  /*c860*/  LOP3.LUT R9, R3, UR7, R8, 0x96, !PT ;  /* 0x0000000703097c12 */ /* 0x000fe2000f8e9608 */
[----:B------:R-:W-:Y:S02]  /*c870*/  IMAD.MOV.U32 R39, RZ, RZ, R47 ;  /* 0x000000ffff277224 */ /* 0x000fe400078e002f */
[----:B------:R-:W-:Y:S01]  /*c880*/  IMAD.MOV.U32 R38, RZ, RZ, R40 ;  /* 0x000000ffff267224 */ /* 0x000fe200078e0028 */
[----:B------:R-:W-:Y:S01]  /*c890*/  HMMA.16816.F32 R80, R4, R26, R88 ;  /* 0x0000001a0450723c */ /* 0x000fe20000001858 */
[----:B------:R-:W-:-:S02]  /*c8a0*/  IMAD.MOV.U32 R41, RZ, RZ, R112 ;  /* 0x000000ffff297224 */ /* 0x000fc400078e0070 */
[----:B------:R-:W-:Y:S02]  /*c8b0*/  IMAD.MOV.U32 R40, RZ, RZ, R113 ;  /* 0x000000ffff287224 */ /* 0x000fe400078e0071 */
[----:B------:R-:W-:Y:S02]  /*c8c0*/  IMAD.MOV.U32 R47, RZ, RZ, R114 ;  /* 0x000000ffff2f7224 */ /* 0x000fe400078e0072 */
[----:B------:R-:W-:Y:S01]  /*c8d0*/  IMAD.MOV.U32 R45, RZ, RZ, R115 ;  /* 0x000000ffff2d7224 */ /* 0x000fe200078e0073 */
[----:B------:R-:W-:Y:S01]  /*c8e0*/  MOV R89, R104 ;  /* 0x0000006800597202 */ /* 0x000fe20000000f00 */
[----:B------:R-:W-:Y:S02]  /*c8f0*/  IMAD.MOV.U32 R25, RZ, RZ, R43 ;  /* 0x000000ffff197224 */ /* 0x000fe400078e002b */
[----:B------:R-:W-:Y:S02]  /*c900*/  IMAD.MOV.U32 R58, RZ, RZ, R45 ;  /* 0x000000ffff3a7224 */ /* 0x000fe400078e002d */
[----:B------:R-:W-:-:S02]  /*c910*/  IMAD.MOV.U32 R71, RZ, RZ, R41 ;  /* 0x000000ffff477224 */ /* 0x000fc400078e0029 */
[----:B------:R-:W-:Y:S02]  /*c920*/  IMAD.MOV.U32 R70, RZ, RZ, R42 ;  /* 0x000000ffff467224 */ /* 0x000fe400078e002a */
[----:B------:R-:W-:Y:S02]  /*c930*/  IMAD.MOV.U32 R91, RZ, RZ, R55 ;  /* 0x000000ffff5b7224 */ /* 0x000fe400078e0037 */
[----:B------:R-:W-:Y:S02]  /*c940*/  IMAD.MOV.U32 R90, RZ, RZ, R107 ;  /* 0x000000ffff5a7224 */ /* 0x000fe400078e006b */
[----:B------:R-:W-:Y:S01]  /*c950*/  IMAD.MOV.U32 R88, RZ, RZ, R105 ;  /* 0x000000ffff587224 */ /* 0x000fe200078e0069 */
[C---:B-1----:R-:W-:Y:S06]  /*c960*/  HMMA.16816.F32 R212, R4.reuse, R32, R92 ;  /* 0x0000002004d4723c */ /* 0x042fec000000185c */
[----:B------:R-:W-:Y:S01]  /*c970*/  HMMA.16816.F32 R112, R4, R34, R96 ;  /* 0x000000220470723c */ /* 0x000fe20000001860 */
[----:B------:R-:W-:-:S04]  /*c980*/  IMAD.WIDE.U32 R32, R0, -0x2daee0ad, RZ ;  /* 0xd2511f5300207825 */ /* 0x000fc800078e00ff */
[----:B------:R-:W-:Y:S01]  /*c990*/  IMAD.MOV.U32 R93, RZ, RZ, R52 ;  /* 0x000000ffff5d7224 */ /* 0x000fe200078e0034 */
[----:B------:R-:W-:Y:S01]  /*c9a0*/  LOP3.LUT R0, R33, UR4, R2, 0x96, !PT ;  /* 0x0000000421007c12 */ /* 0x000fe2000f8e9602 */
[----:B------:R-:W-:Y:S01]  /*c9b0*/  IMAD.WIDE.U32 R2, R11, -0x326172a9, RZ ;  /* 0xcd9e8d570b027825 */ /* 0x000fe200078e00ff */
[----:B------:R-:W-:-:S03]  /*c9c0*/  MOV R98, R58 ;  /* 0x0000003a00627202 */ /* 0x000fc60000000f00 */
[----:B------:R-:W-:-:S04]  /*c9d0*/  IMAD.WIDE.U32 R4, R0, -0x326172a9, RZ ;  /* 0xcd9e8d5700047825 */ /* 0x000fc800078e00ff */
[----:B------:R-:W-:Y:S01]  /*c9e0*/  FFMA.FTZ R0, R152, UR6, -R16 ;  /* 0x0000000698007c23 */ /* 0x000fe20008010810 */
[----:B------:R-:W-:Y:S01]  /*c9f0*/  LOP3.LUT R8, R3, UR32, R22, 0x96, !PT ;  /* 0x0000002003087c12 */ /* 0x000fe2000f8e9616 */
[----:B------:R-:W-:Y:S01]  /*ca00*/  IMAD.MOV.U32 R97, RZ, RZ, R57 ;  /* 0x000000ffff617224 */ /* 0x000fe200078e0039 */
[C---:B------:R-:W-:Y:S01]  /*ca10*/  LOP3.LUT R11, R2.reuse, 0xff, RZ, 0xc0, !PT ;  /* 0x000000ff020b7812 */ /* 0x040fe200078ec0ff */
[----:B------:R-:W-:Y:S01]  /*ca20*/  IMAD.WIDE.U32 R6, R9, -0x326172a9, RZ ;  /* 0xcd9e8d5709067825 */ /* 0x000fe200078e00ff */
[----:B------:R-:W-:Y:S01]  /*ca30*/  LOP3.LUT R34, R2, 0xffff, RZ, 0xc0, !PT ;  /* 0x0000ffff02227812 */ /* 0x000fe200078ec0ff */
[----:B------:R-:W1:Y:S01]  /*ca40*/  LDSM.16.MT88.4 R20, [R182+0xc800] ;  /* 0x00c80000b614783b */ /* 0x000e620000004200 */
[--C-:B------:R-:W-:Y:S01]  /*ca50*/  SHF.R.U32.HI R35, RZ, 0x10, R2.reuse ;  /* 0x00000010ff237819 */ /* 0x100fe20000011602 */
[----:B------:R-:W-:Y:S01]  /*ca60*/  IMAD.MOV.U32 R57, RZ, RZ, R47 ;  /* 0x000000ffff397224 */ /* 0x000fe200078e002f */
[----:B------:R-:W-:Y:S01]  /*ca70*/  SHF.R.U32.HI R9, RZ, 0x18, R2 ;  /* 0x00000018ff097819 */ /* 0x000fe20000011602 */
[----:B------:R-:W-:Y:S01]  /*ca80*/  IMAD.WIDE.U32 R2, R17, -0x2daee0ad, RZ ;  /* 0xd2511f5311027825 */ /* 0x000fe200078e00ff */
[----:B------:R2:W-:Y:S01]  /*ca90*/  MUFU.EX2 R47, R0 ;  /* 0x00000000002f7308 */ /* 0x0005e20000000800 */
[----:B------:R-:W-:-:S02]  /*caa0*/  LOP3.LUT R45, R4, 0xffff, RZ, 0xc0, !PT ;  /* 0x0000ffff042d7812 */ /* 0x000fc400078ec0ff */
[----:B------:R-:W-:Y:S01]  /*cab0*/  IMAD.MOV.U32 R96, RZ, RZ, R56 ;  /* 0x000000ffff607224 */ /* 0x000fe200078e0038 */
[----:B------:R-:W-:Y:S01]  /*cac0*/  MOV R56, R40 ;  /* 0x0000002800387202 */ /* 0x000fe20000000f00 */
[----:B------:R-:W-:Y:S01]  /*cad0*/  IMAD.MOV.U32 R99, RZ, RZ, R59 ;  /* 0x000000ffff637224 */ /* 0x000fe200078e003b */
[----:B------:R-:W-:Y:S01]  /*cae0*/  LOP3.LUT R40, R5, UR32, R6, 0x96, !PT ;  /* 0x0000002005287c12 */ /* 0x000fe2000f8e9606 */
[----:B------:R-:W-:Y:S01]  /*caf0*/  IMAD.MOV.U32 R59, RZ, RZ, R44 ;  /* 0x000000ffff3b7224 */ /* 0x000fe200078e002c */
[----:B------:R-:W-:Y:S01]  /*cb00*/  LOP3.LUT R18, R3, UR27, R18, 0x96, !PT ;  /* 0x0000001b03127c12 */ /* 0x000fe2000f8e9612 */
[----:B------:R-:W-:Y:S01]  /*cb10*/  IMAD.MOV.U32 R94, RZ, RZ, R53 ;  /* 0x000000ffff5e7224 */ /* 0x000fe200078e0035 */
[C---:B------:R-:W-:Y:S01]  /*cb20*/  LOP3.LUT R33, R2.reuse, 0xff, RZ, 0xc0, !PT ;  /* 0x000000ff02217812 */ /* 0x040fe200078ec0ff */
[----:B------:R-:W-:Y:S01]  /*cb30*/  IMAD.MOV.U32 R152, RZ, RZ, R57 ;  /* 0x000000ffff987224 */ /* 0x000fe200078e0039 */
[----:B------:R-:W-:Y:S01]  /*cb40*/  LOP3.LUT R44, R2, 0xffff, RZ, 0xc0, !PT ;  /* 0x0000ffff022c7812 */ /* 0x000fe200078ec0ff */
[----:B------:R-:W-:Y:S01]  /*cb50*/  IMAD.MOV.U32 R92, RZ, RZ, R59 ;  /* 0x000000ffff5c7224 */ /* 0x000fe200078e003b */
[----:B------:R-:W-:-:S02]  /*cb60*/  SHF.R.U32.HI R43, RZ, 0x10, R2 ;  /* 0x00000010ff2b7819 */ /* 0x000fc40000011602 */
[----:B------:R-:W-:Y:S01]  /*cb70*/  SHF.R.U32.HI R17, RZ, 0x18, R2 ;  /* 0x00000018ff117819 */ /* 0x000fe20000011602 */
[----:B--2---:R-:W-:Y:S01]  /*cb80*/  FFMA.FTZ R0, R154, UR6, -R16 ;  /* 0x000000069a007c23 */ /* 0x004fe20008010810 */
[----:B------:R-:W-:Y:S01]  /*cb90*/  SHF.R.U32.HI R5, RZ, 0x18, R4 ;  /* 0x00000018ff057819 */ /* 0x000fe20000011604 */
[----:B------:R-:W-:Y:S01]  /*cba0*/  IMAD.WIDE.U32 R2, R19, -0x2daee0ad, RZ ;  /* 0xd2511f5313027825 */ /* 0x000fe200078e00ff */
[----:B------:R-:W-:Y:S01]  /*cbb0*/  LOP3.LUT R6, R4, 0xff, RZ, 0xc0, !PT ;  /* 0x000000ff04067812 */ /* 0x000fe200078ec0ff */
[----:B------:R2:W3:Y:S01]  /*cbc0*/  MUFU.EX2 R95, R0 ;  /* 0x00000000005f7308 */ /* 0x0004e20000000800 */
[----:B------:R-:W-:Y:S01]  /*cbd0*/  ISETP.LE.U32.AND P4, PT, R5, UR15, PT ;  /* 0x0000000f05007c0c */ /* 0x000fe2000bf83070 */
[----:B------:R-:W-:Y:S01]  /*cbe0*/  IMAD.MOV.U32 R154, RZ, RZ, R56 ;  /* 0x000000ffff9a7224 */ /* 0x000fe200078e0038 */
[----:B------:R-:W-:Y:S02]  /*cbf0*/  LOP3.LUT R5, R2, 0xffff, RZ, 0xc0, !PT ;  /* 0x0000ffff02057812 */ /* 0x000fe400078ec0ff */
[----:B------:R-:W-:-:S02]  /*cc00*/  SHF.R.U32.HI R41, RZ, 0x10, R4 ;  /* 0x00000010ff297819 */ /* 0x000fc40000011604 */
[----:B------:R-:W-:Y:S02]  /*cc10*/  LOP3.LUT R42, R7, UR5, R10, 0x96, !PT ;  /* 0x00000005072a7c12 */ /* 0x000fe4000f8e960a */
[----:B------:R-:W-:Y:S02]  /*cc20*/  ISETP.LE.U32.AND P2, PT, R9, UR15, PT ;  /* 0x0000000f09007c0c */ /* 0x000fe4000bf43070 */
[----:B------:R-:W-:Y:S02]  /*cc30*/  ISETP.LE.U32.AND P1, PT, R6, UR15, PT ;  /* 0x0000000f06007c0c */ /* 0x000fe4000bf23070 */
[----:B------:R-:W-:Y:S02]  /*cc40*/  LOP3.LUT R4, R8, 0xff, RZ, 0xc0, !PT ;  /* 0x000000ff08047812 */ /* 0x000fe400078ec0ff */
[----:B------:R-:W-:Y:S01]  /*cc50*/  LOP3.LUT R9, R2, 0xff, RZ, 0xc0, !PT ;  /* 0x000000ff02097812 */ /* 0x000fe200078ec0ff */
[----:B--2---:R-:W-:Y:S01]  /*cc60*/  FFMA.FTZ R0, R147, UR6, -R16 ;  /* 0x0000000693007c23 */ /* 0x004fe20008010810 */
[----:B------:R-:W-:-:S02]  /*cc70*/  SHF.R.U32.HI R6, RZ, 0x10, R2 ;  /* 0x00000010ff067819 */ /* 0x000fc40000011602 */
[----:B------:R-:W-:Y:S01]  /*cc80*/  SHF.R.U32.HI R7, RZ, 0x18, R2 ;  /* 0x00000018ff077819 */ /* 0x000fe20000011602 */
[----:B------:R2:W-:Y:S01]  /*cc90*/  MUFU.EX2 R69, R0 ;  /* 0x0000000000457308 */ /* 0x0005e20000000800 */
[----:B------:R-:W-:Y:S01]  /*cca0*/  SHF.R.U32.HI R2, RZ, 0x18, R8 ;  /* 0x00000018ff027819 */ /* 0x000fe20000011608 */
[----:B------:R-:W-:Y:S01]  /*ccb0*/  @!P2 HADD2 R247, -R150.H0_H0, -RZ.H0_H0 ;  /* 0xa00000ff96f7a230 */ /* 0x000fe20000000900 */
[----:B------:R-:W-:Y:S01]  /*ccc0*/  ISETP.LE.U32.AND P0, PT, R4, UR15, PT ;  /* 0x0000000f04007c0c */ /* 0x000fe2000bf03070 */
[----:B------:R-:W-:Y:S01]  /*ccd0*/  FFMA.FTZ R4, R168, UR6, -R15 ;  /* 0x00000006a8047c23 */ /* 0x000fe2000801080f */
[----:B------:R-:W-:Y:S02]  /*cce0*/  ISETP.LE.U32.AND P5, PT, R2, UR15, PT ;  /* 0x0000000f02007c0c */ /* 0x000fe4000bfa3070 */
[----:B------:R-:W-:Y:S01]  /*ccf0*/  SHF.R.U32.HI R2, RZ, 0x8, R5 ;  /* 0x00000008ff027819 */ /* 0x000fe20000011605 */
[----:B------:R4:W-:Y:S01]  /*cd00*/  MUFU.EX2 R68, R4 ;  /* 0x0000000400447308 */ /* 0x0009e20000000800 */
[----:B------:R-:W-:-:S02]  /*cd10*/  ISETP.LE.U32.AND P3, PT, R11, UR15, PT ;  /* 0x0000000f0b007c0c */ /* 0x000fc4000bf63070 */
[----:B------:R-:W-:Y:S02]  /*cd20*/  PRMT R11, R9, 0x5410, R2 ;  /* 0x00005410090b7816 */ /* 0x000fe40000000002 */
[----:B------:R-:W-:Y:S02]  /*cd30*/  LOP3.LUT R2, R8, 0xffff, RZ, 0xc0, !PT ;  /* 0x0000ffff08027812 */ /* 0x000fe400078ec0ff */
[----:B------:R-:W-:Y:S01]  /*cd40*/  @!P2 PRMT R150, R247, 0x5410, RZ ;  /* 0x00005410f796a816 */ /* 0x000fe200000000ff */
[----:B------:R-:W-:Y:S01]  /*cd50*/  @!P0 HADD2 R140, -R220.H0_H0, -RZ.H0_H0 ;  /* 0xa00000ffdc8c8230 */ /* 0x000fe20000000900 */
[----:B--2---:R-:W-:Y:S01]  /*cd60*/  LOP3.LUT R0, R3, UR27, R138, 0x96, !PT ;  /* 0x0000001b03007c12 */ /* 0x004fe2000f8e968a */
[----:B------:R-:W-:Y:S01]  /*cd70*/  FFMA.FTZ R3, R153, UR6, -R16 ;  /* 0x0000000699037c23 */ /* 0x000fe20008010810 */
[----:B------:R-:W-:Y:S02]  /*cd80*/  IMAD.MOV.U32 R153, RZ, RZ, R71 ;  /* 0x000000ffff997224 */ /* 0x000fe400078e0047 */
[----:B------:R-:W-:Y:S01]  /*cd90*/  @!P5 HADD2 R244, -R216.H0_H0, -RZ.H0_H0 ;  /* 0xa00000ffd8f4d230 */ /* 0x000fe20000000900 */
[----:B------:R-:W-:Y:S01]  /*cda0*/  SHF.R.U32.HI R5, RZ, 0x10, R0 ;  /* 0x00000010ff057819 */ /* 0x000fe20000011600 */
[----:B------:R2:W5:Y:S01]  /*cdb0*/  MUFU.EX2 R61, R3 ;  /* 0x00000003003d7308 */ /* 0x0005620000000800 */
[----:B------:R-:W-:Y:S01]  /*cdc0*/  @!P0 PRMT R220, R140, 0x5410, RZ ;  /* 0x000054108cdc8816 */ /* 0x000fe200000000ff */
[----:B------:R-:W-:-:S02]  /*cdd0*/  IMAD.MOV.U32 R71, RZ, RZ, R106 ;  /* 0x000000ffff477224 */ /* 0x000fc400078e006a */
[----:B----4-:R-:W-:Y:S01]  /*cde0*/  FFMA.FTZ R4, R169, UR6, -R15 ;  /* 0x00000006a9047c23 */ /* 0x010fe2000801080f */
[----:B------:R-:W-:Y:S01]  /*cdf0*/  @!P3 HADD2 R223, -R179.H0_H0, -RZ.H0_H0 ;  /* 0xa00000ffb3dfb230 */ /* 0x000fe20000000900 */
[----:B------:R-:W-:Y:S02]  /*ce00*/  @!P5 PRMT R216, R244, 0x5410, RZ ;  /* 0x00005410f4d8d816 */ /* 0x000fe400000000ff */
[----:B------:R-:W-:Y:S01]  /*ce10*/  ISETP.LE.U32.AND P5, PT, R33, UR15, PT ;  /* 0x0000000f21007c0c */ /* 0x000fe2000bfa3070 */
[----:B------:R4:W1:Y:S01]  /*ce20*/  MUFU.EX2 R19, R4 ;  /* 0x0000000400137308 */ /* 0x0008620000000800 */
[----:B------:R-:W-:Y:S02]  /*ce30*/  @!P3 PRMT R179, R223, 0x5410, RZ ;  /* 0x00005410dfb3b816 */ /* 0x000fe400000000ff */
[----:B------:R-:W-:Y:S02]  /*ce40*/  ISETP.LE.U32.AND P3, PT, R17, UR15, PT ;  /* 0x0000000f11007c0c */ /* 0x000fe4000bf63070 */
[----:B--2---:R-:W-:-:S02]  /*ce50*/  SHF.R.U32.HI R3, RZ, 0x10, R8 ;  /* 0x00000010ff037819 */ /* 0x004fc40000011608 */
[----:B------:R-:W-:Y:S02]  /*ce60*/  LOP3.LUT R8, R0, 0xff, RZ, 0xc0, !PT ;  /* 0x000000ff00087812 */ /* 0x000fe400078ec0ff */
[----:B------:R-:W-:-:S04]  /*ce70*/  LOP3.LUT R3, R3, 0xff, RZ, 0xc0, !PT ;  /* 0x000000ff03037812 */ /* 0x000fc800078ec0ff */
[----:B------:R-:W-:Y:S01]  /*ce80*/  ISETP.LE.U32.AND P6, PT, R3, UR15, PT ;  /* 0x0000000f03007c0c */ /* 0x000fe2000bfc3070 */
[----:B----4-:R-:W-:Y:S01]  /*ce90*/  FFMA.FTZ R4, R155, UR6, -R15 ;  /* 0x000000069b047c23 */ /* 0x010fe2000801080f */
[----:B------:R-:W-:-:S03]  /*cea0*/  LOP3.LUT R3, R6, 0xff, RZ, 0xc0, !PT ;  /* 0x000000ff06037812 */ /* 0x000fc600078ec0ff */
[----:B------:R3:W-:Y:S01]  /*ceb0*/  MUFU.EX2 R62, R4 ;  /* 0x00000004003e7308 */ /* 0x0007e20000000800 */
[----:B------:R-:W-:Y:S02]  /*cec0*/  PRMT R10, R3, 0x5410, R7 ;  /* 0x00005410030a7816 */ /* 0x000fe40000000007 */
[----:B------:R-:W-:Y:S02]  /*ced0*/  SHF.R.U32.HI R3, RZ, 0x8, R2 ;  /* 0x00000008ff037819 */ /* 0x000fe40000011602 */
[----:B------:R-:W-:Y:S02]  /*cee0*/  LOP3.LUT R2, R0, 0xffff, RZ, 0xc0, !PT ;  /* 0x0000ffff00027812 */ /* 0x000fe400078ec0ff */
[----:B------:R-:W-:Y:S01]  /*cef0*/  LOP3.LUT R6, R3, 0xffff, RZ, 0xc0, !PT ;  /* 0x0000ffff03067812 */ /* 0x000fe200078ec0ff */
[----:B------:R-:W-:Y:S01]  /*cf00*/  @!P6 HADD2 R245, -R217.H0_H0, -RZ.H0_H0 ;  /* 0xa00000ffd9f5e230 */ /* 0x000fe20000000900 */
[----:B------:R-:W-:Y:S01]  /*cf10*/  SHF.R.U32.HI R3, RZ, 0x8, R2 ;  /* 0x00000008ff037819 */ /* 0x000fe20000011602 */
[----:B------:R-:W-:Y:S01]  /*cf20*/  FFMA.FTZ R2, R170, UR6, -R15 ;  /* 0x00000006aa027c23 */ /* 0x000fe2000801080f */
[----:B------:R-:W-:-:S02]  /*cf30*/  SHF.R.U32.HI R7, RZ, 0x18, R0 ;  /* 0x00000018ff077819 */ /* 0x000fc40000011600 */
[----:B------:R-:W-:Y:S01]  /*cf40*/  LOP3.LUT R0, R5, 0xff, RZ, 0xc0, !PT ;  /* 0x000000ff05007812 */ /* 0x000fe200078ec0ff */
[----:B------:R1:W2:Y:S01]  /*cf50*/  MUFU.EX2 R60, R2 ;  /* 0x00000002003c7308 */ /* 0x0002a20000000800 */
[----:B------:R-:W-:Y:S02]  /*cf60*/  PRMT R5, R8, 0x5410, R3 ;  /* 0x0000541008057816 */ /* 0x000fe40000000003 */
[----:B---3--:R-:W-:Y:S02]  /*cf70*/  F2FP.F16.F32.PACK_AB R4, R95, R47 ;  /* 0x0000002f5f04723e */ /* 0x008fe400000000ff */
[----:B------:R-:W-:Y:S02]  /*cf80*/  PRMT R3, R0, 0x5410, R7 ;  /* 0x0000541000037816 */ /* 0x000fe40000000007 */
[C---:B------:R-:W-:Y:S02]  /*cf90*/  PRMT R149, R4.reuse, 0x7610, R149 ;  /* 0x0000761004957816 */ /* 0x040fe40000000095 */
[----:B------:R-:W-:-:S02]  /*cfa0*/  PRMT R147, R4, 0x7632, R147 ;  /* 0x0000763204937816 */ /* 0x000fc40000000093 */
[----:B------:R-:W-:Y:S02]  /*cfb0*/  HSET2.LE.AND R0, R5, R14, PT ;  /* 0x0000000e05007233 */ /* 0x000fe40003803000 */
[----:B-----5:R-:W-:Y:S02]  /*cfc0*/  F2FP.F16.F32.PACK_AB R4, R61, R69 ;  /* 0x000000453d04723e */ /* 0x020fe400000000ff */
[----:B------:R-:W-:Y:S02]  /*cfd0*/  ISETP.LE.U32.AND P0, PT, R6, UR15, PT ;  /* 0x0000000f06007c0c */ /* 0x000fe4000bf03070 */
[----:B-1----:R-:W-:Y:S02]  /*cfe0*/  F2FP.F16.F32.PACK_AB R2, R19, R68 ;  /* 0x000000441302723e */ /* 0x002fe400000000ff */
[----:B------:R-:W-:Y:S02]  /*cff0*/  PRMT R144, R4, 0x7610, R144 ;  /* 0x0000761004907816 */ /* 0x000fe40000000090 */
[----:B------:R-:W-:-:S02]  /*d000*/  PRMT R148, R2, 0x7610, R148 ;  /* 0x0000761002947816 */ /* 0x000fc40000000094 */
[----:B------:R-:W-:Y:S02]  /*d010*/  PRMT R146, R2, 0x7632, R146 ;  /* 0x0000763202927816 */ /* 0x000fe40000000092 */
[----:B------:R-:W-:Y:S02]  /*d020*/  HSET2.LE.AND R2, R3, R14, PT ;  /* 0x0000000e03027233 */ /* 0x000fe40003803000 */
[----:B------:R-:W-:Y:S01]  /*d030*/  PRMT R3, R149, 0x5410, R147 ;  /* 0x0000541095037816 */ /* 0x000fe20000000093 */
[----:B------:R-:W-:Y:S01]  /*d040*/  @!P0 HADD2 R141, -R219.H0_H0, -RZ.H0_H0 ;  /* 0xa00000ffdb8d8230 */ /* 0x000fe20000000900 */
[----:B------:R-:W-:Y:S02]  /*d050*/  PRMT R142, R4, 0x7632, R142 ;  /* 0x00007632048e7816 */ /* 0x000fe4000000008e */
[----:B------:R-:W-:Y:S01]  /*d060*/  LOP3.LUT R8, R0, R3, RZ, 0xc0, !PT ;  /* 0x0000000300087212 */ /* 0x000fe200078ec0ff */
[----:B------:R-:W1:Y:S01]  /*d070*/  LDSM.16.MT88.4 R4, [R184+0xc800] ;  /* 0x00c80000b804783b */ /* 0x000e620000004200 */
[----:B------:R-:W-:-:S02]  /*d080*/  PRMT R0, R148, 0x5410, R146 ;  /* 0x0000541094007816 */ /* 0x000fc40000000092 */
[----:B--2---:R-:W-:Y:S02]  /*d090*/  F2FP.F16.F32.PACK_AB R3, R60, R62 ;  /* 0x0000003e3c03723e */ /* 0x004fe400000000ff */
[----:B------:R-:W-:Y:S02]  /*d0a0*/  LOP3.LUT R9, R2, R0, RZ, 0xc0, !PT ;  /* 0x0000000002097212 */ /* 0x000fe400078ec0ff */
[----:B------:R-:W-:Y:S02]  /*d0b0*/  HSET2.LE.AND R0, R11, R14, PT ;  /* 0x0000000e0b007233 */ /* 0x000fe40003803000 */
[C---:B------:R-:W-:Y:S02]  /*d0c0*/  PRMT R145, R3.reuse, 0x7610, R145 ;  /* 0x0000761003917816 */ /* 0x040fe40000000091 */
[----:B------:R-:W-:Y:S02]  /*d0d0*/  PRMT R143, R3, 0x7632, R143 ;  /* 0x00007632038f7816 */ /* 0x000fe4000000008f */
[----:B------:R-:W-:-:S02]  /*d0e0*/  PRMT R3, R144, 0x5410, R142 ;  /* 0x0000541090037816 */ /* 0x000fc4000000008e */
[----:B------:R-:W-:Y:S02]  /*d0f0*/  HSET2.LE.AND R2, R10, R14, PT ;  /* 0x0000000e0a027233 */ /* 0x000fe40003803000 */
[----:B------:R-:W-:Y:S01]  /*d100*/  LOP3.LUT R10, R0, R3, RZ, 0xc0, !PT ;  /* 0x00000003000a7212 */ /* 0x000fe200078ec0ff */
[----:B------:R-:W-:Y:S01]  /*d110*/  IMAD.MOV.U32 R3, RZ, RZ, R25 ;  /* 0x000000ffff037224 */ /* 0x000fe200078e0019 */
[----:B------:R-:W-:Y:S01]  /*d120*/  PRMT R0, R145, 0x5410, R143 ;  /* 0x0000541091007816 */ /* 0x000fe2000000008f */
[----:B------:R-:W2:Y:S01]  /*d130*/  LDSM.16.MT88.4 R24, [R181+0xc800] ;  /* 0x00c80000b518783b */ /* 0x000ea20000004200 */
[----:B------:R-:W-:Y:S02]  /*d140*/  @!P0 PRMT R219, R141, 0x5410, RZ ;  /* 0x000054108ddb8816 */ /* 0x000fe400000000ff */
[----:B------:R-:W-:Y:S01]  /*d150*/  LOP3.LUT R11, R2, R0, RZ, 0xc0, !PT ;  /* 0x00000000020b7212 */ /* 0x000fe200078ec0ff */
[----:B------:R-:W-:Y:S01]  /*d160*/  IMAD.MOV.U32 R0, RZ, RZ, R54 ;  /* 0x000000ffff007224 */ /* 0x000fe200078e0036 */
[----:B------:R-:W-:-:S05]  /*d170*/  @!P6 PRMT R217, R245, 0x5410, RZ ;  /* 0x00005410f5d9e816 */ /* 0x000fca00000000ff */
[C---:B------:R-:W-:Y:S06]  /*d180*/  HMMA.16816.F32 R108, R8.reuse, R20, R108 ;  /* 0x00000014086c723c */ /* 0x040fec000000186c */
[C---:B------:R-:W-:Y:S01]  /*d190*/  HMMA.16816.F32 R56, R8.reuse, R22, R232 ;  /* 0x000000160838723c */ /* 0x040fe200000018e8 */
[----:B------:R-:W3:Y:S05]  /*d1a0*/  LDSM.16.MT88.4 R20, [R181+0xe800] ;  /* 0x00e80000b514783b */ /* 0x000eea0000004200 */
[----:B-1----:R-:W-:Y:S01]  /*d1b0*/  HMMA.16816.F32 R116, R8, R4, R116 ;  /* 0x000000040874723c */ /* 0x002fe20000001874 */
[----:B------:R-:W-:-:S02]  /*d1c0*/  IMAD.MOV.U32 R234, RZ, RZ, R99 ;  /* 0x000000ffffea7224 */ /* 0x000fc400078e0063 */
[----:B------:R-:W-:Y:S02]  /*d1d0*/  IMAD.MOV.U32 R99, RZ, RZ, R63 ;  /* 0x000000ffff637224 */ /* 0x000fe400078e003f */
[----:B------:R-:W-:Y:S02]  /*d1e0*/  IMAD.MOV.U32 R233, RZ, RZ, R71 ;  /* 0x000000ffffe97224 */ /* 0x000fe400078e0047 */
[----:B------:R-:W-:Y:S02]  /*d1f0*/  IMAD.MOV.U32 R235, RZ, RZ, R93 ;  /* 0x000000ffffeb7224 */ /* 0x000fe400078e005d */
[----:B------:R-:W-:Y:S01]  /*d200*/  IMAD.MOV.U32 R232, RZ, RZ, R94 ;  /* 0x000000ffffe87224 */ /* 0x000fe200078e005e */
[C---:B--2---:R-:W-:Y:S06]  /*d210*/  HMMA.16816.F32 R104, R8.reuse, R24, R240 ;  /* 0x000000180868723c */ /* 0x044fec00000018f0 */
[----:B------:R-:W-:Y:S01]  /*d220*/  HMMA.16816.F32 R52, R8, R26, R236 ;  /* 0x0000001a0834723c */ /* 0x000fe200000018ec */
[----:B------:R-:W1:Y:S01]  /*d230*/  LDSM.16.MT88.4 R24, [R183+0xc800] ;  /* 0x00c80000b718783b */ /* 0x000e620000004200 */
[----:B------:R-:W-:-:S02]  /*d240*/  IMAD.MOV.U32 R241, RZ, RZ, R62 ;  /* 0x000000fffff17224 */ /* 0x000fc400078e003e */
[----:B------:R-:W-:Y:S02]  /*d250*/  IMAD.MOV.U32 R242, RZ, RZ, R61 ;  /* 0x000000fffff27224 */ /* 0x000fe400078e003d */
[----:B------:R-:W-:Y:S01]  /*d260*/  IMAD.MOV.U32 R243, RZ, RZ, R60 ;  /* 0x000000fffff37224 */ /* 0x000fe200078e003c */
[----:B------:R-:W-:Y:S01]  /*d270*/  MOV R239, R95 ;  /* 0x0000005f00ef7202 */ /* 0x000fe20000000f00 */
[----:B------:R-:W-:Y:S01]  /*d280*/  HMMA.16816.F32 R60, R8, R6, R228 ;  /* 0x00000006083c723c */ /* 0x000fe200000018e4 */
[----:B------:R-:W2:Y:S01]  /*d290*/  LDSM.16.MT88.4 R4, [R182+0xe800] ;  /* 0x00e80000b604783b */ /* 0x000ea20000004200 */
[----:B------:R-:W-:Y:S02]  /*d2a0*/  IMAD.MOV.U32 R238, RZ, RZ, R70 ;  /* 0x000000ffffee7224 */ /* 0x000fe400078e0046 */
[----:B------:R-:W-:Y:S02]  /*d2b0*/  IMAD.MOV.U32 R240, RZ, RZ, R69 ;  /* 0x000000fffff07224 */ /* 0x000fe400078e0045 */
[----:B------:R-:W-:Y:S01]  /*d2c0*/  IMAD.MOV.U32 R237, RZ, RZ, R68 ;  /* 0x000000ffffed7224 */ /* 0x000fe200078e0044 */
[----:B------:R-:W-:Y:S01]  /*d2d0*/  MOV R231, R153 ;  /* 0x0000009900e77202 */ /* 0x000fe20000000f00 */
[----:B------:R-:W-:-:S02]  /*d2e0*/  IMAD.MOV.U32 R236, RZ, RZ, R92 ;  /* 0x000000ffffec7224 */ /* 0x000fc400078e005c */
[C---:B---3--:R-:W-:Y:S01]  /*d2f0*/  HMMA.16816.F32 R92, R8.reuse, R22, R172 ;  /* 0x00000016085c723c */ /* 0x048fe200000018ac */
[----:B------:R-:W-:Y:S02]  /*d300*/  IMAD.MOV.U32 R228, RZ, RZ, R98 ;  /* 0x000000ffffe47224 */ /* 0x000fe400078e0062 */
[----:B------:R-:W-:Y:S02]  /*d310*/  IMAD.MOV.U32 R230, RZ, RZ, R154 ;  /* 0x000000ffffe67224 */ /* 0x000fe400078e009a */
[----:B------:R-:W-:Y:S02]  /*d320*/  IMAD.MOV.U32 R229, RZ, RZ, R152 ;  /* 0x000000ffffe57224 */ /* 0x000fe400078e0098 */
[----:B------:R-:W-:Y:S02]  /*d330*/  IMAD.MOV.U32 R172, RZ, RZ, R96 ;  /* 0x000000ffffac7224 */ /* 0x000fe400078e0060 */
[----:B------:R-:W-:Y:S02]  /*d340*/  IMAD.MOV.U32 R173, RZ, RZ, R97 ;  /* 0x000000ffffad7224 */ /* 0x000fe400078e0061 */
[----:B------:R-:W-:Y:S01]  /*d350*/  IMAD.MOV.U32 R174, RZ, RZ, R99 ;  /* 0x000000ffffae7224 */ /* 0x000fe200078e0063 */
[----:B------:R-:W-:Y:S01]  /*d360*/  LOP3.LUT R2, R31, UR26, R172, 0x96, !PT ;  /* 0x0000001a1f027c12 */ /* 0x000fe2000f8e96ac */
[----:B------:R-:W-:Y:S01]  /*d370*/  IMAD.MOV.U32 R175, RZ, RZ, R171 ;  /* 0x000000ffffaf7224 */ /* 0x000fe200078e00ab */
[C---:B-1----:R-:W-:Y:S06]  /*d380*/  HMMA.16816.F32 R124, R8.reuse, R24, R124 ;  /* 0x00000018087c723c */ /* 0x042fec000000187c */
[C---:B------:R-:W-:Y:S01]  /*d390*/  HMMA.16816.F32 R68, R8.reuse, R26, R224 ;  /* 0x0000001a0844723c */ /* 0x040fe200000018e0 */
[----:B------:R-:W1:Y:S05]  /*d3a0*/  LDSM.16.MT88.4 R24, [R184+0xe800] ;  /* 0x00e80000b818783b */ /* 0x000e6a0000004200 */
[----:B--2---:R-:W-:Y:S01]  /*d3b0*/  HMMA.16816.F32 R96, R8, R4, R164 ;  /* 0x000000040860723c */ /* 0x004fe200000018a4 */
[----:B------:R-:W-:Y:S01]  /*d3c0*/  IMAD.MOV.U32 R227, RZ, RZ, R88 ;  /* 0x000000ffffe37224 */ /* 0x000fe200078e0058 */
[----:B------:R-:W-:Y:S01]  /*d3d0*/  MOV R225, R90 ;  /* 0x0000005a00e17202 */ /* 0x000fe20000000f00 */
[----:B------:R-:W-:-:S02]  /*d3e0*/  IMAD.MOV.U32 R224, RZ, RZ, R89 ;  /* 0x000000ffffe07224 */ /* 0x000fc400078e0059 */
[----:B------:R-:W-:Y:S01]  /*d3f0*/  IMAD.MOV.U32 R226, RZ, RZ, R91 ;  /* 0x000000ffffe27224 */ /* 0x000fe200078e005b */
[C---:B------:R-:W-:Y:S01]  /*d400*/  HMMA.16816.F32 R120, R8.reuse, R6, R120 ;  /* 0x000000060878723c */ /* 0x040fe20000001878 */
[----:B------:R-:W2:Y:S05]  /*d410*/  LDSM.16.MT88.4 R4, [R181+0x10800] ;  /* 0x01080000b504783b */ /* 0x000eaa0000004200 */
[C---:B------:R-:W-:Y:S01]  /*d420*/  HMMA.16816.F32 R88, R8.reuse, R20, R208 ;  /* 0x000000140858723c */ /* 0x040fe200000018d0 */
[----:B------:R-:W3:Y:S05]  /*d430*/  LDSM.16.MT88.4 R20, [R183+0xe800] ;  /* 0x00e80000b714783b */ /* 0x000eea0000004200 */
[C---:B-1----:R-:W-:Y:S06]  /*d440*/  HMMA.16816.F32 R152, R8.reuse, R24, R156 ;  /* 0x000000180898723c */ /* 0x042fec000000189c */
[C---:B------:R-:W-:Y:S01]  /*d450*/  HMMA.16816.F32 R160, R8.reuse, R26, R160 ;  /* 0x0000001a08a0723c */ /* 0x040fe200000018a0 */
[----:B------:R-:W-:Y:S01]  /*d460*/  IMAD.MOV.U32 R156, RZ, RZ, R0 ;  /* 0x000000ffff9c7224 */ /* 0x000fe200078e0000 */
[----:B------:R-:W-:Y:S01]  /*d470*/  SHF.R.U32.HI R0, RZ, 0x8, R34 ;  /* 0x00000008ff007819 */ /* 0x000fe20000011622 */
[----:B------:R-:W-:Y:S01]  /*d480*/  IMAD.MOV.U32 R157, RZ, RZ, R3 ;  /* 0x000000ffff9d7224 */ /* 0x000fe200078e0003 */
[----:B------:R-:W-:Y:S01]  /*d490*/  LOP3.LUT R3, R29, UR22, R30, 0x96, !PT ;  /* 0x000000161d037c12 */ /* 0x000fe2000f8e961e */
[----:B------:R-:W-:Y:S01]  /*d4a0*/  IMAD.MOV.U32 R158, RZ, RZ, R38 ;  /* 0x000000ffff9e7224 */ /* 0x000fe200078e0026 */
[----:B------:R-:W-:Y:S01]  /*d4b0*/  LOP3.LUT R0, R0, 0xffff, RZ, 0xc0, !PT ;  /* 0x0000ffff00007812 */ /* 0x000fe200078ec0ff */
[----:B--2---:R-:W-:Y:S01]  /*d4c0*/  HMMA.16816.F32 R208, R8, R4, R48 ;  /* 0x0000000408d0723c */ /* 0x004fe20000001830 */
[----:B------:R-:W-:Y:S01]  /*d4d0*/  IMAD.MOV.U32 R159, RZ, RZ, R39 ;  /* 0x000000ffff9f7224 */ /* 0x000fe200078e0027 */
[----:B------:R-:W1:Y:S01]  /*d4e0*/  LDSM.16.MT88.4 R24, [R184+0x10800] ;  /* 0x01080000b818783b */ /* 0x000e620000004200 */
[----:B------:R-:W-:-:S02]  /*d4f0*/  ISETP.LE.U32.AND P0, PT, R0, UR15, PT ;  /* 0x0000000f00007c0c */ /* 0x000fc4000bf03070 */
[----:B------:R-:W-:Y:S01]  /*d500*/  LOP3.LUT R0, R35, 0xff, RZ, 0xc0, !PT ;  /* 0x000000ff23007812 */ /* 0x000fe200078ec0ff */
[C---:B---3--:R-:W-:Y:S01]  /*d510*/  HMMA.16816.F32 R132, R8.reuse, R20, R132 ;  /* 0x000000140884723c */ /* 0x048fe20000001884 */
[----:B------:R-:W-:Y:S01]  /*d520*/  IMAD.WIDE.U32 R4, R2, -0x2daee0ad, RZ ;  /* 0xd2511f5302047825 */ /* 0x000fe200078e00ff */
[----:B------:R-:W-:Y:S02]  /*d530*/  MOV R49, R175 ;  /* 0x000000af00317202 */ /* 0x000fe40000000f00 */
[----:B------:R-:W-:Y:S01]  /*d540*/  ISETP.LE.U32.AND P6, PT, R0, UR15, PT ;  /* 0x0000000f00007c0c */ /* 0x000fe2000bfc3070 */
[----:B------:R-:W-:Y:S01]  /*d550*/  IMAD.MOV.U32 R48, RZ, RZ, R231 ;  /* 0x000000ffff307224 */ /* 0x000fe200078e00e7 */
[----:B------:R-:W-:Y:S01]  /*d560*/  HMMA.16816.F32 R128, R8, R22, R128 ;  /* 0x000000160880723c */ /* 0x000fe20000001880 */
[----:B------:R-:W2:Y:S01]  /*d570*/  LDSM.16.MT88.4 R20, [R182+0x10800] ;  /* 0x01080000b614783b */ /* 0x000ea20000004200 */
[----:B------:R-:W-:Y:S01]  /*d580*/  LOP3.LUT R0, R18, 0xff, RZ, 0xc0, !PT ;  /* 0x000000ff12007812 */ /* 0x000fe200078ec0ff */
[----:B------:R-:W-:-:S02]  /*d590*/  IMAD.MOV.U32 R50, RZ, RZ, R174 ;  /* 0x000000ffff327224 */ /* 0x000fc400078e00ae */
[----:B------:R-:W-:Y:S01]  /*d5a0*/  @!P0 HADD2 R246, -R178.H0_H0, -RZ.H0_H0 ;  /* 0xa00000ffb2f68230 */ /* 0x000fe20000000900 */
[----:B------:R-:W-:Y:S01]  /*d5b0*/  LOP3.LUT R2, R5, UR21, R102, 0x96, !PT ;  /* 0x0000001505027c12 */ /* 0x000fe2000f8e9666 */
[----:B------:R-:W-:Y:S01]  /*d5c0*/  HMMA.16816.F32 R168, R8, R6, R72 ;  /* 0x0000000608a8723c */ /* 0x000fe20000001848 */
[----:B------:R-:W-:Y:S01]  /*d5d0*/  MOV R231, R36 ;  /* 0x0000002400e77202 */ /* 0x000fe20000000f00 */
[----:B------:R-:W-:Y:S01]  /*d5e0*/  IMAD.MOV.U32 R51, RZ, RZ, R234 ;  /* 0x000000ffff337224 */ /* 0x000fe200078e00ea */
[----:B------:R-:W-:Y:S02]  /*d5f0*/  @!P0 PRMT R178, R246, 0x5410, RZ ;  /* 0x00005410f6b28816 */ /* 0x000fe400000000ff */
[----:B------:R-:W-:Y:S01]  /*d600*/  ISETP.LE.U32.AND P0, PT, R0, UR15, PT ;  /* 0x0000000f00007c0c */ /* 0x000fe2000bf03070 */
[----:B------:R-:W-:Y:S02]  /*d610*/  @!P6 HADD2 R248, -R151.H0_H0, -RZ.H0_H0 ;  /* 0xa00000ff97f8e230 */ /* 0x000fe40000000900 */
[----:B------:R-:W-:Y:S01]  /*d620*/  IMAD.WIDE.U32 R6, R3, -0x2daee0ad, RZ ;  /* 0xd2511f5303067825 */ /* 0x000fe200078e00ff */
[----:B------:R-:W-:-:S03]  /*d630*/  LOP3.LUT R0, R18, 0xffff, RZ, 0xc0, !PT ;  /* 0x0000ffff12007812 */ /* 0x000fc600078ec0ff */
[----:B------:R-:W-:Y:S01]  /*d640*/  IMAD.WIDE.U32 R2, R2, -0x326172a9, RZ ;  /* 0xcd9e8d5702027825 */ /* 0x000fe200078e00ff */
[----:B------:R-:W-:Y:S02]  /*d650*/  LOP3.LUT R4, R7, UR13, R4, 0x96, !PT ;  /* 0x0000000d07047c12 */ /* 0x000fe4000f8e9604 */
[----:B------:R-:W-:Y:S01]  /*d660*/  SHF.R.U32.HI R0, RZ, 0x8, R0 ;  /* 0x00000008ff007819 */ /* 0x000fe20000011600 */
[----:B------:R-:W-:Y:S01]  /*d670*/  IMAD.MOV.U32 R75, RZ, RZ, R37 ;  /* 0x000000ffff4b7224 */ /* 0x000fe200078e0025 */
[----:B------:R-:W-:Y:S01]  /*d680*/  LOP3.LUT R5, R3, UR19, R28, 0x96, !PT ;  /* 0x0000001303057c12 */ /* 0x000fe2000f8e961c */
[----:B------:R-:W-:Y:S01]  /*d690*/  IMAD.WIDE.U32 R38, R4, -0x326172a9, RZ ;  /* 0xcd9e8d5704267825 */ /* 0x000fe200078e00ff */
[----:B------:R-:W-:-:S03]  /*d6a0*/  LOP3.LUT R3, R0, 0xffff, RZ, 0xc0, !PT ;  /* 0x0000ffff00037812 */ /* 0x000fc600078ec0ff */
[----:B------:R-:W-:Y:S01]  /*d6b0*/  @!P0 HADD2 R249, -R149.H0_H0, -RZ.H0_H0 ;  /* 0xa00000ff95f98230 */ /* 0x000fe20000000900 */
[----:B------:R-:W-:Y:S01]  /*d6c0*/  @!P6 PRMT R151, R248, 0x5410, RZ ;  /* 0x00005410f897e816 */ /* 0x000fe200000000ff */
[----:B------:R-:W-:Y:S01]  /*d6d0*/  IMAD.MOV.U32 R74, RZ, RZ, R49 ;  /* 0x000000ffff4a7224 */ /* 0x000fe200078e0031 */
[----:B------:R-:W-:Y:S01]  /*d6e0*/  LOP3.LUT R0, R39, UR9, R2, 0x96, !PT ;  /* 0x0000000927007c12 */ /* 0x000fe2000f8e9602 */
[----:B------:R-:W-:Y:S01]  /*d6f0*/  IMAD.MOV.U32 R49, RZ, RZ, R233 ;  /* 0x000000ffff317224 */ /* 0x000fe200078e00e9 */
[----:B------:R-:W-:Y:S01]  /*d700*/  ISETP.LE.U32.AND P6, PT, R3, UR15, PT ;  /* 0x0000000f03007c0c */ /* 0x000fe2000bfc3070 */
[----:B------:R-:W-:Y:S01]  /*d710*/  IMAD.WIDE.U32 R2, R5, -0x2daee0ad, RZ ;  /* 0xd2511f5305027825 */ /* 0x000fe200078e00ff */
[----:B------:R-:W-:Y:S01]  /*d720*/  @!P0 PRMT R149, R249, 0x5410, RZ ;  /* 0x00005410f9958816 */ /* 0x000fe200000000ff */
[----:B-1----:R-:W-:Y:S02]  /*d730*/  HMMA.16816.F32 R84, R8, R24, R84 ;  /* 0x000000180854723c */ /* 0x002fe40000001854 */
[----:B------:R-:W-:Y:S01]  /*d740*/  IMAD.WIDE.U32 R36, R0, -0x2daee0ad, RZ ;  /* 0xd2511f5300247825 */ /* 0x000fe200078e00ff */
[----:B------:R-:W-:-:S02]  /*d750*/  LOP3.LUT R17, R3, UR7, R6, 0x96, !PT ;  /* 0x0000000703117c12 */ /* 0x000fc4000f8e9606 */
[----:B------:R-:W-:Y:S01]  /*d760*/  LOP3.LUT R0, R41, 0xff, RZ, 0xc0, !PT ;  /* 0x000000ff29007812 */ /* 0x000fe200078ec0ff */
[----:B------:R-:W-:Y:S01]  /*d770*/  IMAD.WIDE.U32 R4, R42, -0x2daee0ad, RZ ;  /* 0xd2511f532a047825 */ /* 0x000fe200078e00ff */
[----:B------:R-:W-:Y:S01]  /*d780*/  LOP3.LUT R2, R37, UR4, R2, 0x96, !PT ;  /* 0x0000000425027c12 */ /* 0x000fe2000f8e9602 */
[C---:B--2---:R-:W-:Y:S01]  /*d790*/  HMMA.16816.F32 R164, R8.reuse, R22, R64 ;  /* 0x0000001608a4723c */ /* 0x044fe20000001840 */
[----:B------:R-:W-:Y:S01]  /*d7a0*/  SHF.R.U32.HI R6, RZ, 0x10, R18 ;  /* 0x00000010ff067819 */ /* 0x000fe20000011612 */
[----:B------:R-:W-:Y:S01]  /*d7b0*/  @!P6 HADD2 R250, -R147.H0_H0, -RZ.H0_H0 ;  /* 0xa00000ff93fae230 */ /* 0x000fe20000000900 */
[----:B------:R-:W-:Y:S01]  /*d7c0*/  ISETP.LE.U32.AND P2, PT, R0, UR15, PT ;  /* 0x0000000f00007c0c */ /* 0x000fe2000bf43070 */
[----:B------:R-:W-:Y:S01]  /*d7d0*/  IMAD.WIDE.U32 R2, R2, -0x326172a9, RZ ;  /* 0xcd9e8d5702027825 */ /* 0x000fe200078e00ff */
[----:B------:R-:W-:Y:S01]  /*d7e0*/  LOP3.LUT R0, R6, 0xff, RZ, 0xc0, !PT ;  /* 0x000000ff06007812 */ /* 0x000fe200078ec0ff */
[C---:B------:R-:W-:Y:S01]  /*d7f0*/  HMMA.16816.F32 R172, R8.reuse, R20, R76 ;  /* 0x0000001408ac723c */ /* 0x040fe2000000184c */
[C---:B------:R-:W-:Y:S01]  /*d800*/  LOP3.LUT R39, R4.reuse, 0xff, RZ, 0xc0, !PT ;  /* 0x000000ff04277812 */ /* 0x040fe200078ec0ff */
[----:B------:R-:W-:Y:S01]  /*d810*/  IMAD.MOV.U32 R73, RZ, RZ, R48 ;  /* 0x000000ffff497224 */ /* 0x000fe200078e0030 */
[----:B------:R-:W-:Y:S01]  /*d820*/  LOP3.LUT R65, R4, 0xffff, RZ, 0xc0, !PT ;  /* 0x0000ffff04417812 */ /* 0x000fe200078ec0ff */
[----:B------:R-:W-:Y:S01]  /*d830*/  IMAD.MOV.U32 R48, RZ, RZ, R232 ;  /* 0x000000ffff307224 */ /* 0x000fe200078e00e8 */
[--C-:B------:R-:W-:Y:S01]  /*d840*/  SHF.R.U32.HI R41, RZ, 0x10, R4.reuse ;  /* 0x00000010ff297819 */ /* 0x100fe20000011604 */
[----:B------:R-:W1:Y:S01]  /*d850*/  LDSM.16.MT88.4 R20, [R183+0x10800] ;  /* 0x01080000b714783b */ /* 0x000e620000004200 */
[----:B------:R-:W-:Y:S01]  /*d860*/  SHF.R.U32.HI R37, RZ, 0x18, R4 ;  /* 0x00000018ff257819 */ /* 0x000fe20000011604 */
[----:B------:R-:W-:Y:S01]  /*d870*/  FFMA.FTZ R4, R252, UR6, -R16 ;  /* 0x00000006fc047c23 */ /* 0x000fe20008010810 */
[----:B------:R-:W-:Y:S01]  /*d880*/  ISETP.LE.U32.AND P0, PT, R0, UR15, PT ;  /* 0x0000000f00007c0c */ /* 0x000fe2000bf03070 */
[----:B------:R-:W-:Y:S01]  /*d890*/  HMMA.16816.F32 R80, R8, R26, R80 ;  /* 0x0000001a0850723c */ /* 0x000fe20000001850 */
[----:B------:R-:W-:Y:S01]  /*d8a0*/  LOP3.LUT R0, R2, 0xffff, RZ, 0xc0, !PT ;  /* 0x0000ffff02007812 */ /* 0x000fe200078ec0ff */
[----:B------:R2:W-:Y:S01]  /*d8b0*/  MUFU.EX2 R234, R4 ;  /* 0x0000000400ea7308 */ /* 0x0005e20000000800 */
[----:B------:R-:W-:Y:S01]  /*d8c0*/  @!P6 PRMT R147, R250, 0x5410, RZ ;  /* 0x00005410fa93e816 */ /* 0x000fe200000000ff */
[----:B------:R-:W3:Y:S01]  /*d8d0*/  LDSM.16.MT88.4 R24, [R181+0xd000] ;  /* 0x00d00000b518783b */ /* 0x000ee20000004200 */
[----:B------:R-:W-:-:S02]  /*d8e0*/  SHF.R.U32.HI R6, RZ, 0x8, R0 ;  /* 0x00000008ff067819 */ /* 0x000fc40000011600 */
[----:B------:R-:W-:Y:S02]  /*d8f0*/  SHF.R.U32.HI R0, RZ, 0x18, R18 ;  /* 0x00000018ff007819 */ /* 0x000fe40000011612 */
[----:B------:R-:W-:Y:S02]  /*d900*/  LOP3.LUT R7, R2, 0xff, RZ, 0xc0, !PT ;  /* 0x000000ff02077812 */ /* 0x000fe400078ec0ff */
[----:B------:R-:W-:Y:S01]  /*d910*/  ISETP.LE.U32.AND P6, PT, R0, UR15, PT ;  /* 0x0000000f00007c0c */ /* 0x000fe2000bfc3070 */
[----:B------:R-:W-:Y:S01]  /*d920*/  @!P0 HADD2 R252, -R148.H0_H0, -RZ.H0_H0 ;  /* 0xa00000ff94fc8230 */ /* 0x000fe20000000900 */
[--C-:B------:R-:W-:Y:S02]  /*d930*/  SHF.R.U32.HI R0, RZ, 0x10, R2.reuse ;  /* 0x00000010ff007819 */ /* 0x100fe40000011602 */
[----:B------:R-:W-:Y:S02]  /*d940*/  SHF.R.U32.HI R2, RZ, 0x18, R2 ;  /* 0x00000018ff027819 */ /* 0x000fe40000011602 */
[----:B------:R-:W-:Y:S01]  /*d950*/  @!P0 PRMT R148, R252, 0x5410, RZ ;  /* 0x00005410fc948816 */ /* 0x000fe200000000ff */
[----:B--2---:R-:W-:Y:S01]  /*d960*/  FFMA.FTZ R4, R75, UR6, -R16 ;  /* 0x000000064b047c23 */ /* 0x004fe20008010810 */
[----:B------:R-:W-:Y:S01]  /*d970*/  IMAD.MOV.U32 R75, RZ, RZ, R50 ;  /* 0x000000ffff4b7224 */ /* 0x000fe200078e0032 */
[----:B------:R-:W-:Y:S01]  /*d980*/  MOV R50, R238 ;  /* 0x000000ee00327202 */ /* 0x000fe20000000f00 */
[----:B------:R-:W-:Y:S01]  /*d990*/  IMAD.MOV.U32 R238, RZ, RZ, R239 ;  /* 0x000000ffffee7224 */ /* 0x000fe200078e00ef */
[----:B------:R2:W-:Y:S01]  /*d9a0*/  MUFU.EX2 R233, R4 ;  /* 0x0000000400e97308 */ /* 0x0005e20000000800 */
[----:B------:R-:W-:Y:S01]  /*d9b0*/  IMAD.MOV.U32 R239, RZ, RZ, R19 ;  /* 0x000000ffffef7224 */ /* 0x000fe200078e0013 */
[----:B------:R-:W-:Y:S01]  /*d9c0*/  LOP3.LUT R0, R0, 0xff, RZ, 0xc0, !PT ;  /* 0x000000ff00007812 */ /* 0x000fe200078ec0ff */
[----:B------:R-:W-:Y:S01]  /*d9d0*/  IMAD.WIDE.U32 R18, R17, -0x326172a9, RZ ;  /* 0xcd9e8d5711127825 */ /* 0x000fe200078e00ff */
[----:B------:R-:W-:Y:S01]  /*d9e0*/  PRMT R7, R7, 0x5410, R6 ;  /* 0x0000541007077816 */ /* 0x000fe20000000006 */
[----:B------:R4:W5:Y:S01]  /*d9f0*/  LDL.LU.S16 R17, [R1] ;  /* 0x0000000001117983 */ /* 0x0009620000300600 */
[----:B------:R-:W-:Y:S01]  /*da00*/  PRMT R28, R0, 0x5410, R2 ;  /* 0x00005410001c7816 */ /* 0x000fe20000000002 */
[----:B------:R-:W-:Y:S01]  /*da10*/  FFMA.FTZ R0, R251, UR6, -R16 ;  /* 0x00000006fb007c23 */ /* 0x000fe20008010810 */
[----:B------:R-:W-:Y:S01]  /*da20*/  @!P6 HADD2 R251, -R146.H0_H0, -RZ.H0_H0 ;  /* 0xa00000ff92fbe230 */ /* 0x000fe20000000900 */
[----:B------:R-:W-:-:S02]  /*da30*/  LOP3.LUT R2, R3, UR32, R18, 0x96, !PT ;  /* 0x0000002003027c12 */ /* 0x000fc4000f8e9612 */
[----:B------:R1:W-:Y:S01]  /*da40*/  MUFU.EX2 R232, R0 ;  /* 0x0000000000e87308 */ /* 0x0003e20000000800 */
[----:B------:R-:W-:Y:S02]  /*da50*/  LOP3.LUT R64, R5, UR27, R32, 0x96, !PT ;  /* 0x0000001b05407c12 */ /* 0x000fe4000f8e9620 */
[----:B------:R-:W-:Y:S02]  /*da60*/  @!P6 PRMT R146, R251, 0x5410, RZ ;  /* 0x00005410fb92e816 */ /* 0x000fe400000000ff */
[----:B--2---:R-:W-:-:S04]  /*da70*/  LOP3.LUT R4, R43, 0xff, RZ, 0xc0, !PT ;  /* 0x000000ff2b047812 */ /* 0x004fc800078ec0ff */
[----:B------:R-:W-:Y:S01]  /*da80*/  ISETP.LE.U32.AND P0, PT, R4, UR15, PT ;  /* 0x0000000f04007c0c */ /* 0x000fe2000bf03070 */
[----:B------:R-:W-:Y:S01]  /*da90*/  FFMA.FTZ R4, R73, UR6, -R16 ;  /* 0x0000000649047c23 */ /* 0x000fe20008010810 */
[----:B------:R-:W-:Y:S02]  /*daa0*/  IMAD.MOV.U32 R73, RZ, RZ, R74 ;  /* 0x000000ffff497224 */ /* 0x000fe400078e004a */
[----:B------:R-:W-:Y:S02]  /*dab0*/  IMAD.MOV.U32 R74, RZ, RZ, R75 ;  /* 0x000000ffff4a7224 */ /* 0x000fe400078e004b */
[----:B------:R-:W-:Y:S02]  /*dac0*/  IMAD.MOV.U32 R75, RZ, RZ, R48 ;  /* 0x000000ffff4b7224 */ /* 0x000fe400078e0030 */
[----:B------:R-:W-:Y:S01]  /*dad0*/  FFMA.FTZ R6, R73, UR6, -R15 ;  /* 0x0000000649067c23 */ /* 0x000fe2000801080f */
[----:B------:R-:W-:Y:S01]  /*dae0*/  IMAD.MOV.U32 R48, RZ, RZ, R49 ;  /* 0x000000ffff307224 */ /* 0x000fe200078e0031 */
[----:B------:R-:W-:Y:S01]  /*daf0*/  MOV R49, R50 ;  /* 0x0000003200317202 */ /* 0x000fe20000000f00 */
[----:B------:R-:W-:Y:S01]  /*db00*/  IMAD.MOV.U32 R50, RZ, RZ, R51 ;  /* 0x000000ffff327224 */ /* 0x000fe200078e0033 */
[----:B------:R-:W-:Y:S01]  /*db10*/  MOV R73, R74 ;  /* 0x0000004a00497202 */ /* 0x000fe20000000f00 */
[----:B------:R-:W-:Y:S01]  /*db20*/  IMAD.MOV.U32 R51, RZ, RZ, R156 ;  /* 0x000000ffff337224 */ /* 0x000fe200078e009c */
[----:B-1----:R-:W-:Y:S01]  /*db30*/  SHF.R.U32.HI R0, RZ, 0x10, R40 ;  /* 0x00000010ff007819 */ /* 0x002fe20000011628 */
[----:B------:R-:W-:-:S02]  /*db40*/  IMAD.MOV.U32 R156, RZ, RZ, R157 ;  /* 0x000000ffff9c7224 */ /* 0x000fc400078e009d */
[----:B------:R-:W-:Y:S01]  /*db50*/  IMAD.MOV.U32 R74, RZ, RZ, R75 ;  /* 0x000000ffff4a7224 */ /* 0x000fe200078e004b */
[----:B------:R-:W-:Y:S01]  /*db60*/  LOP3.LUT R3, R0, 0xff, RZ, 0xc0, !PT ;  /* 0x000000ff00037812 */ /* 0x000fe200078ec0ff */
[----:B------:R-:W-:Y:S01]  /*db70*/  IMAD.MOV.U32 R157, RZ, RZ, R158 ;  /* 0x000000ffff9d7224 */ /* 0x000fe200078e009e */
[----:B------:R-:W-:Y:S01]  /*db80*/  LOP3.LUT R0, R2, 0xffff, RZ, 0xc0, !PT ;  /* 0x0000ffff02007812 */ /* 0x000fe200078ec0ff */
[----:B------:R-:W-:Y:S01]  /*db90*/  IMAD.MOV.U32 R75, RZ, RZ, R48 ;  /* 0x000000ffff4b7224 */ /* 0x000fe200078e0030 */
[----:B------:R-:W-:Y:S01]  /*dba0*/  ISETP.LE.U32.AND P6, PT, R3, UR15, PT ;  /* 0x0000000f03007c0c */ /* 0x000fe2000bfc3070 */
[----:B------:R-:W-:Y:S01]  /*dbb0*/  IMAD.MOV.U32 R48, RZ, RZ, R49 ;  /* 0x000000ffff307224 */ /* 0x000fe200078e0031 */
[----:B------:R-:W-:Y:S01]  /*dbc0*/  SHF.R.U32.HI R3, RZ, 0x10, R2 ;  /* 0x00000010ff037819 */ /* 0x000fe20000011602 */
[----:B------:R-:W-:Y:S02]  /*dbd0*/  IMAD.MOV.U32 R158, RZ, RZ, R159 ;  /* 0x000000ffff9e7224 */ /* 0x000fe400078e009f */
[----:B------:R-:W-:-:S02]  /*dbe0*/  IMAD.MOV.U32 R49, RZ, RZ, R50 ;  /* 0x000000ffff317224 */ /* 0x000fc400078e0032 */
[----:B------:R-:W-:Y:S02]  /*dbf0*/  IMAD.MOV.U32 R50, RZ, RZ, R51 ;  /* 0x000000ffff327224 */ /* 0x000fe400078e0033 */
[----:B------:R-:W-:Y:S02]  /*dc00*/  IMAD.MOV.U32 R159, RZ, RZ, R231 ;  /* 0x000000ffff9f7224 */ /* 0x000fe400078e00e7 */
[----:B------:R-:W-:Y:S01]  /*dc10*/  IMAD.MOV.U32 R51, RZ, RZ, R156 ;  /* 0x000000ffff337224 */ /* 0x000fe200078e009c */
[----:B------:R-:W-:Y:S01]  /*dc20*/  MOV R156, R157 ;  /* 0x0000009d009c7202 */ /* 0x000fe20000000f00 */
[----:B------:R-:W-:Y:S01]  /*dc30*/  IMAD.MOV.U32 R157, RZ, RZ, R158 ;  /* 0x000000ffff9d7224 */ /* 0x000fe200078e009e */
[----:B------:R-:W-:Y:S01]  /*dc40*/  SHF.R.U32.HI R5, RZ, 0x8, R0 ;  /* 0x00000008ff057819 */ /* 0x000fe20000011600 */
[----:B------:R-:W-:Y:S01]  /*dc50*/  IMAD.MOV.U32 R158, RZ, RZ, R159 ;  /* 0x000000ffff9e7224 */ /* 0x000fe200078e009f */
[----:B------:R-:W-:Y:S01]  /*dc60*/  MOV R34, R74 ;  /* 0x0000004a00227202 */ /* 0x000fe20000000f00 */
[----:B------:R-:W-:Y:S01]  /*dc70*/  IMAD.MOV.U32 R159, RZ, RZ, R224 ;  /* 0x000000ffff9f7224 */ /* 0x000fe200078e00e0 */
[----:B------:R1:W2:Y:S01]  /*dc80*/  MUFU.EX2 R231, R4 ;  /* 0x0000000400e77308 */ /* 0x0002a20000000800 */
[----:B------:R-:W-:-:S02]  /*dc90*/  IMAD.MOV.U32 R30, RZ, RZ, R75 ;  /* 0x000000ffff1e7224 */ /* 0x000fc400078e004b */
[----:B------:R-:W-:Y:S02]  /*dca0*/  IMAD.MOV.U32 R224, RZ, RZ, R225 ;  /* 0x000000ffffe07224 */ /* 0x000fe400078e00e1 */
[----:B------:R-:W-:Y:S01]  /*dcb0*/  IMAD.MOV.U32 R75, RZ, RZ, R156 ;  /* 0x000000ffff4b7224 */ /* 0x000fe200078e009c */
[----:B------:R-:W-:Y:S01]  /*dcc0*/  MOV R156, R157 ;  /* 0x0000009d009c7202 */ /* 0x000fe20000000f00 */
[----:B------:R-:W-:Y:S02]  /*dcd0*/  IMAD.MOV.U32 R225, RZ, RZ, R226 ;  /* 0x000000ffffe17224 */ /* 0x000fe400078e00e2 */
[----:B------:R-:W-:Y:S02]  /*dce0*/  IMAD.MOV.U32 R226, RZ, RZ, R230 ;  /* 0x000000ffffe27224 */ /* 0x000fe400078e00e6 */
[----:B------:R-:W-:Y:S02]  /*dcf0*/  IMAD.MOV.U32 R157, RZ, RZ, R158 ;  /* 0x000000ffff9d7224 */ /* 0x000fe400078e009e */
[----:B------:R-:W-:Y:S01]  /*dd00*/  IMAD.MOV.U32 R158, RZ, RZ, R159 ;  /* 0x000000ffff9e7224 */ /* 0x000fe200078e009f */
[----:B------:R-:W-:Y:S01]  /*dd10*/  LOP3.LUT R0, R3, 0xff, RZ, 0xc0, !PT ;  /* 0x000000ff03007812 */ /* 0x000fe200078ec0ff */
[----:B------:R-:W-:-:S02]  /*dd20*/  IMAD.MOV.U32 R159, RZ, RZ, R224 ;  /* 0x000000ffff9f7224 */ /* 0x000fc400078e00e0 */
[----:B------:R-:W-:Y:S01]  /*dd30*/  FFMA.FTZ R3, R73, UR6, -R15 ;  /* 0x0000000649037c23 */ /* 0x000fe2000801080f */
[----:B------:R-:W-:Y:S02]  /*dd40*/  IMAD.MOV.U32 R224, RZ, RZ, R225 ;  /* 0x000000ffffe07224 */ /* 0x000fe400078e00e1 */
[----:B------:R-:W-:Y:S02]  /*dd50*/  IMAD.MOV.U32 R225, RZ, RZ, R226 ;  /* 0x000000ffffe17224 */ /* 0x000fe400078e00e2 */
[----:B------:R-:W-:Y:S01]  /*dd60*/  IMAD.MOV.U32 R226, RZ, RZ, R227 ;  /* 0x000000ffffe27224 */ /* 0x000fe200078e00e3 */
[----:B------:R-:W-:Y:S01]  /*dd70*/  MOV R227, R228 ;  /* 0x000000e400e37202 */ /* 0x000fe20000000f00 */
[----:B------:R-:W-:Y:S02]  /*dd80*/  IMAD.MOV.U32 R31, RZ, RZ, R48 ;  /* 0x000000ffff1f7224 */ /* 0x000fe400078e0030 */
[----:B------:R-:W-:Y:S02]  /*dd90*/  IMAD.MOV.U32 R228, RZ, RZ, R229 ;  /* 0x000000ffffe47224 */ /* 0x000fe400078e00e5 */
[----:B------:R-:W-:Y:S01]  /*dda0*/  IMAD.MOV.U32 R72, RZ, RZ, R49 ;  /* 0x000000ffff487224 */ /* 0x000fe200078e0031 */
[----:B------:R3:W-:Y:S01]  /*ddb0*/  MUFU.EX2 R229, R3 ;  /* 0x0000000300e57308 */ /* 0x0007e20000000800 */
[----:B------:R-:W-:-:S02]  /*ddc0*/  IMAD.MOV.U32 R73, RZ, RZ, R50 ;  /* 0x000000ffff497224 */ /* 0x000fc400078e0032 */
[----:B------:R-:W-:Y:S01]  /*ddd0*/  IMAD.MOV.U32 R74, RZ, RZ, R51 ;  /* 0x000000ffff4a7224 */ /* 0x000fe200078e0033 */
[----:B-1----:R-:W-:Y:S01]  /*dde0*/  LOP3.LUT R4, R2, 0xff, RZ, 0xc0, !PT ;  /* 0x000000ff02047812 */ /* 0x002fe200078ec0ff */
[----:B---3--:R-:W-:Y:S01]  /*ddf0*/  FFMA.FTZ R3, R34, UR6, -R15 ;  /* 0x0000000622037c23 */ /* 0x008fe2000801080f */
[----:B------:R-:W-:Y:S02]  /*de00*/  IMAD.MOV.U32 R34, RZ, RZ, R30 ;  /* 0x000000ffff227224 */ /* 0x000fe400078e001e */
[----:B------:R-:W-:Y:S02]  /*de10*/  IMAD.MOV.U32 R30, RZ, RZ, R31 ;  /* 0x000000ffff1e7224 */ /* 0x000fe400078e001f */
[----:B------:R-:W-:Y:S02]  /*de20*/  IMAD.MOV.U32 R31, RZ, RZ, R72 ;  /* 0x000000ffff1f7224 */ /* 0x000fe400078e0048 */
[----:B------:R-:W-:Y:S02]  /*de30*/  IMAD.MOV.U32 R72, RZ, RZ, R73 ;  /* 0x000000ffff487224 */ /* 0x000fe400078e0049 */
[----:B------:R-:W-:Y:S01]  /*de40*/  IMAD.MOV.U32 R73, RZ, RZ, R74 ;  /* 0x000000ffff497224 */ /* 0x000fe200078e004a */
[----:B------:R-:W-:Y:S01]  /*de50*/  MOV R74, R75 ;  /* 0x0000004b004a7202 */ /* 0x000fe20000000f00 */
[----:B------:R-:W-:-:S02]  /*de60*/  IMAD.MOV.U32 R75, RZ, RZ, R156 ;  /* 0x000000ffff4b7224 */ /* 0x000fc400078e009c */
[----:B------:R-:W-:Y:S02]  /*de70*/  IMAD.MOV.U32 R156, RZ, RZ, R157 ;  /* 0x000000ffff9c7224 */ /* 0x000fe400078e009d */
[----:B------:R-:W-:Y:S02]  /*de80*/  IMAD.MOV.U32 R157, RZ, RZ, R158 ;  /* 0x000000ffff9d7224 */ /* 0x000fe400078e009e */
[----:B------:R-:W-:Y:S02]  /*de90*/  IMAD.MOV.U32 R158, RZ, RZ, R159 ;  /* 0x000000ffff9e7224 */ /* 0x000fe400078e009f */
[----:B------:R-:W-:Y:S01]  /*dea0*/  IMAD.MOV.U32 R159, RZ, RZ, R224 ;  /* 0x000000ffff9f7224 */ /* 0x000fe200078e00e0 */
[----:B------:R-:W-:Y:S01]  /*deb0*/  SHF.R.U32.HI R2, RZ, 0x18, R2 ;  /* 0x00000018ff027819 */ /* 0x000fe20000011602 */
[----:B------:R-:W-:Y:S01]  /*dec0*/  IMAD.MOV.U32 R224, RZ, RZ, R225 ;  /* 0x000000ffffe07224 */ /* 0x000fe200078e00e1 */
[----:B------:R-:W-:Y:S01]  /*ded0*/  MOV R225, R226 ;  /* 0x000000e200e17202 */ /* 0x000fe20000000f00 */
[----:B------:R1:W3:Y:S01]  /*dee0*/  MUFU.EX2 R230, R6 ;  /* 0x0000000600e67308 */ /* 0x0002e20000000800 */
[----:B------:R-:W-:Y:S01]  /*def0*/  PRMT R4, R4, 0x5410, R5 ;  /* 0x0000541004047816 */ /* 0x000fe20000000005 */
[----:B------:R-:W-:Y:S01]  /*df00*/  IMAD.MOV.U32 R252, RZ, RZ, R236 ;  /* 0x000000fffffc7224 */ /* 0x000fe200078e00ec */
[----:B------:R-:W-:Y:S01]  /*df10*/  PRMT R5, R0, 0x5410, R2 ;  /* 0x0000541000057816 */ /* 0x000fe20000000002 */
[----:B------:R-:W-:Y:S01]  /*df20*/  IMAD.MOV.U32 R251, RZ, RZ, R45 ;  /* 0x000000fffffb7224 */ /* 0x000fe200078e002d */
[----:B------:R-:W-:Y:S01]  /*df30*/  MOV R43, R225 ;  /* 0x000000e1002b7202 */ /* 0x000fe20000000f00 */
[----:B------:R-:W-:Y:S01]  /*df40*/  IMAD.MOV.U32 R225, RZ, RZ, R46 ;  /* 0x000000ffffe17224 */ /* 0x000fe200078e002e */
[----:B------:R-:W-:Y:S01]  /*df50*/  SHF.R.U32.HI R2, RZ, 0x8, R44 ;  /* 0x00000008ff027819 */ /* 0x000fe2000001162c */
[----:B------:R-:W-:-:S02]  /*df60*/  IMAD.MOV.U32 R236, RZ, RZ, R47 ;  /* 0x000000ffffec7224 */ /* 0x000fc400078e002f */
[----:B------:R-:W-:Y:S01]  /*df70*/  HMMA.16816.F32 R44, R8, R22, R112 ;  /* 0x00000016082c723c */ /* 0x000fe20000001870 */
[----:B-----5:R-:W-:-:S05]  /*df80*/  @!P5 HADD2 R17, -R144.H0_H0, -RZ.H0_H0 ;  /* 0xa00000ff9011d230 */ /* 0x020fca0000000900 */
[----:B-1----:R-:W-:Y:S02]  /*df90*/  PRMT R6, R17, 0x7610, R6 ;  /* 0x0000761011067816 */ /* 0x002fe40000000006 */
[----:B------:R4:W5:Y:S04]  /*dfa0*/  LDL.LU.S16 R17, [R1+0x4] ;  /* 0x0000040001117983 */ /* 0x0009680000300600 */
[----:B------:R4:W4:Y:S01]  /*dfb0*/  LDL.LU.S16 R115, [R1+0x8] ;  /* 0x0000080001737983 */ /* 0x0009220000300600 */
[----:B--2---:R-:W-:Y:S01]  /*dfc0*/  F2FP.F16.F32.PACK_AB R0, R231, R232 ;  /* 0x000000e8e700723e */ /* 0x004fe200000000ff */
[----:B------:R-:W-:Y:S01]  /*dfd0*/  IMAD.MOV.U32 R226, RZ, RZ, R227 ;  /* 0x000000ffffe27224 */ /* 0x000fe200078e00e3 */
[----:B------:R-:W-:Y:S01]  /*dfe0*/  LOP3.LUT R2, R2, 0xffff, RZ, 0xc0, !PT ;  /* 0x0000ffff02027812 */ /* 0x000fe200078ec0ff */
[----:B------:R-:W-:Y:S01]  /*dff0*/  IMAD.MOV.U32 R227, RZ, RZ, R228 ;  /* 0x000000ffffe37224 */ /* 0x000fe200078e00e4 */
[C---:B------:R-:W-:Y:S01]  /*e000*/  PRMT R141, R0.reuse, 0x7610, R141 ;  /* 0x00007610008d7816 */ /* 0x040fe2000000008d */
[----:B------:R1:W-:Y:S01]  /*e010*/  MUFU.EX2 R228, R3 ;  /* 0x0000000300e47308 */ /* 0x0003e20000000800 */
[----:B------:R-:W-:Y:S01]  /*e020*/  PRMT R140, R0, 0x7632, R140 ;  /* 0x00007632008c7816 */ /* 0x000fe2000000008c */
[----:B------:R-:W-:Y:S01]  /*e030*/  HMMA.16816.F32 R48, R8, R20, R212 ;  /* 0x000000140830723c */ /* 0x000fe200000018d4 */
[----:B------:R-:W-:Y:S01]  /*e040*/  @!P5 PRMT R144, R6, 0x5410, RZ ;  /* 0x000054100690d816 */ /* 0x000fe200000000ff */
[----:B------:R-:W-:Y:S01]  /*e050*/  IMAD.MOV.U32 R250, RZ, RZ, R224 ;  /* 0x000000fffffa7224 */ /* 0x000fe200078e00e0 */
[----:B------:R-:W-:Y:S01]  /*e060*/  HSET2.LE.AND R0, R7, R14, PT ;  /* 0x0000000e07007233 */ /* 0x000fe20003803000 */
[----:B------:R-:W-:Y:S01]  /*e070*/  IMAD.MOV.U32 R224, RZ, RZ, R227 ;  /* 0x000000ffffe07224 */ /* 0x000fe200078e00e3 */
[----:B------:R-:W-:Y:S01]  /*e080*/  ISETP.LE.U32.AND P5, PT, R2, UR15, PT ;  /* 0x0000000f02007c0c */ /* 0x000fe2000bfa3070 */
[----:B------:R-:W2:Y:S01]  /*e090*/  LDSM.16.MT88.4 R20, [R182+0xd000] ;  /* 0x00d00000b614783b */ /* 0x000ea20000004200 */
[----:B------:R-:W-:Y:S01]  /*e0a0*/  PRMT R2, R141, 0x5410, R140 ;  /* 0x000054108d027816 */ /* 0x000fe2000000008c */
[----:B------:R-:W-:Y:S01]  /*e0b0*/  IMAD.MOV.U32 R246, RZ, RZ, R72 ;  /* 0x000000fffff67224 */ /* 0x000fe200078e0048 */
[----:B------:R-:W-:Y:S01]  /*e0c0*/  MOV R66, R74 ;  /* 0x0000004a00427202 */ /* 0x000fe20000000f00 */
[----:B------:R-:W-:-:S02]  /*e0d0*/  IMAD.MOV.U32 R67, RZ, RZ, R73 ;  /* 0x000000ffff437224 */ /* 0x000fc400078e0049 */
[----:B-1----:R-:W-:Y:S01]  /*e0e0*/  FFMA.FTZ R3, R34, UR6, -R15 ;  /* 0x0000000622037c23 */ /* 0x002fe2000801080f */
[----:B------:R-:W-:Y:S01]  /*e0f0*/  LOP3.LUT R6, R0, R2, RZ, 0xc0, !PT ;  /* 0x0000000200067212 */ /* 0x000fe200078ec0ff */
[----:B------:R-:W-:Y:S01]  /*e100*/  IMAD.MOV.U32 R42, RZ, RZ, R75 ;  /* 0x000000ffff2a7224 */ /* 0x000fe200078e004b */
[----:B------:R-:W-:Y:S01]  /*e110*/  LDSM.16.MT88.4 R32, [R183+0xf000] ;  /* 0x00f00000b720783b */ /* 0x000fe20000004200 */
[----:B------:R3:W1:Y:S01]  /*e120*/  MUFU.EX2 R227, R3 ;  /* 0x0000000300e37308 */ /* 0x0006620000000800 */
[--C-:B------:R-:W-:Y:S02]  /*e130*/  HSET2.LE.AND R2, R4, R14.reuse, PT ;  /* 0x0000000e04027233 */ /* 0x100fe40003803000 */
[----:B------:R-:W-:Y:S01]  /*e140*/  F2FP.F16.F32.PACK_AB R4, R233, R234 ;  /* 0x000000eae904723e */ /* 0x000fe200000000ff */
[----:B------:R-:W-:Y:S01]  /*e150*/  IMAD.MOV.U32 R248, RZ, RZ, R156 ;  /* 0x000000fffff87224 */ /* 0x000fe200078e009c */
[----:B------:R-:W-:Y:S01]  /*e160*/  HSET2.LE.AND R0, R28, R14, PT ;  /* 0x0000000e1c007233 */ /* 0x000fe20003803000 */
[----:B------:R-:W-:Y:S01]  /*e170*/  IMAD.MOV.U32 R247, RZ, RZ, R157 ;  /* 0x000000fffff77224 */ /* 0x000fe200078e009d */
[----:B------:R-:W-:Y:S01]  /*e180*/  PRMT R137, R4, 0x7610, R137 ;  /* 0x0000761004897816 */ /* 0x000fe20000000089 */
[----:B------:R-:W-:Y:S01]  /*e190*/  IMAD.MOV.U32 R249, RZ, RZ, R158 ;  /* 0x000000fffff97224 */ /* 0x000fe200078e009e */
[----:B------:R-:W-:Y:S01]  /*e1a0*/  LDSM.16.MT88.4 R8, [R184+0xd000] ;  /* 0x00d00000b808783b */ /* 0x000fe20000004200 */
[----:B---3--:R-:W-:-:S04]  /*e1b0*/  F2FP.F16.F32.PACK_AB R3, R229, R230 ;  /* 0x000000e6e503723e */ /* 0x008fc800000000ff */
[C---:B------:R-:W-:Y:S02]  /*e1c0*/  PRMT R139, R3.reuse, 0x7632, R139 ;  /* 0x00007632038b7816 */ /* 0x040fe4000000008b */
[----:B------:R-:W-:Y:S02]  /*e1d0*/  PRMT R138, R3, 0x7610, R138 ;  /* 0x00007610038a7816 */ /* 0x000fe4000000008a */
[----:B------:R-:W-:Y:S02]  /*e1e0*/  PRMT R136, R4, 0x7632, R136 ;  /* 0x0000763204887816 */ /* 0x000fe40000000088 */
[----:B------:R-:W-:-:S04]  /*e1f0*/  PRMT R3, R138, 0x5410, R139 ;  /* 0x000054108a037816 */ /* 0x000fc8000000008b */
[----:B------:R-:W-:Y:S02]  /*e200*/  LOP3.LUT R7, R0, R3, RZ, 0xc0, !PT ;  /* 0x0000000300077212 */ /* 0x000fe400078ec0ff */
[----:B------:R-:W-:-:S04]  /*e210*/  PRMT R0, R137, 0x5410, R136 ;  /* 0x0000541089007816 */ /* 0x000fc80000000088 */
[----:B------:R-:W-:Y:S02]  /*e220*/  LOP3.LUT R4, R2, R0, RZ, 0xc0, !PT ;  /* 0x0000000002047212 */ /* 0x000fe400078ec0ff */
[----:B-1----:R-:W-:-:S04]  /*e230*/  F2FP.F16.F32.PACK_AB R2, R227, R228 ;  /* 0x000000e4e302723e */ /* 0x002fc800000000ff */
[C---:B------:R-:W-:Y:S02]  /*e240*/  PRMT R103, R2.reuse, 0x7632, R103 ;  /* 0x0000763202677816 */ /* 0x040fe40000000067 */
[----:B------:R-:W-:Y:S02]  /*e250*/  PRMT R102, R2, 0x7610, R102 ;  /* 0x0000761002667816 */ /* 0x000fe40000000066 */
[----:B------:R-:W-:Y:S02]  /*e260*/  HSET2.LE.AND R0, R5, R14, PT ;  /* 0x0000000e05007233 */ /* 0x000fe40003803000 */
[----:B------:R-:W-:-:S04]  /*e270*/  PRMT R2, R102, 0x5410, R103 ;  /* 0x0000541066027816 */ /* 0x000fc80000000067 */
[----:B------:R-:W-:-:S07]  /*e280*/  LOP3.LUT R5, R0, R2, RZ, 0xc0, !PT ;  /* 0x0000000200057212 */ /* 0x000fce00078ec0ff */
[C---:B------:R-:W-:Y:S06]  /*e290*/  HMMA.16816.F32 R104, R4.reuse, R24, R104 ;  /* 0x000000180468723c */ /* 0x040fec0000001868 */
[C---:B------:R-:W-:Y:S01]  /*e2a0*/  HMMA.16816.F32 R52, R4.reuse, R26, R52 ;  /* 0x0000001a0434723c */ /* 0x040fe20000001834 */
[----:B------:R-:W1:Y:S05]  /*e2b0*/  LDSM.16.MT88.4 R24, [R181+0xf000] ;  /* 0x00f00000b518783b */ /* 0x000e6a0000004200 */
[C---:B--2---:R-:W-:Y:S06]  /*e2c0*/  HMMA.16816.F32 R108, R4.reuse, R20, R108 ;  /* 0x00000014046c723c */ /* 0x044fec000000186c */
[----:B------:R-:W-:Y:S01]  /*e2d0*/  HMMA.16816.F32 R56, R4, R22, R56 ;  /* 0x000000160438723c */ /* 0x000fe20000001838 */
[----:B------:R-:W2:Y:S01]  /*e2e0*/  LDSM.16.MT88.4 R20, [R182+0xf000] ;  /* 0x00f00000b614783b */ /* 0x000ea20000004200 */
[----:B------:R-:W-:-:S05]  /*e2f0*/  LOP3.LUT R2, R19, UR5, R38, 0x96, !PT ;  /* 0x0000000513027c12 */ /* 0x000fca000f8e9626 */
[----:B------:R-:W-:-:S05]  /*e300*/  IMAD.WIDE.U32 R2, R2, -0x2daee0ad, RZ ;  /* 0xd2511f5302027825 */ /* 0x000fca00078e00ff */
[----:B------:R-:W-:Y:S01]  /*e310*/  LOP3.LUT R0, R3, UR27, R36, 0x96, !PT ;  /* 0x0000001b03007c12 */ /* 0x000fe2000f8e9624 */
[C---:B-1----:R-:W-:Y:S06]  /*e320*/  HMMA.16816.F32 R72, R4.reuse, R24, R88 ;  /* 0x000000180448723c */ /* 0x042fec0000001858 */
[----:B--2---:R-:W-:Y:S01]  /*e330*/  HMMA.16816.F32 R88, R4, R20, R96 ;  /* 0x000000140458723c */ /* 0x004fe20000001860 */
[----:B-----5:R-:W-:Y:S02]  /*e340*/  @!P5 HADD2 R17, -R142.H0_H0, -RZ.H0_H0 ;  /* 0xa00000ff8e11d230 */ /* 0x020fe40000000900 */
[----:B----4-:R-:W-:-:S04]  /*e350*/  @!P0 HADD2 R115, -R145.H0_H0, -RZ.H0_H0 ;  /* 0xa00000ff91738230 */ /* 0x010fc80000000900 */
[----:B------:R-:W-:Y:S02]  /*e360*/  PRMT R20, R17, 0x7610, R20 ;  /* 0x0000761011147816 */ /* 0x000fe40000000014 */
[----:B------:R-:W-:Y:S02]  /*e370*/  LOP3.LUT R17, R2, 0xffff, RZ, 0xc0, !PT ;  /* 0x0000ffff02117812 */ /* 0x000fe400078ec0ff */
[----:B------:R-:W-:Y:S02]  /*e380*/  PRMT R3, R115, 0x7610, R3 ;  /* 0x0000761073037816 */ /* 0x000fe40000000003 */
[----:B------:R-:W-:Y:S01]  /*e390*/  @!P5 PRMT R142, R20, 0x5410, RZ ;  /* 0x00005410148ed816 */ /* 0x000fe200000000ff */
[----:B------:R-:W-:Y:S01]  /*e3a0*/  IMAD.MOV.U32 R245, RZ, RZ, R159 ;  /* 0x000000fffff57224 */ /* 0x000fe200078e009f */
[----:B------:R1:W2:Y:S01]  /*e3b0*/  LDL.LU.S16 R20, [R1+0xc] ;  /* 0x00000c0001147983 */ /* 0x0002a20000300600 */
[----:B------:R-:W-:-:S03]  /*e3c0*/  @!P0 PRMT R145, R3, 0x5410, RZ ;  /* 0x0000541003918816 */ /* 0x000fc600000000ff */
[----:B------:R1:W3:Y:S01]  /*e3d0*/  LDL.LU.S16 R3, [R1+0x14] ;  /* 0x0000140001037983 */ /* 0x0002e20000300600 */
[C---:B------:R-:W-:Y:S01]  /*e3e0*/  HMMA.16816.F32 R156, R4.reuse, R32, R132 ;  /* 0x00000020049c723c */ /* 0x040fe20000001884 */
[----:B------:R-:W-:Y:S02]  /*e3f0*/  LOP3.LUT R18, R2, 0xff, RZ, 0xc0, !PT ;  /* 0x000000ff02127812 */ /* 0x000fe400078ec0ff */
[----:B------:R-:W-:Y:S01]  /*e400*/  SHF.R.U32.HI R19, RZ, 0x10, R2 ;  /* 0x00000010ff137819 */ /* 0x000fe20000011602 */
[----:B------:R-:W-:Y:S01]  /*e410*/  IMAD.MOV.U32 R244, RZ, RZ, R30 ;  /* 0x000000fffff47224 */ /* 0x000fe200078e001e */
[----:B------:R-:W-:Y:S02]  /*e420*/  LDSM.16.MT88.4 R112, [R181+0xd800] ;  /* 0x00d80000b570783b */ /* 0x000fe40000004200 */
[----:B------:R-:W-:Y:S02]  /*e430*/  SHF.R.U32.HI R32, RZ, 0x18, R2 ;  /* 0x00000018ff207819 */ /* 0x000fe40000011602 */
[----:B------:R-:W-:Y:S01]  /*e440*/  LOP3.LUT R2, R40, 0xff, RZ, 0xc0, !PT ;  /* 0x000000ff28027812 */ /* 0x000fe200078ec0ff */
[----:B------:R-:W-:Y:S01]  /*e450*/  HMMA.16816.F32 R116, R4, R8, R116 ;  /* 0x000000080474723c */ /* 0x000fe20000001874 */
[----:B------:R-:W-:Y:S01]  /*e460*/  IMAD.MOV.U32 R223, RZ, RZ, R31 ;  /* 0x000000ffffdf7224 */ /* 0x000fe200078e001f */
[----:B------:R-:W-:Y:S01]  /*e470*/  LDSM.16.MT88.4 R132, [R183+0xd800] ;  /* 0x00d80000b784783b */ /* 0x000fe20000004200 */
[----:B------:R-:W-:-:S02]  /*e480*/  ISETP.LE.U32.AND P5, PT, R2, UR15, PT ;  /* 0x0000000f02007c0c */ /* 0x000fc4000bfa3070 */
[----:B------:R-:W-:Y:S01]  /*e490*/  SHF.R.U32.HI R2, RZ, 0x18, R40 ;  /* 0x00000018ff027819 */ /* 0x000fe20000011628 */
[----:B------:R-:W-:Y:S01]  /*e4a0*/  HMMA.16816.F32 R60, R4, R10, R60 ;  /* 0x0000000a043c723c */ /* 0x000fe2000000183c */
[----:B------:R-:W4:Y:S02]  /*e4b0*/  LDSM.16.MT88.4 R8, [R184+0xf000] ;  /* 0x00f00000b808783b */ /* 0x000f240000004200 */
[----:B------:R-:W-:Y:S02]  /*e4c0*/  ISETP.LE.U32.AND P0, PT, R2, UR15, PT ;  /* 0x0000000f02007c0c */ /* 0x000fe4000bf03070 */
[----:B------:R-:W-:Y:S01]  /*e4d0*/  LOP3.LUT R2, R40, 0xffff, RZ, 0xc0, !PT ;  /* 0x0000ffff28027812 */ /* 0x000fe200078ec0ff */
[----:B------:R-:W5:Y:S03]  /*e4e0*/  LDSM.16.MT88.4 R28, [R183+0xd000] ;  /* 0x00d00000b71c783b */ /* 0x000f660000004200 */
[----:B------:R-:W-:-:S04]  /*e4f0*/  SHF.R.U32.HI R2, RZ, 0x8, R2 ;  /* 0x00000008ff027819 */ /* 0x000fc80000011602 */
[----:B------:R-:W-:Y:S01]  /*e500*/  LOP3.LUT R2, R2, 0xffff, RZ, 0xc0, !PT ;  /* 0x0000ffff02027812 */ /* 0x000fe200078ec0ff */
[----:B--2---:R-:W-:Y:S02]  /*e510*/  @!P3 HADD2 R20, -R143.H0_H0, -RZ.H0_H0 ;  /* 0xa00000ff8f14b230 */ /* 0x004fe40000000900 */
[----:B---3--:R-:W-:-:S03]  /*e520*/  @!P5 HADD2 R3, -R137.H0_H0, -RZ.H0_H0 ;  /* 0xa00000ff8903d230 */ /* 0x008fc60000000900 */
[----:B------:R-:W-:Y:S02]  /*e530*/  PRMT R25, R20, 0x7610, R25 ;  /* 0x0000761014197816 */ /* 0x000fe40000000019 */
[----:B------:R-:W-:Y:S02]  /*e540*/  PRMT R24, R3, 0x7610, R24 ;  /* 0x0000761003187816 */ /* 0x000fe40000000018 */
[----:B------:R-:W-:Y:S02]  /*e550*/  SHF.R.U32.HI R3, RZ, 0x8, R251 ;  /* 0x00000008ff037819 */ /* 0x000fe400000116fb */
[----:B------:R-:W-:Y:S02]  /*e560*/  @!P3 PRMT R143, R25, 0x5410, RZ ;  /* 0x00005410198fb816 */ /* 0x000fe400000000ff */
[----:B------:R-:W-:Y:S02]  /*e570*/  ISETP.LE.U32.AND P3, PT, R2, UR15, PT ;  /* 0x0000000f02007c0c */ /* 0x000fe4000bf63070 */
[----:B------:R-:W-:-:S02]  /*e580*/  LOP3.LUT R2, R3, 0xffff, RZ, 0xc0, !PT ;  /* 0x0000ffff03027812 */ /* 0x000fc400078ec0ff */
[----:B------:R1:W2:Y:S01]  /*e590*/  LDL.LU.S16 R3, [R1+0x18] ;  /* 0x0000180001037983 */ /* 0x0002a20000300600 */
[C---:B----4-:R-:W-:Y:S06]  /*e5a0*/  HMMA.16816.F32 R152, R4.reuse, R8, R152 ;  /* 0x000000080498723c */ /* 0x050fec0000001898 */
[C---:B------:R-:W-:Y:S01]  /*e5b0*/  HMMA.16816.F32 R160, R4.reuse, R10, R160 ;  /* 0x0000000a04a0723c */ /* 0x040fe200000018a0 */
[----:B------:R-:W3:Y:S05]  /*e5c0*/  LDSM.16.MT88.4 R8, [R181+0x11000] ;  /* 0x01100000b508783b */ /* 0x000eea0000004200 */
[C---:B-----5:R-:W-:Y:S01]  /*e5d0*/  HMMA.16816.F32 R124, R4.reuse, R28, R124 ;  /* 0x0000001c047c723c */ /* 0x060fe2000000187c */
[----:B------:R1:W4:Y:S05]  /*e5e0*/  LDL.LU.S16 R28, [R1+0x1c] ;  /* 0x00001c00011c7983 */ /* 0x00032a0000300600 */
[----:B---3--:R-:W-:Y:S01]  /*e5f0*/  HMMA.16816.F32 R168, R4, R10, R168 ;  /* 0x0000000a04a8723c */ /* 0x008fe200000018a8 */
[----:B------:R1:W3:Y:S01]  /*e600*/  LDL.LU.S16 R11, [R1+0x20] ;  /* 0x00002000010b7983 */ /* 0x0002e20000300600 */
[----:B--2---:R-:W-:-:S05]  /*e610*/  @!P3 HADD2 R3, -R136.H0_H0, -RZ.H0_H0 ;  /* 0xa00000ff8803b230 */ /* 0x004fca0000000900 */
[----:B------:R-:W-:-:S04]  /*e620*/  PRMT R10, R3, 0x7610, R10 ;  /* 0x00007610030a7816 */ /* 0x000fc8000000000a */
[----:B------:R-:W-:Y:S02]  /*e630*/  @!P3 PRMT R136, R10, 0x5410, RZ ;  /* 0x000054100a88b816 */ /* 0x000fe400000000ff */
[----:B------:R1:W2:Y:S01]  /*e640*/  LDL.LU.S16 R10, [R1+0x24] ;  /* 0x00002400010a7983 */ /* 0x0002a20000300600 */
[----:B------:R-:W-:Y:S01]  /*e650*/  HMMA.16816.F32 R208, R4, R8, R208 ;  /* 0x0000000804d0723c */ /* 0x000fe200000018d0 */
[----:B------:R-:W-:Y:S02]  /*e660*/  @!P5 PRMT R137, R24, 0x5410, RZ ;  /* 0x000054101889d816 */ /* 0x000fe400000000ff */
[----:B------:R-:W-:Y:S01]  /*e670*/  ISETP.LE.U32.AND P5, PT, R2, UR15, PT ;  /* 0x0000000f02007c0c */ /* 0x000fe2000bfa3070 */
[----:B------:R-:W-:-:S03]  /*e680*/  FFMA.FTZ R2, R225, UR6, -R16 ;  /* 0x00000006e1027c23 */ /* 0x000fc60008010810 */
[--C-:B------:R-:W-:Y:S01]  /*e690*/  FFMA.FTZ R8, R252, UR6, -R16.reuse ;  /* 0x00000006fc087c23 */ /* 0x100fe20008010810 */
[----:B------:R-:W-:Y:S01]  /*e6a0*/  IMAD.MOV.U32 R252, RZ, RZ, R43 ;  /* 0x000000fffffc7224 */ /* 0x000fe200078e002b */
[----:B------:R-:W-:Y:S01]  /*e6b0*/  MOV R43, R250 ;  /* 0x000000fa002b7202 */ /* 0x000fe20000000f00 */
[----:B------:R-:W-:Y:S02]  /*e6c0*/  IMAD.MOV.U32 R250, RZ, RZ, R249 ;  /* 0x000000fffffa7224 */ /* 0x000fe400078e00f9 */
[----:B----4-:R-:W-:Y:S02]  /*e6d0*/  @!P0 HADD2 R28, -R103.H0_H0, -RZ.H0_H0 ;  /* 0xa00000ff671c8230 */ /* 0x010fe40000000900 */
[----:B------:R-:W-:Y:S01]  /*e6e0*/  FFMA.FTZ R3, R252, UR6, -R16 ;  /* 0x00000006fc037c23 */ /* 0x000fe20008010810 */
[----:B------:R4:W-:Y:S01]  /*e6f0*/  MUFU.EX2 R225, R2 ;  /* 0x0000000200e17308 */ /* 0x0009e20000000800 */
[----:B------:R-:W-:Y:S01]  /*e700*/  MOV R252, R250 ;  /* 0x000000fa00fc7202 */ /* 0x000fe20000000f00 */
[----:B------:R-:W-:-:S02]  /*e710*/  IMAD.MOV.U32 R249, RZ, RZ, R42 ;  /* 0x000000fffff97224 */ /* 0x000fc400078e002a */
[----:B------:R-:W-:Y:S02]  /*e720*/  IMAD.MOV.U32 R42, RZ, RZ, R66 ;  /* 0x000000ffff2a7224 */ /* 0x000fe400078e0042 */
[----:B------:R-:W-:Y:S02]  /*e730*/  IMAD.MOV.U32 R66, RZ, RZ, R246 ;  /* 0x000000ffff427224 */ /* 0x000fe400078e00f6 */
[----:B----4-:R-:W-:Y:S01]  /*e740*/  FFMA.FTZ R2, R43, UR6, -R16 ;  /* 0x000000062b027c23 */ /* 0x010fe20008010810 */
[----:B------:R-:W-:Y:S02]  /*e750*/  IMAD.MOV.U32 R43, RZ, RZ, R224 ;  /* 0x000000ffff2b7224 */ /* 0x000fe400078e00e0 */
[----:B------:R4:W-:Y:S01]  /*e760*/  MUFU.EX2 R224, R3 ;  /* 0x0000000300e07308 */ /* 0x0009e20000000800 */
[----:B------:R-:W-:Y:S02]  /*e770*/  IMAD.MOV.U32 R246, RZ, RZ, R223 ;  /* 0x000000fffff67224 */ /* 0x000fe400078e00df */
[----:B---3--:R-:W-:Y:S01]  /*e780*/  @!P6 HADD2 R11, -R102.H0_H0, -RZ.H0_H0 ;  /* 0xa00000ff660be230 */ /* 0x008fe20000000900 */
[----:B------:R-:W-:Y:S01]  /*e790*/  HMMA.16816.F32 R212, R4, R34, R128 ;  /* 0x0000002204d4723c */ /* 0x000fe20000001880 */
[----:B------:R-:W-:-:S05]  /*e7a0*/  IMAD.MOV.U32 R223, RZ, RZ, R226 ;  /* 0x000000ffffdf7224 */ /* 0x000fca00078e00e2 */
[----:B------:R-:W-:Y:S01]  /*e7b0*/  HMMA.16816.F32 R76, R4, R26, R92 ;  /* 0x0000001a044c723c */ /* 0x000fe2000000185c */
[----:B----4-:R-:W-:Y:S01]  /*e7c0*/  PRMT R3, R28, 0x7610, R3 ;  /* 0x000076101c037816 */ /* 0x010fe20000000003 */
[----:B------:R3:W4:Y:S01]  /*e7d0*/  MUFU.EX2 R226, R8 ;  /* 0x0000000800e27308 */ /* 0x0007220000000800 */
[----:B------:R-:W-:-:S03]  /*e7e0*/  IMAD.MOV.U32 R250, RZ, RZ, R249 ;  /* 0x000000fffffa7224 */ /* 0x000fc600078e00f9 */
[C---:B------:R-:W-:Y:S01]  /*e7f0*/  HMMA.16816.F32 R68, R4.reuse, R30, R68 ;  /* 0x0000001e0444723c */ /* 0x040fe20000001844 */
[----:B------:R-:W-:Y:S01]  /*e800*/  @!P0 PRMT R103, R3, 0x5410, RZ ;  /* 0x0000541003678816 */ /* 0x000fe200000000ff */
[----:B------:R-:W-:Y:S01]  /*e810*/  FFMA.FTZ R3, R252, UR6, -R15 ;  /* 0x00000006fc037c23 */ /* 0x000fe2000801080f */
[----:B------:R-:W-:Y:S01]  /*e820*/  IMAD.MOV.U32 R249, RZ, RZ, R42 ;  /* 0x000000fffff97224 */ /* 0x000fe200078e002a */
[----:B------:R-:W5:Y:S02]  /*e830*/  LDSM.16.MT88.4 R24, [R184+0x11000] ;  /* 0x01100000b818783b */ /* 0x000f640000004200 */
[----:B------:R1:W-:Y:S01]  /*e840*/  MUFU.EX2 R35, R3 ;  /* 0x0000000300237308 */ /* 0x0003e20000000800 */
[----:B------:R-:W-:Y:S02]  /*e850*/  IMAD.MOV.U32 R42, RZ, RZ, R66 ;  /* 0x000000ffff2a7224 */ /* 0x000fe400078e0042 */
[----:B--2---:R-:W-:Y:S01]  /*e860*/  @!P1 HADD2 R10, -R141.H0_H0, -RZ.H0_H0 ;  /* 0xa00000ff8d0a9230 */ /* 0x004fe20000000900 */
[----:B---3--:R-:W-:Y:S01]  /*e870*/  PRMT R8, R11, 0x7610, R8 ;  /* 0x000076100b087816 */ /* 0x008fe20000000008 */
[----:B------:R-:W-:Y:S01]  /*e880*/  HMMA.16816.F32 R92, R4, R22, R120 ;  /* 0x00000016045c723c */ /* 0x000fe20000001878 */
[----:B-1----:R-:W-:Y:S01]  /*e890*/  LOP3.LUT R3, R41, 0xff, RZ, 0xc0, !PT ;  /* 0x000000ff29037812 */ /* 0x002fe200078ec0ff */
[----:B------:R-:W-:Y:S01]  /*e8a0*/  IMAD.MOV.U32 R66, RZ, RZ, R246 ;  /* 0x000000ffff427224 */ /* 0x000fe200078e00f6 */
[----:B------:R-:W-:Y:S01]  /*e8b0*/  PRMT R9, R10, 0x7610, R9 ;  /* 0x000076100a097816 */ /* 0x000fe20000000009 */
[----:B------:R-:W1:Y:S01]  /*e8c0*/  LDSM.16.MT88.4 R20, [R182+0x11000] ;  /* 0x01100000b614783b */ /* 0x000e620000004200 */
[----:B------:R-:W-:-:S02]  /*e8d0*/  @!P6 PRMT R102, R8, 0x5410, RZ ;  /* 0x000054100866e816 */ /* 0x000fc400000000ff */
[----:B------:R-:W-:Y:S01]  /*e8e0*/  @!P1 PRMT R141, R9, 0x5410, RZ ;  /* 0x00005410098d9816 */ /* 0x000fe200000000ff */
[--C-:B------:R-:W-:Y:S01]  /*e8f0*/  FFMA.FTZ R8, R43, UR6, -R15.reuse ;  /* 0x000000062b087c23 */ /* 0x100fe2000801080f */
[----:B------:R-:W-:Y:S01]  /*e900*/  ISETP.LE.U32.AND P1, PT, R3, UR15, PT ;  /* 0x0000000f03007c0c */ /* 0x000fe2000bf23070 */
[--C-:B------:R-:W-:Y:S01]  /*e910*/  FFMA.FTZ R3, R250, UR6, -R15.reuse ;  /* 0x00000006fa037c23 */ /* 0x100fe2000801080f */
[----:B------:R-:W-:Y:S01]  /*e920*/  FFMA.FTZ R15, R249, UR6, -R15 ;  /* 0x00000006f90f7c23 */ /* 0x000fe2000801080f */
[----:B------:R-:W-:Y:S01]  /*e930*/  IMAD.MOV.U32 R249, RZ, RZ, R66 ;  /* 0x000000fffff97224 */ /* 0x000fe200078e0042 */
[----:B------:R-:W2:Y:S04]  /*e940*/  LDSM.16.MT88.4 R28, [R183+0x11000] ;  /* 0x01100000b71c783b */ /* 0x000ea80000004200 */
[----:B------:R3:W3:Y:S01]  /*e950*/  LDL.LU.S16 R66, [R1+0x28] ;  /* 0x0000280001427983 */ /* 0x0006e20000300600 */
[----:B------:R-:W-:-:S02]  /*e960*/  IMAD.MOV.U32 R246, RZ, RZ, R223 ;  /* 0x000000fffff67224 */ /* 0x000fc400078e00df */
[----:B------:R4:W-:Y:S01]  /*e970*/  MUFU.EX2 R223, R2 ;  /* 0x0000000200df7308 */ /* 0x0009e20000000800 */
[----:B------:R-:W-:Y:S01]  /*e980*/  LOP3.LUT R9, R19, 0xff, RZ, 0xc0, !PT ;  /* 0x000000ff13097812 */ /* 0x000fe200078ec0ff */
[----:B-----5:R-:W-:Y:S01]  /*e990*/  HMMA.16816.F32 R84, R4, R24, R84 ;  /* 0x000000180454723c */ /* 0x020fe20000001854 */
[----:B------:R-:W-:Y:S01]  /*e9a0*/  LOP3.LUT R11, R0, 0xff, RZ, 0xc0, !PT ;  /* 0x000000ff000b7812 */ /* 0x000fe200078ec0ff */
[----:B------:R1:W5:Y:S04]  /*e9b0*/  LDL.LU.S16 R251, [R1+0x2c] ;  /* 0x00002c0001fb7983 */ /* 0x0003680000300600 */
[----:B------:R-:W3:Y:S01]  /*e9c0*/  LDSM.16.MT88.4 R120, [R182+0xd800] ;  /* 0x00d80000b678783b */ /* 0x000ee20000004200 */
[----:B------:R-:W-:-:S03]  /*e9d0*/  ISETP.LE.U32.AND P3, PT, R39, UR15, PT ;  /* 0x0000000f27007c0c */ /* 0x000fc6000bf63070 */
[----:B------:R-:W-:Y:S01]  /*e9e0*/  LDSM.16.MT88.4 R128, [R184+0xd800] ;  /* 0x00d80000b880783b */ /* 0x000fe20000004200 */
[----:B----4-:R-:W-:-:S04]  /*e9f0*/  LOP3.LUT R2, R64, 0xff, RZ, 0xc0, !PT ;  /* 0x000000ff40027812 */ /* 0x010fc800078ec0ff */
[----:B------:R-:W-:Y:S02]  /*ea00*/  ISETP.LE.U32.AND P6, PT, R2, UR15, PT ;  /* 0x0000000f02007c0c */ /* 0x000fe4000bfc3070 */
[----:B------:R-:W-:-:S04]  /*ea10*/  SHF.R.U32.HI R2, RZ, 0x8, R17 ;  /* 0x00000008ff027819 */ /* 0x000fc80000011611 */
[----:B------:R-:W-:Y:S02]  /*ea20*/  PRMT R16, R18, 0x5410, R2 ;  /* 0x0000541012107816 */ /* 0x000fe40000000002 */
[----:B------:R-:W-:Y:S01]  /*ea30*/  LOP3.LUT R2, R0, 0xffff, RZ, 0xc0, !PT ;  /* 0x0000ffff00027812 */ /* 0x000fe200078ec0ff */
[----:B------:R4:W-:Y:S01]  /*ea40*/  MUFU.EX2 R34, R8 ;  /* 0x0000000800227308 */ /* 0x0009e20000000800 */
[----:B------:R-:W-:-:S07]  /*ea50*/  SHF.R.U32.HI R10, RZ, 0x18, R0 ;  /* 0x00000018ff0a7819 */ /* 0x000fce0000011600 */
[----:B------:R1:W-:Y:S01]  /*ea60*/  MUFU.EX2 R33, R3 ;  /* 0x0000000300217308 */ /* 0x0003e20000000800 */
[----:B----4-:R-:W-:Y:S02]  /*ea70*/  SHF.R.U32.HI R8, RZ, 0x8, R2 ;  /* 0x00000008ff087819 */ /* 0x010fe40000011602 */
[----:B------:R-:W-:-:S05]  /*ea80*/  PRMT R2, R9, 0x5410, R32 ;  /* 0x0000541009027816 */ /* 0x000fca0000000020 */
[----:B------:R-:W4:Y:S01]  /*ea90*/  MUFU.EX2 R32, R15 ;  /* 0x0000000f00207308 */ /* 0x000f220000000800 */
[----:B-1----:R-:W-:-:S04]  /*eaa0*/  SHF.R.U32.HI R3, RZ, 0x10, R0 ;  /* 0x00000010ff037819 */ /* 0x002fc80000011600 */
[----:B------:R-:W-:Y:S01]  /*eab0*/  LOP3.LUT R0, R3, 0xff, RZ, 0xc0, !PT ;  /* 0x000000ff03007812 */ /* 0x000fe200078ec0ff */
[C---:B------:R-:W-:Y:S03]  /*eac0*/  HMMA.16816.F32 R172, R4.reuse, R20, R172 ;  /* 0x0000001404ac723c */ /* 0x040fe600000018ac */
[----:B------:R-:W-:Y:S02]  /*ead0*/  PRMT R9, R0, 0x5410, R10 ;  /* 0x0000541000097816 */ /* 0x000fe4000000000a */
[----:B------:R-:W-:Y:S01]  /*eae0*/  F2FP.F16.F32.PACK_AB R10, R225, R226 ;  /* 0x000000e2e10a723e */ /* 0x000fe200000000ff */
[----:B------:R-:W-:Y:S01]  /*eaf0*/  HMMA.16816.F32 R164, R4, R22, R164 ;  /* 0x0000001604a4723c */ /* 0x000fe200000018a4 */
[----:B------:R-:W-:Y:S02]  /*eb00*/  PRMT R3, R11, 0x5410, R8 ;  /* 0x000054100b037816 */ /* 0x000fe40000000008 */
[----:B------:R-:W-:-:S03]  /*eb10*/  HSET2.LE.AND R0, R2, R14, PT ;  /* 0x0000000e02007233 */ /* 0x000fc60003803000 */
[----:B--2---:R-:W-:Y:S01]  /*eb20*/  HMMA.16816.F32 R20, R4, R28, R48 ;  /* 0x0000001c0414723c */ /* 0x004fe20000001830 */
[C---:B------:R-:W-:Y:S01]  /*eb30*/  PRMT R11, R10.reuse, 0x7610, R11 ;  /* 0x000076100a0b7816 */ /* 0x040fe2000000000b */
[----:B------:R-:W1:Y:S01]  /*eb40*/  LDSM.16.MT88.4 R48, [R182+0xf800] ;  /* 0x00f80000b630783b */ /* 0x000e620000004200 */
[----:B------:R-:W-:-:S03]  /*eb50*/  PRMT R10, R10, 0x7632, R10 ;  /* 0x000076320a0a7816 */ /* 0x000fc6000000000a */
[C---:B------:R-:W-:Y:S01]  /*eb60*/  HMMA.16816.F32 R24, R4.reuse, R26, R80 ;  /* 0x0000001a0418723c */ /* 0x040fe20000001850 */
[--C-:B------:R-:W-:Y:S01]  /*eb70*/  HSET2.LE.AND R3, R3, R14.reuse, PT ;  /* 0x0000000e03037233 */ /* 0x100fe20003803000 */
[----:B------:R-:W-:Y:S01]  /*eb80*/  IMAD.MOV.U32 R252, RZ, RZ, R67 ;  /* 0x000000fffffc7224 */ /* 0x000fe200078e0043 */
[----:B------:R-:W-:Y:S01]  /*eb90*/  HSET2.LE.AND R2, R9, R14, PT ;  /* 0x0000000e09027233 */ /* 0x000fe20003803000 */
[----:B------:R-:W-:Y:S02]  /*eba0*/  LDSM.16.MT88.4 R80, [R182+0x11800] ;  /* 0x01180000b650783b */ /* 0x000fe40000004200 */
[----:B------:R-:W-:Y:S07]  /*ebb0*/  HMMA.16816.F32 R28, R4, R30, R44 ;  /* 0x0000001e041c723c */ /* 0x000fee000000182c */
[----:B----4-:R-:W-:-:S02]  /*ebc0*/  F2FP.F16.F32.PACK_AB R6, R32, R33 ;  /* 0x000000212006723e */ /* 0x010fc400000000ff */
[----:B------:R-:W-:Y:S02]  /*ebd0*/  F2FP.F16.F32.PACK_AB R5, R34, R35 ;  /* 0x000000232205723e */ /* 0x000fe400000000ff */
[----:B------:R-:W-:Y:S02]  /*ebe0*/  LOP3.LUT R99, R0, R6, RZ, 0xc0, !PT ;  /* 0x0000000600637212 */ /* 0x000fe400078ec0ff */
[----:B------:R-:W-:Y:S02]  /*ebf0*/  PRMT R0, R11, 0x5410, R10 ;  /* 0x000054100b007816 */ /* 0x000fe4000000000a */
[----:B------:R-:W-:Y:S02]  /*ec00*/  F2FP.F16.F32.PACK_AB R4, R223, R224 ;  /* 0x000000e0df04723e */ /* 0x000fe400000000ff */
[C---:B------:R-:W-:Y:S02]  /*ec10*/  PRMT R9, R5.reuse, 0x7610, R9 ;  /* 0x0000761005097816 */ /* 0x040fe40000000009 */
[----:B------:R-:W-:-:S02]  /*ec20*/  PRMT R7, R5, 0x7632, R7 ;  /* 0x0000763205077816 */ /* 0x000fc40000000007 */
[----:B------:R-:W-:Y:S02]  /*ec30*/  LOP3.LUT R96, R3, R0, RZ, 0xc0, !PT ;  /* 0x0000000003607212 */ /* 0x000fe400078ec0ff */
[C---:B------:R-:W-:Y:S02]  /*ec40*/  PRMT R5, R4.reuse, 0x7610, R5 ;  /* 0x0000761004057816 */ /* 0x040fe40000000005 */
[----:B------:R-:W-:Y:S02]  /*ec50*/  PRMT R0, R9, 0x5410, R7 ;  /* 0x0000541009007816 */ /* 0x000fe40000000007 */
[----:B------:R-:W-:Y:S02]  /*ec60*/  PRMT R4, R4, 0x7632, R4 ;  /* 0x0000763204047816 */ /* 0x000fe40000000004 */
[----:B------:R-:W-:Y:S02]  /*ec70*/  HSET2.LE.AND R8, R16, R14, PT ;  /* 0x0000000e10087233 */ /* 0x000fe40003803000 */
[----:B------:R-:W-:Y:S01]  /*ec80*/  LOP3.LUT R97, R2, R0, RZ, 0xc0, !PT ;  /* 0x0000000002617212 */ /* 0x000fe200078ec0ff */
[----:B------:R-:W-:Y:S01]  /*ec90*/  LDSM.16.MT88.4 R16, [R183+0xf800] ;  /* 0x00f80000b710783b */ /* 0x000fe20000004200 */
[----:B------:R-:W-:-:S03]  /*eca0*/  PRMT R0, R5, 0x5410, R4 ;  /* 0x0000541005007816 */ /* 0x000fc60000000004 */
[----:B------:R4:W2:Y:S01]  /*ecb0*/  LDL.LU.S16 R2, [R1+0x30] ;  /* 0x0000300001027983 */ /* 0x0008a20000300600 */
[----:B------:R-:W-:Y:S01]  /*ecc0*/  LOP3.LUT R98, R8, R0, RZ, 0xc0, !PT ;  /* 0x0000000008627212 */ /* 0x000fe200078ec0ff */
[----:B---3--:R-:W-:-:S05]  /*ecd0*/  @!P5 HADD2 R66, -R140.H0_H0, -RZ.H0_H0 ;  /* 0xa00000ff8c42d230 */ /* 0x008fca0000000900 */
[----:B------:R-:W-:Y:S02]  /*ece0*/  PRMT R0, R66, 0x7610, R0 ;  /* 0x0000761042007816 */ /* 0x000fe40000000000 */
[----:B------:R4:W3:Y:S01]  /*ecf0*/  LDL.LU.S16 R66, [R1+0x34] ;  /* 0x0000340001427983 */ /* 0x0008e20000300600 */
[----:B------:R-:W-:Y:S01]  /*ed00*/  MOV R250, R42 ;  /* 0x0000002a00fa7202 */ /* 0x000fe20000000f00 */
[C---:B------:R-:W-:Y:S02]  /*ed10*/  HMMA.16816.F32 R108, R96.reuse, R120, R108 ;  /* 0x00000078606c723c */ /* 0x040fe4000000186c */
[----:B------:R-:W4:Y:S04]  /*ed20*/  LDSM.16.MT88.4 R40, [R181+0xf800] ;  /* 0x00f80000b528783b */ /* 0x000f280000004200 */
[----:B------:R-:W-:Y:S01]  /*ed30*/  HMMA.16816.F32 R120, R96, R122, R56 ;  /* 0x0000007a6078723c */ /* 0x000fe20000001838 */
[----:B------:R-:W4:Y:S01]  /*ed40*/  LDSM.16.MT88.4 R56, [R184+0xf800] ;  /* 0x00f80000b838783b */ /* 0x000f220000004200 */
[----:B------:R-:W-:-:S02]  /*ed50*/  ISETP.LE.U32.AND P0, PT, R37, UR15, PT ;  /* 0x0000000f25007c0c */ /* 0x000fc4000bf03070 */
[----:B------:R-:W-:Y:S02]  /*ed60*/  @P1 PRMT R8, R6, 0x7610, R8 ;  /* 0x0000761006081816 */ /* 0x000fe40000000008 */
[C---:B------:R-:W-:Y:S06]  /*ed70*/  HMMA.16816.F32 R104, R96.reuse, R112, R104 ;  /* 0x000000706068723c */ /* 0x040fec0000001868 */
[C---:B------:R-:W-:Y:S06]  /*ed80*/  HMMA.16816.F32 R112, R96.reuse, R114, R52 ;  /* 0x000000726070723c */ /* 0x040fec0000001834 */
[C---:B-1----:R-:W-:Y:S01]  /*ed90*/  HMMA.16816.F32 R44, R96.reuse, R48, R88 ;  /* 0x00000030602c723c */ /* 0x042fe20000001858 */
[----:B-----5:R-:W-:Y:S01]  /*eda0*/  @!P4 HADD2 R251, -R139.H0_H0, -RZ.H0_H0 ;  /* 0xa00000ff8bfbc230 */ /* 0x020fe20000000900 */
[----:B------:R-:W-:Y:S01]  /*edb0*/  @!P5 PRMT R140, R0, 0x5410, RZ ;  /* 0x00005410008cd816 */ /* 0x000fe200000000ff */
[----:B------:R-:W-:Y:S03]  /*edc0*/  LDSM.16.MT88.4 R88, [R184+0x11800] ;  /* 0x01180000b858783b */ /* 0x000fe60000004200 */
[C---:B------:R-:W-:Y:S06]  /*edd0*/  HMMA.16816.F32 R48, R96.reuse, R50, R92 ;  /* 0x000000326030723c */ /* 0x040fec000000185c */
[C---:B----4-:R-:W-:Y:S06]  /*ede0*/  HMMA.16816.F32 R36, R96.reuse, R40, R72 ;  /* 0x000000286024723c */ /* 0x050fec0000001848 */
[----:B------:R-:W-:Y:S01]  /*edf0*/  HMMA.16816.F32 R52, R96, R56, R152 ;  /* 0x000000386034723c */ /* 0x000fe20000001898 */
[----:B---3--:R-:W-:-:S05]  /*ee00*/  @!P1 HADD2 R66, -R6.H0_H0, -RZ.H0_H0 ;  /* 0xa00000ff06429230 */ /* 0x008fca0000000900 */
[----:B------:R-:W-:Y:S01]  /*ee10*/  HMMA.16816.F32 R40, R96, R42, R76 ;  /* 0x0000002a6028723c */ /* 0x000fe2000000184c */
[----:B------:R1:W3:Y:S01]  /*ee20*/  LDL.LU.S16 R76, [R1+0x38] ;  /* 0x00003800014c7983 */ /* 0x0002e20000300600 */
[----:B------:R-:W-:-:S03]  /*ee30*/  PRMT R3, R66, 0x7610, R3 ;  /* 0x0000761042037816 */ /* 0x000fc60000000003 */
[----:B------:R1:W4:Y:S01]  /*ee40*/  LDL.LU.S16 R153, [R1+0x44] ;  /* 0x0000440001997983 */ /* 0x0003220000300600 */
[----:B------:R-:W-:Y:S01]  /*ee50*/  @!P1 PRMT R8, R3, 0x5410, RZ ;  /* 0x0000541003089816 */ /* 0x000fe200000000ff */
[----:B------:R-:W-:Y:S02]  /*ee60*/  FFMA.FTZ R3, R218, R101, R252 ;  /* 0x00000065da037223 */ /* 0x000fe400000100fc */
[----:B------:R1:W5:Y:S04]  /*ee70*/  LDL.LU.S16 R152, [R1+0x40] ;  /* 0x0000400001987983 */ /* 0x0003680000300600 */
[----:B------:R1:W3:Y:S04]  /*ee80*/  LDL.LU.S16 R101, [R1+0x3c] ;  /* 0x00003c0001657983 */ /* 0x0002e80000300600 */
[----:B------:R1:W4:Y:S04]  /*ee90*/  LDL.LU.S16 R95, [R1+0x4c] ;  /* 0x00004c00015f7983 */ /* 0x0003280000300600 */
[----:B------:R1:W5:Y:S01]  /*eea0*/  LDL.LU.S16 R94, [R1+0x48] ;  /* 0x00004800015e7983 */ /* 0x0003620000300600 */
[C---:B------:R-:W-:Y:S01]  /*eeb0*/  HMMA.16816.F32 R116, R96.reuse, R128, R116 ;  /* 0x000000806074723c */ /* 0x040fe20000001874 */
[----:B--2---:R-:W-:Y:S01]  /*eec0*/  @!P2 HADD2 R2, -R138.H0_H0, -RZ.H0_H0 ;  /* 0xa00000ff8a02a230 */ /* 0x004fe20000000900 */
[----:B------:R-:W-:Y:S01]  /*eed0*/  SHF.R.U32.HI R0, RZ, 0x10, R64 ;  /* 0x00000010ff007819 */ /* 0x000fe20000011640 */
[----:B------:R-:W2:Y:S03]  /*eee0*/  LDSM.16.MT88.4 R72, [R181+0x11800] ;  /* 0x01180000b548783b */ /* 0x000ea60000004200 */
[----:B------:R-:W-:Y:S07]  /*eef0*/  HMMA.16816.F32 R128, R96, R130, R60 ;  /* 0x000000826080723c */ /* 0x000fee000000183c */
[----:B------:R-:W-:-:S04]  /*ef00*/  PRMT R60, R251, 0x7610, R60 ;  /* 0x00007610fb3c7816 */ /* 0x000fc8000000003c */
[----:B------:R-:W-:Y:S02]  /*ef10*/  @!P4 PRMT R139, R60, 0x5410, RZ ;  /* 0x000054103c8bc816 */ /* 0x000fe400000000ff */
[----:B------:R-:W-:Y:S01]  /*ef20*/  HMMA.16816.F32 R60, R96, R16, R156 ;  /* 0x00000010603c723c */ /* 0x000fe2000000189c */
[----:B------:R-:W-:-:S06]  /*ef30*/  LOP3.LUT R0, R0, 0xff, RZ, 0xc0, !PT ;  /* 0x000000ff00007812 */ /* 0x000fcc00078ec0ff */
[----:B------:R-:W-:Y:S02]  /*ef40*/  PRMT R16, R2, 0x7610, R16 ;  /* 0x0000761002107816 */ /* 0x000fe40000000010 */
[----:B------:R-:W-:Y:S02]  /*ef50*/  SHF.R.U32.HI R2, RZ, 0x8, R65 ;  /* 0x00000008ff027819 */ /* 0x000fe40000011641 */
[----:B------:R-:W-:Y:S02]  /*ef60*/  ISETP.LE.U32.AND P5, PT, R0, UR15, PT ;  /* 0x0000000f00007c0c */ /* 0x000fe4000bfa3070 */
[----:B------:R-:W-:Y:S02]  /*ef70*/  LOP3.LUT R2, R2, 0xffff, RZ, 0xc0, !PT ;  /* 0x0000ffff02027812 */ /* 0x000fe400078ec0ff */
[----:B------:R-:W-:Y:S02]  /*ef80*/  SHF.R.U32.HI R0, RZ, 0x18, R64 ;  /* 0x00000018ff007819 */ /* 0x000fe40000011640 */
[----:B------:R-:W-:-:S02]  /*ef90*/  @!P2 PRMT R138, R16, 0x5410, RZ ;  /* 0x00005410108aa816 */ /* 0x000fc400000000ff */
[----:B------:R-:W-:Y:S02]  /*efa0*/  ISETP.LE.U32.AND P2, PT, R2, UR15, PT ;  /* 0x0000000f02007c0c */ /* 0x000fe4000bf43070 */
[----:B------:R-:W-:Y:S02]  /*efb0*/  ISETP.LE.U32.AND P4, PT, R0, UR15, PT ;  /* 0x0000000f00007c0c */ /* 0x000fe4000bf83070 */
[----:B------:R-:W-:-:S04]  /*efc0*/  LOP3.LUT R0, R64, 0xffff, RZ, 0xc0, !PT ;  /* 0x0000ffff40007812 */ /* 0x000fc800078ec0ff */
[----:B------:R-:W-:Y:S01]  /*efd0*/  SHF.R.U32.HI R0, RZ, 0x8, R0 ;  /* 0x00000008ff007819 */ /* 0x000fe20000011600 */
[----:B------:R-:W-:-:S03]  /*efe0*/  FFMA.FTZ R2, R249, R100, R250 ;  /* 0x00000064f9027223 */ /* 0x000fc600000100fa */
[----:B------:R-:W-:Y:S01]  /*eff0*/  LOP3.LUT R0, R0, 0xffff, RZ, 0xc0, !PT ;  /* 0x0000ffff00007812 */ /* 0x000fe200078ec0ff */
[----:B------:R-:W-:Y:S01]  /*f000*/  FADD.FTZ R3, R247, R3 ;  /* 0x00000003f7037221 */ /* 0x000fe20000010000 */
[----:B------:R-:W-:Y:S01]  /*f010*/  FADD.FTZ R2, R248, R2 ;  /* 0x00000002f8027221 */ /* 0x000fe20000010000 */
[----:B------:R-:W-:Y:S01]  /*f020*/  @!P0 HADD2 R218, -R6.H1_H1, -RZ.H0_H0 ;  /* 0xa00000ff06da8230 */ /* 0x000fe20000000d00 */
[----:B------:R-:W-:Y:S02]  /*f030*/  ISETP.LE.U32.AND P1, PT, R0, UR15, PT ;  /* 0x0000000f00007c0c */ /* 0x000fe4000bf23070 */
[----:B------:R-:W-:Y:S01]  /*f040*/  @P0 PRMT R0, R6, 0x7632, R0 ;  /* 0x0000763206000816 */ /* 0x000fe20000000000 */
[----:B------:R-:W-:Y:S01]  /*f050*/  FADD.FTZ R3, R246, R3 ;  /* 0x00000003f6037221 */ /* 0x000fe20000010000 */
[----:B------:R-:W-:Y:S01]  /*f060*/  FADD.FTZ R2, R244, R2 ;  /* 0x00000002f4027221 */ /* 0x000fe20000010000 */
[C---:B------:R-:W-:Y:S01]  /*f070*/  HMMA.16816.F32 R64, R96.reuse, R18, R212 ;  /* 0x000000126040723c */ /* 0x040fe200000018d4 */
[----:B------:R-:W1:Y:S04]  /*f080*/  LDSM.16.MT88.4 R16, [R183+0x11800] ;  /* 0x01180000b710783b */ /* 0x000e680000004200 */
[----:B------:R-:W-:Y:S04]  /*f090*/  STG.E.U16 desc[UR24][R12.64+-0x80], R220 ;  /* 0xffff80dc0c007986 */ /* 0x000fe8000c101518 */
[----:B------:R-:W-:Y:S01]  /*f0a0*/  STG.E.U16 desc[UR24][R12.64+-0x7e], R219 ;  /* 0xffff82db0c007986 */ /* 0x000fe2000c101518 */
[----:B------:R-:W-:Y:S01]  /*f0b0*/  @!P0 PRMT R0, R218, 0x5410, RZ ;  /* 0x00005410da008816 */ /* 0x000fe200000000ff */
[C---:B------:R-:W-:Y:S06]  /*f0c0*/  HMMA.16816.F32 R124, R96.reuse, R132, R124 ;  /* 0x00000084607c723c */ /* 0x040fec000000187c */
[C---:B------:R-:W-:Y:S06]  /*f0d0*/  HMMA.16816.F32 R132, R96.reuse, R134, R68 ;  /* 0x000000866084723c */ /* 0x040fec0000001844 */
[C---:B--2---:R-:W-:Y:S06]  /*f0e0*/  HMMA.16816.F32 R68, R96.reuse, R72, R208 ;  /* 0x000000486044723c */ /* 0x044fec00000018d0 */
[C---:B------:R-:W-:Y:S06]  /*f0f0*/  HMMA.16816.F32 R84, R96.reuse, R88, R84 ;  /* 0x000000586054723c */ /* 0x040fec0000001854 */
[C---:B------:R-:W-:Y:S06]  /*f100*/  HMMA.16816.F32 R56, R96.reuse, R58, R160 ;  /* 0x0000003a6038723c */ /* 0x040fec00000018a0 */
[C---:B------:R-:W-:Y:S06]  /*f110*/  HMMA.16816.F32 R72, R96.reuse, R74, R168 ;  /* 0x0000004a6048723c */ /* 0x040fec00000018a8 */
[----:B------:R-:W-:Y:S01]  /*f120*/  HMMA.16816.F32 R88, R96, R90, R24 ;  /* 0x0000005a6058723c */ /* 0x000fe20000001818 */
[----:B---3--:R-:W-:-:S02]  /*f130*/  @!P4 HADD2 R101, -R7.H0_H0, -RZ.H0_H0 ;  /* 0xa00000ff0765c230 */ /* 0x008fc40000000900 */
[----:B-----5:R-:W-:-:S03]  /*f140*/  @!P2 HADD2 R94, -R4.H0_H0, -RZ.H0_H0 ;  /* 0xa00000ff045ea230 */ /* 0x020fc60000000900 */
[----:B------:R-:W-:Y:S01]  /*f150*/  PRMT R15, R101, 0x7610, R15 ;  /* 0x00007610650f7816 */ /* 0x000fe2000000000f */
[----:B----4-:R-:W-:Y:S01]  /*f160*/  @!P3 HADD2 R95, -R5.H0_H0, -RZ.H0_H0 ;  /* 0xa00000ff055fb230 */ /* 0x010fe20000000900 */
[----:B------:R-:W-:Y:S02]  /*f170*/  PRMT R6, R94, 0x7610, R6 ;  /* 0x000076105e067816 */ /* 0x000fe40000000006 */
[----:B------:R-:W-:Y:S02]  /*f180*/  @!P4 PRMT R7, R15, 0x5410, RZ ;  /* 0x000054100f07c816 */ /* 0x000fe400000000ff */
[----:B------:R-:W-:Y:S01]  /*f190*/  @!P2 PRMT R4, R6, 0x5410, RZ ;  /* 0x000054100604a816 */ /* 0x000fe200000000ff */
[----:B------:R-:W-:Y:S01]  /*f1a0*/  FADD.FTZ R6, R245, R3 ;  /* 0x00000003f5067221 */ /* 0x000fe20000010000 */
[----:B------:R-:W-:Y:S01]  /*f1b0*/  FADD.FTZ R15, R235, R2 ;  /* 0x00000002eb0f7221 */ /* 0x000fe20000010000 */
[----:B------:R-:W-:Y:S02]  /*f1c0*/  PRMT R14, R95, 0x7610, R14 ;  /* 0x000076105f0e7816 */ /* 0x000fe4000000000e */
[----:B------:R-:W-:Y:S01]  /*f1d0*/  FADD.FTZ R6, R236, R6 ;  /* 0x00000006ec067221 */ /* 0x000fe20000010000 */
[----:B------:R-:W-:Y:S01]  /*f1e0*/  FADD.FTZ R15, R237, R15 ;  /* 0x0000000fed0f7221 */ /* 0x000fe20000010000 */
[----:B------:R-:W-:Y:S01]  /*f1f0*/  @!P3 PRMT R5, R14, 0x5410, RZ ;  /* 0x000054100e05b816 */ /* 0x000fe200000000ff */
[----:B------:R-:W-:-:S02]  /*f200*/  IMAD.U32 R14, RZ, RZ, UR20 ;  /* 0x00000014ff0e7e24 */ /* 0x000fc4000f8e00ff */
[----:B------:R-:W-:Y:S01]  /*f210*/  FADD.FTZ R6, R238, R6 ;  /* 0x00000006ee067221 */ /* 0x000fe20000010000 */
[----:B------:R-:W-:Y:S01]  /*f220*/  FADD.FTZ R15, R239, R15 ;  /* 0x0000000fef0f7221 */ /* 0x000fe20000010000 */
[----:B------:R-:W-:-:S04]  /*f230*/  IMAD.WIDE R2, R14, 0x2, R12 ;  /* 0x000000020e027825 */ /* 0x000fc800078e020c */
[----:B------:R-:W-:Y:S01]  /*f240*/  FADD.FTZ R14, R240, R6 ;  /* 0x00000006f00e7221 */ /* 0x000fe20000010000 */
[----:B------:R-:W-:Y:S01]  /*f250*/  FADD.FTZ R6, R241, R15 ;  /* 0x0000000ff1067221 */ /* 0x000fe20000010000 */
[----:B------:R-:W-:-:S03]  /*f260*/  @!P6 HADD2 R76, -R11.H0_H0, -RZ.H0_H0 ;  /* 0xa00000ff0b4ce230 */ /* 0x000fc60000000900 */
[----:B------:R-:W-:Y:S01]  /*f270*/  FADD.FTZ R6, R243, R6 ;  /* 0x00000006f3067221 */ /* 0x000fe20000010000 */
[----:B------:R-:W-:Y:S02]  /*f280*/  @!P1 HADD2 R153, -R10.H0_H0, -RZ.H0_H0 ;  /* 0xa00000ff0a999230 */ /* 0x000fe40000000900 */
[----:B------:R-:W-:Y:S02]  /*f290*/  @!P5 HADD2 R152, -R9.H0_H0, -RZ.H0_H0 ;  /* 0xa00000ff0998d230 */ /* 0x000fe40000000900 */
[----:B------:R-:W-:Y:S01]  /*f2a0*/  FADD.FTZ R6, R228, R6 ;  /* 0x00000006e4067221 */ /* 0x000fe20000010000 */
[----:B------:R-:W-:Y:S01]  /*f2b0*/  STG.E.U16 desc[UR24][R2.64+-0x80], R217 ;  /* 0xffff80d902007986 */ /* 0x000fe2000c101518 */
[----:B------:R-:W-:-:S03]  /*f2c0*/  PRMT R100, R76, 0x7610, R100 ;  /* 0x000076104c647816 */ /* 0x000fc60000000064 */
[----:B------:R-:W-:Y:S01]  /*f2d0*/  STG.E.U16 desc[UR24][R2.64+-0x7e], R216 ;  /* 0xffff82d802007986 */ /* 0x000fe2000c101518 */
[----:B------:R-:W-:Y:S01]  /*f2e0*/  PRMT R93, R153, 0x7610, R93 ;  /* 0x00007610995d7816 */ /* 0x000fe2000000005d */
[----:B------:R-:W-:Y:S02]  /*f2f0*/  FADD.FTZ R6, R227, R6 ;  /* 0x00000006e3067221 */ /* 0x000fe40000010000 */
[----:B------:R-:W-:Y:S01]  /*f300*/  STG.E.U16 desc[UR24][R12.64+-0x70], R179 ;  /* 0xffff90b30c007986 */ /* 0x000fe2000c101518 */
[----:B------:R-:W-:-:S03]  /*f310*/  PRMT R92, R152, 0x7610, R92 ;  /* 0x00007610985c7816 */ /* 0x000fc6000000005c */
[----:B------:R-:W-:Y:S04]  /*f320*/  STG.E.U16 desc[UR24][R12.64+-0x6e], R178 ;  /* 0xffff92b20c007986 */ /* 0x000fe8000c101518 */
[----:B------:R-:W-:Y:S04]  /*f330*/  STG.E.U16 desc[UR24][R2.64+-0x70], R151 ;  /* 0xffff909702007986 */ /* 0x000fe8000c101518 */
[----:B------:R-:W-:Y:S01]  /*f340*/  STG.E.U16 desc[UR24][R2.64+-0x6e], R150 ;  /* 0xffff929602007986 */ /* 0x000fe2000c101518 */
[----:B------:R-:W-:-:S03]  /*f350*/  @!P6 PRMT R11, R100, 0x5410, RZ ;  /* 0x00005410640be816 */ /* 0x000fc600000000ff */
[----:B------:R-:W-:Y:S01]  /*f360*/  STG.E.U16 desc[UR24][R12.64+-0x60], R149 ;  /* 0xffffa0950c007986 */ /* 0x000fe2000c101518 */
[----:B------:R-:W-:-:S03]  /*f370*/  @!P1 PRMT R10, R93, 0x5410, RZ ;  /* 0x000054105d0a9816 */ /* 0x000fc600000000ff */
        /* <DEDUP_REMOVED lines=9> */
[----:B------:R-:W-:Y:S04]  /*f410*/  STG.E.U16 desc[UR24][R12.64+-0x40], R137 ;  /* 0xffffc0890c007986 */ /* 0x000fe8000c101518 */
        /* <DEDUP_REMOVED lines=14> */
[----:B------:R2:W-:Y:S01]  /*f500*/  STG.E.U16 desc[UR24][R2.64+-0xe], R0 ;  /* 0xfffff20002007986 */ /* 0x0005e2000c101518 */
[----:B------:R-:W-:-:S04]  /*f510*/  FADD.FTZ R14, R242, R14 ;  /* 0x0000000ef20e7221 */ /* 0x000fc80000010000 */
[----:B------:R-:W-:-:S04]  /*f520*/  FADD.FTZ R14, R234, R14 ;  /* 0x0000000eea0e7221 */ /* 0x000fc80000010000 */
[----:B------:R-:W-:Y:S01]  /*f530*/  FADD.FTZ R14, R233, R14 ;  /* 0x0000000ee90e7221 */ /* 0x000fe20000010000 */
[----:B------:R-:W-:Y:S01]  /*f540*/  HMMA.16816.F32 R76, R96, R80, R172 ;  /* 0x00000050604c723c */ /* 0x000fe200000018ac */
[----:B--2---:R-:W-:-:S04]  /*f550*/  FADD.FTZ R0, R35, R6 ;  /* 0x0000000623007221 */ /* 0x004fc80000010000 */
[----:B------:R-:W-:-:S04]  /*f560*/  FADD.FTZ R0, R34, R0 ;  /* 0x0000000022007221 */ /* 0x000fc80000010000 */
[----:B------:R-:W-:-:S04]  /*f570*/  FADD.FTZ R0, R33, R0 ;  /* 0x0000000021007221 */ /* 0x000fc80000010000 */
[----:B------:R-:W-:Y:S01]  /*f580*/  FADD.FTZ R0, R32, R0 ;  /* 0x0000000020007221 */ /* 0x000fe20000010000 */
[----:B------:R-:W-:Y:S01]  /*f590*/  FADD.FTZ R14, R232, R14 ;  /* 0x0000000ee80e7221 */ /* 0x000fe20000010000 */
[C---:B------:R-:W-:Y:S03]  /*f5a0*/  HMMA.16816.F32 R80, R96.reuse, R82, R164 ;  /* 0x000000526050723c */ /* 0x040fe600000018a4 */
[----:B------:R-:W-:Y:S03]  /*f5b0*/  STL [R1+0x4c], R0 ;  /* 0x00004c0001007387 */ /* 0x000fe60000100800 */
[----:B-1----:R-:W-:Y:S01]  /*f5c0*/  HMMA.16816.F32 R92, R96, R16, R20 ;  /* 0x00000010605c723c */ /* 0x002fe20000001814 */
[----:B------:R-:W-:-:S05]  /*f5d0*/  FADD.FTZ R14, R231, R14 ;  /* 0x0000000ee70e7221 */ /* 0x000fca0000010000 */
[----:B------:R-:W-:Y:S01]  /*f5e0*/  HMMA.16816.F32 R96, R96, R18, R28 ;  /* 0x000000126060723c */ /* 0x000fe2000000181c */
[----:B------:R1:W-:Y:S01]  /*f5f0*/  STG.E.U16 desc[UR24][R2.64+-0x10], R8 ;  /* 0xfffff00802007986 */ /* 0x0003e2000c101518 */
[----:B------:R-:W-:Y:S01]  /*f600*/  IADD3 R217, P0, R12, -0x100, RZ ;  /* 0xffffff000cd97810 */ /* 0x000fe20007f1e0ff */
[----:B------:R-:W-:-:S03]  /*f610*/  IMAD.MOV.U32 R100, RZ, RZ, R222 ;  /* 0x000000ffff647224 */ /* 0x000fc600078e00de */
[----:B------:R-:W-:Y:S01]  /*f620*/  IADD3.X R216, R13, -0x1, RZ, P0, !PT ;  /* 0xffffffff0dd87810 */ /* 0x000fe200007fe4ff */
[----:B-1----:R-:W-:-:S04]  /*f630*/  FADD.FTZ R2, R226, R14 ;  /* 0x0000000ee2027221 */ /* 0x002fc80000010000 */
[----:B------:R-:W-:-:S04]  /*f640*/  FADD.FTZ R2, R225, R2 ;  /* 0x00000002e1027221 */ /* 0x000fc80000010000 */
[----:B------:R-:W-:Y:S01]  /*f650*/  FADD.FTZ R2, R224, R2 ;  /* 0x00000002e0027221 */ /* 0x000fe20000010000 */
[----:B------:R-:W-:-:S03]  /*f660*/  IMAD.MOV.U32 R3, RZ, RZ, R221 ;  /* 0x000000ffff037224 */ /* 0x000fc600078e00dd */
[----:B------:R-:W-:-:S07]  /*f670*/  FADD.FTZ R218, R223, R2 ;  /* 0x00000002dfda7221 */ /* 0x000fce0000010000 */
.L_x_1293:
[----:B------:R-:W-:-:S06]  /*f680*/  UISETP.GT.AND UP0, UPT, UR8, UR14, UPT ;  /* 0x0000000e0800728c */ /* 0x000fcc000bf04270 */
[----:B------:R-:W-:-:S13]  /*f690*/  PLOP3.LUT P0, PT, PT, PT, UP0, 0x80, 0x0 ;  /* 0x000000000000781c */ /* 0x000fda0003f0f008 */
[----:B------:R-:W-:Y:S05]  /*f6a0*/  @!P0 BRA `(.L_x_1297) ;  /* 0x0000005400e48947 */ /* 0x000fea0003800000 */
[----:B------:R-:W3:Y:S01]  /*f6b0*/  LDL.LU R2, [R1+0x98] ;  /* 0x0000980001027983 */ /* 0x000ee20000300800 */
[----:B------:R-:W-:Y:S01]  /*f6c0*/  ULDC UR4, c[0x0][0x2d0] ;  /* 0x0000b40000047ab9 */ /* 0x000fe20000000800 */
[----:B--2---:R-:W-:Y:S01]  /*f6d0*/  MOV R102, R3 ;  /* 0x0000000300667202 */ /* 0x004fe20000000f00 */
[----:B------:R-:W-:Y:S01]  /*f6e0*/  USHF.R.S32.HI UR13, URZ, 0x1f, UR20 ;  /* 0x0000001f3f0d7899 */ /* 0x000fe20008011414 */
[----:B------:R-:W2:Y:S01]  /*f6f0*/  LDL.LU R0, [R1+0x9c] ;  /* 0x00009c0001007983 */ /* 0x000ea20000300800 */
[----:B-----5:R-:W-:Y:S01]  /*f700*/  ISETP.GE.AND P2, PT, R176, UR4, PT ;  /* 0x00000004b0007c0c */ /* 0x020fe2000bf46270 */
[----:B------:R-:W-:Y:S01]  /*f710*/  USHF.L.U32 UR19, UR20, 0x1, URZ ;  /* 0x0000000114137899 */ /* 0x000fe2000800063f */
[----:B------:R-:W-:Y:S01]  /*f720*/  MOV R101, R100 ;  /* 0x0000006400657202 */ /* 0x000fe20000000f00 */
[----:B------:R-:W-:Y:S01]  /*f730*/  USHF.L.U64.HI UR13, UR20, 0x1, UR13 ;  /* 0x00000001140d7899 */ /* 0x000fe2000801020d */
[----:B------:R-:W-:Y:S01]  /*f740*/  ULDC UR5, c[0x0][0x2d0] ;  /* 0x0000b40000057ab9 */ /* 0x000fe20000000800 */
[----:B------:R-:W-:Y:S01]  /*f750*/  ULDC UR4, c[0x0][0x2ec] ;  /* 0x0000bb0000047ab9 */ /* 0x000fe20000000800 */
[----:B------:R-:W-:-:S07]  /*f760*/  ULDC.64 UR6, c[0x0][0x248] ;  /* 0x0000920000067ab9 */ /* 0x000fce0000000a00 */
[----:B------:R-:W1:Y:S08]  /*f770*/  @!P2 LDC.64 R6, c[0x0][0x220] ;  /* 0x00008800ff06ab82 */ /* 0x000e700000000a00 */
[----:B------:R-:W4:Y:S08]  /*f780*/  @!P2 LDC.64 R8, c[0x0][0x220] ;  /* 0x00008800ff08ab82 */ /* 0x000f300000000a00 */
[----:B------:R-:W4:Y:S01]  /*f790*/  @!P2 LDC.64 R4, c[0x0][0x220] ;  /* 0x00008800ff04ab82 */ /* 0x000f220000000a00 */
[----:B-1----:R1:W-:Y:S04]  /*f7a0*/  @!P2 STL.64 [R1+0x80], R6 ;  /* 0x000080060100a387 */ /* 0x0023e80000100a00 */
[----:B----4-:R-:W-:Y:S04]  /*f7b0*/  @!P2 STL.64 [R1+0x78], R8 ;  /* 0x000078080100a387 */ /* 0x010fe80000100a00 */
[----:B------:R3:W-:Y:S01]  /*f7c0*/  @!P2 STL.64 [R1+0x70], R4 ;  /* 0x000070040100a387 */ /* 0x0007e20000100a00 */
[----:B-1----:R-:W1:Y:S03]  /*f7d0*/  @!P2 LDC.64 R6, c[0x0][0x220] ;  /* 0x00008800ff06ab82 */ /* 0x002e660000000a00 */
[----:B-1----:R1:W-:Y:S01]  /*f7e0*/  @!P2 STL.64 [R1+0x68], R6 ;  /* 0x000068060100a387 */ /* 0x0023e20000100a00 */
[----:B---3--:R-:W-:-:S05]  /*f7f0*/  IMAD.WIDE.U32 R4, R2, -0x326172a9, RZ ;  /* 0xcd9e8d5702047825 */ /* 0x008fca00078e00ff */
[----:B------:R3:W-:Y:S01]  /*f800*/  STL.64 [R1+0x50], R4 ;  /* 0x0000500401007387 */ /* 0x0007e20000100a00 */
[----:B--2---:R-:W-:-:S03]  /*f810*/  LOP3.LUT R224, R5, R0, RZ, 0x3c, !PT ;  /* 0x0000000005e07212 */ /* 0x004fc600078e3cff */
[----:B-1----:R-:W2:Y:S04]  /*f820*/  LDL.LU.64 R6, [R1+0xa0] ;  /* 0x0000a00001067983 */ /* 0x002ea80000300a00 */
[----:B---3--:R-:W3:Y:S04]  /*f830*/  LDL.LU.64 R4, [R1+0xa8] ;  /* 0x0000a80001047983 */ /* 0x008ee80000300a00 */
[----:B------:R-:W4:Y:S01]  /*f840*/  LDL.LU R0, [R1+0xb0] ;  /* 0x0000b00001007983 */ /* 0x000f220000300800 */
[----:B------:R-:W-:Y:S01]  /*f850*/  IMAD.WIDE.U32 R224, R224, -0x2daee0ad, RZ ;  /* 0xd2511f53e0e07825 */ /* 0x000fe200078e00ff */
[----:B--2---:R-:W-:-:S02]  /*f860*/  MOV R3, R7 ;  /* 0x0000000700037202 */ /* 0x004fc40000000f00 */
[----:B---3--:R-:W-:Y:S01]  /*f870*/  MOV R2, R4 ;  /* 0x0000000400027202 */ /* 0x008fe20000000f00 */
[----:B----4-:R-:W-:-:S04]  /*f880*/  IMAD.WIDE.U32 R226, R0, -0x2daee0ad, RZ ;  /* 0xd2511f5300e27825 */ /* 0x010fc800078e00ff */
[----:B------:R1:W-:Y:S01]  /*f890*/  STL.64 [R1+0x60], R2 ;  /* 0x0000600201007387 */ /* 0x0003e20000100a00 */
[----:B------:R-:W-:Y:S05]  /*f8a0*/  BRA `(.L_x_1298) ;  /* 0x0000000400d47947 */ /* 0x000fea0003800000 */
.L_x_1300:
        /* <DEDUP_REMOVED lines=61> */
[C---:B------:R-:W-:Y:S02]  /*fc80*/  @!P4 LEA R12, P5, R0.reuse, R18, 0x1 ;  /* 0x00000012000cc211 */ /* 0x040fe400078a08ff */
[----:B------:R-:W-:Y:S01]  /*fc90*/  IADD3.X R3, R3, UR30, RZ, P1, !PT ;  /* 0x0000001e03037c10 */ /* 0x000fe20008ffe4ff */
        /* <DEDUP_REMOVED lines=13> */
[----:B------:R-:W-:Y:S03]  /*fd70*/  IADD3 R2, P0, R0, UR31, RZ ;  /* 0x0000001f00027c10 */ /* 0x000fe6000ff1e0ff */
[----:B------:R-:W-:Y:S01]  /*fd80*/  @!PT LDS RZ, [RZ] ;  /* 0x00000000fffff984 */ /* 0x000fe20000000800 */
[----:B------:R-:W-:Y:S01]  /*fd90*/  @!PT LDS RZ, [RZ] ;  /* 0x00000000fffff984 */ /* 0x000fe20000000800 */
[----:B------:R-:W-:Y:S01]  /*fda0*/  @!PT LDS RZ, [RZ] ;  /* 0x00000000fffff984 */ /* 0x000fe20000000800 */
[----:B------:R3:W-:Y:S01]  /*fdb0*/  @!P2 LDGSTS.E.BYPASS.LTC128B.128 [R203+0x7000], desc[UR24][R6.64] ;  /* 0x0700000006cbafae */ /* 0x0007e2000b901d58 */
[----:B--2---:R-:W-:Y:S03]  /*fdc0*/  @!P2 LEA R8, P5, R2, R14, 0x1 ;  /* 0x0000000e0208a211 */ /* 0x004fe600078a08ff */
        /* <DEDUP_REMOVED lines=35> */
.L_x_1298:
[----:B-1----:R-:W2:Y:S01]  /*10000*/  LDL R2, [R1+0x58] ;  /* 0x0000580001027983 */ /* 0x002ea20000100800 */
[----:B------:R-:W-:Y:S04]  /*10010*/  DEPBAR.LE SB0, 0x0 ;  /* 0x000080000000791a */ /* 0x000fe80000000000 */
[----:B---3--:R-:W3:Y:S01]  /*10020*/  LDL.64 R10, [R1+0x60] ;  /* 0x00006000010a7983 */ /* 0x008ee20000100a00 */
[----:B------:R-:W-:Y:S03]  /*10030*/  UIADD3 UR9, UR8, -0x1, URZ ;  /* 0xffffffff08097890 */ /* 0x000fe6000fffe03f */
[----:B------:R-:W4:Y:S01]  /*10040*/  LDL R0, [R1+0x5c] ;  /* 0x00005c0001007983 */ /* 0x000f220000100800 */
[----:B------:R-:W-:Y:S02]  /*10050*/  USHF.R.S32.HI UR21, URZ, 0x1f, UR9 ;  /* 0x0000001f3f157899 */ /* 0x000fe40008011409 */
[----:B------:R-:W-:Y:S01]  /*10060*/  UIMAD UR20, UR10, UR9, URZ ;  /* 0x000000090a1472a4 */ /* 0x000fe2000f8e023f */
[----:B------:R-:W5:Y:S01]  /*10070*/  LDL R6, [R1+0x80] ;  /* 0x0000800001067983 */ /* 0x000f620000100800 */
[----:B------:R-:W-:Y:S02]  /*10080*/  UISETP.GT.AND UP0, UPT, UR9, UR14, UPT ;  /* 0x0000000e0900728c */ /* 0x000fe4000bf04270 */
[----:B------:R-:W-:Y:S01]  /*10090*/  UIMAD UR20, UR21, UR11, UR20 ;  /* 0x0000000b151472a4 */ /* 0x000fe2000f8e0214 */
[----:B------:R-:W5:Y:S04]  /*100a0*/  LDL R12, [R1+0x84] ;  /* 0x00008400010c7983 */ /* 0x000f680000100800 */
        /* <DEDUP_REMOVED lines=8> */
[----:B------:R-:W1:Y:S02]  /*10130*/  S2R R100, SR_TID.X ;  /* 0x0000000000647919 */ /* 0x000e640000002100 */
[----:B-1----:R-:W-:Y:S05]  /*10140*/  IMAD.SHL.U32 R100, R100, 0x2, RZ ;  /* 0x0000000264647824 */ /* 0x002fea00078e00ff */
[----:B------:R-:W-:Y:S02]  /*10150*/  LOP3.LUT R100, R100, 0x6, RZ, 0xc0, !PT ;  /* 0x0000000664647812 */ /* 0x000fe400078ec0ff */
[----:B--2---:R-:W-:Y:S01]  /*10160*/  ISETP.GE.AND P4, PT, R2, UR5, PT ;  /* 0x0000000502007c0c */ /* 0x004fe2000bf86270 */
[----:B------:R-:W-:Y:S04]  /*10170*/  IMAD.U32 R2, RZ, RZ, UR9 ;  /* 0x00000009ff027e24 */ /* 0x000fe8000f8e00ff */
[----:B---3--:R-:W-:Y:S01]  /*10180*/  IMAD.WIDE.U32 R2, R2, UR11, R10 ;  /* 0x0000000b02027c25 */ /* 0x008fe2000f8e000a */
[----:B----4-:R-:W-:Y:S03]  /*10190*/  ISETP.GE.AND P3, PT, R0, UR5, PT ;  /* 0x0000000500007c0c */ /* 0x010fe6000bf66270 */
[----:B------:R-:W-:Y:S04]  /*101a0*/  VIADD R0, R3, UR20 ;  /* 0x0000001403007c36 */ /* 0x000fe80008000000 */
[----:B------:R-:W1:Y:S01]  /*101b0*/  @!P4 LDC.64 R4, c[0x0][0x220] ;  /* 0x00008800ff04cb82 */ /* 0x000e620000000a00 */
[C---:B-----5:R-:W-:Y:S04]  /*101c0*/  @!P2 LEA R6, P1, R2.reuse, R6, 0x1 ;  /* 0x000000060206a211 */ /* 0x060fe800078208ff */
[C-C-:B------:R-:W-:Y:S02]  /*101d0*/  @!P2 LEA.HI.X R7, R2.reuse, R12, R0.reuse, 0x1, P1 ;  /* 0x0000000c0207a211 */ /* 0x140fe400008f0c00 */
[C---:B------:R-:W-:Y:S01]  /*101e0*/  IADD3 R3, P1, R2.reuse, UR23, RZ ;  /* 0x0000001702037c10 */ /* 0x040fe2000ff3e0ff */
[----:B------:R-:W2:Y:S02]  /*101f0*/  @!P4 LDC.64 R10, c[0x0][0x220] ;  /* 0x00008800ff0acb82 */ /* 0x000ea40000000a00 */
[----:B------:R-:W-:Y:S01]  /*10200*/  @!PT LDS RZ, [RZ] ;  /* 0x00000000fffff984 */ /* 0x000fe20000000800 */
[----:B------:R-:W-:Y:S01]  /*10210*/  @!PT LDS RZ, [RZ] ;  /* 0x00000000fffff984 */ /* 0x000fe20000000800 */
[----:B------:R-:W-:Y:S01]  /*10220*/  @!PT LDS RZ, [RZ] ;  /* 0x00000000fffff984 */ /* 0x000fe20000000800 */
[----:B------:R3:W-:Y:S04]  /*10230*/  @!P2 LDGSTS.E.BYPASS.LTC128B.128 [R203+0xc000], desc[UR24][R6.64] ;  /* 0x0c00000006cbafae */ /* 0x0007e8000b901d58 */
[----:B------:R-:W-:Y:S02]  /*10240*/  @P4 STS.128 [R203+0xe000], RZ ;  /* 0x00e000ffcb004388 */ /* 0x000fe40000000c00 */
[----:B------:R-:W3:Y:S01]  /*10250*/  @!P3 LDC.64 R8, c[0x0][0x220] ;  /* 0x00008800ff08bb82 */ /* 0x000ee20000000a00 */
[C---:B-1----:R-:W-:Y:S07]  /*10260*/  @!P4 LEA R4, P0, R2.reuse, R4, 0x1 ;  /* 0x000000040204c211 */ /* 0x042fee00078008ff */
        /* <DEDUP_REMOVED lines=10> */
[----:B------:R-:W-:Y:S02]  /*10310*/  @!P3 LEA.HI.X R7, R2, R9, R0, 0x1, P0 ;  /* 0x000000090207b211 */ /* 0x000fe400000f0c00 */
[----:B------:R-:W-:Y:S02]  /*10320*/  IADD3.X R2, R0, UR12, RZ, P1, !PT ;  /* 0x0000000c00027c10 */ /* 0x000fe40008ffe4ff */
[C---:B--2---:R-:W-:Y:S01]  /*10330*/  @!P4 LEA R8, P0, R3.reuse, R10, 0x1 ;  /* 0x0000000a0308c211 */ /* 0x044fe200078008ff */
[----:B------:R-:W-:Y:S01]  /*10340*/  @!PT LDS RZ, [RZ] ;  /* 0x00000000fffff984 */ /* 0x000fe20000000800 */
[----:B------:R-:W-:Y:S01]  /*10350*/  @!PT LDS RZ, [RZ] ;  /* 0x00000000fffff984 */ /* 0x000fe20000000800 */
[----:B------:R-:W-:Y:S01]  /*10360*/  @!PT LDS RZ, [RZ] ;  /* 0x00000000fffff984 */ /* 0x000fe20000000800 */
[----:B------:R1:W-:Y:S02]  /*10370*/  @!P3 LDGSTS.E.BYPASS.LTC128B.128 [R203+0x10000], desc[UR24][R6.64+0x100] ;  /* 0x1000010006cbbfae */ /* 0x0003e4000b901d58 */
[----:B------:R-:W2:Y:S01]  /*10380*/  @!P3 LDC.64 R20, c[0x0][0x220] ;  /* 0x00008800ff14bb82 */ /* 0x000ea20000000a00 */
[C-C-:B------:R-:W-:Y:S01]  /*10390*/  @!P4 LEA.HI.X R9, R3.reuse, R11, R2.reuse, 0x1, P0 ;  /* 0x0000000b0309c211 */ /* 0x140fe200000f0c02 */
[----:B------:R-:W-:Y:S01]  /*103a0*/  @P2 STS.128 [R203+0xc800], RZ ;  /* 0x00c800ffcb002388 */ /* 0x000fe20000000c00 */
[C---:B----4-:R-:W-:Y:S04]  /*103b0*/  @!P2 LEA R4, P1, R3.reuse, R19, 0x1 ;  /* 0x000000130304a211 */ /* 0x050fe800078208ff */
[C-C-:B------:R-:W-:Y:S02]  /*103c0*/  @!P2 LEA.HI.X R5, R3.reuse, R18, R2.reuse, 0x1, P1 ;  /* 0x000000120305a211 */ /* 0x140fe400008f0c02 */
[C---:B------:R-:W-:Y:S01]  /*103d0*/  IADD3 R0, P1, R3.reuse, UR23, RZ ;  /* 0x0000001703007c10 */ /* 0x040fe2000ff3e0ff */
[----:B------:R-:W4:Y:S02]  /*103e0*/  @!P4 LDC.64 R18, c[0x0][0x220] ;  /* 0x00008800ff12cb82 */ /* 0x000f240000000a00 */
[----:B------:R-:W-:Y:S01]  /*103f0*/  @!PT LDS RZ, [RZ] ;  /* 0x00000000fffff984 */ /* 0x000fe20000000800 */
[----:B------:R-:W-:Y:S01]  /*10400*/  @!PT LDS RZ, [RZ] ;  /* 0x00000000fffff984 */ /* 0x000fe20000000800 */
[----:B------:R-:W-:Y:S01]  /*10410*/  @!PT LDS RZ, [RZ] ;  /* 0x00000000fffff984 */ /* 0x000fe20000000800 */
[----:B------:R3:W-:Y:S04]  /*10420*/  @!P2 LDGSTS.E.BYPASS.LTC128B.128 [R203+0xc800], desc[UR24][R4.64] ;  /* 0x0c80000004cbafae */ /* 0x0007e8000b901d58 */
[----:B------:R-:W-:Y:S01]  /*10430*/  @P4 STS.128 [R203+0xe800], RZ ;  /* 0x00e800ffcb004388 */ /* 0x000fe20000000c00 */
[C---:B-1----:R-:W-:Y:S03]  /*10440*/  @!P3 LEA R6, P0, R3.reuse, R16, 0x1 ;  /* 0x000000100306b211 */ /* 0x042fe600078008ff */
[----:B------:R-:W-:Y:S01]  /*10450*/  @!PT LDS RZ, [RZ] ;  /* 0x00000000fffff984 */ /* 0x000fe20000000800 */
[----:B------:R-:W-:Y:S01]  /*10460*/  @!PT LDS RZ, [RZ] ;  /* 0x00000000fffff984 */ /* 0x000fe20000000800 */
[----:B------:R-:W-:Y:S01]  /*10470*/  @!PT LDS RZ, [RZ] ;  /* 0x00000000fffff984 */ /* 0x000fe20000000800 */
[----:B------:R1:W-:Y:S01]  /*10480*/  @!P4 LDGSTS.E.BYPASS.LTC128B.128 [R203+0xe800], desc[UR24][R8.64+0x80] ;  /* 0x0e80008008cbcfae */ /* 0x0003e2000b901d58 */
[----:B------:R-:W-:Y:S03]  /*10490*/  @!P3 LEA.HI.X R7, R3, R17, R2, 0x1, P0 ;  /* 0x000000110307b211 */ /* 0x000fe600000f0c02 */
[----:B------:R-:W-:Y:S01]  /*104a0*/  @P3 STS.128 [R203+0x10800], RZ ;  /* 0x010800ffcb003388 */ /* 0x000fe20000000c00 */
[----:B------:R-:W-:Y:S02]  /*104b0*/  IADD3.X R3, R2, UR12, RZ, P1, !PT ;  /* 0x0000000c02037c10 */ /* 0x000fe40008ffe4ff */
[C---:B-----5:R-:W-:Y:S01]  /*104c0*/  @!P4 LEA R12, P1, R0.reuse, R12, 0x1 ;  /* 0x0000000c000cc211 */ /* 0x060fe200078208ff */
[----:B------:R-:W-:Y:S01]  /*104d0*/  @!PT LDS RZ, [RZ] ;  /* 0x00000000fffff984 */ /* 0x000fe20000000800 */
[----:B------:R-:W-:Y:S01]  /*104e0*/  @!PT LDS RZ, [RZ] ;  /* 0x00000000fffff984 */ /* 0x000fe20000000800 */
[----:B------:R-:W-:Y:S01]  /*104f0*/  @!PT LDS RZ, [RZ] ;  /* 0x00000000fffff984 */ /* 0x000fe20000000800 */
[----:B------:R4:W-:Y:S01]  /*10500*/  @!P3 LDGSTS.E.BYPASS.LTC128B.128 [R203+0x10800], desc[UR24][R6.64+0x100] ;  /* 0x1080010006cbbfae */ /* 0x0009e2000b901d58 */
[C---:B------:R-:W-:Y:S02]  /*10510*/  IADD3 R2, P5, R0.reuse, UR23, RZ ;  /* 0x0000001700027c10 */ /* 0x040fe4000ffbe0ff */
[C-C-:B------:R-:W-:Y:S01]  /*10520*/  @!P4 LEA.HI.X R13, R0.reuse, R13, R3.reuse, 0x1, P1 ;  /* 0x0000000d000dc211 */ /* 0x140fe200008f0c03 */
[----:B------:R-:W-:Y:S01]  /*10530*/  @P2 STS.128 [R203+0xd000], RZ ;  /* 0x00d000ffcb002388 */ /* 0x000fe20000000c00 */
[C---:B---3--:R-:W-:Y:S04]  /*10540*/  @!P2 LEA R4, P0, R0.reuse, R25, 0x1 ;  /* 0x000000190004a211 */ /* 0x048fe800078008ff */
[C-C-:B------:R-:W-:Y:S02]  /*10550*/  @!P2 LEA.HI.X R5, R0.reuse, R24, R3.reuse, 0x1, P0 ;  /* 0x000000180005a211 */ /* 0x140fe400000f0c03 */
[C---:B------:R-:W-:Y:S03]  /*10560*/  @!P3 LEA R10, P0, R0.reuse, R14, 0x1 ;  /* 0x0000000e000ab211 */ /* 0x040fe600078008ff */
        /* <DEDUP_REMOVED lines=8> */
[----:B-1----:R-:W-:Y:S01]  /*105f0*/  @!P2 LEA R8, P5, R2, R23, 0x1 ;  /* 0x000000170208a211 */ /* 0x002fe200078a08ff */
[----:B------:R-:W-:Y:S01]  /*10600*/  IMAD R0, R0, 0x40, R100 ;  /* 0x0000004000007824 */ /* 0x000fe200078e0264 */
[C---:B----4-:R-:W-:Y:S01]  /*10610*/  @!P4 LEA R6, P1, R2.reuse, R18, 0x1 ;  /* 0x000000120206c211 */ /* 0x050fe200078208ff */
[----:B------:R-:W-:Y:S01]  /*10620*/  @!PT LDS RZ, [RZ] ;  /* 0x00000000fffff984 */ /* 0x000fe20000000800 */
[----:B------:R-:W-:Y:S01]  /*10630*/  @!PT LDS RZ, [RZ] ;  /* 0x00000000fffff984 */ /* 0x000fe20000000800 */
[----:B------:R-:W-:Y:S01]  /*10640*/  @!PT LDS RZ, [RZ] ;  /* 0x00000000fffff984 */ /* 0x000fe20000000800 */
[----:B------:R-:W-:Y:S01]  /*10650*/  @!P4 LDGSTS.E.BYPASS.LTC128B.128 [R203+0xf000], desc[UR24][R12.64+0x80] ;  /* 0x0f0000800ccbcfae */ /* 0x000fe2000b901d58 */
[C-C-:B------:R-:W-:Y:S02]  /*10660*/  @!P2 LEA.HI.X R9, R2.reuse, R22, R3.reuse, 0x1, P5 ;  /* 0x000000160209a211 */ /* 0x140fe400028f0c03 */
[--C-:B------:R-:W-:Y:S01]  /*10670*/  @!P4 LEA.HI.X R7, R2, R19, R3.reuse, 0x1, P1 ;  /* 0x000000130207c211 */ /* 0x100fe200008f0c03 */
[----:B------:R-:W-:Y:S01]  /*10680*/  @P3 STS.128 [R203+0x11000], RZ ;  /* 0x011000ffcb003388 */ /* 0x000fe20000000c00 */
[C---:B------:R-:W-:Y:S02]  /*10690*/  ISETP.GE.AND P6, PT, R0.reuse, R205, PT ;  /* 0x000000cd0000720c */ /* 0x040fe40003fc6270 */
[C---:B------:R-:W-:Y:S01]  /*106a0*/  ISETP.GE.AND P1, PT, R0.reuse, R204, PT ;  /* 0x000000cc0000720c */ /* 0x040fe20003f26270 */
[----:B------:R-:W-:Y:S01]  /*106b0*/  @!PT LDS RZ, [RZ] ;  /* 0x00000000fffff984 */ /* 0x000fe20000000800 */
[----:B------:R-:W-:Y:S01]  /*106c0*/  @!PT LDS RZ, [RZ] ;  /* 0x00000000fffff984 */ /* 0x000fe20000000800 */
[----:B------:R-:W-:Y:S01]  /*106d0*/  @!PT LDS RZ, [RZ] ;  /* 0x00000000fffff984 */ /* 0x000fe20000000800 */
[----:B------:R-:W-:Y:S01]  /*106e0*/  @!P3 LDGSTS.E.BYPASS.LTC128B.128 [R203+0x11000], desc[UR24][R10.64+0x100] ;  /* 0x110001000acbbfae */ /* 0x000fe2000b901d58 */
[C---:B------:R-:W-:Y:S02]  /*106f0*/  ISETP.GE.OR P6, PT, R0.reuse, R207, !P6 ;  /* 0x000000cf0000720c */ /* 0x040fe400077c6670 */
[----:B------:R-:W-:Y:S01]  /*10700*/  ISETP.GE.OR P1, PT, R0, R206, !P1 ;  /* 0x000000ce0000720c */ /* 0x000fe20004f26670 */
[----:B------:R-:W-:Y:S04]  /*10710*/  @P2 STS.128 [R203+0xd800], RZ ;  /* 0x00d800ffcb002388 */ /* 0x000fe80000000c00 */
[----:B------:R-:W-:Y:S01]  /*10720*/  @!PT LDS RZ, [RZ] ;  /* 0x00000000fffff984 */ /* 0x000fe20000000800 */
[----:B------:R-:W-:Y:S01]  /*10730*/  @!PT LDS RZ, [RZ] ;  /* 0x00000000fffff984 */ /* 0x000fe20000000800 */
[----:B------:R-:W-:Y:S01]  /*10740*/  @!PT LDS RZ, [RZ] ;  /* 0x00000000fffff984 */ /* 0x000fe20000000800 */
[----:B------:R1:W-:Y:S01]  /*10750*/  @!P2 LDGSTS.E.BYPASS.LTC128B.128 [R203+0xd800], desc[UR24][R8.64] ;  /* 0x0d80000008cbafae */ /* 0x0003e2000b901d58 */
[C---:B--2---:R-:W-:Y:S03]  /*10760*/  @!P3 LEA R4, P0, R2.reuse, R20, 0x1 ;  /* 0x000000140204b211 */ /* 0x044fe600078008ff */
[----:B------:R-:W-:Y:S01]  /*10770*/  @P4 STS.128 [R203+0xf800], RZ ;  /* 0x00f800ffcb004388 */ /* 0x000fe20000000c00 */
[----:B------:R-:W-:Y:S03]  /*10780*/  @!P3 LEA.HI.X R5, R2, R21, R3, 0x1, P0 ;  /* 0x000000150205b211 */ /* 0x000fe600000f0c03 */
[----:B------:R-:W-:Y:S01]  /*10790*/  @!PT LDS RZ, [RZ] ;  /* 0x00000000fffff984 */ /* 0x000fe20000000800 */
[----:B------:R-:W-:Y:S01]  /*107a0*/  @!PT LDS RZ, [RZ] ;  /* 0x00000000fffff984 */ /* 0x000fe20000000800 */
[----:B------:R-:W-:Y:S01]  /*107b0*/  @!PT LDS RZ, [RZ] ;  /* 0x00000000fffff984 */ /* 0x000fe20000000800 */
[----:B------:R-:W-:Y:S01]  /*107c0*/  @!P4 LDGSTS.E.BYPASS.LTC128B.128 [R203+0xf800], desc[UR24][R6.64+0x80] ;  /* 0x0f80008006cbcfae */ /* 0x000fe2000b901d58 */
[C---:B------:R-:W-:Y:S02]  /*107d0*/  VIADD R2, R0.reuse, 0x1 ;  /* 0x0000000100027836 */ /* 0x040fe40000000000 */
[----:B------:R-:W-:Y:S01]  /*107e0*/  VIADD R3, R0, 0x8 ;  /* 0x0000000800037836 */ /* 0x000fe20000000000 */
[----:B------:R-:W-:Y:S02]  /*107f0*/  @P3 STS.128 [R203+0x11800], RZ ;  /* 0x011800ffcb003388 */ /* 0x000fe40000000c00 */
[C---:B------:R-:W-:Y:S02]  /*10800*/  ISETP.GE.AND P5, PT, R2.reuse, R205, PT ;  /* 0x000000cd0200720c */ /* 0x040fe40003fa6270 */
[----:B------:R-:W-:Y:S01]  /*10810*/  @!PT LDS RZ, [RZ] ;  /* 0x00000000fffff984 */ /* 0x000fe20000000800 */
[----:B------:R-:W-:Y:S01]  /*10820*/  @!PT LDS RZ, [RZ] ;  /* 0x00000000fffff984 */ /* 0x000fe20000000800 */
[----:B------:R-:W-:Y:S01]  /*10830*/  @!PT LDS RZ, [RZ] ;  /* 0x00000000fffff984 */ /* 0x000fe20000000800 */
[----:B------:R2:W-:Y:S01]  /*10840*/  @!P3 LDGSTS.E.BYPASS.LTC128B.128 [R203+0x11800], desc[UR24][R4.64+0x100] ;  /* 0x1180010004cbbfae */ /* 0x0005e2000b901d58 */
[C---:B------:R-:W-:Y:S02]  /*10850*/  ISETP.GE.AND P0, PT, R2.reuse, R204, PT ;  /* 0x000000cc0200720c */ /* 0x040fe40003f06270 */
[C---:B------:R-:W-:Y:S01]  /*10860*/  ISETP.GE.OR P5, PT, R2.reuse, R207, !P5 ;  /* 0x000000cf0200720c */ /* 0x040fe20006fa6670 */
[----:B------:R-:W-:Y:S01]  /*10870*/  LDSM.16.M88.4 R32, [R187] ;  /* 0x00000000bb20783b */ /* 0x000fe20000000200 */
[----:B------:R-:W-:Y:S01]  /*10880*/  ISETP.GE.OR P0, PT, R2, R206, !P0 ;  /* 0x000000ce0200720c */ /* 0x000fe20004706670 */
[----:B------:R-:W-:Y:S02]  /*10890*/  VIADD R2, R0, 0x9 ;  /* 0x0000000900027836 */ /* 0x000fe40000000000 */
[----:B------:R-:W-:Y:S04]  /*108a0*/  LDSM.16.M88.4 R16, [R180+0x6800] ;  /* 0x00680000b410783b */ /* 0x000fe80000000200 */
[----:B-1----:R-:W2:Y:S04]  /*108b0*/  LDSM.16.M88.4 R8, [R180+0x6000] ;  /* 0x00600000b408783b */ /* 0x002ea80000000200 */
[----:B------:R-:W1:Y:S04]  /*108c0*/  LDSM.16.M88.4 R24, [R180+0x7000] ;  /* 0x00700000b418783b */ /* 0x000e680000000200 */
[----:B------:R-:W3:Y:S04]  /*108d0*/  LDSM.16.M88.4 R136, [R180+0x7800] ;  /* 0x00780000b488783b */ /* 0x000ee80000000200 */
[----:B------:R-:W0:Y:S04]  /*108e0*/  LDGDEPBAR ;  /* 0x00000000000079af */ /* 0x000e280000000000 */
[----:B------:R-:W-:Y:S04]  /*108f0*/  LDSM.16.M88.4 R140, [R188] ;  /* 0x00000000bc8c783b */ /* 0x000fe80000000200 */
[----:B------:R-:W4:Y:S04]  /*10900*/  LDSM.16.M88.4 R144, [R191] ;  /* 0x00000000bf90783b */ /* 0x000f280000000200 */
[----:B------:R-:W5:Y:S04]  /*10910*/  LDSM.16.M88.4 R148, [R202] ;  /* 0x00000000ca94783b */ /* 0x000f680000000200 */
[----:B------:R-:W5:Y:S04]  /*10920*/  LDSM.16.M88.4 R152, [R201] ;  /* 0x00000000c998783b */ /* 0x000f680000000200 */
[----:B------:R-:W5:Y:S04]  /*10930*/  LDSM.16.M88.4 R156, [R200] ;  /* 0x00000000c89c783b */ /* 0x000f680000000200 */
[----:B------:R-:W-:Y:S01]  /*10940*/  LDSM.16.M88.4 R160, [R190] ;  /* 0x00000000bea0783b */ /* 0x000fe20000000200 */
[C---:B--2---:R-:W-:Y:S03]  /*10950*/  HMMA.16816.F32 R4, R32.reuse, R8, RZ ;  /* 0x000000082004723c */ /* 0x044fe600000018ff */
[----:B------:R-:W2:Y:S04]  /*10960*/  LDSM.16.M88.4 R164, [R186+0x6000] ;  /* 0x00600000baa4783b */ /* 0x000ea80000000200 */
[----:B------:R-:W-:Y:S01]  /*10970*/  LDSM.16.M88.4 R168, [R186+0x7000] ;  /* 0x00700000baa8783b */ /* 0x000fe20000000200 */
[C---:B------:R-:W-:Y:S03]  /*10980*/  HMMA.16816.F32 R8, R32.reuse, R10, RZ ;  /* 0x0000000a2008723c */ /* 0x040fe600000018ff */
[----:B------:R-:W-:Y:S03]  /*10990*/  LDSM.16.M88.4 R172, [R186+0x7800] ;  /* 0x00780000baac783b */ /* 0x000fe60000000200 */
[C---:B------:R-:W-:Y:S01]  /*109a0*/  HMMA.16816.F32 R12, R32.reuse, R16, RZ ;  /* 0x00000010200c723c */ /* 0x040fe200000018ff */
[----:B------:R-:W-:Y:S05]  /*109b0*/  LDSM.16.M88.4 R176, [R185] ;  /* 0x00000000b9b0783b */ /* 0x000fea0000000200 */
[C---:B------:R-:W-:Y:S06]  /*109c0*/  HMMA.16816.F32 R16, R32.reuse, R18, RZ ;  /* 0x000000122010723c */ /* 0x040fec00000018ff */
[C---:B-1----:R-:W-:Y:S06]  /*109d0*/  HMMA.16816.F32 R20, R32.reuse, R24, RZ ;  /* 0x000000182014723c */ /* 0x042fec00000018ff */
[C---:B------:R-:W-:Y:S06]  /*109e0*/  HMMA.16816.F32 R24, R32.reuse, R26, RZ ;  /* 0x0000001a2018723c */ /* 0x040fec00000018ff */
[C---:B---3--:R-:W-:Y:S06]  /*109f0*/  HMMA.16816.F32 R28, R32.reuse, R136, RZ ;  /* 0x00000088201c723c */ /* 0x048fec00000018ff */
[----:B------:R-:W-:Y:S01]  /*10a00*/  HMMA.16816.F32 R32, R32, R138, RZ ;  /* 0x0000008a2020723c */ /* 0x000fe200000018ff */
[----:B------:R-:W1:Y:S05]  /*10a10*/  LDSM.16.M88.4 R136, [R186+0x6800] ;  /* 0x00680000ba88783b */ /* 0x000e6a0000000200 */
[C---:B----4-:R-:W-:Y:S06]  /*10a20*/  HMMA.16816.F32 R4, R140.reuse, R144, R4 ;  /* 0x000000908c04723c */ /* 0x050fec0000001804 */
[C---:B------:R-:W-:Y:S01]  /*10a30*/  HMMA.16816.F32 R8, R140.reuse, R146, R8 ;  /* 0x000000928c08723c */ /* 0x040fe20000001808 */
[----:B------:R-:W3:Y:S05]  /*10a40*/  LDSM.16.M88.4 R144, [R189] ;  /* 0x00000000bd90783b */ /* 0x000eea0000000200 */
[C---:B-----5:R-:W-:Y:S06]  /*10a50*/  HMMA.16816.F32 R12, R140.reuse, R148, R12 ;  /* 0x000000948c0c723c */ /* 0x060fec000000180c */
        /* <DEDUP_REMOVED lines=9> */
[C---:B--2---:R-:W-:Y:S06]  /*10af0*/  HMMA.16816.F32 R4, R160.reuse, R164, R4 ;  /* 0x000000a4a004723c */ /* 0x044fec0000001804 */
[C---:B------:R-:W-:Y:S01]  /*10b00*/  HMMA.16816.F32 R8, R160.reuse, R166, R8 ;  /* 0x000000a6a008723c */ /* 0x040fe20000001808 */
[----:B------:R-:W2:Y:S05]  /*10b10*/  LDSM.16.M88.4 R164, [R180+0x8000] ;  /* 0x00800000b4a4783b */ /* 0x000eaa0000000200 */
        /* <DEDUP_REMOVED lines=8> */
[----:B------:R-:W5:Y:S04]  /*10ba0*/  LDSM.16.M88.4 R160, [R180+0x9000] ;  /* 0x00900000b4a0783b */ /* 0x000f680000000200 */
[----:B------:R-:W-:Y:S01]  /*10bb0*/  LDSM.16.M88.4 R172, [R188+0x2000] ;  /* 0x00200000bcac783b */ /* 0x000fe20000000200 */
[C---:B---3--:R-:W-:Y:S06]  /*10bc0*/  HMMA.16816.F32 R4, R144.reuse, R176, R4 ;  /* 0x000000b09004723c */ /* 0x048fec0000001804 */
[C---:B------:R-:W-:Y:S01]  /*10bd0*/  HMMA.16816.F32 R8, R144.reuse, R178, R8 ;  /* 0x000000b29008723c */ /* 0x040fe20000001808 */
[----:B------:R-:W3:Y:S05]  /*10be0*/  LDSM.16.M88.4 R176, [R199] ;  /* 0x00000000c7b0783b */ /* 0x000eea0000000200 */
[C---:B----4-:R-:W-:Y:S06]  /*10bf0*/  HMMA.16816.F32 R12, R144.reuse, R140, R12 ;  /* 0x0000008c900c723c */ /* 0x050fec000000180c */
[C---:B------:R-:W-:Y:S01]  /*10c00*/  HMMA.16816.F32 R16, R144.reuse, R142, R16 ;  /* 0x0000008e9010723c */ /* 0x040fe20000001810 */
[----:B------:R-:W4:Y:S05]  /*10c10*/  LDSM.16.M88.4 R140, [R198] ;  /* 0x00000000c68c783b */ /* 0x000f2a0000000200 */
[C---:B------:R-:W-:Y:S06]  /*10c20*/  HMMA.16816.F32 R20, R144.reuse, R148, R20 ;  /* 0x000000949014723c */ /* 0x040fec0000001814 */
[C---:B------:R-:W-:Y:S01]  /*10c30*/  HMMA.16816.F32 R24, R144.reuse, R150, R24 ;  /* 0x000000969018723c */ /* 0x040fe20000001818 */
[----:B------:R-:W-:Y:S05]  /*10c40*/  LDSM.16.M88.4 R148, [R196] ;  /* 0x00000000c494783b */ /* 0x000fea0000000200 */
[C---:B------:R-:W-:Y:S06]  /*10c50*/  HMMA.16816.F32 R28, R144.reuse, R152, R28 ;  /* 0x00000098901c723c */ /* 0x040fec000000181c */
[----:B------:R-:W-:Y:S01]  /*10c60*/  HMMA.16816.F32 R32, R144, R154, R32 ;  /* 0x0000009a9020723c */ /* 0x000fe20000001820 */
[----:B------:R-:W4:Y:S04]  /*10c70*/  LDSM.16.M88.4 R144, [R197] ;  /* 0x00000000c590783b */ /* 0x000f280000000200 */
[----:B------:R-:W-:Y:S01]  /*10c80*/  LDSM.16.M88.4 R152, [R190+0x2000] ;  /* 0x00200000be98783b */ /* 0x000fe20000000200 */
[C---:B--2---:R-:W-:Y:S06]  /*10c90*/  HMMA.16816.F32 R4, R156.reuse, R164, R4 ;  /* 0x000000a49c04723c */ /* 0x044fec0000001804 */
[C---:B------:R-:W-:Y:S01]  /*10ca0*/  HMMA.16816.F32 R8, R156.reuse, R166, R8 ;  /* 0x000000a69c08723c */ /* 0x040fe20000001808 */
[----:B------:R-:W2:Y:S05]  /*10cb0*/  LDSM.16.M88.4 R164, [R186+0x8000] ;  /* 0x00800000baa4783b */ /* 0x000eaa0000000200 */
[C---:B-1----:R-:W-:Y:S06]  /*10cc0*/  HMMA.16816.F32 R12, R156.reuse, R136, R12 ;  /* 0x000000889c0c723c */ /* 0x042fec000000180c */
[C---:B------:R-:W-:Y:S01]  /*10cd0*/  HMMA.16816.F32 R16, R156.reuse, R138, R16 ;  /* 0x0000008a9c10723c */ /* 0x040fe20000001810 */
[----:B------:R-:W1:Y:S05]  /*10ce0*/  LDSM.16.M88.4 R136, [R186+0x8800] ;  /* 0x00880000ba88783b */ /* 0x000e6a0000000200 */
[C---:B-----5:R-:W-:Y:S06]  /*10cf0*/  HMMA.16816.F32 R20, R156.reuse, R160, R20 ;  /* 0x000000a09c14723c */ /* 0x060fec0000001814 */
        /* <DEDUP_REMOVED lines=8> */
[----:B------:R-:W3:Y:S05]  /*10d80*/  LDSM.16.M88.4 R176, [R185+0x2000] ;  /* 0x00200000b9b0783b */ /* 0x000eea0000000200 */
[C---:B----4-:R-:W-:Y:S06]  /*10d90*/  HMMA.16816.F32 R12, R172.reuse, R140, R12 ;  /* 0x0000008cac0c723c */ /* 0x050fec000000180c */
[C---:B------:R-:W-:Y:S01]  /*10da0*/  HMMA.16816.F32 R16, R172.reuse, R142, R16 ;  /* 0x0000008eac10723c */ /* 0x040fe20000001810 */
[----:B------:R-:W4:Y:S05]  /*10db0*/  LDSM.16.M88.4 R140, [R185+0x2800] ;  /* 0x00280000b98c783b */ /* 0x000f2a0000000200 */
[C---:B------:R-:W-:Y:S06]  /*10dc0*/  HMMA.16816.F32 R20, R172.reuse, R144, R20 ;  /* 0x00000090ac14723c */ /* 0x040fec0000001814 */
        /* <DEDUP_REMOVED lines=27> */
[----:B------:R-:W4:Y:S05]  /*10f80*/  LDSM.16.M88.4 R144, [R193] ;  /* 0x00000000c190783b */ /* 0x000f2a0000000200 */
        /* <DEDUP_REMOVED lines=24> */
[C---:B------:R-:W-:Y:S06]  /*11110*/  HMMA.16816.F32 R24, R160.reuse, R146, R24 ;  /* 0x00000092a018723c */ /* 0x040fec0000001818 */
[C---:B------:R-:W-:Y:S06]  /*11120*/  HMMA.16816.F32 R28, R160.reuse, R148, R28 ;  /* 0x00000094a01c723c */ /* 0x040fec000000181c */
[----:B------:R-:W-:Y:S06]  /*11130*/  HMMA.16816.F32 R32, R160, R150, R32 ;  /* 0x00000096a020723c */ /* 0x000fec0000001820 */
[C---:B--2---:R-:W-:Y:S06]  /*11140*/  HMMA.16816.F32 R4, R168.reuse, R172, R4 ;  /* 0x000000aca804723c */ /* 0x044fec0000001804 */
[C---:B------:R-:W-:Y:S06]  /*11150*/  HMMA.16816.F32 R8, R168.reuse, R174, R8 ;  /* 0x000000aea808723c */ /* 0x040fec0000001808 */
[C---:B-1----:R-:W-:Y:S06]  /*11160*/  HMMA.16816.F32 R12, R168.reuse, R136, R12 ;  /* 0x00000088a80c723c */ /* 0x042fec000000180c */
[C---:B------:R-:W-:Y:S01]  /*11170*/  HMMA.16816.F32 R16, R168.reuse, R138, R16 ;  /* 0x0000008aa810723c */ /* 0x040fe20000001810 */
[----:B------:R-:W1:Y:S05]  /*11180*/  LDSM.16.M88.4 R136, [R185+0x5000] ;  /* 0x00500000b988783b */ /* 0x000e6a0000000200 */
[C---:B-----5:R-:W-:Y:S06]  /*11190*/  HMMA.16816.F32 R20, R168.reuse, R152, R20 ;  /* 0x00000098a814723c */ /* 0x060fec0000001814 */
[C---:B------:R-:W-:Y:S06]  /*111a0*/  HMMA.16816.F32 R24, R168.reuse, R154, R24 ;  /* 0x0000009aa818723c */ /* 0x040fec0000001818 */
[C---:B------:R-:W-:Y:S06]  /*111b0*/  HMMA.16816.F32 R28, R168.reuse, R156, R28 ;  /* 0x0000009ca81c723c */ /* 0x040fec000000181c */
[----:B------:R-:W-:Y:S06]  /*111c0*/  HMMA.16816.F32 R32, R168, R158, R32 ;  /* 0x0000009ea820723c */ /* 0x000fec0000001820 */
[C---:B---3--:R-:W-:Y:S06]  /*111d0*/  HMMA.16816.F32 R4, R164.reuse, R176, R4 ;  /* 0x000000b0a404723c */ /* 0x048fec0000001804 */
[C---:B------:R-:W-:Y:S06]  /*111e0*/  HMMA.16816.F32 R8, R164.reuse, R178, R8 ;  /* 0x000000b2a408723c */ /* 0x040fec0000001808 */
[C---:B----4-:R-:W-:Y:S06]  /*111f0*/  HMMA.16816.F32 R12, R164.reuse, R140, R12 ;  /* 0x0000008ca40c723c */ /* 0x050fec000000180c */
[C---:B------:R-:W-:Y:S06]  /*11200*/  HMMA.16816.F32 R16, R164.reuse, R142, R16 ;  /* 0x0000008ea410723c */ /* 0x040fec0000001810 */
[----:B------:R-:W-:Y:S01]  /*11210*/  FSEL R103, R4, -INF , !P6 ;  /* 0xff80000004677808 */ /* 0x000fe20007000000 */
[C---:B-1----:R-:W-:Y:S03]  /*11220*/  HMMA.16816.F32 R20, R164.reuse, R136, R20 ;  /* 0x00000088a414723c */ /* 0x042fe60000001814 */
[-C--:B------:R-:W-:Y:S02]  /*11230*/  ISETP.GE.AND P6, PT, R3, R205.reuse, PT ;  /* 0x000000cd0300720c */ /* 0x080fe40003fc6270 */
[----:B------:R-:W-:Y:S01]  /*11240*/  FSEL R144, R5, -INF , !P5 ;  /* 0xff80000005907808 */ /* 0x000fe20006800000 */
[C---:B------:R-:W-:Y:S03]  /*11250*/  HMMA.16816.F32 R24, R164.reuse, R138, R24 ;  /* 0x0000008aa418723c */ /* 0x040fe60000001818 */
[----:B------:R-:W-:Y:S02]  /*11260*/  ISETP.GE.AND P5, PT, R2, R205, PT ;  /* 0x000000cd0200720c */ /* 0x000fe40003fa6270 */
[----:B------:R-:W-:Y:S02]  /*11270*/  FSEL R145, R6, -INF , !P1 ;  /* 0xff80000006917808 */ /* 0x000fe40004800000 */
[----:B------:R-:W-:Y:S02]  /*11280*/  FSEL R146, R7, -INF , !P0 ;  /* 0xff80000007927808 */ /* 0x000fe40004000000 */
[CC--:B------:R-:W-:Y:S01]  /*11290*/  ISETP.GE.AND P0, PT, R2.reuse, R204.reuse, PT ;  /* 0x000000cc0200720c */ /* 0x0c0fe20003f06270 */
[----:B------:R-:W1:Y:S01]  /*112a0*/  LDSM.16.M88.4 R4, [R185+0x5800] ;  /* 0x00580000b904783b */ /* 0x000e620000000200 */
[C---:B------:R-:W-:Y:S01]  /*112b0*/  ISETP.GE.AND P1, PT, R3.reuse, R204, PT ;  /* 0x000000cc0300720c */ /* 0x040fe20003f26270 */
[----:B------:R-:W-:Y:S04]  /*112c0*/  DEPBAR.LE SB0, 0x0 ;  /* 0x000080000000791a */ /* 0x000fe80000000000 */
[----:B------:R-:W-:Y:S01]  /*112d0*/  BAR.SYNC.DEFER_BLOCKING 0x0 ;  /* 0x0000000000007b1d */ /* 0x000fe20000010000 */
[CC--:B------:R-:W-:Y:S02]  /*112e0*/  ISETP.GE.OR P5, PT, R2.reuse, R207.reuse, !P5 ;  /* 0x000000cf0200720c */ /* 0x0c0fe40006fa6670 */
[-C--:B------:R-:W-:Y:S01]  /*112f0*/  ISETP.GE.OR P0, PT, R2, R206.reuse, !P0 ;  /* 0x000000ce0200720c */ /* 0x080fe20004706670 */
        /* <DEDUP_REMOVED lines=8> */
[CC--:B------:R-:W-:Y:S02]  /*11380*/  ISETP.GE.AND P5, PT, R2.reuse, R205.reuse, PT ;  /* 0x000000cd0200720c */ /* 0x0c0fe40003fa6270 */
[CC--:B------:R-:W-:Y:S02]  /*11390*/  ISETP.GE.AND P0, PT, R2.reuse, R204.reuse, PT ;  /* 0x000000cc0200720c */ /* 0x0c0fe40003f06270 */
[C---:B------:R-:W-:Y:S02]  /*113a0*/  ISETP.GE.AND P6, PT, R3.reuse, R205, PT ;  /* 0x000000cd0300720c */ /* 0x040fe40003fc6270 */
[C---:B------:R-:W-:Y:S02]  /*113b0*/  ISETP.GE.AND P1, PT, R3.reuse, R204, PT ;  /* 0x000000cc0300720c */ /* 0x040fe40003f26270 */
[CC--:B------:R-:W-:Y:S02]  /*113c0*/  ISETP.GE.OR P5, PT, R2.reuse, R207.reuse, !P5 ;  /* 0x000000cf0200720c */ /* 0x0c0fe40006fa6670 */
[-C--:B------:R-:W-:Y:S01]  /*113d0*/  ISETP.GE.OR P0, PT, R2, R206.reuse, !P0 ;  /* 0x000000ce0200720c */ /* 0x080fe20004706670 */
[C---:B------:R-:W-:Y:S01]  /*113e0*/  VIADD R2, R0.reuse, 0x19 ;  /* 0x0000001900027836 */ /* 0x040fe20000000000 */
[C---:B------:R-:W-:Y:S02]  /*113f0*/  ISETP.GE.OR P6, PT, R3.reuse, R207, !P6 ;  /* 0x000000cf0300720c */ /* 0x040fe400077c6670 */
[----:B------:R-:W-:Y:S01]  /*11400*/  ISETP.GE.OR P1, PT, R3, R206, !P1 ;  /* 0x000000ce0300720c */ /* 0x000fe20004f26670 */
[----:B------:R-:W-:Y:S01]  /*11410*/  VIADD R3, R0, 0x18 ;  /* 0x0000001800037836 */ /* 0x000fe20000000000 */
[----:B------:R-:W-:Y:S01]  /*11420*/  FSEL R149, R12, -INF , !P6 ;  /* 0xff8000000c957808 */ /* 0x000fe20007000000 */
[C---:B-1----:R-:W-:Y:S05]  /*11430*/  HMMA.16816.F32 R28, R164.reuse, R4, R28 ;  /* 0x00000004a41c723c */ /* 0x042fea000000181c */
[----:B------:R-:W-:Y:S01]  /*11440*/  FSEL R156, R14, -INF , !P1 ;  /* 0xff8000000e9c7808 */ /* 0x000fe20004800000 */
[----:B------:R-:W-:Y:S03]  /*11450*/  HMMA.16816.F32 R32, R164, R6, R32 ;  /* 0x00000006a420723c */ /* 0x000fe60000001820 */
[CC--:B------:R-:W-:Y:S02]  /*11460*/  ISETP.GE.AND P6, PT, R2.reuse, R205.reuse, PT ;  /* 0x000000cd0200720c */ /* 0x0c0fe40003fc6270 */
[----:B------:R-:W-:Y:S02]  /*11470*/  FSEL R157, R13, -INF , !P5 ;  /* 0xff8000000d9d7808 */ /* 0x000fe40006800000 */
[----:B------:R-:W-:Y:S02]  /*11480*/  FSEL R159, R15, -INF , !P0 ;  /* 0xff8000000f9f7808 */ /* 0x000fe40004000000 */
        /* <DEDUP_REMOVED lines=11> */
[CC--:B------:R-:W-:Y:S02]  /*11540*/  ISETP.GE.AND P0, PT, R2.reuse, R205.reuse, PT ;  /* 0x000000cd0200720c */ /* 0x0c0fe40003f06270 */
[-C--:B------:R-:W-:Y:S02]  /*11550*/  ISETP.GE.AND P6, PT, R2, R204.reuse, PT ;  /* 0x000000cc0200720c */ /* 0x080fe40003fc6270 */
[----:B------:R-:W-:Y:S02]  /*11560*/  FSEL R161, R18, -INF , !P5 ;  /* 0xff80000012a17808 */ /* 0x000fe40006800000 */
[----:B------:R-:W-:Y:S02]  /*11570*/  FSEL R162, R19, -INF , !P1 ;  /* 0xff80000013a27808 */ /* 0x000fe40004800000 */
        /* <DEDUP_REMOVED lines=13> */
[----:B------:R-:W-:Y:S02]  /*11650*/  ISETP.GE.AND P6, PT, R3, R205, PT ;  /* 0x000000cd0300720c */ /* 0x000fe40003fc6270 */
[----:B------:R-:W-:Y:S02]  /*11660*/  FSEL R179, R23, -INF , !P1 ;  /* 0xff80000017b37808 */ /* 0x000fe40004800000 */
[----:B------:R-:W-:Y:S02]  /*11670*/  ISETP.GE.AND P1, PT, R3, R204, PT ;  /* 0x000000cc0300720c */ /* 0x000fe40003f26270 */
[----:B------:R-:W-:Y:S02]  /*11680*/  FMNMX.FTZ R4, R103, R101, !PT ;  /* 0x0000006567047209 */ /* 0x000fe40007810000 */
[CC--:B------:R-:W-:Y:S02]  /*11690*/  ISETP.GE.OR P0, PT, R2.reuse, R207.reuse, !P0 ;  /* 0x000000cf0200720c */ /* 0x0c0fe40004706670 */
[-C--:B------:R-:W-:Y:S01]  /*116a0*/  ISETP.GE.OR P5, PT, R2, R206.reuse, !P5 ;  /* 0x000000ce0200720c */ /* 0x080fe20006fa6670 */
[----:B------:R-:W-:Y:S01]  /*116b0*/  VIADD R2, R0, 0x30 ;  /* 0x0000003000027836 */ /* 0x000fe20000000000 */
[C---:B------:R-:W-:Y:S02]  /*116c0*/  ISETP.GE.OR P6, PT, R3.reuse, R207, !P6 ;  /* 0x000000cf0300720c */ /* 0x040fe400077c6670 */
[----:B------:R-:W-:Y:S02]  /*116d0*/  ISETP.GE.OR P1, PT, R3, R206, !P1 ;  /* 0x000000ce0300720c */ /* 0x000fe40004f26670 */
[----:B------:R-:W-:Y:S02]  /*116e0*/  FMNMX.FTZ R3, R144, R4, !PT ;  /* 0x0000000490037209 */ /* 0x000fe40007810000 */
[----:B------:R-:W-:Y:S02]  /*116f0*/  FSEL R210, R24, -INF , !P0 ;  /* 0xff80000018d27808 */ /* 0x000fe40004000000 */
[----:B------:R-:W-:Y:S02]  /*11700*/  FSEL R212, R25, -INF , !P6 ;  /* 0xff80000019d47808 */ /* 0x000fe40007000000 */
[C---:B------:R-:W-:Y:S02]  /*11710*/  ISETP.GE.AND P0, PT, R2.reuse, R205, PT ;  /* 0x000000cd0200720c */ /* 0x040fe40003f06270 */
[----:B------:R-:W-:Y:S02]  /*11720*/  ISETP.GE.AND P6, PT, R2, R204, PT ;  /* 0x000000cc0200720c */ /* 0x000fe40003fc6270 */
[----:B------:R-:W-:Y:S02]  /*11730*/  FMNMX.FTZ R3, R140, R3, !PT ;  /* 0x000000038c037209 */ /* 0x000fe40007810000 */
[C---:B------:R-:W-:Y:S02]  /*11740*/  ISETP.GE.OR P0, PT, R2.reuse, R207, !P0 ;  /* 0x000000cf0200720c */ /* 0x040fe40004706670 */
[----:B------:R-:W-:Y:S01]  /*11750*/  ISETP.GE.OR P6, PT, R2, R206, !P6 ;  /* 0x000000ce0200720c */ /* 0x000fe200077c6670 */
[----:B------:R-:W-:Y:S01]  /*11760*/  VIADD R2, R0, 0x31 ;  /* 0x0000003100027836 */ /* 0x000fe20000000000 */
[----:B------:R-:W-:Y:S02]  /*11770*/  FMNMX.FTZ R4, R145, R102, !PT ;  /* 0x0000006691047209 */ /* 0x000fe40007810000 */
[----:B------:R-:W-:Y:S02]  /*11780*/  FMNMX.FTZ R3, R141, R3, !PT ;  /* 0x000000038d037209 */ /* 0x000fe40007810000 */
[----:B------:R-:W-:Y:S02]  /*11790*/  FSEL R214, R26, -INF , !P5 ;  /* 0xff8000001ad67808 */ /* 0x000fe40006800000 */
[----:B------:R-:W-:Y:S02]  /*117a0*/  FSEL R215, R27, -INF , !P1 ;  /* 0xff8000001bd77808 */ /* 0x000fe40004800000 */
[----:B------:R-:W-:Y:S02]  /*117b0*/  FMNMX.FTZ R4, R146, R4, !PT ;  /* 0x0000000492047209 */ /* 0x000fe40007810000 */
[----:B------:R-:W-:Y:S02]  /*117c0*/  FMNMX.FTZ R100, R149, R3, !PT ;  /* 0x0000000395647209 */ /* 0x000fe40007810000 */
[C---:B------:R-:W-:Y:S02]  /*117d0*/  ISETP.GE.AND P1, PT, R2.reuse, R205, PT ;  /* 0x000000cd0200720c */ /* 0x040fe40003f26270 */
[C---:B------:R-:W-:Y:S02]  /*117e0*/  ISETP.GE.AND P5, PT, R2.reuse, R204, PT ;  /* 0x000000cc0200720c */ /* 0x040fe40003fa6270 */
        /* <DEDUP_REMOVED lines=25> */
[----:B------:R-:W-:Y:S02]  /*11980*/  PLOP3.LUT P0, PT, PT, PT, UP0, 0x80, 0x0 ;  /* 0x000000000000781c */ /* 0x000fe40003f0f008 */
        /* <DEDUP_REMOVED lines=10> */
[----:B------:R-:W-:Y:S02]  /*11a30*/  FSEL R174, R33, -INF , !P5 ;  /* 0xff80000021ae7808 */ /* 0x000fe40006800000 */
[----:B------:R-:W-:Y:S02]  /*11a40*/  FMNMX.FTZ R0, R215, R0, !PT ;  /* 0x00000000d7007209 */ /* 0x000fe40007810000 */
[----:B------:R-:W-:Y:S02]  /*11a50*/  FMNMX.FTZ R100, R175, R100, !PT ;  /* 0x00000064af647209 */ /* 0x000fe40007810000 */
[----:B------:R-:W-:Y:S02]  /*11a60*/  FSEL R178, R34, -INF , !P1 ;  /* 0xff80000022b27808 */ /* 0x000fe40004800000 */
[----:B------:R-:W-:Y:S02]  /*11a70*/  FMNMX.FTZ R28, R213, R0, !PT ;  /* 0x00000000d51c7209 */ /* 0x000fe40007810000 */
[----:B------:R-:W-:Y:S01]  /*11a80*/  FMNMX.FTZ R100, R174, R100, !PT ;  /* 0x00000064ae647209 */ /* 0x000fe20007810000 */
[----:B------:R-:W-:Y:S06]  /*11a90*/  @P0 BRA `(.L_x_1300) ;  /* 0xffffffdc00840947 */ /* 0x000fec000383ffff */
.L_x_1299:
[----:B------:R-:W2:Y:S01]  /*11aa0*/  LDL.64 R172, [R1+0x50] ;  /* 0x0000500001ac7983 */ /* 0x000ea20000100a00 */
[----:B------:R-:W-:Y:S01]  /*11ab0*/  FMNMX.FTZ R0, R211, R28, !PT ;  /* 0x0000001cd3007209 */ /* 0x000fe20007810000 */
[----:B------:R-:W-:Y:S01]  /*11ac0*/  UIADD3 UR34, UR29, 0x76cf5d0a, URZ ;  /* 0x76cf5d0a1d227890 */ /* 0x000fe2000fffe03f */
[----:B------:R-:W-:Y:S01]  /*11ad0*/  FSEL R167, R35, -INF , !P6 ;  /* 0xff80000023a77808 */ /* 0x000fe20007000000 */
[----:B------:R-:W-:Y:S01]  /*11ae0*/  UIADD3 UR26, UR29, 0x32370b8f, URZ ;  /* 0x32370b8f1d1a7890 */ /* 0x000fe2000fffe03f */
[----:B------:R-:W-:Y:S01]  /*11af0*/  FMNMX.FTZ R0, R178, R0, !PT ;  /* 0x00000000b2007209 */ /* 0x000fe20007810000 */
[----:B------:R-:W3:Y:S01]  /*11b00*/  SHFL.BFLY PT, R2, R100, 0x2, 0x1f ;  /* 0x0c401f0064027f89 */ /* 0x000ee200000e0000 */
[----:B------:R-:W-:Y:S01]  /*11b10*/  USHF.L.U32 UR35, UR9, 0x1, URZ ;  /* 0x0000000109237899 */ /* 0x000fe2000800063f */
[----:B-1----:R-:W-:Y:S01]  /*11b20*/  IMAD.MOV.U32 R9, RZ, RZ, 0x7054 ;  /* 0x00007054ff097424 */ /* 0x002fe200078e00ff */
[----:B------:R-:W-:Y:S05]  /*11b30*/  FMNMX.FTZ R8, R167, R0, !PT ;  /* 0x00000000a7087209 */ /* 0x000fea0007810000 */
[----:B------:R-:W-:Y:S01]  /*11b40*/  LDSM.16.MT88.4 R16, [R181+0xc000] ;  /* 0x00c00000b510783b */ /* 0x000fe20000004200 */
[----:B------:R-:W-:Y:S02]  /*11b50*/  UIADD3 UR22, UR28, 0x78dde6e4, URZ ;  /* 0x78dde6e41c167890 */ /* 0x000fe4000fffe03f */
[----:B------:R-:W-:Y:S02]  /*11b60*/  UIADD3 UR32, UR28, -0x255992d5, URZ ;  /* 0xdaa66d2b1c207890 */ /* 0x000fe4000fffe03f */
[----:B------:R-:W-:Y:S02]  /*11b70*/  UIADD3 UR21, UR29, -0x126145ec, URZ ;  /* 0xed9eba141d157890 */ /* 0x000fe4000fffe03f */
[----:B------:R-:W-:Y:S01]  /*11b80*/  UIADD3 UR8, UR29, -0x4498517b, URZ ;  /* 0xbb67ae851d087890 */ /* 0x000fe2000fffe03f */
[----:B------:R-:W1:Y:S01]  /*11b90*/  SHFL.BFLY PT, R3, R8, 0x2, 0x1f ;  /* 0x0c401f0008037f89 */ /* 0x000e6200000e0000 */
[----:B------:R-:W-:Y:S02]  /*11ba0*/  UIADD3 UR27, UR28, -0x61c88647, URZ ;  /* 0x9e3779b91c1b7890 */ /* 0x000fe4000fffe03f */
[----:B------:R-:W-:Y:S05]  /*11bb0*/  UIADD3 UR33, UR28, -0x4ab325aa, URZ ;  /* 0xb54cda561c217890 */ /* 0x000fea000fffe03f */
[----:B------:R-:W-:Y:S01]  /*11bc0*/  LDSM.16.MT88.4 R24, [R182+0xc000] ;  /* 0x00c00000b618783b */ /* 0x000fe20000004200 */
[----:B------:R-:W-:Y:S01]  /*11bd0*/  LOP3.LUT R0, R225, UR8, R226, 0x96, !PT ;  /* 0x00000008e1007c12 */ /* 0x000fe2000f8e96e2 */
[----:B------:R-:W-:Y:S02]  /*11be0*/  UIADD3 UR8, UR29, -0x56f99767, URZ ;  /* 0xa90668991d087890 */ /* 0x000fe4000fffe03f */
[----:B------:R-:W-:Y:S02]  /*11bf0*/  ULOP3.LUT UR20, UR35, UR29, URZ, 0x3c, !UPT ;  /* 0x0000001d23147292 */ /* 0x000fe4000f8e3c3f */
[----:B------:R-:W-:Y:S01]  /*11c00*/  IMAD.WIDE.U32 R168, R0, -0x326172a9, RZ ;  /* 0xcd9e8d5700a87825 */ /* 0x000fe200078e00ff */
[----:B------:R-:W-:Y:S01]  /*11c10*/  UIADD3 UR35, UR35, 0x1, URZ ;  /* 0x0000000123237890 */ /* 0x000fe2000fffe03f */
[----:B------:R-:W-:Y:S01]  /*11c20*/  LDSM.16.MT88.4 R32, [R184+0xc000] ;  /* 0x00c00000b820783b */ /* 0x000fe20000004200 */
[----:B---3--:R-:W-:Y:S01]  /*11c30*/  FMNMX.FTZ R100, R100, R2, !PT ;  /* 0x0000000264647209 */ /* 0x008fe20007810000 */
[----:B------:R-:W-:Y:S01]  /*11c40*/  UISETP.GT.AND UP0, UPT, UR9, UR14, UPT ;  /* 0x0000000e0900728c */ /* 0x000fe2000bf04270 */
[----:B------:R-:W-:Y:S01]  /*11c50*/  LOP3.LUT R2, R227, UR20, RZ, 0x3c, !PT ;  /* 0x00000014e3027c12 */ /* 0x000fe2000f8e3cff */
[----:B------:R-:W-:Y:S02]  /*11c60*/  UIADD3 UR20, UR28, 0x3c6ef372, URZ ;  /* 0x3c6ef3721c147890 */ /* 0x000fe4000fffe03f */
[----:B------:R-:W-:Y:S02]  /*11c70*/  ULOP3.LUT UR35, UR35, UR29, URZ, 0x3c, !UPT ;  /* 0x0000001d23237292 */ /* 0x000fe4000f8e3c3f */
[----:B------:R-:W3:Y:S01]  /*11c80*/  SHFL.BFLY PT, R4, R100, 0x1, 0x1f ;  /* 0x0c201f0064047f89 */ /* 0x000ee200000e0000 */
[----:B------:R-:W-:Y:S01]  /*11c90*/  IMAD.WIDE.U32 R6, R2, -0x326172a9, RZ ;  /* 0xcd9e8d5702067825 */ /* 0x000fe200078e00ff */
[----:B-1----:R-:W-:Y:S06]  /*11ca0*/  FMNMX.FTZ R8, R8, R3, !PT ;  /* 0x0000000308087209 */ /* 0x002fec0007810000 */
[----:B------:R4:W5:Y:S01]  /*11cb0*/  LDL.S16 R221, [R1+0x30] ;  /* 0x0000300001dd7983 */ /* 0x0009620000100600 */
[----:B------:R-:W-:Y:S03]  /*11cc0*/  LOP3.LUT R6, R169, UR20, R6, 0x96, !PT ;  /* 0x00000014a9067c12 */ /* 0x000fe6000f8e9606 */
[----:B------:R-:W1:Y:S01]  /*11cd0*/  SHFL.BFLY PT, R0, R8, 0x1, 0x1f ;  /* 0x0c201f0008007f89 */ /* 0x000e6200000e0000 */
[----:B---3--:R-:W-:Y:S04]  /*11ce0*/  FMNMX.FTZ R100, R100, R4, !PT ;  /* 0x0000000464647209 */ /* 0x008fe80007810000 */
[C---:B------:R-:W-:Y:S01]  /*11cf0*/  FSETP.NEU.FTZ.AND P1, PT, R100.reuse, -INF , PT ;  /* 0xff8000006400780b */ /* 0x040fe20003f3d000 */
[----:B------:R-:W-:Y:S05]  /*11d00*/  FMUL.FTZ R142, R100, UR4 ;  /* 0x00000004648e7c20 */ /* 0x000fea0008410000 */
[----:B------:R-:W-:Y:S02]  /*11d10*/  FSEL R142, R142, RZ, P1 ;  /* 0x000000ff8e8e7208 */ /* 0x000fe40000800000 */
[----:B--2---:R-:W-:Y:S01]  /*11d20*/  LOP3.LUT R2, R7, UR27, R172, 0x96, !PT ;  /* 0x0000001b07027c12 */ /* 0x004fe2000f8e96ac */
[----:B------:R-:W-:Y:S04]  /*11d30*/  IMAD.WIDE.U32 R6, R6, -0x2daee0ad, RZ ;  /* 0xd2511f5306067825 */ /* 0x000fe800078e00ff */
[----:B------:R-:W-:Y:S05]  /*11d40*/  IMAD.WIDE.U32 R2, R2, -0x2daee0ad, RZ ;  /* 0xd2511f5302027825 */ /* 0x000fea00078e00ff */
[----:B------:R-:W-:Y:S02]  /*11d50*/  LOP3.LUT R4, R3, UR34, R224, 0x96, !PT ;  /* 0x0000002203047c12 */ /* 0x000fe4000f8e96e0 */
[----:B------:R-:W-:Y:S02]  /*11d60*/  LOP3.LUT R2, R7, UR26, R2, 0x96, !PT ;  /* 0x0000001a07027c12 */ /* 0x000fe4000f8e9602 */
[----:B-1----:R-:W-:Y:S01]  /*11d70*/  FMNMX.FTZ R3, R8, R0, !PT ;  /* 0x0000000008037209 */ /* 0x002fe20007810000 */
[----:B------:R-:W-:Y:S03]  /*11d80*/  IMAD.WIDE.U32 R4, R4, -0x326172a9, RZ ;  /* 0xcd9e8d5704047825 */ /* 0x000fe600078e00ff */
[----:B------:R-:W-:Y:S01]  /*11d90*/  FSETP.NEU.FTZ.AND P0, PT, R3, -INF , PT ;  /* 0xff8000000300780b */ /* 0x000fe20003f1d000 */
[----:B------:R-:W-:Y:S01]  /*11da0*/  IMAD.WIDE.U32 R152, R2, -0x326172a9, RZ ;  /* 0xcd9e8d5702987825 */ /* 0x000fe200078e00ff */
[----:B------:R-:W-:Y:S03]  /*11db0*/  LOP3.LUT R5, R5, UR32, R168, 0x96, !PT ;  /* 0x0000002005057c12 */ /* 0x000fe6000f8e96a8 */
[----:B------:R-:W-:Y:S01]  /*11dc0*/  FFMA.FTZ R2, R103, UR4, -R142 ;  /* 0x0000000467027c23 */ /* 0x000fe2000801088e */
[----:B------:R-:W-:Y:S01]  /*11dd0*/  FMUL.FTZ R143, R3, UR4 ;  /* 0x00000004038f7c20 */ /* 0x000fe20008410000 */
[----:B------:R-:W-:Y:S01]  /*11de0*/  LOP3.LUT R0, R153, UR22, R4, 0x96, !PT ;  /* 0x0000001699007c12 */ /* 0x000fe2000f8e9604 */
[----:B------:R-:W-:Y:S01]  /*11df0*/  IMAD.WIDE.U32 R4, R5, -0x2daee0ad, RZ ;  /* 0xd2511f5305047825 */ /* 0x000fe200078e00ff */
[----:B------:R-:W-:Y:S02]  /*11e00*/  MUFU.EX2 R153, R2 ;  /* 0x0000000200997308 */ /* 0x000fe40000000800 */
[----:B------:R-:W-:Y:S01]  /*11e10*/  FSEL R143, R143, RZ, P0 ;  /* 0x000000ff8f8f7208 */ /* 0x000fe20000000000 */
[----:B------:R-:W-:Y:S04]  /*11e20*/  IMAD.WIDE.U32 R154, R0, -0x2daee0ad, RZ ;  /* 0xd2511f53009a7825 */ /* 0x000fe800078e00ff */
[----:B------:R-:W-:Y:S04]  /*11e30*/  FFMA.FTZ R0, R144, UR4, -R142 ;  /* 0x0000000490007c23 */ /* 0x000fe8000801088e */
[----:B------:R1:W2:Y:S01]  /*11e40*/  MUFU.EX2 R229, R0 ;  /* 0x0000000000e57308 */ /* 0x0002a20000000800 */
[----:B------:R-:W-:Y:S02]  /*11e50*/  LOP3.LUT R144, R155, UR8, R4, 0x96, !PT ;  /* 0x000000089b907c12 */ /* 0x000fe4000f8e9604 */
[----:B------:R-:W-:Y:S01]  /*11e60*/  LOP3.LUT R4, R5, UR21, R6, 0x96, !PT ;  /* 0x0000001505047c12 */ /* 0x000fe2000f8e9606 */
[--C-:B------:R-:W-:Y:S06]  /*11e70*/  FFMA.FTZ R5, R140, UR4, -R142.reuse ;  /* 0x000000048c057c23 */ /* 0x100fec000801088e */
[----:B------:R3:W-:Y:S01]  /*11e80*/  MUFU.EX2 R230, R5 ;  /* 0x0000000500e67308 */ /* 0x0007e20000000800 */
[----:B------:R-:W-:Y:S04]  /*11e90*/  IMAD.WIDE.U32 R150, R4, -0x326172a9, RZ ;  /* 0xcd9e8d5704967825 */ /* 0x000fe800078e00ff */
[----:B------:R-:W-:Y:S05]  /*11ea0*/  FFMA.FTZ R4, R141, UR4, -R142 ;  /* 0x000000048d047c23 */ /* 0x000fea000801088e */
[----:B------:R-:W4:Y:S01]  /*11eb0*/  MUFU.EX2 R220, R4 ;  /* 0x0000000400dc7308 */ /* 0x000f220000000800 */
[--C-:B-1----:R-:W-:Y:S01]  /*11ec0*/  FFMA.FTZ R0, R145, UR4, -R143.reuse ;  /* 0x0000000491007c23 */ /* 0x102fe2000801088f */
[----:B------:R-:W-:Y:S01]  /*11ed0*/  IMAD.WIDE.U32 R144, R144, -0x326172a9, RZ ;  /* 0xcd9e8d5790907825 */ /* 0x000fe200078e00ff */
[----:B--2---:R-:W-:Y:S02]  /*11ee0*/  F2FP.F16.F32.PACK_AB R103, R229, R153 ;  /* 0x00000099e567723e */ /* 0x004fe400000000ff */
[----:B------:R-:W-:Y:S05]  /*11ef0*/  LOP3.LUT R2, R144, 0xffff, RZ, 0xc0, !PT ;  /* 0x0000ffff90027812 */ /* 0x000fea00078ec0ff */
[----:B------:R1:W-:Y:S01]  /*11f00*/  MUFU.EX2 R223, R0 ;  /* 0x0000000000df7308 */ /* 0x0003e20000000800 */
[----:B---3--:R-:W-:Y:S01]  /*11f10*/  FFMA.FTZ R5, R147, UR4, -R143 ;  /* 0x0000000493057c23 */ /* 0x008fe2000801088f */
[----:B------:R-:W-:Y:S02]  /*11f20*/  SHF.R.U32.HI R7, RZ, 0x18, R144 ;  /* 0x00000018ff077819 */ /* 0x000fe40000011690 */
[----:B------:R-:W-:Y:S06]  /*11f30*/  SHF.R.U32.HI R2, RZ, 0x8, R2 ;  /* 0x00000008ff027819 */ /* 0x000fec0000011602 */
[----:B------:R-:W-:Y:S01]  /*11f40*/  MUFU.EX2 R236, R5 ;  /* 0x0000000500ec7308 */ /* 0x000fe20000000800 */
[----:B----4-:R-:W-:Y:S04]  /*11f50*/  F2FP.F16.F32.PACK_AB R166, R220, R230 ;  /* 0x000000e6dca6723e */ /* 0x010fe800000000ff */
[----:B------:R-:W-:Y:S01]  /*11f60*/  PRMT R165, R166, 0x7632, R165 ;  /* 0x00007632a6a57816 */ /* 0x000fe200000000a5 */
[--C-:B-1----:R-:W-:Y:S01]  /*11f70*/  FFMA.FTZ R0, R146, UR4, -R143.reuse ;  /* 0x0000000492007c23 */ /* 0x102fe2000801088f */
[----:B------:R-:W-:Y:S03]  /*11f80*/  IMAD.U32 R146, RZ, RZ, UR15 ;  /* 0x0000000fff927e24 */ /* 0x000fe6000f8e00ff */
[----:B------:R1:W2:Y:S02]  /*11f90*/  MUFU.EX2 R228, R0 ;  /* 0x0000000000e47308 */ /* 0x0002a40000000800 */
[----:B------:R-:W-:Y:S02]  /*11fa0*/  PRMT R146, R146, R9, UR15 ;  /* 0x0000000f92927e16 */ /* 0x000fe40008000009 */
[----:B-1----:R-:W-:Y:S02]  /*11fb0*/  LOP3.LUT R0, R144, 0xff, RZ, 0xc0, !PT ;  /* 0x000000ff90007812 */ /* 0x002fe400078ec0ff */
[----:B--2---:R-:W-:Y:S02]  /*11fc0*/  F2FP.F16.F32.PACK_AB R141, R228, R223 ;  /* 0x000000dfe48d723e */ /* 0x004fe400000000ff */
[----:B------:R-:W-:Y:S02]  /*11fd0*/  PRMT R138, R0, 0x5410, R2 ;  /* 0x00005410008a7816 */ /* 0x000fe40000000002 */
[----:B------:R-:W-:Y:S02]  /*11fe0*/  LOP3.LUT R0, R145, UR33, R150, 0x96, !PT ;  /* 0x0000002191007c12 */ /* 0x000fe4000f8e9696 */
[----:B------:R-:W-:Y:S02]  /*11ff0*/  SHF.R.U32.HI R2, RZ, 0x10, R144 ;  /* 0x00000010ff027819 */ /* 0x000fe40000011690 */
[----:B------:R-:W-:Y:S02]  /*12000*/  SHF.R.U32.HI R4, RZ, 0x10, R0 ;  /* 0x00000010ff047819 */ /* 0x000fe40000011600 */
[----:B------:R-:W-:Y:S02]  /*12010*/  LOP3.LUT R6, R2, 0xff, RZ, 0xc0, !PT ;  /* 0x000000ff02067812 */ /* 0x000fe400078ec0ff */
[----:B------:R-:W-:Y:S01]  /*12020*/  LOP3.LUT R5, R4, 0xff, RZ, 0xc0, !PT ;  /* 0x000000ff04057812 */ /* 0x000fe200078ec0ff */
[----:B------:R-:W-:Y:S01]  /*12030*/  FFMA.FTZ R4, R148, UR4, -R143 ;  /* 0x0000000494047c23 */ /* 0x000fe2000801088f */
[C---:B------:R-:W-:Y:S02]  /*12040*/  LOP3.LUT R2, R0.reuse, 0xffff, RZ, 0xc0, !PT ;  /* 0x0000ffff00027812 */ /* 0x040fe400078ec0ff */
[----:B------:R-:W-:Y:S01]  /*12050*/  LOP3.LUT R8, R0, 0xff, RZ, 0xc0, !PT ;  /* 0x000000ff00087812 */ /* 0x000fe200078ec0ff */
[----:B------:R1:W2:Y:S01]  /*12060*/  MUFU.EX2 R219, R4 ;  /* 0x0000000400db7308 */ /* 0x0002a20000000800 */
[----:B------:R-:W-:Y:S02]  /*12070*/  SHF.R.U32.HI R2, RZ, 0x8, R2 ;  /* 0x00000008ff027819 */ /* 0x000fe40000011602 */
[----:B------:R-:W-:Y:S02]  /*12080*/  PRMT R7, R6, 0x5410, R7 ;  /* 0x0000541006077816 */ /* 0x000fe40000000007 */
[----:B------:R-:W-:Y:S02]  /*12090*/  SHF.R.U32.HI R6, RZ, 0x18, R0 ;  /* 0x00000018ff067819 */ /* 0x000fe40000011600 */
[----:B------:R-:W-:Y:S02]  /*120a0*/  PRMT R8, R8, 0x5410, R2 ;  /* 0x0000541008087816 */ /* 0x000fe40000000002 */
[----:B------:R-:W-:Y:S02]  /*120b0*/  FSEL R2, R100, RZ, P1 ;  /* 0x000000ff64027208 */ /* 0x000fe40000800000 */
[----:B------:R-:W-:Y:S02]  /*120c0*/  FSEL R0, R3, RZ, P0 ;  /* 0x000000ff03007208 */ /* 0x000fe40000000000 */
[----:B------:R-:W-:Y:S01]  /*120d0*/  PRMT R5, R5, 0x5410, R6 ;  /* 0x0000541005057816 */ /* 0x000fe20000000006 */
[----:B------:R-:W-:Y:S01]  /*120e0*/  FADD.FTZ R2, -R2, R101 ;  /* 0x0000006502027221 */ /* 0x000fe20000010100 */
[--C-:B------:R-:W-:Y:S01]  /*120f0*/  HSET2.LE.AND R136, R8, R146.reuse, PT ;  /* 0x0000009208887233 */ /* 0x100fe20003803000 */
[--C-:B------:R-:W-:Y:S01]  /*12100*/  FADD.FTZ R0, -R0, R102.reuse ;  /* 0x0000006600007221 */ /* 0x100fe20000010100 */
[----:B------:R-:W-:Y:S01]  /*12110*/  PRMT R102, R103, 0x7632, R102 ;  /* 0x0000763267667816 */ /* 0x000fe20000000066 */
[----:B------:R-:W-:Y:S01]  /*12120*/  FMUL.FTZ R2, R2, UR4 ;  /* 0x0000000402027c20 */ /* 0x000fe20008410000 */
[----:B------:R-:W-:Y:S01]  /*12130*/  PRMT R140, R141, 0x7632, R140 ;  /* 0x000076328d8c7816 */ /* 0x000fe2000000008c */
[----:B------:R-:W-:Y:S01]  /*12140*/  FMUL.FTZ R0, R0, UR4 ;  /* 0x0000000400007c20 */ /* 0x000fe20008410000 */
[----:B-1----:R-:W-:Y:S02]  /*12150*/  PRMT R4, R103, 0x5410, R102 ;  /* 0x0000541067047816 */ /* 0x002fe40000000066 */
[--C-:B------:R-:W-:Y:S01]  /*12160*/  HSET2.LE.AND R137, R5, R146.reuse, PT ;  /* 0x0000009205897233 */ /* 0x100fe20003803000 */
[----:B------:R-:W1:Y:S01]  /*12170*/  MUFU.EX2 R2, R2 ;  /* 0x0000000200027308 */ /* 0x000e620000000800 */
[----:B------:R-:W-:Y:S02]  /*12180*/  LOP3.LUT R136, R136, R4, RZ, 0xc0, !PT ;  /* 0x0000000488887212 */ /* 0x000fe400078ec0ff */
[----:B------:R-:W-:Y:S02]  /*12190*/  PRMT R4, R141, 0x5410, R140 ;  /* 0x000054108d047816 */ /* 0x000fe4000000008c */
[----:B--2---:R-:W-:Y:S02]  /*121a0*/  F2FP.F16.F32.PACK_AB R164, R219, R236 ;  /* 0x000000ecdba4723e */ /* 0x004fe400000000ff */
[----:B------:R-:W-:Y:S03]  /*121b0*/  LOP3.LUT R137, R137, R4, RZ, 0xc0, !PT ;  /* 0x0000000489897212 */ /* 0x000fe600078ec0ff */
[----:B------:R-:W2:Y:S01]  /*121c0*/  MUFU.EX2 R0, R0 ;  /* 0x0000000000007308 */ /* 0x000ea20000000800 */
[--C-:B------:R-:W-:Y:S02]  /*121d0*/  HSET2.LE.AND R138, R138, R146.reuse, PT ;  /* 0x000000928a8a7233 */ /* 0x100fe40003803000 */
[----:B------:R-:W-:Y:S02]  /*121e0*/  PRMT R4, R166, 0x5410, R165 ;  /* 0x00005410a6047816 */ /* 0x000fe400000000a5 */
[----:B------:R-:W-:Y:S02]  /*121f0*/  PRMT R163, R164, 0x7632, R163 ;  /* 0x00007632a4a37816 */ /* 0x000fe400000000a3 */
[--C-:B------:R-:W-:Y:S02]  /*12200*/  HSET2.LE.AND R139, R7, R146.reuse, PT ;  /* 0x00000092078b7233 */ /* 0x100fe40003803000 */
[----:B------:R-:W-:Y:S01]  /*12210*/  LOP3.LUT R138, R138, R4, RZ, 0xc0, !PT ;  /* 0x000000048a8a7212 */ /* 0x000fe200078ec0ff */
[----:B-1----:R-:W-:Y:S01]  /*12220*/  FMUL.FTZ R5, R2, R105 ;  /* 0x0000006902057220 */ /* 0x002fe20000410000 */
        /* <DEDUP_REMOVED lines=9> */
[----:B------:R-:W1:Y:S01]  /*122c0*/  LDSM.16.MT88.4 R104, [R183+0xc000] ;  /* 0x00c00000b768783b */ /* 0x000e620000004200 */
[----:B------:R-:W-:Y:S01]  /*122d0*/  FMUL.FTZ R11, R0, R115 ;  /* 0x00000073000b7220 */ /* 0x000fe20000410000 */
[----:B------:R-:W-:Y:S01]  /*122e0*/  FMUL.FTZ R13, R2, R109 ;  /* 0x0000006d020d7220 */ /* 0x000fe20000410000 */
[C---:B------:R-:W-:Y:S01]  /*122f0*/  FMUL.FTZ R14, R0.reuse, R110 ;  /* 0x0000006e000e7220 */ /* 0x040fe20000410000 */
[----:B------:R-:W-:Y:S01]  /*12300*/  FMUL.FTZ R15, R0, R111 ;  /* 0x0000006f000f7220 */ /* 0x000fe20000410000 */
[C---:B------:R-:W-:Y:S03]  /*12310*/  HMMA.16816.F32 R4, R136.reuse, R16, R4 ;  /* 0x000000108804723c */ /* 0x040fe60000001804 */
[----:B------:R-:W2:Y:S02]  /*12320*/  LDSM.16.MT88.4 R108, [R181+0xe000] ;  /* 0x00e00000b56c783b */ /* 0x000ea40000004200 */
[C---:B------:R-:W-:Y:S01]  /*12330*/  FMUL.FTZ R20, R2.reuse, R116 ;  /* 0x0000007402147220 */ /* 0x040fe20000410000 */
[C---:B------:R-:W-:Y:S05]  /*12340*/  HMMA.16816.F32 R8, R136.reuse, R18, R8 ;  /* 0x000000128808723c */ /* 0x040fea0000001808 */
[----:B------:R-:W3:Y:S01]  /*12350*/  LDSM.16.MT88.4 R112, [R182+0xe000] ;  /* 0x00e00000b670783b */ /* 0x000ee20000004200 */
[----:B------:R-:W-:Y:S01]  /*12360*/  FMUL.FTZ R16, R2, R120 ;  /* 0x0000007802107220 */ /* 0x000fe20000410000 */
[C---:B------:R-:W-:Y:S01]  /*12370*/  FMUL.FTZ R18, R0.reuse, R122 ;  /* 0x0000007a00127220 */ /* 0x040fe20000410000 */
[----:B------:R-:W-:Y:S01]  /*12380*/  FMUL.FTZ R19, R0, R123 ;  /* 0x0000007b00137220 */ /* 0x000fe20000410000 */
[C---:B------:R-:W-:Y:S03]  /*12390*/  HMMA.16816.F32 R12, R136.reuse, R24, R12 ;  /* 0x00000018880c723c */ /* 0x040fe6000000180c */
[C---:B------:R-:W-:Y:S01]  /*123a0*/  FMUL.FTZ R17, R2.reuse, R121 ;  /* 0x0000007902117220 */ /* 0x040fe20000410000 */
[----:B------:R-:W-:Y:S01]  /*123b0*/  FMUL.FTZ R21, R2, R117 ;  /* 0x0000007502157220 */ /* 0x000fe20000410000 */
[C---:B------:R-:W-:Y:S01]  /*123c0*/  FMUL.FTZ R22, R0.reuse, R118 ;  /* 0x0000007600167220 */ /* 0x040fe20000410000 */
[----:B------:R-:W-:Y:S01]  /*123d0*/  FMUL.FTZ R23, R0, R119 ;  /* 0x0000007700177220 */ /* 0x000fe20000410000 */
[C---:B------:R-:W-:Y:S01]  /*123e0*/  FMUL.FTZ R24, R2.reuse, R128 ;  /* 0x0000008002187220 */ /* 0x040fe20000410000 */
[----:B------:R-:W4:Y:S02]  /*123f0*/  LDSM.16.MT88.4 R116, [R184+0xe000] ;  /* 0x00e00000b874783b */ /* 0x000f240000004200 */
[C---:B------:R-:W-:Y:S03]  /*12400*/  HMMA.16816.F32 R16, R136.reuse, R26, R16 ;  /* 0x0000001a8810723c */ /* 0x040fe60000001810 */
[C---:B------:R-:W-:Y:S01]  /*12410*/  FMUL.FTZ R25, R2.reuse, R129 ;  /* 0x0000008102197220 */ /* 0x040fe20000410000 */
[C---:B------:R-:W-:Y:S01]  /*12420*/  FMUL.FTZ R28, R2.reuse, R124 ;  /* 0x0000007c021c7220 */ /* 0x040fe20000410000 */
[----:B------:R-:W-:Y:S01]  /*12430*/  FMUL.FTZ R29, R2, R125 ;  /* 0x0000007d021d7220 */ /* 0x000fe20000410000 */
[C---:B------:R-:W-:Y:S05]  /*12440*/  HMMA.16816.F32 R20, R136.reuse, R32, R20 ;  /* 0x000000208814723c */ /* 0x040fea0000001814 */
[C---:B------:R-:W-:Y:S01]  /*12450*/  FMUL.FTZ R26, R0.reuse, R130 ;  /* 0x00000082001a7220 */ /* 0x040fe20000410000 */
[C---:B------:R-:W-:Y:S01]  /*12460*/  FMUL.FTZ R27, R0.reuse, R131 ;  /* 0x00000083001b7220 */ /* 0x040fe20000410000 */
[C---:B------:R-:W-:Y:S01]  /*12470*/  FMUL.FTZ R30, R0.reuse, R126 ;  /* 0x0000007e001e7220 */ /* 0x040fe20000410000 */
[----:B------:R-:W-:Y:S03]  /*12480*/  FMUL.FTZ R31, R0, R127 ;  /* 0x0000007f001f7220 */ /* 0x000fe60000410000 */
[C---:B------:R-:W-:Y:S01]  /*12490*/  FMUL.FTZ R33, R2.reuse, R133 ;  /* 0x0000008502217220 */ /* 0x040fe20000410000 */
[C---:B------:R-:W-:Y:S01]  /*124a0*/  FMUL.FTZ R32, R2.reuse, R132 ;  /* 0x0000008402207220 */ /* 0x040fe20000410000 */
[----:B------:R2:W5:Y:S01]  /*124b0*/  LDL.S16 R133, [R1+0x14] ;  /* 0x0000140001857983 */ /* 0x0005620000100600 */
[C---:B------:R-:W-:Y:S03]  /*124c0*/  HMMA.16816.F32 R24, R136.reuse, R34, R24 ;  /* 0x000000228818723c */ /* 0x040fe60000001818 */
[C---:B------:R-:W-:Y:S01]  /*124d0*/  FMUL.FTZ R36, R2.reuse, R36 ;  /* 0x0000002402247220 */ /* 0x040fe20000410000 */
[----:B------:R-:W-:Y:S01]  /*124e0*/  FMUL.FTZ R37, R2, R37 ;  /* 0x0000002502257220 */ /* 0x000fe20000410000 */
[C---:B------:R-:W-:Y:S01]  /*124f0*/  FMUL.FTZ R38, R0.reuse, R38 ;  /* 0x0000002600267220 */ /* 0x040fe20000410000 */
[C---:B-1----:R-:W-:Y:S05]  /*12500*/  HMMA.16816.F32 R28, R136.reuse, R104, R28 ;  /* 0x00000068881c723c */ /* 0x042fea000000181c */
[C---:B------:R-:W-:Y:S01]  /*12510*/  FMUL.FTZ R34, R0.reuse, R134 ;  /* 0x0000008600227220 */ /* 0x040fe20000410000 */
[C---:B------:R-:W-:Y:S01]  /*12520*/  FMUL.FTZ R35, R0.reuse, R135 ;  /* 0x0000008700237220 */ /* 0x040fe20000410000 */
[----:B------:R-:W-:Y:S01]  /*12530*/  FMUL.FTZ R39, R0, R39 ;  /* 0x0000002700277220 */ /* 0x000fe20000410000 */
[C---:B------:R-:W-:Y:S03]  /*12540*/  FMUL.FTZ R40, R2.reuse, R40 ;  /* 0x0000002802287220 */ /* 0x040fe60000410000 */
[----:B------:R-:W-:Y:S01]  /*12550*/  FMUL.FTZ R41, R2, R41 ;  /* 0x0000002902297220 */ /* 0x000fe20000410000 */
[C---:B------:R-:W-:Y:S01]  /*12560*/  FMUL.FTZ R42, R0.reuse, R42 ;  /* 0x0000002a002a7220 */ /* 0x040fe20000410000 */
[C---:B------:R-:W-:Y:S01]  /*12570*/  HMMA.16816.F32 R32, R136.reuse, R106, R32 ;  /* 0x0000006a8820723c */ /* 0x040fe20000001820 */
[----:B------:R-:W1:Y:S02]  /*12580*/  LDSM.16.MT88.4 R104, [R183+0xe000] ;  /* 0x00e00000b768783b */ /* 0x000e640000004200 */
[----:B------:R-:W-:Y:S01]  /*12590*/  FMUL.FTZ R43, R0, R43 ;  /* 0x0000002b002b7220 */ /* 0x000fe20000410000 */
[C---:B------:R-:W-:Y:S01]  /*125a0*/  FMUL.FTZ R44, R2.reuse, R44 ;  /* 0x0000002c022c7220 */ /* 0x040fe20000410000 */
[----:B------:R-:W-:Y:S01]  /*125b0*/  FMUL.FTZ R45, R2, R45 ;  /* 0x0000002d022d7220 */ /* 0x000fe20000410000 */
[C---:B--2---:R-:W-:Y:S05]  /*125c0*/  HMMA.16816.F32 R36, R136.reuse, R108, R36 ;  /* 0x0000006c8824723c */ /* 0x044fea0000001824 */
[C---:B------:R-:W-:Y:S01]  /*125d0*/  FMUL.FTZ R46, R0.reuse, R46 ;  /* 0x0000002e002e7220 */ /* 0x040fe20000410000 */
[----:B------:R-:W-:Y:S01]  /*125e0*/  FMUL.FTZ R47, R0, R47 ;  /* 0x0000002f002f7220 */ /* 0x000fe20000410000 */
[C---:B------:R-:W-:Y:S01]  /*125f0*/  HMMA.16816.F32 R40, R136.reuse, R110, R40 ;  /* 0x0000006e8828723c */ /* 0x040fe20000001828 */
[----:B------:R-:W2:Y:S03]  /*12600*/  LDSM.16.MT88.4 R108, [R181+0x10000] ;  /* 0x01000000b56c783b */ /* 0x000ea60000004200 */
[C---:B------:R-:W-:Y:S01]  /*12610*/  FMUL.FTZ R48, R2.reuse, R48 ;  /* 0x0000003002307220 */ /* 0x040fe20000410000 */
[----:B------:R-:W-:Y:S01]  /*12620*/  FMUL.FTZ R49, R2, R49 ;  /* 0x0000003102317220 */ /* 0x000fe20000410000 */
[C---:B------:R-:W-:Y:S01]  /*12630*/  FMUL.FTZ R50, R0.reuse, R50 ;  /* 0x0000003200327220 */ /* 0x040fe20000410000 */
[C---:B------:R-:W-:Y:S01]  /*12640*/  FMUL.FTZ R51, R0.reuse, R51 ;  /* 0x0000003300337220 */ /* 0x040fe20000410000 */
[C---:B---3--:R-:W-:Y:S03]  /*12650*/  HMMA.16816.F32 R44, R136.reuse, R112, R44 ;  /* 0x00000070882c723c */ /* 0x048fe6000000182c */
[C---:B------:R-:W-:Y:S01]  /*12660*/  FMUL.FTZ R54, R0.reuse, R54 ;  /* 0x0000003600367220 */ /* 0x040fe20000410000 */
[----:B------:R-:W-:Y:S01]  /*12670*/  FMUL.FTZ R55, R0, R55 ;  /* 0x0000003700377220 */ /* 0x000fe20000410000 */
[C---:B------:R-:W-:Y:S01]  /*12680*/  FMUL.FTZ R52, R2.reuse, R52 ;  /* 0x0000003402347220 */ /* 0x040fe20000410000 */
[----:B------:R-:W-:Y:S01]  /*12690*/  FMUL.FTZ R53, R2, R53 ;  /* 0x0000003502357220 */ /* 0x000fe20000410000 */
[C---:B------:R-:W-:Y:S01]  /*126a0*/  HMMA.16816.F32 R48, R136.reuse, R114, R48 ;  /* 0x000000728830723c */ /* 0x040fe20000001830 */
[----:B------:R-:W3:Y:S03]  /*126b0*/  LDSM.16.MT88.4 R112, [R182+0x10000] ;  /* 0x01000000b670783b */ /* 0x000ee60000004200 */
[C---:B------:R-:W-:Y:S01]  /*126c0*/  FMUL.FTZ R58, R0.reuse, R58 ;  /* 0x0000003a003a7220 */ /* 0x040fe20000410000 */
[----:B------:R-:W-:Y:S01]  /*126d0*/  FMUL.FTZ R59, R0, R59 ;  /* 0x0000003b003b7220 */ /* 0x000fe20000410000 */
[C---:B------:R-:W-:Y:S01]  /*126e0*/  FMUL.FTZ R56, R2.reuse, R56 ;  /* 0x0000003802387220 */ /* 0x040fe20000410000 */
[----:B------:R-:W-:Y:S01]  /*126f0*/  FMUL.FTZ R57, R2, R57 ;  /* 0x0000003902397220 */ /* 0x000fe20000410000 */
[C---:B----4-:R-:W-:Y:S03]  /*12700*/  HMMA.16816.F32 R52, R136.reuse, R116, R52 ;  /* 0x000000748834723c */ /* 0x050fe60000001834 */
[C---:B------:R-:W-:Y:S01]  /*12710*/  FMUL.FTZ R62, R0.reuse, R62 ;  /* 0x0000003e003e7220 */ /* 0x040fe20000410000 */
[----:B------:R-:W-:Y:S01]  /*12720*/  FMUL.FTZ R63, R0, R63 ;  /* 0x0000003f003f7220 */ /* 0x000fe20000410000 */
[C---:B------:R-:W-:Y:S01]  /*12730*/  FMUL.FTZ R60, R2.reuse, R60 ;  /* 0x0000003c023c7220 */ /* 0x040fe20000410000 */
[C---:B------:R-:W-:Y:S01]  /*12740*/  FMUL.FTZ R61, R2.reuse, R61 ;  /* 0x0000003d023d7220 */ /* 0x040fe20000410000 */
[C---:B------:R-:W-:Y:S04]  /*12750*/  HMMA.16816.F32 R56, R136.reuse, R118, R56 ;  /* 0x000000768838723c */ /* 0x040fe80000001838 */
[C---:B------:R-:W-:Y:S01]  /*12760*/  FMUL.FTZ R64, R2.reuse, R64 ;  /* 0x0000004002407220 */ /* 0x040fe20000410000 */
[----:B------:R-:W-:Y:S01]  /*12770*/  FMUL.FTZ R65, R2, R65 ;  /* 0x0000004102417220 */ /* 0x000fe20000410000 */
[C---:B------:R-:W-:Y:S01]  /*12780*/  FMUL.FTZ R66, R0.reuse, R66 ;  /* 0x0000004200427220 */ /* 0x040fe20000410000 */
[C---:B------:R-:W-:Y:S01]  /*12790*/  FMUL.FTZ R67, R0.reuse, R67 ;  /* 0x0000004300437220 */ /* 0x040fe20000410000 */
[C---:B-1----:R-:W-:Y:S03]  /*127a0*/  HMMA.16816.F32 R60, R136.reuse, R104, R60 ;  /* 0x00000068883c723c */ /* 0x042fe6000000183c */
[C---:B------:R-:W-:Y:S01]  /*127b0*/  FMUL.FTZ R70, R0.reuse, R70 ;  /* 0x0000004600467220 */ /* 0x040fe20000410000 */
[----:B------:R-:W-:Y:S01]  /*127c0*/  FMUL.FTZ R71, R0, R71 ;  /* 0x0000004700477220 */ /* 0x000fe20000410000 */
[C---:B------:R-:W-:Y:S01]  /*127d0*/  FMUL.FTZ R68, R2.reuse, R68 ;  /* 0x0000004402447220 */ /* 0x040fe20000410000 */
[C---:B------:R-:W-:Y:S01]  /*127e0*/  FMUL.FTZ R69, R2.reuse, R69 ;  /* 0x0000004502457220 */ /* 0x040fe20000410000 */
[C---:B------:R-:W-:Y:S04]  /*127f0*/  HMMA.16816.F32 R64, R136.reuse, R106, R64 ;  /* 0x0000006a8840723c */ /* 0x040fe80000001840 */
[----:B------:R-:W-:Y:S01]  /*12800*/  LOP3.LUT R101, R227, UR35, RZ, 0x3c, !PT ;  /* 0x00000023e3657c12 */ /* 0x000fe2000f8e3cff */
[C---:B------:R-:W-:Y:S01]  /*12810*/  FMUL.FTZ R72, R2.reuse, R72 ;  /* 0x0000004802487220 */ /* 0x040fe20000410000 */
[----:B------:R-:W-:Y:S01]  /*12820*/  FMUL.FTZ R73, R2, R73 ;  /* 0x0000004902497220 */ /* 0x000fe20000410000 */
[C---:B------:R-:W-:Y:S01]  /*12830*/  FMUL.FTZ R74, R0.reuse, R74 ;  /* 0x0000004a004a7220 */ /* 0x040fe20000410000 */
[C---:B------:R-:W-:Y:S01]  /*12840*/  FMUL.FTZ R75, R0.reuse, R75 ;  /* 0x0000004b004b7220 */ /* 0x040fe20000410000 */
[C---:B--2---:R-:W-:Y:S03]  /*12850*/  HMMA.16816.F32 R68, R136.reuse, R108, R68 ;  /* 0x0000006c8844723c */ /* 0x044fe60000001844 */
[----:B------:R-:W-:Y:S04]  /*12860*/  IMAD.WIDE.U32 R116, R101, -0x326172a9, RZ ;  /* 0xcd9e8d5765747825 */ /* 0x000fe800078e00ff */
[----:B------:R-:W-:Y:S01]  /*12870*/  FFMA.FTZ R101, R149, UR4, -R142 ;  /* 0x0000000495657c23 */ /* 0x000fe2000801088e */
[C---:B------:R-:W-:Y:S03]  /*12880*/  FMUL.FTZ R78, R0.reuse, R78 ;  /* 0x0000004e004e7220 */ /* 0x040fe60000410000 */
[----:B------:R-:W-:Y:S01]  /*12890*/  FMUL.FTZ R79, R0, R79 ;  /* 0x0000004f004f7220 */ /* 0x000fe20000410000 */
[----:B------:R1:W-:Y:S01]  /*128a0*/  MUFU.EX2 R222, R101 ;  /* 0x0000006500de7308 */ /* 0x0003e20000000800 */
[C---:B------:R-:W-:Y:S03]  /*128b0*/  HMMA.16816.F32 R72, R136.reuse, R110, R72 ;  /* 0x0000006e8848723c */ /* 0x040fe60000001848 */
[C---:B------:R-:W-:Y:S01]  /*128c0*/  FMUL.FTZ R76, R2.reuse, R76 ;  /* 0x0000004c024c7220 */ /* 0x040fe20000410000 */
[----:B------:R-:W-:Y:S01]  /*128d0*/  FMUL.FTZ R77, R2, R77 ;  /* 0x0000004d024d7220 */ /* 0x000fe20000410000 */
[----:B------:R-:W-:Y:S01]  /*128e0*/  LOP3.LUT R104, R117, UR27, R172, 0x96, !PT ;  /* 0x0000001b75687c12 */ /* 0x000fe2000f8e96ac */
[----:B------:R-:W-:Y:S01]  /*128f0*/  FMUL.FTZ R82, R0, R82 ;  /* 0x0000005200527220 */ /* 0x000fe20000410000 */
[----:B------:R-:W-:Y:S01]  /*12900*/  LOP3.LUT R116, R169, UR20, R116, 0x96, !PT ;  /* 0x00000014a9747c12 */ /* 0x000fe2000f8e9674 */
[----:B------:R-:W-:Y:S03]  /*12910*/  UIADD3 UR20, UR28, 0x1715609d, URZ ;  /* 0x1715609d1c147890 */ /* 0x000fe6000fffe03f */
[C---:B---3--:R-:W-:Y:S03]  /*12920*/  HMMA.16816.F32 R76, R136.reuse, R112, R76 ;  /* 0x00000070884c723c */ /* 0x048fe6000000184c */
[----:B------:R-:W-:Y:S04]  /*12930*/  IMAD.WIDE.U32 R104, R104, -0x2daee0ad, RZ ;  /* 0xd2511f5368687825 */ /* 0x000fe800078e00ff */
[----:B------:R-:W-:Y:S01]  /*12940*/  FFMA.FTZ R110, R156, UR4, -R143 ;  /* 0x000000049c6e7c23 */ /* 0x000fe2000801088f */
[--C-:B-1----:R-:W-:Y:S03]  /*12950*/  FFMA.FTZ R101, R157, UR4, -R142.reuse ;  /* 0x000000049d657c23 */ /* 0x102fe6000801088e */
[----:B------:R-:W-:Y:S01]  /*12960*/  FFMA.FTZ R112, R158, UR4, -R142 ;  /* 0x000000049e707c23 */ /* 0x000fe2000801088e */
[----:B------:R-:W-:Y:S01]  /*12970*/  LOP3.LUT R108, R105, UR34, R224, 0x96, !PT ;  /* 0x00000022696c7c12 */ /* 0x000fe2000f8e96e0 */
[----:B------:R-:W-:Y:S01]  /*12980*/  MUFU.EX2 R135, R110 ;  /* 0x0000006e00877308 */ /* 0x000fe20000000800 */
[----:B------:R-:W-:Y:S04]  /*12990*/  IMAD.WIDE.U32 R116, R116, -0x2daee0ad, RZ ;  /* 0xd2511f5374747825 */ /* 0x000fe800078e00ff */
[----:B------:R-:W-:Y:S01]  /*129a0*/  FMUL.FTZ R83, R0, R83 ;  /* 0x0000005300537220 */ /* 0x000fe20000410000 */
[C---:B------:R-:W-:Y:S01]  /*129b0*/  FMUL.FTZ R80, R2.reuse, R80 ;  /* 0x0000005002507220 */ /* 0x040fe20000410000 */
[----:B------:R-:W-:Y:S01]  /*129c0*/  FMUL.FTZ R81, R2, R81 ;  /* 0x0000005102517220 */ /* 0x000fe20000410000 */
[----:B------:R-:W-:Y:S02]  /*129d0*/  LOP3.LUT R104, R117, UR26, R104, 0x96, !PT ;  /* 0x0000001a75687c12 */ /* 0x000fe4000f8e9668 */
[----:B------:R1:W-:Y:S01]  /*129e0*/  MUFU.EX2 R235, R112 ;  /* 0x0000007000eb7308 */ /* 0x0003e20000000800 */
[----:B------:R-:W-:Y:S01]  /*129f0*/  LOP3.LUT R120, R151, UR20, R152, 0x96, !PT ;  /* 0x0000001497787c12 */ /* 0x000fe2000f8e9698 */
[----:B------:R-:W-:Y:S04]  /*12a00*/  IMAD.WIDE.U32 R108, R108, -0x326172a9, RZ ;  /* 0xcd9e8d576c6c7825 */ /* 0x000fe800078e00ff */
[C---:B------:R-:W-:Y:S01]  /*12a10*/  FMUL.FTZ R86, R0.reuse, R86 ;  /* 0x0000005600567220 */ /* 0x040fe20000410000 */
[----:B------:R-:W-:Y:S01]  /*12a20*/  FMUL.FTZ R87, R0, R87 ;  /* 0x0000005700577220 */ /* 0x000fe20000410000 */
[----:B------:R-:W-:Y:S01]  /*12a30*/  IMAD.WIDE.U32 R124, R104, -0x326172a9, RZ ;  /* 0xcd9e8d57687c7825 */ /* 0x000fe200078e00ff */
[----:B------:R-:W-:Y:S01]  /*12a40*/  LOP3.LUT R118, R109, UR32, R168, 0x96, !PT ;  /* 0x000000206d767c12 */ /* 0x000fe2000f8e96a8 */
[----:B------:R-:W2:Y:S01]  /*12a50*/  LDSM.16.MT88.4 R104, [R184+0x10000] ;  /* 0x01000000b868783b */ /* 0x000ea20000004200 */
[----:B------:R3:W-:Y:S01]  /*12a60*/  MUFU.EX2 R130, R101 ;  /* 0x0000006500827308 */ /* 0x0007e20000000800 */
[----:B------:R-:W-:Y:S04]  /*12a70*/  IMAD.WIDE.U32 R120, R120, -0x2daee0ad, RZ ;  /* 0xd2511f5378787825 */ /* 0x000fe800078e00ff */
[C---:B------:R-:W-:Y:S01]  /*12a80*/  FMUL.FTZ R84, R2.reuse, R84 ;  /* 0x0000005402547220 */ /* 0x040fe20000410000 */
[C---:B------:R-:W-:Y:S03]  /*12a90*/  HMMA.16816.F32 R80, R136.reuse, R114, R80 ;  /* 0x000000728850723c */ /* 0x040fe60000001850 */
[----:B------:R-:W-:Y:S01]  /*12aa0*/  FMUL.FTZ R85, R2, R85 ;  /* 0x0000005502557220 */ /* 0x000fe20000410000 */
[----:B------:R-:W-:Y:S01]  /*12ab0*/  LOP3.LUT R126, R125, UR22, R108, 0x96, !PT ;  /* 0x000000167d7e7c12 */ /* 0x000fe2000f8e966c */
[----:B-1----:R-:W-:Y:S01]  /*12ac0*/  FFMA.FTZ R112, R160, UR4, -R142 ;  /* 0x00000004a0707c23 */ /* 0x002fe2000801088e */
[----:B------:R-:W1:Y:S01]  /*12ad0*/  LDSM.16.MT88.4 R108, [R183+0x10000] ;  /* 0x01000000b76c783b */ /* 0x000e620000004200 */
[----:B------:R-:W-:Y:S01]  /*12ae0*/  UIADD3 UR22, UR29, 0x646e171e, URZ ;  /* 0x646e171e1d167890 */ /* 0x000fe2000fffe03f */
[----:B------:R-:W-:Y:S01]  /*12af0*/  LOP3.LUT R113, R120, 0xffff, RZ, 0xc0, !PT ;  /* 0x0000ffff78717812 */ /* 0x000fe200078ec0ff */
[----:B------:R4:W4:Y:S02]  /*12b00*/  MUFU.EX2 R233, R112 ;  /* 0x0000007000e97308 */ /* 0x0009240000000800 */
[----:B------:R-:W-:Y:S01]  /*12b10*/  IMAD.WIDE.U32 R118, R118, -0x2daee0ad, RZ ;  /* 0xd2511f5376767825 */ /* 0x000fe200078e00ff */
[----:B------:R-:W-:Y:S03]  /*12b20*/  SHF.R.U32.HI R114, RZ, 0x8, R113 ;  /* 0x00000008ff727819 */ /* 0x000fe60000011671 */
[--C-:B---3--:R-:W-:Y:S01]  /*12b30*/  FFMA.FTZ R101, R159, UR4, -R143.reuse ;  /* 0x000000049f657c23 */ /* 0x108fe2000801088f */
[----:B------:R-:W-:Y:S01]  /*12b40*/  LOP3.LUT R115, R120, 0xff, RZ, 0xc0, !PT ;  /* 0x000000ff78737812 */ /* 0x000fe200078ec0ff */
[C---:B------:R-:W-:Y:S01]  /*12b50*/  FMUL.FTZ R90, R0.reuse, R90 ;  /* 0x0000005a005a7220 */ /* 0x040fe20000410000 */
[----:B------:R-:W-:Y:S01]  /*12b60*/  SHF.R.U32.HI R117, RZ, 0x18, R120 ;  /* 0x00000018ff757819 */ /* 0x000fe20000011678 */
[----:B------:R3:W1:Y:S01]  /*12b70*/  MUFU.EX2 R234, R101 ;  /* 0x0000006500ea7308 */ /* 0x0006620000000800 */
[----:B------:R-:W-:Y:S01]  /*12b80*/  LOP3.LUT R122, R119, UR21, R116, 0x96, !PT ;  /* 0x00000015777a7c12 */ /* 0x000fe2000f8e9674 */
[----:B------:R-:W-:Y:S01]  /*12b90*/  FMUL.FTZ R91, R0, R91 ;  /* 0x0000005b005b7220 */ /* 0x000fe20000410000 */
[----:B------:R-:W-:Y:S01]  /*12ba0*/  PRMT R116, R115, 0x5410, R114 ;  /* 0x0000541073747816 */ /* 0x000fe20000000072 */
[C---:B------:R-:W-:Y:S01]  /*12bb0*/  FMUL.FTZ R88, R2.reuse, R88 ;  /* 0x0000005802587220 */ /* 0x040fe20000410000 */
[C---:B------:R-:W-:Y:S01]  /*12bc0*/  FMUL.FTZ R89, R2.reuse, R89 ;  /* 0x0000005902597220 */ /* 0x040fe20000410000 */
[C---:B------:R-:W-:Y:S01]  /*12bd0*/  FMUL.FTZ R92, R2.reuse, R92 ;  /* 0x0000005c025c7220 */ /* 0x040fe20000410000 */
[----:B------:R-:W-:Y:S01]  /*12be0*/  FMUL.FTZ R93, R2, R93 ;  /* 0x0000005d025d7220 */ /* 0x000fe20000410000 */
[----:B----4-:R-:W-:Y:S01]  /*12bf0*/  FFMA.FTZ R112, R161, UR4, -R143 ;  /* 0x00000004a1707c23 */ /* 0x010fe2000801088f */
[----:B------:R-:W-:Y:S01]  /*12c00*/  F2FP.F16.F32.PACK_AB R160, R233, R235 ;  /* 0x000000ebe9a0723e */ /* 0x000fe200000000ff */
[C---:B------:R-:W-:Y:S01]  /*12c10*/  FMUL.FTZ R94, R0.reuse, R94 ;  /* 0x0000005e005e7220 */ /* 0x040fe20000410000 */
[----:B------:R-:W-:Y:S01]  /*12c20*/  FMUL.FTZ R95, R0, R95 ;  /* 0x0000005f005f7220 */ /* 0x000fe20000410000 */
[----:B------:R4:W-:Y:S01]  /*12c30*/  MUFU.EX2 R232, R112 ;  /* 0x0000007000e87308 */ /* 0x0009e20000000800 */
[----:B------:R-:W-:Y:S01]  /*12c40*/  PRMT R159, R160, 0x7632, R159 ;  /* 0x00007632a09f7816 */ /* 0x000fe2000000009f */
[C---:B------:R-:W-:Y:S01]  /*12c50*/  FMUL.FTZ R96, R2.reuse, R96 ;  /* 0x0000006002607220 */ /* 0x040fe20000410000 */
[----:B------:R-:W-:Y:S01]  /*12c60*/  FMUL.FTZ R97, R2, R97 ;  /* 0x0000006102617220 */ /* 0x000fe20000410000 */
[C---:B------:R-:W-:Y:S01]  /*12c70*/  FMUL.FTZ R98, R0.reuse, R98 ;  /* 0x0000006200627220 */ /* 0x040fe20000410000 */
[----:B---3--:R-:W-:Y:S01]  /*12c80*/  SHF.R.U32.HI R101, RZ, 0x10, R120 ;  /* 0x00000010ff657819 */ /* 0x008fe20000011678 */
[C---:B--2---:R-:W-:Y:S03]  /*12c90*/  HMMA.16816.F32 R84, R136.reuse, R104, R84 ;  /* 0x000000688854723c */ /* 0x044fe60000001854 */
[----:B------:R-:W-:Y:S01]  /*12ca0*/  LOP3.LUT R113, R101, 0xff, RZ, 0xc0, !PT ;  /* 0x000000ff65717812 */ /* 0x000fe200078ec0ff */
[----:B------:R-:W-:Y:S01]  /*12cb0*/  FMUL.FTZ R99, R0, R99 ;  /* 0x0000006300637220 */ /* 0x000fe20000410000 */
[----:B------:R-:W-:Y:S01]  /*12cc0*/  LOP3.LUT R101, R121, UR22, R154, 0x96, !PT ;  /* 0x0000001679657c12 */ /* 0x000fe2000f8e969a */
[C---:B------:R-:W-:Y:S05]  /*12cd0*/  HMMA.16816.F32 R88, R136.reuse, R106, R88 ;  /* 0x0000006a8858723c */ /* 0x040fea0000001858 */
[----:B------:R-:W-:Y:S01]  /*12ce0*/  LOP3.LUT R104, R101, 0xffff, RZ, 0xc0, !PT ;  /* 0x0000ffff65687812 */ /* 0x000fe200078ec0ff */
[C---:B-1----:R-:W-:Y:S05]  /*12cf0*/  HMMA.16816.F32 R92, R136.reuse, R108, R92 ;  /* 0x0000006c885c723c */ /* 0x042fea000000185c */
[----:B------:R-:W-:Y:S01]  /*12d00*/  SHF.R.U32.HI R105, RZ, 0x10, R101 ;  /* 0x00000010ff697819 */ /* 0x000fe20000011665 */
[----:B------:R-:W-:Y:S01]  /*12d10*/  HMMA.16816.F32 R96, R136, R110, R96 ;  /* 0x0000006e8860723c */ /* 0x000fe20000001860 */
[----:B------:R-:W-:Y:S04]  /*12d20*/  LDSM.16.MT88.4 R108, [R182+0xc800] ;  /* 0x00c80000b66c783b */ /* 0x000fe80000004200 */
[----:B------:R-:W-:Y:S01]  /*12d30*/  PRMT R117, R113, 0x5410, R117 ;  /* 0x0000541071757816 */ /* 0x000fe20000000075 */
[----:B------:R-:W-:Y:S01]  /*12d40*/  IMAD.MOV.U32 R168, RZ, RZ, R217 ;  /* 0x000000ffffa87224 */ /* 0x000fe200078e00d9 */
[----:B------:R-:W-:Y:S01]  /*12d50*/  LOP3.LUT R114, R101, 0xff, RZ, 0xc0, !PT ;  /* 0x000000ff65727812 */ /* 0x000fe200078ec0ff */
[----:B------:R-:W-:Y:S03]  /*12d60*/  IMAD.MOV.U32 R169, RZ, RZ, R216 ;  /* 0x000000ffffa97224 */ /* 0x000fe600078e00d8 */
[----:B------:R-:W-:Y:S01]  /*12d70*/  SHF.R.U32.HI R113, RZ, 0x18, R101 ;  /* 0x00000018ff717819 */ /* 0x000fe20000011665 */
[----:B------:R-:W-:Y:S01]  /*12d80*/  FFMA.FTZ R101, R162, UR4, -R143 ;  /* 0x00000004a2657c23 */ /* 0x000fe2000801088f */
[----:B------:R-:W-:Y:S01]  /*12d90*/  SHF.R.U32.HI R104, RZ, 0x8, R104 ;  /* 0x00000008ff687819 */ /* 0x000fe20000011668 */
[----:B------:R-:W-:Y:S01]  /*12da0*/  IMAD.WIDE.U32 R122, R122, -0x326172a9, RZ ;  /* 0xcd9e8d577a7a7825 */ /* 0x000fe200078e00ff */
[----:B------:R-:W-:Y:S01]  /*12db0*/  LOP3.LUT R105, R105, 0xff, RZ, 0xc0, !PT ;  /* 0x000000ff69697812 */ /* 0x000fe200078ec0ff */
[----:B------:R1:W2:Y:S01]  /*12dc0*/  MUFU.EX2 R231, R101 ;  /* 0x0000006500e77308 */ /* 0x0002a20000000800 */
[----:B------:R-:W-:Y:S01]  /*12dd0*/  PRMT R104, R114, 0x5410, R104 ;  /* 0x0000541072687816 */ /* 0x000fe20000000068 */
[----:B------:R-:W-:Y:S01]  /*12de0*/  IMAD.WIDE.U32 R126, R126, -0x2daee0ad, RZ ;  /* 0xd2511f537e7e7825 */ /* 0x000fe200078e00ff */
[----:B------:R-:W-:Y:S02]  /*12df0*/  PRMT R105, R105, 0x5410, R113 ;  /* 0x0000541069697816 */ /* 0x000fe40000000071 */
[----:B----4-:R-:W3:Y:S01]  /*12e00*/  LDSM.16.MT88.4 R112, [R181+0xc800] ;  /* 0x00c80000b570783b */ /* 0x010ee20000004200 */
[----:B------:R-:W-:Y:S02]  /*12e10*/  F2FP.F16.F32.PACK_AB R162, R130, R222 ;  /* 0x000000de82a2723e */ /* 0x000fe400000000ff */
[----:B------:R-:W-:Y:S02]  /*12e20*/  F2FP.F16.F32.PACK_AB R158, R234, R135 ;  /* 0x00000087ea9e723e */ /* 0x000fe400000000ff */
[----:B------:R-:W-:Y:S02]  /*12e30*/  PRMT R161, R162, 0x7632, R161 ;  /* 0x00007632a2a17816 */ /* 0x000fe400000000a1 */
[--C-:B------:R-:W-:Y:S02]  /*12e40*/  HSET2.LE.AND R104, R104, R146.reuse, PT ;  /* 0x0000009268687233 */ /* 0x100fe40003803000 */
[----:B------:R-:W-:Y:S02]  /*12e50*/  PRMT R157, R158, 0x7632, R157 ;  /* 0x000076329e9d7816 */ /* 0x000fe4000000009d */
[--C-:B------:R-:W-:Y:S02]  /*12e60*/  HSET2.LE.AND R105, R105, R146.reuse, PT ;  /* 0x0000009269697233 */ /* 0x100fe40003803000 */
[----:B-1----:R-:W-:Y:S02]  /*12e70*/  PRMT R101, R162, 0x5410, R161 ;  /* 0x00005410a2657816 */ /* 0x002fe400000000a1 */
[----:B--2---:R-:W-:Y:S02]  /*12e80*/  F2FP.F16.F32.PACK_AB R156, R231, R232 ;  /* 0x000000e8e79c723e */ /* 0x004fe400000000ff */
[----:B------:R-:W-:Y:S02]  /*12e90*/  LOP3.LUT R104, R104, R101, RZ, 0xc0, !PT ;  /* 0x0000006568687212 */ /* 0x000fe400078ec0ff */
[----:B------:R-:W-:Y:S02]  /*12ea0*/  PRMT R101, R158, 0x5410, R157 ;  /* 0x000054109e657816 */ /* 0x000fe4000000009d */
[--C-:B------:R-:W-:Y:S02]  /*12eb0*/  HSET2.LE.AND R106, R116, R146.reuse, PT ;  /* 0x00000092746a7233 */ /* 0x100fe40003803000 */
[----:B------:R-:W-:Y:S02]  /*12ec0*/  LOP3.LUT R105, R105, R101, RZ, 0xc0, !PT ;  /* 0x0000006569697212 */ /* 0x000fe400078ec0ff */
[----:B------:R-:W-:Y:S02]  /*12ed0*/  PRMT R101, R160, 0x5410, R159 ;  /* 0x00005410a0657816 */ /* 0x000fe4000000009f */
[----:B------:R-:W-:Y:S02]  /*12ee0*/  PRMT R155, R156, 0x7632, R155 ;  /* 0x000076329c9b7816 */ /* 0x000fe4000000009b */
[--C-:B------:R-:W-:Y:S02]  /*12ef0*/  HSET2.LE.AND R107, R117, R146.reuse, PT ;  /* 0x00000092756b7233 */ /* 0x100fe40003803000 */
[----:B------:R-:W-:Y:S02]  /*12f00*/  LOP3.LUT R106, R106, R101, RZ, 0xc0, !PT ;  /* 0x000000656a6a7212 */ /* 0x000fe400078ec0ff */
[----:B------:R-:W-:Y:S02]  /*12f10*/  PRMT R101, R156, 0x5410, R155 ;  /* 0x000054109c657816 */ /* 0x000fe4000000009b */
[----:B------:R-:W-:Y:S02]  /*12f20*/  IADD3 R172, P0, R168, UR19, RZ ;  /* 0x00000013a8ac7c10 */ /* 0x000fe4000ff1e0ff */
[----:B------:R-:W-:Y:S02]  /*12f30*/  LOP3.LUT R107, R107, R101, RZ, 0xc0, !PT ;  /* 0x000000656b6b7212 */ /* 0x000fe400078ec0ff */
[----:B------:R-:W-:Y:S02]  /*12f40*/  LOP3.LUT R101, R145, UR33, R150, 0x96, !PT ;  /* 0x0000002191657c12 */ /* 0x000fe4000f8e9696 */
[----:B------:R-:W-:Y:S02]  /*12f50*/  IADD3.X R173, R169, UR13, RZ, P0, !PT ;  /* 0x0000000da9ad7c10 */ /* 0x000fe400087fe4ff */
[----:B------:R-:W-:Y:S01]  /*12f60*/  LOP3.LUT R170, R123, UR20, R124, 0x96, !PT ;  /* 0x000000147baa7c12 */ /* 0x000fe2000f8e967c */
[C---:B---3--:R-:W-:Y:S05]  /*12f70*/  HMMA.16816.F32 R4, R104.reuse, R112, R4 ;  /* 0x000000706804723c */ /* 0x048fea0000001804 */
[----:B------:R-:W-:Y:S01]  /*12f80*/  LOP3.LUT R116, R144, 0xff, RZ, 0xc0, !PT ;  /* 0x000000ff90747812 */ /* 0x000fe200078ec0ff */
[C---:B------:R-:W-:Y:S01]  /*12f90*/  HMMA.16816.F32 R8, R104.reuse, R114, R8 ;  /* 0x000000726808723c */ /* 0x040fe20000001808 */
[----:B------:R3:W2:Y:S02]  /*12fa0*/  LDL.S16 R114, [R1+0x1c] ;  /* 0x00001c0001727983 */ /* 0x0006a40000100600 */
[----:B------:R-:W-:Y:S02]  /*12fb0*/  ISETP.LE.U32.AND P3, PT, R116, UR15, PT ;  /* 0x0000000f74007c0c */ /* 0x000fe4000bf63070 */
[----:B------:R3:W4:Y:S01]  /*12fc0*/  LDL.S16 R115, [R1+0x18] ;  /* 0x0000180001737983 */ /* 0x0007220000100600 */
[C---:B------:R-:W-:Y:S05]  /*12fd0*/  HMMA.16816.F32 R12, R104.reuse, R108, R12 ;  /* 0x0000006c680c723c */ /* 0x040fea000000180c */
[C---:B------:R-:W-:Y:S01]  /*12fe0*/  LOP3.LUT R112, R101.reuse, 0xffff, RZ, 0xc0, !PT ;  /* 0x0000ffff65707812 */ /* 0x040fe200078ec0ff */
[C---:B------:R-:W-:Y:S05]  /*12ff0*/  HMMA.16816.F32 R16, R104.reuse, R110, R16 ;  /* 0x0000006e6810723c */ /* 0x040fea0000001810 */
[----:B------:R-:W-:Y:S01]  /*13000*/  SHF.R.U32.HI R112, RZ, 0x8, R112 ;  /* 0x00000008ff707819 */ /* 0x000fe20000011670 */
[----:B------:R-:W-:Y:S01]  /*13010*/  @!P3 HADD2 R250, -R166.H0_H0, -RZ.H0_H0 ;  /* 0xa00000ffa6fab230 */ /* 0x000fe20000000900 */
[----:B------:R-:W-:Y:S04]  /*13020*/  LOP3.LUT R109, R101, 0xff, RZ, 0xc0, !PT ;  /* 0x000000ff656d7812 */ /* 0x000fe800078ec0ff */
[----:B------:R-:W-:Y:S02]  /*13030*/  LOP3.LUT R108, R112, 0xffff, RZ, 0xc0, !PT ;  /* 0x0000ffff706c7812 */ /* 0x000fe400078ec0ff */
[----:B------:R-:W-:Y:S02]  /*13040*/  ISETP.LE.U32.AND P6, PT, R109, UR15, PT ;  /* 0x0000000f6d007c0c */ /* 0x000fe4000bfc3070 */
[--C-:B------:R-:W-:Y:S02]  /*13050*/  SHF.R.U32.HI R112, RZ, 0x10, R101.reuse ;  /* 0x00000010ff707819 */ /* 0x100fe40000011665 */
[----:B------:R-:W-:Y:S02]  /*13060*/  ISETP.LE.U32.AND P5, PT, R108, UR15, PT ;  /* 0x0000000f6c007c0c */ /* 0x000fe4000bfa3070 */
[----:B------:R-:W-:Y:S01]  /*13070*/  LDSM.16.MT88.4 R108, [R183+0xc800] ;  /* 0x00c80000b76c783b */ /* 0x000fe20000004200 */
[----:B------:R-:W-:Y:S02]  /*13080*/  LOP3.LUT R112, R112, 0xff, RZ, 0xc0, !PT ;  /* 0x000000ff70707812 */ /* 0x000fe400078ec0ff */
[----:B------:R-:W-:Y:S02]  /*13090*/  SHF.R.U32.HI R101, RZ, 0x18, R101 ;  /* 0x00000018ff657819 */ /* 0x000fe40000011665 */
[----:B------:R-:W-:Y:S02]  /*130a0*/  ISETP.LE.U32.AND P0, PT, R112, UR15, PT ;  /* 0x0000000f70007c0c */ /* 0x000fe4000bf03070 */
[----:B------:R-:W-:Y:S02]  /*130b0*/  ISETP.LE.U32.AND P4, PT, R101, UR15, PT ;  /* 0x0000000f65007c0c */ /* 0x000fe4000bf83070 */
[----:B------:R-:W-:Y:S01]  /*130c0*/  LOP3.LUT R125, R127, UR8, R118, 0x96, !PT ;  /* 0x000000087f7d7c12 */ /* 0x000fe2000f8e9676 */
[----:B------:R-:W-:Y:S01]  /*130d0*/  UMOV UR8, UR9 ;  /* 0x0000000900087c82 */ /* 0x000fe20008000000 */
[----:B------:R-:W1:Y:S01]  /*130e0*/  LDSM.16.MT88.4 R116, [R184+0xc800] ;  /* 0x00c80000b874783b */ /* 0x000e620000004200 */
[--C-:B------:R-:W-:Y:S02]  /*130f0*/  SHF.R.U32.HI R113, RZ, 0x18, R144.reuse ;  /* 0x00000018ff717819 */ /* 0x100fe40000011690 */
[----:B------:R-:W-:Y:S02]  /*13100*/  LOP3.LUT R123, R144, 0xffff, RZ, 0xc0, !PT ;  /* 0x0000ffff907b7812 */ /* 0x000fe400078ec0ff */
[----:B------:R-:W-:Y:S02]  /*13110*/  ISETP.LE.U32.AND P1, PT, R113, UR15, PT ;  /* 0x0000000f71007c0c */ /* 0x000fe4000bf23070 */
[----:B-----5:R-:W-:Y:S01]  /*13120*/  @!P0 HADD2 R221, -R141.H0_H0, -RZ.H0_H0 ;  /* 0xa00000ff8ddd8230 */ /* 0x020fe20000000900 */
[----:B------:R-:W-:Y:S01]  /*13130*/  SHF.R.U32.HI R144, RZ, 0x10, R144 ;  /* 0x00000010ff907819 */ /* 0x000fe20000011690 */
[----:B------:R-:W-:Y:S01]  /*13140*/  @!P4 HADD2 R133, -R140.H0_H0, -RZ.H0_H0 ;  /* 0xa00000ff8c85c230 */ /* 0x000fe20000000900 */
[----:B------:R-:W-:Y:S02]  /*13150*/  LOP3.LUT R101, R121, UR22, R154, 0x96, !PT ;  /* 0x0000001679657c12 */ /* 0x000fe4000f8e969a */
[----:B------:R-:W-:Y:S02]  /*13160*/  PRMT R128, R221, 0x7610, R128 ;  /* 0x00007610dd807816 */ /* 0x000fe40000000080 */
[----:B------:R-:W-:Y:S02]  /*13170*/  PRMT R124, R133, 0x7610, R124 ;  /* 0x00007610857c7816 */ /* 0x000fe4000000007c */
[----:B------:R-:W-:Y:S02]  /*13180*/  @!P3 PRMT R166, R250, 0x5410, RZ ;  /* 0x00005410faa6b816 */ /* 0x000fe400000000ff */
[----:B------:R-:W-:Y:S02]  /*13190*/  @!P0 PRMT R141, R128, 0x5410, RZ ;  /* 0x00005410808d8816 */ /* 0x000fe400000000ff */
[----:B------:R-:W-:Y:S01]  /*131a0*/  @!P4 PRMT R140, R124, 0x5410, RZ ;  /* 0x000054107c8cc816 */ /* 0x000fe200000000ff */
[----:B------:R-:W-:Y:S01]  /*131b0*/  IMAD.WIDE.U32 R124, R125, -0x326172a9, RZ ;  /* 0xcd9e8d577d7c7825 */ /* 0x000fe200078e00ff */
[C---:B-1----:R-:W-:Y:S06]  /*131c0*/  HMMA.16816.F32 R20, R104.reuse, R116, R20 ;  /* 0x000000746814723c */ /* 0x042fec0000001814 */
[C---:B------:R-:W-:Y:S05]  /*131d0*/  HMMA.16816.F32 R24, R104.reuse, R118, R24 ;  /* 0x000000766818723c */ /* 0x040fea0000001818 */
[----:B------:R-:W-:Y:S01]  /*131e0*/  LOP3.LUT R117, R144, 0xff, RZ, 0xc0, !PT ;  /* 0x000000ff90757812 */ /* 0x000fe200078ec0ff */
[C---:B------:R-:W-:Y:S05]  /*131f0*/  HMMA.16816.F32 R28, R104.reuse, R108, R28 ;  /* 0x0000006c681c723c */ /* 0x040fea000000181c */
[----:B------:R-:W-:Y:S01]  /*13200*/  SHF.R.U32.HI R116, RZ, 0x8, R123 ;  /* 0x00000008ff747819 */ /* 0x000fe2000001167b */
[C---:B------:R-:W-:Y:S05]  /*13210*/  HMMA.16816.F32 R32, R104.reuse, R110, R32 ;  /* 0x0000006e6820723c */ /* 0x040fea0000001820 */
[----:B------:R-:W-:Y:S02]  /*13220*/  LOP3.LUT R116, R116, 0xffff, RZ, 0xc0, !PT ;  /* 0x0000ffff74747812 */ /* 0x000fe400078ec0ff */
[----:B------:R-:W-:Y:S04]  /*13230*/  LOP3.LUT R108, R101, 0xff, RZ, 0xc0, !PT ;  /* 0x000000ff656c7812 */ /* 0x000fe800078ec0ff */
[----:B------:R-:W-:Y:S02]  /*13240*/  ISETP.LE.U32.AND P3, PT, R108, UR15, PT ;  /* 0x0000000f6c007c0c */ /* 0x000fe4000bf63070 */
[----:B------:R-:W-:Y:S02]  /*13250*/  SHF.R.U32.HI R108, RZ, 0x18, R101 ;  /* 0x00000018ff6c7819 */ /* 0x000fe40000011665 */
[C-C-:B------:R-:W-:Y:S02]  /*13260*/  LOP3.LUT R123, R125.reuse, UR33, R122.reuse, 0x96, !PT ;  /* 0x000000217d7b7c12 */ /* 0x140fe4000f8e967a */
[----:B------:R-:W-:Y:S01]  /*13270*/  LOP3.LUT R122, R125, UR33, R122, 0x96, !PT ;  /* 0x000000217d7a7c12 */ /* 0x000fe2000f8e967a */
[----:B--2---:R-:W-:Y:S02]  /*13280*/  @!P6 HADD2 R114, -R103.H0_H0, -RZ.H0_H0 ;  /* 0xa00000ff6772e230 */ /* 0x004fe40000000900 */
[----:B----4-:R-:W-:Y:S03]  /*13290*/  @!P5 HADD2 R115, -R102.H0_H0, -RZ.H0_H0 ;  /* 0xa00000ff6673d230 */ /* 0x010fe60000000900 */
[----:B------:R-:W-:Y:S01]  /*132a0*/  @!P6 STL.S16 [R1+0x1c], R114 ;  /* 0x00001c720100e387 */ /* 0x000fe20000100600 */
[----:B------:R-:W-:Y:S03]  /*132b0*/  PRMT R137, R114, 0x7610, R137 ;  /* 0x0000761072897816 */ /* 0x000fe60000000089 */
[----:B------:R-:W-:Y:S01]  /*132c0*/  @!P5 STL.S16 [R1+0x18], R115 ;  /* 0x000018730100d387 */ /* 0x000fe20000100600 */
[----:B------:R-:W-:Y:S02]  /*132d0*/  @!P6 PRMT R103, R137, 0x5410, RZ ;  /* 0x000054108967e816 */ /* 0x000fe400000000ff */
[----:B------:R-:W-:Y:S01]  /*132e0*/  PRMT R136, R115, 0x7610, R136 ;  /* 0x0000761073887816 */ /* 0x000fe20000000088 */
[----:B------:R-:W-:Y:S01]  /*132f0*/  @!P0 STL.S16 [R1+0x30], R221 ;  /* 0x000030dd01008387 */ /* 0x000fe20000100600 */
[----:B------:R-:W-:Y:S02]  /*13300*/  ISETP.LE.U32.AND P6, PT, R116, UR15, PT ;  /* 0x0000000f74007c0c */ /* 0x000fe4000bfc3070 */
[----:B------:R-:W-:Y:S01]  /*13310*/  @!P5 PRMT R102, R136, 0x5410, RZ ;  /* 0x000054108866d816 */ /* 0x000fe200000000ff */
[----:B------:R-:W1:Y:S01]  /*13320*/  LDSM.16.MT88.4 R112, [R181+0xe800] ;  /* 0x00e80000b570783b */ /* 0x000e620000004200 */
[----:B------:R-:W-:Y:S02]  /*13330*/  ISETP.LE.U32.AND P5, PT, R117, UR15, PT ;  /* 0x0000000f75007c0c */ /* 0x000fe4000bfa3070 */
[----:B------:R-:W-:Y:S02]  /*13340*/  LOP3.LUT R117, R120, 0xff, RZ, 0xc0, !PT ;  /* 0x000000ff78757812 */ /* 0x000fe400078ec0ff */
[----:B------:R-:W-:Y:S02]  /*13350*/  SHF.R.U32.HI R116, RZ, 0x18, R120 ;  /* 0x00000018ff747819 */ /* 0x000fe40000011678 */
[----:B------:R-:W-:Y:S01]  /*13360*/  ISETP.LE.U32.AND P0, PT, R117, UR15, PT ;  /* 0x0000000f75007c0c */ /* 0x000fe2000bf03070 */
[----:B------:R2:W-:Y:S01]  /*13370*/  @!P4 STL.S16 [R1+0x14], R133 ;  /* 0x000014850100c387 */ /* 0x0005e20000100600 */
[----:B------:R-:W-:Y:S01]  /*13380*/  ISETP.LE.U32.AND P4, PT, R116, UR15, PT ;  /* 0x0000000f74007c0c */ /* 0x000fe2000bf83070 */
[----:B------:R-:W-:Y:S02]  /*13390*/  @!P6 HADD2 R249, -R165.H0_H0, -RZ.H0_H0 ;  /* 0xa00000ffa5f9e230 */ /* 0x000fe40000000900 */
[----:B------:R3:W4:Y:S03]  /*133a0*/  LDL.S16 R217, [R1+0x4] ;  /* 0x0000040001d97983 */ /* 0x0007260000100600 */
[----:B------:R-:W-:Y:S01]  /*133b0*/  @!P6 PRMT R165, R249, 0x5410, RZ ;  /* 0x00005410f9a5e816 */ /* 0x000fe200000000ff */
[----:B------:R3:W5:Y:S01]  /*133c0*/  LDL.S16 R216, [R1] ;  /* 0x0000000001d87983 */ /* 0x0007620000100600 */
[----:B------:R-:W-:Y:S03]  /*133d0*/  ISETP.LE.U32.AND P6, PT, R108, UR15, PT ;  /* 0x0000000f6c007c0c */ /* 0x000fe6000bfc3070 */
[----:B------:R3:W3:Y:S04]  /*133e0*/  LDL.S16 R137, [R1+0x10] ;  /* 0x0000100001897983 */ /* 0x0006e80000100600 */
[----:B------:R3:W3:Y:S04]  /*133f0*/  LDL.S16 R136, [R1+0xc] ;  /* 0x00000c0001887983 */ /* 0x0006e80000100600 */
[----:B------:R3:W3:Y:S04]  /*13400*/  LDL.S16 R128, [R1+0x8] ;  /* 0x0000080001807983 */ /* 0x0006e80000100600 */
[----:B------:R-:W1:Y:S08]  /*13410*/  LDSM.16.MT88.4 R116, [R182+0xe800] ;  /* 0x00e80000b674783b */ /* 0x000e700000004200 */
[----:B--2---:R2:W2:Y:S01]  /*13420*/  LDL.S16 R133, [R1+0x2c] ;  /* 0x00002c0001857983 */ /* 0x0044a20000100600 */
[C---:B-1----:R-:W-:Y:S03]  /*13430*/  HMMA.16816.F32 R36, R104.reuse, R112, R36 ;  /* 0x000000706824723c */ /* 0x042fe60000001824 */
[----:B------:R-:W1:Y:S03]  /*13440*/  LDSM.16.MT88.4 R108, [R184+0xe800] ;  /* 0x00e80000b86c783b */ /* 0x000e660000004200 */
[C---:B------:R-:W-:Y:S05]  /*13450*/  HMMA.16816.F32 R40, R104.reuse, R114, R40 ;  /* 0x000000726828723c */ /* 0x040fea0000001828 */
[----:B------:R-:W-:Y:S01]  /*13460*/  STG.E.U16 desc[UR24][R168.64], R103 ;  /* 0x00000067a8007986 */ /* 0x000fe2000c101518 */
[----:B------:R-:W-:Y:S02]  /*13470*/  LOP3.LUT R112, R101, 0xffff, RZ, 0xc0, !PT ;  /* 0x0000ffff65707812 */ /* 0x000fe400078ec0ff */
[----:B------:R-:W-:Y:S01]  /*13480*/  SHF.R.U32.HI R101, RZ, 0x10, R101 ;  /* 0x00000010ff657819 */ /* 0x000fe20000011665 */
[----:B------:R-:W-:Y:S02]  /*13490*/  STG.E.U16 desc[UR24][R168.64+0x2], R102 ;  /* 0x00000266a8007986 */ /* 0x000fe4000c101518 */
[----:B------:R-:W-:Y:S02]  /*134a0*/  SHF.R.U32.HI R113, RZ, 0x8, R112 ;  /* 0x00000008ff717819 */ /* 0x000fe40000011670 */
[----:B------:R-:W-:Y:S01]  /*134b0*/  STG.E.U16 desc[UR24][R172.64], R141 ;  /* 0x0000008dac007986 */ /* 0x000fe2000c101518 */
[----:B------:R-:W-:Y:S02]  /*134c0*/  LOP3.LUT R112, R101, 0xff, RZ, 0xc0, !PT ;  /* 0x000000ff65707812 */ /* 0x000fe400078ec0ff */
[----:B------:R-:W-:Y:S01]  /*134d0*/  LOP3.LUT R101, R113, 0xffff, RZ, 0xc0, !PT ;  /* 0x0000ffff71657812 */ /* 0x000fe200078ec0ff */
[----:B------:R-:W-:Y:S04]  /*134e0*/  STG.E.U16 desc[UR24][R172.64+0x2], R140 ;  /* 0x0000028cac007986 */ /* 0x000fe8000c101518 */
[----:B------:R-:W-:Y:S04]  /*134f0*/  STG.E.U16 desc[UR24][R168.64+0x10], R166 ;  /* 0x000010a6a8007986 */ /* 0x000fe8000c101518 */
[----:B------:R-:W-:Y:S01]  /*13500*/  STG.E.U16 desc[UR24][R168.64+0x12], R165 ;  /* 0x000012a5a8007986 */ /* 0x000fe2000c101518 */
[C---:B------:R-:W-:Y:S06]  /*13510*/  HMMA.16816.F32 R44, R104.reuse, R116, R44 ;  /* 0x00000074682c723c */ /* 0x040fec000000182c */
[C---:B------:R-:W-:Y:S05]  /*13520*/  HMMA.16816.F32 R48, R104.reuse, R118, R48 ;  /* 0x000000766830723c */ /* 0x040fea0000001830 */
[----:B------:R-:W-:Y:S01]  /*13530*/  LOP3.LUT R116, R120, 0xffff, RZ, 0xc0, !PT ;  /* 0x0000ffff78747812 */ /* 0x000fe200078ec0ff */
[C---:B-1----:R-:W-:Y:S05]  /*13540*/  HMMA.16816.F32 R52, R104.reuse, R108, R52 ;  /* 0x0000006c6834723c */ /* 0x042fea0000001834 */
[----:B------:R-:W-:Y:S01]  /*13550*/  SHF.R.U32.HI R116, RZ, 0x8, R116 ;  /* 0x00000008ff747819 */ /* 0x000fe20000011674 */
[C---:B------:R-:W-:Y:S05]  /*13560*/  HMMA.16816.F32 R56, R104.reuse, R110, R56 ;  /* 0x0000006e6838723c */ /* 0x040fea0000001838 */
[----:B------:R-:W-:Y:S02]  /*13570*/  SHF.R.U32.HI R120, RZ, 0x10, R120 ;  /* 0x00000010ff787819 */ /* 0x000fe40000011678 */
[C---:B------:R-:W-:Y:S04]  /*13580*/  LOP3.LUT R108, R124.reuse, 0xffff, RZ, 0xc0, !PT ;  /* 0x0000ffff7c6c7812 */ /* 0x040fe800078ec0ff */
[----:B------:R-:W-:Y:S02]  /*13590*/  LOP3.LUT R109, R124, 0xff, RZ, 0xc0, !PT ;  /* 0x000000ff7c6d7812 */ /* 0x000fe400078ec0ff */
[----:B------:R-:W-:Y:S01]  /*135a0*/  SHF.R.U32.HI R108, RZ, 0x8, R108 ;  /* 0x00000008ff6c7819 */ /* 0x000fe2000001166c */
[----:B----4-:R-:W-:Y:S02]  /*135b0*/  @!P5 HADD2 R217, -R164.H0_H0, -RZ.H0_H0 ;  /* 0xa00000ffa4d9d230 */ /* 0x010fe40000000900 */
[----:B-----5:R-:W-:Y:S03]  /*135c0*/  @!P1 HADD2 R216, -R163.H0_H0, -RZ.H0_H0 ;  /* 0xa00000ffa3d89230 */ /* 0x020fe60000000900 */
[----:B------:R-:W-:Y:S01]  /*135d0*/  @!P5 STL.S16 [R1+0x4], R217 ;  /* 0x000004d90100d387 */ /* 0x000fe20000100600 */
[----:B------:R-:W-:Y:S01]  /*135e0*/  PRMT R139, R217, 0x7610, R139 ;  /* 0x00007610d98b7816 */ /* 0x000fe2000000008b */
[----:B---3--:R-:W-:Y:S02]  /*135f0*/  @!P3 HADD2 R137, -R162.H0_H0, -RZ.H0_H0 ;  /* 0xa00000ffa289b230 */ /* 0x008fe40000000900 */
[----:B------:R-:W-:Y:S01]  /*13600*/  @!P1 STL.S16 [R1], R216 ;  /* 0x000000d801009387 */ /* 0x000fe20000100600 */
[----:B------:R-:W-:Y:S02]  /*13610*/  PRMT R138, R216, 0x7610, R138 ;  /* 0x00007610d88a7816 */ /* 0x000fe4000000008a */
[----:B------:R-:W-:Y:S01]  /*13620*/  @!P5 PRMT R164, R139, 0x5410, RZ ;  /* 0x000054108ba4d816 */ /* 0x000fe200000000ff */
[----:B------:R1:W-:Y:S01]  /*13630*/  @!P3 STL.S16 [R1+0x10], R137 ;  /* 0x000010890100b387 */ /* 0x0003e20000100600 */
[----:B------:R-:W-:Y:S01]  /*13640*/  @!P1 PRMT R163, R138, 0x5410, RZ ;  /* 0x000054108aa39816 */ /* 0x000fe200000000ff */
[----:B------:R-:W-:Y:S01]  /*13650*/  IMAD.MOV.U32 R139, RZ, RZ, R130 ;  /* 0x000000ffff8b7224 */ /* 0x000fe200078e0082 */
[----:B------:R-:W-:Y:S01]  /*13660*/  ISETP.LE.U32.AND P1, PT, R101, UR15, PT ;  /* 0x0000000f65007c0c */ /* 0x000fe2000bf23070 */
[----:B------:R-:W-:Y:S01]  /*13670*/  STG.E.U16 desc[UR24][R172.64+0x10], R164 ;  /* 0x000010a4ac007986 */ /* 0x000fe2000c101518 */
[----:B------:R-:W-:Y:S01]  /*13680*/  PRMT R132, R137, 0x7610, R132 ;  /* 0x0000761089847816 */ /* 0x000fe20000000084 */
[----:B------:R-:W-:Y:S01]  /*13690*/  @!P6 HADD2 R128, -R157.H0_H0, -RZ.H0_H0 ;  /* 0xa00000ff9d80e230 */ /* 0x000fe20000000900 */
[----:B------:R-:W-:Y:S01]  /*136a0*/  ISETP.LE.U32.AND P5, PT, R112, UR15, PT ;  /* 0x0000000f70007c0c */ /* 0x000fe2000bfa3070 */
[----:B------:R-:W-:Y:S01]  /*136b0*/  STG.E.U16 desc[UR24][R172.64+0x12], R163 ;  /* 0x000012a3ac007986 */ /* 0x000fe2000c101518 */
[----:B------:R-:W-:Y:S01]  /*136c0*/  @!P3 PRMT R162, R132, 0x5410, RZ ;  /* 0x0000541084a2b816 */ /* 0x000fe200000000ff */
[----:B------:R-:W-:Y:S01]  /*136d0*/  IMAD.MOV.U32 R138, RZ, RZ, R219 ;  /* 0x000000ffff8a7224 */ /* 0x000fe200078e00db */
[----:B------:R-:W-:Y:S01]  /*136e0*/  LOP3.LUT R101, R123, 0xff, RZ, 0xc0, !PT ;  /* 0x000000ff7b657812 */ /* 0x000fe200078ec0ff */
[----:B------:R-:W3:Y:S01]  /*136f0*/  LDSM.16.MT88.4 R112, [R183+0xe800] ;  /* 0x00e80000b770783b */ /* 0x000ee20000004200 */
[----:B------:R-:W-:Y:S02]  /*13700*/  PRMT R127, R128, 0x7610, R127 ;  /* 0x00007610807f7816 */ /* 0x000fe4000000007f */
[----:B------:R-:W-:Y:S01]  /*13710*/  ISETP.LE.U32.AND P3, PT, R101, UR15, PT ;  /* 0x0000000f65007c0c */ /* 0x000fe2000bf63070 */
[----:B--2---:R-:W-:Y:S01]  /*13720*/  @!P1 HADD2 R133, -R161.H0_H0, -RZ.H0_H0 ;  /* 0xa00000ffa1859230 */ /* 0x004fe20000000900 */
[----:B------:R-:W-:Y:S02]  /*13730*/  @!P6 PRMT R157, R127, 0x5410, RZ ;  /* 0x000054107f9de816 */ /* 0x000fe400000000ff */
[----:B------:R-:W-:Y:S01]  /*13740*/  SHF.R.U32.HI R101, RZ, 0x18, R123 ;  /* 0x00000018ff657819 */ /* 0x000fe2000001167b */
[----:B------:R-:W-:Y:S01]  /*13750*/  STG.E.U16 desc[UR24][R168.64+0x20], R162 ;  /* 0x000020a2a8007986 */ /* 0x000fe2000c101518 */
[----:B------:R-:W-:Y:S01]  /*13760*/  PRMT R117, R133, 0x7610, R117 ;  /* 0x0000761085757816 */ /* 0x000fe20000000075 */
[----:B------:R-:W-:Y:S02]  /*13770*/  @!P5 HADD2 R136, -R158.H0_H0, -RZ.H0_H0 ;  /* 0xa00000ff9e88d230 */ /* 0x000fe40000000900 */
[----:B------:R2:W-:Y:S01]  /*13780*/  @!P1 STL.S16 [R1+0x2c], R133 ;  /* 0x00002c8501009387 */ /* 0x0005e20000100600 */
[----:B------:R-:W-:Y:S01]  /*13790*/  @!P1 PRMT R161, R117, 0x5410, RZ ;  /* 0x0000541075a19816 */ /* 0x000fe200000000ff */
[----:B-1----:R-:W-:Y:S01]  /*137a0*/  IMAD.MOV.U32 R137, RZ, RZ, R220 ;  /* 0x000000ffff897224 */ /* 0x002fe200078e00dc */
[----:B------:R-:W-:Y:S01]  /*137b0*/  PRMT R134, R136, 0x7610, R134 ;  /* 0x0000761088867816 */ /* 0x000fe20000000086 */
[----:B------:R4:W5:Y:S01]  /*137c0*/  LDL.S16 R132, [R1+0x24] ;  /* 0x0000240001847983 */ /* 0x0009620000100600 */
[----:B------:R-:W-:Y:S02]  /*137d0*/  ISETP.LE.U32.AND P1, PT, R101, UR15, PT ;  /* 0x0000000f65007c0c */ /* 0x000fe4000bf23070 */
[----:B------:R-:W-:Y:S01]  /*137e0*/  LOP3.LUT R101, R116, 0xffff, RZ, 0xc0, !PT ;  /* 0x0000ffff74657812 */ /* 0x000fe200078ec0ff */
[----:B------:R-:W-:Y:S01]  /*137f0*/  STG.E.U16 desc[UR24][R168.64+0x22], R161 ;  /* 0x000022a1a8007986 */ /* 0x000fe2000c101518 */
[----:B------:R-:W-:Y:S01]  /*13800*/  @!P5 PRMT R158, R134, 0x5410, RZ ;  /* 0x00005410869ed816 */ /* 0x000fe200000000ff */
[----:B------:R-:W-:Y:S02]  /*13810*/  FFMA.FTZ R134, R178, UR4, -R143 ;  /* 0x00000004b2867c23 */ /* 0x000fe4000801088f */
[----:B------:R-:W1:Y:S08]  /*13820*/  LDSM.16.MT88.4 R116, [R181+0x10800] ;  /* 0x01080000b574783b */ /* 0x000e700000004200 */
[----:B------:R-:W-:Y:S04]  /*13830*/  STG.E.U16 desc[UR24][R172.64+0x20], R158 ;  /* 0x0000209eac007986 */ /* 0x000fe8000c101518 */
[----:B------:R-:W-:Y:S04]  /*13840*/  STG.E.U16 desc[UR24][R172.64+0x22], R157 ;  /* 0x0000229dac007986 */ /* 0x000fe8000c101518 */
[----:B--2---:R4:W2:Y:S01]  /*13850*/  LDL.S16 R133, [R1+0x28] ;  /* 0x0000280001857983 */ /* 0x0048a20000100600 */
[C---:B---3--:R-:W-:Y:S03]  /*13860*/  HMMA.16816.F32 R60, R104.reuse, R112, R60 ;  /* 0x00000070683c723c */ /* 0x048fe6000000183c */
[----:B------:R-:W-:Y:S01]  /*13870*/  @!P5 STL.S16 [R1+0xc], R136 ;  /* 0x00000c880100d387 */ /* 0x000fe20000100600 */
[----:B------:R-:W-:Y:S02]  /*13880*/  ISETP.LE.U32.AND P5, PT, R101, UR15, PT ;  /* 0x0000000f65007c0c */ /* 0x000fe4000bfa3070 */
[C---:B------:R-:W-:Y:S01]  /*13890*/  HMMA.16816.F32 R64, R104.reuse, R114, R64 ;  /* 0x000000726840723c */ /* 0x040fe20000001840 */
[----:B------:R3:W-:Y:S02]  /*138a0*/  @!P6 STL.S16 [R1+0x8], R128 ;  /* 0x000008800100e387 */ /* 0x0007e40000100600 */
[----:B------:R-:W-:Y:S02]  /*138b0*/  ISETP.LE.U32.AND P6, PT, R109, UR15, PT ;  /* 0x0000000f6d007c0c */ /* 0x000fe4000bfc3070 */
[----:B------:R-:W-:Y:S02]  /*138c0*/  SHF.R.U32.HI R113, RZ, 0x10, R124 ;  /* 0x00000010ff717819 */ /* 0x000fe4000001167c */
[----:B------:R-:W-:Y:S01]  /*138d0*/  FFMA.FTZ R115, R171, UR4, -R142 ;  /* 0x00000004ab737c23 */ /* 0x000fe2000801088e */
[----:B------:R-:W-:Y:S03]  /*138e0*/  LOP3.LUT R114, R120, 0xff, RZ, 0xc0, !PT ;  /* 0x000000ff78727812 */ /* 0x000fe600078ec0ff */
[----:B------:R-:W-:Y:S01]  /*138f0*/  LOP3.LUT R113, R113, 0xff, RZ, 0xc0, !PT ;  /* 0x000000ff71717812 */ /* 0x000fe200078ec0ff */
[----:B------:R-:W-:Y:S01]  /*13900*/  MUFU.EX2 R221, R115 ;  /* 0x0000007300dd7308 */ /* 0x000fe20000000800 */
[----:B------:R-:W-:Y:S01]  /*13910*/  FFMA.FTZ R120, R2, R218, R153 ;  /* 0x000000da02787223 */ /* 0x000fe20000010099 */
[----:B------:R-:W-:Y:S01]  /*13920*/  LOP3.LUT R101, R124, 0xff, RZ, 0xc0, !PT ;  /* 0x000000ff7c657812 */ /* 0x000fe200078ec0ff */
[----:B------:R-:W-:Y:S01]  /*13930*/  IMAD.WIDE.U32 R170, R170, -0x2daee0ad, RZ ;  /* 0xd2511f53aaaa7825 */ /* 0x000fe200078e00ff */
[--C-:B------:R-:W-:Y:S01]  /*13940*/  SHF.R.U32.HI R109, RZ, 0x10, R124.reuse ;  /* 0x00000010ff6d7819 */ /* 0x100fe2000001167c */
[C---:B-1----:R-:W-:Y:S03]  /*13950*/  HMMA.16816.F32 R68, R104.reuse, R116, R68 ;  /* 0x000000746844723c */ /* 0x042fe60000001844 */
[----:B------:R-:W-:Y:S02]  /*13960*/  SHF.R.U32.HI R112, RZ, 0x18, R124 ;  /* 0x00000018ff707819 */ /* 0x000fe4000001167c */
[----:B------:R-:W-:Y:S01]  /*13970*/  SHF.R.U32.HI R2, RZ, 0x10, R123 ;  /* 0x00000010ff027819 */ /* 0x000fe2000001167b */
[C---:B------:R-:W-:Y:S05]  /*13980*/  HMMA.16816.F32 R72, R104.reuse, R118, R72 ;  /* 0x000000766848723c */ /* 0x040fea0000001848 */
[----:B---3--:R-:W-:Y:S02]  /*13990*/  PRMT R128, R101, 0x5410, R108 ;  /* 0x0000541065807816 */ /* 0x008fe4000000006c */
[----:B------:R-:W-:Y:S02]  /*139a0*/  LOP3.LUT R101, R109, 0xff, RZ, 0xc0, !PT ;  /* 0x000000ff6d657812 */ /* 0x000fe400078ec0ff */
[----:B------:R-:W1:Y:S02]  /*139b0*/  LDSM.16.MT88.4 R108, [R182+0x10800] ;  /* 0x01080000b66c783b */ /* 0x000e640000004200 */
[----:B------:R-:W-:Y:S02]  /*139c0*/  PRMT R127, R101, 0x5410, R112 ;  /* 0x00005410657f7816 */ /* 0x000fe40000000070 */
[C---:B------:R-:W-:Y:S02]  /*139d0*/  LOP3.LUT R101, R122.reuse, 0xffff, RZ, 0xc0, !PT ;  /* 0x0000ffff7a657812 */ /* 0x040fe400078ec0ff */
[----:B------:R-:W-:Y:S02]  /*139e0*/  LOP3.LUT R112, R122, 0xff, RZ, 0xc0, !PT ;  /* 0x000000ff7a707812 */ /* 0x000fe400078ec0ff */
[----:B------:R-:W-:Y:S02]  /*139f0*/  SHF.R.U32.HI R101, RZ, 0x8, R101 ;  /* 0x00000008ff657819 */ /* 0x000fe40000011665 */
[----:B------:R-:W-:Y:S02]  /*13a00*/  LOP3.LUT R2, R2, 0xff, RZ, 0xc0, !PT ;  /* 0x000000ff02027812 */ /* 0x000fe400078ec0ff */
[----:B------:R-:W-:Y:S02]  /*13a10*/  LOP3.LUT R123, R123, 0xffff, RZ, 0xc0, !PT ;  /* 0x0000ffff7b7b7812 */ /* 0x000fe400078ec0ff */
[--C-:B------:R-:W-:Y:S02]  /*13a20*/  SHF.R.U32.HI R116, RZ, 0x10, R122.reuse ;  /* 0x00000010ff747819 */ /* 0x100fe4000001167a */
[----:B------:R-:W-:Y:S02]  /*13a30*/  SHF.R.U32.HI R122, RZ, 0x18, R122 ;  /* 0x00000018ff7a7819 */ /* 0x000fe4000001167a */
[----:B------:R-:W-:Y:S04]  /*13a40*/  LOP3.LUT R116, R116, 0xff, RZ, 0xc0, !PT ;  /* 0x000000ff74747812 */ /* 0x000fe800078ec0ff */
[----:B------:R-:W-:Y:S02]  /*13a50*/  PRMT R122, R116, 0x5410, R122 ;  /* 0x00005410747a7816 */ /* 0x000fe4000000007a */
[----:B------:R-:W-:Y:S01]  /*13a60*/  LDSM.16.MT88.4 R116, [R183+0x10800] ;  /* 0x01080000b774783b */ /* 0x000fe20000004200 */
[C---:B-1----:R-:W-:Y:S06]  /*13a70*/  HMMA.16816.F32 R76, R104.reuse, R108, R76 ;  /* 0x0000006c684c723c */ /* 0x042fec000000184c */
[C---:B------:R-:W-:Y:S05]  /*13a80*/  HMMA.16816.F32 R80, R104.reuse, R110, R80 ;  /* 0x0000006e6850723c */ /* 0x040fea0000001850 */
[--C-:B------:R-:W-:Y:S04]  /*13a90*/  FFMA.FTZ R108, R212, UR4, -R142.reuse ;  /* 0x00000004d46c7c23 */ /* 0x100fe8000801088e */
[----:B------:R1:W-:Y:S02]  /*13aa0*/  MUFU.EX2 R217, R108 ;  /* 0x0000006c00d97308 */ /* 0x0003e40000000800 */
[----:B-1----:R-:W-:Y:S08]  /*13ab0*/  FFMA.FTZ R108, R214, UR4, -R143 ;  /* 0x00000004d66c7c23 */ /* 0x002ff0000801088f */
[----:B------:R-:W-:Y:S01]  /*13ac0*/  MUFU.EX2 R214, R108 ;  /* 0x0000006c00d67308 */ /* 0x000fe20000000800 */
[----:B-----5:R-:W-:Y:S05]  /*13ad0*/  @!P5 HADD2 R132, -R159.H0_H0, -RZ.H0_H0 ;  /* 0xa00000ff9f84d230 */ /* 0x020fea0000000900 */
[----:B------:R-:W-:Y:S04]  /*13ae0*/  PRMT R121, R132, 0x7610, R121 ;  /* 0x0000761084797816 */ /* 0x000fe80000000079 */
[----:B------:R-:W-:Y:S02]  /*13af0*/  @!P5 PRMT R159, R121, 0x5410, RZ ;  /* 0x00005410799fd816 */ /* 0x000fe400000000ff */
[----:B------:R-:W-:Y:S01]  /*13b00*/  PRMT R121, R112, 0x5410, R101 ;  /* 0x0000541070797816 */ /* 0x000fe20000000065 */
[----:B------:R-:W-:Y:S02]  /*13b10*/  FFMA.FTZ R101, R177, UR4, -R143 ;  /* 0x00000004b1657c23 */ /* 0x000fe4000801088f */
[----:B------:R-:W-:Y:S02]  /*13b20*/  STG.E.U16 desc[UR24][R168.64+0x32], R159 ;  /* 0x0000329fa8007986 */ /* 0x000fe4000c101518 */
[----:B------:R1:W-:Y:S01]  /*13b30*/  MUFU.EX2 R219, R101 ;  /* 0x0000006500db7308 */ /* 0x0003e20000000800 */
[----:B--2---:R-:W-:Y:S05]  /*13b40*/  @!P0 HADD2 R133, -R160.H0_H0, -RZ.H0_H0 ;  /* 0xa00000ffa0858230 */ /* 0x004fea0000000900 */
[----:B------:R2:W-:Y:S01]  /*13b50*/  @!P0 STL.S16 [R1+0x28], R133 ;  /* 0x0000288501008387 */ /* 0x0005e20000100600 */
[----:B------:R-:W-:Y:S03]  /*13b60*/  PRMT R131, R133, 0x7610, R131 ;  /* 0x0000761085837816 */ /* 0x000fe60000000083 */
[----:B------:R3:W-:Y:S01]  /*13b70*/  @!P5 STL.S16 [R1+0x24], R132 ;  /* 0x000024840100d387 */ /* 0x0007e20000100600 */
[----:B------:R-:W-:Y:S01]  /*13b80*/  @!P0 PRMT R160, R131, 0x5410, RZ ;  /* 0x0000541083a08816 */ /* 0x000fe200000000ff */
[----:B-1----:R-:W-:Y:S01]  /*13b90*/  FFMA.FTZ R101, R179, UR4, -R143 ;  /* 0x00000004b3657c23 */ /* 0x002fe2000801088f */
[----:B------:R-:W-:Y:S01]  /*13ba0*/  ISETP.LE.U32.AND P5, PT, R114, UR15, PT ;  /* 0x0000000f72007c0c */ /* 0x000fe2000bfa3070 */
[----:B------:R4:W5:Y:S01]  /*13bb0*/  LDL.S16 R131, [R1+0x38] ;  /* 0x0000380001837983 */ /* 0x0009620000100600 */
[----:B------:R-:W-:Y:S01]  /*13bc0*/  ISETP.LE.U32.AND P0, PT, R113, UR15, PT ;  /* 0x0000000f71007c0c */ /* 0x000fe2000bf03070 */
[--C-:B------:R-:W-:Y:S01]  /*13bd0*/  FFMA.FTZ R113, R176, UR4, -R142.reuse ;  /* 0x00000004b0717c23 */ /* 0x100fe2000801088e */
[----:B------:R1:W3:Y:S01]  /*13be0*/  MUFU.EX2 R218, R101 ;  /* 0x0000006500da7308 */ /* 0x0002e20000000800 */
[----:B------:R4:W4:Y:S04]  /*13bf0*/  LDL.S16 R130, [R1+0x34] ;  /* 0x0000340001827983 */ /* 0x0009280000100600 */
[----:B------:R-:W4:Y:S05]  /*13c00*/  LDL.LU R136, [R1+0x4c] ;  /* 0x00004c0001887983 */ /* 0x000f2a0000300800 */
[----:B------:R-:W3:Y:S01]  /*13c10*/  MUFU.EX2 R220, R113 ;  /* 0x0000007100dc7308 */ /* 0x000ee20000000800 */
[----:B------:R-:W-:Y:S01]  /*13c20*/  @!P5 HADD2 R248, -R156.H0_H0, -RZ.H0_H0 ;  /* 0xa00000ff9cf8d230 */ /* 0x000fe20000000900 */
[----:B------:R-:W-:Y:S04]  /*13c30*/  STG.E.U16 desc[UR24][R168.64+0x30], R160 ;  /* 0x000030a0a8007986 */ /* 0x000fe8000c101518 */
[----:B------:R-:W-:Y:S01]  /*13c40*/  @!P5 PRMT R156, R248, 0x5410, RZ ;  /* 0x00005410f89cd816 */ /* 0x000fe200000000ff */
[--C-:B--2---:R-:W-:Y:S01]  /*13c50*/  FFMA.FTZ R133, R175, UR4, -R142.reuse ;  /* 0x00000004af857c23 */ /* 0x104fe2000801088e */
[----:B------:R-:W-:Y:S01]  /*13c60*/  ISETP.LE.U32.AND P5, PT, R2, UR15, PT ;  /* 0x0000000f02007c0c */ /* 0x000fe2000bfa3070 */
[----:B-1----:R-:W-:Y:S01]  /*13c70*/  FFMA.FTZ R101, R210, UR4, -R142 ;  /* 0x00000004d2657c23 */ /* 0x002fe2000801088e */
[----:B------:R-:W-:Y:S01]  /*13c80*/  SHF.R.U32.HI R2, RZ, 0x8, R123 ;  /* 0x00000008ff027819 */ /* 0x000fe2000001167b */
[----:B---3--:R-:W-:Y:S01]  /*13c90*/  FFMA.FTZ R132, R211, UR4, -R143 ;  /* 0x00000004d3847c23 */ /* 0x008fe2000801088f */
[----:B------:R-:W-:Y:S01]  /*13ca0*/  F2FP.F16.F32.PACK_AB R151, R218, R219 ;  /* 0x000000dbda97723e */ /* 0x000fe200000000ff */
[----:B------:R1:W2:Y:S01]  /*13cb0*/  MUFU.EX2 R216, R101 ;  /* 0x0000006500d87308 */ /* 0x0002a20000000800 */
[----:B------:R-:W-:Y:S01]  /*13cc0*/  LOP3.LUT R2, R2, 0xffff, RZ, 0xc0, !PT ;  /* 0x0000ffff02027812 */ /* 0x000fe200078ec0ff */
[----:B------:R-:W-:Y:S01]  /*13cd0*/  STG.E.U16 desc[UR24][R172.64+0x30], R156 ;  /* 0x0000309cac007986 */ /* 0x000fe2000c101518 */
[----:B------:R-:W-:Y:S02]  /*13ce0*/  PRMT R150, R151, 0x7632, R150 ;  /* 0x0000763297967816 */ /* 0x000fe40000000096 */
[----:B------:R-:W-:Y:S01]  /*13cf0*/  F2FP.F16.F32.PACK_AB R153, R220, R221 ;  /* 0x000000dddc99723e */ /* 0x000fe200000000ff */
[----:B------:R-:W3:Y:S04]  /*13d00*/  LDSM.16.MT88.4 R112, [R184+0x10800] ;  /* 0x01080000b870783b */ /* 0x000ee80000004200 */
[----:B------:R-:W-:Y:S01]  /*13d10*/  MUFU.EX2 R179, R132 ;  /* 0x0000008400b37308 */ /* 0x000fe20000000800 */
[----:B------:R-:W-:Y:S01]  /*13d20*/  PRMT R154, R153, 0x7632, R154 ;  /* 0x00007632999a7816 */ /* 0x000fe2000000009a */
[----:B------:R-:W-:Y:S02]  /*13d30*/  @!P5 HADD2 R246, -R151.H0_H0, -RZ.H0_H0 ;  /* 0xa00000ff97f6d230 */ /* 0x000fe40000000900 */
[----:B------:R-:W-:Y:S06]  /*13d40*/  @!P1 HADD2 R238, -R150.H0_H0, -RZ.H0_H0 ;  /* 0xa00000ff96ee9230 */ /* 0x000fec0000000900 */
[----:B------:R-:W-:Y:S01]  /*13d50*/  MUFU.EX2 R178, R133 ;  /* 0x0000008500b27308 */ /* 0x000fe20000000800 */
[----:B-1----:R-:W-:Y:S02]  /*13d60*/  LOP3.LUT R101, R124, 0xffff, RZ, 0xc0, !PT ;  /* 0x0000ffff7c657812 */ /* 0x002fe400078ec0ff */
[----:B--2---:R-:W-:Y:S02]  /*13d70*/  F2FP.F16.F32.PACK_AB R149, R217, R216 ;  /* 0x000000d8d995723e */ /* 0x004fe400000000ff */
[----:B------:R-:W-:Y:S02]  /*13d80*/  SHF.R.U32.HI R101, RZ, 0x8, R101 ;  /* 0x00000008ff657819 */ /* 0x000fe40000011665 */
[----:B------:R-:W-:Y:S03]  /*13d90*/  PRMT R152, R149, 0x7632, R152 ;  /* 0x0000763295987816 */ /* 0x000fe60000000098 */
[----:B------:R-:W-:Y:S01]  /*13da0*/  MUFU.EX2 R176, R134 ;  /* 0x0000008600b07308 */ /* 0x000fe20000000800 */
[----:B------:R-:W-:Y:S01]  /*13db0*/  LOP3.LUT R101, R101, 0xffff, RZ, 0xc0, !PT ;  /* 0x0000ffff65657812 */ /* 0x000fe200078ec0ff */
[----:B------:R-:W-:Y:S01]  /*13dc0*/  @!P6 HADD2 R237, -R149.H0_H0, -RZ.H0_H0 ;  /* 0xa00000ff95ede230 */ /* 0x000fe20000000900 */
[----:B------:R-:W-:Y:S01]  /*13dd0*/  SHF.R.U32.HI R124, RZ, 0x18, R124 ;  /* 0x00000018ff7c7819 */ /* 0x000fe2000001167c */
[C---:B---3--:R-:W-:Y:S06]  /*13de0*/  HMMA.16816.F32 R84, R104.reuse, R112, R84 ;  /* 0x000000706854723c */ /* 0x048fec0000001854 */
[C---:B------:R-:W-:Y:S01]  /*13df0*/  HMMA.16816.F32 R88, R104.reuse, R114, R88 ;  /* 0x000000726858723c */ /* 0x040fe20000001858 */
[----:B------:R-:W-:Y:S05]  /*13e00*/  LDSM.16.MT88.4 R112, [R182+0xd000] ;  /* 0x00d00000b670783b */ /* 0x000fea0000004200 */
[C---:B------:R-:W-:Y:S06]  /*13e10*/  HMMA.16816.F32 R92, R104.reuse, R116, R92 ;  /* 0x00000074685c723c */ /* 0x040fec000000185c */
[----:B------:R-:W-:Y:S01]  /*13e20*/  HMMA.16816.F32 R96, R104, R118, R96 ;  /* 0x000000766860723c */ /* 0x000fe20000001860 */
[----:B------:R-:W-:Y:S06]  /*13e30*/  LDSM.16.MT88.4 R116, [R184+0xd000] ;  /* 0x00d00000b874783b */ /* 0x000fec0000004200 */
[--C-:B------:R-:W-:Y:S04]  /*13e40*/  HSET2.LE.AND R105, R122, R146.reuse, PT ;  /* 0x000000927a697233 */ /* 0x100fe80003803000 */
[--C-:B------:R-:W-:Y:S02]  /*13e50*/  HSET2.LE.AND R106, R128, R146.reuse, PT ;  /* 0x00000092806a7233 */ /* 0x100fe40003803000 */
[--C-:B------:R-:W-:Y:S02]  /*13e60*/  HSET2.LE.AND R104, R121, R146.reuse, PT ;  /* 0x0000009279687233 */ /* 0x100fe40003803000 */
[--C-:B------:R-:W-:Y:S01]  /*13e70*/  HSET2.LE.AND R107, R127, R146.reuse, PT ;  /* 0x000000927f6b7233 */ /* 0x100fe20003803000 */
[----:B-----5:R-:W-:Y:S02]  /*13e80*/  @!P4 HADD2 R131, -R155.H0_H0, -RZ.H0_H0 ;  /* 0xa00000ff9b83c230 */ /* 0x020fe40000000900 */
[----:B----4-:R-:W-:Y:S03]  /*13e90*/  @!P3 HADD2 R130, -R153.H0_H0, -RZ.H0_H0 ;  /* 0xa00000ff9982b230 */ /* 0x010fe60000000900 */
[----:B------:R1:W-:Y:S01]  /*13ea0*/  @!P4 STL.S16 [R1+0x38], R131 ;  /* 0x000038830100c387 */ /* 0x0003e20000100600 */
[----:B------:R-:W-:Y:S01]  /*13eb0*/  PRMT R129, R131, 0x7610, R129 ;  /* 0x0000761083817816 */ /* 0x000fe20000000081 */
[----:B------:R-:W-:Y:S02]  /*13ec0*/  FFMA.FTZ R0, R0, R136, R223 ;  /* 0x0000008800007223 */ /* 0x000fe400000100df */
[----:B------:R2:W-:Y:S01]  /*13ed0*/  @!P3 STL.S16 [R1+0x34], R130 ;  /* 0x000034820100b387 */ /* 0x0005e20000100600 */
[----:B------:R-:W-:Y:S02]  /*13ee0*/  PRMT R109, R130, 0x7610, R109 ;  /* 0x00007610826d7816 */ /* 0x000fe4000000006d */
[----:B------:R-:W-:Y:S01]  /*13ef0*/  @!P4 PRMT R155, R129, 0x5410, RZ ;  /* 0x00005410819bc816 */ /* 0x000fe200000000ff */
[----:B------:R3:W4:Y:S01]  /*13f00*/  LDL.S16 R136, [R1+0x3c] ;  /* 0x00003c0001887983 */ /* 0x0007220000100600 */
[----:B------:R-:W-:Y:S01]  /*13f10*/  ISETP.LE.U32.AND P4, PT, R2, UR15, PT ;  /* 0x0000000f02007c0c */ /* 0x000fe2000bf83070 */
[----:B------:R-:W-:Y:S01]  /*13f20*/  FADD.FTZ R125, R228, R0 ;  /* 0x00000000e47d7221 */ /* 0x000fe20000010000 */
[----:B------:R-:W-:Y:S01]  /*13f30*/  PRMT R2, R153, 0x5410, R154 ;  /* 0x0000541099027816 */ /* 0x000fe2000000009a */
[----:B------:R-:W-:Y:S01]  /*13f40*/  STG.E.U16 desc[UR24][R172.64+0x32], R155 ;  /* 0x0000329bac007986 */ /* 0x000fe2000c101518 */
[----:B------:R-:W-:Y:S01]  /*13f50*/  @!P3 PRMT R153, R109, 0x5410, RZ ;  /* 0x000054106d99b816 */ /* 0x000fe200000000ff */
[----:B------:R-:W-:Y:S01]  /*13f60*/  FFMA.FTZ R129, R209, UR4, -R142 ;  /* 0x00000004d1817c23 */ /* 0x000fe2000801088e */
[----:B------:R-:W-:Y:S01]  /*13f70*/  ISETP.LE.U32.AND P3, PT, R101, UR15, PT ;  /* 0x0000000f65007c0c */ /* 0x000fe2000bf63070 */
[----:B------:R-:W5:Y:S01]  /*13f80*/  LDSM.16.MT88.4 R108, [R181+0xd000] ;  /* 0x00d00000b56c783b */ /* 0x000f620000004200 */
[----:B------:R-:W-:Y:S01]  /*13f90*/  FFMA.FTZ R101, R215, UR4, -R143 ;  /* 0x00000004d7657c23 */ /* 0x000fe2000801088f */
[----:B------:R-:W-:Y:S01]  /*13fa0*/  PRMT R0, R151, 0x5410, R150 ;  /* 0x0000541097007816 */ /* 0x000fe20000000096 */
[----:B------:R-:W-:Y:S01]  /*13fb0*/  IMAD.MOV.U32 R215, RZ, RZ, R139 ;  /* 0x000000ffffd77224 */ /* 0x000fe200078e008b */
[----:B------:R-:W-:Y:S01]  /*13fc0*/  LOP3.LUT R104, R104, R2, RZ, 0xc0, !PT ;  /* 0x0000000268687212 */ /* 0x000fe200078ec0ff */
[----:B------:R-:W3:Y:S01]  /*13fd0*/  MUFU.EX2 R212, R101 ;  /* 0x0000006500d47308 */ /* 0x000ee20000000800 */
[----:B------:R-:W-:Y:S01]  /*13fe0*/  LOP3.LUT R105, R105, R0, RZ, 0xc0, !PT ;  /* 0x0000000069697212 */ /* 0x000fe200078ec0ff */
[----:B------:R-:W-:Y:S01]  /*13ff0*/  @!P4 HADD2 R252, -R154.H0_H0, -RZ.H0_H0 ;  /* 0xa00000ff9afcc230 */ /* 0x000fe20000000900 */
[----:B------:R-:W-:Y:S01]  /*14000*/  PRMT R0, R149, 0x5410, R152 ;  /* 0x0000541095007816 */ /* 0x000fe20000000098 */
[----:B------:R-:W-:Y:S01]  /*14010*/  STG.E.U16 desc[UR24][R168.64+0x40], R153 ;  /* 0x00004099a8007986 */ /* 0x000fe2000c101518 */
[----:B------:R-:W-:Y:S01]  /*14020*/  @!P5 PRMT R151, R246, 0x5410, RZ ;  /* 0x00005410f697d816 */ /* 0x000fe200000000ff */
[--C-:B-1----:R-:W-:Y:S01]  /*14030*/  FFMA.FTZ R131, R213, UR4, -R143.reuse ;  /* 0x00000004d5837c23 */ /* 0x102fe2000801088f */
[----:B------:R-:W-:Y:S01]  /*14040*/  LOP3.LUT R106, R106, R0, RZ, 0xc0, !PT ;  /* 0x000000006a6a7212 */ /* 0x000fe200078ec0ff */
[--C-:B--2---:R-:W-:Y:S01]  /*14050*/  FFMA.FTZ R130, R208, UR4, -R142.reuse ;  /* 0x00000004d0827c23 */ /* 0x104fe2000801088e */
[----:B------:R-:W-:Y:S01]  /*14060*/  @!P4 PRMT R154, R252, 0x5410, RZ ;  /* 0x00005410fc9ac816 */ /* 0x000fe200000000ff */
[----:B------:R-:W-:Y:S01]  /*14070*/  MUFU.EX2 R209, R131 ;  /* 0x0000008300d17308 */ /* 0x000fe20000000800 */
[----:B------:R-:W-:Y:S01]  /*14080*/  @!P1 PRMT R150, R238, 0x5410, RZ ;  /* 0x00005410ee969816 */ /* 0x000fe200000000ff */
[----:B------:R-:W-:Y:S01]  /*14090*/  FFMA.FTZ R142, R174, UR4, -R142 ;  /* 0x00000004ae8e7c23 */ /* 0x000fe2000801088e */
[----:B------:R-:W-:Y:S01]  /*140a0*/  @!P6 PRMT R149, R237, 0x5410, RZ ;  /* 0x00005410ed95e816 */ /* 0x000fe200000000ff */
[----:B------:R-:W-:Y:S01]  /*140b0*/  STG.E.U16 desc[UR24][R168.64+0x42], R154 ;  /* 0x0000429aa8007986 */ /* 0x000fe2000c101518 */
[----:B------:R-:W-:Y:S01]  /*140c0*/  FFMA.FTZ R143, R167, UR4, -R143 ;  /* 0x00000004a78f7c23 */ /* 0x000fe2000801088f */
[----:B------:R-:W-:Y:S01]  /*140d0*/  FADD.FTZ R2, R236, R125 ;  /* 0x0000007dec027221 */ /* 0x000fe20000010000 */
[----:B---3--:R-:W-:Y:S01]  /*140e0*/  F2FP.F16.F32.PACK_AB R148, R212, R214 ;  /* 0x000000d6d494723e */ /* 0x008fe200000000ff */
[----:B------:R-:W-:Y:S01]  /*140f0*/  FADD.FTZ R101, R229, R120 ;  /* 0x00000078e5657221 */ /* 0x000fe20000010000 */
[----:B------:R-:W-:Y:S01]  /*14100*/  STG.E.U16 desc[UR24][R172.64+0x40], R151 ;  /* 0x00004097ac007986 */ /* 0x000fe2000c101518 */
[----:B------:R-:W-:Y:S01]  /*14110*/  FADD.FTZ R128, R138, R2 ;  /* 0x000000028a807221 */ /* 0x000fe20000010000 */
[C---:B------:R-:W-:Y:S01]  /*14120*/  PRMT R147, R148.reuse, 0x7632, R147 ;  /* 0x0000763294937816 */ /* 0x040fe20000000093 */
[----:B------:R-:W-:Y:S01]  /*14130*/  MUFU.EX2 R208, R129 ;  /* 0x0000008100d07308 */ /* 0x000fe20000000800 */
[----:B------:R-:W1:Y:S01]  /*14140*/  LDSM.16.MT88.4 R120, [R183+0xd000] ;  /* 0x00d00000b778783b */ /* 0x000e620000004200 */
[----:B------:R-:W-:Y:S01]  /*14150*/  FADD.FTZ R174, R135, R128 ;  /* 0x0000008087ae7221 */ /* 0x000fe20000010000 */
[----:B------:R-:W-:Y:S01]  /*14160*/  PRMT R0, R148, 0x5410, R147 ;  /* 0x0000541094007816 */ /* 0x000fe20000000093 */
[----:B------:R-:W-:Y:S01]  /*14170*/  @!P0 HADD2 R245, -R148.H0_H0, -RZ.H0_H0 ;  /* 0xa00000ff94f58230 */ /* 0x000fe20000000900 */
[----:B------:R-:W-:Y:S01]  /*14180*/  ISETP.LE.U32.AND P4, PT, R124, UR15, PT ;  /* 0x0000000f7c007c0c */ /* 0x000fe2000bf83070 */
[----:B------:R-:W-:Y:S01]  /*14190*/  FADD.FTZ R101, R230, R101 ;  /* 0x00000065e6657221 */ /* 0x000fe20000010000 */
[----:B------:R-:W-:Y:S03]  /*141a0*/  LOP3.LUT R107, R107, R0, RZ, 0xc0, !PT ;  /* 0x000000006b6b7212 */ /* 0x000fe600078ec0ff */
[----:B------:R2:W3:Y:S01]  /*141b0*/  MUFU.EX2 R210, R130 ;  /* 0x0000008200d27308 */ /* 0x0004e20000000800 */
[----:B------:R-:W-:Y:S01]  /*141c0*/  LDSM.16.MT88.4 R132, [R183+0xd800] ;  /* 0x00d80000b784783b */ /* 0x000fe20000004200 */
[----:B------:R-:W-:Y:S01]  /*141d0*/  @!P0 PRMT R148, R245, 0x5410, RZ ;  /* 0x00005410f5948816 */ /* 0x000fe200000000ff */
[----:B------:R-:W-:Y:S01]  /*141e0*/  FADD.FTZ R127, R137, R101 ;  /* 0x00000065897f7221 */ /* 0x000fe20000010000 */
[----:B------:R-:W-:Y:S01]  /*141f0*/  LOP3.LUT R125, R170, 0xff, RZ, 0xc0, !PT ;  /* 0x000000ffaa7d7812 */ /* 0x000fe200078ec0ff */
[C---:B-----5:R-:W-:Y:S05]  /*14200*/  HMMA.16816.F32 R4, R104.reuse, R108, R4 ;  /* 0x0000006c6804723c */ /* 0x060fea0000001804 */
[----:B------:R-:W-:Y:S01]  /*14210*/  MUFU.EX2 R177, R142 ;  /* 0x0000008e00b17308 */ /* 0x000fe20000000800 */
[----:B------:R-:W-:Y:S01]  /*14220*/  STG.E.U16 desc[UR24][R172.64+0x42], R150 ;  /* 0x00004296ac007986 */ /* 0x000fe2000c101518 */
[----:B------:R-:W-:Y:S01]  /*14230*/  SHF.R.U32.HI R124, RZ, 0x18, R170 ;  /* 0x00000018ff7c7819 */ /* 0x000fe200000116aa */
[----:B------:R-:W-:Y:S01]  /*14240*/  @!P4 HADD2 R251, -R147.H0_H0, -RZ.H0_H0 ;  /* 0xa00000ff93fbc230 */ /* 0x000fe20000000900 */
[C---:B------:R-:W-:Y:S01]  /*14250*/  HMMA.16816.F32 R8, R104.reuse, R110, R8 ;  /* 0x0000006e6808723c */ /* 0x040fe20000001808 */
[----:B------:R-:W5:Y:S05]  /*14260*/  LDSM.16.MT88.4 R108, [R181+0xf000] ;  /* 0x00f00000b56c783b */ /* 0x000f6a0000004200 */
[----:B------:R1:W5:Y:S01]  /*14270*/  MUFU.EX2 R167, R143 ;  /* 0x0000008f00a77308 */ /* 0x0003620000000800 */
[----:B------:R-:W-:Y:S01]  /*14280*/  @!P4 PRMT R147, R251, 0x5410, RZ ;  /* 0x00005410fb93c816 */ /* 0x000fe200000000ff */
[C---:B------:R-:W-:Y:S01]  /*14290*/  HMMA.16816.F32 R12, R104.reuse, R112, R12 ;  /* 0x00000070680c723c */ /* 0x040fe2000000180c */
[----:B--2---:R-:W-:Y:S02]  /*142a0*/  LDSM.16.MT88.4 R128, [R184+0xd800] ;  /* 0x00d80000b880783b */ /* 0x004fe40000004200 */
[----:B---3--:R-:W-:Y:S03]  /*142b0*/  F2FP.F16.F32.PACK_AB R103, R210, R208 ;  /* 0x000000d0d267723e */ /* 0x008fe600000000ff */
[C---:B------:R-:W-:Y:S03]  /*142c0*/  HMMA.16816.F32 R16, R104.reuse, R114, R16 ;  /* 0x000000726810723c */ /* 0x040fe60000001810 */
[----:B------:R-:W2:Y:S03]  /*142d0*/  LDSM.16.MT88.4 R112, [R182+0xf000] ;  /* 0x00f00000b670783b */ /* 0x000ea60000004200 */
[C---:B------:R-:W-:Y:S05]  /*142e0*/  HMMA.16816.F32 R20, R104.reuse, R116, R20 ;  /* 0x000000746814723c */ /* 0x040fea0000001814 */
[----:B------:R-:W-:Y:S01]  /*142f0*/  PRMT R102, R103, 0x7632, R102 ;  /* 0x0000763267667816 */ /* 0x000fe20000000066 */
[C---:B------:R-:W-:Y:S01]  /*14300*/  HMMA.16816.F32 R24, R104.reuse, R118, R24 ;  /* 0x000000766818723c */ /* 0x040fe20000001818 */
[----:B------:R-:W3:Y:S04]  /*14310*/  LDSM.16.MT88.4 R116, [R184+0xf000] ;  /* 0x00f00000b874783b */ /* 0x000ee80000004200 */
[--C-:B------:R-:W-:Y:S01]  /*14320*/  LOP3.LUT R0, R171, UR22, R126.reuse, 0x96, !PT ;  /* 0x00000016ab007c12 */ /* 0x100fe2000f8e967e */
[C---:B-1----:R-:W-:Y:S03]  /*14330*/  HMMA.16816.F32 R28, R104.reuse, R120, R28 ;  /* 0x00000078681c723c */ /* 0x042fe6000000181c */
[----:B------:R-:W-:Y:S02]  /*14340*/  LDSM.16.MT88.4 R140, [R181+0xf800] ;  /* 0x00f80000b58c783b */ /* 0x000fe40000004200 */
[----:B------:R-:W-:Y:S01]  /*14350*/  LOP3.LUT R101, R0, 0xff, RZ, 0xc0, !PT ;  /* 0x000000ff00657812 */ /* 0x000fe200078ec0ff */
[C---:B------:R-:W-:Y:S03]  /*14360*/  HMMA.16816.F32 R32, R104.reuse, R122, R32 ;  /* 0x0000007a6820723c */ /* 0x040fe60000001820 */
[----:B------:R-:W-:Y:S02]  /*14370*/  ISETP.LE.U32.AND P5, PT, R101, UR15, PT ;  /* 0x0000000f65007c0c */ /* 0x000fe4000bfa3070 */
[----:B------:R-:W1:Y:S01]  /*14380*/  LDSM.16.MT88.4 R120, [R183+0xf000] ;  /* 0x00f00000b778783b */ /* 0x000e620000004200 */
[C---:B-----5:R-:W-:Y:S05]  /*14390*/  HMMA.16816.F32 R36, R104.reuse, R108, R36 ;  /* 0x0000006c6824723c */ /* 0x060fea0000001824 */
[----:B------:R-:W-:Y:S01]  /*143a0*/  LOP3.LUT R2, R171, UR22, R126, 0x96, !PT ;  /* 0x00000016ab027c12 */ /* 0x000fe2000f8e967e */
[C---:B------:R-:W-:Y:S01]  /*143b0*/  HMMA.16816.F32 R40, R104.reuse, R110, R40 ;  /* 0x0000006e6828723c */ /* 0x040fe20000001828 */
[----:B------:R-:W5:Y:S04]  /*143c0*/  LDSM.16.MT88.4 R108, [R181+0x11000] ;  /* 0x01100000b56c783b */ /* 0x000f680000004200 */
[----:B------:R-:W-:Y:S02]  /*143d0*/  @!P5 HADD2 R247, -R103.H0_H0, -RZ.H0_H0 ;  /* 0xa00000ff67f7d230 */ /* 0x000fe40000000900 */
[----:B------:R-:W-:Y:S01]  /*143e0*/  FADD.FTZ R175, R222, R127 ;  /* 0x0000007fdeaf7221 */ /* 0x000fe20000010000 */
[----:B------:R-:W-:Y:S01]  /*143f0*/  LOP3.LUT R101, R0, 0xffff, RZ, 0xc0, !PT ;  /* 0x0000ffff00657812 */ /* 0x000fe200078ec0ff */
[C---:B--2---:R-:W-:Y:S01]  /*14400*/  HMMA.16816.F32 R44, R104.reuse, R112, R44 ;  /* 0x00000070682c723c */ /* 0x044fe2000000182c */
[----:B------:R-:W-:Y:S02]  /*14410*/  STG.E.U16 desc[UR24][R168.64+0x50], R149 ;  /* 0x00005095a8007986 */ /* 0x000fe4000c101518 */
[----:B------:R-:W-:Y:S03]  /*14420*/  SHF.R.U32.HI R101, RZ, 0x8, R101 ;  /* 0x00000008ff657819 */ /* 0x000fe60000011665 */
[C---:B------:R-:W-:Y:S01]  /*14430*/  HMMA.16816.F32 R48, R104.reuse, R114, R48 ;  /* 0x000000726830723c */ /* 0x040fe20000001830 */
[----:B------:R-:W2:Y:S04]  /*14440*/  LDSM.16.MT88.4 R112, [R182+0x11000] ;  /* 0x01100000b670783b */ /* 0x000ea80000004200 */
[----:B------:R-:W-:Y:S01]  /*14450*/  LOP3.LUT R101, R101, 0xffff, RZ, 0xc0, !PT ;  /* 0x0000ffff65657812 */ /* 0x000fe200078ec0ff */
[C---:B---3--:R-:W-:Y:S03]  /*14460*/  HMMA.16816.F32 R52, R104.reuse, R116, R52 ;  /* 0x000000746834723c */ /* 0x048fe60000001834 */
[----:B------:R-:W-:Y:S02]  /*14470*/  ISETP.LE.U32.AND P1, PT, R101, UR15, PT ;  /* 0x0000000f65007c0c */ /* 0x000fe4000bf23070 */
[----:B------:R-:W-:Y:S01]  /*14480*/  SHF.R.U32.HI R101, RZ, 0x18, R0 ;  /* 0x00000018ff657819 */ /* 0x000fe20000011600 */
[C---:B------:R-:W-:Y:S03]  /*14490*/  HMMA.16816.F32 R56, R104.reuse, R118, R56 ;  /* 0x000000766838723c */ /* 0x040fe60000001838 */
[----:B------:R-:W-:Y:S02]  /*144a0*/  ISETP.LE.U32.AND P6, PT, R101, UR15, PT ;  /* 0x0000000f65007c0c */ /* 0x000fe4000bfc3070 */
[----:B------:R-:W-:Y:S01]  /*144b0*/  LOP3.LUT R116, R170, 0xffff, RZ, 0xc0, !PT ;  /* 0x0000ffffaa747812 */ /* 0x000fe200078ec0ff */
[C---:B-1----:R-:W-:Y:S05]  /*144c0*/  HMMA.16816.F32 R60, R104.reuse, R120, R60 ;  /* 0x00000078683c723c */ /* 0x042fea000000183c */
[----:B------:R-:W-:Y:S01]  /*144d0*/  SHF.R.U32.HI R117, RZ, 0x10, R170 ;  /* 0x00000010ff757819 */ /* 0x000fe200000116aa */
[C---:B------:R-:W-:Y:S05]  /*144e0*/  HMMA.16816.F32 R64, R104.reuse, R122, R64 ;  /* 0x0000007a6840723c */ /* 0x040fea0000001840 */
[----:B------:R-:W-:Y:S01]  /*144f0*/  SHF.R.U32.HI R121, RZ, 0x8, R116 ;  /* 0x00000008ff797819 */ /* 0x000fe20000011674 */
[C---:B-----5:R-:W-:Y:S05]  /*14500*/  HMMA.16816.F32 R68, R104.reuse, R108, R68 ;  /* 0x0000006c6844723c */ /* 0x060fea0000001844 */
[----:B------:R-:W-:Y:S01]  /*14510*/  LOP3.LUT R120, R117, 0xff, RZ, 0xc0, !PT ;  /* 0x000000ff75787812 */ /* 0x000fe200078ec0ff */
[C---:B------:R-:W-:Y:S01]  /*14520*/  HMMA.16816.F32 R72, R104.reuse, R110, R72 ;  /* 0x0000006e6848723c */ /* 0x040fe20000001848 */
[----:B------:R-:W1:Y:S04]  /*14530*/  LDSM.16.MT88.4 R116, [R184+0x11000] ;  /* 0x01100000b874783b */ /* 0x000e680000004200 */
[----:B------:R-:W-:Y:S01]  /*14540*/  PRMT R125, R125, 0x5410, R121 ;  /* 0x000054107d7d7816 */ /* 0x000fe20000000079 */
[C---:B--2---:R-:W-:Y:S05]  /*14550*/  HMMA.16816.F32 R76, R104.reuse, R112, R76 ;  /* 0x00000070684c723c */ /* 0x044fea000000184c */
[----:B------:R-:W-:Y:S01]  /*14560*/  PRMT R124, R120, 0x5410, R124 ;  /* 0x00005410787c7816 */ /* 0x000fe2000000007c */
[C---:B------:R-:W-:Y:S01]  /*14570*/  HMMA.16816.F32 R80, R104.reuse, R114, R80 ;  /* 0x000000726850723c */ /* 0x040fe20000001850 */
[----:B------:R-:W2:Y:S04]  /*14580*/  LDSM.16.MT88.4 R120, [R183+0x11000] ;  /* 0x01100000b778783b */ /* 0x000ea80000004200 */
[----:B------:R-:W-:Y:S02]  /*14590*/  SHF.R.U32.HI R109, RZ, 0x10, R0 ;  /* 0x00000010ff6d7819 */ /* 0x000fe40000011600 */
[----:B------:R-:W-:Y:S02]  /*145a0*/  LOP3.LUT R108, R2, 0xff, RZ, 0xc0, !PT ;  /* 0x000000ff026c7812 */ /* 0x000fe400078ec0ff */
[----:B------:R-:W3:Y:S02]  /*145b0*/  LDSM.16.MT88.4 R112, [R181+0xd800] ;  /* 0x00d80000b570783b */ /* 0x000ee40000004200 */
[--C-:B------:R-:W-:Y:S02]  /*145c0*/  SHF.R.U32.HI R0, RZ, 0x10, R2.reuse ;  /* 0x00000010ff007819 */ /* 0x100fe40000011602 */
[--C-:B------:R-:W-:Y:S02]  /*145d0*/  HSET2.LE.AND R138, R125, R146.reuse, PT ;  /* 0x000000927d8a7233 */ /* 0x100fe40003803000 */
[----:B------:R-:W-:Y:S02]  /*145e0*/  LOP3.LUT R137, R0, 0xff, RZ, 0xc0, !PT ;  /* 0x000000ff00897812 */ /* 0x000fe400078ec0ff */
[----:B------:R-:W-:Y:S02]  /*145f0*/  LOP3.LUT R0, R109, 0xff, RZ, 0xc0, !PT ;  /* 0x000000ff6d007812 */ /* 0x000fe400078ec0ff */
[--C-:B------:R-:W-:Y:S02]  /*14600*/  HSET2.LE.AND R139, R124, R146.reuse, PT ;  /* 0x000000927c8b7233 */ /* 0x100fe40003803000 */
[----:B------:R-:W-:Y:S02]  /*14610*/  LOP3.LUT R101, R2, 0xffff, RZ, 0xc0, !PT ;  /* 0x0000ffff02657812 */ /* 0x000fe400078ec0ff */
[----:B------:R-:W-:Y:S02]  /*14620*/  SHF.R.U32.HI R2, RZ, 0x18, R2 ;  /* 0x00000018ff027819 */ /* 0x000fe40000011602 */
[----:B------:R-:W-:Y:S02]  /*14630*/  SHF.R.U32.HI R101, RZ, 0x8, R101 ;  /* 0x00000008ff657819 */ /* 0x000fe40000011665 */
[----:B------:R-:W-:Y:S01]  /*14640*/  PRMT R137, R137, 0x5410, R2 ;  /* 0x0000541089897816 */ /* 0x000fe20000000002 */
[C---:B-1----:R-:W-:Y:S03]  /*14650*/  HMMA.16816.F32 R84, R104.reuse, R116, R84 ;  /* 0x000000746854723c */ /* 0x042fe60000001854 */
[----:B------:R-:W-:Y:S02]  /*14660*/  PRMT R101, R108, 0x5410, R101 ;  /* 0x000054106c657816 */ /* 0x000fe40000000065 */
[----:B------:R-:W-:Y:S01]  /*14670*/  F2FP.F16.F32.PACK_AB R2, R167, R176 ;  /* 0x000000b0a702723e */ /* 0x000fe200000000ff */
[C---:B------:R-:W-:Y:S01]  /*14680*/  HMMA.16816.F32 R88, R104.reuse, R118, R88 ;  /* 0x000000766858723c */ /* 0x040fe20000001858 */
[----:B------:R-:W1:Y:S04]  /*14690*/  LDSM.16.MT88.4 R116, [R182+0xd800] ;  /* 0x00d80000b674783b */ /* 0x000e680000004200 */
[--C-:B------:R-:W-:Y:S01]  /*146a0*/  HSET2.LE.AND R137, R137, R146.reuse, PT ;  /* 0x0000009289897233 */ /* 0x100fe20003803000 */
[C---:B--2---:R-:W-:Y:S06]  /*146b0*/  HMMA.16816.F32 R92, R104.reuse, R120, R92 ;  /* 0x00000078685c723c */ /* 0x044fec000000185c */
[----:B------:R-:W-:Y:S05]  /*146c0*/  HMMA.16816.F32 R96, R104, R122, R96 ;  /* 0x0000007a6860723c */ /* 0x000fea0000001860 */
[----:B----4-:R-:W-:Y:S05]  /*146d0*/  @!P3 HADD2 R136, -R152.H0_H0, -RZ.H0_H0 ;  /* 0xa00000ff9888b230 */ /* 0x010fea0000000900 */
[----:B------:R2:W-:Y:S01]  /*146e0*/  @!P3 STL.S16 [R1+0x3c], R136 ;  /* 0x00003c880100b387 */ /* 0x0005e20000100600 */
[----:B------:R-:W-:Y:S03]  /*146f0*/  PRMT R126, R136, 0x7610, R126 ;  /* 0x00007610887e7816 */ /* 0x000fe6000000007e */
[----:B------:R4:W5:Y:S01]  /*14700*/  LDL.S16 R211, [R1+0x20] ;  /* 0x0000200001d37983 */ /* 0x0009620000100600 */
[----:B------:R-:W-:Y:S02]  /*14710*/  @!P3 PRMT R152, R126, 0x5410, RZ ;  /* 0x000054107e98b816 */ /* 0x000fe400000000ff */
[----:B------:R-:W-:Y:S02]  /*14720*/  ISETP.LE.U32.AND P3, PT, R0, UR15, PT ;  /* 0x0000000f00007c0c */ /* 0x000fe4000bf63070 */
[----:B------:R-:W-:Y:S01]  /*14730*/  PRMT R0, R103, 0x5410, R102 ;  /* 0x0000541067007816 */ /* 0x000fe20000000066 */
[----:B------:R-:W-:Y:S01]  /*14740*/  STG.E.U16 desc[UR24][R168.64+0x52], R152 ;  /* 0x00005298a8007986 */ /* 0x000fe2000c101518 */
[----:B------:R-:W-:Y:S03]  /*14750*/  @!P5 PRMT R103, R247, 0x5410, RZ ;  /* 0x00005410f767d816 */ /* 0x000fe600000000ff */
[----:B------:R-:W-:Y:S04]  /*14760*/  STG.E.U16 desc[UR24][R172.64+0x50], R148 ;  /* 0x00005094ac007986 */ /* 0x000fe8000c101518 */
[----:B------:R-:W-:Y:S04]  /*14770*/  STG.E.U16 desc[UR24][R172.64+0x52], R147 ;  /* 0x00005293ac007986 */ /* 0x000fe8000c101518 */
[----:B------:R-:W-:Y:S01]  /*14780*/  STG.E.U16 desc[UR24][R168.64+0x60], R103 ;  /* 0x00006067a8007986 */ /* 0x000fe2000c101518 */
[----:B--2---:R-:W-:Y:S02]  /*14790*/  HSET2.LE.AND R136, R101, R146, PT ;  /* 0x0000009265887233 */ /* 0x004fe40003803000 */
[----:B------:R-:W-:Y:S02]  /*147a0*/  F2FP.F16.F32.PACK_AB R146, R179, R209 ;  /* 0x000000d1b392723e */ /* 0x000fe400000000ff */
[----:B------:R-:W-:Y:S02]  /*147b0*/  F2FP.F16.F32.PACK_AB R101, R177, R178 ;  /* 0x000000b2b165723e */ /* 0x000fe400000000ff */
[C---:B------:R-:W-:Y:S01]  /*147c0*/  PRMT R145, R146.reuse, 0x7632, R145 ;  /* 0x0000763292917816 */ /* 0x040fe20000000091 */
[----:B------:R-:W-:Y:S01]  /*147d0*/  @!P3 HADD2 R244, -R146.H0_H0, -RZ.H0_H0 ;  /* 0xa00000ff92f4b230 */ /* 0x000fe20000000900 */
[----:B------:R-:W-:Y:S02]  /*147e0*/  PRMT R144, R101, 0x7632, R144 ;  /* 0x0000763265907816 */ /* 0x000fe40000000090 */
[----:B------:R-:W-:Y:S01]  /*147f0*/  PRMT R104, R146, 0x5410, R145 ;  /* 0x0000541092687816 */ /* 0x000fe20000000091 */
[----:B------:R-:W-:Y:S01]  /*14800*/  @!P6 HADD2 R243, -R145.H0_H0, -RZ.H0_H0 ;  /* 0xa00000ff91f3e230 */ /* 0x000fe20000000900 */
[----:B------:R-:W-:Y:S02]  /*14810*/  LOP3.LUT R136, R136, R0, RZ, 0xc0, !PT ;  /* 0x0000000088887212 */ /* 0x000fe400078ec0ff */
[----:B------:R-:W-:Y:S02]  /*14820*/  LOP3.LUT R137, R137, R104, RZ, 0xc0, !PT ;  /* 0x0000006889897212 */ /* 0x000fe400078ec0ff */
[----:B------:R-:W-:Y:S02]  /*14830*/  PRMT R104, R101, 0x5410, R144 ;  /* 0x0000541065687816 */ /* 0x000fe40000000090 */
[----:B------:R-:W-:Y:S02]  /*14840*/  PRMT R0, R2, 0x7632, R0 ;  /* 0x0000763202007816 */ /* 0x000fe40000000000 */
[----:B------:R-:W-:Y:S02]  /*14850*/  LOP3.LUT R138, R138, R104, RZ, 0xc0, !PT ;  /* 0x000000688a8a7212 */ /* 0x000fe400078ec0ff */
[----:B------:R-:W-:Y:S02]  /*14860*/  PRMT R104, R2, 0x5410, R0 ;  /* 0x0000541002687816 */ /* 0x000fe40000000000 */
[----:B------:R-:W-:Y:S02]  /*14870*/  @!P3 PRMT R146, R244, 0x5410, RZ ;  /* 0x00005410f492b816 */ /* 0x000fe400000000ff */
[----:B------:R-:W-:Y:S02]  /*14880*/  LOP3.LUT R139, R139, R104, RZ, 0xc0, !PT ;  /* 0x000000688b8b7212 */ /* 0x000fe400078ec0ff */
[----:B------:R-:W-:Y:S05]  /*14890*/  @!P6 PRMT R145, R243, 0x5410, RZ ;  /* 0x00005410f391e816 */ /* 0x000fea00000000ff */
[C---:B---3--:R-:W-:Y:S01]  /*148a0*/  HMMA.16816.F32 R104, R136.reuse, R112, R4 ;  /* 0x000000708868723c */ /* 0x048fe20000001804 */
[----:B------:R-:W2:Y:S05]  /*148b0*/  LDSM.16.MT88.4 R4, [R182+0xf800] ;  /* 0x00f80000b604783b */ /* 0x000eaa0000004200 */
[C---:B------:R-:W-:Y:S03]  /*148c0*/  HMMA.16816.F32 R112, R136.reuse, R114, R8 ;  /* 0x000000728870723c */ /* 0x040fe60000001808 */
[----:B------:R-:W3:Y:S03]  /*148d0*/  LDSM.16.MT88.4 R8, [R184+0xf800] ;  /* 0x00f80000b808783b */ /* 0x000ee60000004200 */
[C---:B-1----:R-:W-:Y:S05]  /*148e0*/  HMMA.16816.F32 R108, R136.reuse, R116, R12 ;  /* 0x00000074886c723c */ /* 0x042fea000000180c */
[----:B------:R-:W1:Y:S01]  /*148f0*/  LDSM.16.MT88.4 R12, [R183+0xf800] ;  /* 0x00f80000b70c783b */ /* 0x000e620000004200 */
[C---:B------:R-:W-:Y:S06]  /*14900*/  HMMA.16816.F32 R120, R136.reuse, R118, R16 ;  /* 0x000000768878723c */ /* 0x040fec0000001810 */
[C---:B------:R-:W-:Y:S05]  /*14910*/  HMMA.16816.F32 R116, R136.reuse, R128, R20 ;  /* 0x000000808874723c */ /* 0x040fea0000001814 */
[----:B------:R-:W-:Y:S01]  /*14920*/  LOP3.LUT R16, R170, 0xff, RZ, 0xc0, !PT ;  /* 0x000000ffaa107812 */ /* 0x000fe200078ec0ff */
[C---:B------:R-:W-:Y:S03]  /*14930*/  HMMA.16816.F32 R128, R136.reuse, R130, R24 ;  /* 0x000000828880723c */ /* 0x040fe60000001818 */
[----:B------:R-:W-:Y:S02]  /*14940*/  ISETP.LE.U32.AND P0, PT, R16, UR15, PT ;  /* 0x0000000f10007c0c */ /* 0x000fe4000bf03070 */
[----:B------:R-:W4:Y:S01]  /*14950*/  LDSM.16.MT88.4 R16, [R181+0x11800] ;  /* 0x01180000b510783b */ /* 0x000f220000004200 */
[C---:B------:R-:W-:Y:S05]  /*14960*/  HMMA.16816.F32 R124, R136.reuse, R132, R28 ;  /* 0x00000084887c723c */ /* 0x040fea000000181c */
[----:B------:R-:W-:Y:S01]  /*14970*/  SHF.R.U32.HI R21, RZ, 0x10, R170 ;  /* 0x00000010ff157819 */ /* 0x000fe200000116aa */
[C---:B------:R-:W-:Y:S05]  /*14980*/  HMMA.16816.F32 R132, R136.reuse, R134, R32 ;  /* 0x000000868884723c */ /* 0x040fea0000001820 */
[----:B------:R-:W-:Y:S01]  /*14990*/  @!P0 HADD2 R242, -R101.H0_H0, -RZ.H0_H0 ;  /* 0xa00000ff65f28230 */ /* 0x000fe20000000900 */
[C---:B------:R-:W-:Y:S05]  /*149a0*/  HMMA.16816.F32 R36, R136.reuse, R140, R36 ;  /* 0x0000008c8824723c */ /* 0x040fea0000001824 */
[----:B------:R-:W-:Y:S01]  /*149b0*/  @!P0 PRMT R101, R242, 0x5410, RZ ;  /* 0x00005410f2658816 */ /* 0x000fe200000000ff */
[C---:B------:R-:W-:Y:S01]  /*149c0*/  HMMA.16816.F32 R40, R136.reuse, R142, R40 ;  /* 0x0000008e8828723c */ /* 0x040fe20000001828 */
[----:B------:R-:W-:Y:S04]  /*149d0*/  PLOP3.LUT P0, PT, PT, PT, UP0, 0x80, 0x0 ;  /* 0x000000000000781c */ /* 0x000fe80003f0f008 */
[----:B------:R-:W-:Y:S01]  /*149e0*/  LOP3.LUT R20, R170, 0xffff, RZ, 0xc0, !PT ;  /* 0x0000ffffaa147812 */ /* 0x000fe200078ec0ff */
[C---:B--2---:R-:W-:Y:S05]  /*149f0*/  HMMA.16816.F32 R44, R136.reuse, R4, R44 ;  /* 0x00000004882c723c */ /* 0x044fea000000182c */
[----:B------:R-:W-:Y:S01]  /*14a00*/  SHF.R.U32.HI R20, RZ, 0x8, R20 ;  /* 0x00000008ff147819 */ /* 0x000fe20000011614 */
[C---:B------:R-:W-:Y:S05]  /*14a10*/  HMMA.16816.F32 R48, R136.reuse, R6, R48 ;  /* 0x000000068830723c */ /* 0x040fea0000001830 */
[----:B------:R-:W-:Y:S01]  /*14a20*/  LOP3.LUT R20, R20, 0xffff, RZ, 0xc0, !PT ;  /* 0x0000ffff14147812 */ /* 0x000fe200078ec0ff */
[C---:B---3--:R-:W-:Y:S03]  /*14a30*/  HMMA.16816.F32 R52, R136.reuse, R8, R52 ;  /* 0x000000088834723c */ /* 0x048fe60000001834 */
[----:B------:R-:W-:Y:S02]  /*14a40*/  ISETP.LE.U32.AND P4, PT, R20, UR15, PT ;  /* 0x0000000f14007c0c */ /* 0x000fe4000bf83070 */
[----:B------:R-:W-:Y:S01]  /*14a50*/  LOP3.LUT R4, R21, 0xff, RZ, 0xc0, !PT ;  /* 0x000000ff15047812 */ /* 0x000fe200078ec0ff */
[C---:B------:R-:W-:Y:S01]  /*14a60*/  HMMA.16816.F32 R56, R136.reuse, R10, R56 ;  /* 0x0000000a8838723c */ /* 0x040fe20000001838 */
[----:B------:R-:W-:Y:S02]  /*14a70*/  LDSM.16.MT88.4 R8, [R184+0x11800] ;  /* 0x01180000b808783b */ /* 0x000fe40000004200 */
[----:B------:R-:W-:Y:S02]  /*14a80*/  ISETP.LE.U32.AND P5, PT, R4, UR15, PT ;  /* 0x0000000f04007c0c */ /* 0x000fe4000bfa3070 */
[----:B------:R-:W-:Y:S01]  /*14a90*/  SHF.R.U32.HI R170, RZ, 0x18, R170 ;  /* 0x00000018ffaa7819 */ /* 0x000fe200000116aa */
[C---:B-1----:R-:W-:Y:S03]  /*14aa0*/  HMMA.16816.F32 R60, R136.reuse, R12, R60 ;  /* 0x0000000c883c723c */ /* 0x042fe6000000183c */
[----:B------:R-:W1:Y:S02]  /*14ab0*/  LDSM.16.MT88.4 R4, [R182+0x11800] ;  /* 0x01180000b604783b */ /* 0x000e640000004200 */
[----:B------:R-:W-:Y:S01]  /*14ac0*/  @!P4 HADD2 R241, -R144.H0_H0, -RZ.H0_H0 ;  /* 0xa00000ff90f1c230 */ /* 0x000fe20000000900 */
[C---:B------:R-:W-:Y:S05]  /*14ad0*/  HMMA.16816.F32 R64, R136.reuse, R14, R64 ;  /* 0x0000000e8840723c */ /* 0x040fea0000001840 */
[----:B------:R-:W-:Y:S01]  /*14ae0*/  FADD.FTZ R20, R215, R175 ;  /* 0x000000afd7147221 */ /* 0x000fe20000010000 */
[C---:B----4-:R-:W-:Y:S05]  /*14af0*/  HMMA.16816.F32 R68, R136.reuse, R16, R68 ;  /* 0x000000108844723c */ /* 0x050fea0000001844 */
[----:B------:R-:W-:Y:S01]  /*14b00*/  FADD.FTZ R21, R234, R174 ;  /* 0x000000aeea157221 */ /* 0x000fe20000010000 */
[----:B------:R-:W-:Y:S01]  /*14b10*/  @!P4 PRMT R144, R241, 0x5410, RZ ;  /* 0x00005410f190c816 */ /* 0x000fe200000000ff */
[----:B------:R-:W-:Y:S01]  /*14b20*/  FADD.FTZ R13, R235, R20 ;  /* 0x00000014eb0d7221 */ /* 0x000fe20000010000 */
[C---:B------:R-:W-:Y:S03]  /*14b30*/  HMMA.16816.F32 R72, R136.reuse, R18, R72 ;  /* 0x000000128848723c */ /* 0x040fe60000001848 */
[----:B------:R-:W-:Y:S01]  /*14b40*/  FADD.FTZ R12, R232, R21 ;  /* 0x00000015e80c7221 */ /* 0x000fe20000010000 */
[----:B------:R-:W-:Y:S01]  /*14b50*/  FADD.FTZ R21, R233, R13 ;  /* 0x0000000de9157221 */ /* 0x000fe20000010000 */
[----:B------:R-:W-:Y:S02]  /*14b60*/  @!P5 HADD2 R240, -R2.H0_H0, -RZ.H0_H0 ;  /* 0xa00000ff02f0d230 */ /* 0x000fe40000000900 */
[----:B------:R-:W-:Y:S01]  /*14b70*/  FADD.FTZ R20, R231, R12 ;  /* 0x0000000ce7147221 */ /* 0x000fe20000010000 */
[----:B------:R-:W-:Y:S01]  /*14b80*/  FADD.FTZ R16, R221, R21 ;  /* 0x00000015dd107221 */ /* 0x000fe20000010000 */
[----:B------:R-:W2:Y:S02]  /*14b90*/  LDSM.16.MT88.4 R12, [R183+0x11800] ;  /* 0x01180000b70c783b */ /* 0x000ea40000004200 */
[----:B------:R-:W-:Y:S01]  /*14ba0*/  FADD.FTZ R20, R219, R20 ;  /* 0x00000014db147221 */ /* 0x000fe20000010000 */
[----:B------:R-:W-:Y:S01]  /*14bb0*/  FADD.FTZ R17, R220, R16 ;  /* 0x00000010dc117221 */ /* 0x000fe20000010000 */
[----:B------:R-:W-:Y:S02]  /*14bc0*/  @!P5 PRMT R2, R240, 0x5410, RZ ;  /* 0x00005410f002d816 */ /* 0x000fe400000000ff */
[----:B------:R-:W-:Y:S01]  /*14bd0*/  FADD.FTZ R16, R218, R20 ;  /* 0x00000014da107221 */ /* 0x000fe20000010000 */
[----:B------:R-:W-:Y:S03]  /*14be0*/  FADD.FTZ R17, R216, R17 ;  /* 0x00000011d8117221 */ /* 0x000fe60000010000 */
[----:B------:R-:W-:Y:S01]  /*14bf0*/  FADD.FTZ R16, R214, R16 ;  /* 0x00000010d6107221 */ /* 0x000fe20000010000 */
[C---:B-1----:R-:W-:Y:S03]  /*14c00*/  HMMA.16816.F32 R76, R136.reuse, R4, R76 ;  /* 0x00000004884c723c */ /* 0x042fe6000000184c */
[----:B------:R-:W-:Y:S03]  /*14c10*/  FADD.FTZ R16, R212, R16 ;  /* 0x00000010d4107221 */ /* 0x000fe60000010000 */
[C---:B------:R-:W-:Y:S05]  /*14c20*/  HMMA.16816.F32 R80, R136.reuse, R6, R80 ;  /* 0x000000068850723c */ /* 0x040fea0000001850 */
[----:B------:R-:W-:Y:S01]  /*14c30*/  FADD.FTZ R4, R217, R17 ;  /* 0x00000011d9047221 */ /* 0x000fe20000010000 */
[C---:B------:R-:W-:Y:S05]  /*14c40*/  HMMA.16816.F32 R84, R136.reuse, R8, R84 ;  /* 0x000000088854723c */ /* 0x040fea0000001854 */
[----:B------:R-:W-:Y:S01]  /*14c50*/  FADD.FTZ R4, R208, R4 ;  /* 0x00000004d0047221 */ /* 0x000fe20000010000 */
[C---:B------:R-:W-:Y:S06]  /*14c60*/  HMMA.16816.F32 R88, R136.reuse, R10, R88 ;  /* 0x0000000a8858723c */ /* 0x040fec0000001858 */
[C---:B--2---:R-:W-:Y:S06]  /*14c70*/  HMMA.16816.F32 R92, R136.reuse, R12, R92 ;  /* 0x0000000c885c723c */ /* 0x044fec000000185c */
[----:B------:R-:W-:Y:S05]  /*14c80*/  HMMA.16816.F32 R96, R136, R14, R96 ;  /* 0x0000000e8860723c */ /* 0x000fea0000001860 */
[----:B-----5:R-:W-:Y:S05]  /*14c90*/  @!P1 HADD2 R211, -R102.H0_H0, -RZ.H0_H0 ;  /* 0xa00000ff66d39230 */ /* 0x020fea0000000900 */
[----:B------:R-:W-:Y:S01]  /*14ca0*/  @!P1 STL.S16 [R1+0x20], R211 ;  /* 0x000020d301009387 */ /* 0x000fe20000100600 */
[----:B------:R-:W-:Y:S04]  /*14cb0*/  PRMT R22, R211, 0x7610, R22 ;  /* 0x00007610d3167816 */ /* 0x000fe80000000016 */
[----:B------:R-:W-:Y:S02]  /*14cc0*/  @!P1 PRMT R102, R22, 0x5410, RZ ;  /* 0x0000541016669816 */ /* 0x000fe400000000ff */
[----:B------:R-:W-:Y:S03]  /*14cd0*/  ISETP.LE.U32.AND P1, PT, R170, UR15, PT ;  /* 0x0000000faa007c0c */ /* 0x000fe6000bf23070 */
[----:B------:R1:W-:Y:S04]  /*14ce0*/  STG.E.U16 desc[UR24][R168.64+0x62], R102 ;  /* 0x00006266a8007986 */ /* 0x0003e8000c101518 */
[----:B------:R-:W-:Y:S04]  /*14cf0*/  STG.E.U16 desc[UR24][R172.64+0x60], R146 ;  /* 0x00006092ac007986 */ /* 0x000fe8000c101518 */
[----:B------:R-:W-:Y:S02]  /*14d00*/  STG.E.U16 desc[UR24][R172.64+0x62], R145 ;  /* 0x00006291ac007986 */ /* 0x000fe4000c101518 */
[----:B------:R-:W-:Y:S02]  /*14d10*/  @!P1 HADD2 R239, -R0.H0_H0, -RZ.H0_H0 ;  /* 0xa00000ff00ef9230 */ /* 0x000fe40000000900 */
[----:B------:R2:W-:Y:S03]  /*14d20*/  STG.E.U16 desc[UR24][R168.64+0x70], R101 ;  /* 0x00007065a8007986 */ /* 0x0005e6000c101518 */
[----:B------:R-:W-:Y:S01]  /*14d30*/  @!P1 PRMT R0, R239, 0x5410, RZ ;  /* 0x00005410ef009816 */ /* 0x000fe200000000ff */
[----:B------:R-:W-:Y:S01]  /*14d40*/  STG.E.U16 desc[UR24][R168.64+0x72], R144 ;  /* 0x00007290a8007986 */ /* 0x000fe2000c101518 */
[----:B------:R-:W-:Y:S03]  /*14d50*/  IADD3 R217, P1, R168, -0x80, RZ ;  /* 0xffffff80a8d97810 */ /* 0x000fe60007f3e0ff */
[----:B------:R3:W-:Y:S01]  /*14d60*/  STG.E.U16 desc[UR24][R172.64+0x72], R0 ;  /* 0x00007200ac007986 */ /* 0x0007e2000c101518 */
[----:B------:R-:W-:Y:S03]  /*14d70*/  IADD3.X R216, R169, -0x1, RZ, P1, !PT ;  /* 0xffffffffa9d87810 */ /* 0x000fe60000ffe4ff */
[----:B------:R4:W-:Y:S01]  /*14d80*/  STG.E.U16 desc[UR24][R172.64+0x70], R2 ;  /* 0x00007002ac007986 */ /* 0x0009e2000c101518 */
[----:B-1----:R-:W-:Y:S02]  /*14d90*/  IMAD.MOV.U32 R102, RZ, RZ, R3 ;  /* 0x000000ffff667224 */ /* 0x002fe400078e0003 */
[----:B--2---:R-:W-:Y:S02]  /*14da0*/  IMAD.MOV.U32 R101, RZ, RZ, R100 ;  /* 0x000000ffff657224 */ /* 0x004fe400078e0064 */
[----:B---3--:R-:W-:Y:S04]  /*14db0*/  FADD.FTZ R0, R209, R16 ;  /* 0x00000010d1007221 */ /* 0x008fe80000010000 */
[----:B------:R-:W-:Y:S01]  /*14dc0*/  FADD.FTZ R0, R179, R0 ;  /* 0x00000000b3007221 */ /* 0x000fe20000010000 */
[----:B----4-:R-:W-:Y:S03]  /*14dd0*/  FADD.FTZ R2, R210, R4 ;  /* 0x00000004d2027221 */ /* 0x010fe60000010000 */
[----:B------:R-:W-:Y:S01]  /*14de0*/  FADD.FTZ R0, R176, R0 ;  /* 0x00000000b0007221 */ /* 0x000fe20000010000 */
[----:B------:R-:W-:Y:S03]  /*14df0*/  FADD.FTZ R2, R178, R2 ;  /* 0x00000002b2027221 */ /* 0x000fe60000010000 */
[----:B------:R-:W-:Y:S01]  /*14e00*/  FADD.FTZ R0, R167, R0 ;  /* 0x00000000a7007221 */ /* 0x000fe20000010000 */
[----:B------:R-:W-:Y:S04]  /*14e10*/  FADD.FTZ R218, R177, R2 ;  /* 0x00000002b1da7221 */ /* 0x000fe80000010000 */
[----:B------:R3:W-:Y:S01]  /*14e20*/  STL [R1+0x4c], R0 ;  /* 0x00004c0001007387 */ /* 0x0007e20000100800 */
[----:B------:R-:W-:Y:S05]  /*14e30*/  @P0 BRA `(.L_x_1298) ;  /* 0xffffffb000700947 */ /* 0x000fea000383ffff */
.L_x_1297:
[----:B--2---:R-:W3:Y:S01]  /*14e40*/  LDL.LU R4, [R1+0x4c] ;  /* 0x00004c0001047983 */ /* 0x004ee20000300800 */
[----:B------:R-:W-:Y:S01]  /*14e50*/  ULDC UR4, c[0x0][0x38c] ;  /* 0x0000e30000047ab9 */ /* 0x000fe20000000800 */
[----:B------:R-:W-:Y:S01]  /*14e60*/  UMOV UR5, 0x400 ;  /* 0x0000040000057882 */ /* 0x000fe20000000000 */
[----:B------:R-:W-:Y:S01]  /*14e70*/  UISETP.NE.AND UP0, UPT, UR16, -0x1, UPT ;  /* 0xffffffff1000788c */ /* 0x000fe2000bf05270 */
[----:B------:R-:W1:Y:S01]  /*14e80*/  SHFL.BFLY PT, R2, R218, 0x2, 0x1f ;  /* 0x0c401f00da027f89 */ /* 0x000e6200000e0000 */
[----:B------:R-:W2:Y:S01]  /*14e90*/  S2R R137, SR_TID.X ;  /* 0x0000000000897919 */ /* 0x000ea20000002100 */
[----:B-1----:R-:W-:-:S05]  /*14ea0*/  FADD.FTZ R2, R2, R218 ;  /* 0x000000da02027221 */ /* 0x002fca0000010000 */
[----:B------:R-:W1:Y:S01]  /*14eb0*/  SHFL.BFLY PT, R5, R2, 0x1, 0x1f ;  /* 0x0c201f0002057f89 */ /* 0x000e6200000e0000 */
[----:B--2---:R-:W-:-:S04]  /*14ec0*/  SHF.R.S32.HI R138, RZ, 0x1f, R137 ;  /* 0x0000001fff8a7819 */ /* 0x004fc80000011489 */
[CC--:B------:R-:W-:Y:S02]  /*14ed0*/  LEA.HI R6, R138.reuse, R137.reuse, RZ, 0x2 ;  /* 0x000000898a067211 */ /* 0x0c0fe400078f10ff */
[----:B------:R-:W-:-:S04]  /*14ee0*/  LEA.HI R136, R138, R137, RZ, 0x5 ;  /* 0x000000898a887211 */ /* 0x000fc800078f28ff */
[----:B------:R-:W-:Y:S01]  /*14ef0*/  SHF.R.S32.HI R7, RZ, 0x5, R136 ;  /* 0x00000005ff077819 */ /* 0x000fe20000011488 */
[----:B-1----:R-:W-:Y:S01]  /*14f00*/  FADD.FTZ R101, R2, R5 ;  /* 0x0000000502657221 */ /* 0x002fe20000010000 */
[----:B------:R-:W-:Y:S02]  /*14f10*/  MOV R2, 0x3f800000 ;  /* 0x3f80000000027802 */ /* 0x000fe40000000f00 */
[----:B------:R-:W-:Y:S02]  /*14f20*/  SHF.R.S32.HI R5, RZ, 0x1f, R6 ;  /* 0x0000001fff057819 */ /* 0x000fe40000011406 */
[----:B------:R-:W-:-:S13]  /*14f30*/  FSETP.NE.FTZ.AND P3, PT, R101, RZ, PT ;  /* 0x000000ff6500720b */ /* 0x000fda0003f75000 */
[----:B------:R-:W1:Y:S02]  /*14f40*/  @P3 MUFU.RCP R2, R101 ;  /* 0x0000006500023308 */ /* 0x000e640000001000 */
[----:B-1----:R-:W-:-:S04]  /*14f50*/  FMUL.FTZ R2, R2, UR4 ;  /* 0x0000000402027c20 */ /* 0x002fc80008410000 */
        /* <DEDUP_REMOVED lines=58> */
[----:B---3--:R-:W1:Y:S02]  /*15300*/  SHFL.BFLY PT, R0, R4, 0x2, 0x1f ;  /* 0x0c401f0004007f89 */ /* 0x008e6400000e0000 */
[----:B-1----:R-:W-:-:S05]  /*15310*/  FADD.FTZ R0, R0, R4 ;  /* 0x0000000400007221 */ /* 0x002fca0000010000 */
[----:B------:R-:W1:Y:S02]  /*15320*/  SHFL.BFLY PT, R4, R0, 0x1, 0x1f ;  /* 0x0c201f0000047f89 */ /* 0x000e6400000e0000 */
[----:B-1----:R-:W-:Y:S01]  /*15330*/  FADD.FTZ R102, R0, R4 ;  /* 0x0000000400667221 */ /* 0x002fe20000010000 */
[----:B------:R-:W-:Y:S02]  /*15340*/  MOV R4, 0x3f800000 ;  /* 0x3f80000000047802 */ /* 0x000fe40000000f00 */
[----:B------:R-:W-:Y:S02]  /*15350*/  SHF.R.S32.HI R0, RZ, 0x2, R6 ;  /* 0x00000002ff007819 */ /* 0x000fe40000011406 */
[----:B------:R-:W-:Y:S02]  /*15360*/  FSETP.NE.FTZ.AND P0, PT, R102, RZ, PT ;  /* 0x000000ff6600720b */ /* 0x000fe40003f15000 */
[----:B------:R-:W-:Y:S02]  /*15370*/  LEA.HI R5, R5, R0, RZ, 0x3 ;  /* 0x0000000005057211 */ /* 0x000fe400078f18ff */
[----:B------:R-:W-:-:S02]  /*15380*/  LOP3.LUT R6, R6, 0x3ffffffc, RZ, 0xc0, !PT ;  /* 0x3ffffffc06067812 */ /* 0x000fc400078ec0ff */
[----:B------:R-:W-:Y:S02]  /*15390*/  LOP3.LUT R5, R5, 0xfffffff8, RZ, 0xc0, !PT ;  /* 0xfffffff805057812 */ /* 0x000fe400078ec0ff */
[----:B------:R-:W-:Y:S02]  /*153a0*/  IADD3 R6, -R6, R137, RZ ;  /* 0x0000008906067210 */ /* 0x000fe40007ffe1ff */
[----:B------:R-:W-:Y:S02]  /*153b0*/  IADD3 R21, R0, -R5, RZ ;  /* 0x8000000500157210 */ /* 0x000fe40007ffe0ff */
[----:B------:R-:W-:Y:S01]  /*153c0*/  LEA R103, R7, R6, 0x9 ;  /* 0x0000000607677211 */ /* 0x000fe200078e48ff */
[----:B------:R-:W1:Y:S01]  /*153d0*/  @P0 MUFU.RCP R4, R102 ;  /* 0x0000006600040308 */ /* 0x000e620000001000 */
[C---:B------:R-:W-:Y:S01]  /*153e0*/  FMUL.FTZ R6, R2.reuse, R105 ;  /* 0x0000006902067220 */ /* 0x040fe20000410000 */
[----:B------:R-:W-:Y:S01]  /*153f0*/  FMUL.FTZ R7, R2, R113 ;  /* 0x0000007102077220 */ /* 0x000fe20000410000 */
[----:B------:R-:W-:-:S02]  /*15400*/  LOP3.LUT R2, R21, 0x1, RZ, 0xc0, !PT ;  /* 0x0000000115027812 */ /* 0x000fc400078ec0ff */
[----:B------:R-:W-:Y:S02]  /*15410*/  R2P PR, R21, 0x6 ;  /* 0x0000000615007804 */ /* 0x000fe40000000000 */
[----:B------:R-:W-:Y:S02]  /*15420*/  ISETP.NE.U32.AND P4, PT, R2, 0x1, PT ;  /* 0x000000010200780c */ /* 0x000fe40003f85070 */
[----:B------:R-:W-:Y:S02]  /*15430*/  F2FP.F16.F32.PACK_AB R6, R6, R104 ;  /* 0x000000680606723e */ /* 0x000fe400000000ff */
[----:B------:R-:W-:Y:S01]  /*15440*/  F2FP.F16.F32.PACK_AB R7, R7, R112 ;  /* 0x000000700707723e */ /* 0x000fe200000000ff */
[----:B-1----:R-:W-:Y:S01]  /*15450*/  FMUL.FTZ R0, R4, UR4 ;  /* 0x0000000404007c20 */ /* 0x002fe20008410000 */
[----:B------:R-:W1:Y:S03]  /*15460*/  S2UR UR4, SR_CgaCtaId ;  /* 0x00000000000479c3 */ /* 0x000e660000008800 */
        /* <DEDUP_REMOVED lines=52> */
[----:B------:R-:W-:Y:S02]  /*157b0*/  MOV R4, 0x20 ;  /* 0x0000002000047802 */ /* 0x000fe40000000f00 */
[----:B------:R-:W-:Y:S02]  /*157c0*/  LEA.HI R0, R0, R0, RZ, 0x1d ;  /* 0x0000000000007211 */ /* 0x000fe400078fe8ff */
[----:B------:R-:W-:Y:S02]  /*157d0*/  F2FP.F16.F32.PACK_AB R5, R5, R106 ;  /* 0x0000006a0505723e */ /* 0x000fe400000000ff */
[----:B------:R-:W-:Y:S02]  /*157e0*/  LEA R0, R103, R0, 0x1 ;  /* 0x0000000067007211 */ /* 0x000fe400078e08ff */
[----:B------:R-:W-:-:S02]  /*157f0*/  SEL R4, R4, 0xffffffe0, !P1 ;  /* 0xffffffe004047807 */ /* 0x000fc40004800000 */
[----:B------:R-:W-:Y:S01]  /*15800*/  LEA R0, R0, UR4, 0x1 ;  /* 0x0000000400007c11 */ /* 0x000fe2000f8e08ff */
[----:B------:R-:W-:Y:S01]  /*15810*/  @UP0 ULDC.64 UR4, c[0x0][0x298] ;  /* 0x0000a60000040ab9 */ /* 0x000fe20000000a00 */
[----:B------:R-:W-:Y:S01]  /*15820*/  F2FP.F16.F32.PACK_AB R9, R9, R114 ;  /* 0x000000720909723e */ /* 0x000fe200000000ff */
[----:B------:R-:W-:Y:S01]  /*15830*/  @UP0 UIMAD.WIDE.U32 UR8, UR16, UR4, URZ ;  /* 0x00000004100802a5 */ /* 0x000fe2000f8e003f */
[C---:B------:R-:W-:Y:S01]  /*15840*/  IADD3 R2, R0.reuse, -0x10, RZ ;  /* 0xfffffff000027810 */ /* 0x040fe20007ffe0ff */
[----:B------:R1:W-:Y:S01]  /*15850*/  STS [R0], R6 ;  /* 0x0000000600007388 */ /* 0x0003e20000000800 */
[----:B------:R-:W-:Y:S01]  /*15860*/  @P4 IADD3 R2, R0, 0x10, RZ ;  /* 0x0000001000024810 */ /* 0x000fe20007ffe0ff */
[----:B------:R-:W-:Y:S01]  /*15870*/  @UP0 UIMAD UR6, UR16, UR5, UR9 ;  /* 0x00000005100602a4 */ /* 0x000fe2000f8e0209 */
        /* <DEDUP_REMOVED lines=9> */
[----:B------:R-:W-:Y:S02]  /*15910*/  PLOP3.LUT P1, PT, PT, PT, UP0, 0x80, 0x0 ;  /* 0x000000000000781c */ /* 0x000fe40003f2f008 */
[----:B------:R-:W-:-:S02]  /*15920*/  F2FP.F16.F32.PACK_AB R43, R37, R23 ;  /* 0x00000017252b723e */ /* 0x000fc400000000ff */
[----:B------:R-:W-:Y:S02]  /*15930*/  F2FP.F16.F32.PACK_AB R42, R39, R38 ;  /* 0x00000026272a723e */ /* 0x000fe400000000ff */
[----:B------:R-:W-:Y:S02]  /*15940*/  F2FP.F16.F32.PACK_AB R39, R45, R44 ;  /* 0x0000002c2d27723e */ /* 0x000fe400000000ff */
[----:B------:R-:W-:Y:S02]  /*15950*/  F2FP.F16.F32.PACK_AB R38, R47, R46 ;  /* 0x0000002e2f26723e */ /* 0x000fe400000000ff */
[----:B-1----:R-:W-:Y:S02]  /*15960*/  MOV R6, 0x40 ;  /* 0x0000004000067802 */ /* 0x002fe40000000f00 */
[----:B------:R-:W-:Y:S02]  /*15970*/  F2FP.F16.F32.PACK_AB R37, R49, R48 ;  /* 0x000000303125723e */ /* 0x000fe400000000ff */
[----:B--2---:R-:W-:-:S02]  /*15980*/  IADD3 R5, R0, R4, RZ ;  /* 0x0000000400057210 */ /* 0x004fc40007ffe0ff */
[----:B------:R-:W-:Y:S02]  /*15990*/  SEL R6, R6, 0xffffffc0, !P2 ;  /* 0xffffffc006067807 */ /* 0x000fe40005000000 */
[----:B------:R-:W-:Y:S01]  /*159a0*/  IADD3 R4, R4, R2, RZ ;  /* 0x0000000204047210 */ /* 0x000fe20007ffe0ff */
[----:B------:R1:W-:Y:S01]  /*159b0*/  STS [R5], R8 ;  /* 0x0000000805007388 */ /* 0x0003e20000000800 */
[-C--:B---3--:R-:W-:Y:S02]  /*159c0*/  IADD3 R7, R5, R6.reuse, RZ ;  /* 0x0000000605077210 */ /* 0x088fe40007ffe0ff */
[----:B----4-:R-:W-:Y:S01]  /*159d0*/  IADD3 R9, R0, R6, RZ ;  /* 0x0000000600097210 */ /* 0x010fe20007ffe0ff */
[----:B------:R-:W-:Y:S01]  /*159e0*/  STS [R5+0x400], R11 ;  /* 0x0004000b05007388 */ /* 0x000fe20000000800 */
[----:B------:R-:W-:Y:S02]  /*159f0*/  F2FP.F16.F32.PACK_AB R36, R36, R50 ;  /* 0x000000322424723e */ /* 0x000fe400000000ff */
[----:B------:R-:W-:Y:S01]  /*15a00*/  F2FP.F16.F32.PACK_AB R34, R34, R54 ;  /* 0x000000362222723e */ /* 0x000fe200000000ff */
[----:B------:R-:W-:Y:S01]  /*15a10*/  STS [R4], R10 ;  /* 0x0000000a04007388 */ /* 0x000fe20000000800 */
[----:B------:R-:W-:-:S02]  /*15a20*/  F2FP.F16.F32.PACK_AB R31, R31, R58 ;  /* 0x0000003a1f1f723e */ /* 0x000fc400000000ff */
        /* <DEDUP_REMOVED lines=8> */
[----:B-1----:R-:W-:-:S02]  /*15ab0*/  IADD3 R8, R6, R2, RZ ;  /* 0x0000000206087210 */ /* 0x002fc40007ffe0ff */
[----:B------:R-:W-:-:S03]  /*15ac0*/  IADD3 R6, R4, R6, RZ ;  /* 0x0000000604067210 */ /* 0x000fc60007ffe0ff */
[----:B------:R-:W-:Y:S04]  /*15ad0*/  STS [R8], R14 ;  /* 0x0000000e08007388 */ /* 0x000fe80000000800 */
[----:B------:R-:W-:Y:S04]  /*15ae0*/  STS [R8+0x400], R20 ;  /* 0x0004001408007388 */ /* 0x000fe80000000800 */
[----:B------:R1:W-:Y:S04]  /*15af0*/  STS [R7], R19 ;  /* 0x0000001307007388 */ /* 0x0003e80000000800 */
[----:B------:R2:W-:Y:S04]  /*15b00*/  STS [R7+0x400], R18 ;  /* 0x0004001207007388 */ /* 0x0005e80000000800 */
[----:B------:R-:W-:Y:S04]  /*15b10*/  STS [R6+0x400], R16 ;  /* 0x0004001006007388 */ /* 0x000fe80000000800 */
[----:B------:R3:W-:Y:S01]  /*15b20*/  STS [R6], R17 ;  /* 0x0000001106007388 */ /* 0x0007e20000000800 */
[----:B-1----:R-:W-:-:S02]  /*15b30*/  F2FP.F16.F32.PACK_AB R19, R77, R76 ;  /* 0x0000004c4d13723e */ /* 0x002fc400000000ff */
        /* <DEDUP_REMOVED lines=10> */
.L_x_1301:
        /* <DEDUP_REMOVED lines=23> */
.L_x_1302:
        /* <DEDUP_REMOVED lines=121> */
.L_x_1304:
[----:B------:R-:W-:Y:S05]  /*164e0*/  BSYNC B0 ;  /* 0x0000000000007941 */ /* 0x000fea0003800000 */
.L_x_1303:
        /* <DEDUP_REMOVED lines=38> */
.L_x_1306:
[----:B------:R-:W-:Y:S05]  /*16750*/  BSYNC B0 ;  /* 0x0000000000007941 */ /* 0x000fea0003800000 */
.L_x_1305:
        /* <DEDUP_REMOVED lines=24> */
.L_x_1308:
[----:B------:R-:W-:Y:S05]  /*168e0*/  BSYNC B0 ;  /* 0x0000000000007941 */ /* 0x000fea0003800000 */
.L_x_1307:
        /* <DEDUP_REMOVED lines=24> */
.L_x_1310:
[----:B------:R-:W-:Y:S05]  /*16a70*/  BSYNC B0 ;  /* 0x0000000000007941 */ /* 0x000fea0003800000 */
.L_x_1309:
        /* <DEDUP_REMOVED lines=23> */
.L_x_1311:
        /* <DEDUP_REMOVED lines=9> */
.L_x_1532:


//--------------------- .text._ZN5flash16flash_fwd_kernelI23Flash_fwd_kernel_traitsILi192ELi64ELi64ELi4ELb0ELb0EN7cutlass6half_tE19Flash_kernel_traitsILi192ELi64ELi64ELi4ES3_EELb0ELb0ELb1ELb0ELb0ELb0ELb1ELb0EEEvNS_16Flash_fwd_paramsE --------------------------
	.section	.text._ZN5flash16flash_fwd_kernelI23Flash_fwd_kernel_traitsILi192ELi64ELi64ELi4ELb0ELb0EN7cutlass6half_tE19Flash_kernel_traitsILi192ELi64ELi64ELi4ES3_EELb0ELb0ELb1ELb0ELb0ELb0ELb1ELb0EEEvNS_16Flash_fwd_paramsE,"ax",@progbits
	.align	128
        .global         _ZN5flash16flash_fwd_kernelI23Flash_fwd_kernel_traitsILi192ELi64ELi64ELi4ELb0ELb0EN7cutlass6half_tE19Flash_kernel_traitsILi192ELi64ELi64ELi4ES3_EELb0ELb0ELb1ELb0ELb0ELb0ELb1ELb0EEEvNS_16Flash_fwd_paramsE
        .type           _ZN5flash16flash_fwd_kernelI23Flash_fwd_kernel_traitsILi192ELi64ELi64ELi4ELb0ELb0EN7cutlass6half_tE19Flash_kernel_traitsILi192ELi64ELi64ELi4ES3_EELb0ELb0ELb1ELb0ELb0ELb0ELb1ELb0EEEvNS_16Flash_fwd_paramsE,@function
        .size           _ZN5flash16flash_fwd_kernelI23Flash_fwd_kernel_traitsILi192ELi64ELi64ELi4ELb0ELb0EN7cutlass6half_tE19Flash_kernel_traitsILi192ELi64ELi64ELi4ES3_EELb0ELb0ELb1ELb0ELb0ELb0ELb1ELb0EEEvNS_16Flash_fwd_paramsE,(.L_x_1533 - _ZN5flash16flash_fwd_kernelI23Flash_fwd_kernel_traitsILi192ELi64ELi64ELi4ELb0ELb0EN7cutlass6half_tE19Flash_kernel_traitsILi192ELi64ELi64ELi4ES3_EELb0ELb0ELb1ELb0ELb0ELb0ELb1ELb0EEEvNS_16Flash_fwd_paramsE)
        .other          _ZN5flash16flash_fwd_kernelI23Flash_fwd_kernel_traitsILi192ELi64ELi64ELi4ELb0ELb0EN7cutlass6half_tE19Flash_kernel_traitsILi192ELi64ELi64ELi4ES3_EELb0ELb0ELb1ELb0ELb0ELb0ELb1ELb0EEEvNS_16Flash_fwd_paramsE,@"STO_CUDA_ENTRY STV_DEFAULT"
_ZN5flash16flash_fwd_kernelI23Flash_fwd_kernel_traitsILi192ELi64ELi64ELi4ELb0ELb0EN7cutlass6half_tE19Flash_kernel_traitsILi192ELi64ELi64ELi4ES3_EELb0ELb0ELb1ELb0ELb0ELb0ELb1ELb0EEEvNS_16Flash_fwd_paramsE:
.text._ZN5flash16flash_fwd_kernelI23Flash_fwd_kernel_traitsILi192ELi64ELi64ELi4ELb0ELb0EN7cutlass6half_tE19Flash_kernel_traitsILi192ELi64ELi64ELi4ES3_EELb0ELb0ELb1ELb0ELb0ELb0ELb1ELb0EEEvNS_16Flash_fwd_paramsE:
        /* <DEDUP_REMOVED lines=55> */
.L_x_1312:
[----:B------:R-:W-:-:S03]  /*0370*/  ULDC UR7, c[0x0][0x2c8] ;  /* 0x0000b20000077ab9 */ /* 0x000fc60000000800 */
.L_x_1313:
        /* <DEDUP_REMOVED lines=47> */
[----:B------:R-:W-:Y:S01]  /*0670*/  USHF.R.S32.HI UR11, URZ, 0x1f, UR27 ;  /* 0x0000001f3f0b7899 */ /* 0x000fe2000801141b */
[----:B------:R-:W-:Y:S01]  /*0680*/  IMAD.U32 R15, RZ, RZ, UR14 ;  /* 0x0000000eff0f7e24 */ /* 0x000fe2000f8e00ff */
[----:B------:R-:W-:Y:S01]  /*0690*/  UISETP.NE.AND UP2, UPT, UR8, URZ, UPT ;  /* 0x0000003f0800728c */ /* 0x000fe2000bf45270 */
[----:B------:R-:W-:Y:S01]  /*06a0*/  LEA.HI R16, R3, R4, RZ, 0x3 ;  /* 0x0000000403107211 */ /* 0x000fe200078f18ff */
[----:B------:R-:W-:Y:S01]  /*06b0*/  UIADD3 UR15, -UR21, UR15, URZ ;  /* 0x0000000f150f7290 */ /* 0x000fe2000fffe13f */
[----:B------:R-:W-:Y:S01]  /*06c0*/  BSSY B0, `(.L_x_1315) ;  /* 0x0000051000007945 */ /* 0x000fe20003800000 */
[----:B------:R-:W-:Y:S01]  /*06d0*/  UMOV UR24, URZ ;  /* 0x0000003f00187c82 */ /* 0x000fe20008000000 */
        /* <DEDUP_REMOVED lines=20> */
[----:B------:R-:W-:Y:S01]  /*0820*/  @UP2 ULDC.64 UR4, c[0x0][0x2c0] ;  /* 0x0000b00000042ab9 */ /* 0x000fe20000000a00 */
[----:B------:R-:W-:Y:S01]  /*0830*/  @!UP2 ULDC UR8, c[0x0][0x2c4] ;  /* 0x0000b1000008aab9 */ /* 0x000fe20000000800 */
[----:B------:R-:W-:Y:S01]  /*0840*/  @UP2 UIMAD UR12, UR5, UR4, URZ ;  /* 0x00000004050c22a4 */ /* 0x000fe2000f8e023f */
[----:B------:R-:W-:Y:S01]  /*0850*/  ISETP.GE.AND P2, PT, R5, UR15, PT ;  /* 0x0000000f05007c0c */ /* 0x000fe2000bf46270 */
[----:B------:R-:W-:Y:S01]  /*0860*/  @UP2 UMOV UR9, 0x1 ;  /* 0x0000000100092882 */ /* 0x000fe20000000000 */
[----:B------:R-:W-:Y:S01]  /*0870*/  ULDC.64 UR4, c[0x0][0x2a0] ;  /* 0x0000a80000047ab9 */ /* 0x000fe20000000a00 */
[----:B------:R-:W-:Y:S01]  /*0880*/  @UP1 UIMAD UR7, UR13, UR7, UR17 ;  /* 0x000000070d0712a4 */ /* 0x000fe2000f8e0211 */
[----:B------:R-:W-:Y:S01]  /*0890*/  IMAD.U32 R10, RZ, RZ, UR4 ;  /* 0x00000004ff0a7e24 */ /* 0x000fe2000f8e00ff */
[----:B------:R-:W-:Y:S01]  /*08a0*/  UIMAD UR11, UR11, UR4, URZ ;  /* 0x000000040b0b72a4 */ /* 0x000fe2000f8e023f */
[----:B------:R-:W-:Y:S01]  /*08b0*/  ISETP.GE.AND P1, PT, R4, UR15, PT ;  /* 0x0000000f04007c0c */ /* 0x000fe2000bf26270 */
[----:B------:R-:W-:Y:S01]  /*08c0*/  @UP0 ULDC UR8, c[0x0][0x2e4] ;  /* 0x0000b90000080ab9 */ /* 0x000fe20000000800 */
[----:B------:R-:W-:Y:S01]  /*08d0*/  @!UP2 ULDC UR4, c[0x0][0x270] ;  /* 0x00009c000004aab9 */ /* 0x000fe20000000800 */
[----:B------:R-:W-:Y:S01]  /*08e0*/  @UP1 UMOV UR20, UR16 ;  /* 0x0000001000141c82 */ /* 0x000fe20008000000 */
[----:B------:R-:W-:Y:S01]  /*08f0*/  @!UP2 UIMAD UR9, UR8, UR4, URZ ;  /* 0x000000040809a2a4 */ /* 0x000fe2000f8e023f */
[C---:B------:R-:W-:Y:S01]  /*0900*/  VIADD R7, R8.reuse, 0x40 ;  /* 0x0000004008077836 */ /* 0x040fe20000000000 */
[----:B------:R-:W-:Y:S01]  /*0910*/  @!UP3 ULDC UR16, c[0x0][0x2c4] ;  /* 0x0000b1000010bab9 */ /* 0x000fe20000000800 */
[----:B------:R-:W-:Y:S01]  /*0920*/  @!UP1 UIADD3 UR7, UR19, UR6, URZ ;  /* 0x0000000613079290 */ /* 0x000fe2000fffe03f */
[C---:B------:R-:W-:Y:S01]  /*0930*/  IADD3 R6, R8.reuse, 0x80, RZ ;  /* 0x0000008008067810 */ /* 0x040fe20007ffe0ff */
        /* <DEDUP_REMOVED lines=18> */
[----:B------:R-:W-:Y:S01]  /*0a60*/  UMOV UR25, URZ ;  /* 0x0000003f00197c82 */ /* 0x000fe20008000000 */
        /* <DEDUP_REMOVED lines=22> */
.L_x_1316:
[----:B------:R-:W-:Y:S05]  /*0bd0*/  BSYNC B0 ;  /* 0x0000000000007941 */ /* 0x000fea0003800000 */
.L_x_1315:
        /* <DEDUP_REMOVED lines=22> */
.L_x_1318:
[----:B------:R-:W-:Y:S05]  /*0d40*/  BSYNC B0 ;  /* 0x0000000000007941 */ /* 0x000fea0003800000 */
.L_x_1317:
        /* <DEDUP_REMOVED lines=22> */
.L_x_1320:
[----:B------:R-:W-:Y:S05]  /*0eb0*/  BSYNC B0 ;  /* 0x0000000000007941 */ /* 0x000fea0003800000 */
.L_x_1319:
        /* <DEDUP_REMOVED lines=23> */
.L_x_1322:
[----:B------:R-:W-:Y:S05]  /*1030*/  BSYNC B0 ;  /* 0x0000000000007941 */ /* 0x000fea0003800000 */
.L_x_1321:
        /* <DEDUP_REMOVED lines=10> */
.L_x_1324:
[----:B------:R-:W-:Y:S05]  /*10e0*/  BSYNC B0 ;  /* 0x0000000000007941 */ /* 0x000fea0003800000 */
.L_x_1323:
        /* <DEDUP_REMOVED lines=10> */
.L_x_1326:
[----:B------:R-:W-:Y:S05]  /*1190*/  BSYNC B0 ;  /* 0x0000000000007941 */ /* 0x000fea0003800000 */
.L_x_1325:
        /* <DEDUP_REMOVED lines=10> */
.L_x_1328:
[----:B------:R-:W-:Y:S05]  /*1240*/  BSYNC B0 ;  /* 0x0000000000007941 */ /* 0x000fea0003800000 */
.L_x_1327:
        /* <DEDUP_REMOVED lines=10> */
.L_x_1314:
[----:B------:R-:W1:Y:S01]  /*12f0*/  LDC R0, c[0x0][0x278] ;  /* 0x00009e00ff007b82 */ /* 0x000e620000000800 */
[----:B------:R-:W2:Y:S01]  /*1300*/  S2R R3, SR_CTAID.Z ;  /* 0x0000000000037919 */ /* 0x000ea20000002700 */
[----:B------:R-:W-:Y:S01]  /*1310*/  UISETP.NE.AND UP0, UPT, UR13, -0x1, UPT ;  /* 0xffffffff0d00788c */ /* 0x000fe2000bf05270 */
[----:B------:R-:W-:Y:S01]  /*1320*/  SHF.R.S32.HI R11, RZ, 0x1f, R4 ;  /* 0x0000001fff0b7819 */ /* 0x000fe20000011404 */
        /* <DEDUP_REMOVED lines=26> */
[----:B-1----:R-:W-:Y:S02]  /*14d0*/  IMAD.MOV R5, RZ, RZ, -R7 ;  /* 0x000000ffff057224 */ /* 0x002fe400078e0a07 */
[----:B------:R-:W-:Y:S02]  /*14e0*/  IMAD.MOV.U32 R6, RZ, RZ, RZ ;  /* 0x000000ffff067224 */ /* 0x000fe400078e00ff */
        /* <DEDUP_REMOVED lines=32> */
.L_x_1329:
        /* <DEDUP_REMOVED lines=14> */
[----:B------:R-:W-:Y:S02]  /*17d0*/  ISETP.NE.AND P3, PT, R0, RZ, PT ;  /* 0x000000ff0000720c */ /* 0x000fe40003f65270 */
[----:B------:R-:W-:Y:S02]  /*17e0*/  SHF.R.S32.HI R235, RZ, 0x1f, R234 ;  /* 0x0000001fffeb7819 */ /* 0x000fe400000114ea */
[----:B------:R-:W-:Y:S02]  /*17f0*/  LEA.HI R6, R11, R4, RZ, 0x6 ;  /* 0x000000040b067211 */ /* 0x000fe400078f30ff */
[----:B------:R-:W-:Y:S01]  /*1800*/  SHF.R.S32.HI R9, RZ, 0x1f, R8 ;  /* 0x0000001fff097819 */ /* 0x000fe20000011408 */
        /* <DEDUP_REMOVED lines=13> */
.L_x_1330:
        /* <DEDUP_REMOVED lines=78> */
.L_x_1332:
[----:B------:R-:W-:Y:S05]  /*1dc0*/  BSYNC B0 ;  /* 0x0000000000007941 */ /* 0x000fea0003800000 */
.L_x_1331:
        /* <DEDUP_REMOVED lines=43> */
.L_x_1334:
[----:B------:R-:W-:Y:S05]  /*2080*/  BSYNC B0 ;  /* 0x0000000000007941 */ /* 0x000fea0003800000 */
.L_x_1333:
        /* <DEDUP_REMOVED lines=43> */
.L_x_1336:
[----:B------:R-:W-:Y:S05]  /*2340*/  BSYNC B0 ;  /* 0x0000000000007941 */ /* 0x000fea0003800000 */
.L_x_1335:
        /* <DEDUP_REMOVED lines=39> */
.L_x_1338:
[----:B------:R-:W-:Y:S05]  /*25c0*/  BSYNC B0 ;  /* 0x0000000000007941 */ /* 0x000fea0003800000 */
.L_x_1337:
        /* <DEDUP_REMOVED lines=52> */
.L_x_1340:
[----:B------:R-:W-:Y:S05]  /*2910*/  BSYNC B0 ;  /* 0x0000000000007941 */ /* 0x000fea0003800000 */
.L_x_1339:
        /* <DEDUP_REMOVED lines=36> */
.L_x_1342:
[----:B------:R-:W-:Y:S05]  /*2b60*/  BSYNC B0 ;  /* 0x0000000000007941 */ /* 0x000fea0003800000 */
.L_x_1341:
        /* <DEDUP_REMOVED lines=45> */
.L_x_1344:
[----:B------:R-:W-:Y:S05]  /*2e40*/  BSYNC B0 ;  /* 0x0000000000007941 */ /* 0x000fea0003800000 */
.L_x_1343:
        /* <DEDUP_REMOVED lines=36> */
.L_x_1346:
[----:B------:R-:W-:Y:S05]  /*3090*/  BSYNC B0 ;  /* 0x0000000000007941 */ /* 0x000fea0003800000 */
.L_x_1345:
        /* <DEDUP_REMOVED lines=9> */
[----:B-1234-:R-:W-:Y:S01]  /*3130*/  LEA.HI R6, R11, R4, RZ, 0x5 ;  /* 0x000000040b067211 */ /* 0x01efe200078f28ff */
[----:B------:R-:W-:Y:S01]  /*3140*/  IMAD.U32 R13, RZ, RZ, UR17 ;  /* 0x00000011ff0d7e24 */ /* 0x000fe2000f8e00ff */
[----:B------:R-:W-:Y:S01]  /*3150*/  UIMAD UR10, UR30, UR29, UR10 ;  /* 0x0000001d1e0a72a4 */ /* 0x000fe2000f8e020a */
[----:B------:R-:W-:Y:S01]  /*3160*/  IMAD.MOV.U32 R232, RZ, RZ, R224 ;  /* 0x000000ffffe87224 */ /* 0x000fe200078e00e0 */
[----:B------:R-:W-:Y:S01]  /*3170*/  SHF.R.S32.HI R105, RZ, 0x5, R6 ;  /* 0x00000005ff697819 */ /* 0x000fe20000011406 */
[----:B------:R-:W-:Y:S01]  /*3180*/  IMAD.SHL.U32 R7, R12, 0x40, RZ ;  /* 0x000000400c077824 */ /* 0x000fe200078e00ff */
[----:B------:R-:W-:Y:S01]  /*3190*/  BSSY B0, `(.L_x_1347) ;  /* 0x000002b000007945 */ /* 0x000fe20003800000 */
[----:B------:R-:W-:Y:S01]  /*31a0*/  IMAD.WIDE.U32 R12, R13, UR29, R232 ;  /* 0x0000001d0d0c7c25 */ /* 0x000fe2000f8e00e8 */
[----:B------:R-:W-:-:S02]  /*31b0*/  ISETP.GE.AND P5, PT, R10, UR16, PT ;  /* 0x000000100a007c0c */ /* 0x000fc4000bfa6270 */
[----:B------:R-:W-:Y:S01]  /*31c0*/  LOP3.LUT R0, R0, 0xfffffe00, R7, 0xf8, !PT ;  /* 0xfffffe0000007812 */ /* 0x000fe200078ef807 */
[----:B------:R-:W-:Y:S02]  /*31d0*/  IMAD R201, R20, 0x200, R201 ;  /* 0x0000020014c97824 */ /* 0x000fe400078e02c9 */
        /* <DEDUP_REMOVED lines=38> */
.L_x_1348:
[----:B------:R-:W-:Y:S05]  /*3440*/  BSYNC B0 ;  /* 0x0000000000007941 */ /* 0x000fea0003800000 */
.L_x_1347:
        /* <DEDUP_REMOVED lines=39> */
.L_x_1350:
[----:B------:R-:W-:Y:S05]  /*36c0*/  BSYNC B0 ;  /* 0x0000000000007941 */ /* 0x000fea0003800000 */
.L_x_1349:
        /* <DEDUP_REMOVED lines=38> */
.L_x_1352:
[----:B------:R-:W-:Y:S05]  /*3930*/  BSYNC B0 ;  /* 0x0000000000007941 */ /* 0x000fea0003800000 */
.L_x_1351:
        /* <DEDUP_REMOVED lines=39> */
.L_x_1354:
[----:B------:R-:W-:Y:S05]  /*3bb0*/  BSYNC B0 ;  /* 0x0000000000007941 */ /* 0x000fea0003800000 */
.L_x_1353:
        /* <DEDUP_REMOVED lines=14> */
[----:B------:R-:W4:Y:S01]  /*3ca0*/  LDSM.16.M88.4 R76, [R201+0x7000] ;  /* 0x00700000c94c783b */ /* 0x000f220000000200 */
        /* <DEDUP_REMOVED lines=15> */
[----:B------:R-:W-:Y:S01]  /*3da0*/  LDSM.16.M88.4 R20, [R195+0x6000] ;  /* 0x00600000c314783b */ /* 0x000fe20000000200 */
[----:B------:R-:W-:Y:S01]  /*3db0*/  IMAD R197, R5, 0x2, R200 ;  /* 0x0000000205c57824 */ /* 0x000fe200078e02c8 */
[----:B------:R-:W-:Y:S01]  /*3dc0*/  UISETP.GT.AND UP0, UPT, UR17, UR12, UPT ;  /* 0x0000000c1100728c */ /* 0x000fe2000bf04270 */
[----:B------:R-:W-:Y:S01]  /*3dd0*/  IMAD.U32 R220, RZ, RZ, UR24 ;  /* 0x00000018ffdc7e24 */ /* 0x000fe2000f8e00ff */
[----:B------:R-:W3:Y:S01]  /*3de0*/  LDSM.16.M88.4 R68, [R198] ;  /* 0x00000000c644783b */ /* 0x000ee20000000200 */
        /* <DEDUP_REMOVED lines=13> */
[----:B------:R-:W-:Y:S01]  /*3ec0*/  LDSM.16.M88.4 R60, [R188] ;  /* 0x00000000bc3c783b */ /* 0x000fe20000000200 */
[C---:B------:R-:W-:Y:S02]  /*3ed0*/  VIADD R183, R199.reuse, 0x4000 ;  /* 0x00004000c7b77836 */ /* 0x040fe40000000000 */
[C---:B------:R-:W-:Y:S01]  /*3ee0*/  VIADD R182, R199.reuse, 0x4800 ;  /* 0x00004800c7b67836 */ /* 0x040fe20000000000 */
[----:B------:R-:W-:Y:S01]  /*3ef0*/  LDSM.16.M88.4 R80, [R195+0x6800] ;  /* 0x00680000c350783b */ /* 0x000fe20000000200 */
        /* <DEDUP_REMOVED lines=23> */
[C---:B------:R-:W-:Y:S01]  /*4070*/  HMMA.16816.F32 R52, R28.reuse, R66, R52 ;  /* 0x000000421c34723c */ /* 0x040fe20000001834 */
[----:B------:R-:W2:Y:S05]  /*4080*/  LDSM.16.M88.4 R64, [R201+0x8000] ;  /* 0x00800000c940783b */ /* 0x000eaa0000000200 */
[C---:B------:R-:W-:Y:S06]  /*4090*/  HMMA.16816.F32 R48, R28.reuse, R56, R48 ;  /* 0x000000381c30723c */ /* 0x040fec0000001830 */
[C---:B------:R-:W-:Y:S01]  /*40a0*/  HMMA.16816.F32 R76, R28.reuse, R58, R76 ;  /* 0x0000003a1c4c723c */ /* 0x040fe2000000184c */
[----:B------:R-:W-:Y:S05]  /*40b0*/  LDSM.16.M88.4 R56, [R188+0x1800] ;  /* 0x00180000bc38783b */ /* 0x000fea0000000200 */
[C---:B-----5:R-:W-:Y:S06]  /*40c0*/  HMMA.16816.F32 R72, R28.reuse, R44, R72 ;  /* 0x0000002c1c48723c */ /* 0x060fec0000001848 */
[----:B------:R-:W-:Y:S01]  /*40d0*/  HMMA.16816.F32 R12, R28, R46, R12 ;  /* 0x0000002e1c0c723c */ /* 0x000fe2000000180c */
[----:B------:R-:W3:Y:S04]  /*40e0*/  LDSM.16.M88.4 R44, [R188+0x800] ;  /* 0x00080000bc2c783b */ /* 0x000ee80000000200 */
[----:B------:R-:W4:Y:S01]  /*40f0*/  LDSM.16.M88.4 R28, [R188+0x1000] ;  /* 0x00100000bc1c783b */ /* 0x000f220000000200 */
        /* <DEDUP_REMOVED lines=12> */
[----:B------:R-:W1:Y:S01]  /*41c0*/  LDSM.16.M88.4 R40, [R199+0x2000] ;  /* 0x00200000c728783b */ /* 0x000e620000000200 */
[C---:B--2---:R-:W-:Y:S06]  /*41d0*/  HMMA.16816.F32 R16, R20.reuse, R64, R16 ;  /* 0x000000401410723c */ /* 0x044fec0000001810 */
[----:B------:R-:W-:Y:S01]  /*41e0*/  HMMA.16816.F32 R24, R20, R66, R24 ;  /* 0x000000421418723c */ /* 0x000fe20000001818 */
[----:B------:R-:W-:Y:S05]  /*41f0*/  LDSM.16.M88.4 R64, [R202+0x4000] ;  /* 0x00400000ca40783b */ /* 0x000fea0000000200 */
[C---:B---3--:R-:W-:Y:S06]  /*4200*/  HMMA.16816.F32 R32, R36.reuse, R44, R32 ;  /* 0x0000002c2420723c */ /* 0x048fec0000001820 */
[C---:B------:R-:W-:Y:S01]  /*4210*/  HMMA.16816.F32 R52, R36.reuse, R46, R52 ;  /* 0x0000002e2434723c */ /* 0x040fe20000001834 */
[----:B------:R-:W-:Y:S05]  /*4220*/  LDSM.16.M88.4 R44, [R195+0x8000] ;  /* 0x00800000c32c783b */ /* 0x000fea0000000200 */
[C---:B----4-:R-:W-:Y:S06]  /*4230*/  HMMA.16816.F32 R48, R36.reuse, R28, R48 ;  /* 0x0000001c2430723c */ /* 0x050fec0000001830 */
[C---:B------:R-:W-:Y:S01]  /*4240*/  HMMA.16816.F32 R76, R36.reuse, R30, R76 ;  /* 0x0000001e244c723c */ /* 0x040fe2000000184c */
[----:B------:R-:W2:Y:S05]  /*4250*/  LDSM.16.M88.4 R28, [R198+0x2000] ;  /* 0x00200000c61c783b */ /* 0x000eaa0000000200 */
[C---:B------:R-:W-:Y:S06]  /*4260*/  HMMA.16816.F32 R72, R36.reuse, R56, R72 ;  /* 0x000000382448723c */ /* 0x040fec0000001848 */
        /* <DEDUP_REMOVED lines=11> */
[----:B------:R-:W5:Y:S05]  /*4320*/  LDSM.16.M88.4 R60, [R199+0x3800] ;  /* 0x00380000c73c783b */ /* 0x000f6a0000000200 */
[C---:B--2---:R-:W-:Y:S06]  /*4330*/  HMMA.16816.F32 R16, R28.reuse, R44, R16 ;  /* 0x0000002c1c10723c */ /* 0x044fec0000001810 */
[----:B------:R-:W-:Y:S01]  /*4340*/  HMMA.16816.F32 R24, R28, R46, R24 ;  /* 0x0000002e1c18723c */ /* 0x000fe20000001818 */
[----:B------:R-:W-:Y:S05]  /*4350*/  LDSM.16.M88.4 R44, [R200+0x4000] ;  /* 0x00400000c82c783b */ /* 0x000fea0000000200 */
[C---:B---3--:R-:W-:Y:S06]  /*4360*/  HMMA.16816.F32 R72, R20.reuse, R56, R72 ;  /* 0x000000381448723c */ /* 0x048fec0000001848 */
[----:B------:R-:W-:Y:S01]  /*4370*/  HMMA.16816.F32 R68, R20, R58, R68 ;  /* 0x0000003a1444723c */ /* 0x000fe20000001844 */
[----:B------:R-:W2:Y:S04]  /*4380*/  LDSM.16.M88.4 R20, [R201+0xa000] ;  /* 0x00a00000c914783b */ /* 0x000ea80000000200 */
[----:B------:R-:W-:Y:S01]  /*4390*/  LDSM.16.M88.4 R56, [R195+0x9800] ;  /* 0x00980000c338783b */ /* 0x000fe20000000200 */
[C---:B----4-:R-:W-:Y:S06]  /*43a0*/  HMMA.16816.F32 R32, R12.reuse, R36, R32 ;  /* 0x000000240c20723c */ /* 0x050fec0000001820 */
[C---:B------:R-:W-:Y:S01]  /*43b0*/  HMMA.16816.F32 R52, R12.reuse, R38, R52 ;  /* 0x000000260c34723c */ /* 0x040fe20000001834 */
[----:B------:R-:W-:Y:S05]  /*43c0*/  LDSM.16.M88.4 R36, [R199+0x4000] ;  /* 0x00400000c724783b */ /* 0x000fea0000000200 */
[C---:B-1----:R-:W-:Y:S06]  /*43d0*/  HMMA.16816.F32 R48, R12.reuse, R8, R48 ;  /* 0x000000080c30723c */ /* 0x042fec0000001830 */
[----:B------:R-:W-:Y:S01]  /*43e0*/  HMMA.16816.F32 R76, R12, R10, R76 ;  /* 0x0000000a0c4c723c */ /* 0x000fe2000000184c */
[----:B------:R-:W1:Y:S05]  /*43f0*/  LDSM.16.M88.4 R8, [R195+0x9000] ;  /* 0x00900000c308783b */ /* 0x000e6a0000000200 */
[C---:B------:R-:W-:Y:S06]  /*4400*/  HMMA.16816.F32 R16, R84.reuse, R80, R16 ;  /* 0x000000505410723c */ /* 0x040fec0000001810 */
[----:B------:R-:W-:Y:S01]  /*4410*/  HMMA.16816.F32 R24, R84, R82, R24 ;  /* 0x000000525418723c */ /* 0x000fe20000001818 */
[----:B------:R-:W3:Y:S05]  /*4420*/  LDSM.16.M88.4 R80, [R188+0x3800] ;  /* 0x00380000bc50783b */ /* 0x000eea0000000200 */
[C---:B-----5:R-:W-:Y:S06]  /*4430*/  HMMA.16816.F32 R72, R12.reuse, R60, R72 ;  /* 0x0000003c0c48723c */ /* 0x060fec0000001848 */
[----:B------:R-:W-:Y:S01]  /*4440*/  HMMA.16816.F32 R68, R12, R62, R68 ;  /* 0x0000003e0c44723c */ /* 0x000fe20000001844 */
[----:B------:R-:W4:Y:S04]  /*4450*/  LDSM.16.M88.4 R12, [R198+0x4000] ;  /* 0x00400000c60c783b */ /* 0x000f280000000200 */
[----:B------:R-:W5:Y:S01]  /*4460*/  LDSM.16.M88.4 R60, [R201+0xb000] ;  /* 0x00b00000c93c783b */ /* 0x000f620000000200 */
[----:B------:R-:W-:Y:S06]  /*4470*/  HMMA.16816.F32 R32, R28, R40, R32 ;  /* 0x000000281c20723c */ /* 0x000fec0000001820 */
[----:B--2---:R-:W-:Y:S06]  /*4480*/  HMMA.16816.F32 R16, R64, R20, R16 ;  /* 0x000000144010723c */ /* 0x004fec0000001810 */
[----:B------:R-:W-:Y:S01]  /*4490*/  HMMA.16816.F32 R52, R28, R42, R52 ;  /* 0x0000002a1c34723c */ /* 0x000fe20000001834 */
[----:B------:R-:W-:Y:S05]  /*44a0*/  LDSM.16.M88.4 R40, [R199+0x4800] ;  /* 0x00480000c728783b */ /* 0x000fea0000000200 */
[----:B------:R-:W-:Y:S01]  /*44b0*/  HMMA.16816.F32 R24, R64, R22, R24 ;  /* 0x000000164018723c */ /* 0x000fe20000001818 */
[----:B------:R-:W-:Y:S05]  /*44c0*/  LDSM.16.M88.4 R20, [R188+0x4000] ;  /* 0x00400000bc14783b */ /* 0x000fea0000000200 */
[C---:B-1----:R-:W-:Y:S06]  /*44d0*/  HMMA.16816.F32 R48, R28.reuse, R8, R48 ;  /* 0x000000081c30723c */ /* 0x042fec0000001830 */
[C---:B------:R-:W-:Y:S01]  /*44e0*/  HMMA.16816.F32 R76, R28.reuse, R10, R76 ;  /* 0x0000000a1c4c723c */ /* 0x040fe2000000184c */
[----:B------:R-:W-:Y:S05]  /*44f0*/  LDSM.16.M88.4 R8, [R197+0x4000] ;  /* 0x00400000c508783b */ /* 0x000fea0000000200 */
[C---:B------:R-:W-:Y:S06]  /*4500*/  HMMA.16816.F32 R72, R28.reuse, R56, R72 ;  /* 0x000000381c48723c */ /* 0x040fec0000001848 */
[----:B------:R-:W-:Y:S01]  /*4510*/  HMMA.16816.F32 R68, R28, R58, R68 ;  /* 0x0000003a1c44723c */ /* 0x000fe20000001844 */
[----:B------:R-:W1:Y:S04]  /*4520*/  LDSM.16.M88.4 R56, [R201+0xb800] ;  /* 0x00b80000c938783b */ /* 0x000e680000000200 */
[----:B------:R-:W-:Y:S01]  /*4530*/  LDSM.16.M88.4 R28, [R195+0xa800] ;  /* 0x00a80000c31c783b */ /* 0x000fe20000000200 */
[----:B------:R-:W-:Y:S06]  /*4540*/  HMMA.16816.F32 R32, R84, R100, R32 ;  /* 0x000000645420723c */ /* 0x000fec0000001820 */
[----:B------:R-:W-:Y:S06]  /*4550*/  HMMA.16816.F32 R16, R44, R36, R16 ;  /* 0x000000242c10723c */ /* 0x000fec0000001810 */
[----:B------:R-:W-:Y:S06]  /*4560*/  HMMA.16816.F32 R52, R84, R102, R52 ;  /* 0x000000665434723c */ /* 0x000fec0000001834 */
[----:B------:R-:W-:Y:S01]  /*4570*/  HMMA.16816.F32 R24, R44, R38, R24 ;  /* 0x000000262c18723c */ /* 0x000fe20000001818 */
[----:B------:R-:W2:Y:S05]  /*4580*/  LDSM.16.M88.4 R36, [R199+0x5000] ;  /* 0x00500000c724783b */ /* 0x000eaa0000000200 */
[C---:B------:R-:W-:Y:S06]  /*4590*/  HMMA.16816.F32 R48, R84.reuse, R96, R48 ;  /* 0x000000605430723c */ /* 0x040fec0000001830 */
[C---:B------:R-:W-:Y:S06]  /*45a0*/  HMMA.16816.F32 R76, R84.reuse, R98, R76 ;  /* 0x00000062544c723c */ /* 0x040fec000000184c */
[C---:B---3--:R-:W-:Y:S06]  /*45b0*/  HMMA.16816.F32 R72, R84.reuse, R80, R72 ;  /* 0x000000505448723c */ /* 0x048fec0000001848 */
[----:B------:R-:W-:Y:S01]  /*45c0*/  HMMA.16816.F32 R68, R84, R82, R68 ;  /* 0x000000525444723c */ /* 0x000fe20000001844 */
[----:B------:R-:W3:Y:S05]  /*45d0*/  LDSM.16.M88.4 R80, [R199+0x5800] ;  /* 0x00580000c750783b */ /* 0x000eea0000000200 */
[----:B------:R-:W-:Y:S06]  /*45e0*/  HMMA.16816.F32 R32, R64, R92, R32 ;  /* 0x0000005c4020723c */ /* 0x000fec0000001820 */
[----:B----4-:R-:W-:Y:S06]  /*45f0*/  HMMA.16816.F32 R16, R12, R88, R16 ;  /* 0x000000580c10723c */ /* 0x010fec0000001810 */
[----:B------:R-:W-:Y:S06]  /*4600*/  HMMA.16816.F32 R52, R64, R94, R52 ;  /* 0x0000005e4034723c */ /* 0x000fec0000001834 */
[----:B------:R-:W-:Y:S06]  /*4610*/  HMMA.16816.F32 R24, R12, R90, R24 ;  /* 0x0000005a0c18723c */ /* 0x000fec0000001818 */
[C---:B-----5:R-:W-:Y:S06]  /*4620*/  HMMA.16816.F32 R48, R64.reuse, R60, R48 ;  /* 0x0000003c4030723c */ /* 0x060fec0000001830 */
[C---:B------:R-:W-:Y:S01]  /*4630*/  HMMA.16816.F32 R76, R64.reuse, R62, R76 ;  /* 0x0000003e404c723c */ /* 0x040fe2000000184c */
[----:B------:R-:W-:Y:S05]  /*4640*/  LDSM.16.M88.4 R60, [R188+0x4800] ;  /* 0x00480000bc3c783b */ /* 0x000fea0000000200 */
[C---:B-1----:R-:W-:Y:S06]  /*4650*/  HMMA.16816.F32 R72, R64.reuse, R56, R72 ;  /* 0x000000384048723c */ /* 0x042fec0000001848 */
[----:B------:R-:W-:Y:S06]  /*4660*/  HMMA.16816.F32 R68, R64, R58, R68 ;  /* 0x0000003a4044723c */ /* 0x000fec0000001844 */
[----:B------:R-:W-:Y:S06]  /*4670*/  HMMA.16816.F32 R32, R44, R40, R32 ;  /* 0x000000282c20723c */ /* 0x000fec0000001820 */
[----:B------:R-:W-:Y:S06]  /*4680*/  HMMA.16816.F32 R16, R8, R20, R16 ;  /* 0x000000140810723c */ /* 0x000fec0000001810 */
[----:B------:R-:W-:Y:S01]  /*4690*/  HMMA.16816.F32 R52, R44, R42, R52 ;  /* 0x0000002a2c34723c */ /* 0x000fe20000001834 */
[----:B------:R-:W1:Y:S05]  /*46a0*/  LDSM.16.M88.4 R40, [R195+0xb000] ;  /* 0x00b00000c328783b */ /* 0x000e6a0000000200 */
[----:B------:R-:W-:Y:S01]  /*46b0*/  HMMA.16816.F32 R24, R8, R22, R24 ;  /* 0x000000160818723c */ /* 0x000fe20000001818 */
[----:B------:R-:W4:Y:S05]  /*46c0*/  LDSM.16.M88.4 R20, [R195+0xb800] ;  /* 0x00b80000c314783b */ /* 0x000f2a0000000200 */
[C---:B--2---:R-:W-:Y:S06]  /*46d0*/  HMMA.16816.F32 R48, R44.reuse, R36, R48 ;  /* 0x000000242c30723c */ /* 0x044fec0000001830 */
[----:B------:R-:W-:Y:S01]  /*46e0*/  HMMA.16816.F32 R76, R44, R38, R76 ;  /* 0x000000262c4c723c */ /* 0x000fe2000000184c */
[----:B------:R-:W-:-:S05]  /*46f0*/  FMUL.FTZ R2, R16, UR10 ;  /* 0x0000000a10027c20 */ /* 0x000fca0008410000 */
[C---:B---3--:R-:W-:Y:S01]  /*4700*/  HMMA.16816.F32 R72, R44.reuse, R80, R72 ;  /* 0x000000502c48723c */ /* 0x048fe20000001848 */
[----:B------:R-:W2:Y:S05]  /*4710*/  MUFU.TANH R2, R2 ;  /* 0x0000000200027308 */ /* 0x000eaa0000002400 */
[----:B------:R-:W-:Y:S01]  /*4720*/  HMMA.16816.F32 R68, R44, R82, R68 ;  /* 0x000000522c44723c */ /* 0x000fe20000001844 */
[----:B------:R-:W-:Y:S01]  /*4730*/  FMUL.FTZ R24, R24, UR10 ;  /* 0x0000000a18187c20 */ /* 0x000fe20008410000 */
[----:B------:R-:W-:Y:S01]  /*4740*/  FMUL.FTZ R25, R25, UR10 ;  /* 0x0000000a19197c20 */ /* 0x000fe20008410000 */
[----:B------:R-:W-:-:S03]  /*4750*/  FMUL.FTZ R26, R26, UR10 ;  /* 0x0000000a1a1a7c20 */ /* 0x000fc60008410000 */
[C---:B------:R-:W-:Y:S01]  /*4760*/  HMMA.16816.F32 R32, R12.reuse, R28, R32 ;  /* 0x0000001c0c20723c */ /* 0x040fe20000001820 */
[----:B------:R-:W3:Y:S05]  /*4770*/  MUFU.TANH R24, R24 ;  /* 0x0000001800187308 */ /* 0x000eea0000002400 */
[C---:B------:R-:W-:Y:S01]  /*4780*/  HMMA.16816.F32 R52, R12.reuse, R30, R52 ;  /* 0x0000001e0c34723c */ /* 0x040fe20000001834 */
[----:B------:R-:W-:Y:S01]  /*4790*/  FMUL.FTZ R28, R17, UR10 ;  /* 0x0000000a111c7c20 */ /* 0x000fe20008410000 */
[----:B------:R-:W-:Y:S01]  /*47a0*/  FMUL.FTZ R29, R18, UR10 ;  /* 0x0000000a121d7c20 */ /* 0x000fe20008410000 */
[----:B------:R-:W-:Y:S03]  /*47b0*/  MUFU.TANH R25, R25 ;  /* 0x0000001900197308 */ /* 0x000fe60000002400 */
        /* <DEDUP_REMOVED lines=8> */
[----:B----4-:R-:W-:Y:S01]  /*4840*/  HMMA.16816.F32 R72, R12, R20, R72 ;  /* 0x000000140c48723c */ /* 0x010fe20000001848 */
[----:B------:R-:W4:Y:S01]  /*4850*/  MUFU.TANH R30, R30 ;  /* 0x0000001e001e7308 */ /* 0x000f220000002400 */
[----:B------:R-:W-:-:S04]  /*4860*/  SHF.R.S32.HI R36, RZ, 0x1f, R27 ;  /* 0x0000001fff247819 */ /* 0x000fc8000001141b */
[----:B------:R-:W-:Y:S01]  /*4870*/  HMMA.16816.F32 R68, R12, R22, R68 ;  /* 0x000000160c44723c */ /* 0x000fe20000001844 */
[----:B------:R-:W5:Y:S01]  /*4880*/  LDSM.16.M88.4 R12, [R188+0x5800] ;  /* 0x00580000bc0c783b */ /* 0x000f620000000200 */
[----:B------:R-:W-:Y:S01]  /*4890*/  LEA.HI R27, R36, R27, RZ, 0x2 ;  /* 0x0000001b241b7211 */ /* 0x000fe200078f10ff */
[----:B------:R-:W4:Y:S01]  /*48a0*/  MUFU.TANH R28, R28 ;  /* 0x0000001c001c7308 */ /* 0x000f220000002400 */
[----:B------:R-:W-:-:S04]  /*48b0*/  DEPBAR.LE SB0, 0x0 ;  /* 0x000080000000791a */ /* 0x000fc80000000000 */
[C---:B------:R-:W-:Y:S01]  /*48c0*/  HMMA.16816.F32 R32, R8.reuse, R60, R32 ;  /* 0x0000003c0820723c */ /* 0x040fe20000001820 */
[----:B------:R-:W-:Y:S01]  /*48d0*/  SHF.R.S32.HI R20, RZ, 0x2, R27 ;  /* 0x00000002ff147819 */ /* 0x000fe2000001141b */
[----:B------:R-:W-:Y:S01]  /*48e0*/  IMAD.U32 R27, RZ, RZ, UR17 ;  /* 0x00000011ff1b7e24 */ /* 0x000fe2000f8e00ff */
[----:B------:R-:W-:Y:S03]  /*48f0*/  MUFU.TANH R26, R26 ;  /* 0x0000001a001a7308 */ /* 0x000fe60000002400 */
[----:B------:R-:W-:Y:S01]  /*4900*/  IMAD.IADD R221, R20, 0x1, R221 ;  /* 0x0000000114dd7824 */ /* 0x000fe200078e02dd */
[C---:B------:R-:W-:Y:S01]  /*4910*/  HMMA.16816.F32 R52, R8.reuse, R62, R52 ;  /* 0x0000003e0834723c */ /* 0x040fe20000001834 */
[----:B------:R-:W-:Y:S02]  /*4920*/  IMAD R27, R27, 0x40, R222 ;  /* 0x000000401b1b7824 */ /* 0x000fe400078e02de */
[C---:B------:R-:W-:Y:S01]  /*4930*/  VIADD R219, R221.reuse, 0x8 ;  /* 0x00000008dddb7836 */ /* 0x040fe20000000000 */
[----:B------:R-:W-:Y:S01]  /*4940*/  VIADDMNMX R220, R221, UR6, R220, PT ;  /* 0x00000006dddc7c46 */ /* 0x000fe2000b8001dc */
[----:B------:R-:W-:Y:S01]  /*4950*/  VIADD R21, R27, 0x9 ;  /* 0x000000091b157836 */ /* 0x000fe20000000000 */
[----:B------:R-:W-:Y:S01]  /*4960*/  VIADDMNMX R221, R221, UR20, RZ, !PT ;  /* 0x00000014dddd7c46 */ /* 0x000fe2000f8001ff */
[----:B------:R-:W-:Y:S01]  /*4970*/  VIADD R20, R27, 0x1 ;  /* 0x000000011b147836 */ /* 0x000fe20000000000 */
[----:B------:R-:W-:Y:S01]  /*4980*/  IADD3 R218, R219, UR19, R218 ;  /* 0x00000013dbda7c10 */ /* 0x000fe2000fffe0da */
[----:B------:R2:W-:Y:S01]  /*4990*/  MUFU.TANH R6, R31 ;  /* 0x0000001f00067308 */ /* 0x0005e20000002400 */
[----:B-1----:R-:W-:Y:S01]  /*49a0*/  HMMA.16816.F32 R48, R8, R16, R48 ;  /* 0x000000100830723c */ /* 0x002fe20000001830 */
[----:B------:R-:W-:-:S02]  /*49b0*/  ISETP.GE.AND P1, PT, R27, R220, PT ;  /* 0x000000dc1b00720c */ /* 0x000fc40003f26270 */
[----:B------:R-:W-:Y:S02]  /*49c0*/  VIMNMX R218, R218, UR24, PT ;  /* 0x00000018dada7c48 */ /* 0x000fe4000bfe0100 */
[CC--:B------:R-:W-:Y:S01]  /*49d0*/  ISETP.LT.OR P1, PT, R27.reuse, R221.reuse, P1 ;  /* 0x000000dd1b00720c */ /* 0x0c0fe20000f21670 */
[C---:B------:R-:W-:Y:S01]  /*49e0*/  HMMA.16816.F32 R76, R8.reuse, R18, R76 ;  /* 0x00000012084c723c */ /* 0x040fe2000000184c */
[----:B------:R-:W-:Y:S01]  /*49f0*/  FMUL.FTZ R32, R32, UR10 ;  /* 0x0000000a20207c20 */ /* 0x000fe20008410000 */
[----:B------:R-:W-:Y:S02]  /*4a00*/  VIADD R16, R27, 0x8 ;  /* 0x000000081b107836 */ /* 0x000fe40000000000 */
[----:B------:R-:W-:Y:S01]  /*4a10*/  FMUL.FTZ R33, R33, UR10 ;  /* 0x0000000a21217c20 */ /* 0x000fe20008410000 */
[----:B------:R-:W-:Y:S01]  /*4a20*/  VIADDMNMX R219, R219, UR20, RZ, !PT ;  /* 0x00000014dbdb7c46 */ /* 0x000fe2000f8001ff */
[----:B------:R-:W-:Y:S01]  /*4a30*/  FMUL.FTZ R35, R35, UR10 ;  /* 0x0000000a23237c20 */ /* 0x000fe20008410000 */
[-C--:B------:R-:W-:Y:S01]  /*4a40*/  ISETP.GE.AND P6, PT, R21, R220.reuse, PT ;  /* 0x000000dc1500720c */ /* 0x080fe20003fc6270 */
[----:B------:R-:W1:Y:S01]  /*4a50*/  MUFU.TANH R32, R32 ;  /* 0x0000002000207308 */ /* 0x000e620000002400 */
[C---:B------:R-:W-:Y:S01]  /*4a60*/  ISETP.GE.AND P5, PT, R16.reuse, R220, PT ;  /* 0x000000dc1000720c */ /* 0x040fe20003fa6270 */
[C---:B------:R-:W-:Y:S01]  /*4a70*/  VIADD R18, R27.reuse, 0x11 ;  /* 0x000000111b127836 */ /* 0x040fe20000000000 */
[-C--:B------:R-:W-:Y:S01]  /*4a80*/  ISETP.GE.AND P0, PT, R16, R218.reuse, PT ;  /* 0x000000da1000720c */ /* 0x080fe20003f06270 */
[C---:B-----5:R-:W-:Y:S01]  /*4a90*/  HMMA.16816.F32 R72, R8.reuse, R12, R72 ;  /* 0x0000000c0848723c */ /* 0x060fe20000001848 */
[-C--:B------:R-:W-:Y:S01]  /*4aa0*/  ISETP.GE.AND P4, PT, R20, R218.reuse, PT ;  /* 0x000000da1400720c */ /* 0x080fe20003f86270 */
[----:B------:R-:W-:Y:S01]  /*4ab0*/  FMUL.FTZ R34, R34, UR10 ;  /* 0x0000000a22227c20 */ /* 0x000fe20008410000 */
[----:B--2---:R-:W-:Y:S01]  /*4ac0*/  FSEL R31, R2, -INF , !P1 ;  /* 0xff800000021f7808 */ /* 0x004fe20004800000 */
[----:B------:R-:W2:Y:S01]  /*4ad0*/  MUFU.TANH R4, R33 ;  /* 0x0000002100047308 */ /* 0x000ea20000002400 */
[C---:B------:R-:W-:Y:S01]  /*4ae0*/  ISETP.LT.OR P5, PT, R16.reuse, R221, P5 ;  /* 0x000000dd1000720c */ /* 0x040fe20002fa1670 */
[C---:B------:R-:W-:Y:S01]  /*4af0*/  VIADD R2, R27.reuse, 0x18 ;  /* 0x000000181b027836 */ /* 0x040fe20000000000 */
[----:B------:R-:W-:Y:S01]  /*4b00*/  ISETP.LT.OR P0, PT, R16, R219, P0 ;  /* 0x000000db1000720c */ /* 0x000fe20000701670 */
[C---:B------:R-:W-:Y:S01]  /*4b10*/  VIADD R16, R27.reuse, 0x10 ;  /* 0x000000101b107836 */ /* 0x040fe20000000000 */
[----:B------:R-:W-:Y:S01]  /*4b20*/  ISETP.GE.AND P3, PT, R27, R218, PT ;  /* 0x000000da1b00720c */ /* 0x000fe20003f66270 */
[----:B------:R-:W-:Y:S01]  /*4b30*/  FMUL.FTZ R54, R54, UR10 ;  /* 0x0000000a36367c20 */ /* 0x000fe20008410000 */
[----:B------:R-:W-:Y:S01]  /*4b40*/  ISETP.LT.OR P6, PT, R21, R221, P6 ;  /* 0x000000dd1500720c */ /* 0x000fe200037c1670 */
[----:B------:R5:W2:Y:S01]  /*4b50*/  MUFU.TANH R36, R35 ;  /* 0x0000002300247308 */ /* 0x000aa20000002400 */
[CC--:B------:R-:W-:Y:S01]  /*4b60*/  ISETP.GE.AND P2, PT, R20.reuse, R220.reuse, PT ;  /* 0x000000dc1400720c */ /* 0x0c0fe20003f46270 */
[----:B------:R-:W-:Y:S01]  /*4b70*/  FMUL.FTZ R49, R49, UR10 ;  /* 0x0000000a31317c20 */ /* 0x000fe20008410000 */
[-C--:B------:R-:W-:Y:S01]  /*4b80*/  ISETP.LT.OR P4, PT, R20, R219.reuse, P4 ;  /* 0x000000db1400720c */ /* 0x080fe20002781670 */
[----:B------:R-:W-:Y:S01]  /*4b90*/  HMMA.16816.F32 R68, R8, R14, R68 ;  /* 0x0000000e0844723c */ /* 0x000fe20000001844 */
[----:B------:R-:W-:Y:S01]  /*4ba0*/  ISETP.LT.OR P3, PT, R27, R219, P3 ;  /* 0x000000db1b00720c */ /* 0x000fe20001f61670 */
[----:B------:R-:W-:Y:S01]  /*4bb0*/  FMUL.FTZ R22, R55, UR10 ;  /* 0x0000000a37167c20 */ /* 0x000fe20008410000 */
[----:B---3--:R-:W-:Y:S01]  /*4bc0*/  FSEL R37, R24, -INF , !P5 ;  /* 0xff80000018257808 */ /* 0x008fe20006800000 */
[----:B------:R3:W2:Y:S01]  /*4bd0*/  MUFU.TANH R38, R34 ;  /* 0x0000002200267308 */ /* 0x0006a20000002400 */
[-C--:B------:R-:W-:Y:S01]  /*4be0*/  ISETP.LT.OR P2, PT, R20, R221.reuse, P2 ;  /* 0x000000dd1400720c */ /* 0x080fe20001741670 */
[----:B------:R-:W-:Y:S01]  /*4bf0*/  FMUL.FTZ R17, R52, UR10 ;  /* 0x0000000a34117c20 */ /* 0x000fe20008410000 */
[----:B----4-:R-:W-:Y:S01]  /*4c00*/  FSEL R30, R30, -INF , !P4 ;  /* 0xff8000001e1e7808 */ /* 0x010fe20006000000 */
[----:B------:R-:W-:Y:S01]  /*4c10*/  FMUL.FTZ R48, R48, UR10 ;  /* 0x0000000a30307c20 */ /* 0x000fe20008410000 */
[-C--:B------:R-:W-:Y:S01]  /*4c20*/  ISETP.GE.AND P5, PT, R2, R220.reuse, PT ;  /* 0x000000dc0200720c */ /* 0x080fe20003fa6270 */
[----:B------:R-:W-:Y:S01]  /*4c30*/  FMUL.FTZ R50, R50, UR10 ;  /* 0x0000000a32327c20 */ /* 0x000fe20008410000 */
[----:B------:R-:W-:Y:S01]  /*4c40*/  ISETP.GE.AND P1, PT, R16, R220, PT ;  /* 0x000000dc1000720c */ /* 0x000fe20003f26270 */
[----:B------:R-:W4:Y:S01]  /*4c50*/  MUFU.TANH R23, R54 ;  /* 0x0000003600177308 */ /* 0x000f220000002400 */
[----:B-----5:R-:W-:Y:S01]  /*4c60*/  FSEL R35, R25, -INF , !P6 ;  /* 0xff80000019237808 */ /* 0x020fe20007000000 */
[----:B------:R-:W-:Y:S01]  /*4c70*/  FMUL.FTZ R74, R74, UR10 ;  /* 0x0000000a4a4a7c20 */ /* 0x000fe20008410000 */
[----:B------:R-:W-:Y:S01]  /*4c80*/  ISETP.GE.AND P6, PT, R2, R218, PT ;  /* 0x000000da0200720c */ /* 0x000fe20003fc6270 */
[----:B------:R-:W-:Y:S01]  /*4c90*/  VIADD R13, R27, 0x19 ;  /* 0x000000191b0d7836 */ /* 0x000fe20000000000 */
[----:B------:R-:W-:Y:S01]  /*4ca0*/  ISETP.GE.AND P4, PT, R18, R220, PT ;  /* 0x000000dc1200720c */ /* 0x000fe20003f86270 */
[----:B------:R-:W-:Y:S01]  /*4cb0*/  FMUL.FTZ R51, R51, UR10 ;  /* 0x0000000a33337c20 */ /* 0x000fe20008410000 */
[----:B------:R-:W-:Y:S01]  /*4cc0*/  FSEL R20, R29, -INF , !P3 ;  /* 0xff8000001d147808 */ /* 0x000fe20005800000 */
[----:B------:R-:W5:Y:S01]  /*4cd0*/  MUFU.TANH R157, R49 ;  /* 0x00000031009d7308 */ /* 0x000f620000002400 */
[-C--:B------:R-:W-:Y:S01]  /*4ce0*/  ISETP.GE.AND P3, PT, R21, R218.reuse, PT ;  /* 0x000000da1500720c */ /* 0x080fe20003f66270 */
[----:B---3--:R-:W-:Y:S01]  /*4cf0*/  FMUL.FTZ R34, R53, UR10 ;  /* 0x0000000a35227c20 */ /* 0x008fe20008410000 */
[----:B------:R-:W-:Y:S01]  /*4d00*/  FSEL R33, R28, -INF , !P2 ;  /* 0xff8000001c217808 */ /* 0x000fe20005000000 */
[----:B------:R-:W-:Y:S01]  /*4d10*/  FMUL.FTZ R76, R76, UR10 ;  /* 0x0000000a4c4c7c20 */ /* 0x000fe20008410000 */
[C---:B------:R-:W-:Y:S01]  /*4d20*/  ISETP.LT.OR P5, PT, R2.reuse, R221, P5 ;  /* 0x000000dd0200720c */ /* 0x040fe20002fa1670 */
[----:B------:R-:W-:Y:S01]  /*4d30*/  FMUL.FTZ R77, R77, UR10 ;  /* 0x0000000a4d4d7c20 */ /* 0x000fe20008410000 */
[----:B------:R-:W-:Y:S01]  /*4d40*/  ISETP.LT.OR P6, PT, R2, R219, P6 ;  /* 0x000000db0200720c */ /* 0x000fe200037c1670 */
[----:B------:R-:W-:Y:S01]  /*4d50*/  VIADD R2, R27, 0x20 ;  /* 0x000000201b027836 */ /* 0x000fe20000000000 */
[C---:B------:R-:W-:Y:S01]  /*4d60*/  ISETP.GE.AND P2, PT, R16.reuse, R218, PT ;  /* 0x000000da1000720c */ /* 0x040fe20003f46270 */
[----:B------:R-:W3:Y:S01]  /*4d70*/  MUFU.TANH R22, R22 ;  /* 0x0000001600167308 */ /* 0x000ee20000002400 */
[-C--:B------:R-:W-:Y:S01]  /*4d80*/  ISETP.LT.OR P1, PT, R16, R221.reuse, P1 ;  /* 0x000000dd1000720c */ /* 0x080fe20000f21670 */
[----:B------:R-:W-:Y:S01]  /*4d90*/  FMUL.FTZ R78, R78, UR10 ;  /* 0x0000000a4e4e7c20 */ /* 0x000fe20008410000 */
[----:B------:R-:W-:Y:S01]  /*4da0*/  ISETP.LT.OR P4, PT, R18, R221, P4 ;  /* 0x000000dd1200720c */ /* 0x000fe20002781670 */
[----:B------:R-:W-:Y:S01]  /*4db0*/  FMUL.FTZ R79, R79, UR10 ;  /* 0x0000000a4f4f7c20 */ /* 0x000fe20008410000 */
[-C--:B------:R-:W-:Y:S01]  /*4dc0*/  ISETP.LT.OR P3, PT, R21, R219.reuse, P3 ;  /* 0x000000db1500720c */ /* 0x080fe20001f61670 */
[----:B------:R-:W-:Y:S01]  /*4dd0*/  FMUL.FTZ R72, R72, UR10 ;  /* 0x0000000a48487c20 */ /* 0x000fe20008410000 */
[----:B------:R-:W-:Y:S01]  /*4de0*/  ISETP.LT.OR P2, PT, R16, R219, P2 ;  /* 0x000000db1000720c */ /* 0x000fe20001741670 */
[----:B------:R-:W3:Y:S01]  /*4df0*/  MUFU.TANH R165, R48 ;  /* 0x0000003000a57308 */ /* 0x000ee20000002400 */
[----:B-1----:R-:W-:Y:S01]  /*4e00*/  FSEL R21, R32, -INF , !P1 ;  /* 0xff80000020157808 */ /* 0x002fe20004800000 */
[C---:B------:R-:W-:Y:S01]  /*4e10*/  VIADD R8, R27.reuse, 0x30 ;  /* 0x000000301b087836 */ /* 0x040fe20000000000 */
[----:B--2---:R-:W-:Y:S01]  /*4e20*/  FSEL R19, R4, -INF , !P4 ;  /* 0xff80000004137808 */ /* 0x004fe20006000000 */
[C---:B------:R-:W-:Y:S01]  /*4e30*/  VIADD R9, R27.reuse, 0x29 ;  /* 0x000000291b097836 */ /* 0x040fe20000000000 */
[----:B------:R-:W-:Y:S01]  /*4e40*/  FSEL R16, R26, -INF , !P0 ;  /* 0xff8000001a107808 */ /* 0x000fe20004000000 */
[----:B------:R-:W-:Y:S01]  /*4e50*/  VIADD R24, R27, 0x28 ;  /* 0x000000281b187836 */ /* 0x000fe20000000000 */
[C---:B------:R-:W-:Y:S01]  /*4e60*/  ISETP.GE.AND P1, PT, R2.reuse, R220, PT ;  /* 0x000000dc0200720c */ /* 0x040fe20003f26270 */
[----:B------:R-:W1:Y:S01]  /*4e70*/  MUFU.TANH R158, R50 ;  /* 0x00000032009e7308 */ /* 0x000e620000002400 */
        /* <DEDUP_REMOVED lines=9> */
[----:B------:R-:W2:Y:S01]  /*4f10*/  MUFU.TANH R17, R17 ;  /* 0x0000001100117308 */ /* 0x000ea20000002400 */
[----:B------:R-:W-:Y:S01]  /*4f20*/  FSEL R18, R6, -INF , !P3 ;  /* 0xff80000006127808 */ /* 0x000fe20005800000 */
[----:B------:R-:W-:Y:S01]  /*4f30*/  FMUL.FTZ R69, R69, UR10 ;  /* 0x0000000a45457c20 */ /* 0x000fe20008410000 */
[----:B------:R-:W-:Y:S01]  /*4f40*/  FSEL R6, R36, -INF , !P0 ;  /* 0xff80000024067808 */ /* 0x000fe20004000000 */
[----:B------:R-:W-:Y:S01]  /*4f50*/  FMUL.FTZ R70, R70, UR10 ;  /* 0x0000000a46467c20 */ /* 0x000fe20008410000 */
[----:B------:R-:W-:Y:S01]  /*4f60*/  ISETP.GE.AND P0, PT, R2, R220, PT ;  /* 0x000000dc0200720c */ /* 0x000fe20003f06270 */
[----:B------:R-:W-:Y:S01]  /*4f70*/  FMUL.FTZ R71, R71, UR10 ;  /* 0x0000000a47477c20 */ /* 0x000fe20008410000 */
[----:B------:R-:W-:Y:S01]  /*4f80*/  FSEL R12, R38, -INF , !P2 ;  /* 0xff800000260c7808 */ /* 0x000fe20005000000 */
[----:B------:R-:W2:Y:S01]  /*4f90*/  MUFU.TANH R34, R34 ;  /* 0x0000002200227308 */ /* 0x000ea20000002400 */
[----:B------:R-:W-:-:S02]  /*4fa0*/  ISETP.LT.OR P0, PT, R2, R221, P0 ;  /* 0x000000dd0200720c */ /* 0x000fc40000701670 */
[C---:B------:R-:W-:Y:S02]  /*4fb0*/  ISETP.GE.AND P2, PT, R13.reuse, R218, PT ;  /* 0x000000da0d00720c */ /* 0x040fe40003f46270 */
[----:B------:R-:W-:Y:S02]  /*4fc0*/  ISETP.GE.AND P3, PT, R13, R220, PT ;  /* 0x000000dc0d00720c */ /* 0x000fe40003f66270 */
[----:B----4-:R-:W-:Y:S01]  /*4fd0*/  FSEL R4, R23, -INF , !P6 ;  /* 0xff80000017047808 */ /* 0x010fe20007000000 */
[----:B------:R-:W4:Y:S01]  /*4fe0*/  MUFU.TANH R168, R74 ;  /* 0x0000004a00a87308 */ /* 0x000f220000002400 */
[----:B------:R-:W-:Y:S02]  /*4ff0*/  ISETP.GE.AND P6, PT, R2, R218, PT ;  /* 0x000000da0200720c */ /* 0x000fe40003fc6270 */
[----:B-----5:R-:W-:Y:S02]  /*5000*/  FSEL R157, R157, -INF , !P0 ;  /* 0xff8000009d9d7808 */ /* 0x020fe40004000000 */
[----:B------:R-:W-:-:S02]  /*5010*/  ISETP.LT.OR P2, PT, R13, R219, P2 ;  /* 0x000000db0d00720c */ /* 0x000fc40001741670 */
[----:B------:R-:W-:Y:S01]  /*5020*/  ISETP.GE.AND P0, PT, R8, R218, PT ;  /* 0x000000da0800720c */ /* 0x000fe20003f06270 */
[----:B------:R-:W5:Y:S01]  /*5030*/  MUFU.TANH R174, R51 ;  /* 0x0000003300ae7308 */ /* 0x000f620000002400 */
[----:B------:R-:W-:Y:S02]  /*5040*/  ISETP.LT.OR P3, PT, R13, R221, P3 ;  /* 0x000000dd0d00720c */ /* 0x000fe40001f61670 */
[----:B------:R-:W-:Y:S02]  /*5050*/  ISETP.LT.OR P6, PT, R2, R219, P6 ;  /* 0x000000db0200720c */ /* 0x000fe400037c1670 */
[----:B---3--:R-:W-:Y:S02]  /*5060*/  FSEL R2, R22, -INF , !P2 ;  /* 0xff80000016027808 */ /* 0x008fe40005000000 */
[----:B------:R-:W-:Y:S01]  /*5070*/  FSEL R165, R165, -INF , !P1 ;  /* 0xff800000a5a57808 */ /* 0x000fe20004800000 */
[----:B------:R-:W3:Y:S01]  /*5080*/  MUFU.TANH R161, R76 ;  /* 0x0000004c00a17308 */ /* 0x000ee20000002400 */
[----:B-1----:R-:W-:-:S02]  /*5090*/  FSEL R158, R158, -INF , !P4 ;  /* 0xff8000009e9e7808 */ /* 0x002fc40006000000 */
[C---:B------:R-:W-:Y:S02]  /*50a0*/  ISETP.LT.OR P0, PT, R8.reuse, R219, P0 ;  /* 0x000000db0800720c */ /* 0x040fe40000701670 */
[CC--:B------:R-:W-:Y:S02]  /*50b0*/  ISETP.GE.AND P2, PT, R9.reuse, R220.reuse, PT ;  /* 0x000000dc0900720c */ /* 0x0c0fe40003f46270 */
[----:B------:R-:W-:Y:S01]  /*50c0*/  ISETP.GE.AND P1, PT, R8, R220, PT ;  /* 0x000000dc0800720c */ /* 0x000fe20003f26270 */
[----:B------:R-:W-:Y:S01]  /*50d0*/  MUFU.TANH R159, R77 ;  /* 0x0000004d009f7308 */ /* 0x000fe20000002400 */
[----:B------:R-:W-:Y:S02]  /*50e0*/  ISETP.GE.AND P4, PT, R9, R218, PT ;  /* 0x000000da0900720c */ /* 0x000fe40003f86270 */
[----:B--2---:R-:W-:Y:S02]  /*50f0*/  FSEL R17, R17, -INF , !P5 ;  /* 0xff80000011117808 */ /* 0x004fe40006800000 */
[----:B------:R-:W-:-:S02]  /*5100*/  FSEL R13, R34, -INF , !P3 ;  /* 0xff800000220d7808 */ /* 0x000fc40005800000 */
[C---:B------:R-:W-:Y:S01]  /*5110*/  ISETP.GE.AND P5, PT, R24.reuse, R220, PT ;  /* 0x000000dc1800720c */ /* 0x040fe20003fa6270 */
[----:B------:R-:W1:Y:S01]  /*5120*/  MUFU.TANH R162, R78 ;  /* 0x0000004e00a27308 */ /* 0x000e620000002400 */
[----:B------:R-:W-:Y:S02]  /*5130*/  ISETP.GE.AND P3, PT, R24, R218, PT ;  /* 0x000000da1800720c */ /* 0x000fe40003f66270 */
[----:B----4-:R-:W-:Y:S02]  /*5140*/  FSEL R168, R168, -INF , !P0 ;  /* 0xff800000a8a87808 */ /* 0x010fe40004000000 */
[C---:B------:R-:W-:Y:S02]  /*5150*/  ISETP.LT.OR P2, PT, R9.reuse, R221, P2 ;  /* 0x000000dd0900720c */ /* 0x040fe40001741670 */
[----:B------:R-:W-:Y:S01]  /*5160*/  ISETP.LT.OR P4, PT, R9, R219, P4 ;  /* 0x000000db0900720c */ /* 0x000fe20002781670 */
[----:B------:R-:W2:Y:S01]  /*5170*/  MUFU.TANH R172, R79 ;  /* 0x0000004f00ac7308 */ /* 0x000ea20000002400 */
[-C--:B------:R-:W-:Y:S01]  /*5180*/  ISETP.LT.OR P1, PT, R8, R221.reuse, P1 ;  /* 0x000000dd0800720c */ /* 0x080fe20000f21670 */
[C---:B------:R-:W-:Y:S01]  /*5190*/  VIADD R9, R27.reuse, 0x31 ;  /* 0x000000311b097836 */ /* 0x040fe20000000000 */
[----:B------:R-:W-:Y:S01]  /*51a0*/  PLOP3.LUT P0, PT, PT, PT, UP0, 0x80, 0x0 ;  /* 0x000000000000781c */ /* 0x000fe20003f0f008 */
[C---:B------:R-:W-:Y:S01]  /*51b0*/  VIADD R8, R27.reuse, 0x38 ;  /* 0x000000381b087836 */ /* 0x040fe20000000000 */
[C---:B------:R-:W-:Y:S01]  /*51c0*/  ISETP.LT.OR P5, PT, R24.reuse, R221, P5 ;  /* 0x000000dd1800720c */ /* 0x040fe20002fa1670 */
[----:B------:R-:W-:Y:S01]  /*51d0*/  VIADD R27, R27, 0x39 ;  /* 0x000000391b1b7836 */ /* 0x000fe20000000000 */
[----:B------:R-:W-:Y:S01]  /*51e0*/  ISETP.LT.OR P3, PT, R24, R219, P3 ;  /* 0x000000db1800720c */ /* 0x000fe20001f61670 */
[----:B------:R-:W4:Y:S01]  /*51f0*/  MUFU.TANH R173, R72 ;  /* 0x0000004800ad7308 */ /* 0x000f220000002400 */
[----:B-----5:R-:W-:-:S02]  /*5200*/  FSEL R174, R174, -INF , !P6 ;  /* 0xff800000aeae7808 */ /* 0x020fc40007000000 */
[----:B---3--:R-:W-:Y:S02]  /*5210*/  FSEL R161, R161, -INF , !P5 ;  /* 0xff800000a1a17808 */ /* 0x008fe40006800000 */
[----:B-1----:R-:W-:Y:S02]  /*5220*/  FSEL R162, R162, -INF , !P3 ;  /* 0xff800000a2a27808 */ /* 0x002fe40005800000 */
[----:B------:R-:W-:Y:S01]  /*5230*/  FSEL R159, R159, -INF , !P2 ;  /* 0xff8000009f9f7808 */ /* 0x000fe20005000000 */
[----:B------:R-:W1:Y:S01]  /*5240*/  MUFU.TANH R171, R73 ;  /* 0x0000004900ab7308 */ /* 0x000e620000002400 */
[----:B--2---:R-:W-:Y:S02]  /*5250*/  FSEL R172, R172, -INF , !P4 ;  /* 0xff800000acac7808 */ /* 0x004fe40006000000 */
[-C--:B------:R-:W-:Y:S02]  /*5260*/  ISETP.GE.AND P6, PT, R9, R220.reuse, PT ;  /* 0x000000dc0900720c */ /* 0x080fe40003fc6270 */
[----:B------:R-:W-:-:S02]  /*5270*/  ISETP.GE.AND P5, PT, R8, R220, PT ;  /* 0x000000dc0800720c */ /* 0x000fc40003fa6270 */
[-C--:B------:R-:W-:Y:S01]  /*5280*/  ISETP.GE.AND P3, PT, R9, R218.reuse, PT ;  /* 0x000000da0900720c */ /* 0x080fe20003f66270 */
[----:B------:R-:W2:Y:S01]  /*5290*/  MUFU.TANH R166, R75 ;  /* 0x0000004b00a67308 */ /* 0x000ea20000002400 */
[----:B----4-:R-:W-:Y:S02]  /*52a0*/  FSEL R173, R173, -INF , !P1 ;  /* 0xff800000adad7808 */ /* 0x010fe40004800000 */
        /* <DEDUP_REMOVED lines=12> */
[----:B-1----:R-:W-:-:S02]  /*5370*/  FSEL R171, R171, -INF , !P6 ;  /* 0xff800000abab7808 */ /* 0x002fc40007000000 */
[----:B------:R-:W1:Y:S01]  /*5380*/  MUFU.TANH R164, R70 ;  /* 0x0000004600a47308 */ /* 0x000e620000002400 */
[----:B--2---:R-:W-:Y:S02]  /*5390*/  FSEL R166, R166, -INF , !P3 ;  /* 0xff800000a6a67808 */ /* 0x004fe40005800000 */
[----:B---3--:R-:W-:-:S05]  /*53a0*/  FSEL R169, R169, -INF , !P5 ;  /* 0xff800000a9a97808 */ /* 0x008fca0006800000 */
[----:B------:R-:W2:Y:S01]  /*53b0*/  MUFU.TANH R160, R71 ;  /* 0x0000004700a07308 */ /* 0x000ea20000002400 */
[----:B----4-:R-:W-:Y:S02]  /*53c0*/  FSEL R167, R167, -INF , !P4 ;  /* 0xff800000a7a77808 */ /* 0x010fe40006000000 */
[----:B-1----:R-:W-:Y:S02]  /*53d0*/  FSEL R164, R164, -INF , !P2 ;  /* 0xff800000a4a47808 */ /* 0x002fe40005000000 */
[----:B--2---:R-:W-:Y:S01]  /*53e0*/  FSEL R160, R160, -INF , !P1 ;  /* 0xff800000a0a07808 */ /* 0x004fe20004800000 */
        /* <DEDUP_REMOVED lines=54> */
[----:B------:R-:W1:Y:S02]  /*5750*/  @!P3 LDC.64 R14, c[0x0][0x218] ;  /* 0x00008600ff0ebb82 */ /* 0x000e640000000a00 */
        /* <DEDUP_REMOVED lines=8> */
[C---:B----4-:R-:W-:Y:S02]  /*57e0*/  @!P3 LEA R26, P1, R3.reuse, R26, 0x1 ;  /* 0x0000001a031ab211 */ /* 0x050fe400078208ff */
[C---:B------:R-:W-:Y:S02]  /*57f0*/  @!P5 LEA.HI.X R45, R28.reuse, R25, R24, 0x1, P2 ;  /* 0x000000191c2dd211 */ /* 0x040fe400010f0c18 */
        /* <DEDUP_REMOVED lines=50> */
.L_x_1357:
[----:B------:R-:W-:Y:S05]  /*5b20*/  BSYNC B0 ;  /* 0x0000000000007941 */ /* 0x000fea0003800000 */
.L_x_1356:
[----:B------:R-:W0:Y:S02]  /*5b30*/  LDGDEPBAR ;  /* 0x00000000000079af */ /* 0x000e240000000000 */
.L_x_1355:
        /* <DEDUP_REMOVED lines=310> */
[----:B------:R-:W-:-:S04]  /*6ea0*/  DEPBAR.LE SB0, 0x0 ;  /* 0x000080000000791a */ /* 0x000fc80000000000 */
[----:B------:R-:W-:Y:S01]  /*6eb0*/  ISETP.GE.AND P2, PT, R203, UR4, PT ;  /* 0x00000004cb007c0c */ /* 0x000fe2000bf46270 */
[----:B------:R-:W-:Y:S01]  /*6ec0*/  IMAD.U32 R18, RZ, RZ, UR17 ;  /* 0x00000011ff127e24 */ /* 0x000fe2000f8e00ff */
[----:B------:R-:W-:Y:S01]  /*6ed0*/  MOV R5, R233 ;  /* 0x000000e900057202 */ /* 0x000fe20000000f00 */
[----:B------:R-:W-:Y:S01]  /*6ee0*/  BAR.SYNC.DEFER_BLOCKING 0x0 ;  /* 0x0000000000007b1d */ /* 0x000fe20000010000 */
[----:B------:R-:W-:Y:S02]  /*6ef0*/  USHF.R.S32.HI UR5, URZ, 0x1f, UR17 ;  /* 0x0000001f3f057899 */ /* 0x000fe40008011411 */
[----:B------:R-:W-:Y:S01]  /*6f00*/  UIMAD UR4, UR28, UR17, URZ ;  /* 0x000000111c0472a4 */ /* 0x000fe2000f8e023f */
[----:B------:R-:W-:Y:S01]  /*6f10*/  IMAD.WIDE.U32 R18, R18, UR29, R4 ;  /* 0x0000001d12127c25 */ /* 0x000fe2000f8e0004 */
[----:B------:R-:W-:-:S03]  /*6f20*/  UISETP.GT.AND UP0, UPT, UR17, UR12, UPT ;  /* 0x0000000c1100728c */ /* 0x000fc6000bf04270 */
[----:B------:R-:W1:Y:S01]  /*6f30*/  @!P3 LDC.64 R10, c[0x0][0x220] ;  /* 0x00008800ff0abb82 */ /* 0x000e620000000a00 */
[----:B------:R-:W-:-:S06]  /*6f40*/  UIMAD UR4, UR5, UR29, UR4 ;  /* 0x0000001d050472a4 */ /* 0x000fcc000f8e0204 */
[----:B------:R-:W-:Y:S01]  /*6f50*/  IADD3 R2, R19, UR4, RZ ;  /* 0x0000000413027c10 */ /* 0x000fe2000fffe0ff */
[----:B------:R-:W2:Y:S08]  /*6f60*/  @!P4 LDC.64 R12, c[0x0][0x220] ;  /* 0x00008800ff0ccb82 */ /* 0x000eb00000000a00 */
        /* <DEDUP_REMOVED lines=31> */
[----:B------:R5:W-:Y:S04]  /*7160*/  @!P2 LDGSTS.E.BYPASS.LTC128B.128 [R213+0x10000], desc[UR22][R24.64+0x100] ;  /* 0x1000010018d5afae */ /* 0x000be8000b901d56 */
        /* <DEDUP_REMOVED lines=58> */
[----:B------:R-:W-:-:S03]  /*7510*/  PLOP3.LUT P0, PT, PT, PT, UP0, 0x80, 0x0 ;  /* 0x000000000000781c */ /* 0x000fc60003f0f008 */
        /* <DEDUP_REMOVED lines=14> */
[----:B------:R-:W5:Y:S04]  /*7600*/  LDSM.16.M88.4 R136, [R201+0x6800] ;  /* 0x00680000c988783b */ /* 0x000f680000000200 */
[----:B------:R-:W4:Y:S04]  /*7610*/  LDSM.16.M88.4 R156, [R201+0x7000] ;  /* 0x00700000c99c783b */ /* 0x000f280000000200 */
[----:B--2---:R-:W-:Y:S04]  /*7620*/  LDSM.16.M88.4 R8, [R198] ;  /* 0x00000000c608783b */ /* 0x004fe80000000200 */
[----:B------:R-:W2:Y:S04]  /*7630*/  LDSM.16.M88.4 R168, [R195+0x6000] ;  /* 0x00600000c3a8783b */ /* 0x000ea80000000200 */
[----:B------:R-:W2:Y:S04]  /*7640*/  LDSM.16.M88.4 R28, [R201+0x7800] ;  /* 0x00780000c91c783b */ /* 0x000ea80000000200 */
[----:B---3--:R-:W3:Y:S04]  /*7650*/  LDSM.16.M88.4 R4, [R191] ;  /* 0x00000000bf04783b */ /* 0x008ee80000000200 */
[----:B------:R-:W3:Y:S01]  /*7660*/  LDSM.16.M88.4 R20, [R190] ;  /* 0x00000000be14783b */ /* 0x000ee20000000200 */
[C---:B-1----:R-:W-:Y:S03]  /*7670*/  HMMA.16816.F32 R16, R176.reuse, R12, RZ ;  /* 0x0000000cb010723c */ /* 0x042fe600000018ff */
[----:B------:R-:W-:Y:S04]  /*7680*/  LDSM.16.M88.4 R164, [R197] ;  /* 0x00000000c5a4783b */ /* 0x000fe80000000200 */
[----:B------:R-:W1:Y:S01]  /*7690*/  LDSM.16.M88.4 R208, [R188] ;  /* 0x00000000bcd0783b */ /* 0x000e620000000200 */
[C---:B------:R-:W-:Y:S03]  /*76a0*/  HMMA.16816.F32 R12, R176.reuse, R14, RZ ;  /* 0x0000000eb00c723c */ /* 0x040fe600000018ff */
[----:B------:R-:W1:Y:S03]  /*76b0*/  LDSM.16.M88.4 R152, [R189] ;  /* 0x00000000bd98783b */ /* 0x000e660000000200 */
        /* <DEDUP_REMOVED lines=12> */
[----:B--2---:R-:W-:Y:S06]  /*7780*/  HMMA.16816.F32 R16, R8, R168, R16 ;  /* 0x000000a80810723c */ /* 0x004fec0000001810 */
[----:B------:R-:W-:Y:S06]  /*7790*/  HMMA.16816.F32 R204, R176, R28, RZ ;  /* 0x0000001cb0cc723c */ /* 0x000fec00000018ff */
[----:B------:R-:W-:Y:S01]  /*77a0*/  HMMA.16816.F32 R12, R8, R170, R12 ;  /* 0x000000aa080c723c */ /* 0x000fe2000000180c */
[----:B------:R-:W-:Y:S05]  /*77b0*/  LDSM.16.M88.4 R168, [R188+0x1800] ;  /* 0x00180000bca8783b */ /* 0x000fea0000000200 */
[----:B------:R-:W-:Y:S01]  /*77c0*/  HMMA.16816.F32 R176, R176, R30, RZ ;  /* 0x0000001eb0b0723c */ /* 0x000fe200000018ff */
[----:B------:R-:W-:Y:S05]  /*77d0*/  LDSM.16.M88.4 R28, [R188+0x1000] ;  /* 0x00100000bc1c783b */ /* 0x000fea0000000200 */
[C---:B---3--:R-:W-:Y:S06]  /*77e0*/  HMMA.16816.F32 R140, R144.reuse, R4, R140 ;  /* 0x00000004908c723c */ /* 0x048fec000000188c */
[C---:B------:R-:W-:Y:S01]  /*77f0*/  HMMA.16816.F32 R136, R144.reuse, R6, R136 ;  /* 0x000000069088723c */ /* 0x040fe20000001888 */
[----:B------:R-:W-:Y:S05]  /*7800*/  LDSM.16.M88.4 R4, [R188+0x800] ;  /* 0x00080000bc04783b */ /* 0x000fea0000000200 */
[C---:B------:R-:W-:Y:S06]  /*7810*/  HMMA.16816.F32 R160, R144.reuse, R20, R160 ;  /* 0x0000001490a0723c */ /* 0x040fec00000018a0 */
[----:B------:R-:W-:Y:S01]  /*7820*/  HMMA.16816.F32 R156, R144, R22, R156 ;  /* 0x00000016909c723c */ /* 0x000fe2000000189c */
[----:B------:R-:W2:Y:S05]  /*7830*/  LDSM.16.M88.4 R20, [R202+0x2000] ;  /* 0x00200000ca14783b */ /* 0x000eaa0000000200 */
[C---:B-1----:R-:W-:Y:S06]  /*7840*/  HMMA.16816.F32 R16, R164.reuse, R208, R16 ;  /* 0x000000d0a410723c */ /* 0x042fec0000001810 */
[----:B------:R-:W-:Y:S01]  /*7850*/  HMMA.16816.F32 R12, R164, R210, R12 ;  /* 0x000000d2a40c723c */ /* 0x000fe2000000180c */
[----:B------:R-:W-:Y:S05]  /*7860*/  LDSM.16.M88.4 R208, [R195+0x9800] ;  /* 0x00980000c3d0783b */ /* 0x000fea0000000200 */
[C---:B------:R-:W-:Y:S06]  /*7870*/  HMMA.16816.F32 R204, R144.reuse, R152, R204 ;  /* 0x0000009890cc723c */ /* 0x040fec00000018cc */
[----:B------:R-:W-:Y:S01]  /*7880*/  HMMA.16816.F32 R176, R144, R154, R176 ;  /* 0x0000009a90b0723c */ /* 0x000fe200000018b0 */
[----:B------:R-:W-:Y:S04]  /*7890*/  LDSM.16.M88.4 R152, [R187] ;  /* 0x00000000bb98783b */ /* 0x000fe80000000200 */
[----:B------:R-:W-:Y:S01]  /*78a0*/  LDSM.16.M88.4 R144, [R201+0x8800] ;  /* 0x00880000c990783b */ /* 0x000fe20000000200 */
[C---:B----4-:R-:W-:Y:S06]  /*78b0*/  HMMA.16816.F32 R140, R8.reuse, R24, R140 ;  /* 0x00000018088c723c */ /* 0x050fec000000188c */
[C---:B------:R-:W-:Y:S01]  /*78c0*/  HMMA.16816.F32 R136, R8.reuse, R26, R136 ;  /* 0x0000001a0888723c */ /* 0x040fe20000001888 */
[----:B------:R-:W-:Y:S05]  /*78d0*/  LDSM.16.M88.4 R24, [R201+0x9000] ;  /* 0x00900000c918783b */ /* 0x000fea0000000200 */
[C---:B-----5:R-:W-:Y:S06]  /*78e0*/  HMMA.16816.F32 R160, R8.reuse, R32, R160 ;  /* 0x0000002008a0723c */ /* 0x060fec00000018a0 */
[----:B------:R-:W-:Y:S01]  /*78f0*/  HMMA.16816.F32 R156, R8, R34, R156 ;  /* 0x00000022089c723c */ /* 0x000fe2000000189c */
[----:B------:R-:W1:Y:S05]  /*7900*/  LDSM.16.M88.4 R32, [R200+0x2000] ;  /* 0x00200000c820783b */ /* 0x000e6a0000000200 */
[C---:B--2---:R-:W-:Y:S06]  /*7910*/  HMMA.16816.F32 R16, R20.reuse, R172, R16 ;  /* 0x000000ac1410723c */ /* 0x044fec0000001810 */
[----:B------:R-:W-:Y:S01]  /*7920*/  HMMA.16816.F32 R12, R20, R174, R12 ;  /* 0x000000ae140c723c */ /* 0x000fe2000000180c */
[----:B------:R-:W-:Y:S05]  /*7930*/  LDSM.16.M88.4 R172, [R197+0x2000] ;  /* 0x00200000c5ac783b */ /* 0x000fea0000000200 */
[C---:B------:R-:W-:Y:S06]  /*7940*/  HMMA.16816.F32 R204, R8.reuse, R148, R204 ;  /* 0x0000009408cc723c */ /* 0x040fec00000018cc */
[----:B------:R-:W-:Y:S01]  /*7950*/  HMMA.16816.F32 R176, R8, R150, R176 ;  /* 0x0000009608b0723c */ /* 0x000fe200000018b0 */
[----:B------:R-:W-:Y:S04]  /*7960*/  LDSM.16.M88.4 R148, [R201+0x9800] ;  /* 0x00980000c994783b */ /* 0x000fe80000000200 */
[----:B------:R-:W-:Y:S01]  /*7970*/  LDSM.16.M88.4 R8, [R186] ;  /* 0x00000000ba08783b */ /* 0x000fe20000000200 */
[C---:B------:R-:W-:Y:S06]  /*7980*/  HMMA.16816.F32 R140, R164.reuse, R4, R140 ;  /* 0x00000004a48c723c */ /* 0x040fec000000188c */
[C---:B------:R-:W-:Y:S01]  /*7990*/  HMMA.16816.F32 R136, R164.reuse, R6, R136 ;  /* 0x00000006a488723c */ /* 0x040fe20000001888 */
[----:B------:R-:W-:Y:S05]  /*79a0*/  LDSM.16.M88.4 R4, [R185] ;  /* 0x00000000b904783b */ /* 0x000fea0000000200 */
        /* <DEDUP_REMOVED lines=8> */
[----:B------:R-:W-:Y:S04]  /*7a30*/  LDSM.16.M88.4 R168, [R188+0x3000] ;  /* 0x00300000bca8783b */ /* 0x000fe80000000200 */
[----:B------:R-:W-:Y:S01]  /*7a40*/  LDSM.16.M88.4 R164, [R188+0x3800] ;  /* 0x00380000bca4783b */ /* 0x000fe20000000200 */
[C---:B------:R-:W-:Y:S06]  /*7a50*/  HMMA.16816.F32 R140, R20.reuse, R144, R140 ;  /* 0x00000090148c723c */ /* 0x040fec000000188c */
[C---:B------:R-:W-:Y:S01]  /*7a60*/  HMMA.16816.F32 R136, R20.reuse, R146, R136 ;  /* 0x000000921488723c */ /* 0x040fe20000001888 */
[----:B------:R-:W-:Y:S05]  /*7a70*/  LDSM.16.M88.4 R144, [R184] ;  /* 0x00000000b890783b */ /* 0x000fea0000000200 */
[C---:B------:R-:W-:Y:S06]  /*7a80*/  HMMA.16816.F32 R160, R20.reuse, R24, R160 ;  /* 0x0000001814a0723c */ /* 0x040fec00000018a0 */
[----:B------:R-:W-:Y:S01]  /*7a90*/  HMMA.16816.F32 R156, R20, R26, R156 ;  /* 0x0000001a149c723c */ /* 0x000fe2000000189c */
[----:B------:R-:W1:Y:S05]  /*7aa0*/  LDSM.16.M88.4 R24, [R188+0x2000] ;  /* 0x00200000bc18783b */ /* 0x000e6a0000000200 */
[C---:B--2---:R-:W-:Y:S06]  /*7ab0*/  HMMA.16816.F32 R16, R228.reuse, R28, R16 ;  /* 0x0000001ce410723c */ /* 0x044fec0000001810 */
[----:B------:R-:W-:Y:S01]  /*7ac0*/  HMMA.16816.F32 R12, R228, R30, R12 ;  /* 0x0000001ee40c723c */ /* 0x000fe2000000180c */
[----:B------:R-:W-:Y:S05]  /*7ad0*/  LDSM.16.M88.4 R28, [R188+0x2800] ;  /* 0x00280000bc1c783b */ /* 0x000fea0000000200 */
[C---:B------:R-:W-:Y:S06]  /*7ae0*/  HMMA.16816.F32 R204, R20.reuse, R148, R204 ;  /* 0x0000009414cc723c */ /* 0x040fec00000018cc */
[----:B------:R-:W-:Y:S01]  /*7af0*/  HMMA.16816.F32 R176, R20, R150, R176 ;  /* 0x0000009614b0723c */ /* 0x000fe200000018b0 */
[----:B------:R-:W2:Y:S04]  /*7b00*/  LDSM.16.M88.4 R20, [R195+0x8800] ;  /* 0x00880000c314783b */ /* 0x000ea80000000200 */
[----:B------:R-:W-:Y:S01]  /*7b10*/  LDSM.16.M88.4 R148, [R201+0xa800] ;  /* 0x00a80000c994783b */ /* 0x000fe20000000200 */
        /* <DEDUP_REMOVED lines=8> */
[----:B------:R-:W-:Y:S05]  /*7ba0*/  LDSM.16.M88.4 R24, [R198+0x4000] ;  /* 0x00400000c618783b */ /* 0x000fea0000000200 */
[C---:B------:R-:W-:Y:S06]  /*7bb0*/  HMMA.16816.F32 R204, R32.reuse, R144, R204 ;  /* 0x0000009020cc723c */ /* 0x040fec00000018cc */
[----:B------:R-:W-:Y:S01]  /*7bc0*/  HMMA.16816.F32 R176, R32, R146, R176 ;  /* 0x0000009220b0723c */ /* 0x000fe200000018b0 */
[----:B------:R-:W-:Y:S04]  /*7bd0*/  LDSM.16.M88.4 R32, [R200+0x4000] ;  /* 0x00400000c820783b */ /* 0x000fe80000000200 */
[----:B------:R-:W4:Y:S01]  /*7be0*/  LDSM.16.M88.4 R144, [R183] ;  /* 0x00000000b790783b */ /* 0x000f220000000200 */
[C---:B--2---:R-:W-:Y:S06]  /*7bf0*/  HMMA.16816.F32 R140, R228.reuse, R20, R140 ;  /* 0x00000014e48c723c */ /* 0x044fec000000188c */
[----:B------:R-:W-:Y:S01]  /*7c00*/  HMMA.16816.F32 R136, R228, R22, R136 ;  /* 0x00000016e488723c */ /* 0x000fe20000001888 */
[----:B------:R-:W2:Y:S05]  /*7c10*/  LDSM.16.M88.4 R20, [R195+0xa000] ;  /* 0x00a00000c314783b */ /* 0x000eaa0000000200 */
[C---:B---3--:R-:W-:Y:S06]  /*7c20*/  HMMA.16816.F32 R16, R152.reuse, R8, R16 ;  /* 0x000000089810723c */ /* 0x048fec0000001810 */
[----:B------:R-:W-:Y:S01]  /*7c30*/  HMMA.16816.F32 R12, R152, R10, R12 ;  /* 0x0000000a980c723c */ /* 0x000fe2000000180c */
[----:B------:R-:W-:Y:S05]  /*7c40*/  LDSM.16.M88.4 R8, [R197+0x4000] ;  /* 0x00400000c508783b */ /* 0x000fea0000000200 */
[----:B-1----:R-:W-:Y:S06]  /*7c50*/  HMMA.16816.F32 R160, R228, R4, R160 ;  /* 0x00000004e4a0723c */ /* 0x002fec00000018a0 */
[C---:B------:R-:W-:Y:S06]  /*7c60*/  HMMA.16816.F32 R140, R172.reuse, R28, R140 ;  /* 0x0000001cac8c723c */ /* 0x040fec000000188c */
[----:B------:R-:W-:Y:S01]  /*7c70*/  HMMA.16816.F32 R136, R172, R30, R136 ;  /* 0x0000001eac88723c */ /* 0x000fe20000001888 */
[----:B------:R-:W-:Y:S05]  /*7c80*/  LDSM.16.M88.4 R28, [R182] ;  /* 0x00000000b61c783b */ /* 0x000fea0000000200 */
[C---:B----4-:R-:W-:Y:S06]  /*7c90*/  HMMA.16816.F32 R16, R32.reuse, R144, R16 ;  /* 0x000000902010723c */ /* 0x050fec0000001810 */
[----:B------:R-:W-:Y:S01]  /*7ca0*/  HMMA.16816.F32 R12, R32, R146, R12 ;  /* 0x00000092200c723c */ /* 0x000fe2000000180c */
[----:B------:R-:W1:Y:S05]  /*7cb0*/  LDSM.16.M88.4 R144, [R201+0xb000] ;  /* 0x00b00000c990783b */ /* 0x000e6a0000000200 */
[----:B------:R-:W-:Y:S01]  /*7cc0*/  HMMA.16816.F32 R156, R228, R6, R156 ;  /* 0x00000006e49c723c */ /* 0x000fe2000000189c */
[----:B------:R-:W3:Y:S05]  /*7cd0*/  LDSM.16.M88.4 R4, [R188+0x4000] ;  /* 0x00400000bc04783b */ /* 0x000eea0000000200 */
[----:B------:R-:W-:Y:S06]  /*7ce0*/  HMMA.16816.F32 R160, R172, R168, R160 ;  /* 0x000000a8aca0723c */ /* 0x000fec00000018a0 */
[----:B--2---:R-:W-:Y:S06]  /*7cf0*/  HMMA.16816.F32 R16, R24, R20, R16 ;  /* 0x000000141810723c */ /* 0x004fec0000001810 */
[C---:B------:R-:W-:Y:S06]  /*7d00*/  HMMA.16816.F32 R140, R152.reuse, R148, R140 ;  /* 0x00000094988c723c */ /* 0x040fec000000188c */
[----:B------:R-:W-:Y:S01]  /*7d10*/  HMMA.16816.F32 R136, R152, R150, R136 ;  /* 0x000000969888723c */ /* 0x000fe20000001888 */
[----:B------:R-:W-:Y:S05]  /*7d20*/  LDSM.16.M88.4 R148, [R188+0x4800] ;  /* 0x00480000bc94783b */ /* 0x000fea0000000200 */
[----:B------:R-:W-:Y:S01]  /*7d30*/  HMMA.16816.F32 R12, R24, R22, R12 ;  /* 0x00000016180c723c */ /* 0x000fe2000000180c */
[----:B------:R-:W2:Y:S05]  /*7d40*/  LDSM.16.M88.4 R20, [R181] ;  /* 0x00000000b514783b */ /* 0x000eaa0000000200 */
[C---:B------:R-:W-:Y:S06]  /*7d50*/  HMMA.16816.F32 R204, R228.reuse, R208, R204 ;  /* 0x000000d0e4cc723c */ /* 0x040fec00000018cc */
[----:B------:R-:W-:Y:S01]  /*7d60*/  HMMA.16816.F32 R208, R228, R210, R176 ;  /* 0x000000d2e4d0723c */ /* 0x000fe200000018b0 */
[----:B------:R-:W4:Y:S05]  /*7d70*/  LDSM.16.M88.4 R176, [R195+0xa800] ;  /* 0x00a80000c3b0783b */ /* 0x000f2a0000000200 */
[----:B------:R-:W-:Y:S06]  /*7d80*/  HMMA.16816.F32 R156, R172, R170, R156 ;  /* 0x000000aaac9c723c */ /* 0x000fec000000189c */
[----:B-1----:R-:W-:Y:S06]  /*7d90*/  HMMA.16816.F32 R160, R152, R144, R160 ;  /* 0x0000009098a0723c */ /* 0x002fec00000018a0 */
[----:B---3--:R-:W-:Y:S06]  /*7da0*/  HMMA.16816.F32 R16, R8, R4, R16 ;  /* 0x000000040810723c */ /* 0x008fec0000001810 */
[C---:B------:R-:W-:Y:S06]  /*7db0*/  HMMA.16816.F32 R140, R32.reuse, R28, R140 ;  /* 0x0000001c208c723c */ /* 0x040fec000000188c */
[----:B------:R-:W-:Y:S01]  /*7dc0*/  HMMA.16816.F32 R136, R32, R30, R136 ;  /* 0x0000001e2088723c */ /* 0x000fe20000001888 */
[----:B------:R-:W1:Y:S05]  /*7dd0*/  LDSM.16.M88.4 R28, [R201+0xb800] ;  /* 0x00b80000c91c783b */ /* 0x000e6a0000000200 */
[C---:B------:R-:W-:Y:S06]  /*7de0*/  HMMA.16816.F32 R204, R172.reuse, R164, R204 ;  /* 0x000000a4accc723c */ /* 0x040fec00000018cc */
[----:B------:R-:W-:Y:S01]  /*7df0*/  HMMA.16816.F32 R208, R172, R166, R208 ;  /* 0x000000a6acd0723c */ /* 0x000fe200000018d0 */
[----:B------:R-:W-:Y:S01]  /*7e00*/  FMUL.FTZ R0, R16, UR10 ;  /* 0x0000000a10007c20 */ /* 0x000fe20008410000 */
[----:B------:R-:W-:Y:S01]  /*7e10*/  FMUL.FTZ R2, R17, UR10 ;  /* 0x0000000a11027c20 */ /* 0x000fe20008410000 */
[----:B------:R-:W-:-:S03]  /*7e20*/  FMUL.FTZ R133, R18, UR10 ;  /* 0x0000000a12857c20 */ /* 0x000fc60008410000 */
[----:B------:R-:W-:Y:S01]  /*7e30*/  HMMA.16816.F32 R12, R8, R6, R12 ;  /* 0x00000006080c723c */ /* 0x000fe2000000180c */
[----:B------:R-:W3:Y:S01]  /*7e40*/  LDSM.16.M88.4 R4, [R195+0xb000] ;  /* 0x00b00000c304783b */ /* 0x000ee20000000200 */
[----:B------:R-:W1:Y:S04]  /*7e50*/  MUFU.TANH R0, R0 ;  /* 0x0000000000007308 */ /* 0x000e680000002400 */
[----:B------:R-:W-:Y:S01]  /*7e60*/  HMMA.16816.F32 R156, R152, R146, R156 ;  /* 0x00000092989c723c */ /* 0x000fe2000000189c */
[----:B------:R-:W-:Y:S03]  /*7e70*/  LDSM.16.M88.4 R144, [R188+0x5000] ;  /* 0x00500000bc90783b */ /* 0x000fe60000000200 */
[----:B------:R-:W3:Y:S02]  /*7e80*/  MUFU.TANH R2, R2 ;  /* 0x0000000200027308 */ /* 0x000ee40000002400 */
[----:B--2---:R-:W-:Y:S06]  /*7e90*/  HMMA.16816.F32 R160, R32, R20, R160 ;  /* 0x0000001420a0723c */ /* 0x004fec00000018a0 */
[----:B----4-:R-:W-:Y:S01]  /*7ea0*/  HMMA.16816.F32 R140, R24, R176, R140 ;  /* 0x000000b0188c723c */ /* 0x010fe2000000188c */
[----:B------:R-:W-:Y:S01]  /*7eb0*/  FMUL.FTZ R20, R19, UR10 ;  /* 0x0000000a13147c20 */ /* 0x000fe20008410000 */
[----:B------:R-:W2:Y:S01]  /*7ec0*/  MUFU.TANH R133, R133 ;  /* 0x0000008500857308 */ /* 0x000ea20000002400 */
[----:B------:R-:W4:Y:S03]  /*7ed0*/  LDSM.16.M88.4 R16, [R180] ;  /* 0x00000000b410783b */ /* 0x000f260000000200 */
[----:B-1----:R-:W-:Y:S01]  /*7ee0*/  HMMA.16816.F32 R204, R152, R28, R204 ;  /* 0x0000001c98cc723c */ /* 0x002fe200000018cc */
[----:B------:R-:W-:Y:S01]  /*7ef0*/  FMUL.FTZ R12, R12, UR10 ;  /* 0x0000000a0c0c7c20 */ /* 0x000fe20008410000 */
[----:B------:R-:W-:-:S02]  /*7f00*/  FMUL.FTZ R134, R13, UR10 ;  /* 0x0000000a0d867c20 */ /* 0x000fc40008410000 */
[----:B------:R-:W1:Y:S02]  /*7f10*/  MUFU.TANH R20, R20 ;  /* 0x0000001400147308 */ /* 0x000e640000002400 */
[----:B------:R-:W-:Y:S06]  /*7f20*/  HMMA.16816.F32 R208, R152, R30, R208 ;  /* 0x0000001e98d0723c */ /* 0x000fec00000018d0 */
[----:B------:R-:W-:Y:S01]  /*7f30*/  HMMA.16816.F32 R156, R32, R22, R156 ;  /* 0x00000016209c723c */ /* 0x000fe2000000189c */
[----:B------:R5:W1:Y:S05]  /*7f40*/  MUFU.TANH R21, R12 ;  /* 0x0000000c00157308 */ /* 0x000a6a0000002400 */
[C---:B---3--:R-:W-:Y:S01]  /*7f50*/  HMMA.16816.F32 R160, R24.reuse, R4, R160 ;  /* 0x0000000418a0723c */ /* 0x048fe200000018a0 */
[----:B------:R-:W-:Y:S01]  /*7f60*/  FMUL.FTZ R22, R14, UR10 ;  /* 0x0000000a0e167c20 */ /* 0x000fe20008410000 */
[----:B------:R-:W-:Y:S01]  /*7f70*/  FMUL.FTZ R23, R15, UR10 ;  /* 0x0000000a0f177c20 */ /* 0x000fe20008410000 */
[----:B------:R3:W1:Y:S03]  /*7f80*/  MUFU.TANH R28, R134 ;  /* 0x00000086001c7308 */ /* 0x0006660000002400 */
[----:B------:R-:W-:Y:S05]  /*7f90*/  HMMA.16816.F32 R136, R24, R178, R136 ;  /* 0x000000b21888723c */ /* 0x000fea0000001888 */
[----:B------:R-:W1:Y:S01]  /*7fa0*/  MUFU.TANH R22, R22 ;  /* 0x0000001600167308 */ /* 0x000e620000002400 */
[----:B-----5:R-:W5:Y:S01]  /*7fb0*/  LDSM.16.M88.4 R12, [R195+0xb800] ;  /* 0x00b80000c30c783b */ /* 0x020f620000000200 */
[----:B------:R-:W-:Y:S06]  /*7fc0*/  HMMA.16816.F32 R140, R8, R148, R140 ;  /* 0x00000094088c723c */ /* 0x000fec000000188c */
[C---:B----4-:R-:W-:Y:S01]  /*7fd0*/  HMMA.16816.F32 R204, R32.reuse, R16, R204 ;  /* 0x0000001020cc723c */ /* 0x050fe200000018cc */
[----:B------:R-:W4:Y:S05]  /*7fe0*/  MUFU.TANH R23, R23 ;  /* 0x0000001700177308 */ /* 0x000f2a0000002400 */
[----:B------:R-:W-:Y:S06]  /*7ff0*/  HMMA.16816.F32 R208, R32, R18, R208 ;  /* 0x0000001220d0723c */ /* 0x000fec00000018d0 */
[----:B------:R-:W-:Y:S01]  /*8000*/  HMMA.16816.F32 R156, R24, R6, R156 ;  /* 0x00000006189c723c */ /* 0x000fe2000000189c */
[----:B------:R-:W2:Y:S01]  /*8010*/  LDSM.16.M88.4 R4, [R188+0x5800] ;  /* 0x00580000bc04783b */ /* 0x000ea20000000200 */
[----:B------:R-:W-:-:S04]  /*8020*/  DEPBAR.LE SB0, 0x0 ;  /* 0x000080000000791a */ /* 0x000fc80000000000 */
[C---:B------:R-:W-:Y:S01]  /*8030*/  HMMA.16816.F32 R136, R8.reuse, R150, R136 ;  /* 0x000000960888723c */ /* 0x040fe20000001888 */
[----:B------:R-:W-:Y:S01]  /*8040*/  FMUL.FTZ R29, R140, UR10 ;  /* 0x0000000a8c1d7c20 */ /* 0x000fe20008410000 */
[----:B------:R-:W-:Y:S01]  /*8050*/  FMUL.FTZ R30, R142, UR10 ;  /* 0x0000000a8e1e7c20 */ /* 0x000fe20008410000 */
[----:B---3--:R-:W-:Y:S01]  /*8060*/  FMUL.FTZ R134, R143, UR10 ;  /* 0x0000000a8f867c20 */ /* 0x008fe20008410000 */
[----:B------:R-:W-:Y:S02]  /*8070*/  FMUL.FTZ R141, R141, UR10 ;  /* 0x0000000a8d8d7c20 */ /* 0x000fe40008410000 */
[----:B------:R-:W-:Y:S01]  /*8080*/  HMMA.16816.F32 R160, R8, R144, R160 ;  /* 0x0000009008a0723c */ /* 0x000fe200000018a0 */
[----:B------:R-:W3:Y:S05]  /*8090*/  MUFU.TANH R29, R29 ;  /* 0x0000001d001d7308 */ /* 0x000eea0000002400 */
[C---:B-----5:R-:W-:Y:S03]  /*80a0*/  HMMA.16816.F32 R204, R24.reuse, R12, R204 ;  /* 0x0000000c18cc723c */ /* 0x060fe600000018cc */
[----:B------:R1:W1:Y:S03]  /*80b0*/  MUFU.TANH R178, R141 ;  /* 0x0000008d00b27308 */ /* 0x0002660000002400 */
[----:B------:R-:W-:Y:S06]  /*80c0*/  HMMA.16816.F32 R208, R24, R14, R208 ;  /* 0x0000000e18d0723c */ /* 0x000fec00000018d0 */
[----:B------:R-:W-:Y:S01]  /*80d0*/  FMUL.FTZ R31, R136, UR10 ;  /* 0x0000000a881f7c20 */ /* 0x000fe20008410000 */
[----:B------:R-:W-:Y:S01]  /*80e0*/  FMUL.FTZ R136, R137, UR10 ;  /* 0x0000000a89887c20 */ /* 0x000fe20008410000 */
[----:B------:R-:W-:Y:S01]  /*80f0*/  FMUL.FTZ R18, R139, UR10 ;  /* 0x0000000a8b127c20 */ /* 0x000fe20008410000 */
[----:B------:R-:W-:Y:S01]  /*8100*/  HMMA.16816.F32 R156, R8, R146, R156 ;  /* 0x00000092089c723c */ /* 0x000fe2000000189c */
[----:B------:R-:W-:Y:S01]  /*8110*/  FMUL.FTZ R138, R138, UR10 ;  /* 0x0000000a8a8a7c20 */ /* 0x000fe20008410000 */
[----:B------:R-:W1:Y:S01]  /*8120*/  MUFU.TANH R30, R30 ;  /* 0x0000001e001e7308 */ /* 0x000e620000002400 */
[----:B------:R-:W-:Y:S01]  /*8130*/  FMUL.FTZ R19, R161, UR10 ;  /* 0x0000000aa1137c20 */ /* 0x000fe20008410000 */
[----:B------:R-:W-:Y:S01]  /*8140*/  FMUL.FTZ R144, R163, UR10 ;  /* 0x0000000aa3907c20 */ /* 0x000fe20008410000 */
[----:B------:R-:W-:-:S02]  /*8150*/  FMUL.FTZ R160, R160, UR10 ;  /* 0x0000000aa0a07c20 */ /* 0x000fc40008410000 */
[----:B------:R-:W-:-:S03]  /*8160*/  FMUL.FTZ R146, R162, UR10 ;  /* 0x0000000aa2927c20 */ /* 0x000fc60008410000 */
[----:B------:R-:W1:Y:S01]  /*8170*/  MUFU.TANH R134, R134 ;  /* 0x0000008600867308 */ /* 0x000e620000002400 */
[C---:B--2---:R-:W-:Y:S06]  /*8180*/  HMMA.16816.F32 R204, R8.reuse, R4, R204 ;  /* 0x0000000408cc723c */ /* 0x044fec00000018cc */
[----:B------:R-:W-:Y:S01]  /*8190*/  HMMA.16816.F32 R208, R8, R6, R208 ;  /* 0x0000000608d0723c */ /* 0x000fe200000018d0 */
[----:B------:R-:W2:Y:S06]  /*81a0*/  MUFU.TANH R31, R31 ;  /* 0x0000001f001f7308 */ /* 0x000eac0000002400 */
[----:B------:R-:W-:Y:S01]  /*81b0*/  FMUL.FTZ R150, R156, UR10 ;  /* 0x0000000a9c967c20 */ /* 0x000fe20008410000 */
[----:B------:R-:W-:Y:S01]  /*81c0*/  FMUL.FTZ R148, R157, UR10 ;  /* 0x0000000a9d947c20 */ /* 0x000fe20008410000 */
[----:B------:R-:W-:Y:S01]  /*81d0*/  FMUL.FTZ R142, R158, UR10 ;  /* 0x0000000a9e8e7c20 */ /* 0x000fe20008410000 */
[----:B------:R-:W-:Y:S01]  /*81e0*/  FMUL.FTZ R140, R159, UR10 ;  /* 0x0000000a9f8c7c20 */ /* 0x000fe20008410000 */
[----:B------:R-:W1:Y:S07]  /*81f0*/  MUFU.TANH R136, R136 ;  /* 0x0000008800887308 */ /* 0x000e6e0000002400 */
[----:B------:R-:W-:Y:S01]  /*8200*/  FMUL.FTZ R176, R204, UR10 ;  /* 0x0000000accb07c20 */ /* 0x000fe20008410000 */
[----:B------:R-:W-:Y:S01]  /*8210*/  FMUL.FTZ R174, R205, UR10 ;  /* 0x0000000acdae7c20 */ /* 0x000fe20008410000 */
[----:B------:R-:W-:Y:S01]  /*8220*/  FMUL.FTZ R168, R206, UR10 ;  /* 0x0000000acea87c20 */ /* 0x000fe20008410000 */
[----:B------:R-:W-:Y:S01]  /*8230*/  FMUL.FTZ R166, R207, UR10 ;  /* 0x0000000acfa67c20 */ /* 0x000fe20008410000 */
[----:B------:R1:W1:Y:S02]  /*8240*/  MUFU.TANH R228, R138 ;  /* 0x0000008a00e47308 */ /* 0x0002640000002400 */
[----:B------:R-:W-:Y:S01]  /*8250*/  FMUL.FTZ R172, R208, UR10 ;  /* 0x0000000ad0ac7c20 */ /* 0x000fe20008410000 */
[----:B------:R-:W-:Y:S01]  /*8260*/  FMUL.FTZ R170, R209, UR10 ;  /* 0x0000000ad1aa7c20 */ /* 0x000fe20008410000 */
[----:B------:R-:W-:Y:S01]  /*8270*/  FMUL.FTZ R164, R210, UR10 ;  /* 0x0000000ad2a47c20 */ /* 0x000fe20008410000 */
[----:B------:R-:W-:-:S03]  /*8280*/  FMUL.FTZ R162, R211, UR10 ;  /* 0x0000000ad3a27c20 */ /* 0x000fc60008410000 */
[----:B------:R-:W1:Y:S08]  /*8290*/  MUFU.TANH R18, R18 ;  /* 0x0000001200127308 */ /* 0x000e700000002400 */
[----:B------:R1:W1:Y:S08]  /*82a0*/  MUFU.TANH R226, R160 ;  /* 0x000000a000e27308 */ /* 0x0002700000002400 */
        /* <DEDUP_REMOVED lines=24> */
[----:B------:R-:W1:Y:S03]  /*8430*/  @!P3 LDC.64 R8, c[0x0][0x218] ;  /* 0x00008600ff08bb82 */ /* 0x000e660000000a00 */
        /* <DEDUP_REMOVED lines=10> */
[C---:B--2---:R-:W-:Y:S02]  /*84e0*/  @!P4 LEA R152, P0, R27.reuse, R10, 0x1 ;  /* 0x0000000a1b98c211 */ /* 0x044fe400078008ff */
[----:B------:R-:W-:Y:S02]  /*84f0*/  IADD3.X R25, R26, UR26, RZ, P5, !PT ;  /* 0x0000001a1a197c10 */ /* 0x000fe4000affe4ff */
[----:B------:R-:W2:Y:S01]  /*8500*/  @!P3 LDC.64 R16, c[0x0][0x218] ;  /* 0x00008600ff10bb82 */ /* 0x000ea20000000a00 */
[----:B------:R-:W-:-:S02]  /*8510*/  @!P4 LEA.HI.X R153, R27, R11, R26, 0x1, P0 ;  /* 0x0000000b1b99c211 */ /* 0x000fc400000f0c1a */
[----:B-1----:R-:W-:-:S03]  /*8520*/  @!P3 LEA R138, P0, R27, R8, 0x1 ;  /* 0x000000081b8ab211 */ /* 0x002fc600078008ff */
[----:B------:R-:W-:Y:S01]  /*8530*/  @!PT LDS RZ, [RZ] ;  /* 0x00000000fffff984 */ /* 0x000fe20000000800 */
[----:B------:R-:W-:Y:S01]  /*8540*/  @!PT LDS RZ, [RZ] ;  /* 0x00000000fffff984 */ /* 0x000fe20000000800 */
[----:B------:R-:W-:Y:S01]  /*8550*/  @!PT LDS RZ, [RZ] ;  /* 0x00000000fffff984 */ /* 0x000fe20000000800 */
[----:B------:R3:W-:Y:S01]  /*8560*/  @!P4 LDGSTS.E.BYPASS.LTC128B.128 [R213+0x6000], desc[UR22][R152.64] ;  /* 0x0600000098d5cfae */ /* 0x0007e2000b901d56 */
[C-C-:B------:R-:W-:Y:S01]  /*8570*/  @!P3 LEA.HI.X R139, R27.reuse, R9, R26.reuse, 0x1, P0 ;  /* 0x000000091b8bb211 */ /* 0x140fe200000f0c1a */
[----:B------:R-:W1:Y:S01]  /*8580*/  @!P2 LDC.64 R14, c[0x0][0x218] ;  /* 0x00008600ff0eab82 */ /* 0x000e620000000a00 */
        /* <DEDUP_REMOVED lines=16> */
[C---:B--2---:R-:W-:Y:S01]  /*8690*/  @!P3 LEA R16, P0, R24.reuse, R16, 0x1 ;  /* 0x000000101810b211 */ /* 0x044fe200078008ff */
[----:B------:R3:W-:Y:S03]  /*86a0*/  @P4 STS.128 [R213+0x6800], RZ ;  /* 0x006800ffd5004388 */ /* 0x0007e60000000c00 */
[C-C-:B------:R-:W-:Y:S01]  /*86b0*/  @!P3 LEA.HI.X R17, R24.reuse, R17, R25.reuse, 0x1, P0 ;  /* 0x000000111811b211 */ /* 0x140fe200000f0c19 */
[----:B------:R-:W-:Y:S01]  /*86c0*/  @!PT LDS RZ, [RZ] ;  /* 0x00000000fffff984 */ /* 0x000fe20000000800 */
[----:B------:R-:W-:Y:S01]  /*86d0*/  @!PT LDS RZ, [RZ] ;  /* 0x00000000fffff984 */ /* 0x000fe20000000800 */
[----:B------:R-:W-:Y:S01]  /*86e0*/  @!PT LDS RZ, [RZ] ;  /* 0x00000000fffff984 */ /* 0x000fe20000000800 */
[----:B------:R3:W-:Y:S02]  /*86f0*/  @!P4 LDGSTS.E.BYPASS.LTC128B.128 [R213+0x6800], desc[UR22][R34.64] ;  /* 0x0680000022d5cfae */ /* 0x0007e4000b901d56 */
[----:B------:R-:W2:Y:S01]  /*8700*/  @!P2 LDC.64 R8, c[0x0][0x218] ;  /* 0x00008600ff08ab82 */ /* 0x000ea20000000a00 */
[C---:B-1----:R-:W-:Y:S01]  /*8710*/  @!P2 LEA R14, P0, R24.reuse, R14, 0x1 ;  /* 0x0000000e180ea211 */ /* 0x042fe200078008ff */
[----:B------:R3:W-:Y:S03]  /*8720*/  @P3 STS.128 [R213+0x8800], RZ ;  /* 0x008800ffd5003388 */ /* 0x0007e60000000c00 */
[C---:B------:R-:W-:Y:S01]  /*8730*/  @!P2 LEA.HI.X R15, R24.reuse, R15, R25, 0x1, P0 ;  /* 0x0000000f180fa211 */ /* 0x040fe200000f0c19 */
[----:B------:R-:W-:Y:S01]  /*8740*/  @!PT LDS RZ, [RZ] ;  /* 0x00000000fffff984 */ /* 0x000fe20000000800 */
[----:B------:R-:W-:Y:S01]  /*8750*/  @!PT LDS RZ, [RZ] ;  /* 0x00000000fffff984 */ /* 0x000fe20000000800 */
[----:B------:R-:W-:Y:S01]  /*8760*/  @!PT LDS RZ, [RZ] ;  /* 0x00000000fffff984 */ /* 0x000fe20000000800 */
[----:B------:R3:W-:Y:S01]  /*8770*/  @!P3 LDGSTS.E.BYPASS.LTC128B.128 [R213+0x8800], desc[UR22][R16.64+0x80] ;  /* 0x0880008010d5bfae */ /* 0x0007e2000b901d56 */
[----:B------:R-:W-:Y:S01]  /*8780*/  IADD3 R24, P5, R24, UR27, RZ ;  /* 0x0000001b18187c10 */ /* 0x000fe2000ffbe0ff */
[----:B------:R-:W1:Y:S02]  /*8790*/  @!P4 LDC.64 R6, c[0x0][0x218] ;  /* 0x00008600ff06cb82 */ /* 0x000e640000000a00 */
        /* <DEDUP_REMOVED lines=13> */
[C---:B--2---:R-:W-:Y:S01]  /*8870*/  @!P2 LEA R8, P1, R24.reuse, R8, 0x1 ;  /* 0x000000081808a211 */ /* 0x044fe200078208ff */
[----:B------:R-:W-:Y:S01]  /*8880*/  @!PT LDS RZ, [RZ] ;  /* 0x00000000fffff984 */ /* 0x000fe20000000800 */
[----:B------:R-:W-:Y:S01]  /*8890*/  @!PT LDS RZ, [RZ] ;  /* 0x00000000fffff984 */ /* 0x000fe20000000800 */
[----:B------:R-:W-:Y:S01]  /*88a0*/  @!PT LDS RZ, [RZ] ;  /* 0x00000000fffff984 */ /* 0x000fe20000000800 */
[----:B------:R3:W-:Y:S01]  /*88b0*/  @!P4 LDGSTS.E.BYPASS.LTC128B.128 [R213+0x7000], desc[UR22][R12.64] ;  /* 0x070000000cd5cfae */ /* 0x0007e2000b901d56 */
[----:B------:R-:W-:Y:S02]  /*88c0*/  IADD3.X R11, R25, UR26, RZ, P6, !PT ;  /* 0x0000001a190b7c10 */ /* 0x000fe4000b7fe4ff */
[----:B------:R-:W-:Y:S01]  /*88d0*/  @!P2 LEA.HI.X R9, R24, R9, R25, 0x1, P1 ;  /* 0x000000091809a211 */ /* 0x000fe200008f0c19 */
[----:B------:R3:W-:Y:S01]  /*88e0*/  @P3 STS.128 [R213+0x9000], RZ ;  /* 0x009000ffd5003388 */ /* 0x0007e20000000c00 */
[----:B-1----:R-:W-:-:S03]  /*88f0*/  @!P4 LEA R6, P5, R10, R6, 0x1 ;  /* 0x000000060a06c211 */ /* 0x002fc600078a08ff */
        /* <DEDUP_REMOVED lines=31> */
.L_x_1361:
[----:B------:R-:W-:Y:S05]  /*8af0*/  BSYNC B0 ;  /* 0x0000000000007941 */ /* 0x000fea0003800000 */
.L_x_1360:
[----:B------:R-:W0:Y:S02]  /*8b00*/  LDGDEPBAR ;  /* 0x00000000000079af */ /* 0x000e240000000000 */
.L_x_1359:
[----:B-1-3--:R-:W-:Y:S01]  /*8b10*/  MOV R5, UR17 ;  /* 0x0000001100057c02 */ /* 0x00afe20008000f00 */
[----:B------:R-:W-:Y:S03]  /*8b20*/  LDSM.16.MT88.4 R24, [R193+0xc000] ;  /* 0x00c00000c118783b */ /* 0x000fe60000004200 */
[----:B------:R-:W-:Y:S01]  /*8b30*/  LEA R5, R5, R222, 0x6 ;  /* 0x000000de05057211 */ /* 0x000fe200078e30ff */
[----:B------:R-:W-:Y:S03]  /*8b40*/  LDSM.16.MT88.4 R32, [R192+0xc000] ;  /* 0x00c00000c020783b */ /* 0x000fe60000004200 */
[C---:B------:R-:W-:Y:S02]  /*8b50*/  IADD3 R6, R5.reuse, 0x1, RZ ;  /* 0x0000000105067810 */ /* 0x040fe40007ffe0ff */
[----:B------:R-:W-:-:S02]  /*8b60*/  ISETP.GE.AND P3, PT, R5, R220, PT ;  /* 0x000000dc0500720c */ /* 0x000fc40003f66270 */
[C---:B------:R-:W-:Y:S02]  /*8b70*/  IADD3 R4, R5.reuse, 0x8, RZ ;  /* 0x0000000805047810 */ /* 0x040fe40007ffe0ff */
[C---:B------:R-:W-:Y:S02]  /*8b80*/  ISETP.GE.AND P2, PT, R6.reuse, R220, PT ;  /* 0x000000dc0600720c */ /* 0x040fe40003f46270 */
[----:B------:R-:W-:Y:S02]  /*8b90*/  ISETP.GE.AND P5, PT, R6, R218, PT ;  /* 0x000000da0600720c */ /* 0x000fe40003fa6270 */
[----:B------:R-:W-:Y:S02]  /*8ba0*/  ISETP.LT.OR P3, PT, R5, R221, P3 ;  /* 0x000000dd0500720c */ /* 0x000fe40001f61670 */
[C---:B------:R-:W-:Y:S02]  /*8bb0*/  ISETP.GE.AND P1, PT, R4.reuse, R220, PT ;  /* 0x000000dc0400720c */ /* 0x040fe40003f26270 */
[----:B------:R-:W-:-:S02]  /*8bc0*/  ISETP.GE.AND P4, PT, R4, R218, PT ;  /* 0x000000da0400720c */ /* 0x000fc40003f86270 */
[C---:B------:R-:W-:Y:S02]  /*8bd0*/  ISETP.LT.OR P2, PT, R6.reuse, R221, P2 ;  /* 0x000000dd0600720c */ /* 0x040fe40001741670 */
[----:B------:R-:W-:Y:S02]  /*8be0*/  ISETP.LT.OR P5, PT, R6, R219, P5 ;  /* 0x000000db0600720c */ /* 0x000fe40002fa1670 */
[C---:B------:R-:W-:Y:S02]  /*8bf0*/  ISETP.GE.AND P6, PT, R5.reuse, R218, PT ;  /* 0x000000da0500720c */ /* 0x040fe40003fc6270 */
[----:B------:R-:W-:Y:S02]  /*8c00*/  IADD3 R7, R5, 0x9, RZ ;  /* 0x0000000905077810 */ /* 0x000fe40007ffe0ff */
[----:B------:R-:W-:Y:S02]  /*8c10*/  FSEL R6, R0, -INF , !P3 ;  /* 0xff80000000067808 */ /* 0x000fe40005800000 */
[----:B------:R-:W-:-:S02]  /*8c20*/  ISETP.LT.OR P1, PT, R4, R221, P1 ;  /* 0x000000dd0400720c */ /* 0x000fc40000f21670 */
[-C--:B------:R-:W-:Y:S01]  /*8c30*/  ISETP.LT.OR P4, PT, R4, R219.reuse, P4 ;  /* 0x000000db0400720c */ /* 0x080fe20002781670 */
[C---:B------:R-:W-:Y:S01]  /*8c40*/  VIADD R4, R5.reuse, 0x10 ;  /* 0x0000001005047836 */ /* 0x040fe20000000000 */
[----:B------:R-:W-:Y:S02]  /*8c50*/  ISETP.LT.OR P6, PT, R5, R219, P6 ;  /* 0x000000db0500720c */ /* 0x000fe400037c1670 */
[----:B------:R-:W-:Y:S02]  /*8c60*/  ISETP.GE.AND P0, PT, R7, R220, PT ;  /* 0x000000dc0700720c */ /* 0x000fe40003f06270 */
[----:B------:R-:W-:Y:S02]  /*8c70*/  FSEL R2, R2, -INF , !P2 ;  /* 0xff80000002027808 */ /* 0x000fe40005000000 */
[----:B------:R-:W-:Y:S02]  /*8c80*/  FMNMX.FTZ R11, R132, R6, !PT ;  /* 0x00000006840b7209 */ /* 0x000fe40007810000 */
[----:B------:R-:W-:-:S02]  /*8c90*/  FSEL R0, R133, -INF , !P6 ;  /* 0xff80000085007808 */ /* 0x000fc40007000000 */
[----:B------:R-:W-:Y:S02]  /*8ca0*/  ISETP.GE.AND P6, PT, R4, R220, PT ;  /* 0x000000dc0400720c */ /* 0x000fe40003fc6270 */
[----:B------:R-:W-:Y:S02]  /*8cb0*/  ISETP.LT.OR P0, PT, R7, R221, P0 ;  /* 0x000000dd0700720c */ /* 0x000fe40000701670 */
[----:B------:R-:W-:Y:S02]  /*8cc0*/  FSEL R8, R21, -INF , !P1 ;  /* 0xff80000015087808 */ /* 0x000fe40004800000 */
[----:B------:R-:W-:Y:S02]  /*8cd0*/  FMNMX.FTZ R11, R2, R11, !PT ;  /* 0x0000000b020b7209 */ /* 0x000fe40007810000 */
[----:B------:R-:W-:Y:S02]  /*8ce0*/  ISETP.LT.OR P6, PT, R4, R221, P6 ;  /* 0x000000dd0400720c */ /* 0x000fe400037c1670 */
[----:B------:R-:W-:-:S02]  /*8cf0*/  FSEL R28, R28, -INF , !P0 ;  /* 0xff8000001c1c7808 */ /* 0x000fc40004000000 */
[----:B------:R-:W-:Y:S02]  /*8d00*/  FMNMX.FTZ R11, R8, R11, !PT ;  /* 0x0000000b080b7209 */ /* 0x000fe40007810000 */
[-C--:B------:R-:W-:Y:S02]  /*8d10*/  ISETP.GE.AND P2, PT, R4, R218.reuse, PT ;  /* 0x000000da0400720c */ /* 0x080fe40003f46270 */
[----:B------:R-:W-:Y:S02]  /*8d20*/  FSEL R206, R29, -INF , !P6 ;  /* 0xff8000001dce7808 */ /* 0x000fe40007000000 */
[----:B------:R-:W-:Y:S02]  /*8d30*/  FMNMX.FTZ R11, R28, R11, !PT ;  /* 0x0000000b1c0b7209 */ /* 0x000fe40007810000 */
[----:B------:R-:W-:Y:S02]  /*8d40*/  ISETP.GE.AND P3, PT, R7, R218, PT ;  /* 0x000000da0700720c */ /* 0x000fe40003f66270 */
[----:B------:R-:W-:-:S02]  /*8d50*/  ISETP.LT.OR P2, PT, R4, R219, P2 ;  /* 0x000000db0400720c */ /* 0x000fc40001741670 */
[----:B------:R-:W-:Y:S02]  /*8d60*/  IADD3 R4, R5, 0x18, RZ ;  /* 0x0000001805047810 */ /* 0x000fe40007ffe0ff */
[----:B------:R-:W-:Y:S02]  /*8d70*/  FMNMX.FTZ R13, R206, R11, !PT ;  /* 0x0000000bce0d7209 */ /* 0x000fe40007810000 */
[----:B------:R-:W-:Y:S02]  /*8d80*/  FSEL R20, R20, -INF , !P5 ;  /* 0xff80000014147808 */ /* 0x000fe40006800000 */
[----:B------:R-:W-:Y:S02]  /*8d90*/  FMNMX.FTZ R11, R3, R0, !PT ;  /* 0x00000000030b7209 */ /* 0x000fe40007810000 */
[----:B------:R-:W-:Y:S02]  /*8da0*/  ISETP.LT.OR P3, PT, R7, R219, P3 ;  /* 0x000000db0700720c */ /* 0x000fe40001f61670 */
[----:B------:R-:W-:-:S02]  /*8db0*/  IADD3 R7, R5, 0x11, RZ ;  /* 0x0000001105077810 */ /* 0x000fc40007ffe0ff */
[----:B------:R-:W-:Y:S02]  /*8dc0*/  FSEL R22, R22, -INF , !P4 ;  /* 0xff80000016167808 */ /* 0x000fe40006000000 */
[C---:B------:R-:W-:Y:S02]  /*8dd0*/  ISETP.GE.AND P4, PT, R4.reuse, R220, PT ;  /* 0x000000dc0400720c */ /* 0x040fe40003f86270 */
[----:B------:R-:W-:Y:S02]  /*8de0*/  ISETP.GE.AND P0, PT, R4, R218, PT ;  /* 0x000000da0400720c */ /* 0x000fe40003f06270 */
[----:B------:R-:W-:Y:S02]  /*8df0*/  FMNMX.FTZ R11, R20, R11, !PT ;  /* 0x0000000b140b7209 */ /* 0x000fe40007810000 */
[C---:B------:R-:W-:Y:S02]  /*8e00*/  ISETP.GE.AND P5, PT, R7.reuse, R220, PT ;  /* 0x000000dc0700720c */ /* 0x040fe40003fa6270 */
[----:B------:R-:W-:-:S02]  /*8e10*/  ISETP.GE.AND P1, PT, R7, R218, PT ;  /* 0x000000da0700720c */ /* 0x000fc40003f26270 */
[----:B------:R-:W-:Y:S02]  /*8e20*/  IADD3 R9, R5, 0x19, RZ ;  /* 0x0000001905097810 */ /* 0x000fe40007ffe0ff */
[C---:B------:R-:W-:Y:S02]  /*8e30*/  ISETP.LT.OR P4, PT, R4.reuse, R221, P4 ;  /* 0x000000dd0400720c */ /* 0x040fe40002781670 */
[----:B------:R-:W-:Y:S02]  /*8e40*/  ISETP.LT.OR P0, PT, R4, R219, P0 ;  /* 0x000000db0400720c */ /* 0x000fe40000701670 */
[----:B------:R-:W-:Y:S02]  /*8e50*/  FSEL R4, R23, -INF , !P3 ;  /* 0xff80000017047808 */ /* 0x000fe40005800000 */
[----:B------:R-:W-:Y:S02]  /*8e60*/  FMNMX.FTZ R11, R22, R11, !PT ;  /* 0x0000000b160b7209 */ /* 0x000fe40007810000 */
[----:B------:R-:W-:-:S02]  /*8e70*/  ISETP.LT.OR P5, PT, R7, R221, P5 ;  /* 0x000000dd0700720c */ /* 0x000fc40002fa1670 */
[----:B------:R-:W-:Y:S01]  /*8e80*/  ISETP.LT.OR P1, PT, R7, R219, P1 ;  /* 0x000000db0700720c */ /* 0x000fe20000f21670 */
[----:B------:R-:W-:Y:S01]  /*8e90*/  VIADD R7, R5, 0x20 ;  /* 0x0000002005077836 */ /* 0x000fe20000000000 */
[C---:B------:R-:W-:Y:S02]  /*8ea0*/  ISETP.GE.AND P3, PT, R9.reuse, R220, PT ;  /* 0x000000dc0900720c */ /* 0x040fe40003f66270 */
[----:B------:R-:W-:Y:S02]  /*8eb0*/  ISETP.GE.AND P6, PT, R9, R218, PT ;  /* 0x000000da0900720c */ /* 0x000fe40003fc6270 */
[----:B------:R-:W-:Y:S02]  /*8ec0*/  FSEL R204, R30, -INF , !P2 ;  /* 0xff8000001ecc7808 */ /* 0x000fe40005000000 */
[----:B------:R-:W-:Y:S02]  /*8ed0*/  FMNMX.FTZ R11, R4, R11, !PT ;  /* 0x0000000b040b7209 */ /* 0x000fe40007810000 */
[----:B------:R-:W-:-:S02]  /*8ee0*/  FSEL R178, R178, -INF , !P5 ;  /* 0xff800000b2b27808 */ /* 0x000fc40006800000 */
[C---:B------:R-:W-:Y:S02]  /*8ef0*/  ISETP.LT.OR P3, PT, R9.reuse, R221, P3 ;  /* 0x000000dd0900720c */ /* 0x040fe40001f61670 */
[----:B------:R-:W-:Y:S02]  /*8f00*/  ISETP.LT.OR P6, PT, R9, R219, P6 ;  /* 0x000000db0900720c */ /* 0x000fe400037c1670 */
[C---:B------:R-:W-:Y:S02]  /*8f10*/  ISETP.GE.AND P2, PT, R7.reuse, R220, PT ;  /* 0x000000dc0700720c */ /* 0x040fe40003f46270 */
[----:B------:R-:W-:Y:S02]  /*8f20*/  ISETP.GE.AND P5, PT, R7, R218, PT ;  /* 0x000000da0700720c */ /* 0x000fe40003fa6270 */
[----:B------:R-:W-:Y:S02]  /*8f30*/  IADD3 R9, R5, 0x21, RZ ;  /* 0x0000002105097810 */ /* 0x000fe40007ffe0ff */
[----:B------:R-:W-:-:S02]  /*8f40*/  FSEL R134, R134, -INF , !P1 ;  /* 0xff80000086867808 */ /* 0x000fc40004800000 */
[----:B------:R-:W-:Y:S02]  /*8f50*/  FMNMX.FTZ R11, R204, R11, !PT ;  /* 0x0000000bcc0b7209 */ /* 0x000fe40007810000 */
[----:B------:R-:W-:Y:S02]  /*8f60*/  FSEL R138, R31, -INF , !P4 ;  /* 0xff8000001f8a7808 */ /* 0x000fe40006000000 */
[----:B------:R-:W-:Y:S02]  /*8f70*/  FMNMX.FTZ R13, R178, R13, !PT ;  /* 0x0000000db20d7209 */ /* 0x000fe40007810000 */
[C---:B------:R-:W-:Y:S02]  /*8f80*/  ISETP.LT.OR P2, PT, R7.reuse, R221, P2 ;  /* 0x000000dd0700720c */ /* 0x040fe40001741670 */
[----:B------:R-:W-:Y:S02]  /*8f90*/  ISETP.LT.OR P5, PT, R7, R219, P5 ;  /* 0x000000db0700720c */ /* 0x000fe40002fa1670 */
[----:B------:R-:W-:-:S02]  /*8fa0*/  ISETP.GE.AND P1, PT, R9, R220, PT ;  /* 0x000000dc0900720c */ /* 0x000fc40003f26270 */
[----:B------:R-:W-:Y:S02]  /*8fb0*/  ISETP.GE.AND P4, PT, R9, R218, PT ;  /* 0x000000da0900720c */ /* 0x000fe40003f86270 */
[----:B------:R-:W-:Y:S02]  /*8fc0*/  FSEL R228, R228, -INF , !P0 ;  /* 0xff800000e4e47808 */ /* 0x000fe40004000000 */
[----:B------:R-:W-:Y:S02]  /*8fd0*/  FMNMX.FTZ R11, R134, R11, !PT ;  /* 0x0000000b860b7209 */ /* 0x000fe40007810000 */
[----:B------:R-:W-:Y:S02]  /*8fe0*/  IADD3 R7, R5, 0x28, RZ ;  /* 0x0000002805077810 */ /* 0x000fe40007ffe0ff */
[----:B------:R-:W-:Y:S02]  /*8ff0*/  FSEL R136, R136, -INF , !P3 ;  /* 0xff80000088887808 */ /* 0x000fe40005800000 */
[----:B------:R-:W-:-:S02]  /*9000*/  FMNMX.FTZ R13, R138, R13, !PT ;  /* 0x0000000d8a0d7209 */ /* 0x000fc40007810000 */
[C---:B------:R-:W-:Y:S02]  /*9010*/  ISETP.LT.OR P1, PT, R9.reuse, R221, P1 ;  /* 0x000000dd0900720c */ /* 0x040fe40000f21670 */
[----:B------:R-:W-:Y:S02]  /*9020*/  ISETP.LT.OR P4, PT, R9, R219, P4 ;  /* 0x000000db0900720c */ /* 0x000fe40002781670 */
[----:B------:R-:W-:Y:S02]  /*9030*/  FSEL R208, R18, -INF , !P6 ;  /* 0xff80000012d07808 */ /* 0x000fe40007000000 */
[----:B------:R-:W-:Y:S02]  /*9040*/  FMNMX.FTZ R11, R228, R11, !PT ;  /* 0x0000000be40b7209 */ /* 0x000fe40007810000 */
[C---:B------:R-:W-:Y:S02]  /*9050*/  ISETP.GE.AND P0, PT, R7.reuse, R220, PT ;  /* 0x000000dc0700720c */ /* 0x040fe40003f06270 */
[----:B------:R-:W-:-:S02]  /*9060*/  ISETP.GE.AND P3, PT, R7, R218, PT ;  /* 0x000000da0700720c */ /* 0x000fc40003f66270 */
[----:B------:R-:W-:Y:S02]  /*9070*/  IADD3 R9, R5, 0x29, RZ ;  /* 0x0000002905097810 */ /* 0x000fe40007ffe0ff */
[----:B------:R-:W-:Y:S02]  /*9080*/  FSEL R226, R226, -INF , !P2 ;  /* 0xff800000e2e27808 */ /* 0x000fe40005000000 */
[----:B------:R-:W-:Y:S02]  /*9090*/  FMNMX.FTZ R13, R136, R13, !PT ;  /* 0x0000000d880d7209 */ /* 0x000fe40007810000 */
[----:B------:R-:W-:Y:S02]  /*90a0*/  FSEL R146, R146, -INF , !P5 ;  /* 0xff80000092927808 */ /* 0x000fe40006800000 */
[----:B------:R-:W-:Y:S02]  /*90b0*/  FMNMX.FTZ R11, R208, R11, !PT ;  /* 0x0000000bd00b7209 */ /* 0x000fe40007810000 */
[----:B------:R-:W-:-:S02]  /*90c0*/  ISETP.LT.OR P0, PT, R7, R221, P0 ;  /* 0x000000dd0700720c */ /* 0x000fc40000701670 */
[----:B------:R-:W-:Y:S02]  /*90d0*/  ISETP.LT.OR P3, PT, R7, R219, P3 ;  /* 0x000000db0700720c */ /* 0x000fe40001f61670 */
[C---:B------:R-:W-:Y:S02]  /*90e0*/  ISETP.GE.AND P6, PT, R9.reuse, R220, PT ;  /* 0x000000dc0900720c */ /* 0x040fe40003fc6270 */
[----:B------:R-:W-:Y:S02]  /*90f0*/  ISETP.GE.AND P2, PT, R9, R218, PT ;  /* 0x000000da0900720c */ /* 0x000fe40003f46270 */
[----:B------:R-:W-:Y:S02]  /*9100*/  IADD3 R7, R5, 0x30, RZ ;  /* 0x0000003005077810 */ /* 0x000fe40007ffe0ff */
[----:B------:R-:W-:Y:S02]  /*9110*/  FSEL R210, R19, -INF , !P1 ;  /* 0xff80000013d27808 */ /* 0x000fe40004800000 */
[----:B------:R-:W-:Y:S01]  /*9120*/  FMNMX.FTZ R13, R226, R13, !PT ;  /* 0x0000000de20d7209 */ /* 0x000fe20007810000 */
[----:B------:R-:W-:Y:S01]  /*9130*/  LDSM.16.MT88.4 R16, [R194+0xc000] ;  /* 0x00c00000c210783b */ /* 0x000fe20000004200 */
[----:B------:R-:W-:-:S02]  /*9140*/  FSEL R144, R144, -INF , !P4 ;  /* 0xff80000090907808 */ /* 0x000fc40006000000 */
[----:B------:R-:W-:Y:S02]  /*9150*/  FMNMX.FTZ R11, R146, R11, !PT ;  /* 0x0000000b920b7209 */ /* 0x000fe40007810000 */
[C---:B------:R-:W-:Y:S02]  /*9160*/  ISETP.LT.OR P6, PT, R9.reuse, R221, P6 ;  /* 0x000000dd0900720c */ /* 0x040fe400037c1670 */
[----:B------:R-:W-:Y:S01]  /*9170*/  ISETP.LT.OR P2, PT, R9, R219, P2 ;  /* 0x000000db0900720c */ /* 0x000fe20001741670 */
[----:B------:R-:W-:Y:S01]  /*9180*/  VIADD R9, R5, 0x31 ;  /* 0x0000003105097836 */ /* 0x000fe20000000000 */
[C---:B------:R-:W-:Y:S02]  /*9190*/  ISETP.GE.AND P5, PT, R7.reuse, R220, PT ;  /* 0x000000dc0700720c */ /* 0x040fe40003fa6270 */
[----:B------:R-:W-:Y:S02]  /*91a0*/  ISETP.GE.AND P1, PT, R7, R218, PT ;  /* 0x000000da0700720c */ /* 0x000fe40003f26270 */
[----:B------:R-:W-:-:S02]  /*91b0*/  FSEL R150, R150, -INF , !P0 ;  /* 0xff80000096967808 */ /* 0x000fc40004000000 */
[----:B------:R-:W-:Y:S02]  /*91c0*/  FMNMX.FTZ R13, R210, R13, !PT ;  /* 0x0000000dd20d7209 */ /* 0x000fe40007810000 */
[----:B------:R-:W-:Y:S02]  /*91d0*/  FSEL R142, R142, -INF , !P3 ;  /* 0xff8000008e8e7808 */ /* 0x000fe40005800000 */
[----:B------:R-:W-:Y:S02]  /*91e0*/  FMNMX.FTZ R11, R144, R11, !PT ;  /* 0x0000000b900b7209 */ /* 0x000fe40007810000 */
[C---:B------:R-:W-:Y:S02]  /*91f0*/  ISETP.LT.OR P5, PT, R7.reuse, R221, P5 ;  /* 0x000000dd0700720c */ /* 0x040fe40002fa1670 */
[----:B------:R-:W-:Y:S02]  /*9200*/  ISETP.LT.OR P1, PT, R7, R219, P1 ;  /* 0x000000db0700720c */ /* 0x000fe40000f21670 */
[----:B------:R-:W-:-:S02]  /*9210*/  IADD3 R7, R5, 0x38, RZ ;  /* 0x0000003805077810 */ /* 0x000fc40007ffe0ff */
[C---:B------:R-:W-:Y:S02]  /*9220*/  ISETP.GE.AND P4, PT, R9.reuse, R220, PT ;  /* 0x000000dc0900720c */ /* 0x040fe40003f86270 */
[----:B------:R-:W-:Y:S02]  /*9230*/  ISETP.GE.AND P0, PT, R9, R218, PT ;  /* 0x000000da0900720c */ /* 0x000fe40003f06270 */
[----:B------:R-:W-:Y:S02]  /*9240*/  FSEL R148, R148, -INF , !P6 ;  /* 0xff80000094947808 */ /* 0x000fe40007000000 */
[----:B------:R-:W-:Y:S02]  /*9250*/  FMNMX.FTZ R13, R150, R13, !PT ;  /* 0x0000000d960d7209 */ /* 0x000fe40007810000 */
[----:B------:R-:W-:Y:S02]  /*9260*/  FSEL R140, R140, -INF , !P2 ;  /* 0xff8000008c8c7808 */ /* 0x000fe40005000000 */
[----:B------:R-:W-:-:S02]  /*9270*/  FMNMX.FTZ R11, R142, R11, !PT ;  /* 0x0000000b8e0b7209 */ /* 0x000fc40007810000 */
[----:B------:R-:W-:Y:S02]  /*9280*/  IADD3 R5, R5, 0x39, RZ ;  /* 0x0000003905057810 */ /* 0x000fe40007ffe0ff */
[----:B------:R-:W-:Y:S02]  /*9290*/  ISETP.GE.AND P6, PT, R7, R220, PT ;  /* 0x000000dc0700720c */ /* 0x000fe40003fc6270 */
[----:B------:R-:W-:Y:S02]  /*92a0*/  FSEL R176, R176, -INF , !P5 ;  /* 0xff800000b0b07808 */ /* 0x000fe40006800000 */
[C---:B------:R-:W-:Y:S02]  /*92b0*/  ISETP.LT.OR P4, PT, R9.reuse, R221, P4 ;  /* 0x000000dd0900720c */ /* 0x040fe40002781670 */
[----:B------:R-:W-:Y:S02]  /*92c0*/  FMNMX.FTZ R13, R148, R13, !PT ;  /* 0x0000000d940d7209 */ /* 0x000fe40007810000 */
[----:B------:R-:W-:-:S02]  /*92d0*/  ISETP.LT.OR P0, PT, R9, R219, P0 ;  /* 0x000000db0900720c */ /* 0x000fc40000701670 */
[----:B------:R-:W-:Y:S02]  /*92e0*/  ISETP.GE.AND P3, PT, R7, R218, PT ;  /* 0x000000da0700720c */ /* 0x000fe40003f66270 */
[----:B------:R-:W-:Y:S02]  /*92f0*/  FSEL R168, R168, -INF , !P1 ;  /* 0xff800000a8a87808 */ /* 0x000fe40004800000 */
[----:B------:R-:W-:Y:S02]  /*9300*/  FMNMX.FTZ R9, R140, R11, !PT ;  /* 0x0000000b8c097209 */ /* 0x000fe40007810000 */
[----:B------:R-:W-:Y:S02]  /*9310*/  ISETP.GE.AND P5, PT, R5, R220, PT ;  /* 0x000000dc0500720c */ /* 0x000fe40003fa6270 */
[----:B------:R-:W-:Y:S02]  /*9320*/  ISETP.LT.OR P6, PT, R7, R221, P6 ;  /* 0x000000dd0700720c */ /* 0x000fe400037c1670 */
[----:B------:R-:W-:-:S02]  /*9330*/  FSEL R174, R174, -INF , !P4 ;  /* 0xff800000aeae7808 */ /* 0x000fc40006000000 */
[----:B------:R-:W-:Y:S02]  /*9340*/  FMNMX.FTZ R13, R176, R13, !PT ;  /* 0x0000000db00d7209 */ /* 0x000fe40007810000 */
[----:B------:R-:W-:Y:S02]  /*9350*/  ISETP.LT.OR P3, PT, R7, R219, P3 ;  /* 0x000000db0700720c */ /* 0x000fe40001f61670 */
[C---:B------:R-:W-:Y:S02]  /*9360*/  ISETP.GE.AND P1, PT, R5.reuse, R218, PT ;  /* 0x000000da0500720c */ /* 0x040fe40003f26270 */
[----:B------:R-:W-:Y:S02]  /*9370*/  FSEL R166, R166, -INF , !P0 ;  /* 0xff800000a6a67808 */ /* 0x000fe40004000000 */
[----:B------:R-:W-:Y:S02]  /*9380*/  FMNMX.FTZ R9, R168, R9, !PT ;  /* 0x00000009a8097209 */ /* 0x000fe40007810000 */
[----:B------:R-:W-:-:S02]  /*9390*/  ISETP.LT.OR P5, PT, R5, R221, P5 ;  /* 0x000000dd0500720c */ /* 0x000fc40002fa1670 */
[----:B------:R-:W-:Y:S02]  /*93a0*/  FSEL R172, R172, -INF , !P6 ;  /* 0xff800000acac7808 */ /* 0x000fe40007000000 */
[----:B------:R-:W-:Y:S02]  /*93b0*/  FMNMX.FTZ R13, R174, R13, !PT ;  /* 0x0000000dae0d7209 */ /* 0x000fe40007810000 */
[----:B------:R-:W-:Y:S02]  /*93c0*/  ISETP.LT.OR P1, PT, R5, R219, P1 ;  /* 0x000000db0500720c */ /* 0x000fe40000f21670 */
[----:B------:R-:W-:Y:S02]  /*93d0*/  FSEL R164, R164, -INF , !P3 ;  /* 0xff800000a4a47808 */ /* 0x000fe40005800000 */
[----:B------:R-:W-:Y:S02]  /*93e0*/  FMNMX.FTZ R9, R166, R9, !PT ;  /* 0x00000009a6097209 */ /* 0x000fe40007810000 */
[----:B------:R-:W-:-:S02]  /*93f0*/  FSEL R170, R170, -INF , !P5 ;  /* 0xff800000aaaa7808 */ /* 0x000fc40006800000 */
[----:B------:R-:W-:Y:S02]  /*9400*/  FMNMX.FTZ R13, R172, R13, !PT ;  /* 0x0000000dac0d7209 */ /* 0x000fe40007810000 */
[----:B------:R-:W-:Y:S02]  /*9410*/  FSEL R162, R162, -INF , !P1 ;  /* 0xff800000a2a27808 */ /* 0x000fe40004800000 */
        /* <DEDUP_REMOVED lines=8> */
[----:B------:R-:W2:Y:S01]  /*94a0*/  SHFL.BFLY PT, R157, R10, 0x1, 0x1f ;  /* 0x0c201f000a9d7f89 */ /* 0x000ea200000e0000 */
[----:B-1----:R-:W-:Y:S02]  /*94b0*/  FMNMX.FTZ R158, R7, R158, !PT ;  /* 0x0000009e079e7209 */ /* 0x002fe40007810000 */
[----:B--2---:R-:W-:-:S03]  /*94c0*/  FMNMX.FTZ R157, R10, R157, !PT ;  /* 0x0000009d0a9d7209 */ /* 0x004fc60007810000 */
[C---:B------:R-:W-:Y:S01]  /*94d0*/  FMUL.FTZ R163, R158.reuse, UR6 ;  /* 0x000000069ea37c20 */ /* 0x040fe20008410000 */
[C---:B------:R-:W-:Y:S02]  /*94e0*/  FSETP.NEU.FTZ.AND P1, PT, R158.reuse, -INF , PT ;  /* 0xff8000009e00780b */ /* 0x040fe40003f3d000 */
[C---:B------:R-:W-:Y:S01]  /*94f0*/  FSETP.NEU.FTZ.AND P0, PT, R157.reuse, -INF , PT ;  /* 0xff8000009d00780b */ /* 0x040fe20003f1d000 */
[----:B------:R-:W-:Y:S01]  /*9500*/  FMUL.FTZ R161, R157, UR6 ;  /* 0x000000069da17c20 */ /* 0x000fe20008410000 */
[----:B------:R-:W-:Y:S02]  /*9510*/  FSEL R5, R158, RZ, P1 ;  /* 0x000000ff9e057208 */ /* 0x000fe40000800000 */
[----:B------:R-:W-:Y:S02]  /*9520*/  FSEL R163, R163, RZ, P1 ;  /* 0x000000ffa3a37208 */ /* 0x000fe40000800000 */
[----:B------:R-:W-:Y:S01]  /*9530*/  FSEL R161, R161, RZ, P0 ;  /* 0x000000ffa1a17208 */ /* 0x000fe20000000000 */
[----:B------:R-:W-:-:S02]  /*9540*/  FADD.FTZ R5, R132, -R5 ;  /* 0x8000000584057221 */ /* 0x000fc40000010000 */
[--C-:B------:R-:W-:Y:S01]  /*9550*/  FFMA.FTZ R155, R2, UR6, -R163.reuse ;  /* 0x00000006029b7c23 */ /* 0x100fe200080108a3 */
[----:B------:R-:W-:Y:S01]  /*9560*/  FFMA.FTZ R156, R6, UR6, -R163 ;  /* 0x00000006069c7c23 */ /* 0x000fe200080108a3 */
[--C-:B------:R-:W-:Y:S01]  /*9570*/  FFMA.FTZ R159, R4, UR6, -R161.reuse ;  /* 0x00000006049f7c23 */ /* 0x100fe200080108a1 */
[----:B------:R-:W-:Y:S01]  /*9580*/  FSEL R4, R157, RZ, P0 ;  /* 0x000000ff9d047208 */ /* 0x000fe20000000000 */
[----:B------:R-:W-:Y:S01]  /*9590*/  FFMA.FTZ R152, R0, UR6, -R161 ;  /* 0x0000000600987c23 */ /* 0x000fe200080108a1 */
[--C-:B------:R-:W-:Y:S01]  /*95a0*/  FFMA.FTZ R154, R8, UR6, -R163.reuse ;  /* 0x00000006089a7c23 */ /* 0x100fe200080108a3 */
[----:B------:R-:W-:Y:S01]  /*95b0*/  FFMA.FTZ R153, R28, UR6, -R163 ;  /* 0x000000061c997c23 */ /* 0x000fe200080108a3 */
[--C-:B------:R-:W-:Y:S01]  /*95c0*/  FFMA.FTZ R2, R20, UR6, -R161.reuse ;  /* 0x0000000614027c23 */ /* 0x100fe200080108a1 */
[----:B------:R-:W-:Y:S01]  /*95d0*/  FADD.FTZ R4, R3, -R4 ;  /* 0x8000000403047221 */ /* 0x000fe20000010000 */
[----:B------:R-:W-:Y:S01]  /*95e0*/  FFMA.FTZ R0, R22, UR6, -R161 ;  /* 0x0000000616007c23 */ /* 0x000fe200080108a1 */
[----:B------:R-:W-:Y:S01]  /*95f0*/  FMUL.FTZ R160, R5, UR6 ;  /* 0x0000000605a07c20 */ /* 0x000fe20008410000 */
[----:B------:R-:W-:Y:S01]  /*9600*/  MUFU.EX2 R156, R156 ;  /* 0x0000009c009c7308 */ /* 0x000fe20000000800 */
[----:B------:R-:W-:Y:S01]  /*9610*/  FMUL.FTZ R3, R4, UR6 ;  /* 0x0000000604037c20 */ /* 0x000fe20008410000 */
[----:B------:R-:W1:Y:S01]  /*9620*/  LDSM.16.MT88.4 R8, [R196+0xc000] ;  /* 0x00c00000c408783b */ /* 0x000e620000004200 */
[----:B------:R-:W-:Y:S01]  /*9630*/  FFMA.FTZ R167, R138, UR6, -R163 ;  /* 0x000000068aa77c23 */ /* 0x000fe200080108a3 */
[----:B------:R-:W-:Y:S01]  /*9640*/  FFMA.FTZ R169, R204, UR6, -R161 ;  /* 0x00000006cca97c23 */ /* 0x000fe200080108a1 */
[--C-:B------:R-:W-:Y:S01]  /*9650*/  FFMA.FTZ R165, R206, UR6, -R163.reuse ;  /* 0x00000006cea57c23 */ /* 0x100fe200080108a3 */
[----:B------:R-:W-:Y:S01]  /*9660*/  FFMA.FTZ R178, R178, UR6, -R163 ;  /* 0x00000006b2b27c23 */ /* 0x000fe200080108a3 */
[--C-:B------:R-:W-:Y:S01]  /*9670*/  FFMA.FTZ R206, R134, UR6, -R161.reuse ;  /* 0x0000000686ce7c23 */ /* 0x100fe200080108a1 */
[----:B------:R-:W2:Y:S01]  /*9680*/  MUFU.EX2 R155, R155 ;  /* 0x0000009b009b7308 */ /* 0x000ea20000000800 */
[--C-:B------:R-:W-:Y:S01]  /*9690*/  FFMA.FTZ R171, R228, UR6, -R161.reuse ;  /* 0x00000006e4ab7c23 */ /* 0x100fe200080108a1 */
        /* <DEDUP_REMOVED lines=9> */
[----:B------:R-:W-:Y:S01]  /*9730*/  FFMA.FTZ R226, R148, UR6, -R163 ;  /* 0x0000000694e27c23 */ /* 0x000fe200080108a3 */
[--C-:B------:R-:W-:Y:S01]  /*9740*/  FFMA.FTZ R179, R142, UR6, -R161.reuse ;  /* 0x000000068eb37c23 */ /* 0x100fe200080108a1 */
[--C-:B------:R-:W-:Y:S01]  /*9750*/  FFMA.FTZ R230, R140, UR6, -R161.reuse ;  /* 0x000000068ce67c23 */ /* 0x100fe200080108a1 */
[----:B------:R-:W-:Y:S01]  /*9760*/  LDSM.16.MT88.4 R148, [R192+0xd000] ;  /* 0x00d00000c094783b */ /* 0x000fe20000004200 */
[--C-:B------:R-:W-:Y:S01]  /*9770*/  FFMA.FTZ R166, R166, UR6, -R161.reuse ;  /* 0x00000006a6a67c23 */ /* 0x100fe200080108a1 */
[----:B------:R-:W3:Y:S01]  /*9780*/  MUFU.EX2 R153, R153 ;  /* 0x0000009900997308 */ /* 0x000ee20000000800 */
[----:B--2---:R-:W-:Y:S01]  /*9790*/  F2FP.F16.F32.PACK_AB R4, R155, R156 ;  /* 0x0000009c9b04723e */ /* 0x004fe200000000ff */
[----:B------:R-:W-:Y:S01]  /*97a0*/  LDSM.16.MT88.4 R140, [R194+0xf000] ;  /* 0x00f00000c28c783b */ /* 0x000fe20000004200 */
[----:B------:R-:W-:-:S05]  /*97b0*/  FFMA.FTZ R164, R164, UR6, -R161 ;  /* 0x00000006a4a47c23 */ /* 0x000fca00080108a1 */
        /* <DEDUP_REMOVED lines=45> */
[----:B------:R-:W3:Y:S01]  /*9a90*/  MUFU.EX2 R178, R178 ;  /* 0x000000b200b27308 */ /* 0x000ee20000000800 */
        /* <DEDUP_REMOVED lines=22> */
[----:B------:R-:W1:Y:S01]  /*9c00*/  LDSM.16.MT88.4 R108, [R193+0xe000] ;  /* 0x00e00000c16c783b */ /* 0x000e620000004200 */
[----:B------:R-:W-:Y:S01]  /*9c10*/  MUFU.EX2 R169, R169 ;  /* 0x000000a900a97308 */ /* 0x000fe20000000800 */
[-C--:B------:R-:W-:Y:S01]  /*9c20*/  FMUL.FTZ R96, R96, R160.reuse ;  /* 0x000000a060607220 */ /* 0x080fe20000410000 */
[----:B------:R-:W-:Y:S01]  /*9c30*/  HMMA.16816.F32 R32, R4, R34, R104 ;  /* 0x000000220420723c */ /* 0x000fe20000001868 */
[-C--:B------:R-:W-:Y:S01]  /*9c40*/  FMUL.FTZ R97, R97, R160.reuse ;  /* 0x000000a061617220 */ /* 0x080fe20000410000 */
[-C--:B------:R-:W-:Y:S01]  /*9c50*/  FMUL.FTZ R98, R98, R3.reuse ;  /* 0x0000000362627220 */ /* 0x080fe20000410000 */
[----:B------:R-:W-:Y:S01]  /*9c60*/  FMUL.FTZ R99, R99, R3 ;  /* 0x0000000363637220 */ /* 0x000fe20000410000 */
[----:B------:R-:W-:-:S02]  /*9c70*/  FFMA.FTZ R156, R227, R160, R156 ;  /* 0x000000a0e39c7223 */ /* 0x000fc4000001009c */
[----:B------:R-:W4:Y:S01]  /*9c80*/  MUFU.EX2 R206, R206 ;  /* 0x000000ce00ce7308 */ /* 0x000f220000000800 */
        /* <DEDUP_REMOVED lines=8> */
[----:B------:R-:W-:Y:S01]  /*9d10*/  MUFU.EX2 R171, R171 ;  /* 0x000000ab00ab7308 */ /* 0x000fe20000000800 */
[----:B------:R-:W-:Y:S01]  /*9d20*/  FADD.FTZ R155, R155, R156 ;  /* 0x0000009c9b9b7221 */ /* 0x000fe20000010000 */
[----:B--2---:R-:W-:Y:S01]  /*9d30*/  HMMA.16816.F32 R40, R4, R116, R104 ;  /* 0x000000740428723c */ /* 0x004fe20000001868 */
[----:B------:R-:W2:Y:S02]  /*9d40*/  LDSM.16.MT88.4 R104, [R192+0xe000] ;  /* 0x00e00000c068783b */ /* 0x000ea40000004200 */
[----:B------:R-:W-:-:S03]  /*9d50*/  FADD.FTZ R154, R154, R155 ;  /* 0x0000009b9a9a7221 */ /* 0x000fc60000010000 */
[----:B------:R-:W-:Y:S01]  /*9d60*/  HMMA.16816.F32 R36, R4, R118, R36 ;  /* 0x000000760424723c */ /* 0x000fe20000001824 */
[-C--:B------:R-:W-:Y:S01]  /*9d70*/  FMUL.FTZ R116, R44, R160.reuse ;  /* 0x000000a02c747220 */ /* 0x080fe20000410000 */
[-C--:B------:R-:W-:Y:S01]  /*9d80*/  FMUL.FTZ R117, R45, R160.reuse ;  /* 0x000000a02d757220 */ /* 0x080fe20000410000 */
[-C--:B------:R-:W-:Y:S01]  /*9d90*/  FMUL.FTZ R44, R48, R160.reuse ;  /* 0x000000a0302c7220 */ /* 0x080fe20000410000 */
[----:B------:R-:W-:Y:S01]  /*9da0*/  FMUL.FTZ R45, R49, R160 ;  /* 0x000000a0312d7220 */ /* 0x000fe20000410000 */
[----:B------:R-:W-:Y:S01]  /*9db0*/  MUFU.EX2 R208, R208 ;  /* 0x000000d000d07308 */ /* 0x000fe20000000800 */
[----:B------:R-:W-:Y:S01]  /*9dc0*/  FADD.FTZ R154, R153, R154 ;  /* 0x0000009a999a7221 */ /* 0x000fe20000010000 */
[-C--:B------:R-:W-:Y:S01]  /*9dd0*/  FMUL.FTZ R118, R46, R3.reuse ;  /* 0x000000032e767220 */ /* 0x080fe20000410000 */
[-C--:B------:R-:W-:Y:S01]  /*9de0*/  FMUL.FTZ R119, R47, R3.reuse ;  /* 0x000000032f777220 */ /* 0x080fe20000410000 */
[-C--:B------:R-:W-:Y:S01]  /*9df0*/  FMUL.FTZ R46, R50, R3.reuse ;  /* 0x00000003322e7220 */ /* 0x080fe20000410000 */
[----:B------:R-:W-:-:S03]  /*9e00*/  FMUL.FTZ R47, R51, R3 ;  /* 0x00000003332f7220 */ /* 0x000fc60000410000 */
[----:B------:R-:W-:Y:S02]  /*9e10*/  MUFU.EX2 R173, R173 ;  /* 0x000000ad00ad7308 */ /* 0x000fe40000000800 */
[C---:B------:R-:W-:Y:S06]  /*9e20*/  HMMA.16816.F32 R48, R4.reuse, R112, R116 ;  /* 0x000000700430723c */ /* 0x040fec0000001874 */
[C---:B------:R-:W-:Y:S01]  /*9e30*/  HMMA.16816.F32 R44, R4.reuse, R114, R44 ;  /* 0x00000072042c723c */ /* 0x040fe2000000182c */
[----:B------:R-:W5:Y:S01]  /*9e40*/  LDSM.16.MT88.4 R112, [R196+0x10000] ;  /* 0x01000000c470783b */ /* 0x000f620000004200 */
        /* <DEDUP_REMOVED lines=21> */
[C---:B--2---:R-:W-:Y:S06]  /*9fa0*/  HMMA.16816.F32 R64, R4.reuse, R104, R116 ;  /* 0x000000680440723c */ /* 0x044fec0000001874 */
[C---:B------:R-:W-:Y:S01]  /*9fb0*/  HMMA.16816.F32 R60, R4.reuse, R106, R60 ;  /* 0x0000006a043c723c */ /* 0x040fe2000000183c */
[-C--:B------:R-:W-:Y:S01]  /*9fc0*/  FMUL.FTZ R116, R68, R160.reuse ;  /* 0x000000a044747220 */ /* 0x080fe20000410000 */
[-C--:B------:R-:W-:Y:S01]  /*9fd0*/  FMUL.FTZ R117, R69, R160.reuse ;  /* 0x000000a045757220 */ /* 0x080fe20000410000 */
[-C--:B------:R-:W-:Y:S01]  /*9fe0*/  FMUL.FTZ R118, R70, R3.reuse ;  /* 0x0000000346767220 */ /* 0x080fe20000410000 */
[-C--:B------:R-:W-:Y:S01]  /*9ff0*/  FMUL.FTZ R119, R71, R3.reuse ;  /* 0x0000000347777220 */ /* 0x080fe20000410000 */
[----:B------:R-:W2:Y:S01]  /*a000*/  LDSM.16.MT88.4 R104, [R193+0x10000] ;  /* 0x01000000c168783b */ /* 0x000ea20000004200 */
[-C--:B------:R-:W-:Y:S01]  /*a010*/  FMUL.FTZ R68, R72, R160.reuse ;  /* 0x000000a048447220 */ /* 0x080fe20000410000 */
[-C--:B------:R-:W-:Y:S01]  /*a020*/  FMUL.FTZ R69, R73, R160.reuse ;  /* 0x000000a049457220 */ /* 0x080fe20000410000 */
[-C--:B------:R-:W-:Y:S01]  /*a030*/  FMUL.FTZ R70, R74, R3.reuse ;  /* 0x000000034a467220 */ /* 0x080fe20000410000 */
[-C--:B------:R-:W-:Y:S01]  /*a040*/  FMUL.FTZ R71, R75, R3.reuse ;  /* 0x000000034b477220 */ /* 0x080fe20000410000 */
[----:B------:R-:W-:Y:S01]  /*a050*/  MUFU.EX2 R226, R226 ;  /* 0x000000e200e27308 */ /* 0x000fe20000000800 */
[C---:B-----5:R-:W-:Y:S06]  /*a060*/  HMMA.16816.F32 R72, R4.reuse, R112, R116 ;  /* 0x000000700448723c */ /* 0x060fec0000001874 */
[C---:B------:R-:W-:Y:S01]  /*a070*/  HMMA.16816.F32 R68, R4.reuse, R114, R68 ;  /* 0x000000720444723c */ /* 0x040fe20000001844 */
[----:B------:R-:W-:Y:S01]  /*a080*/  FFMA.FTZ R116, R136, UR6, -R163 ;  /* 0x0000000688747c23 */ /* 0x000fe200080108a3 */
[-C--:B------:R-:W-:Y:S01]  /*a090*/  FMUL.FTZ R112, R80, R160.reuse ;  /* 0x000000a050707220 */ /* 0x080fe20000410000 */
[----:B------:R-:W5:Y:S01]  /*a0a0*/  LDSM.16.MT88.4 R136, [R192+0x10000] ;  /* 0x01000000c088783b */ /* 0x000f620000004200 */
[-C--:B------:R-:W-:Y:S01]  /*a0b0*/  FMUL.FTZ R113, R81, R160.reuse ;  /* 0x000000a051717220 */ /* 0x080fe20000410000 */
[----:B------:R3:W4:Y:S01]  /*a0c0*/  MUFU.EX2 R204, R116 ;  /* 0x0000007400cc7308 */ /* 0x0007220000000800 */
[-C--:B------:R-:W-:Y:S01]  /*a0d0*/  FMUL.FTZ R80, R84, R160.reuse ;  /* 0x000000a054507220 */ /* 0x080fe20000410000 */
[-C--:B------:R-:W-:Y:S01]  /*a0e0*/  FMUL.FTZ R114, R82, R3.reuse ;  /* 0x0000000352727220 */ /* 0x080fe20000410000 */
[-C--:B------:R-:W-:Y:S01]  /*a0f0*/  FMUL.FTZ R115, R83, R3.reuse ;  /* 0x0000000353737220 */ /* 0x080fe20000410000 */
[----:B------:R-:W-:Y:S01]  /*a100*/  FMUL.FTZ R81, R85, R160 ;  /* 0x000000a055517220 */ /* 0x000fe20000410000 */
[-C--:B------:R-:W-:Y:S01]  /*a110*/  FMUL.FTZ R82, R86, R3.reuse ;  /* 0x0000000356527220 */ /* 0x080fe20000410000 */
[-C--:B------:R-:W-:Y:S01]  /*a120*/  FMUL.FTZ R83, R87, R3.reuse ;  /* 0x0000000357537220 */ /* 0x080fe20000410000 */
[----:B-1----:R-:W-:Y:S01]  /*a130*/  HMMA.16816.F32 R76, R4, R108, R76 ;  /* 0x0000006c044c723c */ /* 0x002fe2000000184c */
[----:B------:R-:W-:Y:S01]  /*a140*/  MUFU.EX2 R177, R177 ;  /* 0x000000b100b17308 */ /* 0x000fe20000000800 */
[----:B------:R-:W-:-:S04]  /*a150*/  FFMA.FTZ R3, R223, R3, R152 ;  /* 0x00000003df037223 */ /* 0x000fc80000010098 */
[----:B------:R-:W-:Y:S01]  /*a160*/  HMMA.16816.F32 R84, R4, R110, R112 ;  /* 0x0000006e0454723c */ /* 0x000fe20000001870 */
[----:B------:R-:W-:Y:S01]  /*a170*/  LDSM.16.MT88.4 R112, [R194+0xe800] ;  /* 0x00e80000c270783b */ /* 0x000fe20000004200 */
[----:B------:R-:W-:Y:S01]  /*a180*/  FADD.FTZ R3, R2, R3 ;  /* 0x0000000302037221 */ /* 0x000fe20000010000 */
[----:B------:R-:W1:Y:S02]  /*a190*/  MUFU.EX2 R228, R228 ;  /* 0x000000e400e47308 */ /* 0x000e640000000800 */
[----:B---3--:R-:W3:Y:S01]  /*a1a0*/  LDSM.16.MT88.4 R116, [R194+0xc800] ;  /* 0x00c80000c274783b */ /* 0x008ee20000004200 */
[----:B------:R-:W-:-:S03]  /*a1b0*/  FADD.FTZ R0, R0, R3 ;  /* 0x0000000300007221 */ /* 0x000fc60000010000 */
[----:B------:R-:W1:Y:S01]  /*a1c0*/  LDSM.16.MT88.4 R108, [R193+0xe800] ;  /* 0x00e80000c16c783b */ /* 0x000e620000004200 */
[----:B--2---:R-:W-:Y:S01]  /*a1d0*/  HMMA.16816.F32 R80, R4, R104, R80 ;  /* 0x000000680450723c */ /* 0x004fe20000001850 */
[----:B------:R-:W-:Y:S01]  /*a1e0*/  MUFU.EX2 R179, R179 ;  /* 0x000000b300b37308 */ /* 0x000fe20000000800 */
[----:B------:R-:W-:-:S04]  /*a1f0*/  FADD.FTZ R0, R159, R0 ;  /* 0x000000009f007221 */ /* 0x000fc80000010000 */
[C---:B------:R-:W-:Y:S01]  /*a200*/  HMMA.16816.F32 R88, R4.reuse, R106, R88 ;  /* 0x0000006a0458723c */ /* 0x040fe20000001858 */
[----:B------:R-:W-:Y:S01]  /*a210*/  F2FP.F16.F32.PACK_AB R104, R178, R165 ;  /* 0x000000a5b268723e */ /* 0x000fe200000000ff */
[----:B------:R-:W-:Y:S01]  /*a220*/  FADD.FTZ R165, R165, R154 ;  /* 0x0000009aa5a57221 */ /* 0x000fe20000010000 */
[----:B----4-:R-:W-:Y:S01]  /*a230*/  F2FP.F16.F32.PACK_AB R105, R206, R169 ;  /* 0x000000a9ce69723e */ /* 0x010fe200000000ff */
[----:B------:R-:W2:Y:S01]  /*a240*/  MUFU.EX2 R230, R230 ;  /* 0x000000e600e67308 */ /* 0x000ea20000000800 */
[----:B------:R-:W-:Y:S01]  /*a250*/  FADD.FTZ R169, R169, R0 ;  /* 0x00000000a9a97221 */ /* 0x000fe20000010000 */
[----:B------:R-:W-:Y:S01]  /*a260*/  FADD.FTZ R178, R178, R165 ;  /* 0x000000a5b2b27221 */ /* 0x000fe20000010000 */
[----:B------:R-:W-:Y:S02]  /*a270*/  F2FP.F16.F32.PACK_AB R106, R204, R167 ;  /* 0x000000a7cc6a723e */ /* 0x000fe400000000ff */
[----:B------:R-:W-:Y:S01]  /*a280*/  F2FP.F16.F32.PACK_AB R107, R208, R171 ;  /* 0x000000abd06b723e */ /* 0x000fe200000000ff */
[----:B-----5:R-:W-:Y:S01]  /*a290*/  HMMA.16816.F32 R92, R4, R136, R92 ;  /* 0x00000088045c723c */ /* 0x020fe2000000185c */
[----:B------:R-:W-:Y:S01]  /*a2a0*/  FADD.FTZ R206, R206, R169 ;  /* 0x000000a9cece7221 */ /* 0x000fe20000010000 */
[----:B------:R-:W-:Y:S01]  /*a2b0*/  MUFU.EX2 R166, R166 ;  /* 0x000000a600a67308 */ /* 0x000fe20000000800 */
[----:B------:R-:W-:-:S02]  /*a2c0*/  FADD.FTZ R167, R167, R178 ;  /* 0x000000b2a7a77221 */ /* 0x000fc40000010000 */
[----:B------:R-:W-:Y:S01]  /*a2d0*/  FADD.FTZ R171, R171, R206 ;  /* 0x000000ceabab7221 */ /* 0x000fe20000010000 */
[----:B------:R-:W-:Y:S01]  /*a2e0*/  HMMA.16816.F32 R4, R4, R138, R96 ;  /* 0x0000008a0404723c */ /* 0x000fe20000001860 */
[----:B------:R-:W-:Y:S01]  /*a2f0*/  LDSM.16.MT88.4 R96, [R193+0x10800] ;  /* 0x01080000c160783b */ /* 0x000fe20000004200 */
[----:B------:R-:W-:Y:S01]  /*a300*/  FADD.FTZ R204, R204, R167 ;  /* 0x000000a7cccc7221 */ /* 0x000fe20000010000 */
[----:B------:R-:W-:Y:S01]  /*a310*/  FADD.FTZ R208, R208, R171 ;  /* 0x000000abd0d07221 */ /* 0x000fe20000010000 */
[----:B------:R-:W-:Y:S01]  /*a320*/  MUFU.EX2 R164, R164 ;  /* 0x000000a400a47308 */ /* 0x000fe20000000800 */
        /* <DEDUP_REMOVED lines=8> */
[C---:B------:R-:W-:Y:S01]  /*a3b0*/  HMMA.16816.F32 R32, R104.reuse, R126, R32 ;  /* 0x0000007e6820723c */ /* 0x040fe20000001820 */
[----:B------:R-:W-:Y:S05]  /*a3c0*/  LDSM.16.MT88.4 R124, [R196+0xd000] ;  /* 0x00d00000c47c783b */ /* 0x000fea0000004200 */
[C---:B------:R-:W-:Y:S06]  /*a3d0*/  HMMA.16816.F32 R48, R104.reuse, R112, R48 ;  /* 0x000000706830723c */ /* 0x040fec0000001830 */
[C---:B------:R-:W-:Y:S01]  /*a3e0*/  HMMA.16816.F32 R44, R104.reuse, R114, R44 ;  /* 0x00000072682c723c */ /* 0x040fe2000000182c */
[----:B------:R-:W4:Y:S05]  /*a3f0*/  LDSM.16.MT88.4 R112, [R192+0x10800] ;  /* 0x01080000c070783b */ /* 0x000f2a0000004200 */
        /* <DEDUP_REMOVED lines=21> */
[----:B--2---:R-:W-:Y:S01]  /*a550*/  F2FP.F16.F32.PACK_AB R99, R230, R179 ;  /* 0x000000b3e663723e */ /* 0x004fe200000000ff */
[----:B------:R-:W-:Y:S02]  /*a560*/  FADD.FTZ R228, R228, R177 ;  /* 0x000000b1e4e47221 */ /* 0x000fe40000010000 */
[----:B------:R-:W-:Y:S01]  /*a570*/  HMMA.16816.F32 R68, R104, R130, R68 ;  /* 0x000000826844723c */ /* 0x000fe20000001844 */
[----:B------:R-:W-:Y:S01]  /*a580*/  FADD.FTZ R3, R175, R210 ;  /* 0x000000d2af037221 */ /* 0x000fe20000010000 */
[----:B------:R-:W-:-:S03]  /*a590*/  FADD.FTZ R179, R179, R228 ;  /* 0x000000e4b3b37221 */ /* 0x000fc60000010000 */
[----:B------:R-:W-:Y:S01]  /*a5a0*/  FADD.FTZ R3, R226, R3 ;  /* 0x00000003e2037221 */ /* 0x000fe20000010000 */
[----:B----4-:R-:W-:Y:S01]  /*a5b0*/  HMMA.16816.F32 R92, R104, R112, R92 ;  /* 0x00000070685c723c */ /* 0x010fe2000000185c */
[----:B------:R-:W-:-:S05]  /*a5c0*/  FADD.FTZ R230, R230, R179 ;  /* 0x000000b3e6e67221 */ /* 0x000fca0000010000 */
[----:B------:R-:W-:Y:S06]  /*a5d0*/  HMMA.16816.F32 R4, R104, R114, R4 ;  /* 0x000000726804723c */ /* 0x000fec0000001804 */
[C---:B------:R-:W-:Y:S06]  /*a5e0*/  HMMA.16816.F32 R128, R96.reuse, R124, R12 ;  /* 0x0000007c6080723c */ /* 0x040fec000000180c */
[C---:B------:R-:W-:Y:S01]  /*a5f0*/  HMMA.16816.F32 R124, R96.reuse, R126, R8 ;  /* 0x0000007e607c723c */ /* 0x040fe20000001808 */
[----:B------:R-:W2:Y:S05]  /*a600*/  LDSM.16.MT88.4 R8, [R196+0x11000] ;  /* 0x01100000c408783b */ /* 0x000eaa0000004200 */
[C---:B-1----:R-:W-:Y:S06]  /*a610*/  HMMA.16816.F32 R112, R96.reuse, R108, R28 ;  /* 0x0000006c6070723c */ /* 0x042fec000000181c */
[C---:B------:R-:W-:Y:S06]  /*a620*/  HMMA.16816.F32 R28, R96.reuse, R144, R40 ;  /* 0x00000090601c723c */ /* 0x040fec0000001828 */
[----:B------:R-:W-:Y:S01]  /*a630*/  HMMA.16816.F32 R40, R96, R146, R36 ;  /* 0x000000926028723c */ /* 0x000fe20000001824 */
[----:B------:R-:W1:Y:S04]  /*a640*/  LDSM.16.MT88.4 R36, [R194+0x11000] ;  /* 0x01100000c224783b */ /* 0x000e680000004200 */
[----:B------:R-:W-:Y:S01]  /*a650*/  LDSM.16.MT88.4 R144, [R192+0x11000] ;  /* 0x01100000c090783b */ /* 0x000fe20000004200 */
[C---:B-----5:R-:W-:Y:S06]  /*a660*/  HMMA.16816.F32 R76, R104.reuse, R120, R76 ;  /* 0x00000078684c723c */ /* 0x060fec000000184c */
[----:B------:R-:W-:Y:S01]  /*a670*/  HMMA.16816.F32 R84, R104, R122, R84 ;  /* 0x0000007a6854723c */ /* 0x000fe20000001854 */
[----:B------:R-:W-:Y:S05]  /*a680*/  LDSM.16.MT88.4 R104, [R193+0xd800] ;  /* 0x00d80000c168783b */ /* 0x000fea0000004200 */
[C---:B---3--:R-:W-:Y:S06]  /*a690*/  HMMA.16816.F32 R120, R96.reuse, R116, R20 ;  /* 0x000000746078723c */ /* 0x048fec0000001814 */
[C---:B------:R-:W-:Y:S06]  /*a6a0*/  HMMA.16816.F32 R20, R96.reuse, R132, R56 ;  /* 0x000000846014723c */ /* 0x040fec0000001838 */
[C---:B------:R-:W-:Y:S01]  /*a6b0*/  HMMA.16816.F32 R56, R96.reuse, R134, R52 ;  /* 0x000000866038723c */ /* 0x040fe20000001834 */
[----:B------:R-:W3:Y:S04]  /*a6c0*/  LDSM.16.MT88.4 R132, [R193+0x11000] ;  /* 0x01100000c184783b */ /* 0x000ee80000004200 */
[----:B------:R-:W-:Y:S01]  /*a6d0*/  LDSM.16.MT88.4 R52, [R194+0xf800] ;  /* 0x00f80000c234783b */ /* 0x000fe20000004200 */
[C---:B--2---:R-:W-:Y:S06]  /*a6e0*/  HMMA.16816.F32 R12, R96.reuse, R8, R72 ;  /* 0x00000008600c723c */ /* 0x044fec0000001848 */
[C---:B------:R-:W-:Y:S01]  /*a6f0*/  HMMA.16816.F32 R72, R96.reuse, R10, R68 ;  /* 0x0000000a6048723c */ /* 0x040fe20000001844 */
[----:B------:R-:W-:Y:S05]  /*a700*/  LDSM.16.MT88.4 R68, [R192+0xf800] ;  /* 0x00f80000c044783b */ /* 0x000fea0000004200 */
[C---:B------:R-:W-:Y:S06]  /*a710*/  HMMA.16816.F32 R108, R96.reuse, R110, R24 ;  /* 0x0000006e606c723c */ /* 0x040fec0000001818 */
[C---:B-1----:R-:W-:Y:S06]  /*a720*/  HMMA.16816.F32 R76, R96.reuse, R36, R76 ;  /* 0x00000024604c723c */ /* 0x042fec000000184c */
        /* <DEDUP_REMOVED lines=14> */
[----:B------:R-:W-:-:S04]  /*a810*/  FFMA.FTZ R149, R174, UR6, -R163 ;  /* 0x00000006ae957c23 */ /* 0x000fc800080108a3 */
[C---:B---3--:R-:W-:Y:S01]  /*a820*/  HMMA.16816.F32 R84, R96.reuse, R132, R80 ;  /* 0x000000846054723c */ /* 0x048fe20000001850 */
[--C-:B------:R-:W-:Y:S01]  /*a830*/  FFMA.FTZ R150, R172, UR6, -R163.reuse ;  /* 0x00000006ac967c23 */ /* 0x100fe200080108a3 */
[----:B------:R-:W-:Y:S01]  /*a840*/  FFMA.FTZ R151, R170, UR6, -R163 ;  /* 0x00000006aa977c23 */ /* 0x000fe200080108a3 */
[--C-:B------:R-:W-:Y:S01]  /*a850*/  FFMA.FTZ R163, R168, UR6, -R161.reuse ;  /* 0x00000006a8a37c23 */ /* 0x100fe200080108a1 */
[----:B------:R-:W-:Y:S01]  /*a860*/  FFMA.FTZ R161, R162, UR6, -R161 ;  /* 0x00000006a2a17c23 */ /* 0x000fe200080108a1 */
[----:B------:R-:W-:Y:S01]  /*a870*/  MUFU.EX2 R148, R148 ;  /* 0x0000009400947308 */ /* 0x000fe20000000800 */
[C---:B------:R-:W-:Y:S01]  /*a880*/  HMMA.16816.F32 R88, R96.reuse, R134, R88 ;  /* 0x000000866058723c */ /* 0x040fe20000001858 */
[----:B------:R-:W3:Y:S04]  /*a890*/  LDSM.16.MT88.4 R80, [R194+0x11800] ;  /* 0x01180000c250783b */ /* 0x000ee80000004200 */
[----:B------:R-:W3:Y:S01]  /*a8a0*/  LDSM.16.MT88.4 R132, [R196+0x11800] ;  /* 0x01180000c484783b */ /* 0x000ee20000004200 */
[C---:B------:R-:W-:Y:S01]  /*a8b0*/  HMMA.16816.F32 R92, R96.reuse, R144, R92 ;  /* 0x00000090605c723c */ /* 0x040fe2000000185c */
[----:B------:R-:W1:Y:S05]  /*a8c0*/  MUFU.EX2 R149, R149 ;  /* 0x0000009500957308 */ /* 0x000e6a0000000800 */
[----:B------:R-:W-:Y:S03]  /*a8d0*/  HMMA.16816.F32 R4, R96, R146, R4 ;  /* 0x000000926004723c */ /* 0x000fe60000001804 */
[----:B------:R-:W-:Y:S08]  /*a8e0*/  MUFU.EX2 R150, R150 ;  /* 0x0000009600967308 */ /* 0x000ff00000000800 */
[----:B------:R-:W2:Y:S01]  /*a8f0*/  MUFU.EX2 R151, R151 ;  /* 0x0000009700977308 */ /* 0x000ea20000000800 */
[----:B-1----:R-:W-:Y:S01]  /*a900*/  F2FP.F16.F32.PACK_AB R96, R149, R148 ;  /* 0x000000949560723e */ /* 0x002fe200000000ff */
[----:B------:R-:W-:Y:S01]  /*a910*/  FADD.FTZ R148, R148, R3 ;  /* 0x0000000394947221 */ /* 0x000fe20000010000 */
[----:B------:R-:W-:-:S03]  /*a920*/  MOV R3, R157 ;  /* 0x0000009d00037202 */ /* 0x000fc60000000f00 */
[----:B------:R-:W-:Y:S02]  /*a930*/  FADD.FTZ R149, R149, R148 ;  /* 0x0000009495957221 */ /* 0x000fe40000010000 */
[----:B------:R-:W1:Y:S08]  /*a940*/  MUFU.EX2 R163, R163 ;  /* 0x000000a300a37308 */ /* 0x000e700000000800 */
[----:B------:R-:W4:Y:S01]  /*a950*/  MUFU.EX2 R161, R161 ;  /* 0x000000a100a17308 */ /* 0x000f220000000800 */
[----:B--2---:R-:W-:Y:S01]  /*a960*/  F2FP.F16.F32.PACK_AB R98, R151, R150 ;  /* 0x000000969762723e */ /* 0x004fe200000000ff */
[----:B------:R-:W-:-:S04]  /*a970*/  FADD.FTZ R150, R150, R149 ;  /* 0x0000009596967221 */ /* 0x000fc80000010000 */
[----:B------:R-:W-:Y:S01]  /*a980*/  FADD.FTZ R227, R151, R150 ;  /* 0x0000009697e37221 */ /* 0x000fe20000010000 */
[----:B-1----:R-:W-:Y:S01]  /*a990*/  F2FP.F16.F32.PACK_AB R97, R166, R163 ;  /* 0x000000a3a661723e */ /* 0x002fe200000000ff */
[----:B------:R-:W-:-:S04]  /*a9a0*/  FADD.FTZ R163, R163, R230 ;  /* 0x000000e6a3a37221 */ /* 0x000fc80000010000 */
[----:B------:R-:W-:Y:S01]  /*a9b0*/  FADD.FTZ R163, R166, R163 ;  /* 0x000000a3a6a37221 */ /* 0x000fe20000010000 */
[----:B----4-:R-:W-:-:S03]  /*a9c0*/  F2FP.F16.F32.PACK_AB R99, R161, R164 ;  /* 0x000000a4a163723e */ /* 0x010fc600000000ff */
        /* <DEDUP_REMOVED lines=30> */
.L_x_1358:
[----:B------:R-:W-:-:S06]  /*abb0*/  UISETP.GT.AND UP0, UPT, UR17, UR12, UPT ;  /* 0x0000000c1100728c */ /* 0x000fcc000bf04270 */
[----:B------:R-:W-:-:S13]  /*abc0*/  PLOP3.LUT P0, PT, PT, PT, UP0, 0x80, 0x0 ;  /* 0x000000000000781c */ /* 0x000fda0003f0f008 */
[----:B------:R-:W-:Y:S05]  /*abd0*/  @!P0 BRA `(.L_x_1362) ;  /* 0x0000003c007c8947 */ /* 0x000fea0003800000 */
[----:B------:R-:W-:Y:S01]  /*abe0*/  ULDC UR4, c[0x0][0x2d0] ;  /* 0x0000b40000047ab9 */ /* 0x000fe20000000800 */
[----:B------:R-:W-:Y:S01]  /*abf0*/  IMAD.MOV.U32 R2, RZ, RZ, R3 ;  /* 0x000000ffff027224 */ /* 0x000fe200078e0003 */
[----:B------:R-:W-:Y:S01]  /*ac00*/  ISETP.GE.AND P2, PT, R234, UR4, PT ;  /* 0x00000004ea007c0c */ /* 0x000fe2000bf46270 */
[----:B------:R-:W-:Y:S01]  /*ac10*/  IMAD.MOV.U32 R225, RZ, RZ, R233 ;  /* 0x000000ffffe17224 */ /* 0x000fe200078e00e9 */
[----:B------:R-:W-:Y:S01]  /*ac20*/  MOV R0, R132 ;  /* 0x0000008400007202 */ /* 0x000fe20000000f00 */
[----:B------:R-:W-:Y:S01]  /*ac30*/  ULDC UR8, c[0x0][0x2d0] ;  /* 0x0000b40000087ab9 */ /* 0x000fe20000000800 */
[----:B------:R-:W-:Y:S01]  /*ac40*/  ULDC UR5, c[0x0][0x39c] ;  /* 0x0000e70000057ab9 */ /* 0x000fe20000000800 */
[----:B------:R-:W-:Y:S01]  /*ac50*/  ULDC UR4, c[0x0][0x2ec] ;  /* 0x0000bb0000047ab9 */ /* 0x000fe20000000800 */
[----:B------:R-:W-:-:S07]  /*ac60*/  ULDC.64 UR6, c[0x0][0x248] ;  /* 0x0000920000067ab9 */ /* 0x000fce0000000a00 */
[----:B------:R-:W1:Y:S08]  /*ac70*/  @!P2 LDC.64 R210, c[0x0][0x220] ;  /* 0x00008800ffd2ab82 */ /* 0x000e700000000a00 */
[----:B------:R-:W2:Y:S08]  /*ac80*/  @!P2 LDC.64 R208, c[0x0][0x220] ;  /* 0x00008800ffd0ab82 */ /* 0x000eb00000000a00 */
[----:B------:R-:W3:Y:S08]  /*ac90*/  @!P2 LDC.64 R206, c[0x0][0x220] ;  /* 0x00008800ffceab82 */ /* 0x000ef00000000a00 */
[----:B------:R-:W4:Y:S01]  /*aca0*/  @!P2 LDC.64 R204, c[0x0][0x220] ;  /* 0x00008800ffccab82 */ /* 0x000f220000000a00 */
[----:B------:R-:W-:Y:S05]  /*acb0*/  BRA `(.L_x_1363) ;  /* 0x0000000400cc7947 */ /* 0x000fea0003800000 */
.L_x_1365:
        /* <DEDUP_REMOVED lines=79> */
[----:B----4-:R-:W-:Y:S01]  /*b1b0*/  @!P3 LEA R28, P0, R26, R10, 0x1 ;  /* 0x0000000a1a1cb211 */ /* 0x010fe200078008ff */
        /* <DEDUP_REMOVED lines=35> */
.L_x_1363:
        /* <DEDUP_REMOVED lines=41> */
[----:B------:R-:W2:Y:S01]  /*b680*/  @!P4 LDC.64 R234, c[0x0][0x220] ;  /* 0x00008800ffeacb82 */ /* 0x000ea20000000a00 */
        /* <DEDUP_REMOVED lines=9> */
[----:B------:R-:W3:Y:S01]  /*b720*/  @!P4 LDC.64 R230, c[0x0][0x220] ;  /* 0x00008800ffe6cb82 */ /* 0x000ee20000000a00 */
[C---:B------:R-:W-:Y:S03]  /*b730*/  @!P3 LEA.HI.X R237, R3.reuse, R237, R226, 0x1, P0 ;  /* 0x000000ed03edb211 */ /* 0x040fe600000f0ce2 */
[----:B------:R-:W-:Y:S05]  /*b740*/  @P4 STS.128 [R213+0xe800], RZ ;  /* 0x00e800ffd5004388 */ /* 0x000fea0000000c00 */
[----:B------:R-:W-:Y:S01]  /*b750*/  @!PT LDS RZ, [RZ] ;  /* 0x00000000fffff984 */ /* 0x000fe20000000800 */
[----:B------:R-:W-:Y:S01]  /*b760*/  @!PT LDS RZ, [RZ] ;  /* 0x00000000fffff984 */ /* 0x000fe20000000800 */
[----:B------:R-:W-:Y:S01]  /*b770*/  @!PT LDS RZ, [RZ] ;  /* 0x00000000fffff984 */ /* 0x000fe20000000800 */
[----:B------:R-:W-:Y:S01]  /*b780*/  @!P4 LDGSTS.E.BYPASS.LTC128B.128 [R213+0xe800], desc[UR22][R242.64+0x80] ;  /* 0x0e800080f2d5cfae */ /* 0x000fe2000b901d56 */
[----:B------:R-:W4:Y:S01]  /*b790*/  @!P3 LDC.64 R228, c[0x0][0x220] ;  /* 0x00008800ffe4bb82 */ /* 0x000f220000000a00 */
[----:B-----5:R-:W-:Y:S03]  /*b7a0*/  IADD3 R238, P1, R3, UR31, RZ ;  /* 0x0000001f03ee7c10 */ /* 0x020fe6000ff3e0ff */
[----:B------:R-:W-:Y:S01]  /*b7b0*/  @P3 STS.128 [R213+0x10800], RZ ;  /* 0x010800ffd5003388 */ /* 0x000fe20000000c00 */
[----:B------:R-:W-:Y:S04]  /*b7c0*/  IADD3.X R226, R226, UR30, RZ, P1, !PT ;  /* 0x0000001ee2e27c10 */ /* 0x000fe80008ffe4ff */
[----:B------:R-:W-:Y:S01]  /*b7d0*/  @!PT LDS RZ, [RZ] ;  /* 0x00000000fffff984 */ /* 0x000fe20000000800 */
[----:B------:R-:W-:Y:S01]  /*b7e0*/  @!PT LDS RZ, [RZ] ;  /* 0x00000000fffff984 */ /* 0x000fe20000000800 */
[----:B------:R-:W-:Y:S01]  /*b7f0*/  @!PT LDS RZ, [RZ] ;  /* 0x00000000fffff984 */ /* 0x000fe20000000800 */
[----:B------:R-:W-:Y:S01]  /*b800*/  @!P3 LDGSTS.E.BYPASS.LTC128B.128 [R213+0x10800], desc[UR22][R236.64+0x100] ;  /* 0x10800100ecd5bfae */ /* 0x000fe2000b901d56 */
[C---:B--2---:R-:W-:Y:S02]  /*b810*/  @!P4 LEA R234, P1, R238.reuse, R234, 0x1 ;  /* 0x000000eaeeeac211 */ /* 0x044fe400078208ff */
[C---:B------:R-:W-:Y:S02]  /*b820*/  @!P2 LEA R244, P0, R238.reuse, R206, 0x1 ;  /* 0x000000ceeef4a211 */ /* 0x040fe400078008ff */
[----:B------:R-:W-:Y:S01]  /*b830*/  @P2 STS.128 [R213+0xd000], RZ ;  /* 0x00d000ffd5002388 */ /* 0x000fe20000000c00 */
[C-C-:B------:R-:W-:Y:S02]  /*b840*/  @!P4 LEA.HI.X R235, R238.reuse, R235, R226.reuse, 0x1, P1 ;  /* 0x000000ebeeebc211 */ /* 0x140fe400008f0ce2 */
[C-C-:B------:R-:W-:Y:S02]  /*b850*/  @!P2 LEA.HI.X R245, R238.reuse, R207, R226.reuse, 0x1, P0 ;  /* 0x000000cfeef5a211 */ /* 0x140fe400000f0ce2 */
[C---:B-1----:R-:W-:Y:S02]  /*b860*/  @!P3 LEA R232, P0, R238.reuse, R232, 0x1 ;  /* 0x000000e8eee8b211 */ /* 0x042fe400078008ff */
[C---:B------:R-:W-:Y:S01]  /*b870*/  IADD3 R3, P5, R238.reuse, UR31, RZ ;  /* 0x0000001fee037c10 */ /* 0x040fe2000ffbe0ff */
[----:B------:R-:W-:Y:S01]  /*b880*/  @!PT LDS RZ, [RZ] ;  /* 0x00000000fffff984 */ /* 0x000fe20000000800 */
[----:B------:R-:W-:Y:S01]  /*b890*/  @!PT LDS RZ, [RZ] ;  /* 0x00000000fffff984 */ /* 0x000fe20000000800 */
[----:B------:R-:W-:Y:S01]  /*b8a0*/  @!PT LDS RZ, [RZ] ;  /* 0x00000000fffff984 */ /* 0x000fe20000000800 */
[----:B------:R-:W-:Y:S01]  /*b8b0*/  @!P2 LDGSTS.E.BYPASS.LTC128B.128 [R213+0xd000], desc[UR22][R244.64] ;  /* 0x0d000000f4d5afae */ /* 0x000fe2000b901d56 */
[----:B------:R-:W-:Y:S02]  /*b8c0*/  @!P3 LEA.HI.X R233, R238, R233, R226, 0x1, P0 ;  /* 0x000000e9eee9b211 */ /* 0x000fe400000f0ce2 */
[----:B------:R-:W-:Y:S02]  /*b8d0*/  IADD3.X R226, R226, UR30, RZ, P5, !PT ;  /* 0x0000001ee2e27c10 */ /* 0x000fe4000affe4ff */
[----:B------:R-:W-:Y:S01]  /*b8e0*/  @P4 STS.128 [R213+0xf000], RZ ;  /* 0x00f000ffd5004388 */ /* 0x000fe20000000c00 */
[C---:B------:R-:W-:Y:S02]  /*b8f0*/  @!P2 LEA R238, P5, R3.reuse, R204, 0x1 ;  /* 0x000000cc03eea211 */ /* 0x040fe400078a08ff */
        /* <DEDUP_REMOVED lines=8> */
[C---:B----4-:R-:W-:Y:S04]  /*b980*/  @!P3 LEA R228, P0, R3.reuse, R228, 0x1 ;  /* 0x000000e403e4b211 */ /* 0x050fe800078008ff */
[----:B------:R-:W-:Y:S01]  /*b990*/  @!PT LDS RZ, [RZ] ;  /* 0x00000000fffff984 */ /* 0x000fe20000000800 */
[----:B------:R-:W-:Y:S01]  /*b9a0*/  @!PT LDS RZ, [RZ] ;  /* 0x00000000fffff984 */ /* 0x000fe20000000800 */
[----:B------:R-:W-:Y:S01]  /*b9b0*/  @!PT LDS RZ, [RZ] ;  /* 0x00000000fffff984 */ /* 0x000fe20000000800 */
[----:B------:R1:W-:Y:S01]  /*b9c0*/  @!P3 LDGSTS.E.BYPASS.LTC128B.128 [R213+0x11000], desc[UR22][R232.64+0x100] ;  /* 0x11000100e8d5bfae */ /* 0x0003e2000b901d56 */
[----:B------:R-:W-:Y:S01]  /*b9d0*/  @!P3 LEA.HI.X R229, R3, R229, R226, 0x1, P0 ;  /* 0x000000e503e5b211 */ /* 0x000fe200000f0ce2 */
[----:B------:R-:W-:Y:S03]  /*b9e0*/  IMAD.U32 R3, RZ, RZ, UR9 ;  /* 0x00000009ff037e24 */ /* 0x000fe6000f8e00ff */
[----:B------:R-:W-:Y:S01]  /*b9f0*/  @P2 STS.128 [R213+0xd800], RZ ;  /* 0x00d800ffd5002388 */ /* 0x000fe20000000c00 */
[----:B------:R-:W-:Y:S04]  /*ba00*/  IMAD R3, R3, 0x40, R222 ;  /* 0x0000004003037824 */ /* 0x000fe800078e02de */
[----:B------:R-:W-:Y:S01]  /*ba10*/  @!PT LDS RZ, [RZ] ;  /* 0x00000000fffff984 */ /* 0x000fe20000000800 */
[----:B------:R-:W-:Y:S01]  /*ba20*/  @!PT LDS RZ, [RZ] ;  /* 0x00000000fffff984 */ /* 0x000fe20000000800 */
[----:B------:R-:W-:Y:S01]  /*ba30*/  @!PT LDS RZ, [RZ] ;  /* 0x00000000fffff984 */ /* 0x000fe20000000800 */
[----:B------:R-:W-:Y:S01]  /*ba40*/  @!P2 LDGSTS.E.BYPASS.LTC128B.128 [R213+0xd800], desc[UR22][R238.64] ;  /* 0x0d800000eed5afae */ /* 0x000fe2000b901d56 */
[C---:B------:R-:W-:Y:S04]  /*ba50*/  ISETP.GE.AND P0, PT, R3.reuse, R221, PT ;  /* 0x000000dd0300720c */ /* 0x040fe80003f06270 */
[----:B------:R-:W-:Y:S01]  /*ba60*/  @P4 STS.128 [R213+0xf800], RZ ;  /* 0x00f800ffd5004388 */ /* 0x000fe20000000c00 */
[C---:B------:R-:W-:Y:S02]  /*ba70*/  ISETP.GE.AND P1, PT, R3.reuse, R219, PT ;  /* 0x000000db0300720c */ /* 0x040fe40003f26270 */
[C---:B------:R-:W-:Y:S02]  /*ba80*/  ISETP.GE.OR P0, PT, R3.reuse, R220, !P0 ;  /* 0x000000dc0300720c */ /* 0x040fe40004706670 */
[----:B------:R-:W-:Y:S01]  /*ba90*/  @!PT LDS RZ, [RZ] ;  /* 0x00000000fffff984 */ /* 0x000fe20000000800 */
[----:B------:R-:W-:Y:S01]  /*baa0*/  @!PT LDS RZ, [RZ] ;  /* 0x00000000fffff984 */ /* 0x000fe20000000800 */
[----:B------:R-:W-:Y:S01]  /*bab0*/  @!PT LDS RZ, [RZ] ;  /* 0x00000000fffff984 */ /* 0x000fe20000000800 */
[----:B------:R2:W-:Y:S01]  /*bac0*/  @!P4 LDGSTS.E.BYPASS.LTC128B.128 [R213+0xf800], desc[UR22][R230.64+0x80] ;  /* 0x0f800080e6d5cfae */ /* 0x0005e2000b901d56 */
[C---:B------:R-:W-:Y:S04]  /*bad0*/  ISETP.GE.OR P1, PT, R3.reuse, R218, !P1 ;  /* 0x000000da0300720c */ /* 0x040fe80004f26670 */
[----:B------:R-:W-:Y:S05]  /*bae0*/  @P3 STS.128 [R213+0x11800], RZ ;  /* 0x011800ffd5003388 */ /* 0x000fea0000000c00 */
[----:B------:R-:W-:Y:S01]  /*baf0*/  @!PT LDS RZ, [RZ] ;  /* 0x00000000fffff984 */ /* 0x000fe20000000800 */
[----:B------:R-:W-:Y:S01]  /*bb00*/  @!PT LDS RZ, [RZ] ;  /* 0x00000000fffff984 */ /* 0x000fe20000000800 */
[----:B------:R-:W-:Y:S01]  /*bb10*/  @!PT LDS RZ, [RZ] ;  /* 0x00000000fffff984 */ /* 0x000fe20000000800 */
[----:B------:R3:W-:Y:S01]  /*bb20*/  @!P3 LDGSTS.E.BYPASS.LTC128B.128 [R213+0x11800], desc[UR22][R228.64+0x100] ;  /* 0x11800100e4d5bfae */ /* 0x0007e2000b901d56 */
[C---:B-1----:R-:W-:Y:S04]  /*bb30*/  VIADD R232, R3.reuse, 0x8 ;  /* 0x0000000803e87836 */ /* 0x042fe80000000000 */
[----:B------:R-:W-:Y:S05]  /*bb40*/  LDSM.16.M88.4 R132, [R202] ;  /* 0x00000000ca84783b */ /* 0x000fea0000000200 */
[----:B------:R-:W1:Y:S05]  /*bb50*/  LDSM.16.M88.4 R136, [R201+0x6000] ;  /* 0x00600000c988783b */ /* 0x000e6a0000000200 */
[----:B------:R-:W4:Y:S05]  /*bb60*/  LDSM.16.M88.4 R140, [R201+0x6800] ;  /* 0x00680000c98c783b */ /* 0x000f2a0000000200 */
[----:B------:R-:W5:Y:S01]  /*bb70*/  LDSM.16.M88.4 R144, [R201+0x7000] ;  /* 0x00700000c990783b */ /* 0x000f620000000200 */
[C---:B--2---:R-:W-:Y:S04]  /*bb80*/  VIADD R230, R3.reuse, 0x1 ;  /* 0x0000000103e67836 */ /* 0x044fe80000000000 */
[----:B------:R-:W2:Y:S01]  /*bb90*/  LDSM.16.M88.4 R148, [R201+0x7800] ;  /* 0x00780000c994783b */ /* 0x000ea20000000200 */
[C---:B------:R-:W-:Y:S02]  /*bba0*/  ISETP.GE.AND P5, PT, R230.reuse, R221, PT ;  /* 0x000000dde600720c */ /* 0x040fe40003fa6270 */
[C---:B------:R-:W-:Y:S02]  /*bbb0*/  ISETP.GE.AND P6, PT, R230.reuse, R219, PT ;  /* 0x000000dbe600720c */ /* 0x040fe40003fc6270 */
[----:B------:R-:W0:Y:S01]  /*bbc0*/  LDGDEPBAR ;  /* 0x00000000000079af */ /* 0x000e220000000000 */
[C---:B------:R-:W-:Y:S02]  /*bbd0*/  ISETP.GE.OR P5, PT, R230.reuse, R220, !P5 ;  /* 0x000000dce600720c */ /* 0x040fe40006fa6670 */
[----:B------:R-:W-:Y:S02]  /*bbe0*/  ISETP.GE.OR P6, PT, R230, R218, !P6 ;  /* 0x000000dae600720c */ /* 0x000fe400077c6670 */
[----:B------:R-:W-:Y:S01]  /*bbf0*/  LDSM.16.M88.4 R152, [R200] ;  /* 0x00000000c898783b */ /* 0x000fe20000000200 */
[----:B------:R-:W-:Y:S04]  /*bc00*/  VIADD R230, R3, 0x9 ;  /* 0x0000000903e67836 */ /* 0x000fe80000000000 */
[----:B------:R-:W3:Y:S05]  /*bc10*/  LDSM.16.M88.4 R156, [R199] ;  /* 0x00000000c79c783b */ /* 0x000eea0000000200 */
[----:B------:R-:W3:Y:S05]  /*bc20*/  LDSM.16.M88.4 R160, [R191] ;  /* 0x00000000bfa0783b */ /* 0x000eea0000000200 */
[----:B------:R-:W3:Y:S01]  /*bc30*/  LDSM.16.M88.4 R164, [R190] ;  /* 0x00000000bea4783b */ /* 0x000ee20000000200 */
[C---:B-1----:R-:W-:Y:S04]  /*bc40*/  HMMA.16816.F32 R4, R132.reuse, R136, RZ ;  /* 0x000000888404723c */ /* 0x042fe800000018ff */
[----:B------:R-:W1:Y:S02]  /*bc50*/  LDSM.16.M88.4 R168, [R189] ;  /* 0x00000000bda8783b */ /* 0x000e640000000200 */
[C---:B------:R-:W-:Y:S03]  /*bc60*/  HMMA.16816.F32 R8, R132.reuse, R138, RZ ;  /* 0x0000008a8408723c */ /* 0x040fe600000018ff */
[----:B------:R-:W-:Y:S03]  /*bc70*/  LDSM.16.M88.4 R172, [R198] ;  /* 0x00000000c6ac783b */ /* 0x000fe60000000200 */
[C---:B----4-:R-:W-:Y:S02]  /*bc80*/  HMMA.16816.F32 R12, R132.reuse, R140, RZ ;  /* 0x0000008c840c723c */ /* 0x050fe400000018ff */
[----:B------:R-:W4:Y:S04]  /*bc90*/  LDSM.16.M88.4 R176, [R195+0x6000] ;  /* 0x00600000c3b0783b */ /* 0x000f280000000200 */
[C---:B------:R-:W-:Y:S01]  /*bca0*/  HMMA.16816.F32 R16, R132.reuse, R142, RZ ;  /* 0x0000008e8410723c */ /* 0x040fe200000018ff */
[----:B------:R-:W-:Y:S05]  /*bcb0*/  LDSM.16.M88.4 R136, [R195+0x7000] ;  /* 0x00700000c388783b */ /* 0x000fea0000000200 */
[C---:B-----5:R-:W-:Y:S01]  /*bcc0*/  HMMA.16816.F32 R20, R132.reuse, R144, RZ ;  /* 0x000000908414723c */ /* 0x060fe200000018ff */
[----:B------:R-:W-:Y:S05]  /*bcd0*/  LDSM.16.M88.4 R140, [R195+0x7800] ;  /* 0x00780000c38c783b */ /* 0x000fea0000000200 */
[C---:B------:R-:W-:Y:S01]  /*bce0*/  HMMA.16816.F32 R24, R132.reuse, R146, RZ ;  /* 0x000000928418723c */ /* 0x040fe200000018ff */
[----:B------:R-:W-:Y:S05]  /*bcf0*/  LDSM.16.M88.4 R144, [R197] ;  /* 0x00000000c590783b */ /* 0x000fea0000000200 */
[C---:B--2---:R-:W-:Y:S06]  /*bd00*/  HMMA.16816.F32 R28, R132.reuse, R148, RZ ;  /* 0x00000094841c723c */ /* 0x044fec00000018ff */
[----:B------:R-:W-:Y:S01]  /*bd10*/  HMMA.16816.F32 R32, R132, R150, RZ ;  /* 0x000000968420723c */ /* 0x000fe200000018ff */
[----:B------:R-:W2:Y:S05]  /*bd20*/  LDSM.16.M88.4 R132, [R195+0x6800] ;  /* 0x00680000c384783b */ /* 0x000eaa0000000200 */
[C---:B---3--:R-:W-:Y:S01]  /*bd30*/  HMMA.16816.F32 R4, R152.reuse, R156, R4 ;  /* 0x0000009c9804723c */ /* 0x048fe20000001804 */
[----:B------:R-:W3:Y:S05]  /*bd40*/  LDSM.16.M88.4 R148, [R188] ;  /* 0x00000000bc94783b */ /* 0x000eea0000000200 */
        /* <DEDUP_REMOVED lines=12> */
[----:B------:R-:W4:Y:S05]  /*be10*/  LDSM.16.M88.4 R168, [R201+0x8000] ;  /* 0x00800000c9a8783b */ /* 0x000f2a0000000200 */
[C---:B------:R-:W-:Y:S01]  /*be20*/  HMMA.16816.F32 R8, R172.reuse, R178, R8 ;  /* 0x000000b2ac08723c */ /* 0x040fe20000001808 */
[----:B------:R-:W-:Y:S05]  /*be30*/  LDSM.16.M88.4 R176, [R187] ;  /* 0x00000000bbb0783b */ /* 0x000fea0000000200 */
        /* <DEDUP_REMOVED lines=8> */
[----:B------:R-:W5:Y:S05]  /*bec0*/  LDSM.16.M88.4 R140, [R201+0x9800] ;  /* 0x00980000c98c783b */ /* 0x000f6a0000000200 */
[C---:B---3--:R-:W-:Y:S01]  /*bed0*/  HMMA.16816.F32 R4, R144.reuse, R148, R4 ;  /* 0x000000949004723c */ /* 0x048fe20000001804 */
[----:B------:R-:W3:Y:S05]  /*bee0*/  LDSM.16.M88.4 R172, [R200+0x2000] ;  /* 0x00200000c8ac783b */ /* 0x000eea0000000200 */
        /* <DEDUP_REMOVED lines=11> */
[C---:B----4-:R-:W-:Y:S01]  /*bfa0*/  HMMA.16816.F32 R4, R164.reuse, R168, R4 ;  /* 0x000000a8a404723c */ /* 0x050fe20000001804 */
[----:B------:R-:W4:Y:S05]  /*bfb0*/  LDSM.16.M88.4 R160, [R195+0x8000] ;  /* 0x00800000c3a0783b */ /* 0x000f2a0000000200 */
[C---:B------:R-:W-:Y:S01]  /*bfc0*/  HMMA.16816.F32 R8, R164.reuse, R170, R8 ;  /* 0x000000aaa408723c */ /* 0x040fe20000001808 */
[----:B------:R-:W-:Y:S05]  /*bfd0*/  LDSM.16.M88.4 R168, [R188+0x2000] ;  /* 0x00200000bca8783b */ /* 0x000fea0000000200 */
[C---:B--2---:R-:W-:Y:S06]  /*bfe0*/  HMMA.16816.F32 R12, R164.reuse, R132, R12 ;  /* 0x00000084a40c723c */ /* 0x044fec000000180c */
[C---:B------:R-:W-:Y:S01]  /*bff0*/  HMMA.16816.F32 R16, R164.reuse, R134, R16 ;  /* 0x00000086a410723c */ /* 0x040fe20000001810 */
[----:B------:R-:W2:Y:S05]  /*c000*/  LDSM.16.M88.4 R132, [R195+0x8800] ;  /* 0x00880000c384783b */ /* 0x000eaa0000000200 */
[C---:B-----5:R-:W-:Y:S06]  /*c010*/  HMMA.16816.F32 R20, R164.reuse, R136, R20 ;  /* 0x00000088a414723c */ /* 0x060fec0000001814 */
        /* <DEDUP_REMOVED lines=59> */
[C---:B------:R-:W-:Y:S06]  /*c3d0*/  HMMA.16816.F32 R8, R156.reuse, R162, R8 ;  /* 0x000000a29c08723c */ /* 0x040fec0000001808 */
[C---:B-1----:R-:W-:Y:S06]  /*c3e0*/  HMMA.16816.F32 R12, R156.reuse, R144, R12 ;  /* 0x000000909c0c723c */ /* 0x042fec000000180c */
[C---:B------:R-:W-:Y:S06]  /*c3f0*/  HMMA.16816.F32 R16, R156.reuse, R146, R16 ;  /* 0x000000929c10723c */ /* 0x040fec0000001810 */
[C---:B------:R-:W-:Y:S06]  /*c400*/  HMMA.16816.F32 R20, R156.reuse, R148, R20 ;  /* 0x000000949c14723c */ /* 0x040fec0000001814 */
[C---:B------:R-:W-:Y:S06]  /*c410*/  HMMA.16816.F32 R24, R156.reuse, R150, R24 ;  /* 0x000000969c18723c */ /* 0x040fec0000001818 */
[C---:B------:R-:W-:Y:S06]  /*c420*/  HMMA.16816.F32 R28, R156.reuse, R152, R28 ;  /* 0x000000989c1c723c */ /* 0x040fec000000181c */
[----:B------:R-:W-:Y:S06]  /*c430*/  HMMA.16816.F32 R32, R156, R154, R32 ;  /* 0x0000009a9c20723c */ /* 0x000fec0000001820 */
[C---:B----4-:R-:W-:Y:S06]  /*c440*/  HMMA.16816.F32 R4, R164.reuse, R168, R4 ;  /* 0x000000a8a404723c */ /* 0x050fec0000001804 */
[C---:B------:R-:W-:Y:S06]  /*c450*/  HMMA.16816.F32 R8, R164.reuse, R170, R8 ;  /* 0x000000aaa408723c */ /* 0x040fec0000001808 */
[C---:B--2---:R-:W-:Y:S06]  /*c460*/  HMMA.16816.F32 R12, R164.reuse, R132, R12 ;  /* 0x00000084a40c723c */ /* 0x044fec000000180c */
[C---:B------:R-:W-:Y:S01]  /*c470*/  HMMA.16816.F32 R16, R164.reuse, R134, R16 ;  /* 0x00000086a410723c */ /* 0x040fe20000001810 */
[----:B------:R-:W1:Y:S05]  /*c480*/  LDSM.16.M88.4 R132, [R188+0x4800] ;  /* 0x00480000bc84783b */ /* 0x000e6a0000000200 */
[C---:B-----5:R-:W-:Y:S06]  /*c490*/  HMMA.16816.F32 R20, R164.reuse, R136, R20 ;  /* 0x00000088a414723c */ /* 0x060fec0000001814 */
[C---:B------:R-:W-:Y:S01]  /*c4a0*/  HMMA.16816.F32 R24, R164.reuse, R138, R24 ;  /* 0x0000008aa418723c */ /* 0x040fe20000001818 */
[----:B------:R-:W2:Y:S05]  /*c4b0*/  LDSM.16.M88.4 R136, [R188+0x5000] ;  /* 0x00500000bc88783b */ /* 0x000eaa0000000200 */
[C---:B------:R-:W-:Y:S06]  /*c4c0*/  HMMA.16816.F32 R28, R164.reuse, R140, R28 ;  /* 0x0000008ca41c723c */ /* 0x040fec000000181c */
[----:B------:R-:W-:Y:S06]  /*c4d0*/  HMMA.16816.F32 R32, R164, R142, R32 ;  /* 0x0000008ea420723c */ /* 0x000fec0000001820 */
[C---:B---3--:R-:W-:Y:S06]  /*c4e0*/  HMMA.16816.F32 R4, R172.reuse, R176, R4 ;  /* 0x000000b0ac04723c */ /* 0x048fec0000001804 */
        /* <DEDUP_REMOVED lines=29> */
[----:B------:R-:W-:Y:S01]  /*c6c0*/  VIADD R228, R3, 0x11 ;  /* 0x0000001103e47836 */ /* 0x000fe20000000000 */
[-C--:B------:R-:W-:Y:S01]  /*c6d0*/  ISETP.GE.AND P0, PT, R232, R221.reuse, PT ;  /* 0x000000dde800720c */ /* 0x080fe20003f06270 */
[----:B------:R-:W-:Y:S01]  /*c6e0*/  FMUL.FTZ R242, R22, UR5 ;  /* 0x0000000516f27c20 */ /* 0x000fe20008410000 */
[----:B------:R-:W-:Y:S01]  /*c6f0*/  FMUL.FTZ R238, R23, UR5 ;  /* 0x0000000517ee7c20 */ /* 0x000fe20008410000 */
[----:B------:R-:W-:Y:S01]  /*c700*/  FMUL.FTZ R246, R24, UR5 ;  /* 0x0000000518f67c20 */ /* 0x000fe20008410000 */
[-C--:B------:R-:W-:Y:S03]  /*c710*/  ISETP.GE.OR P0, PT, R232, R220.reuse, !P0 ;  /* 0x000000dce800720c */ /* 0x080fe60004706670 */
        /* <DEDUP_REMOVED lines=9> */
[-C--:B------:R-:W-:Y:S02]  /*c7b0*/  ISETP.GE.AND P5, PT, R232, R219.reuse, PT ;  /* 0x000000dbe800720c */ /* 0x080fe40003fa6270 */
[----:B------:R-:W-:Y:S01]  /*c7c0*/  FMUL.FTZ R240, R26, UR5 ;  /* 0x000000051af07c20 */ /* 0x000fe20008410000 */
[----:B------:R-:W-:Y:S04]  /*c7d0*/  HMMA.16816.F32 R32, R172, R134, R32 ;  /* 0x00000086ac20723c */ /* 0x000fe80000001820 */
[----:B------:R-:W3:Y:S01]  /*c7e0*/  MUFU.TANH R251, R251 ;  /* 0x000000fb00fb7308 */ /* 0x000ee20000002400 */
[----:B--2---:R-:W-:Y:S01]  /*c7f0*/  FSEL R245, R245, -INF , !P6 ;  /* 0xff800000f5f57808 */ /* 0x004fe20007000000 */
[----:B------:R-:W-:Y:S01]  /*c800*/  FMUL.FTZ R236, R27, UR5 ;  /* 0x000000051bec7c20 */ /* 0x000fe20008410000 */
[----:B------:R-:W-:Y:S01]  /*c810*/  ISETP.GE.AND P6, PT, R230, R219, PT ;  /* 0x000000dbe600720c */ /* 0x000fe20003fc6270 */
[----:B------:R-:W-:Y:S01]  /*c820*/  VIADD R23, R3, 0x39 ;  /* 0x0000003903177836 */ /* 0x000fe20000000000 */
[-C--:B------:R-:W-:Y:S02]  /*c830*/  ISETP.GE.OR P5, PT, R232, R218.reuse, !P5 ;  /* 0x000000dae800720c */ /* 0x080fe40006fa6670 */
[----:B------:R-:W-:Y:S03]  /*c840*/  ISETP.GE.OR P6, PT, R230, R218, !P6 ;  /* 0x000000dae600720c */ /* 0x000fe600077c6670 */
[----:B------:R-:W2:Y:S01]  /*c850*/  MUFU.TANH R249, R249 ;  /* 0x000000f900f97308 */ /* 0x000ea20000002400 */
[----:B------:R-:W-:Y:S01]  /*c860*/  FMUL.FTZ R230, R18, UR5 ;  /* 0x0000000512e67c20 */ /* 0x000fe20008410000 */
        /* <DEDUP_REMOVED lines=37> */
[C---:B------:R-:W-:Y:S03]  /*cac0*/  ISETP.GE.OR P1, PT, R228.reuse, R220, !P1 ;  /* 0x000000dce400720c */ /* 0x040fe60004f26670 */
        /* <DEDUP_REMOVED lines=33> */
[C---:B------:R-:W-:Y:S01]  /*cce0*/  VIADD R228, R3.reuse, 0x30 ;  /* 0x0000003003e47836 */ /* 0x040fe20000000000 */
        /* <DEDUP_REMOVED lines=13> */
[----:B------:R-:W-:Y:S02]  /*cdc0*/  ISETP.GE.AND P6, PT, R226, R219, PT ;  /* 0x000000dbe200720c */ /* 0x000fe40003fc6270 */
[----:B------:R-:W-:Y:S03]  /*cdd0*/  FMNMX.FTZ R228, R158, R228, !PT ;  /* 0x000000e49ee47209 */ /* 0x000fe60007810000 */
[----:B------:R-:W2:Y:S01]  /*cde0*/  MUFU.TANH R232, R232 ;  /* 0x000000e800e87308 */ /* 0x000ea20000002400 */
[----:B------:R-:W-:Y:S01]  /*cdf0*/  ISETP.GE.OR P6, PT, R226, R218, !P6 ;  /* 0x000000dae200720c */ /* 0x000fe200077c6670 */
[C---:B------:R-:W-:Y:S01]  /*ce00*/  VIADD R226, R3.reuse, 0x31 ;  /* 0x0000003103e27836 */ /* 0x040fe20000000000 */
[----:B------:R-:W-:Y:S01]  /*ce10*/  FMNMX.FTZ R230, R18, R228, !PT ;  /* 0x000000e412e67209 */ /* 0x000fe20007810000 */
[----:B------:R-:W-:Y:S01]  /*ce20*/  VIADD R228, R3, 0x38 ;  /* 0x0000003803e47836 */ /* 0x000fe20000000000 */
[----:B-1----:R-:W-:Y:S02]  /*ce30*/  FSEL R240, R240, -INF , !P5 ;  /* 0xff800000f0f07808 */ /* 0x002fe40006800000 */
[----:B------:R-:W-:Y:S03]  /*ce40*/  FMNMX.FTZ R10, R251, R230, !PT ;  /* 0x000000e6fb0a7209 */ /* 0x000fe60007810000 */
[----:B------:R-:W1:Y:S01]  /*ce50*/  MUFU.TANH R236, R236 ;  /* 0x000000ec00ec7308 */ /* 0x000e620000002400 */
[----:B------:R-:W-:Y:S02]  /*ce60*/  FMNMX.FTZ R230, R247, R2, !PT ;  /* 0x00000002f7e67209 */ /* 0x000fe40007810000 */
[CC--:B------:R-:W-:Y:S02]  /*ce70*/  ISETP.GE.AND P5, PT, R226.reuse, R221.reuse, PT ;  /* 0x000000dde200720c */ /* 0x0c0fe40003fa6270 */
[----:B------:R-:W-:Y:S02]  /*ce80*/  FMNMX.FTZ R10, R241, R10, !PT ;  /* 0x0000000af10a7209 */ /* 0x000fe40007810000 */
[----:B------:R-:W-:Y:S03]  /*ce90*/  FMNMX.FTZ R14, R245, R230, !PT ;  /* 0x000000e6f50e7209 */ /* 0x000fe60007810000 */
[----:B------:R-:W-:Y:S01]  /*cea0*/  MUFU.TANH R21, R21 ;  /* 0x0000001500157308 */ /* 0x000fe20000002400 */
[----:B------:R-:W-:Y:S02]  /*ceb0*/  ISETP.GE.OR P5, PT, R226, R220, !P5 ;  /* 0x000000dce200720c */ /* 0x000fe40006fa6670 */
        /* <DEDUP_REMOVED lines=9> */
[----:B------:R-:W-:Y:S02]  /*cf50*/  ISETP.GE.OR P5, PT, R228, R218, !P5 ;  /* 0x000000dae400720c */ /* 0x000fe40006fa6670 */
[----:B------:R-:W-:Y:S02]  /*cf60*/  FMNMX.FTZ R228, R235, R10, !PT ;  /* 0x0000000aebe47209 */ /* 0x000fe40007810000 */
[----:B------:R-:W-:Y:S02]  /*cf70*/  FMNMX.FTZ R14, R249, R14, !PT ;  /* 0x0000000ef90e7209 */ /* 0x000fe40007810000 */
[----:B------:R-:W-:Y:S02]  /*cf80*/  FMNMX.FTZ R11, R250, R228, !PT ;  /* 0x000000e4fa0b7209 */ /* 0x000fe40007810000 */
[----:B------:R-:W-:Y:S01]  /*cf90*/  FMNMX.FTZ R10, R243, R14, !PT ;  /* 0x0000000ef30a7209 */ /* 0x000fe20007810000 */
[----:B------:R-:W4:Y:S01]  /*cfa0*/  MUFU.TANH R228, R33 ;  /* 0x0000002100e47308 */ /* 0x000f220000002400 */
[----:B--2---:R-:W-:Y:S02]  /*cfb0*/  FMNMX.FTZ R9, R248, R11, !PT ;  /* 0x0000000bf8097209 */ /* 0x004fe40007810000 */
[----:B-1----:R-:W-:Y:S02]  /*cfc0*/  FSEL R236, R236, -INF , !P6 ;  /* 0xff800000ecec7808 */ /* 0x002fe40007000000 */
[----:B------:R-:W-:Y:S02]  /*cfd0*/  FMNMX.FTZ R3, R246, R9, !PT ;  /* 0x00000009f6037209 */ /* 0x000fe40007810000 */
[----:B------:R-:W-:Y:S02]  /*cfe0*/  ISETP.GE.AND P6, PT, R226, R219, PT ;  /* 0x000000dbe200720c */ /* 0x000fe40003fc6270 */
[----:B------:R-:W-:Y:S02]  /*cff0*/  FMNMX.FTZ R3, R244, R3, !PT ;  /* 0x00000003f4037209 */ /* 0x000fe40007810000 */
[----:B---3--:R-:W-:Y:S02]  /*d000*/  FSEL R230, R230, -INF , !P0 ;  /* 0xff800000e6e67808 */ /* 0x008fe40004000000 */
[----:B------:R-:W-:Y:S02]  /*d010*/  FMNMX.FTZ R10, R233, R10, !PT ;  /* 0x0000000ae90a7209 */ /* 0x000fe40007810000 */
[----:B------:R-:W-:Y:S02]  /*d020*/  ISETP.GE.AND P0, PT, R23, R221, PT ;  /* 0x000000dd1700720c */ /* 0x000fe40003f06270 */
[----:B------:R-:W-:Y:S02]  /*d030*/  ISETP.GE.OR P6, PT, R226, R218, !P6 ;  /* 0x000000dae200720c */ /* 0x000fe400077c6670 */
[----:B------:R-:W-:Y:S01]  /*d040*/  FMNMX.FTZ R19, R234, R3, !PT ;  /* 0x00000003ea137209 */ /* 0x000fe20007810000 */
[----:B------:R-:W1:Y:S01]  /*d050*/  MUFU.TANH R226, R30 ;  /* 0x0000001e00e27308 */ /* 0x000e620000002400 */
[----:B------:R-:W-:Y:S02]  /*d060*/  FMNMX.FTZ R10, R231, R10, !PT ;  /* 0x0000000ae70a7209 */ /* 0x000fe40007810000 */
[----:B------:R-:W-:Y:S02]  /*d070*/  ISETP.GE.OR P0, PT, R23, R220, !P0 ;  /* 0x000000dc1700720c */ /* 0x000fe40004706670 */
[----:B------:R-:W-:Y:S02]  /*d080*/  FMNMX.FTZ R25, R229, R10, !PT ;  /* 0x0000000ae5197209 */ /* 0x000fe40007810000 */
[----:B----4-:R-:W-:Y:S03]  /*d090*/  FSEL R228, R228, -INF , !P0 ;  /* 0xff800000e4e47808 */ /* 0x010fe60004000000 */
[----:B------:R2:W3:Y:S01]  /*d0a0*/  MUFU.TANH R3, R35 ;  /* 0x0000002300037308 */ /* 0x0004e20000002400 */
[----:B------:R-:W-:Y:S02]  /*d0b0*/  PLOP3.LUT P0, PT, PT, PT, UP0, 0x80, 0x0 ;  /* 0x000000000000781c */ /* 0x000fe40003f0f008 */
[----:B------:R-:W-:Y:S02]  /*d0c0*/  FMNMX.FTZ R25, R252, R25, !PT ;  /* 0x00000019fc197209 */ /* 0x000fe40007810000 */
[----:B------:R-:W-:Y:S02]  /*d0d0*/  FMNMX.FTZ R19, R232, R19, !PT ;  /* 0x00000013e8137209 */ /* 0x000fe40007810000 */
[----:B------:R-:W-:Y:S02]  /*d0e0*/  FMNMX.FTZ R25, R242, R25, !PT ;  /* 0x00000019f2197209 */ /* 0x000fe40007810000 */
[----:B------:R-:W-:Y:S02]  /*d0f0*/  FMNMX.FTZ R19, R230, R19, !PT ;  /* 0x00000013e6137209 */ /* 0x000fe40007810000 */
[----:B------:R-:W-:Y:S02]  /*d100*/  FMNMX.FTZ R25, R238, R25, !PT ;  /* 0x00000019ee197209 */ /* 0x000fe40007810000 */
[----:B-1----:R-:W-:Y:S02]  /*d110*/  FSEL R226, R226, -INF , !P1 ;  /* 0xff800000e2e27808 */ /* 0x002fe40004800000 */
[----:B------:R-:W-:Y:S02]  /*d120*/  FMNMX.FTZ R25, R240, R25, !PT ;  /* 0x00000019f0197209 */ /* 0x000fe40007810000 */
[----:B------:R-:W-:Y:S01]  /*d130*/  FMNMX.FTZ R19, R228, R19, !PT ;  /* 0x00000013e4137209 */ /* 0x000fe20007810000 */
[----:B--23--:R-:W-:Y:S06]  /*d140*/  @P0 BRA `(.L_x_1365) ;  /* 0xffffffd800dc0947 */ /* 0x00cfec000383ffff */
.L_x_1364:
[----:B---3--:R-:W-:Y:S01]  /*d150*/  FMNMX.FTZ R5, R236, R25, !PT ;  /* 0x00000019ec057209 */ /* 0x008fe20007810000 */
[----:B------:R-:W1:Y:S01]  /*d160*/  SHFL.BFLY PT, R4, R19, 0x2, 0x1f ;  /* 0x0c401f0013047f89 */ /* 0x000e6200000e0000 */
[----:B------:R-:W-:Y:S01]  /*d170*/  ISETP.GE.AND P0, PT, R23, R219, PT ;  /* 0x000000db1700720c */ /* 0x000fe20003f06270 */
[----:B------:R-:W-:Y:S01]  /*d180*/  UISETP.GT.AND UP0, UPT, UR9, UR12, UPT ;  /* 0x0000000c0900728c */ /* 0x000fe2000bf04270 */
[----:B------:R-:W-:Y:S05]  /*d190*/  FSEL R146, R21, -INF , !P6 ;  /* 0xff80000015927808 */ /* 0x000fea0007000000 */
[----:B------:R-:W-:Y:S01]  /*d1a0*/  LDSM.16.MT88.4 R12, [R196+0xc000] ;  /* 0x00c00000c40c783b */ /* 0x000fe20000004200 */
[----:B------:R-:W-:Y:S01]  /*d1b0*/  FMNMX.FTZ R5, R226, R5, !PT ;  /* 0x00000005e2057209 */ /* 0x000fe20007810000 */
[----:B------:R-:W-:Y:S01]  /*d1c0*/  UMOV UR17, UR9 ;  /* 0x0000000900117c82 */ /* 0x000fe20008000000 */
[----:B------:R-:W-:Y:S02]  /*d1d0*/  ISETP.GE.OR P0, PT, R23, R218, !P0 ;  /* 0x000000da1700720c */ /* 0x000fe40004706670 */
[----:B------:R-:W-:Y:S02]  /*d1e0*/  FSEL R144, R22, -INF , !P5 ;  /* 0xff80000016907808 */ /* 0x000fe40006800000 */
[----:B------:R-:W-:Y:S01]  /*d1f0*/  FMNMX.FTZ R5, R146, R5, !PT ;  /* 0x0000000592057209 */ /* 0x000fe20007810000 */
[----:B------:R-:W-:Y:S01]  /*d200*/  LDSM.16.MT88.4 R20, [R194+0xc000] ;  /* 0x00c00000c214783b */ /* 0x000fe20000004200 */
[----:B------:R-:W-:Y:S02]  /*d210*/  FSEL R133, R3, -INF , !P0 ;  /* 0xff80000003857808 */ /* 0x000fe40004000000 */
[----:B------:R-:W-:Y:S04]  /*d220*/  FMNMX.FTZ R8, R144, R5, !PT ;  /* 0x0000000590087209 */ /* 0x000fe80007810000 */
[----:B------:R-:W-:Y:S01]  /*d230*/  FMNMX.FTZ R6, R133, R8, !PT ;  /* 0x0000000885067209 */ /* 0x000fe20007810000 */
[----:B------:R-:W-:Y:S08]  /*d240*/  LDSM.16.MT88.4 R28, [R193+0xc000] ;  /* 0x00c00000c11c783b */ /* 0x000ff00000004200 */
[----:B------:R-:W2:Y:S08]  /*d250*/  SHFL.BFLY PT, R3, R6, 0x2, 0x1f ;  /* 0x0c401f0006037f89 */ /* 0x000eb000000e0000 */
        /* <DEDUP_REMOVED lines=30> */
[----:B------:R-:W-:Y:S01]  /*d440*/  LDSM.16.MT88.4 R156, [R192+0xf800] ;  /* 0x00f80000c09c783b */ /* 0x000fe20000004200 */
[--C-:B------:R-:W-:Y:S01]  /*d450*/  FFMA.FTZ R172, R233, UR4, -R145.reuse ;  /* 0x00000004e9ac7c23 */ /* 0x100fe20008010891 */
[--C-:B------:R-:W-:Y:S01]  /*d460*/  FFMA.FTZ R177, R231, UR4, -R145.reuse ;  /* 0x00000004e7b17c23 */ /* 0x100fe20008010891 */
[--C-:B------:R-:W-:Y:S01]  /*d470*/  FFMA.FTZ R174, R229, UR4, -R145.reuse ;  /* 0x00000004e5ae7c23 */ /* 0x100fe20008010891 */
[--C-:B------:R-:W-:Y:S01]  /*d480*/  FFMA.FTZ R179, R252, UR4, -R145.reuse ;  /* 0x00000004fcb37c23 */ /* 0x100fe20008010891 */
[--C-:B------:R-:W-:Y:S01]  /*d490*/  FFMA.FTZ R233, R242, UR4, -R145.reuse ;  /* 0x00000004f2e97c23 */ /* 0x100fe20008010891 */
[--C-:B------:R-:W-:Y:S03]  /*d4a0*/  FFMA.FTZ R238, R238, UR4, -R145.reuse ;  /* 0x00000004eeee7c23 */ /* 0x100fe60008010891 */
[----:B------:R-:W1:Y:S01]  /*d4b0*/  MUFU.EX2 R166, R166 ;  /* 0x000000a600a67308 */ /* 0x000e620000000800 */
[----:B------:R-:W-:Y:S01]  /*d4c0*/  LDSM.16.MT88.4 R160, [R196+0x11800] ;  /* 0x01180000c4a0783b */ /* 0x000fe20000004200 */
[--C-:B------:R-:W-:Y:S01]  /*d4d0*/  FFMA.FTZ R236, R236, UR4, -R145.reuse ;  /* 0x00000004ecec7c23 */ /* 0x100fe20008010891 */
[--C-:B------:R-:W-:Y:S01]  /*d4e0*/  FFMA.FTZ R226, R226, UR4, -R145.reuse ;  /* 0x00000004e2e27c23 */ /* 0x100fe20008010891 */
[----:B------:R-:W-:Y:S01]  /*d4f0*/  FFMA.FTZ R133, R133, UR4, -R145 ;  /* 0x0000000485857c23 */ /* 0x000fe20008010891 */
[----:B------:R-:W-:Y:S01]  /*d500*/  FFMA.FTZ R168, R241, UR4, -R147 ;  /* 0x00000004f1a87c23 */ /* 0x000fe20008010893 */
[----:B------:R-:W-:Y:S01]  /*d510*/  FFMA.FTZ R241, R146, UR4, -R145 ;  /* 0x0000000492f17c23 */ /* 0x000fe20008010891 */
[--C-:B------:R-:W-:Y:S03]  /*d520*/  FFMA.FTZ R173, R239, UR4, -R147.reuse ;  /* 0x00000004efad7c23 */ /* 0x100fe60008010893 */
[----:B------:R-:W-:Y:S01]  /*d530*/  MUFU.EX2 R165, R165 ;  /* 0x000000a500a57308 */ /* 0x000fe20000000800 */
[--C-:B------:R-:W-:Y:S01]  /*d540*/  FFMA.FTZ R170, R237, UR4, -R147.reuse ;  /* 0x00000004edaa7c23 */ /* 0x100fe20008010893 */
[----:B------:R-:W-:Y:S01]  /*d550*/  FFMA.FTZ R175, R235, UR4, -R147 ;  /* 0x00000004ebaf7c23 */ /* 0x000fe20008010893 */
[----:B------:R-:W-:Y:S01]  /*d560*/  FFMA.FTZ R235, R240, UR4, -R145 ;  /* 0x00000004f0eb7c23 */ /* 0x000fe20008010891 */
[--C-:B------:R-:W-:Y:S01]  /*d570*/  FFMA.FTZ R176, R250, UR4, -R147.reuse ;  /* 0x00000004fab07c23 */ /* 0x100fe20008010893 */
[--C-:B------:R-:W-:Y:S01]  /*d580*/  FFMA.FTZ R229, R248, UR4, -R147.reuse ;  /* 0x00000004f8e57c23 */ /* 0x100fe20008010893 */
[--C-:B------:R-:W-:Y:S01]  /*d590*/  FFMA.FTZ R178, R246, UR4, -R147.reuse ;  /* 0x00000004f6b27c23 */ /* 0x100fe20008010893 */
[--C-:B------:R-:W-:Y:S03]  /*d5a0*/  FFMA.FTZ R231, R244, UR4, -R147.reuse ;  /* 0x00000004f4e77c23 */ /* 0x100fe60008010893 */
[----:B------:R-:W2:Y:S01]  /*d5b0*/  MUFU.EX2 R164, R164 ;  /* 0x000000a400a47308 */ /* 0x000ea20000000800 */
[----:B-1----:R-:W-:Y:S01]  /*d5c0*/  F2FP.F16.F32.PACK_AB R136, R166, R169 ;  /* 0x000000a9a688723e */ /* 0x002fe200000000ff */
[--C-:B------:R-:W-:Y:S01]  /*d5d0*/  FFMA.FTZ R234, R234, UR4, -R147.reuse ;  /* 0x00000004eaea7c23 */ /* 0x100fe20008010893 */
[--C-:B------:R-:W-:Y:S01]  /*d5e0*/  FFMA.FTZ R237, R232, UR4, -R147.reuse ;  /* 0x00000004e8ed7c23 */ /* 0x100fe20008010893 */
[--C-:B------:R-:W-:Y:S01]  /*d5f0*/  FFMA.FTZ R230, R230, UR4, -R147.reuse ;  /* 0x00000004e6e67c23 */ /* 0x100fe20008010893 */
[----:B------:R-:W-:Y:S01]  /*d600*/  FFMA.FTZ R147, R228, UR4, -R147 ;  /* 0x00000004e4937c23 */ /* 0x000fe20008010893 */
[----:B------:R-:W-:Y:S01]  /*d610*/  FFMA.FTZ R228, R144, UR4, -R145 ;  /* 0x0000000490e47c23 */ /* 0x000fe20008010891 */
[----:B------:R-:W-:Y:S03]  /*d620*/  PLOP3.LUT P0, PT, PT, PT, UP0, 0x80, 0x0 ;  /* 0x000000000000781c */ /* 0x000fe60003f0f008 */
        /* <DEDUP_REMOVED lines=314> */
.L_x_1362:
        /* <DEDUP_REMOVED lines=12> */
[----:B------:R-:W1:Y:S04]  /*ea90*/  SHFL.BFLY PT, R10, R5, 0x1, 0x1f ;  /* 0x0c201f00050a7f89 */ /* 0x000e6800000e0000 */
        /* <DEDUP_REMOVED lines=13> */
[----:B------:R-:W-:Y:S02]  /*eb70*/  IADD3 R5, R6, -R5, RZ ;  /* 0x8000000506057210 */ /* 0x000fe40007ffe0ff */
        /* <DEDUP_REMOVED lines=13> */
[----:B------:R-:W-:Y:S01]  /*ec50*/  IADD3 R0, R0, -R9, RZ ;  /* 0x8000000900007210 */ /* 0x000fe20007ffe0ff */
        /* <DEDUP_REMOVED lines=59> */
[----:B------:R-:W-:Y:S01]  /*f010*/  F2FP.F16.F32.PACK_AB R128, R129, R128 ;  /* 0x000000808180723e */ /* 0x000fe200000000ff */
[----:B------:R-:W-:Y:S01]  /*f020*/  FMUL.FTZ R120, R14, R120 ;  /* 0x000000780e787220 */ /* 0x000fe20000410000 */
[----:B------:R-:W-:Y:S01]  /*f030*/  LEA R15, R12, UR4, 0x1 ;  /* 0x000000040c0f7c11 */ /* 0x000fe2000f8e08ff */
[----:B------:R-:W-:Y:S01]  /*f040*/  @UP0 ULDC.64 UR4, c[0x0][0x298] ;  /* 0x0000a60000040ab9 */ /* 0x000fe20000000a00 */
[----:B------:R-:W-:Y:S01]  /*f050*/  F2FP.F16.F32.PACK_AB R130, R131, R130 ;  /* 0x000000828382723e */ /* 0x000fe200000000ff */
[----:B------:R-:W-:Y:S01]  /*f060*/  @UP0 UIMAD.WIDE.U32 UR8, UR13, UR4, URZ ;  /* 0x000000040d0802a5 */ /* 0x000fe2000f8e003f */
[----:B------:R-:W-:Y:S01]  /*f070*/  IADD3 R17, R15, -0x10, RZ ;  /* 0xfffffff00f117810 */ /* 0x000fe20007ffe0ff */
[----:B------:R1:W-:Y:S01]  /*f080*/  STS [R15], R128 ;  /* 0x000000800f007388 */ /* 0x0003e20000000800 */
[----:B------:R-:W-:Y:S01]  /*f090*/  F2FP.F16.F32.PACK_AB R124, R125, R124 ;  /* 0x0000007c7d7c723e */ /* 0x000fe200000000ff */
[C---:B------:R-:W-:Y:S01]  /*f0a0*/  FMUL.FTZ R121, R14.reuse, R121 ;  /* 0x000000790e797220 */ /* 0x040fe20000410000 */
[----:B------:R-:W-:Y:S01]  /*f0b0*/  @P0 IADD3 R17, R15, 0x10, RZ ;  /* 0x000000100f110810 */ /* 0x000fe20007ffe0ff */
[----:B------:R1:W-:Y:S01]  /*f0c0*/  STS [R15+0x400], R130 ;  /* 0x000400820f007388 */ /* 0x0003e20000000800 */
[----:B------:R-:W-:Y:S01]  /*f0d0*/  PLOP3.LUT P0, PT, PT, PT, UP0, 0x80, 0x0 ;  /* 0x000000000000781c */ /* 0x000fe20003f0f008 */
        /* <DEDUP_REMOVED lines=37> */
[----:B------:R-:W-:Y:S01]  /*f330*/  R2P PR, R13, 0x6 ;  /* 0x000000060d007804 */ /* 0x000fe20000000000 */
[----:B------:R-:W-:Y:S01]  /*f340*/  @UP0 UIMAD UR6, UR13, UR5, UR9 ;  /* 0x000000050d0602a4 */ /* 0x000fe2000f8e0209 */
[----:B------:R-:W-:Y:S01]  /*f350*/  MOV R8, 0x20 ;  /* 0x0000002000087802 */ /* 0x000fe20000000f00 */
[C---:B------:R-:W-:Y:S01]  /*f360*/  FMUL.FTZ R88, R14.reuse, R88 ;  /* 0x000000580e587220 */ /* 0x040fe20000410000 */
[----:B------:R-:W-:Y:S01]  /*f370*/  MOV R6, 0x40 ;  /* 0x0000004000067802 */ /* 0x000fe20000000f00 */
        /* <DEDUP_REMOVED lines=43> */
[----:B------:R-:W-:Y:S02]  /*f630*/  SEL R8, R8, 0xffffffe0, !P1 ;  /* 0xffffffe008087807 */ /* 0x000fe40004800000 */
[----:B------:R-:W-:Y:S01]  /*f640*/  SEL R6, R6, 0xffffffc0, !P2 ;  /* 0xffffffc006067807 */ /* 0x000fe20005000000 */
        /* <DEDUP_REMOVED lines=8> */
.L_x_1366:
[----:B------:R-:W-:Y:S01]  /*f6d0*/  ULDC.U8 UR4, c[0x0][0x3d8] ;  /* 0x0000f60000047ab9 */ /* 0x000fe20000000000 */
[----:B------:R-:W-:Y:S01]  /*f6e0*/  ULDC.U8 UR7, c[0x0][0x3d9] ;  /* 0x0000f64000077ab9 */ /* 0x000fe20000000000 */
[----:B------:R-:W-:Y:S01]  /*f6f0*/  ISETP.NE.AND P5, PT, RZ, UR4, PT ;  /* 0x00000004ff007c0c */ /* 0x000fe2000bfa5270 */
[----:B------:R-:W-:Y:S01]  /*f700*/  IMAD.IADD R13, R15, 0x1, R8 ;  /* 0x000000010f0d7824 */ /* 0x000fe200078e0208 */
        /* <DEDUP_REMOVED lines=19> */
.L_x_1367:
[----:B------:R-:W-:Y:S01]  /*f840*/  ISETP.NE.AND P1, PT, RZ, UR7, PT ;  /* 0x00000007ff007c0c */ /* 0x000fe2000bf25270 */
[--C-:B------:R-:W-:Y:S01]  /*f850*/  IMAD.IADD R23, R15, 0x1, R6.reuse ;  /* 0x000000010f177824 */ /* 0x100fe200078e0206 */
[----:B------:R-:W-:Y:S01]  /*f860*/  STS [R17+0x400], R126 ;  /* 0x0004007e11007388 */ /* 0x000fe20000000800 */
[----:B------:R-:W-:Y:S01]  /*f870*/  IMAD.IADD R25, R6, 0x1, R17 ;  /* 0x0000000106197824 */ /* 0x000fe200078e0211 */
[----:B------:R-:W-:Y:S01]  /*f880*/  PLOP3.LUT P0, PT, PT, PT, PT, 0x8, 0x0 ;  /* 0x000000000000781c */ /* 0x000fe20003f0e170 */
[--C-:B------:R-:W-:Y:S01]  /*f890*/  IMAD.IADD R27, R13, 0x1, R6.reuse ;  /* 0x000000010d1b7824 */ /* 0x100fe200078e0206 */
[----:B------:R-:W-:Y:S01]  /*f8a0*/  STS [R13], R120 ;  /* 0x000000780d007388 */ /* 0x000fe20000000800 */
[----:B------:R-:W-:Y:S01]  /*f8b0*/  IMAD.IADD R29, R19, 0x1, R6 ;  /* 0x00000001131d7824 */ /* 0x000fe200078e0206 */
[----:B------:R-:W1:Y:S01]  /*f8c0*/  S2UR UR4, SR_CTAID.X ;  /* 0x00000000000479c3 */ /* 0x000e620000002500 */
[----:B------:R-:W2:Y:S01]  /*f8d0*/  @P4 MUFU.LG2 R11, R11 ;  /* 0x0000000b000b4308 */ /* 0x000ea20000000c00 */
[----:B------:R-:W-:Y:S01]  /*f8e0*/  STS [R13+0x400], R122 ;  /* 0x0004007a0d007388 */ /* 0x000fe20000000800 */
[C---:B------:R-:W-:Y:S01]  /*f8f0*/  LEA.HI.SX32 R26, R7.reuse, 0x20, 0x1d ;  /* 0x00000020071a7811 */ /* 0x040fe200078feaff */
[----:B------:R-:W-:Y:S01]  /*f900*/  BSSY B0, `(.L_x_1368) ;  /* 0x0000070000007945 */ /* 0x000fe20003800000 */
[----:B------:R-:W-:Y:S01]  /*f910*/  @!P1 PLOP3.LUT P0, PT, P5, PT, PT, 0x80, 0x0 ;  /* 0x000000000000981c */ /* 0x000fe20002f0f070 */
[----:B------:R-:W-:Y:S01]  /*f920*/  STS [R19], R116 ;  /* 0x0000007413007388 */ /* 0x000fe20000000800 */
[----:B------:R-:W-:Y:S01]  /*f930*/  @P1 IMAD.MOV.U32 R35, RZ, RZ, 0x1 ;  /* 0x00000001ff231424 */ /* 0x000fe200078e00ff */
[----:B------:R-:W3:Y:S01]  /*f940*/  @!P1 LDC R6, c[0x0][0x2c4] ;  /* 0x0000b100ff069b82 */ /* 0x000ee20000000800 */
[----:B------:R-:W-:Y:S01]  /*f950*/  LEA.HI.SX32 R28, R7, 0x10, 0x1d ;  /* 0x00000010071c7811 */ /* 0x000fe200078feaff */
[----:B------:R-:W-:Y:S01]  /*f960*/  STS [R19+0x400], R118 ;  /* 0x0004007613007388 */ /* 0x000fe20000000800 */
[----:B------:R-:W4:Y:S03]  /*f970*/  @P3 MUFU.LG2 R10, R10 ;  /* 0x0000000a000a3308 */ /* 0x000f260000000c00 */
[----:B------:R-:W-:Y:S02]  /*f980*/  STS [R23], R112 ;  /* 0x0000007017007388 */ /* 0x000fe40000000800 */
[----:B------:R-:W5:Y:S02]  /*f990*/  @!P1 LDC R33, c[0x0][0x270] ;  /* 0x00009c00ff219b82 */ /* 0x000f640000000800 */
[----:B------:R-:W-:Y:S04]  /*f9a0*/  STS [R23+0x400], R114 ;  /* 0x0004007217007388 */ /* 0x000fe80000000800 */
[----:B------:R-:W-:Y:S02]  /*f9b0*/  STS [R25], R108 ;  /* 0x0000006c19007388 */ /* 0x000fe40000000800 */
[----:B------:R-:W4:Y:S01]  /*f9c0*/  @P1 LDC R24, c[0x0][0x2c0] ;  /* 0x0000b000ff181b82 */ /* 0x000f220000000800 */
[----:B-1----:R-:W-:Y:S01]  /*f9d0*/  UIMAD UR7, UR4, -0x40, UR15 ;  /* 0xffffffc0040778a4 */ /* 0x002fe2000f8e020f */
[----:B------:R-:W-:Y:S04]  /*f9e0*/  STS [R25+0x400], R110 ;  /* 0x0004006e19007388 */ /* 0x000fe80000000800 */
[----:B------:R-:W-:Y:S01]  /*f9f0*/  STS [R27], R104 ;  /* 0x000000681b007388 */ /* 0x000fe20000000800 */
[----:B------:R-:W-:Y:S01]  /*fa00*/  ISETP.GE.AND P5, PT, R26, UR7, PT ;  /* 0x000000071a007c0c */ /* 0x000fe2000bfa6270 */
[----:B---3--:R-:W5:Y:S01]  /*fa10*/  @P0 LDC R6, c[0x0][0x2e4] ;  /* 0x0000b900ff060b82 */ /* 0x008f620000000800 */
[----:B------:R-:W-:Y:S01]  /*fa20*/  ISETP.GE.AND P6, PT, R28, UR7, PT ;  /* 0x000000071c007c0c */ /* 0x000fe2000bfc6270 */
[----:B------:R-:W-:Y:S01]  /*fa30*/  STS [R27+0x400], R106 ;  /* 0x0004006a1b007388 */ /* 0x000fe20000000800 */
[----:B------:R-:W-:-:S03]  /*fa40*/  SHF.R.S32.HI R28, RZ, 0x1f, R9 ;  /* 0x0000001fff1c7819 */ /* 0x000fc60000011409 */
[----:B------:R-:W-:Y:S01]  /*fa50*/  STS [R29], R100 ;  /* 0x000000641d007388 */ /* 0x000fe20000000800 */
[----:B------:R-:W-:Y:S01]  /*fa60*/  LEA.HI R28, R28, R9, RZ, 0x2 ;  /* 0x000000091c1c7211 */ /* 0x000fe200078f10ff */
[----:B------:R-:W1:Y:S02]  /*fa70*/  @P1 LDC.64 R30, c[0x0][0x2c0] ;  /* 0x0000b000ff1e1b82 */ /* 0x000e640000000a00 */
[----:B------:R-:W-:Y:S01]  /*fa80*/  STS [R29+0x400], R102 ;  /* 0x000400661d007388 */ /* 0x000fe20000000800 */
[----:B------:R-:W-:-:S03]  /*fa90*/  LOP3.LUT R28, R28, 0xffffffc, RZ, 0xc0, !PT ;  /* 0x0ffffffc1c1c7812 */ /* 0x000fc600078ec0ff */
[----:B------:R-:W-:Y:S02]  /*faa0*/  STS [R15+0x2000], R36 ;  /* 0x002000240f007388 */ /* 0x000fe40000000800 */
[----:B------:R-:W3:Y:S01]  /*fab0*/  @P3 LDC R26, c[0x0][0x2e8] ;  /* 0x0000ba00ff1a3b82 */ /* 0x000ee20000000800 */
[----:B------:R-:W-:Y:S01]  /*fac0*/  @!P1 MOV R24, 0x1 ;  /* 0x0000000100189802 */ /* 0x000fe20000000f00 */
[----:B------:R-:W-:Y:S01]  /*fad0*/  STS [R15+0x2400], R38 ;  /* 0x002400260f007388 */ /* 0x000fe20000000800 */
[----:B------:R-:W-:-:S03]  /*fae0*/  IMAD.IADD R28, R9, 0x1, -R28 ;  /* 0x00000001091c7824 */ /* 0x000fc600078e0a1c */
[----:B------:R-:W-:Y:S01]  /*faf0*/  STS [R17+0x2000], R40 ;  /* 0x0020002811007388 */ /* 0x000fe20000000800 */
[----:B-----5:R-:W-:-:S03]  /*fb00*/  @!P1 IMAD R35, R6, R33, RZ ;  /* 0x0000002106239224 */ /* 0x020fc600078e02ff */
[----:B------:R-:W-:Y:S04]  /*fb10*/  STS [R17+0x2400], R42 ;  /* 0x0024002a11007388 */ /* 0x000fe80000000800 */
[----:B------:R-:W-:Y:S01]  /*fb20*/  STS [R13+0x2000], R44 ;  /* 0x0020002c0d007388 */ /* 0x000fe20000000800 */
[----:B-1----:R-:W-:-:S03]  /*fb30*/  @P1 IMAD R31, R31, R30, RZ ;  /* 0x0000001e1f1f1224 */ /* 0x002fc600078e02ff */
[----:B------:R-:W-:Y:S01]  /*fb40*/  STS [R13+0x2400], R46 ;  /* 0x0024002e0d007388 */ /* 0x000fe20000000800 */
[----:B------:R-:W-:Y:S02]  /*fb50*/  @!P1 IMAD.MOV.U32 R31, RZ, RZ, R6 ;  /* 0x000000ffff1f9224 */ /* 0x000fe400078e0006 */
[----:B------:R-:W-:Y:S01]  /*fb60*/  IMAD.MOV.U32 R6, RZ, RZ, 0x7f800000 ;  /* 0x7f800000ff067424 */ /* 0x000fe200078e00ff */
        /* <DEDUP_REMOVED lines=22> */
[----:B------:R3:W-:Y:S04]  /*fcd0*/  STS [R27+0x4000], R92 ;  /* 0x0040005c1b007388 */ /* 0x0007e80000000800 */
[----:B------:R3:W-:Y:S04]  /*fce0*/  STS [R27+0x4400], R94 ;  /* 0x0044005e1b007388 */ /* 0x0007e80000000800 */
[----:B------:R3:W-:Y:S04]  /*fcf0*/  STS [R29+0x4000], R96 ;  /* 0x004000601d007388 */ /* 0x0007e80000000800 */
[----:B------:R3:W-:Y:S01]  /*fd00*/  STS [R29+0x4400], R98 ;  /* 0x004400621d007388 */ /* 0x0007e20000000800 */
[----:B-1----:R-:W-:Y:S01]  /*fd10*/  SHF.R.S32.HI R23, RZ, 0x3, R7 ;  /* 0x00000003ff177819 */ /* 0x002fe20000011407 */
[----:B------:R-:W-:Y:S03]  /*fd20*/  BAR.SYNC.DEFER_BLOCKING 0x0 ;  /* 0x0000000000007b1d */ /* 0x000fe60000010000 */
[----:B------:R-:W-:Y:S01]  /*fd30*/  ISETP.GE.AND P0, PT, R23, UR7, PT ;  /* 0x0000000717007c0c */ /* 0x000fe2000bf06270 */
[----:B--2---:R-:W-:Y:S01]  /*fd40*/  @P4 FMUL.FTZ R23, R11, 0.69314718246459960938 ;  /* 0x3f3172180b174820 */ /* 0x004fe20000410000 */
[----:B----4-:R-:W-:-:S03]  /*fd50*/  IMAD R11, R24, UR4, RZ ;  /* 0x00000004180b7c24 */ /* 0x010fc6000f8e02ff */
[----:B-----5:R-:W1:Y:S01]  /*fd60*/  @P4 LDC R25, c[0x0][0x2e8] ;  /* 0x0000ba00ff194b82 */ /* 0x020e620000000800 */
[----:B------:R-:W2:Y:S01]  /*fd70*/  S2R R8, SR_CTAID.Y ;  /* 0x0000000000087919 */ /* 0x000ea20000002600 */
[----:B------:R-:W4:Y:S01]  /*fd80*/  S2R R22, SR_CTAID.Z ;  /* 0x0000000000167919 */ /* 0x000f220000002700 */
[----:B------:R1:W1:Y:S04]  /*fd90*/  LDS.128 R16, [R213+0x1800] ;  /* 0x00180000d5107984 */ /* 0x0002680000000c00 */
[----:B------:R1:W1:Y:S02]  /*fda0*/  LDS.128 R12, [R213+0x3800] ;  /* 0x00380000d50c7984 */ /* 0x0002640000000c00 */
[----:B-1----:R-:W-:Y:S01]  /*fdb0*/  @P4 FFMA.FTZ R6, R132, R25, R23 ;  /* 0x0000001984064223 */ /* 0x002fe20000010017 */
[----:B------:R-:W-:-:S05]  /*fdc0*/  IMAD.SHL.U32 R23, R11, 0x40, RZ ;  /* 0x000000400b177824 */ /* 0x000fca00078e00ff */
[----:B------:R-:W-:Y:S01]  /*fdd0*/  SHF.R.S32.HI R9, RZ, 0x1f, R23 ;  /* 0x0000001fff097819 */ /* 0x000fe20000011417 */
[----:B--2---:R-:W-:-:S05]  /*fde0*/  IMAD R8, R8, R35, RZ ;  /* 0x0000002308087224 */ /* 0x004fca00078e02ff */
[----:B------:R-:W-:Y:S02]  /*fdf0*/  SEL R8, R8, RZ, !P2 ;  /* 0x000000ff08087207 */ /* 0x000fe40005000000 */
[----:B------:R-:W-:Y:S02]  /*fe00*/  LOP3.LUT P2, RZ, R0, 0x3, RZ, 0xc0, !PT ;  /* 0x0000000300ff7812 */ /* 0x000fe4000784c0ff */
[----:B------:R-:W-:Y:S01]  /*fe10*/  SHF.R.S32.HI R0, RZ, 0x1f, R5 ;  /* 0x0000001fff007819 */ /* 0x000fe20000011405 */
[----:B----4-:R-:W-:Y:S02]  /*fe20*/  IMAD R31, R22, R31, R8 ;  /* 0x0000001f161f7224 */ /* 0x010fe400078e0208 */
[----:B------:R-:W-:Y:S01]  /*fe30*/  @P3 FMUL.FTZ R8, R10, 0.69314718246459960938 ;  /* 0x3f3172180a083820 */ /* 0x000fe20000410000 */
[----:B------:R-:W-:Y:S02]  /*fe40*/  LEA.HI R0, R0, R5, RZ, 0x2 ;  /* 0x0000000500007211 */ /* 0x000fe400078f10ff */
[----:B------:R-:W-:-:S02]  /*fe50*/  IADD3 R10, P4, P1, R23, R20, R31 ;  /* 0x00000014170a7210 */ /* 0x000fc4000799e01f */
[----:B------:R-:W-:Y:S01]  /*fe60*/  SHF.R.S32.HI R11, RZ, 0x2, R0 ;  /* 0x00000002ff0b7819 */ /* 0x000fe20000011400 */
[----:B------:R-:W-:Y:S01]  /*fe70*/  IMAD.SHL.U32 R0, R2, 0x8, RZ ;  /* 0x0000000802007824 */ /* 0x000fe200078e00ff */
[----:B------:R-:W-:Y:S02]  /*fe80*/  SHF.R.S32.HI R20, RZ, 0x1f, R31 ;  /* 0x0000001fff147819 */ /* 0x000fe4000001141f */
[----:B------:R-:W-:Y:S01]  /*fe90*/  MOV R5, 0x7f800000 ;  /* 0x7f80000000057802 */ /* 0x000fe20000000f00 */
[----:B------:R-:W-:Y:S02]  /*fea0*/  IMAD R11, R28, 0x10, R11 ;  /* 0x000000101c0b7824 */ /* 0x000fe400078e020b */
[----:B---3--:R-:W-:Y:S01]  /*feb0*/  @P3 FFMA.FTZ R5, R3, R26, R8 ;  /* 0x0000001a03053223 */ /* 0x008fe20000010008 */
        /* <DEDUP_REMOVED lines=20> */
.L_x_1369:
[----:B------:R-:W-:Y:S05]  /*10000*/  BSYNC B0 ;  /* 0x0000000000007941 */ /* 0x000fea0003800000 */
.L_x_1368:
[----:B-1----:R-:W-:Y:S01]  /*10010*/  SHF.R.S32.HI R3, RZ, 0x1f, R22 ;  /* 0x0000001fff037819 */ /* 0x002fe20000011416 */
[----:B------:R-:W-:Y:S01]  /*10020*/  ULDC.64 UR4, c[0x0][0x2a0] ;  /* 0x0000a80000047ab9 */ /* 0x000fe20000000a00 */
[----:B------:R-:W-:Y:S01]  /*10030*/  SHF.R.S32.HI R2, RZ, 0x1f, R0 ;  /* 0x0000001fff027819 */ /* 0x000fe20000011400 */
[----:B------:R1:W2:Y:S01]  /*10040*/  LDS.128 R8, [R213+0x2000] ;  /* 0x00200000d5087984 */ /* 0x0002a20000000c00 */
[----:B------:R-:W-:Y:S01]  /*10050*/  IADD3 R26, P1, R0, UR8, RZ ;  /* 0x00000008001a7c10 */ /* 0x000fe2000ff3e0ff */
[----:B------:R-:W-:Y:S01]  /*10060*/  IMAD R3, R3, UR4, RZ ;  /* 0x0000000403037c24 */ /* 0x000fe2000f8e02ff */
[----:B------:R-:W-:Y:S01]  /*10070*/  SHF.R.S32.HI R4, RZ, 0x3, R4 ;  /* 0x00000003ff047819 */ /* 0x000fe20000011404 */
[----:B------:R-:W-:Y:S01]  /*10080*/  BSSY B0, `(.L_x_1370) ;  /* 0x000001d000007945 */ /* 0x000fe20003800000 */
[----:B------:R-:W-:Y:S01]  /*10090*/  LEA.HI.SX32 R7, R7, 0x30, 0x1d ;  /* 0x0000003007077811 */ /* 0x000fe200078feaff */
[----:B------:R-:W-:Y:S01]  /*100a0*/  IMAD R29, R22, UR5, R3 ;  /* 0x00000005161d7c24 */ /* 0x000fe2000f8e0203 */
[----:B------:R-:W-:Y:S01]  /*100b0*/  IADD3.X R27, R2, UR6, RZ, P1, !PT ;  /* 0x00000006021b7c10 */ /* 0x000fe20008ffe4ff */
[----:B------:R-:W-:Y:S01]  /*100c0*/  IMAD.U32 R2, RZ, RZ, UR14 ;  /* 0x0000000eff027e24 */ /* 0x000fe2000f8e00ff */
[----:B------:R-:W-:-:S02]  /*100d0*/  SHF.R.S32.HI R5, RZ, 0x1f, R4 ;  /* 0x0000001fff057819 */ /* 0x000fc40000011404 */
[----:B------:R-:W-:Y:S01]  /*100e0*/  ISETP.GE.AND P4, PT, R7, UR7, PT ;  /* 0x0000000707007c0c */ /* 0x000fe2000bf86270 */
[----:B------:R-:W-:Y:S02]  /*100f0*/  IMAD.WIDE.U32 R26, R22, UR4, R26 ;  /* 0x00000004161a7c25 */ /* 0x000fe4000f8e001a */
[----:B------:R1:W3:Y:S02]  /*10100*/  LDS.128 R20, [R213] ;  /* 0x00000000d5147984 */ /* 0x0002e40000000c00 */
[----:B------:R-:W-:Y:S02]  /*10110*/  IMAD.WIDE R2, R2, 0x40, R4 ;  /* 0x0000004002027825 */ /* 0x000fe400078e0204 */
        /* <DEDUP_REMOVED lines=19> */
.L_x_1371:
[----:B------:R-:W-:Y:S05]  /*10250*/  BSYNC B0 ;  /* 0x0000000000007941 */ /* 0x000fea0003800000 */
.L_x_1370:
        /* <DEDUP_REMOVED lines=24> */
.L_x_1373:
[----:B------:R-:W-:Y:S05]  /*103e0*/  BSYNC B0 ;  /* 0x0000000000007941 */ /* 0x000fea0003800000 */
.L_x_1372:
        /* <DEDUP_REMOVED lines=24> */
.L_x_1375:
[----:B------:R-:W-:Y:S05]  /*10570*/  BSYNC B0 ;  /* 0x0000000000007941 */ /* 0x000fea0003800000 */
.L_x_1374:
        /* <DEDUP_REMOVED lines=23> */
.L_x_1376:
        /* <DEDUP_REMOVED lines=9> */
.L_x_1533:


//--------------------- .text._ZN5flash16flash_fwd_kernelI23Flash_fwd_kernel_traitsILi192ELi64ELi64ELi4ELb0ELb0EN7cutlass6half_tE19Flash_kernel_traitsILi192ELi64ELi64ELi4ES3_EELb1ELb0ELb1ELb1ELb0ELb0ELb0ELb1EEEvNS_16Flash_fwd_paramsE --------------------------
	.section	.text._ZN5flash16flash_fwd_kernelI23Flash_fwd_kernel_traitsILi192ELi64ELi64ELi4ELb0ELb0EN7cutlass6half_tE19Flash_kernel_traitsILi192ELi64ELi64ELi4ES3_EELb1ELb0ELb1ELb1ELb0ELb0ELb0ELb1EEEvNS_16Flash_fwd_paramsE,"ax",@progbits
	.align	128
        .global         _ZN5flash16flash_fwd_kernelI23Flash_fwd_kernel_traitsILi192ELi64ELi64ELi4ELb0ELb0EN7cutlass6half_tE19Flash_kernel_traitsILi192ELi64ELi64ELi4ES3_EELb1ELb0ELb1ELb1ELb0ELb0ELb0ELb1EEEvNS_16Flash_fwd_paramsE
        .type           _ZN5flash16flash_fwd_kernelI23Flash_fwd_kernel_traitsILi192ELi64ELi64ELi4ELb0ELb0EN7cutlass6half_tE19Flash_kernel_traitsILi192ELi64ELi64ELi4ES3_EELb1ELb0ELb1ELb1ELb0ELb0ELb0ELb1EEEvNS_16Flash_fwd_paramsE,@function
        .size           _ZN5flash16flash_fwd_kernelI23Flash_fwd_kernel_traitsILi192ELi64ELi64ELi4ELb0ELb0EN7cutlass6half_tE19Flash_kernel_traitsILi192ELi64ELi64ELi4ES3_EELb1ELb0ELb1ELb1ELb0ELb0ELb0ELb1EEEvNS_16Flash_fwd_paramsE,(.L_x_1534 - _ZN5flash16flash_fwd_kernelI23Flash_fwd_kernel_traitsILi192ELi64ELi64ELi4ELb0ELb0EN7cutlass6half_tE19Flash_kernel_traitsILi192ELi64ELi64ELi4ES3_EELb1ELb0ELb1ELb1ELb0ELb0ELb0ELb1EEEvNS_16Flash_fwd_paramsE)
        .other          _ZN5flash16flash_fwd_kernelI23Flash_fwd_kernel_traitsILi192ELi64ELi64ELi4ELb0ELb0EN7cutlass6half_tE19Flash_kernel_traitsILi192ELi64ELi64ELi4ES3_EELb1ELb0ELb1ELb1ELb0ELb0ELb0ELb1EEEvNS_16Flash_fwd_paramsE,@"STO_CUDA_ENTRY STV_DEFAULT"
_ZN5flash16flash_fwd_kernelI23Flash_fwd_kernel_traitsILi192ELi64ELi64ELi4ELb0ELb0EN7cutlass6half_tE19Flash_kernel_traitsILi192ELi64ELi64ELi4ES3_EELb1ELb0ELb1ELb1ELb0ELb0ELb0ELb1EEEvNS_16Flash_fwd_paramsE:
.text._ZN5flash16flash_fwd_kernelI23Flash_fwd_kernel_traitsILi192ELi64ELi64ELi4ELb0ELb0EN7cutlass6half_tE19Flash_kernel_traitsILi192ELi64ELi64ELi4ES3_EELb1ELb0ELb1ELb1ELb0ELb0ELb0ELb1EEEvNS_16Flash_fwd_paramsE:
        /* <DEDUP_REMOVED lines=27> */
[----:B------:R-:W-:-:S03]  /*01b0*/  ULDC.64 UR6, c[0x0][0x2f8] ;  /* 0x0000be0000067ab9 */ /* 0x000fc60000000a00 */
[----:B------:R-:W-:Y:S01]  /*01c0*/  PLOP3.LUT P0, PT, PT, PT, UP2, 0x80, 0x0 ;  /* 0x000000000000781c */ /* 0x000fe20003f0f028 */
[----:B------:R-:W-:Y:S01]  /*01d0*/  UISETP.EQ.U32.AND UP0, UPT, UR6, URZ, UPT ;  /* 0x0000003f0600728c */ /* 0x000fe2000bf02070 */
[----:B------:R-:W-:Y:S01]  /*01e0*/  LOP3.LUT P3, RZ, R99, UR4, RZ, 0xfc, !PT ;  /* 0x0000000463ff7c12 */ /* 0x000fe2000f86fcff */
[----:B------:R-:W-:Y:S02]  /*01f0*/  ULDC.64 UR4, c[0x0][0x300] ;  /* 0x0000c00000047ab9 */ /* 0x000fe40000000a00 */
[----:B------:R-:W-:-:S03]  /*0200*/  UISETP.NE.U32.AND UP1, UPT, UR4, URZ, UPT ;  /* 0x0000003f0400728c */ /* 0x000fc6000bf25070 */
[----:B------:R-:W-:Y:S01]  /*0210*/  ULDC.U8 UR4, c[0x0][0x3c2] ;  /* 0x0000f08000047ab9 */ /* 0x000fe20000000000 */
[----:B------:R-:W-:Y:S02]  /*0220*/  UISETP.NE.AND.EX UP1, UPT, UR5, URZ, UPT, UP1 ;  /* 0x0000003f0500728c */ /* 0x000fe4000bf25310 */
[----:B------:R-:W-:-:S03]  /*0230*/  UISETP.NE.AND UP3, UPT, UR4, URZ, UPT ;  /* 0x0000003f0400728c */ /* 0x000fc6000bf65270 */
[----:B------:R-:W-:Y:S01]  /*0240*/  ULDC.64 UR4, c[0x0][0x2f8] ;  /* 0x0000be0000047ab9 */ /* 0x000fe20000000a00 */
[----:B------:R-:W1:Y:S01]  /*0250*/  @!P3 LDC.64 R6, c[0x0][0x3b8] ;  /* 0x0000ee00ff06bb82 */ /* 0x000e620000000a00 */
        /* <DEDUP_REMOVED lines=46> */
.L_x_1377:
[----:B------:R-:W-:-:S05]  /*0540*/  ULDC UR5, c[0x0][0x2c8] ;  /* 0x0000b20000057ab9 */ /* 0x000fca0000000800 */
.L_x_1378:
        /* <DEDUP_REMOVED lines=87> */
.L_x_1380:
        /* <DEDUP_REMOVED lines=48> */
.L_x_1382:
[----:B------:R-:W-:Y:S05]  /*0dc0*/  BSYNC B0 ;  /* 0x0000000000007941 */ /* 0x000fea0003800000 */
.L_x_1381:
        /* <DEDUP_REMOVED lines=22> */
.L_x_1384:
[----:B------:R-:W-:Y:S05]  /*0f30*/  BSYNC B0 ;  /* 0x0000000000007941 */ /* 0x000fea0003800000 */
.L_x_1383:
        /* <DEDUP_REMOVED lines=22> */
.L_x_1386:
[----:B------:R-:W-:Y:S05]  /*10a0*/  BSYNC B0 ;  /* 0x0000000000007941 */ /* 0x000fea0003800000 */
.L_x_1385:
        /* <DEDUP_REMOVED lines=24> */
.L_x_1388:
[----:B------:R-:W-:Y:S05]  /*1230*/  BSYNC B0 ;  /* 0x0000000000007941 */ /* 0x000fea0003800000 */
.L_x_1387:
        /* <DEDUP_REMOVED lines=10> */
.L_x_1390:
[----:B------:R-:W-:Y:S05]  /*12e0*/  BSYNC B0 ;  /* 0x0000000000007941 */ /* 0x000fea0003800000 */
.L_x_1389:
        /* <DEDUP_REMOVED lines=10> */
.L_x_1392:
[----:B------:R-:W-:Y:S05]  /*1390*/  BSYNC B0 ;  /* 0x0000000000007941 */ /* 0x000fea0003800000 */
.L_x_1391:
        /* <DEDUP_REMOVED lines=10> */
.L_x_1394:
[----:B------:R-:W-:Y:S05]  /*1440*/  BSYNC B0 ;  /* 0x0000000000007941 */ /* 0x000fea0003800000 */
.L_x_1393:
        /* <DEDUP_REMOVED lines=10> */
.L_x_1379:
[----:B------:R-:W1:Y:S01]  /*14f0*/  LDC R16, c[0x0][0x278] ;  /* 0x00009e00ff107b82 */ /* 0x000e620000000800 */
[----:B------:R-:W2:Y:S01]  /*1500*/  S2R R5, SR_CTAID.Z ;  /* 0x0000000000057919 */ /* 0x000ea20000002700 */
[----:B------:R-:W-:Y:S01]  /*1510*/  ULDC UR9, c[0x0][0x270] ;  /* 0x00009c0000097ab9 */ /* 0x000fe20000000800 */
[----:B------:R-:W-:Y:S01]  /*1520*/  UISETP.NE.AND UP0, UPT, UR13, -0x1, UPT ;  /* 0xffffffff0d00788c */ /* 0x000fe2000bf05270 */
[----:B------:R-:W-:Y:S01]  /*1530*/  LEA.HI R14, R25, R99, RZ, 0x3 ;  /* 0x00000063190e7211 */ /* 0x000fe200078f18ff */
[----:B------:R-:W-:Y:S01]  /*1540*/  UIMAD UR9, UR23, UR9, UR24 ;  /* 0x00000009170972a4 */ /* 0x000fe2000f8e0218 */
[----:B------:R-:W-:Y:S01]  /*1550*/  SHF.R.S32.HI R96, RZ, 0x5, R12 ;  /* 0x00000005ff607819 */ /* 0x000fe2000001140c */
[----:B------:R-:W-:Y:S01]  /*1560*/  UISETP.NE.AND UP1, UPT, UR8, -0x1, UPT ;  /* 0xffffffff0800788c */ /* 0x000fe2000bf25270 */
[----:B------:R-:W-:Y:S01]  /*1570*/  IMAD.U32 R10, RZ, RZ, UR14 ;  /* 0x0000000eff0a7e24 */ /* 0x000fe2000f8e00ff */
[----:B------:R-:W-:Y:S01]  /*1580*/  USHF.L.U32 UR6, UR9, 0x5, URZ ;  /* 0x0000000509067899 */ /* 0x000fe2000800063f */
[----:B------:R-:W-:-:S03]  /*1590*/  ULDC UR20, c[0x0][0x2d8] ;  /* 0x0000b60000147ab9 */ /* 0x000fc60000000800 */
[----:B------:R-:W-:Y:S02]  /*15a0*/  USHF.R.S32.HI UR10, URZ, 0x1f, UR6 ;  /* 0x0000001f3f0a7899 */ /* 0x000fe40008011406 */
[----:B------:R-:W-:Y:S01]  /*15b0*/  IADD3 R102, P1, P0, R8, UR6, R4 ;  /* 0x0000000608667c10 */ /* 0x000fe2000f83e004 */
[----:B------:R-:W-:Y:S02]  /*15c0*/  @UP0 ULDC.64 UR6, c[0x0][0x240] ;  /* 0x0000900000060ab9 */ /* 0x000fe40000000a00 */
[----:B------:R-:W-:Y:S02]  /*15d0*/  @UP0 UIMAD.WIDE.U32 UR34, UR13, UR6, URZ ;  /* 0x000000060d2202a5 */ /* 0x000fe4000f8e003f */
[----:B------:R3:W-:Y:S01]  /*15e0*/  STL [R1+0xc8], R102 ;  /* 0x0000c86601007387 */ /* 0x0007e20000100800 */
[----:B------:R-:W-:Y:S02]  /*15f0*/  @UP1 UIADD3 UR32, UR4, UR8, URZ ;  /* 0x0000000804201290 */ /* 0x000fe4000fffe03f */
[----:B------:R-:W-:Y:S01]  /*1600*/  @UP0 UIMAD UR16, UR13, UR7, UR35 ;  /* 0x000000070d1002a4 */ /* 0x000fe2000f8e0223 */
[----:B-1----:R-:W-:Y:S01]  /*1610*/  IABS R13, R16 ;  /* 0x00000010000d7213 */ /* 0x002fe20000000000 */
[----:B------:R-:W-:Y:S01]  /*1620*/  @UP0 UMOV UR18, UR34 ;  /* 0x0000002200120c82 */ /* 0x000fe20008000000 */
[----:B------:R-:W-:-:S02]  /*1630*/  @!UP0 ULDC.64 UR6, c[0x0][0x228] ;  /* 0x00008a0000068ab9 */ /* 0x000fc40000000a00 */
[----:B------:R-:W1:Y:S01]  /*1640*/  I2F.RP R2, R13 ;  /* 0x0000000d00027306 */ /* 0x000e620000209400 */
[----:B------:R-:W-:Y:S01]  /*1650*/  @!UP0 UIMAD.WIDE.U32 UR36, UR23, UR6, URZ ;  /* 0x00000006172482a5 */ /* 0x000fe2000f8e003f */
[----:B--2---:R-:W-:-:S06]  /*1660*/  IABS R5, R5 ;  /* 0x0000000500057213 */ /* 0x004fcc0000000000 */
[----:B------:R-:W-:Y:S01]  /*1670*/  @!UP0 UMOV UR18, UR36 ;  /* 0x0000002400128c82 */ /* 0x000fe20008000000 */
[----:B-1----:R-:W1:Y:S02]  /*1680*/  MUFU.RCP R2, R2 ;  /* 0x0000000200027308 */ /* 0x002e640000001000 */
[----:B-1----:R-:W-:-:S06]  /*1690*/  VIADD R2, R2, 0xffffffe ;  /* 0x0ffffffe02027836 */ /* 0x002fcc0000000000 */
[----:B------:R-:W1:Y:S02]  /*16a0*/  F2I.FTZ.U32.TRUNC.NTZ R3, R2 ;  /* 0x0000000200037305 */ /* 0x000e64000021f000 */
[----:B-1----:R-:W-:Y:S02]  /*16b0*/  IMAD.MOV R0, RZ, RZ, -R3 ;  /* 0x000000ffff007224 */ /* 0x002fe400078e0a03 */
[----:B------:R-:W-:Y:S02]  /*16c0*/  IMAD.MOV.U32 R2, RZ, RZ, RZ ;  /* 0x000000ffff027224 */ /* 0x000fe400078e00ff */
[----:B------:R-:W-:-:S04]  /*16d0*/  IMAD R0, R0, R13, RZ ;  /* 0x0000000d00007224 */ /* 0x000fc800078e02ff */
[----:B------:R-:W-:-:S04]  /*16e0*/  IMAD.HI.U32 R2, R3, R0, R2 ;  /* 0x0000000003027227 */ /* 0x000fc800078e0002 */
[----:B------:R-:W-:-:S04]  /*16f0*/  IMAD.MOV.U32 R3, RZ, RZ, R5 ;  /* 0x000000ffff037224 */ /* 0x000fc800078e0005 */
[----:B------:R-:W-:Y:S01]  /*1700*/  IMAD.HI.U32 R6, R2, R3, RZ ;  /* 0x0000000302067227 */ /* 0x000fe200078e00ff */
[----:B------:R-:W-:-:S03]  /*1710*/  SHF.R.S32.HI R2, RZ, 0x1f, R4 ;  /* 0x0000001fff027819 */ /* 0x000fc60000011404 */
[----:B------:R-:W-:Y:S01]  /*1720*/  IMAD.MOV R0, RZ, RZ, -R6 ;  /* 0x000000ffff007224 */ /* 0x000fe200078e0a06 */
[----:B------:R-:W-:-:S03]  /*1730*/  LEA.HI R5, R2, R4, RZ, 0x2 ;  /* 0x0000000402057211 */ /* 0x000fc600078f10ff */
[----:B------:R-:W-:Y:S01]  /*1740*/  IMAD R0, R13, R0, R3 ;  /* 0x000000000d007224 */ /* 0x000fe200078e0203 */
[----:B------:R-:W-:Y:S02]  /*1750*/  LOP3.LUT R2, R5, 0x7ffffffc, RZ, 0xc0, !PT ;  /* 0x7ffffffc05027812 */ /* 0x000fe400078ec0ff */
[----:B------:R-:W-:Y:S02]  /*1760*/  LOP3.LUT R3, R14, 0xfffffff8, RZ, 0xc0, !PT ;  /* 0xfffffff80e037812 */ /* 0x000fe400078ec0ff */
[----:B------:R-:W-:Y:S01]  /*1770*/  ISETP.GT.U32.AND P2, PT, R13, R0, PT ;  /* 0x000000000d00720c */ /* 0x000fe20003f44070 */
[----:B------:R-:W-:Y:S01]  /*1780*/  IMAD.IADD R7, R4, 0x1, -R2 ;  /* 0x0000000104077824 */ /* 0x000fe200078e0a02 */
[----:B------:R-:W-:Y:S01]  /*1790*/  SHF.R.S32.HI R4, RZ, 0x1f, R4 ;  /* 0x0000001fff047819 */ /* 0x000fe20000011404 */
[----:B------:R-:W-:Y:S01]  /*17a0*/  IMAD.IADD R28, R99, 0x1, -R3 ;  /* 0x00000001631c7824 */ /* 0x000fe200078e0a03 */
[----:B------:R-:W-:Y:S02]  /*17b0*/  SHF.R.S32.HI R14, RZ, 0x3, R14 ;  /* 0x00000003ff0e7819 */ /* 0x000fe4000001140e */
[----:B------:R-:W-:Y:S01]  /*17c0*/  IADD3.X R101, R9, UR10, R4, P1, P0 ;  /* 0x0000000a09657c10 */ /* 0x000fe20008fe0404 */
[----:B------:R-:W-:Y:S01]  /*17d0*/  @!UP0 USHF.R.S32.HI UR10, URZ, 0x1f, UR23 ;  /* 0x0000001f3f0a8899 */ /* 0x000fe20008011417 */
[----:B------:R-:W-:Y:S01]  /*17e0*/  IMAD.SHL.U32 R206, R28, 0x8, RZ ;  /* 0x000000081cce7824 */ /* 0x000fe200078e00ff */
[----:B------:R-:W-:Y:S01]  /*17f0*/  PLOP3.LUT P0, PT, PT, PT, UP1, 0x80, 0x0 ;  /* 0x000000000000781c */ /* 0x000fe20003f0f018 */
[----:B------:R-:W-:Y:S01]  /*1800*/  IMAD.SHL.U32 R2, R14, 0x40, RZ ;  /* 0x000000400e027824 */ /* 0x000fe200078e00ff */
[----:B------:R-:W-:Y:S01]  /*1810*/  @!UP0 UIMAD UR10, UR10, UR6, URZ ;  /* 0x000000060a0a82a4 */ /* 0x000fe2000f8e023f */
[----:B------:R-:W-:Y:S01]  /*1820*/  SHF.R.S32.HI R97, RZ, 0x2, R5 ;  /* 0x00000002ff617819 */ /* 0x000fe20000011405 */
[----:B------:R-:W-:Y:S01]  /*1830*/  @!P2 IMAD.IADD R0, R0, 0x1, -R13 ;  /* 0x000000010000a824 */ /* 0x000fe200078e0a0d */
[----:B------:R-:W-:Y:S01]  /*1840*/  ULDC UR6, c[0x0][0x2d4] ;  /* 0x0000b50000067ab9 */ /* 0x000fe20000000800 */
[----:B------:R-:W-:Y:S01]  /*1850*/  LOP3.LUT R2, R2, 0x1c0, RZ, 0xc0, !PT ;  /* 0x000001c002027812 */ /* 0x000fe200078ec0ff */
[----:B------:R-:W-:Y:S01]  /*1860*/  @!UP0 UIMAD UR7, UR23, UR7, UR10 ;  /* 0x00000007170782a4 */ /* 0x000fe2000f8e020a */
[----:B------:R-:W-:Y:S01]  /*1870*/  SHF.R.S32.HI R15, RZ, 0x1f, R14 ;  /* 0x0000001fff0f7819 */ /* 0x000fe2000001140e */
[----:B------:R-:W-:Y:S01]  /*1880*/  UIMAD UR6, UR9, UR6, UR25 ;  /* 0x00000006090672a4 */ /* 0x000fe2000f8e0219 */
[----:B------:R-:W-:Y:S01]  /*1890*/  ISETP.GE.U32.AND P4, PT, R0, R13, PT ;  /* 0x0000000d0000720c */ /* 0x000fe20003f86070 */
[----:B------:R-:W-:Y:S01]  /*18a0*/  @UP1 ULDC.64 UR10, c[0x0][0x248] ;  /* 0x00009200000a1ab9 */ /* 0x000fe20000000a00 */
[----:B------:R-:W-:Y:S01]  /*18b0*/  SHF.R.S32.HI R0, RZ, 0x1f, R12 ;  /* 0x0000001fff007819 */ /* 0x000fe2000001140c */
[----:B------:R-:W-:Y:S01]  /*18c0*/  @UP1 UIMAD.WIDE.U32 UR38, UR32, UR10, URZ ;  /* 0x0000000a202612a5 */ /* 0x000fe2000f8e003f */
[----:B------:R-:W-:Y:S01]  /*18d0*/  LOP3.LUT R3, R2, 0x38, R206, 0xf8, !PT ;  /* 0x0000003802037812 */ /* 0x000fe200078ef8ce */
[----:B------:R-:W-:Y:S01]  /*18e0*/  @UP1 UIMAD UR32, UR32, UR11, URZ ;  /* 0x0000000b202012a4 */ /* 0x000fe2000f8e023f */
[----:B------:R-:W-:Y:S01]  /*18f0*/  LEA.HI R0, R0, R96, RZ, 0x2 ;  /* 0x0000006000007211 */ /* 0x000fe200078f10ff */
[----:B------:R-:W-:Y:S01]  /*1900*/  UIMAD UR29, UR6, UR20, URZ ;  /* 0x00000014061d72a4 */ /* 0x000fe2000f8e023f */
[----:B------:R-:W-:Y:S01]  /*1910*/  SHF.R.U32.HI R2, RZ, 0x3, R2 ;  /* 0x00000003ff027819 */ /* 0x000fe20000011602 */
[----:B------:R-:W-:Y:S01]  /*1920*/  @UP1 UIADD3 UR32, UR39, UR32, URZ ;  /* 0x0000002027201290 */ /* 0x000fe2000fffe03f */
[----:B------:R-:W-:Y:S01]  /*1930*/  LOP3.LUT R0, R0, 0xffffffc, RZ, 0xc0, !PT ;  /* 0x0ffffffc00007812 */ /* 0x000fe200078ec0ff */
[----:B------:R-:W-:Y:S01]  /*1940*/  @UP1 UMOV UR34, UR38 ;  /* 0x0000002600221c82 */ /* 0x000fe20008000000 */
[----:B------:R-:W-:Y:S01]  /*1950*/  LOP3.LUT R4, R3, R2, RZ, 0x3c, !PT ;  /* 0x0000000203047212 */ /* 0x000fe200078e3cff */
[----:B------:R-:W-:Y:S01]  /*1960*/  @!UP0 UIADD3 UR16, UR37, UR7, URZ ;  /* 0x0000000725108290 */ /* 0x000fe2000fffe03f */
[----:B------:R-:W-:Y:S01]  /*1970*/  LOP3.LUT R2, R16, UR24, RZ, 0x3c, !PT ;  /* 0x0000001810027c12 */ /* 0x000fe2000f8e3cff */
[----:B------:R-:W-:Y:S01]  /*1980*/  IMAD.IADD R0, R96, 0x1, -R0 ;  /* 0x0000000160007824 */ /* 0x000fe200078e0a00 */
[----:B------:R-:W-:Y:S01]  /*1990*/  LEA.HI R3, R25, R99, RZ, 0x6 ;  /* 0x0000006319037211 */ /* 0x000fe200078f30ff */
[----:B------:R-:W-:Y:S01]  /*19a0*/  IMAD.WIDE R10, R10, 0x40, R14 ;  /* 0x000000400a0a7825 */ /* 0x000fe200078e020e */
[----:B------:R-:W-:-:S03]  /*19b0*/  ISETP.GE.AND P1, PT, R2, RZ, PT ;  /* 0x000000ff0200720c */ /* 0x000fc60003f26270 */
[----:B------:R-:W-:Y:S02]  /*19c0*/  IMAD R2, R0, 0x10, R97 ;  /* 0x0000001000027824 */ /* 0x000fe400078e0261 */
[----:B------:R-:W-:Y:S02]  /*19d0*/  IMAD.SHL.U32 R3, R3, 0x8, RZ ;  /* 0x0000000803037824 */ /* 0x000fe400078e00ff */
[----:B------:R-:W-:Y:S01]  /*19e0*/  IMAD.SHL.U32 R0, R7, 0x2, RZ ;  /* 0x0000000207007824 */ /* 0x000fe200078e00ff */
[----:B---3--:R-:W-:Y:S06]  /*19f0*/  @P0 BRA `(.L_x_1395) ;  /* 0x0000000000300947 */ /* 0x008fec0003800000 */
        /* <DEDUP_REMOVED lines=12> */
.L_x_1395:
[----:B------:R-:W-:Y:S01]  /*1ac0*/  @UP1 UIADD3 UR6, UR4, UR8, URZ ;  /* 0x0000000804061290 */ /* 0x000fe2000fffe03f */
[----:B------:R-:W-:Y:S01]  /*1ad0*/  ISETP.NE.AND P3, PT, R16, RZ, PT ;  /* 0x000000ff1000720c */ /* 0x000fe20003f65270 */
[----:B------:R-:W-:Y:S01]  /*1ae0*/  USHF.R.S32.HI UR17, URZ, 0x1f, UR24 ;  /* 0x0000001f3f117899 */ /* 0x000fe20008011418 */
[----:B------:R-:W-:Y:S01]  /*1af0*/  SHF.R.S32.HI R207, RZ, 0x1f, R206 ;  /* 0x0000001fffcf7819 */ /* 0x000fe200000114ce */
[----:B------:R-:W-:Y:S01]  /*1b00*/  @UP1 ULDC.64 UR8, c[0x0][0x250] ;  /* 0x0000940000081ab9 */ /* 0x000fe20000000a00 */
[----:B------:R-:W-:Y:S01]  /*1b10*/  IMAD R98, R2, UR20, R0 ;  /* 0x0000001402627c24 */ /* 0x000fe2000f8e0200 */
[----:B------:R-:W-:Y:S01]  /*1b20*/  @UP1 UIMAD.WIDE.U32 UR36, UR6, UR8, URZ ;  /* 0x00000008062412a5 */ /* 0x000fe2000f8e003f */
[----:B------:R-:W-:Y:S01]  /*1b30*/  LOP3.LUT R199, R4, 0xfffffe00, R3, 0xf8, !PT ;  /* 0xfffffe0004c77812 */ /* 0x000fe200078ef803 */
[----:B------:R-:W-:-:S04]  /*1b40*/  @UP1 UIMAD UR6, UR6, UR9, URZ ;  /* 0x00000009060612a4 */ /* 0x000fc8000f8e023f */
        /* <DEDUP_REMOVED lines=14> */
.L_x_1396:
[----:B------:R-:W-:Y:S01]  /*1c30*/  @!P2 IADD3 R6, R6, 0x1, RZ ;  /* 0x000000010606a810 */ /* 0x000fe20007ffe0ff */
[C---:B------:R-:W-:Y:S01]  /*1c40*/  IMAD R0, R15.reuse, UR10, RZ ;  /* 0x0000000a0f007c24 */ /* 0x040fe2000f8e02ff */
[----:B------:R-:W1:Y:S01]  /*1c50*/  S2UR UR4, SR_CgaCtaId ;  /* 0x00000000000479c3 */ /* 0x000e620000008800 */
[--C-:B------:R-:W-:Y:S01]  /*1c60*/  IMAD.WIDE.U32 R4, R14, UR10, R206.reuse ;  /* 0x0000000a0e047c25 */ /* 0x100fe2000f8e00ce */
[----:B------:R-:W-:Y:S01]  /*1c70*/  @P4 IADD3 R6, R6, 0x1, RZ ;  /* 0x0000000106064810 */ /* 0x000fe20007ffe0ff */
[----:B------:R-:W-:Y:S01]  /*1c80*/  BSSY B0, `(.L_x_1397) ;  /* 0x0000050000007945 */ /* 0x000fe20003800000 */
[----:B------:R-:W-:Y:S01]  /*1c90*/  IADD3 R106, R206, 0x80, RZ ;  /* 0x00000080ce6a7810 */ /* 0x000fe20007ffe0ff */
[C---:B------:R-:W-:Y:S01]  /*1ca0*/  IMAD.WIDE.U32 R2, R14.reuse, UR8, R206 ;  /* 0x000000080e027c25 */ /* 0x040fe2000f8e00ce */
[C---:B------:R-:W-:Y:S02]  /*1cb0*/  IADD3 R20, R14.reuse, 0x10, RZ ;  /* 0x000000100e147810 */ /* 0x040fe40007ffe0ff */
[----:B------:R-:W-:Y:S01]  /*1cc0*/  IADD3 R21, R14, 0x20, RZ ;  /* 0x000000200e157810 */ /* 0x000fe20007ffe0ff */
[----:B------:R-:W-:-:S02]  /*1cd0*/  IMAD R7, R15, UR8, RZ ;  /* 0x000000080f077c24 */ /* 0x000fc4000f8e02ff */
[----:B------:R-:W-:Y:S02]  /*1ce0*/  IMAD R9, R14, UR11, R0 ;  /* 0x0000000b0e097c24 */ /* 0x000fe4000f8e0200 */
[----:B------:R-:W-:Y:S01]  /*1cf0*/  IMAD.MOV.U32 R0, RZ, RZ, R6 ;  /* 0x000000ffff007224 */ /* 0x000fe200078e0006 */
[----:B------:R-:W-:Y:S01]  /*1d00*/  IADD3 R6, P2, R4, UR34, RZ ;  /* 0x0000002204067c10 */ /* 0x000fe2000ff5e0ff */
[----:B------:R-:W-:Y:S01]  /*1d10*/  IMAD R8, R14, UR9, R7 ;  /* 0x000000090e087c24 */ /* 0x000fe2000f8e0207 */
[----:B------:R-:W-:Y:S01]  /*1d20*/  IADD3 R4, P0, R2, UR36, RZ ;  /* 0x0000002402047c10 */ /* 0x000fe2000ff1e0ff */
[----:B------:R-:W-:Y:S01]  /*1d30*/  VIADD R107, R206, 0x40 ;  /* 0x00000040ce6b7836 */ /* 0x000fe20000000000 */
[----:B------:R-:W-:Y:S01]  /*1d40*/  IADD3.X R7, R5, UR32, R9, P2, !PT ;  /* 0x0000002005077c10 */ /* 0x000fe200097fe409 */
[----:B------:R-:W-:Y:S01]  /*1d50*/  ULDC.64 UR32, c[0x0][0x260] ;  /* 0x0000980000207ab9 */ /* 0x000fe20000000a00 */
[----:B------:R-:W-:Y:S01]  /*1d60*/  IADD3.X R5, R3, UR6, R8, P0, !PT ;  /* 0x0000000603057c10 */ /* 0x000fe200087fe408 */
[----:B------:R-:W-:Y:S01]  /*1d70*/  ULDC.64 UR6, c[0x0][0x258] ;  /* 0x0000960000067ab9 */ /* 0x000fe20000000a00 */
[----:B------:R-:W-:Y:S01]  /*1d80*/  @!P1 IADD3 R0, -R0, RZ, RZ ;  /* 0x000000ff00009210 */ /* 0x000fe20007ffe1ff */
[----:B------:R-:W-:Y:S01]  /*1d90*/  UIMAD UR35, UR17, UR6, URZ ;  /* 0x00000006112372a4 */ /* 0x000fe2000f8e023f */
[----:B------:R-:W-:Y:S01]  /*1da0*/  @!P3 LOP3.LUT R0, RZ, R16, RZ, 0x33, !PT ;  /* 0x00000010ff00b212 */ /* 0x000fe200078e33ff */
[----:B------:R-:W-:Y:S01]  /*1db0*/  IMAD.U32 R12, RZ, RZ, UR6 ;  /* 0x00000006ff0c7e24 */ /* 0x000fe2000f8e00ff */
[----:B------:R-:W-:Y:S01]  /*1dc0*/  UIADD3 UR34, -UR25, UR15, URZ ;  /* 0x0000000f19227290 */ /* 0x000fe2000fffe13f */
[----:B------:R-:W-:Y:S01]  /*1dd0*/  IADD3 R2, P1, R206, UR18, RZ ;  /* 0x00000012ce027c10 */ /* 0x000fe2000ff3e0ff */
[----:B------:R-:W-:Y:S01]  /*1de0*/  UIMAD UR35, UR24, UR7, UR35 ;  /* 0x00000007182372a4 */ /* 0x000fe2000f8e0223 */
[----:B------:R-:W-:Y:S01]  /*1df0*/  IMAD.WIDE.U32 R30, R0, UR32, R6 ;  /* 0x00000020001e7c25 */ /* 0x000fe2000f8e0006 */
[----:B------:R-:W-:Y:S01]  /*1e00*/  SHF.R.S32.HI R8, RZ, 0x1f, R0 ;  /* 0x0000001fff087819 */ /* 0x000fe20000011400 */
[----:B------:R-:W-:Y:S01]  /*1e10*/  ULDC.64 UR6, c[0x0][0x268] ;  /* 0x00009a0000067ab9 */ /* 0x000fe20000000a00 */
[----:B------:R-:W-:Y:S01]  /*1e20*/  ISETP.GE.AND P0, PT, R14, UR34, PT ;  /* 0x000000220e007c0c */ /* 0x000fe2000bf06270 */
[----:B------:R-:W-:Y:S01]  /*1e30*/  IMAD.WIDE.U32 R26, R0, UR6, R4 ;  /* 0x00000006001a7c25 */ /* 0x000fe2000f8e0004 */
[----:B------:R2:W-:Y:S01]  /*1e40*/  STL.64 [R1+0x90], R30 ;  /* 0x0000901e01007387 */ /* 0x0005e20000100a00 */
[----:B------:R-:W-:Y:S01]  /*1e50*/  IADD3.X R3, R207, UR16, RZ, P1, !PT ;  /* 0x00000010cf037c10 */ /* 0x000fe20008ffe4ff */
[----:B------:R-:W-:Y:S01]  /*1e60*/  UMOV UR16, 0x400 ;  /* 0x0000040000107882 */ /* 0x000fe20000000000 */
[----:B------:R-:W-:Y:S01]  /*1e70*/  UIADD3 UR18, UR19, -0x1, URZ ;  /* 0xffffffff13127890 */ /* 0x000fe2000fffe03f */
[----:B------:R2:W-:Y:S01]  /*1e80*/  STL.64 [R1+0xc0], R26 ;  /* 0x0000c01a01007387 */ /* 0x0005e20000100a00 */
[----:B-1----:R-:W-:Y:S01]  /*1e90*/  ULEA UR4, UR4, UR16, 0x18 ;  /* 0x0000001004047291 */ /* 0x002fe2000f8ec03f */
[----:B------:R-:W-:Y:S01]  /*1ea0*/  IMAD.WIDE.U32 R12, R12, UR24, R2 ;  /* 0x000000180c0c7c25 */ /* 0x000fe2000f8e0002 */
[----:B------:R-:W-:Y:S01]  /*1eb0*/  USHF.R.S32.HI UR16, URZ, 0x1f, UR18 ;  /* 0x0000001f3f107899 */ /* 0x000fe20008011412 */
[----:B------:R2:W-:Y:S02]  /*1ec0*/  STL [R1+0x54], R107 ;  /* 0x0000546b01007387 */ /* 0x0005e40000100800 */
[C---:B------:R-:W-:Y:S01]  /*1ed0*/  IMAD R2, R8.reuse, UR32, RZ ;  /* 0x0000002008027c24 */ /* 0x040fe2000f8e02ff */
[----:B------:R-:W-:Y:S01]  /*1ee0*/  IADD3 R9, R13, UR35, RZ ;  /* 0x000000230d097c10 */ /* 0x000fe2000fffe0ff */
[----:B------:R2:W-:Y:S01]  /*1ef0*/  STL [R1+0x58], R106 ;  /* 0x0000586a01007387 */ /* 0x0005e20000100800 */
[----:B------:R-:W-:Y:S01]  /*1f00*/  IMAD R8, R8, UR6, RZ ;  /* 0x0000000608087c24 */ /* 0x000fe2000f8e02ff */
[----:B------:R-:W-:Y:S01]  /*1f10*/  LEA R199, R199, UR4, 0x1 ;  /* 0x00000004c7c77c11 */ /* 0x000fe2000f8e08ff */
[----:B------:R-:W-:-:S02]  /*1f20*/  IMAD R23, R0, UR33, R2 ;  /* 0x0000002100177c24 */ /* 0x000fc4000f8e0202 */
        /* <DEDUP_REMOVED lines=37> */
.L_x_1398:
[----:B------:R-:W-:Y:S05]  /*2180*/  BSYNC B0 ;  /* 0x0000000000007941 */ /* 0x000fea0003800000 */
.L_x_1397:
[----:B------:R-:W-:Y:S01]  /*2190*/  ISETP.GE.AND P1, PT, R20, UR34, PT ;  /* 0x0000002214007c0c */ /* 0x000fe2000bf26270 */
[----:B------:R-:W-:Y:S01]  /*21a0*/  ULEA UR6, UR19, UR29, 0x6 ;  /* 0x0000001d13067291 */ /* 0x000fe2000f8e303f */
[----:B------:R-:W-:Y:S01]  /*21b0*/  VIADD R22, R14, 0x30 ;  /* 0x000000300e167836 */ /* 0x000fe20000000000 */
[----:B------:R-:W-:Y:S01]  /*21c0*/  UIMAD UR29, UR18, -0x40, UR28 ;  /* 0xffffffc0121d78a4 */ /* 0x000fe2000f8e021c */
[----:B------:R-:W-:Y:S01]  /*21d0*/  BSSY B0, `(.L_x_1399) ;  /* 0x000002d000007945 */ /* 0x000fe20003800000 */
[----:B------:R-:W-:Y:S01]  /*21e0*/  UIADD3 UR6, UR6, -0x40, URZ ;  /* 0xffffffc006067890 */ /* 0x000fe2000fffe03f */
[----:B------:R-:W-:Y:S02]  /*21f0*/  ISETP.GE.AND P5, PT, R21, UR34, PT ;  /* 0x0000002215007c0c */ /* 0x000fe4000bfa6270 */
[----:B------:R-:W-:-:S03]  /*2200*/  ISETP.GE.AND P6, PT, R22, UR34, PT ;  /* 0x0000002216007c0c */ /* 0x000fc6000bfc6270 */
        /* <DEDUP_REMOVED lines=41> */
.L_x_1400:
[----:B------:R-:W-:Y:S05]  /*24a0*/  BSYNC B0 ;  /* 0x0000000000007941 */ /* 0x000fea0003800000 */
.L_x_1399:
        /* <DEDUP_REMOVED lines=40> */
.L_x_1402:
[----:B------:R-:W-:Y:S05]  /*2730*/  BSYNC B0 ;  /* 0x0000000000007941 */ /* 0x000fea0003800000 */
.L_x_1401:
        /* <DEDUP_REMOVED lines=40> */
.L_x_1404:
[----:B------:R-:W-:Y:S05]  /*29c0*/  BSYNC B0 ;  /* 0x0000000000007941 */ /* 0x000fea0003800000 */
.L_x_1403:
[----:B------:R-:W-:Y:S01]  /*29d0*/  IMAD.IADD R105, R31, 0x1, R23 ;  /* 0x000000011f697824 */ /* 0x000fe200078e0217 */
[----:B------:R-:W-:Y:S01]  /*29e0*/  MOV R104, R30 ;  /* 0x0000001e00687202 */ /* 0x000fe20000000f00 */
[----:B------:R-:W-:Y:S01]  /*29f0*/  USHF.L.U64.HI UR32, UR10, 0x6, UR11 ;  /* 0x000000060a207899 */ /* 0x000fe2000801020b */
[----:B------:R-:W-:Y:S01]  /*2a00*/  ISETP.GE.AND P2, PT, R14, UR29, PT ;  /* 0x0000001d0e007c0c */ /* 0x000fe2000bf46270 */
[----:B------:R-:W-:Y:S01]  /*2a10*/  USHF.L.U32 UR33, UR10, 0x6, URZ ;  /* 0x000000060a217899 */ /* 0x000fe2000800063f */
[----:B------:R-:W-:Y:S01]  /*2a20*/  IMAD.U32 R11, RZ, RZ, UR18 ;  /* 0x00000012ff0b7e24 */ /* 0x000fe2000f8e00ff */
[----:B------:R2:W-:Y:S01]  /*2a30*/  STL.64 [R1+0x88], R104 ;  /* 0x0000886801007387 */ /* 0x0005e20000100a00 */
[----:B------:R-:W-:Y:S01]  /*2a40*/  UIMAD UR6, UR32, UR18, URZ ;  /* 0x00000012200672a4 */ /* 0x000fe2000f8e023f */
[----:B------:R-:W-:Y:S01]  /*2a50*/  BSSY B0, `(.L_x_1405) ;  /* 0x0000024000007945 */ /* 0x000fe20003800000 */
[----:B------:R-:W-:Y:S01]  /*2a60*/  ISETP.GE.AND P6, PT, R20, UR29, PT ;  /* 0x0000001d14007c0c */ /* 0x000fe2000bfc6270 */
[----:B-1-3--:R-:W-:Y:S01]  /*2a70*/  IMAD.WIDE.U32 R2, R11, UR33, R104 ;  /* 0x000000210b027c25 */ /* 0x00afe2000f8e0068 */
        /* <DEDUP_REMOVED lines=33> */
.L_x_1406:
[----:B------:R-:W-:Y:S05]  /*2c90*/  BSYNC B0 ;  /* 0x0000000000007941 */ /* 0x000fea0003800000 */
.L_x_1405:
        /* <DEDUP_REMOVED lines=35> */
.L_x_1408:
[----:B------:R-:W-:Y:S05]  /*2ed0*/  BSYNC B0 ;  /* 0x0000000000007941 */ /* 0x000fea0003800000 */
.L_x_1407:
        /* <DEDUP_REMOVED lines=36> */
.L_x_1410:
[----:B------:R-:W-:Y:S05]  /*3120*/  BSYNC B0 ;  /* 0x0000000000007941 */ /* 0x000fea0003800000 */
.L_x_1409:
        /* <DEDUP_REMOVED lines=36> */
.L_x_1412:
[----:B------:R-:W-:Y:S05]  /*3370*/  BSYNC B0 ;  /* 0x0000000000007941 */ /* 0x000fea0003800000 */
.L_x_1411:
        /* <DEDUP_REMOVED lines=11> */
[----:B------:R-:W-:-:S04]  /*3430*/  DEPBAR.LE SB0, 0x0 ;  /* 0x000080000000791a */ /* 0x000fc80000000000 */
[----:B------:R-:W-:Y:S02]  /*3440*/  @UP1 UIMAD UR7, UR23, UR7, UR36 ;  /* 0x00000007170712a4 */ /* 0x000fe4000f8e0224 */
[----:B------:R-:W-:Y:S02]  /*3450*/  @UP1 ULEA UR10, UP0, UR38, UR10, 0x2 ;  /* 0x0000000a260a1291 */ /* 0x000fe4000f80103f */
[----:B------:R-:W-:Y:S01]  /*3460*/  @UP1 UIADD3 UR7, UR39, UR7, URZ ;  /* 0x0000000727071290 */ /* 0x000fe2000fffe03f */
[----:B------:R-:W-:-:S03]  /*3470*/  @UP1 ULDC UR6, c[0x0][0x2e8] ;  /* 0x0000ba0000061ab9 */ /* 0x000fc60000000800 */
[----:B------:R-:W-:Y:S01]  /*3480*/  @UP1 ULEA.HI.X UR11, UR38, UR11, UR7, 0x2, UP0 ;  /* 0x0000000b260b1291 */ /* 0x000fe200080f1407 */
[----:B------:R-:W-:-:S05]  /*3490*/  IMAD.U32 R2, RZ, RZ, UR10 ;  /* 0x0000000aff027e24 */ /* 0x000fca000f8e00ff */
[----:B------:R-:W-:-:S05]  /*34a0*/  IMAD.U32 R3, RZ, RZ, UR11 ;  /* 0x0000000bff037e24 */ /* 0x000fca000f8e00ff */
[----:B-1-34-:R1:W3:Y:S01]  /*34b0*/  @P2 LDG.E R7, desc[UR26][R2.64] ;  /* 0x0000001a02072981 */ /* 0x01a2e2000c1e1900 */
[----:B------:R-:W3:Y:S01]  /*34c0*/  @P2 MUFU.RCP R6, UR6 ;  /* 0x0000000600062d08 */ /* 0x000ee20008001000 */
[----:B------:R-:W-:Y:S01]  /*34d0*/  ISETP.GE.AND P3, PT, R14, UR29, PT ;  /* 0x0000001d0e007c0c */ /* 0x000fe2000bf66270 */
[----:B------:R-:W-:Y:S01]  /*34e0*/  IMAD.IADD R17, R27, 0x1, R24 ;  /* 0x000000011b117824 */ /* 0x000fe200078e0218 */
[----:B------:R-:W-:Y:S01]  /*34f0*/  BAR.SYNC.DEFER_BLOCKING 0x0 ;  /* 0x0000000000007b1d */ /* 0x000fe20000010000 */
[----:B------:R-:W-:Y:S01]  /*3500*/  IMAD.MOV.U32 R16, RZ, RZ, R26 ;  /* 0x000000ffff107224 */ /* 0x000fe200078e001a */
[----:B------:R-:W-:Y:S01]  /*3510*/  USHF.L.U64.HI UR10, UR8, 0x6, UR9 ;  /* 0x00000006080a7899 */ /* 0x000fe20008010209 */
[----:B------:R-:W-:Y:S01]  /*3520*/  ISETP.GE.AND P6, PT, R20, UR29, PT ;  /* 0x0000001d14007c0c */ /* 0x000fe2000bfc6270 */
[----:B------:R-:W-:Y:S01]  /*3530*/  USHF.L.U32 UR11, UR8, 0x6, URZ ;  /* 0x00000006080b7899 */ /* 0x000fe2000800063f */
[----:B------:R-:W-:Y:S01]  /*3540*/  ISETP.GE.AND P1, PT, R21, UR29, PT ;  /* 0x0000001d15007c0c */ /* 0x000fe2000bf26270 */
[----:B------:R-:W-:Y:S01]  /*3550*/  UIMAD UR7, UR10, UR18, URZ ;  /* 0x000000120a0772a4 */ /* 0x000fe2000f8e023f */
[----:B------:R-:W-:Y:S01]  /*3560*/  BSSY B0, `(.L_x_1413) ;  /* 0x0000042000007945 */ /* 0x000fe20003800000 */
[----:B------:R4:W-:Y:S02]  /*3570*/  STL.64 [R1+0xb0], R16 ;  /* 0x0000b01001007387 */ /* 0x0009e40000100a00 */
[----:B------:R-:W-:-:S03]  /*3580*/  UIMAD UR7, UR16, UR11, UR7 ;  /* 0x0000000b100772a4 */ /* 0x000fc6000f8e0207 */
[----:B------:R-:W-:Y:S01]  /*3590*/  UMOV UR16, URZ ;  /* 0x0000003f00107c82 */ /* 0x000fe20008000000 */
[----:B-1----:R-:W-:Y:S01]  /*35a0*/  LEA.HI R3, R25, R99, RZ, 0x4 ;  /* 0x0000006319037211 */ /* 0x002fe200078f20ff */
[----:B------:R4:W-:Y:S03]  /*35b0*/  @P3 STS.128 [R199+0xc000], RZ ;  /* 0x00c000ffc7003388 */ /* 0x0009e60000000c00 */
[----:B------:R-:W-:Y:S02]  /*35c0*/  LOP3.LUT R0, R3, 0xfffffff0, RZ, 0xc0, !PT ;  /* 0xfffffff003007812 */ /* 0x000fe400078ec0ff */
[----:B------:R-:W-:Y:S01]  /*35d0*/  SHF.R.S32.HI R2, RZ, 0x4, R3 ;  /* 0x00000004ff027819 */ /* 0x000fe20000011403 */
[----:B------:R4:W-:Y:S02]  /*35e0*/  @P3 STS.128 [R199+0xe000], RZ ;  /* 0x00e000ffc7003388 */ /* 0x0009e40000000c00 */
[----:B------:R-:W-:Y:S01]  /*35f0*/  IMAD.IADD R0, R99, 0x1, -R0 ;  /* 0x0000000163007824 */ /* 0x000fe200078e0a00 */
[----:B------:R-:W-:Y:S01]  /*3600*/  LEA.HI R3, R3, R2, RZ, 0x1 ;  /* 0x0000000203037211 */ /* 0x000fe200078f08ff */
[----:B------:R4:W-:Y:S03]  /*3610*/  @P3 STS.128 [R199+0x10000], RZ ;  /* 0x010000ffc7003388 */ /* 0x0009e60000000c00 */
[----:B------:R-:W-:-:S02]  /*3620*/  SHF.R.S32.HI R8, RZ, 0x1f, R0 ;  /* 0x0000001fff087819 */ /* 0x000fc40000011400 */
[----:B------:R-:W-:Y:S02]  /*3630*/  LOP3.LUT R3, R3, 0xfffffffe, RZ, 0xc0, !PT ;  /* 0xfffffffe03037812 */ /* 0x000fe400078ec0ff */
[----:B------:R-:W-:-:S03]  /*3640*/  LEA.HI R8, R8, R0, RZ, 0x3 ;  /* 0x0000000008087211 */ /* 0x000fc600078f18ff */
[----:B------:R-:W-:Y:S01]  /*3650*/  IMAD.IADD R12, R2, 0x1, -R3 ;  /* 0x00000001020c7824 */ /* 0x000fe200078e0a03 */
[----:B------:R-:W-:Y:S01]  /*3660*/  LOP3.LUT R4, R8, 0xfffffff8, RZ, 0xc0, !PT ;  /* 0xfffffff808047812 */ /* 0x000fe200078ec0ff */
[----:B------:R-:W-:Y:S02]  /*3670*/  IMAD.SHL.U32 R3, R14, 0x8, RZ ;  /* 0x000000080e037824 */ /* 0x000fe400078e00ff */
[----:B------:R-:W-:Y:S02]  /*3680*/  IMAD.SHL.U32 R8, R8, 0x40, RZ ;  /* 0x0000004008087824 */ /* 0x000fe400078e00ff */
[----:B------:R-:W-:Y:S02]  /*3690*/  IMAD.IADD R48, R0, 0x1, -R4 ;  /* 0x0000000100307824 */ /* 0x000fe400078e0a04 */
[----:B------:R-:W-:Y:S02]  /*36a0*/  IMAD.SHL.U32 R0, R28, 0x40, RZ ;  /* 0x000000401c007824 */ /* 0x000fe400078e00ff */
[----:B------:R-:W-:-:S02]  /*36b0*/  IMAD.SHL.U32 R2, R48, 0x40, RZ ;  /* 0x0000004030027824 */ /* 0x000fc400078e00ff */
[----:B------:R-:W-:Y:S01]  /*36c0*/  IMAD.SHL.U32 R4, R12, 0x8, RZ ;  /* 0x000000080c047824 */ /* 0x000fe200078e00ff */
[----:B------:R-:W-:Y:S02]  /*36d0*/  LOP3.LUT R0, R0, 0x1c0, RZ, 0xc0, !PT ;  /* 0x000001c000007812 */ /* 0x000fe400078ec0ff */
[----:B------:R-:W-:Y:S02]  /*36e0*/  LOP3.LUT R2, R2, 0x1c0, RZ, 0xc0, !PT ;  /* 0x000001c002027812 */ /* 0x000fe400078ec0ff */
[----:B------:R-:W-:Y:S02]  /*36f0*/  LOP3.LUT R5, R0, 0x8, R3, 0xf8, !PT ;  /* 0x0000000800057812 */ /* 0x000fe400078ef803 */
[----:B------:R-:W-:Y:S02]  /*3700*/  SHF.R.U32.HI R3, RZ, 0x3, R0 ;  /* 0x00000003ff037819 */ /* 0x000fe40000011600 */
[----:B------:R-:W-:Y:S02]  /*3710*/  LOP3.LUT R4, R2, 0x8, R4, 0xf8, !PT ;  /* 0x0000000802047812 */ /* 0x000fe400078ef804 */
[----:B------:R-:W-:-:S02]  /*3720*/  SHF.R.U32.HI R0, RZ, 0x3, R2 ;  /* 0x00000003ff007819 */ /* 0x000fc40000011602 */
[----:B------:R-:W-:Y:S02]  /*3730*/  LOP3.LUT R13, R5, R3, RZ, 0x3c, !PT ;  /* 0x00000003050d7212 */ /* 0x000fe400078e3cff */
[----:B------:R-:W-:Y:S01]  /*3740*/  LOP3.LUT R0, R4, R0, RZ, 0x3c, !PT ;  /* 0x0000000004007212 */ /* 0x000fe200078e3cff */
[----:B---3--:R-:W-:Y:S01]  /*3750*/  @P2 FMUL.FTZ R2, R7, R6 ;  /* 0x0000000607022220 */ /* 0x008fe20000410000 */
[----:B------:R-:W-:-:S04]  /*3760*/  IMAD.WIDE.U32 R6, R11, UR11, R16 ;  /* 0x0000000b0b067c25 */ /* 0x000fc8000f8e0010 */
[----:B------:R-:W-:Y:S01]  /*3770*/  @P2 R2UR UR6, R2 ;  /* 0x00000000020622ca */ /* 0x000fe200000e0000 */
[----:B------:R-:W-:-:S12]  /*3780*/  VIADD R9, R7, UR7 ;  /* 0x0000000707097c36 */ /* 0x000fd80008000000 */
[----:B------:R-:W-:Y:S01]  /*3790*/  @UP1 UMOV UR16, UR6 ;  /* 0x0000000600101c82 */ /* 0x000fe20008000000 */
[----:B----4-:R-:W-:Y:S05]  /*37a0*/  @P3 BRA `(.L_x_1414) ;  /* 0x0000000000743947 */ /* 0x010fea0003800000 */
        /* <DEDUP_REMOVED lines=29> */
.L_x_1414:
[----:B------:R-:W-:Y:S05]  /*3980*/  BSYNC B0 ;  /* 0x0000000000007941 */ /* 0x000fea0003800000 */
.L_x_1413:
[----:B------:R4:W-:Y:S01]  /*3990*/  @P6 STS.128 [R199+0xc800], RZ ;  /* 0x00c800ffc7006388 */ /* 0x0009e20000000c00 */
[----:B------:R-:W-:Y:S01]  /*39a0*/  USHF.L.U64.HI UR17, UR8, 0x4, UR9 ;  /* 0x0000000408117899 */ /* 0x000fe20008010209 */
[----:B------:R-:W-:Y:S01]  /*39b0*/  BSSY B0, `(.L_x_1415) ;  /* 0x0000025000007945 */ /* 0x000fe20003800000 */
[----:B------:R-:W-:Y:S01]  /*39c0*/  USHF.L.U32 UR23, UR8, 0x4, URZ ;  /* 0x0000000408177899 */ /* 0x000fe2000800063f */
[----:B------:R4:W-:Y:S01]  /*39d0*/  @P6 STS.128 [R199+0xe800], RZ ;  /* 0x00e800ffc7006388 */ /* 0x0009e20000000c00 */
[----:B---3--:R-:W-:-:S03]  /*39e0*/  LOP3.LUT R5, R0, 0xfffffe00, R8, 0xf8, !PT ;  /* 0xfffffe0000057812 */ /* 0x008fc600078ef808 */
        /* <DEDUP_REMOVED lines=8> */
[----:B------:R-:W3:Y:S01]  /*3a70*/  @!P5 LDC.64 R10, c[0x0][0x220] ;  /* 0x00008800ff0adb82 */ /* 0x000ee20000000a00 */
        /* <DEDUP_REMOVED lines=24> */
.L_x_1416:
[----:B------:R-:W-:Y:S05]  /*3c00*/  BSYNC B0 ;  /* 0x0000000000007941 */ /* 0x000fea0003800000 */
.L_x_1415:
[----:B------:R4:W-:Y:S01]  /*3c10*/  @P1 STS.128 [R199+0xd000], RZ ;  /* 0x00d000ffc7001388 */ /* 0x0009e20000000c00 */
[----:B------:R-:W-:Y:S01]  /*3c20*/  IMAD R0, R12, 0x200, R13 ;  /* 0x000002000c007824 */ /* 0x000fe200078e020d */
[----:B------:R-:W-:Y:S01]  /*3c30*/  BSSY B0, `(.L_x_1417) ;  /* 0x0000029000007945 */ /* 0x000fe20003800000 */
[----:B-123--:R-:W-:Y:S01]  /*3c40*/  IMAD R2, R96, 0x400, R5 ;  /* 0x0000040060027824 */ /* 0x00efe200078e0205 */
[----:B------:R4:W-:Y:S01]  /*3c50*/  @P1 STS.128 [R199+0xf000], RZ ;  /* 0x00f000ffc7001388 */ /* 0x0009e20000000c00 */
[----:B------:R-:W-:Y:S02]  /*3c60*/  ISETP.GE.AND P6, PT, R22, UR29, PT ;  /* 0x0000001d16007c0c */ /* 0x000fe4000bfc6270 */
[----:B------:R-:W-:Y:S01]  /*3c70*/  LEA R176, R0, UR4, 0x1 ;  /* 0x0000000400b07c11 */ /* 0x000fe2000f8e08ff */
[----:B------:R4:W-:Y:S01]  /*3c80*/  @P1 STS.128 [R199+0x11000], RZ ;  /* 0x011000ffc7001388 */ /* 0x0009e20000000c00 */
[----:B------:R-:W-:Y:S01]  /*3c90*/  LEA R183, R2, UR4, 0x1 ;  /* 0x0000000402b77c11 */ /* 0x000fe2000f8e08ff */
[----:B------:R-:W-:Y:S08]  /*3ca0*/  @P1 BRA `(.L_x_1418) ;  /* 0x0000000000841947 */ /* 0x000ff00003800000 */
        /* <DEDUP_REMOVED lines=33> */
.L_x_1418:
[----:B------:R-:W-:Y:S05]  /*3ec0*/  BSYNC B0 ;  /* 0x0000000000007941 */ /* 0x000fea0003800000 */
.L_x_1417:
[----:B------:R3:W-:Y:S01]  /*3ed0*/  @P6 STS.128 [R199+0xd800], RZ ;  /* 0x00d800ffc7006388 */ /* 0x0007e20000000c00 */
[----:B------:R-:W-:Y:S03]  /*3ee0*/  BSSY B0, `(.L_x_1419) ;  /* 0x0000026000007945 */ /* 0x000fe60003800000 */
[----:B------:R3:W-:Y:S04]  /*3ef0*/  @P6 STS.128 [R199+0xf800], RZ ;  /* 0x00f800ffc7006388 */ /* 0x0007e80000000c00 */
[----:B------:R3:W-:Y:S01]  /*3f00*/  @P6 STS.128 [R199+0x11800], RZ ;  /* 0x011800ffc7006388 */ /* 0x0007e20000000c00 */
[----:B------:R-:W-:Y:S05]  /*3f10*/  @P6 BRA `(.L_x_1420) ;  /* 0x0000000000886947 */ /* 0x000fea0003800000 */
[----:B------:R-:W-:Y:S01]  /*3f20*/  ULDC UR6, c[0x0][0x2d0] ;  /* 0x0000b40000067ab9 */ /* 0x000fe20000000800 */
[----:B-12---:R-:W-:Y:S01]  /*3f30*/  IMAD.U32 R2, RZ, RZ, UR8 ;  /* 0x00000008ff027e24 */ /* 0x006fe2000f8e00ff */
        /* <DEDUP_REMOVED lines=32> */
.L_x_1420:
[----:B------:R-:W-:Y:S05]  /*4140*/  BSYNC B0 ;  /* 0x0000000000007941 */ /* 0x000fea0003800000 */
.L_x_1419:
[----:B--2---:R-:W-:Y:S01]  /*4150*/  LDSM.16.M88.4 R8, [R183] ;  /* 0x00000000b708783b */ /* 0x004fe20000000200 */
[----:B------:R-:W-:Y:S01]  /*4160*/  R2P PR, R28, 0x6 ;  /* 0x000000061c007804 */ /* 0x000fe20000000000 */
[----:B------:R-:W-:Y:S01]  /*4170*/  IMAD.MOV.U32 R4, RZ, RZ, 0x10 ;  /* 0x00000010ff047424 */ /* 0x000fe200078e00ff */
[----:B------:R-:W-:Y:S01]  /*4180*/  LOP3.LUT P3, RZ, R48, 0x2, RZ, 0xc0, !PT ;  /* 0x0000000230ff7812 */ /* 0x000fe2000786c0ff */
[----:B------:R-:W2:Y:S01]  /*4190*/  LDSM.16.M88.4 R24, [R176+0x6000] ;  /* 0x00600000b018783b */ /* 0x000ea20000000200 */
[----:B------:R-:W-:Y:S01]  /*41a0*/  VIADD R0, R176, 0x6000 ;  /* 0x00006000b0007836 */ /* 0x000fe20000000000 */
[----:B-1----:R-:W-:Y:S01]  /*41b0*/  LEA R3, R96, UR25, 0x4 ;  /* 0x0000001960037c11 */ /* 0x002fe2000f8e20ff */
[----:B------:R-:W-:Y:S01]  /*41c0*/  VIADD R187, R176, 0x6020 ;  /* 0x00006020b0bb7836 */ /* 0x000fe20000000000 */
[----:B------:R-:W1:Y:S01]  /*41d0*/  LDSM.16.M88.4 R20, [R176+0x6800] ;  /* 0x00680000b014783b */ /* 0x000e620000000200 */
[----:B------:R-:W-:Y:S01]  /*41e0*/  SEL R4, R4, 0xfffffff0, !P3 ;  /* 0xfffffff004047807 */ /* 0x000fe20005800000 */
[----:B------:R-:W-:Y:S01]  /*41f0*/  IMAD.MOV.U32 R2, RZ, RZ, 0x20 ;  /* 0x00000020ff027424 */ /* 0x000fe200078e00ff */
[----:B------:R-:W-:Y:S01]  /*4200*/  UIADD3 UR6, UR28, -UR15, URZ ;  /* 0x8000000f1c067290 */ /* 0x000fe2000fffe03f */
[----:B------:R-:W5:Y:S01]  /*4210*/  LDSM.16.M88.4 R16, [R176+0x7000] ;  /* 0x00700000b010783b */ /* 0x000f620000000200 */
[----:B------:R-:W-:Y:S01]  /*4220*/  IMAD.SHL.U32 R99, R99, 0x2, RZ ;  /* 0x0000000263637824 */ /* 0x000fe200078e00ff */
[----:B------:R-:W-:Y:S01]  /*4230*/  UIADD3 UR7, UR28, 0x1, -UR15 ;  /* 0x000000011c077890 */ /* 0x000fe2000fffe80f */
[----:B------:R-:W-:Y:S01]  /*4240*/  IMAD R184, R4, 0x2, R183 ;  /* 0x0000000204b87824 */ /* 0x000fe200078e02b7 */
[----:B------:R-:W4:Y:S01]  /*4250*/  LDSM.16.M88.4 R36, [R176+0x7800] ;  /* 0x00780000b024783b */ /* 0x000f220000000200 */
[----:B------:R-:W-:Y:S01]  /*4260*/  @P1 VIADD R187, R0, 0xffffffe0 ;  /* 0xffffffe000bb1836 */ /* 0x000fe20000000000 */
[----:B------:R-:W-:Y:S01]  /*4270*/  LOP3.LUT P1, RZ, R48, 0x4, RZ, 0xc0, !PT ;  /* 0x0000000430ff7812 */ /* 0x000fe2000782c0ff */
[----:B------:R-:W-:Y:S01]  /*4280*/  IMAD.MOV.U32 R0, RZ, RZ, 0x40 ;  /* 0x00000040ff007424 */ /* 0x000fe200078e00ff */
[----:B------:R-:W-:Y:S01]  /*4290*/  LDSM.16.M88.4 R12, [R184] ;  /* 0x00000000b80c783b */ /* 0x000fe20000000200 */
[----:B------:R-:W-:Y:S01]  /*42a0*/  LOP3.LUT R108, R99, 0x6, RZ, 0xc0, !PT ;  /* 0x00000006636c7812 */ /* 0x000fe200078ec0ff */
[----:B------:R-:W-:Y:S01]  /*42b0*/  IMAD.IADD R3, R97, 0x1, R3 ;  /* 0x0000000161037824 */ /* 0x000fe200078e0203 */
[----:B------:R-:W-:Y:S01]  /*42c0*/  SEL R2, R2, 0xffffffe0, !P1 ;  /* 0xffffffe002027807 */ /* 0x000fe20004800000 */
[----:B------:R-:W3:Y:S01]  /*42d0*/  LDSM.16.M88.4 R64, [R187] ;  /* 0x00000000bb40783b */ /* 0x000ee20000000200 */
[----:B------:R-:W-:Y:S01]  /*42e0*/  SEL R0, R0, 0xffffffc0, !P2 ;  /* 0xffffffc000007807 */ /* 0x000fe20005000000 */
[----:B------:R-:W-:Y:S01]  /*42f0*/  VIADD R6, R3, 0x8 ;  /* 0x0000000803067836 */ /* 0x000fe20000000000 */
[----:B------:R-:W-:Y:S01]  /*4300*/  UISETP.GT.AND UP0, UPT, UR18, UR5, UPT ;  /* 0x000000051200728c */ /* 0x000fe2000bf04270 */
[----:B------:R-:W3:Y:S01]  /*4310*/  LDSM.16.M88.4 R52, [R187+0x800] ;  /* 0x00080000bb34783b */ /* 0x000ee20000000200 */
[----:B------:R-:W-:Y:S01]  /*4320*/  IMAD R186, R2, 0x2, R183 ;  /* 0x0000000202ba7824 */ /* 0x000fe200078e02b7 */
[----:B------:R-:W-:Y:S01]  /*4330*/  UIADD3 UR9, UR30, -0x4ab325aa, URZ ;  /* 0xb54cda561e097890 */ /* 0x000fe2000fffe03f */
[----:B------:R-:W-:Y:S01]  /*4340*/  IMAD.IADD R182, R176, 0x1, R0 ;  /* 0x00000001b0b67824 */ /* 0x000fe200078e0200 */
[----:B------:R-:W3:Y:S01]  /*4350*/  LDSM.16.M88.4 R32, [R187+0x1000] ;  /* 0x00100000bb20783b */ /* 0x000ee20000000200 */
[----:B------:R-:W-:-:S02]  /*4360*/  IMAD R185, R2, 0x2, R184 ;  /* 0x0000000202b97824 */ /* 0x000fc400078e02b8 */
[----:B------:R-:W-:Y:S01]  /*4370*/  IMAD.IADD R181, R0, 0x1, R187 ;  /* 0x0000000100b57824 */ /* 0x000fe200078e02bb */
[----:B------:R-:W3:Y:S01]  /*4380*/  LDSM.16.M88.4 R48, [R187+0x1800] ;  /* 0x00180000bb30783b */ /* 0x000ee20000000200 */
[----:B------:R-:W-:Y:S02]  /*4390*/  IMAD.U32 R0, RZ, RZ, UR18 ;  /* 0x00000012ff007e24 */ /* 0x000fe4000f8e00ff */
[----:B------:R-:W-:Y:S01]  /*43a0*/  VIADD R202, R3, UR6 ;  /* 0x0000000603ca7c36 */ /* 0x000fe20008000000 */
[----:B------:R-:W-:Y:S01]  /*43b0*/  LDSM.16.M88.4 R68, [R182+0x6000] ;  /* 0x00600000b644783b */ /* 0x000fe20000000200 */
[----:B------:R-:W-:Y:S02]  /*43c0*/  IMAD R0, R0, 0x40, R108 ;  /* 0x0000004000007824 */ /* 0x000fe400078e026c */
[----:B------:R-:W-:Y:S01]  /*43d0*/  IMAD.U32 R7, RZ, RZ, UR14 ;  /* 0x0000000eff077e24 */ /* 0x000fe2000f8e00ff */
[C---:B--2---:R-:W-:Y:S01]  /*43e0*/  HMMA.16816.F32 R60, R8.reuse, R24, RZ ;  /* 0x00000018083c723c */ /* 0x044fe200000018ff */
[----:B------:R-:W-:Y:S01]  /*43f0*/  LDSM.16.M88.4 R84, [R182+0x6800] ;  /* 0x00680000b654783b */ /* 0x000fe20000000200 */
[----:B------:R-:W-:Y:S01]  /*4400*/  VIADD R203, R6, UR6 ;  /* 0x0000000606cb7c36 */ /* 0x000fe20008000000 */
[----:B------:R-:W-:Y:S01]  /*4410*/  UIADD3 UR6, UR7, UR21, URZ ;  /* 0x0000001507067290 */ /* 0x000fe2000fffe03f */
[----:B------:R-:W-:Y:S01]  /*4420*/  IMAD R103, R7, 0x4, R96 ;  /* 0x0000000407677824 */ /* 0x000fe200078e0260 */
[----:B------:R-:W-:Y:S01]  /*4430*/  LDSM.16.M88.4 R76, [R182+0x7000] ;  /* 0x00700000b64c783b */ /* 0x000fe20000000200 */
[C---:B------:R-:W-:Y:S01]  /*4440*/  HMMA.16816.F32 R56, R8.reuse, R26, RZ ;  /* 0x0000001a0838723c */ /* 0x040fe200000018ff */
[----:B------:R-:W-:Y:S01]  /*4450*/  SHF.R.S32.HI R7, RZ, 0x1f, R98 ;  /* 0x0000001fff077819 */ /* 0x000fe20000011462 */
[C---:B------:R-:W-:Y:S01]  /*4460*/  VIADD R198, R187.reuse, 0x800 ;  /* 0x00000800bbc67836 */ /* 0x040fe20000000000 */
[----:B------:R-:W-:Y:S01]  /*4470*/  LDSM.16.M88.4 R72, [R182+0x7800] ;  /* 0x00780000b648783b */ /* 0x000fe20000000200 */
[----:B------:R-:W-:Y:S01]  /*4480*/  VIADDMNMX R201, R202, -UR22, RZ, !PT ;  /* 0x80000016cac97c46 */ /* 0x000fe2000f8001ff */
[C---:B------:R-:W-:Y:S01]  /*4490*/  VIADD R197, R187.reuse, 0x1000 ;  /* 0x00001000bbc57836 */ /* 0x040fe20000000000 */
[C---:B-1----:R-:W-:Y:S01]  /*44a0*/  HMMA.16816.F32 R44, R8.reuse, R20, RZ ;  /* 0x00000014082c723c */ /* 0x042fe200000018ff */
[----:B------:R-:W-:Y:S01]  /*44b0*/  LDSM.16.M88.4 R80, [R181+0x1800] ;  /* 0x00180000b550783b */ /* 0x000fe20000000200 */
[----:B------:R-:W-:Y:S01]  /*44c0*/  LEA.HI.X.SX32 R163, R100, R7, 0x1, P0 ;  /* 0x0000000764a37211 */ /* 0x000fe200000f0eff */
[----:B------:R-:W-:Y:S01]  /*44d0*/  VIADD R196, R187, 0x1800 ;  /* 0x00001800bbc47836 */ /* 0x000fe20000000000 */
[----:B------:R-:W-:Y:S01]  /*44e0*/  VIADDMNMX R200, R203, -UR22, RZ, !PT ;  /* 0x80000016cbc87c46 */ /* 0x000fe2000f8001ff */
[----:B------:R-:W-:Y:S01]  /*44f0*/  LDSM.16.M88.4 R88, [R176+0x8800] ;  /* 0x00880000b058783b */ /* 0x000fe20000000200 */
[----:B------:R-:W-:Y:S01]  /*4500*/  HMMA.16816.F32 R40, R8, R22, RZ ;  /* 0x000000160828723c */ /* 0x000fe200000018ff */
[----:B------:R-:W-:-:S02]  /*4510*/  VIADD R195, R187, 0x2000 ;  /* 0x00002000bbc37836 */ /* 0x000fc40000000000 */
[----:B------:R-:W-:Y:S01]  /*4520*/  LDSM.16.M88.4 R92, [R176+0x9800] ;  /* 0x00980000b05c783b */ /* 0x000fe20000000200 */
[C---:B------:R-:W-:Y:S02]  /*4530*/  VIADD R194, R187.reuse, 0x2800 ;  /* 0x00002800bbc27836 */ /* 0x040fe40000000000 */
[C---:B-----5:R-:W-:Y:S01]  /*4540*/  HMMA.16816.F32 R28, R8.reuse, R16, RZ ;  /* 0x00000010081c723c */ /* 0x060fe200000018ff */
[----:B------:R-:W0:Y:S01]  /*4550*/  LDGDEPBAR ;  /* 0x00000000000079af */ /* 0x000e220000000000 */
[C---:B------:R-:W-:Y:S02]  /*4560*/  VIADD R193, R187.reuse, 0x3000 ;  /* 0x00003000bbc17836 */ /* 0x040fe40000000000 */
[C---:B------:R-:W-:Y:S01]  /*4570*/  VIADD R192, R187.reuse, 0x3800 ;  /* 0x00003800bbc07836 */ /* 0x040fe20000000000 */
[----:B------:R-:W-:Y:S01]  /*4580*/  STL [R1+0xac], R103 ;  /* 0x0000ac6701007387 */ /* 0x000fe20000100800 */
[----:B------:R-:W-:Y:S01]  /*4590*/  HMMA.16816.F32 R24, R8, R18, RZ ;  /* 0x000000120818723c */ /* 0x000fe200000018ff */
[----:B------:R-:W-:-:S02]  /*45a0*/  VIADD R191, R187, 0x4000 ;  /* 0x00004000bbbf7836 */ /* 0x000fc40000000000 */
[C---:B------:R-:W-:Y:S02]  /*45b0*/  VIADD R190, R187.reuse, 0x4800 ;  /* 0x00004800bbbe7836 */ /* 0x040fe40000000000 */
[C---:B------:R-:W-:Y:S01]  /*45c0*/  VIADD R189, R187.reuse, 0x5000 ;  /* 0x00005000bbbd7836 */ /* 0x040fe20000000000 */
[----:B----4-:R-:W-:Y:S01]  /*45d0*/  HMMA.16816.F32 R20, R8, R36, RZ ;  /* 0x000000240814723c */ /* 0x010fe200000018ff */
[----:B------:R-:W-:-:S05]  /*45e0*/  VIADD R188, R187, 0x5800 ;  /* 0x00005800bbbc7836 */ /* 0x000fca0000000000 */
[----:B------:R-:W-:Y:S01]  /*45f0*/  HMMA.16816.F32 R16, R8, R38, RZ ;  /* 0x000000260810723c */ /* 0x000fe200000018ff */
[----:B------:R-:W1:Y:S05]  /*4600*/  LDSM.16.M88.4 R8, [R186] ;  /* 0x00000000ba08783b */ /* 0x000e6a0000000200 */
[C---:B---3--:R-:W-:Y:S06]  /*4610*/  HMMA.16816.F32 R60, R12.reuse, R64, R60 ;  /* 0x000000400c3c723c */ /* 0x048fec000000183c */
[C---:B------:R-:W-:Y:S06]  /*4620*/  HMMA.16816.F32 R56, R12.reuse, R66, R56 ;  /* 0x000000420c38723c */ /* 0x040fec0000001838 */
[C---:B------:R-:W-:Y:S06]  /*4630*/  HMMA.16816.F32 R64, R12.reuse, R52, R44 ;  /* 0x000000340c40723c */ /* 0x040fec000000182c */
[C---:B------:R-:W-:Y:S06]  /*4640*/  HMMA.16816.F32 R52, R12.reuse, R54, R40 ;  /* 0x000000360c34723c */ /* 0x040fec0000001828 */
[C---:B------:R-:W-:Y:S01]  /*4650*/  HMMA.16816.F32 R40, R12.reuse, R32, R28 ;  /* 0x000000200c28723c */ /* 0x040fe2000000181c */
[----:B------:R-:W-:Y:S05]  /*4660*/  LDSM.16.M88.4 R28, [R181] ;  /* 0x00000000b51c783b */ /* 0x000fea0000000200 */
[C---:B------:R-:W-:Y:S06]  /*4670*/  HMMA.16816.F32 R36, R12.reuse, R34, R24 ;  /* 0x000000220c24723c */ /* 0x040fec0000001818 */
[C---:B------:R-:W-:Y:S01]  /*4680*/  HMMA.16816.F32 R24, R12.reuse, R50, R16 ;  /* 0x000000320c18723c */ /* 0x040fe20000001810 */
[----:B------:R-:W2:Y:S05]  /*4690*/  LDSM.16.M88.4 R16, [R185] ;  /* 0x00000000b910783b */ /* 0x000eaa0000000200 */
[----:B------:R-:W-:Y:S01]  /*46a0*/  HMMA.16816.F32 R32, R12, R48, R20 ;  /* 0x000000300c20723c */ /* 0x000fe20000001814 */
[----:B------:R-:W-:Y:S05]  /*46b0*/  LDSM.16.M88.4 R20, [R183+0x2000] ;  /* 0x00200000b714783b */ /* 0x000fea0000000200 */
[C---:B-1----:R-:W-:Y:S01]  /*46c0*/  HMMA.16816.F32 R12, R8.reuse, R68, R60 ;  /* 0x00000044080c723c */ /* 0x042fe2000000183c */
[----:B------:R-:W1:Y:S05]  /*46d0*/  LDSM.16.M88.4 R60, [R181+0x800] ;  /* 0x00080000b53c783b */ /* 0x000e6a0000000200 */
[C---:B------:R-:W-:Y:S01]  /*46e0*/  HMMA.16816.F32 R44, R8.reuse, R70, R56 ;  /* 0x00000046082c723c */ /* 0x040fe20000001838 */
[----:B------:R-:W3:Y:S05]  /*46f0*/  LDSM.16.M88.4 R68, [R181+0x1000] ;  /* 0x00100000b544783b */ /* 0x000eea0000000200 */
[C---:B------:R-:W-:Y:S01]  /*4700*/  HMMA.16816.F32 R56, R8.reuse, R84, R64 ;  /* 0x000000540838723c */ /* 0x040fe20000001840 */
[----:B------:R-:W-:Y:S05]  /*4710*/  LDSM.16.M88.4 R64, [R187+0x2000] ;  /* 0x00200000bb40783b */ /* 0x000fea0000000200 */
[C---:B------:R-:W-:Y:S01]  /*4720*/  HMMA.16816.F32 R52, R8.reuse, R86, R52 ;  /* 0x000000560834723c */ /* 0x040fe20000001834 */
[----:B------:R-:W-:Y:S05]  /*4730*/  LDSM.16.M88.4 R84, [R176+0x9000] ;  /* 0x00900000b054783b */ /* 0x000fea0000000200 */
[C---:B------:R-:W-:Y:S06]  /*4740*/  HMMA.16816.F32 R48, R8.reuse, R76, R40 ;  /* 0x0000004c0830723c */ /* 0x040fec0000001828 */
[C---:B------:R-:W-:Y:S01]  /*4750*/  HMMA.16816.F32 R40, R8.reuse, R78, R36 ;  /* 0x0000004e0828723c */ /* 0x040fe20000001824 */
[----:B------:R-:W4:Y:S05]  /*4760*/  LDSM.16.M88.4 R76, [R176+0x8000] ;  /* 0x00800000b04c783b */ /* 0x000f2a0000000200 */
[C---:B------:R-:W-:Y:S06]  /*4770*/  HMMA.16816.F32 R36, R8.reuse, R72, R32 ;  /* 0x000000480824723c */ /* 0x040fec0000001820 */
[----:B------:R-:W-:Y:S01]  /*4780*/  HMMA.16816.F32 R32, R8, R74, R24 ;  /* 0x0000004a0820723c */ /* 0x000fe20000001818 */
[----:B------:R-:W-:Y:S05]  /*4790*/  LDSM.16.M88.4 R72, [R187+0x3000] ;  /* 0x00300000bb48783b */ /* 0x000fea0000000200 */
[C---:B--2---:R-:W-:Y:S01]  /*47a0*/  HMMA.16816.F32 R24, R16.reuse, R28, R12 ;  /* 0x0000001c1018723c */ /* 0x044fe2000000180c */
[----:B------:R-:W2:Y:S05]  /*47b0*/  LDSM.16.M88.4 R12, [R184+0x2000] ;  /* 0x00200000b80c783b */ /* 0x000eaa0000000200 */
[C---:B------:R-:W-:Y:S06]  /*47c0*/  HMMA.16816.F32 R8, R16.reuse, R30, R44 ;  /* 0x0000001e1008723c */ /* 0x040fec000000182c */
[C---:B-1----:R-:W-:Y:S06]  /*47d0*/  HMMA.16816.F32 R28, R16.reuse, R60, R56 ;  /* 0x0000003c101c723c */ /* 0x042fec0000001838 */
[C---:B------:R-:W-:Y:S01]  /*47e0*/  HMMA.16816.F32 R56, R16.reuse, R62, R52 ;  /* 0x0000003e1038723c */ /* 0x040fe20000001834 */
[----:B------:R-:W1:Y:S05]  /*47f0*/  LDSM.16.M88.4 R60, [R187+0x2800] ;  /* 0x00280000bb3c783b */ /* 0x000e6a0000000200 */
[C---:B---3--:R-:W-:Y:S06]  /*4800*/  HMMA.16816.F32 R52, R16.reuse, R68, R48 ;  /* 0x000000441034723c */ /* 0x048fec0000001830 */
[C---:B------:R-:W-:Y:S01]  /*4810*/  HMMA.16816.F32 R48, R16.reuse, R70, R40 ;  /* 0x000000461030723c */ /* 0x040fe20000001828 */
[----:B------:R-:W3:Y:S05]  /*4820*/  LDSM.16.M88.4 R68, [R187+0x3800] ;  /* 0x00380000bb44783b */ /* 0x000eea0000000200 */
[C---:B------:R-:W-:Y:S06]  /*4830*/  HMMA.16816.F32 R44, R16.reuse, R80, R36 ;  /* 0x00000050102c723c */ /* 0x040fec0000001824 */
[----:B------:R-:W-:Y:S01]  /*4840*/  HMMA.16816.F32 R40, R16, R82, R32 ;  /* 0x000000521028723c */ /* 0x000fe20000001820 */
[----:B------:R-:W-:Y:S05]  /*4850*/  LDSM.16.M88.4 R80, [R181+0x2000] ;  /* 0x00200000b550783b */ /* 0x000fea0000000200 */
[C---:B----4-:R-:W-:Y:S06]  /*4860*/  HMMA.16816.F32 R36, R20.reuse, R76, R24 ;  /* 0x0000004c1424723c */ /* 0x050fec0000001818 */
[C---:B------:R-:W-:Y:S01]  /*4870*/  HMMA.16816.F32 R24, R20.reuse, R78, R8 ;  /* 0x0000004e1418723c */ /* 0x040fe20000001808 */
[----:B------:R-:W-:Y:S04]  /*4880*/  LDSM.16.M88.4 R8, [R186+0x2000] ;  /* 0x00200000ba08783b */ /* 0x000fe80000000200 */
[----:B------:R-:W4:Y:S01]  /*4890*/  LDSM.16.M88.4 R76, [R182+0x8000] ;  /* 0x00800000b64c783b */ /* 0x000f220000000200 */
[C---:B------:R-:W-:Y:S06]  /*48a0*/  HMMA.16816.F32 R16, R20.reuse, R88, R28 ;  /* 0x000000581410723c */ /* 0x040fec000000181c */
[C---:B------:R-:W-:Y:S01]  /*48b0*/  HMMA.16816.F32 R32, R20.reuse, R90, R56 ;  /* 0x0000005a1420723c */ /* 0x040fe20000001838 */
[----:B------:R-:W-:Y:S05]  /*48c0*/  LDSM.16.M88.4 R88, [R176+0xa000] ;  /* 0x00a00000b058783b */ /* 0x000fea0000000200 */
[C---:B------:R-:W-:Y:S06]  /*48d0*/  HMMA.16816.F32 R52, R20.reuse, R84, R52 ;  /* 0x000000541434723c */ /* 0x040fec0000001834 */
        /* <DEDUP_REMOVED lines=8> */
[----:B------:R-:W-:Y:S05]  /*4960*/  LDSM.16.M88.4 R64, [R181+0x3000] ;  /* 0x00300000b540783b */ /* 0x000fea0000000200 */
[C---:B-1----:R-:W-:Y:S06]  /*4970*/  HMMA.16816.F32 R28, R12.reuse, R60, R16 ;  /* 0x0000003c0c1c723c */ /* 0x042fec0000001810 */
[C---:B------:R-:W-:Y:S01]  /*4980*/  HMMA.16816.F32 R24, R12.reuse, R62, R32 ;  /* 0x0000003e0c18723c */ /* 0x040fe20000001820 */
[----:B------:R-:W1:Y:S05]  /*4990*/  LDSM.16.M88.4 R60, [R182+0x9800] ;  /* 0x00980000b63c783b */ /* 0x000e6a0000000200 */
[C---:B------:R-:W-:Y:S06]  /*49a0*/  HMMA.16816.F32 R16, R12.reuse, R72, R52 ;  /* 0x000000480c10723c */ /* 0x040fec0000001834 */
[C---:B------:R-:W-:Y:S01]  /*49b0*/  HMMA.16816.F32 R52, R12.reuse, R74, R56 ;  /* 0x0000004a0c34723c */ /* 0x040fe20000001838 */
[----:B------:R-:W2:Y:S05]  /*49c0*/  LDSM.16.M88.4 R72, [R181+0x2800] ;  /* 0x00280000b548783b */ /* 0x000eaa0000000200 */
[C---:B---3--:R-:W-:Y:S06]  /*49d0*/  HMMA.16816.F32 R48, R12.reuse, R68, R48 ;  /* 0x000000440c30723c */ /* 0x048fec0000001830 */
[----:B------:R-:W-:Y:S01]  /*49e0*/  HMMA.16816.F32 R44, R12, R70, R44 ;  /* 0x000000460c2c723c */ /* 0x000fe2000000182c */
[----:B------:R-:W-:Y:S05]  /*49f0*/  LDSM.16.M88.4 R68, [R176+0xa800] ;  /* 0x00a80000b044783b */ /* 0x000fea0000000200 */
[C---:B----4-:R-:W-:Y:S06]  /*4a00*/  HMMA.16816.F32 R40, R8.reuse, R76, R40 ;  /* 0x0000004c0828723c */ /* 0x050fec0000001828 */
[C---:B------:R-:W-:Y:S01]  /*4a10*/  HMMA.16816.F32 R36, R8.reuse, R78, R36 ;  /* 0x0000004e0824723c */ /* 0x040fe20000001824 */
[----:B------:R-:W3:Y:S05]  /*4a20*/  LDSM.16.M88.4 R76, [R181+0x3800] ;  /* 0x00380000b54c783b */ /* 0x000eea0000000200 */
[C---:B-----5:R-:W-:Y:S06]  /*4a30*/  HMMA.16816.F32 R32, R8.reuse, R84, R28 ;  /* 0x000000540820723c */ /* 0x060fec000000181c */
[C---:B------:R-:W-:Y:S01]  /*4a40*/  HMMA.16816.F32 R28, R8.reuse, R86, R24 ;  /* 0x00000056081c723c */ /* 0x040fe20000001818 */
[----:B------:R-:W-:Y:S05]  /*4a50*/  LDSM.16.M88.4 R84, [R176+0xb000] ;  /* 0x00b00000b054783b */ /* 0x000fea0000000200 */
[C---:B------:R-:W-:Y:S01]  /*4a60*/  HMMA.16816.F32 R24, R8.reuse, R92, R16 ;  /* 0x0000005c0818723c */ /* 0x040fe20000001810 */
[----:B------:R-:W4:Y:S05]  /*4a70*/  LDSM.16.M88.4 R16, [R183+0x4000] ;  /* 0x00400000b710783b */ /* 0x000f2a0000000200 */
[C---:B------:R-:W-:Y:S06]  /*4a80*/  HMMA.16816.F32 R12, R8.reuse, R94, R52 ;  /* 0x0000005e080c723c */ /* 0x040fec0000001834 */
[C---:B-1----:R-:W-:Y:S06]  /*4a90*/  HMMA.16816.F32 R56, R8.reuse, R60, R48 ;  /* 0x0000003c0838723c */ /* 0x042fec0000001830 */
[----:B------:R-:W-:Y:S01]  /*4aa0*/  HMMA.16816.F32 R8, R8, R62, R44 ;  /* 0x0000003e0808723c */ /* 0x000fe2000000182c */
[----:B------:R-:W1:Y:S05]  /*4ab0*/  LDSM.16.M88.4 R60, [R176+0xb800] ;  /* 0x00b80000b03c783b */ /* 0x000e6a0000000200 */
[C---:B------:R-:W-:Y:S06]  /*4ac0*/  HMMA.16816.F32 R44, R20.reuse, R80, R40 ;  /* 0x00000050142c723c */ /* 0x040fec0000001828 */
[C---:B------:R-:W-:Y:S01]  /*4ad0*/  HMMA.16816.F32 R40, R20.reuse, R82, R36 ;  /* 0x000000521428723c */ /* 0x040fe20000001824 */
[----:B------:R-:W-:Y:S05]  /*4ae0*/  LDSM.16.M88.4 R80, [R187+0x5800] ;  /* 0x00580000bb50783b */ /* 0x000fea0000000200 */
[C---:B--2---:R-:W-:Y:S06]  /*4af0*/  HMMA.16816.F32 R32, R20.reuse, R72, R32 ;  /* 0x000000481420723c */ /* 0x044fec0000001820 */
[C---:B------:R-:W-:Y:S01]  /*4b00*/  HMMA.16816.F32 R36, R20.reuse, R74, R28 ;  /* 0x0000004a1424723c */ /* 0x040fe2000000181c */
[----:B------:R-:W-:Y:S05]  /*4b10*/  LDSM.16.M88.4 R72, [R187+0x4000] ;  /* 0x00400000bb48783b */ /* 0x000fea0000000200 */
[C---:B------:R-:W-:Y:S01]  /*4b20*/  HMMA.16816.F32 R48, R20.reuse, R66, R12 ;  /* 0x000000421430723c */ /* 0x040fe2000000180c */
[----:B------:R-:W2:Y:S05]  /*4b30*/  LDSM.16.M88.4 R12, [R184+0x4000] ;  /* 0x00400000b80c783b */ /* 0x000eaa0000000200 */
        /* <DEDUP_REMOVED lines=8> */
[----:B------:R-:W4:Y:S05]  /*4bc0*/  LDSM.16.M88.4 R88, [R182+0xa000] ;  /* 0x00a00000b658783b */ /* 0x000f2a0000000200 */
[C---:B------:R-:W-:Y:S06]  /*4bd0*/  HMMA.16816.F32 R32, R16.reuse, R68, R32 ;  /* 0x000000441020723c */ /* 0x040fec0000001820 */
[C---:B------:R-:W-:Y:S01]  /*4be0*/  HMMA.16816.F32 R36, R16.reuse, R70, R36 ;  /* 0x000000461024723c */ /* 0x040fe20000001824 */
[----:B------:R-:W-:Y:S05]  /*4bf0*/  LDSM.16.M88.4 R68, [R181+0x4000] ;  /* 0x00400000b544783b */ /* 0x000fea0000000200 */
[C---:B------:R-:W-:Y:S06]  /*4c00*/  HMMA.16816.F32 R44, R16.reuse, R84, R52 ;  /* 0x00000054102c723c */ /* 0x040fec0000001834 */
[C---:B------:R-:W-:Y:S01]  /*4c10*/  HMMA.16816.F32 R48, R16.reuse, R86, R48 ;  /* 0x000000561030723c */ /* 0x040fe20000001830 */
[----:B------:R-:W4:Y:S05]  /*4c20*/  LDSM.16.M88.4 R84, [R182+0xa800] ;  /* 0x00a80000b654783b */ /* 0x000f2a0000000200 */
[C---:B-1----:R-:W-:Y:S01]  /*4c30*/  HMMA.16816.F32 R52, R16.reuse, R60, R56 ;  /* 0x0000003c1034723c */ /* 0x042fe20000001838 */
[----:B------:R-:W-:Y:S05]  /*4c40*/  LDSM.16.M88.4 R56, [R181+0x5000] ;  /* 0x00500000b538783b */ /* 0x000fea0000000200 */
[----:B------:R-:W-:Y:S01]  /*4c50*/  HMMA.16816.F32 R40, R16, R62, R24 ;  /* 0x0000003e1028723c */ /* 0x000fe20000001818 */
[----:B------:R-:W-:Y:S04]  /*4c60*/  LDSM.16.M88.4 R16, [R185+0x4000] ;  /* 0x00400000b910783b */ /* 0x000fe80000000200 */
[----:B------:R-:W-:Y:S01]  /*4c70*/  LDSM.16.M88.4 R60, [R181+0x5800] ;  /* 0x00580000b53c783b */ /* 0x000fe20000000200 */
[C---:B--2---:R-:W-:Y:S06]  /*4c80*/  HMMA.16816.F32 R24, R12.reuse, R72, R20 ;  /* 0x000000480c18723c */ /* 0x044fec0000001814 */
[C---:B------:R-:W-:Y:S01]  /*4c90*/  HMMA.16816.F32 R20, R12.reuse, R74, R28 ;  /* 0x0000004a0c14723c */ /* 0x040fe2000000181c */
[----:B------:R-:W1:Y:S05]  /*4ca0*/  LDSM.16.M88.4 R72, [R182+0xb000] ;  /* 0x00b00000b648783b */ /* 0x000e6a0000000200 */
[C---:B-----5:R-:W-:Y:S06]  /*4cb0*/  HMMA.16816.F32 R28, R12.reuse, R64, R32 ;  /* 0x000000400c1c723c */ /* 0x060fec0000001820 */
[C---:B------:R-:W-:Y:S01]  /*4cc0*/  HMMA.16816.F32 R32, R12.reuse, R66, R36 ;  /* 0x000000420c20723c */ /* 0x040fe20000001824 */
[----:B------:R-:W2:Y:S05]  /*4cd0*/  LDSM.16.M88.4 R64, [R182+0xb800] ;  /* 0x00b80000b640783b */ /* 0x000eaa0000000200 */
[C---:B---3--:R-:W-:Y:S06]  /*4ce0*/  HMMA.16816.F32 R36, R12.reuse, R76, R44 ;  /* 0x0000004c0c24723c */ /* 0x048fec000000182c */
[----:B------:R-:W-:Y:S01]  /*4cf0*/  HMMA.16816.F32 R48, R12, R78, R48 ;  /* 0x0000004e0c30723c */ /* 0x000fe20000001830 */
[----:B------:R-:W3:Y:S01]  /*4d00*/  LDSM.16.M88.4 R76, [R181+0x4800] ;  /* 0x00480000b54c783b */ /* 0x000ee20000000200 */
[----:B------:R-:W-:-:S04]  /*4d10*/  DEPBAR.LE SB0, 0x0 ;  /* 0x000080000000791a */ /* 0x000fc80000000000 */
[C---:B------:R-:W-:Y:S06]  /*4d20*/  HMMA.16816.F32 R52, R12.reuse, R80, R52 ;  /* 0x000000500c34723c */ /* 0x040fec0000001834 */
[----:B------:R-:W-:Y:S06]  /*4d30*/  HMMA.16816.F32 R40, R12, R82, R40 ;  /* 0x000000520c28723c */ /* 0x000fec0000001828 */
[C---:B----4-:R-:W-:Y:S06]  /*4d40*/  HMMA.16816.F32 R44, R8.reuse, R88, R24 ;  /* 0x00000058082c723c */ /* 0x050fec0000001818 */
[C---:B------:R-:W-:Y:S06]  /*4d50*/  HMMA.16816.F32 R24, R8.reuse, R90, R20 ;  /* 0x0000005a0818723c */ /* 0x040fec0000001814 */
[C---:B------:R-:W-:Y:S06]  /*4d60*/  HMMA.16816.F32 R20, R8.reuse, R84, R28 ;  /* 0x000000540814723c */ /* 0x040fec000000181c */
[C---:B------:R-:W-:Y:S06]  /*4d70*/  HMMA.16816.F32 R12, R8.reuse, R86, R32 ;  /* 0x00000056080c723c */ /* 0x040fec0000001820 */
[C---:B-1----:R-:W-:Y:S06]  /*4d80*/  HMMA.16816.F32 R28, R8.reuse, R72, R36 ;  /* 0x00000048081c723c */ /* 0x042fec0000001824 */
[C---:B------:R-:W-:Y:S06]  /*4d90*/  HMMA.16816.F32 R32, R8.reuse, R74, R48 ;  /* 0x0000004a0820723c */ /* 0x040fec0000001830 */
[C---:B--2---:R-:W-:Y:S06]  /*4da0*/  HMMA.16816.F32 R36, R8.reuse, R64, R52 ;  /* 0x000000400824723c */ /* 0x044fec0000001834 */
[----:B------:R-:W-:Y:S06]  /*4db0*/  HMMA.16816.F32 R40, R8, R66, R40 ;  /* 0x000000420828723c */ /* 0x000fec0000001828 */
[----:B------:R-:W-:Y:S01]  /*4dc0*/  HMMA.16816.F32 R44, R16, R68, R44 ;  /* 0x00000044102c723c */ /* 0x000fe2000000182c */
[----:B------:R-:W-:-:S02]  /*4dd0*/  IMAD.IADD R8, R202, 0x1, -R0 ;  /* 0x00000001ca087824 */ /* 0x000fc400078e0a00 */
[----:B------:R-:W-:Y:S02]  /*4de0*/  IMAD.IADD R9, R203, 0x1, -R0 ;  /* 0x00000001cb097824 */ /* 0x000fe400078e0a00 */
[----:B------:R-:W-:Y:S01]  /*4df0*/  IMAD.U32 R10, RZ, RZ, UR7 ;  /* 0x00000007ff0a7e24 */ /* 0x000fe2000f8e00ff */
[----:B------:R-:W-:Y:S01]  /*4e00*/  IABS R8, R8 ;  /* 0x0000000800087213 */ /* 0x000fe20000000000 */
[----:B---3--:R-:W-:Y:S01]  /*4e10*/  HMMA.16816.F32 R20, R16, R76, R20 ;  /* 0x0000004c1014723c */ /* 0x008fe20000001814 */
[----:B------:R-:W-:-:S03]  /*4e20*/  IABS R7, R9 ;  /* 0x0000000900077213 */ /* 0x000fc60000000000 */
[----:B------:R-:W-:Y:S02]  /*4e30*/  IMAD.MOV.U32 R9, RZ, RZ, R8 ;  /* 0x000000ffff097224 */ /* 0x000fe400078e0008 */
[----:B------:R-:W-:Y:S01]  /*4e40*/  IMAD.MOV.U32 R8, RZ, RZ, R7 ;  /* 0x000000ffff087224 */ /* 0x000fe200078e0007 */
[C---:B------:R-:W-:Y:S01]  /*4e50*/  HMMA.16816.F32 R76, R16.reuse, R78, R12 ;  /* 0x0000004e104c723c */ /* 0x040fe2000000180c */
[----:B------:R-:W-:Y:S01]  /*4e60*/  IMAD.U32 R7, RZ, RZ, UR28 ;  /* 0x0000001cff077e24 */ /* 0x000fe2000f8e00ff */
[----:B------:R-:W-:Y:S02]  /*4e70*/  I2FP.F32.S32 R11, R9 ;  /* 0x00000009000b7245 */ /* 0x000fe40000201400 */
[----:B------:R-:W-:Y:S01]  /*4e80*/  IADD3 R9, R6, UR21, R10 ;  /* 0x0000001506097c10 */ /* 0x000fe2000fffe00a */
[C---:B------:R-:W-:Y:S01]  /*4e90*/  VIADD R6, R0.reuse, 0x1 ;  /* 0x0000000100067836 */ /* 0x040fe20000000000 */
[----:B------:R-:W-:Y:S01]  /*4ea0*/  VIADDMNMX R205, R3, UR6, R7, PT ;  /* 0x0000000603cd7c46 */ /* 0x000fe2000b800107 */
[C---:B------:R-:W-:Y:S01]  /*4eb0*/  VIADD R3, R0.reuse, 0x8 ;  /* 0x0000000800037836 */ /* 0x040fe20000000000 */
[----:B------:R-:W-:Y:S01]  /*4ec0*/  VIMNMX R204, R9, UR28, PT ;  /* 0x0000001c09cc7c48 */ /* 0x000fe2000bfe0100 */
[C---:B------:R-:W-:Y:S01]  /*4ed0*/  HMMA.16816.F32 R24, R16.reuse, R70, R24 ;  /* 0x000000461018723c */ /* 0x040fe20000001818 */
[----:B------:R-:W-:Y:S01]  /*4ee0*/  I2FP.F32.S32 R8, R8 ;  /* 0x0000000800087245 */ /* 0x000fe20000201400 */
[----:B------:R-:W-:Y:S01]  /*4ef0*/  VIADD R7, R0, 0x9 ;  /* 0x0000000900077836 */ /* 0x000fe20000000000 */
[----:B------:R-:W-:Y:S01]  /*4f00*/  ISETP.GE.AND P4, PT, R6, R205, PT ;  /* 0x000000cd0600720c */ /* 0x000fe20003f86270 */
[----:B------:R-:W-:Y:S01]  /*4f10*/  IMAD.IADD R9, R202, 0x1, -R3 ;  /* 0x00000001ca097824 */ /* 0x000fe200078e0a03 */
[----:B------:R-:W-:Y:S01]  /*4f20*/  ISETP.GE.AND P1, PT, R6, R204, PT ;  /* 0x000000cc0600720c */ /* 0x000fe20003f26270 */
[----:B------:R-:W-:Y:S01]  /*4f30*/  FFMA.FTZ R13, R8, -UR16, R46 ;  /* 0x80000010080d7c23 */ /* 0x000fe2000801002e */
[----:B------:R-:W-:Y:S01]  /*4f40*/  IMAD.IADD R8, R202, 0x1, -R6 ;  /* 0x00000001ca087824 */ /* 0x000fe200078e0a06 */
[C---:B------:R-:W-:Y:S01]  /*4f50*/  ISETP.LT.OR P4, PT, R6.reuse, R201, P4 ;  /* 0x000000c90600720c */ /* 0x040fe20002781670 */
[----:B------:R-:W-:Y:S01]  /*4f60*/  FFMA.FTZ R11, R11, -UR16, R44 ;  /* 0x800000100b0b7c23 */ /* 0x000fe2000801002c */
[----:B------:R-:W-:Y:S01]  /*4f70*/  ISETP.LT.OR P1, PT, R6, R200, P1 ;  /* 0x000000c80600720c */ /* 0x000fe20000f21670 */
[----:B------:R-:W-:Y:S01]  /*4f80*/  IMAD.IADD R6, R203, 0x1, -R6 ;  /* 0x00000001cb067824 */ /* 0x000fe200078e0a06 */
[----:B------:R-:W-:Y:S01]  /*4f90*/  IABS R10, R8 ;  /* 0x00000008000a7213 */ /* 0x000fe20000000000 */
[----:B------:R-:W-:Y:S01]  /*4fa0*/  IMAD.IADD R8, R202, 0x1, -R7 ;  /* 0x00000001ca087824 */ /* 0x000fe200078e0a07 */
[C---:B------:R-:W-:Y:S01]  /*4fb0*/  ISETP.GE.AND P0, PT, R3.reuse, R205, PT ;  /* 0x000000cd0300720c */ /* 0x040fe20003f06270 */
[----:B------:R-:W-:Y:S01]  /*4fc0*/  HMMA.16816.F32 R48, R16, R56, R28 ;  /* 0x000000381030723c */ /* 0x000fe2000000181c */
[----:B------:R-:W-:Y:S01]  /*4fd0*/  ISETP.GE.AND P5, PT, R3, R204, PT ;  /* 0x000000cc0300720c */ /* 0x000fe20003fa6270 */
[----:B------:R-:W-:Y:S01]  /*4fe0*/  UIADD3 UR21, UR31, 0x646e171e, URZ ;  /* 0x646e171e1f157890 */ /* 0x000fe2000fffe03f */
[----:B------:R-:W-:-:S02]  /*4ff0*/  IABS R6, R6 ;  /* 0x0000000600067213 */ /* 0x000fc40000000000 */
[C---:B------:R-:W-:Y:S01]  /*5000*/  ISETP.LT.OR P0, PT, R3.reuse, R201, P0 ;  /* 0x000000c90300720c */ /* 0x040fe20000701670 */
[C---:B------:R-:W-:Y:S01]  /*5010*/  HMMA.16816.F32 R56, R16.reuse, R58, R32 ;  /* 0x0000003a1038723c */ /* 0x040fe20000001820 */
[----:B------:R-:W-:Y:S01]  /*5020*/  ISETP.LT.OR P5, PT, R3, R200, P5 ;  /* 0x000000c80300720c */ /* 0x000fe20002fa1670 */
[----:B------:R-:W-:Y:S01]  /*5030*/  IMAD.IADD R3, R203, 0x1, -R3 ;  /* 0x00000001cb037824 */ /* 0x000fe200078e0a03 */
[----:B------:R-:W-:Y:S01]  /*5040*/  IABS R14, R9 ;  /* 0x00000009000e7213 */ /* 0x000fe20000000000 */
[----:B------:R-:W-:Y:S01]  /*5050*/  IMAD.MOV.U32 R9, RZ, RZ, R6 ;  /* 0x000000ffff097224 */ /* 0x000fe200078e0006 */
[----:B------:R-:W-:Y:S01]  /*5060*/  IABS R8, R8 ;  /* 0x0000000800087213 */ /* 0x000fe20000000000 */
[C---:B------:R-:W-:Y:S01]  /*5070*/  HMMA.16816.F32 R52, R16.reuse, R60, R36 ;  /* 0x0000003c1034723c */ /* 0x040fe20000001824 */
[----:B------:R-:W-:Y:S02]  /*5080*/  I2FP.F32.S32 R10, R10 ;  /* 0x0000000a000a7245 */ /* 0x000fe40000201400 */
[----:B------:R-:W-:Y:S01]  /*5090*/  ISETP.GE.AND P6, PT, R0, R205, PT ;  /* 0x000000cd0000720c */ /* 0x000fe20003fc6270 */
[----:B------:R-:W-:Y:S01]  /*50a0*/  IMAD.MOV.U32 R6, RZ, RZ, R8 ;  /* 0x000000ffff067224 */ /* 0x000fe200078e0008 */
[----:B------:R-:W-:Y:S01]  /*50b0*/  IABS R3, R3 ;  /* 0x0000000300037213 */ /* 0x000fe20000000000 */
[----:B------:R-:W-:Y:S01]  /*50c0*/  FFMA.FTZ R12, R10, -UR16, R45 ;  /* 0x800000100a0c7c23 */ /* 0x000fe2000801002d */
[----:B------:R-:W-:Y:S01]  /*50d0*/  I2FP.F32.S32 R9, R9 ;  /* 0x0000000900097245 */ /* 0x000fe20000201400 */
[----:B------:R-:W-:Y:S01]  /*50e0*/  HMMA.16816.F32 R40, R16, R62, R40 ;  /* 0x0000003e1028723c */ /* 0x000fe20000001828 */
[----:B------:R-:W-:Y:S01]  /*50f0*/  BAR.SYNC.DEFER_BLOCKING 0x0 ;  /* 0x0000000000007b1d */ /* 0x000fe20000010000 */
[----:B------:R-:W-:-:S02]  /*5100*/  ISETP.LT.OR P6, PT, R0, R201, P6 ;  /* 0x000000c90000720c */ /* 0x000fc400037c1670 */
[C---:B------:R-:W-:Y:S01]  /*5110*/  ISETP.GE.AND P2, PT, R0.reuse, R204, PT ;  /* 0x000000cc0000720c */ /* 0x040fe20003f46270 */
[----:B------:R-:W-:Y:S01]  /*5120*/  FFMA.FTZ R9, R9, -UR16, R47 ;  /* 0x8000001009097c23 */ /* 0x000fe2000801002f */
[----:B------:R-:W-:Y:S02]  /*5130*/  I2FP.F32.S32 R8, R3 ;  /* 0x0000000300087245 */ /* 0x000fe40000201400 */
[----:B------:R-:W-:Y:S02]  /*5140*/  I2FP.F32.S32 R10, R14 ;  /* 0x0000000e000a7245 */ /* 0x000fe40000201400 */
[----:B------:R-:W-:Y:S01]  /*5150*/  I2FP.F32.S32 R3, R6 ;  /* 0x0000000600037245 */ /* 0x000fe20000201400 */
[----:B------:R-:W-:Y:S01]  /*5160*/  VIADD R6, R0, 0x10 ;  /* 0x0000001000067836 */ /* 0x000fe20000000000 */
[----:B------:R-:W-:Y:S01]  /*5170*/  FSEL R45, R11, -INF , !P6 ;  /* 0xff8000000b2d7808 */ /* 0x000fe20007000000 */
[----:B------:R-:W-:Y:S01]  /*5180*/  FFMA.FTZ R10, R10, -UR16, R24 ;  /* 0x800000100a0a7c23 */ /* 0x000fe20008010018 */
[----:B------:R-:W-:Y:S01]  /*5190*/  ISETP.LT.OR P2, PT, R0, R200, P2 ;  /* 0x000000c80000720c */ /* 0x000fe20001741670 */
[----:B------:R-:W-:Y:S01]  /*51a0*/  FFMA.FTZ R14, R3, -UR16, R25 ;  /* 0x80000010030e7c23 */ /* 0x000fe20008010019 */
[C---:B------:R-:W-:Y:S01]  /*51b0*/  ISETP.GE.AND P3, PT, R7.reuse, R205, PT ;  /* 0x000000cd0700720c */ /* 0x040fe20003f66270 */
[----:B------:R-:W-:Y:S01]  /*51c0*/  FFMA.FTZ R16, R8, -UR16, R26 ;  /* 0x8000001008107c23 */ /* 0x000fe2000801001a */
[----:B------:R-:W-:Y:S01]  /*51d0*/  ISETP.GE.AND P6, PT, R7, R204, PT ;  /* 0x000000cc0700720c */ /* 0x000fe20003fc6270 */
[----:B------:R-:W-:Y:S01]  /*51e0*/  VIADD R3, R0, 0x11 ;  /* 0x0000001100037836 */ /* 0x000fe20000000000 */
[----:B------:R-:W-:Y:S01]  /*51f0*/  FSEL R33, R13, -INF , !P2 ;  /* 0xff8000000d217808 */ /* 0x000fe20005000000 */
[----:B------:R-:W-:Y:S01]  /*5200*/  IMAD.IADD R8, R203, 0x1, -R7 ;  /* 0x00000001cb087824 */ /* 0x000fe200078e0a07 */
[----:B------:R-:W-:Y:S01]  /*5210*/  FSEL R34, R9, -INF , !P1 ;  /* 0xff80000009227808 */ /* 0x000fe20004800000 */
[C-C-:B------:R-:W-:Y:S01]  /*5220*/  IMAD.IADD R11, R202.reuse, 0x1, -R6.reuse ;  /* 0x00000001ca0b7824 */ /* 0x140fe200078e0a06 */
[C---:B------:R-:W-:Y:S01]  /*5230*/  ISETP.LT.OR P3, PT, R7.reuse, R201, P3 ;  /* 0x000000c90700720c */ /* 0x040fe20001f61670 */
[----:B------:R-:W-:Y:S01]  /*5240*/  IMAD.IADD R9, R202, 0x1, -R3 ;  /* 0x00000001ca097824 */ /* 0x000fe200078e0a03 */
[----:B------:R-:W-:Y:S01]  /*5250*/  ISETP.LT.OR P6, PT, R7, R200, P6 ;  /* 0x000000c80700720c */ /* 0x000fe200037c1670 */
[----:B------:R-:W-:Y:S01]  /*5260*/  IMAD.IADD R7, R203, 0x1, -R6 ;  /* 0x00000001cb077824 */ /* 0x000fe200078e0a06 */
[----:B------:R-:W-:-:S02]  /*5270*/  ISETP.GE.AND P2, PT, R6, R205, PT ;  /* 0x000000cd0600720c */ /* 0x000fc40003f46270 */
[-C--:B------:R-:W-:Y:S02]  /*5280*/  ISETP.GE.AND P1, PT, R6, R204.reuse, PT ;  /* 0x000000cc0600720c */ /* 0x080fe40003f26270 */
[----:B------:R-:W-:Y:S02]  /*5290*/  FSEL R46, R12, -INF , !P4 ;  /* 0xff8000000c2e7808 */ /* 0x000fe40006000000 */
[----:B------:R-:W-:Y:S02]  /*52a0*/  FSEL R47, R10, -INF , !P0 ;  /* 0xff8000000a2f7808 */ /* 0x000fe40004000000 */
[C---:B------:R-:W-:Y:S02]  /*52b0*/  ISETP.GE.AND P4, PT, R3.reuse, R205, PT ;  /* 0x000000cd0300720c */ /* 0x040fe40003f86270 */
[----:B------:R-:W-:Y:S02]  /*52c0*/  ISETP.LT.OR P2, PT, R6, R201, P2 ;  /* 0x000000c90600720c */ /* 0x000fe40001741670 */
[----:B------:R-:W-:-:S02]  /*52d0*/  ISETP.GE.AND P0, PT, R3, R204, PT ;  /* 0x000000cc0300720c */ /* 0x000fc40003f06270 */
[-C--:B------:R-:W-:Y:S01]  /*52e0*/  ISETP.LT.OR P1, PT, R6, R200.reuse, P1 ;  /* 0x000000c80600720c */ /* 0x080fe20000f21670 */
[----:B------:R-:W-:Y:S01]  /*52f0*/  IMAD.IADD R6, R203, 0x1, -R3 ;  /* 0x00000001cb067824 */ /* 0x000fe200078e0a03 */
[----:B------:R-:W-:Y:S02]  /*5300*/  IABS R7, R7 ;  /* 0x0000000700077213 */ /* 0x000fe40000000000 */
[C---:B------:R-:W-:Y:S02]  /*5310*/  ISETP.LT.OR P4, PT, R3.reuse, R201, P4 ;  /* 0x000000c90300720c */ /* 0x040fe40002781670 */
[----:B------:R-:W-:Y:S02]  /*5320*/  ISETP.LT.OR P0, PT, R3, R200, P0 ;  /* 0x000000c80300720c */ /* 0x000fe40000701670 */
[----:B------:R-:W-:Y:S02]  /*5330*/  IABS R3, R8 ;  /* 0x0000000800037213 */ /* 0x000fe40000000000 */
[----:B------:R-:W-:-:S02]  /*5340*/  IABS R11, R11 ;  /* 0x0000000b000b7213 */ /* 0x000fc40000000000 */
[----:B------:R-:W-:Y:S01]  /*5350*/  IABS R8, R6 ;  /* 0x0000000600087213 */ /* 0x000fe20000000000 */
[----:B------:R-:W-:Y:S01]  /*5360*/  IMAD.MOV.U32 R6, RZ, RZ, R7 ;  /* 0x000000ffff067224 */ /* 0x000fe200078e0007 */
[----:B------:R-:W-:Y:S01]  /*5370*/  IABS R10, R9 ;  /* 0x00000009000a7213 */ /* 0x000fe20000000000 */
[----:B------:R-:W-:Y:S01]  /*5380*/  IMAD.MOV.U32 R9, RZ, RZ, R11 ;  /* 0x000000ffff097224 */ /* 0x000fe200078e000b */
[----:B------:R-:W-:Y:S01]  /*5390*/  I2FP.F32.S32 R7, R3 ;  /* 0x0000000300077245 */ /* 0x000fe20000201400 */
[----:B------:R-:W-:Y:S01]  /*53a0*/  IMAD.MOV.U32 R3, RZ, RZ, R8 ;  /* 0x000000ffff037224 */ /* 0x000fe200078e0008 */
[----:B------:R-:W-:Y:S02]  /*53b0*/  I2FP.F32.S32 R6, R6 ;  /* 0x0000000600067245 */ /* 0x000fe40000201400 */
[----:B------:R-:W-:Y:S01]  /*53c0*/  I2FP.F32.S32 R8, R9 ;  /* 0x0000000900087245 */ /* 0x000fe20000201400 */
[----:B------:R-:W-:Y:S01]  /*53d0*/  FFMA.FTZ R9, R7, -UR16, R27 ;  /* 0x8000001007097c23 */ /* 0x000fe2000801001b */
[----:B------:R-:W-:Y:S01]  /*53e0*/  I2FP.F32.S32 R10, R10 ;  /* 0x0000000a000a7245 */ /* 0x000fe20000201400 */
[----:B------:R-:W-:Y:S01]  /*53f0*/  FFMA.FTZ R13, R6, -UR16, R22 ;  /* 0x80000010060d7c23 */ /* 0x000fe20008010016 */
[----:B------:R-:W-:Y:S01]  /*5400*/  VIADD R6, R0, 0x18 ;  /* 0x0000001800067836 */ /* 0x000fe20000000000 */
        /* <DEDUP_REMOVED lines=15> */
[----:B------:R-:W-:Y:S01]  /*5500*/  IMAD.IADD R9, R202, 0x1, -R3 ;  /* 0x00000001ca097824 */ /* 0x000fe200078e0a03 */
[----:B------:R-:W-:Y:S01]  /*5510*/  FSEL R44, R8, -INF , !P2 ;  /* 0xff800000082c7808 */ /* 0x000fe20005000000 */
[----:B------:R-:W-:Y:S01]  /*5520*/  IMAD.IADD R8, R202, 0x1, -R7 ;  /* 0x00000001ca087824 */ /* 0x000fe200078e0a07 */
[----:B------:R-:W-:-:S02]  /*5530*/  ISETP.GE.AND P3, PT, R3, R205, PT ;  /* 0x000000cd0300720c */ /* 0x000fc40003f66270 */
[C---:B------:R-:W-:Y:S02]  /*5540*/  ISETP.GE.AND P2, PT, R3.reuse, R204, PT ;  /* 0x000000cc0300720c */ /* 0x040fe40003f46270 */
[----:B------:R-:W-:Y:S02]  /*5550*/  IABS R6, R6 ;  /* 0x0000000600067213 */ /* 0x000fe40000000000 */
[C---:B------:R-:W-:Y:S02]  /*5560*/  ISETP.LT.OR P3, PT, R3.reuse, R201, P3 ;  /* 0x000000c90300720c */ /* 0x040fe40001f61670 */
[----:B------:R-:W-:Y:S01]  /*5570*/  ISETP.LT.OR P2, PT, R3, R200, P2 ;  /* 0x000000c80300720c */ /* 0x000fe20001741670 */
[----:B------:R-:W-:Y:S01]  /*5580*/  IMAD.IADD R3, R203, 0x1, -R3 ;  /* 0x00000001cb037824 */ /* 0x000fe200078e0a03 */
[----:B------:R-:W-:Y:S01]  /*5590*/  IABS R14, R9 ;  /* 0x00000009000e7213 */ /* 0x000fe20000000000 */
[----:B------:R-:W-:Y:S01]  /*55a0*/  IMAD.MOV.U32 R9, RZ, RZ, R6 ;  /* 0x000000ffff097224 */ /* 0x000fe200078e0006 */
[----:B------:R-:W-:-:S02]  /*55b0*/  IABS R8, R8 ;  /* 0x0000000800087213 */ /* 0x000fc40000000000 */
[----:B------:R-:W-:Y:S02]  /*55c0*/  IABS R10, R10 ;  /* 0x0000000a000a7213 */ /* 0x000fe40000000000 */
[----:B------:R-:W-:Y:S01]  /*55d0*/  IABS R3, R3 ;  /* 0x0000000300037213 */ /* 0x000fe20000000000 */
[----:B------:R-:W-:Y:S01]  /*55e0*/  IMAD.MOV.U32 R6, RZ, RZ, R8 ;  /* 0x000000ffff067224 */ /* 0x000fe200078e0008 */
[----:B------:R-:W-:Y:S02]  /*55f0*/  I2FP.F32.S32 R9, R9 ;  /* 0x0000000900097245 */ /* 0x000fe40000201400 */
[----:B------:R-:W-:Y:S02]  /*5600*/  I2FP.F32.S32 R10, R10 ;  /* 0x0000000a000a7245 */ /* 0x000fe40000201400 */
[----:B------:R-:W-:Y:S01]  /*5610*/  I2FP.F32.S32 R8, R3 ;  /* 0x0000000300087245 */ /* 0x000fe20000201400 */
[----:B------:R-:W-:Y:S01]  /*5620*/  FFMA.FTZ R9, R9, -UR16, R78 ;  /* 0x8000001009097c23 */ /* 0x000fe2000801004e */
[----:B------:R-:W-:Y:S01]  /*5630*/  I2FP.F32.S32 R14, R14 ;  /* 0x0000000e000e7245 */ /* 0x000fe20000201400 */
[----:B------:R-:W-:Y:S01]  /*5640*/  FFMA.FTZ R12, R10, -UR16, R76 ;  /* 0x800000100a0c7c23 */ /* 0x000fe2000801004c */
[----:B------:R-:W-:Y:S01]  /*5650*/  I2FP.F32.S32 R3, R6 ;  /* 0x0000000600037245 */ /* 0x000fe20000201400 */
[----:B------:R-:W-:Y:S01]  /*5660*/  VIADD R6, R0, 0x21 ;  /* 0x0000002100067836 */ /* 0x000fe20000000000 */
[----:B------:R-:W-:Y:S01]  /*5670*/  FSEL R28, R13, -INF , !P1 ;  /* 0xff8000000d1c7808 */ /* 0x000fe20004800000 */
[----:B------:R-:W-:Y:S01]  /*5680*/  FFMA.FTZ R10, R14, -UR16, R77 ;  /* 0x800000100e0a7c23 */ /* 0x000fe2000801004d */
[----:B------:R-:W-:Y:S01]  /*5690*/  FSEL R36, R11, -INF , !P4 ;  /* 0xff8000000b247808 */ /* 0x000fe20006000000 */
        /* <DEDUP_REMOVED lines=44> */
[----:B------:R-:W-:Y:S01]  /*5960*/  VIADD R3, R0, 0x30 ;  /* 0x0000003000037836 */ /* 0x000fe20000000000 */
[----:B------:R-:W-:Y:S01]  /*5970*/  ISETP.GE.AND P2, PT, R6, R205, PT ;  /* 0x000000cd0600720c */ /* 0x000fe20003f46270 */
[----:B------:R-:W-:Y:S01]  /*5980*/  VIADD R7, R0, 0x31 ;  /* 0x0000003100077836 */ /* 0x000fe20000000000 */
[----:B------:R-:W-:Y:S01]  /*5990*/  ISETP.GE.AND P4, PT, R6, R204, PT ;  /* 0x000000cc0600720c */ /* 0x000fe20003f86270 */
[----:B------:R-:W-:Y:S01]  /*59a0*/  FFMA.FTZ R13, R10, -UR16, R56 ;  /* 0x800000100a0d7c23 */ /* 0x000fe20008010038 */
[--C-:B------:R-:W-:Y:S01]  /*59b0*/  IMAD.IADD R10, R202, 0x1, -R6.reuse ;  /* 0x00000001ca0a7824 */ /* 0x100fe200078e0a06 */
[----:B------:R-:W-:Y:S01]  /*59c0*/  ISETP.LT.OR P2, PT, R6, R201, P2 ;  /* 0x000000c90600720c */ /* 0x000fe20001741670 */
[----:B------:R-:W-:Y:S01]  /*59d0*/  IMAD.IADD R9, R202, 0x1, -R3 ;  /* 0x00000001ca097824 */ /* 0x000fe200078e0a03 */
[----:B------:R-:W-:Y:S01]  /*59e0*/  ISETP.LT.OR P4, PT, R6, R200, P4 ;  /* 0x000000c80600720c */ /* 0x000fe20002781670 */
[----:B------:R-:W-:Y:S01]  /*59f0*/  IMAD.IADD R6, R203, 0x1, -R6 ;  /* 0x00000001cb067824 */ /* 0x000fe200078e0a06 */
[----:B------:R-:W-:-:S02]  /*5a00*/  FSEL R127, R16, -INF , !P1 ;  /* 0xff800000107f7808 */ /* 0x000fc40004800000 */
[----:B------:R-:W-:Y:S01]  /*5a10*/  FSEL R126, R8, -INF , !P0 ;  /* 0xff800000087e7808 */ /* 0x000fe20004000000 */
[----:B------:R-:W-:Y:S01]  /*5a20*/  IMAD.IADD R8, R202, 0x1, -R7 ;  /* 0x00000001ca087824 */ /* 0x000fe200078e0a07 */
[C---:B------:R-:W-:Y:S02]  /*5a30*/  ISETP.GE.AND P1, PT, R3.reuse, R205, PT ;  /* 0x000000cd0300720c */ /* 0x040fe40003f26270 */
[C---:B------:R-:W-:Y:S02]  /*5a40*/  ISETP.GE.AND P0, PT, R3.reuse, R204, PT ;  /* 0x000000cc0300720c */ /* 0x040fe40003f06270 */
[C---:B------:R-:W-:Y:S02]  /*5a50*/  ISETP.LT.OR P1, PT, R3.reuse, R201, P1 ;  /* 0x000000c90300720c */ /* 0x040fe40000f21670 */
[----:B------:R-:W-:Y:S01]  /*5a60*/  ISETP.LT.OR P0, PT, R3, R200, P0 ;  /* 0x000000c80300720c */ /* 0x000fe20000701670 */
[----:B------:R-:W-:Y:S01]  /*5a70*/  IMAD.IADD R3, R203, 0x1, -R3 ;  /* 0x00000001cb037824 */ /* 0x000fe200078e0a03 */
[----:B------:R-:W-:-:S02]  /*5a80*/  IABS R6, R6 ;  /* 0x0000000600067213 */ /* 0x000fc40000000000 */
[----:B------:R-:W-:Y:S02]  /*5a90*/  IABS R8, R8 ;  /* 0x0000000800087213 */ /* 0x000fe40000000000 */
[----:B------:R-:W-:Y:S01]  /*5aa0*/  IABS R11, R9 ;  /* 0x00000009000b7213 */ /* 0x000fe20000000000 */
[----:B------:R-:W-:Y:S01]  /*5ab0*/  IMAD.MOV.U32 R9, RZ, RZ, R6 ;  /* 0x000000ffff097224 */ /* 0x000fe200078e0006 */
[----:B------:R-:W-:Y:S01]  /*5ac0*/  IABS R3, R3 ;  /* 0x0000000300037213 */ /* 0x000fe20000000000 */
[----:B------:R-:W-:Y:S01]  /*5ad0*/  IMAD.MOV.U32 R6, RZ, RZ, R8 ;  /* 0x000000ffff067224 */ /* 0x000fe200078e0008 */
[----:B------:R-:W-:Y:S02]  /*5ae0*/  IABS R10, R10 ;  /* 0x0000000a000a7213 */ /* 0x000fe40000000000 */
[----:B------:R-:W-:Y:S02]  /*5af0*/  I2FP.F32.S32 R8, R3 ;  /* 0x0000000300087245 */ /* 0x000fe40000201400 */
[----:B------:R-:W-:-:S02]  /*5b00*/  I2FP.F32.S32 R10, R10 ;  /* 0x0000000a000a7245 */ /* 0x000fc40000201400 */
[----:B------:R-:W-:Y:S01]  /*5b10*/  I2FP.F32.S32 R3, R6 ;  /* 0x0000000600037245 */ /* 0x000fe20000201400 */
[----:B------:R-:W-:Y:S01]  /*5b20*/  FFMA.FTZ R15, R8, -UR16, R54 ;  /* 0x80000010080f7c23 */ /* 0x000fe20008010036 */
[----:B------:R-:W-:Y:S01]  /*5b30*/  FSEL R121, R14, -INF , !P6 ;  /* 0xff8000000e797808 */ /* 0x000fe20007000000 */
[----:B------:R-:W-:Y:S01]  /*5b40*/  FFMA.FTZ R6, R10, -UR16, R57 ;  /* 0x800000100a067c23 */ /* 0x000fe20008010039 */
[----:B------:R-:W-:Y:S01]  /*5b50*/  FSEL R123, R12, -INF , !P3 ;  /* 0xff8000000c7b7808 */ /* 0x000fe20005800000 */
[----:B------:R-:W-:Y:S01]  /*5b60*/  FFMA.FTZ R16, R3, -UR16, R53 ;  /* 0x8000001003107c23 */ /* 0x000fe20008010035 */
[C---:B------:R-:W-:Y:S01]  /*5b70*/  VIADD R3, R0.reuse, 0x38 ;  /* 0x0000003800037836 */ /* 0x040fe20000000000 */
[C---:B------:R-:W-:Y:S01]  /*5b80*/  ISETP.GE.AND P6, PT, R7.reuse, R205, PT ;  /* 0x000000cd0700720c */ /* 0x040fe20003fc6270 */
[----:B------:R-:W-:Y:S01]  /*5b90*/  VIADD R0, R0, 0x39 ;  /* 0x0000003900007836 */ /* 0x000fe20000000000 */
[----:B------:R-:W-:Y:S01]  /*5ba0*/  ISETP.GE.AND P3, PT, R7, R204, PT ;  /* 0x000000cc0700720c */ /* 0x000fe20003f66270 */
[----:B------:R-:W-:Y:S01]  /*5bb0*/  IMAD.IADD R8, R203, 0x1, -R3 ;  /* 0x00000001cb087824 */ /* 0x000fe200078e0a03 */
[----:B------:R-:W-:-:S02]  /*5bc0*/  FSEL R132, R13, -INF , !P5 ;  /* 0xff8000000d847808 */ /* 0x000fc40006800000 */
[C---:B------:R-:W-:Y:S02]  /*5bd0*/  ISETP.LT.OR P6, PT, R7.reuse, R201, P6 ;  /* 0x000000c90700720c */ /* 0x040fe400037c1670 */
[----:B------:R-:W-:Y:S01]  /*5be0*/  FSEL R134, R6, -INF , !P2 ;  /* 0xff80000006867808 */ /* 0x000fe20005000000 */
[----:B------:R-:W-:Y:S01]  /*5bf0*/  IMAD.IADD R6, R202, 0x1, -R3 ;  /* 0x00000001ca067824 */ /* 0x000fe200078e0a03 */
[----:B------:R-:W-:Y:S01]  /*5c00*/  ISETP.LT.OR P3, PT, R7, R200, P3 ;  /* 0x000000c80700720c */ /* 0x000fe20001f61670 */
[----:B------:R-:W-:Y:S01]  /*5c10*/  IMAD.IADD R7, R203, 0x1, -R7 ;  /* 0x00000001cb077824 */ /* 0x000fe200078e0a07 */
[C---:B------:R-:W-:Y:S02]  /*5c20*/  ISETP.GE.AND P5, PT, R3.reuse, R205, PT ;  /* 0x000000cd0300720c */ /* 0x040fe40003fa6270 */
[----:B------:R-:W-:Y:S02]  /*5c30*/  ISETP.GE.AND P2, PT, R3, R204, PT ;  /* 0x000000cc0300720c */ /* 0x000fe40003f46270 */
[----:B------:R-:W-:-:S02]  /*5c40*/  I2FP.F32.S32 R9, R9 ;  /* 0x0000000900097245 */ /* 0x000fc40000201400 */
[----:B------:R-:W-:Y:S02]  /*5c50*/  I2FP.F32.S32 R11, R11 ;  /* 0x0000000b000b7245 */ /* 0x000fe40000201400 */
[----:B------:R-:W-:Y:S01]  /*5c60*/  ISETP.LT.OR P5, PT, R3, R201, P5 ;  /* 0x000000c90300720c */ /* 0x000fe20002fa1670 */
[----:B------:R-:W-:Y:S01]  /*5c70*/  FFMA.FTZ R10, R9, -UR16, R59 ;  /* 0x80000010090a7c23 */ /* 0x000fe2000801003b */
[----:B------:R-:W-:Y:S01]  /*5c80*/  ISETP.LT.OR P2, PT, R3, R200, P2 ;  /* 0x000000c80300720c */ /* 0x000fe20001741670 */
[----:B------:R-:W-:Y:S01]  /*5c90*/  FFMA.FTZ R11, R11, -UR16, R52 ;  /* 0x800000100b0b7c23 */ /* 0x000fe20008010034 */
[----:B------:R-:W-:Y:S01]  /*5ca0*/  IABS R3, R7 ;  /* 0x0000000700037213 */ /* 0x000fe20000000000 */
[----:B------:R-:W-:Y:S01]  /*5cb0*/  IMAD.IADD R9, R202, 0x1, -R0 ;  /* 0x00000001ca097824 */ /* 0x000fe200078e0a00 */
[----:B------:R-:W-:Y:S02]  /*5cc0*/  IABS R7, R6 ;  /* 0x0000000600077213 */ /* 0x000fe40000000000 */
[----:B------:R-:W-:Y:S01]  /*5cd0*/  FSEL R120, R10, -INF , !P4 ;  /* 0xff8000000a787808 */ /* 0x000fe20006000000 */
[----:B------:R-:W-:Y:S01]  /*5ce0*/  IMAD.MOV.U32 R6, RZ, RZ, R3 ;  /* 0x000000ffff067224 */ /* 0x000fe200078e0003 */
[----:B------:R-:W-:-:S02]  /*5cf0*/  FSEL R133, R11, -INF , !P1 ;  /* 0xff8000000b857808 */ /* 0x000fc40004800000 */
[C---:B------:R-:W-:Y:S02]  /*5d00*/  ISETP.GE.AND P4, PT, R0.reuse, R205, PT ;  /* 0x000000cd0000720c */ /* 0x040fe40003f86270 */
[C---:B------:R-:W-:Y:S02]  /*5d10*/  ISETP.GE.AND P1, PT, R0.reuse, R204, PT ;  /* 0x000000cc0000720c */ /* 0x040fe40003f26270 */
[----:B------:R-:W-:Y:S02]  /*5d20*/  I2FP.F32.S32 R6, R6 ;  /* 0x0000000600067245 */ /* 0x000fe40000201400 */
[C---:B------:R-:W-:Y:S02]  /*5d30*/  ISETP.LT.OR P4, PT, R0.reuse, R201, P4 ;  /* 0x000000c90000720c */ /* 0x040fe40002781670 */
[----:B------:R-:W-:Y:S01]  /*5d40*/  ISETP.LT.OR P1, PT, R0, R200, P1 ;  /* 0x000000c80000720c */ /* 0x000fe20000f21670 */
[----:B------:R-:W-:Y:S01]  /*5d50*/  IMAD.IADD R0, R203, 0x1, -R0 ;  /* 0x00000001cb007824 */ /* 0x000fe200078e0a00 */
[----:B------:R-:W-:-:S02]  /*5d60*/  IABS R9, R9 ;  /* 0x0000000900097213 */ /* 0x000fc40000000000 */
[----:B------:R-:W-:Y:S01]  /*5d70*/  IABS R3, R8 ;  /* 0x0000000800037213 */ /* 0x000fe20000000000 */
[----:B------:R-:W-:Y:S01]  /*5d80*/  FFMA.FTZ R8, R6, -UR16, R55 ;  /* 0x8000001006087c23 */ /* 0x000fe20008010037 */
[----:B------:R-:W-:Y:S01]  /*5d90*/  FSEL R116, R15, -INF , !P0 ;  /* 0xff8000000f747808 */ /* 0x000fe20004000000 */
[----:B------:R-:W-:Y:S01]  /*5da0*/  IMAD.MOV.U32 R6, RZ, RZ, R9 ;  /* 0x000000ffff067224 */ /* 0x000fe200078e0009 */
[----:B------:R-:W-:Y:S02]  /*5db0*/  PLOP3.LUT P0, PT, PT, PT, UP0, 0x80, 0x0 ;  /* 0x000000000000781c */ /* 0x000fe40003f0f008 */
[----:B------:R-:W-:Y:S02]  /*5dc0*/  IABS R0, R0 ;  /* 0x0000000000007213 */ /* 0x000fe40000000000 */
[----:B------:R-:W-:Y:S02]  /*5dd0*/  I2FP.F32.S32 R7, R7 ;  /* 0x0000000700077245 */ /* 0x000fe40000201400 */
[----:B------:R-:W-:-:S02]  /*5de0*/  I2FP.F32.S32 R3, R3 ;  /* 0x0000000300037245 */ /* 0x000fc40000201400 */
        /* <DEDUP_REMOVED lines=8> */
[----:B------:R-:W-:Y:S02]  /*5e70*/  FSEL R125, R7, -INF , !P5 ;  /* 0xff800000077d7808 */ /* 0x000fe40006800000 */
[----:B------:R-:W-:-:S02]  /*5e80*/  FSEL R118, R3, -INF , !P2 ;  /* 0xff80000003767808 */ /* 0x000fc40005000000 */
        /* <DEDUP_REMOVED lines=118> */
.L_x_1423:
[----:B------:R-:W-:Y:S05]  /*65f0*/  BSYNC B0 ;  /* 0x0000000000007941 */ /* 0x000fea0003800000 */
.L_x_1422:
[----:B------:R-:W0:Y:S02]  /*6600*/  LDGDEPBAR ;  /* 0x00000000000079af */ /* 0x000e240000000000 */
.L_x_1421:
[----:B------:R-:W-:Y:S01]  /*6610*/  FMNMX.FTZ R3, R33, R34, !PT ;  /* 0x0000002221037209 */ /* 0x000fe20007810000 */
[----:B------:R-:W-:Y:S01]  /*6620*/  STL [R1+0xd8], R183 ;  /* 0x0000d8b701007387 */ /* 0x000fe20000100800 */
[----:B------:R-:W-:Y:S01]  /*6630*/  FMNMX.FTZ R0, R45, R46, !PT ;  /* 0x0000002e2d007209 */ /* 0x000fe20007810000 */
[----:B------:R-:W-:Y:S01]  /*6640*/  IMAD.WIDE.U32 R136, R103, -0x326172a9, RZ ;  /* 0xcd9e8d5767887825 */ /* 0x000fe200078e00ff */
[----:B------:R-:W-:Y:S01]  /*6650*/  FMNMX.FTZ R3, R31, R3, !PT ;  /* 0x000000031f037209 */ /* 0x000fe20007810000 */
[----:B------:R-:W-:Y:S01]  /*6660*/  STL [R1+0xd4], R182 ;  /* 0x0000d4b601007387 */ /* 0x000fe20000100800 */
[----:B------:R-:W-:Y:S01]  /*6670*/  FMNMX.FTZ R0, R47, R0, !PT ;  /* 0x000000002f007209 */ /* 0x000fe20007810000 */
[----:B------:R-:W-:Y:S01]  /*6680*/  UIADD3 UR6, UR31, -0x4498517b, URZ ;  /* 0xbb67ae851f067890 */ /* 0x000fe2000fffe03f */
[----:B------:R-:W-:Y:S01]  /*6690*/  FMNMX.FTZ R3, R32, R3, !PT ;  /* 0x0000000320037209 */ /* 0x000fe20007810000 */
[----:B------:R-:W-:Y:S01]  /*66a0*/  STL [R1+0xd0], R181 ;  /* 0x0000d0b501007387 */ /* 0x000fe20000100800 */
[----:B------:R-:W-:Y:S01]  /*66b0*/  FMNMX.FTZ R0, R39, R0, !PT ;  /* 0x0000000027007209 */ /* 0x000fe20007810000 */
[----:B------:R-:W-:Y:S01]  /*66c0*/  USHF.L.U32 UR38, UR18, 0x1, URZ ;  /* 0x0000000112267899 */ /* 0x000fe2000800063f */
[----:B------:R-:W-:Y:S01]  /*66d0*/  FMNMX.FTZ R3, R28, R3, !PT ;  /* 0x000000031c037209 */ /* 0x000fe20007810000 */
[----:B------:R-:W-:Y:S01]  /*66e0*/  STL [R1+0xcc], R176 ;  /* 0x0000ccb001007387 */ /* 0x000fe20000100800 */
[----:B------:R-:W-:Y:S01]  /*66f0*/  FMNMX.FTZ R0, R44, R0, !PT ;  /* 0x000000002c007209 */ /* 0x000fe20007810000 */
[----:B------:R-:W-:Y:S01]  /*6700*/  ULOP3.LUT UR7, UR38, UR31, URZ, 0x3c, !UPT ;  /* 0x0000001f26077292 */ /* 0x000fe2000f8e3c3f */
[----:B------:R-:W-:Y:S01]  /*6710*/  FMNMX.FTZ R3, R29, R3, !PT ;  /* 0x000000031d037209 */ /* 0x000fe20007810000 */
[----:B------:R-:W-:Y:S01]  /*6720*/  UIADD3 UR37, UR30, -0x61c88647, URZ ;  /* 0x9e3779b91e257890 */ /* 0x000fe2000fffe03f */
[----:B------:R-:W-:Y:S01]  /*6730*/  FMNMX.FTZ R0, R36, R0, !PT ;  /* 0x0000000024007209 */ /* 0x000fe20007810000 */
[----:B------:R-:W-:Y:S01]  /*6740*/  UIADD3 UR36, UR30, 0x3c6ef372, URZ ;  /* 0x3c6ef3721e247890 */ /* 0x000fe2000fffe03f */
[----:B------:R-:W-:Y:S01]  /*6750*/  FMNMX.FTZ R3, R30, R3, !PT ;  /* 0x000000031e037209 */ /* 0x000fe20007810000 */
[----:B------:R-:W-:Y:S01]  /*6760*/  ULDC UR8, c[0x0][0x2ec] ;  /* 0x0000bb0000087ab9 */ /* 0x000fe20000000800 */
        /* <DEDUP_REMOVED lines=24> */
[----:B------:R-:W-:Y:S02]  /*68f0*/  UIADD3 UR4, UR38, 0x1, URZ ;  /* 0x0000000126047890 */ /* 0x000fe4000fffe03f */
[----:B--2---:R-:W2:Y:S02]  /*6900*/  SHFL.BFLY PT, R6, R3, 0x2, 0x1f ;  /* 0x0c401f0003067f89 */ /* 0x004ea400000e0000 */
[--C-:B------:R-:W-:Y:S01]  /*6910*/  IMAD R178, R4, 0x2, R177.reuse ;  /* 0x0000000204b27824 */ /* 0x100fe200078e02b1 */
[----:B------:R-:W-:Y:S01]  /*6920*/  ULOP3.LUT UR4, UR4, UR31, URZ, 0x3c, !UPT ;  /* 0x0000001f04047292 */ /* 0x000fe2000f8e3c3f */
[----:B------:R-:W-:Y:S01]  /*6930*/  LDSM.16.MT88.4 R20, [R177+0xc000] ;  /* 0x00c00000b114783b */ /* 0x000fe20000004200 */
[C---:B------:R-:W-:Y:S02]  /*6940*/  IMAD R180, R2.reuse, 0x2, R177 ;  /* 0x0000000202b47824 */ /* 0x040fe400078e02b1 */
[----:B------:R-:W-:Y:S01]  /*6950*/  IMAD R179, R2, 0x2, R178 ;  /* 0x0000000202b37824 */ /* 0x000fe200078e02b2 */
[----:B------:R-:W-:Y:S04]  /*6960*/  LDSM.16.MT88.4 R40, [R178+0xc000] ;  /* 0x00c00000b228783b */ /* 0x000fe80000004200 */
[----:B------:R-:W-:Y:S04]  /*6970*/  LDSM.16.MT88.4 R76, [R178+0xc800] ;  /* 0x00c80000b24c783b */ /* 0x000fe80000004200 */
[----:B------:R-:W-:Y:S04]  /*6980*/  LDSM.16.MT88.4 R64, [R180+0xc000] ;  /* 0x00c00000b440783b */ /* 0x000fe80000004200 */
[----:B------:R-:W-:Y:S01]  /*6990*/  LDSM.16.MT88.4 R52, [R179+0xc000] ;  /* 0x00c00000b334783b */ /* 0x000fe20000004200 */
[----:B--2---:R-:W-:-:S03]  /*69a0*/  FMNMX.FTZ R3, R3, R6, !PT ;  /* 0x0000000603037209 */ /* 0x004fc60007810000 */
[----:B------:R-:W-:Y:S01]  /*69b0*/  LDSM.16.MT88.4 R80, [R177+0xe000] ;  /* 0x00e00000b150783b */ /* 0x000fe20000004200 */
[----:B------:R-:W-:Y:S01]  /*69c0*/  LOP3.LUT R6, R101, UR30, RZ, 0x3c, !PT ;  /* 0x0000001e65067c12 */ /* 0x000fe2000f8e3cff */
[----:B------:R-:W-:Y:S02]  /*69d0*/  IMAD.WIDE.U32 R100, R102, -0x2daee0ad, RZ ;  /* 0xd2511f5366647825 */ /* 0x000fe400078e00ff */
[----:B------:R-:W2:Y:S04]  /*69e0*/  SHFL.BFLY PT, R7, R3, 0x1, 0x1f ;  /* 0x0c201f0003077f89 */ /* 0x000ea800000e0000 */
[----:B------:R3:W-:Y:S04]  /*69f0*/  STL [R1+0xb8], R6 ;  /* 0x0000b80601007387 */ /* 0x0007e80000100800 */
[----:B------:R-:W-:Y:S04]  /*6a00*/  LDSM.16.MT88.4 R60, [R180+0xc800] ;  /* 0x00c80000b43c783b */ /* 0x000fe80000004200 */
[----:B------:R-:W-:Y:S04]  /*6a10*/  LDSM.16.MT88.4 R84, [R177+0xe800] ;  /* 0x00e80000b154783b */ /* 0x000fe80000004200 */
[----:B------:R-:W-:Y:S04]  /*6a20*/  LDSM.16.MT88.4 R72, [R179+0xe000] ;  /* 0x00e00000b348783b */ /* 0x000fe80000004200 */
[----:B------:R-:W-:Y:S01]  /*6a30*/  LDSM.16.MT88.4 R112, [R179+0x10000] ;  /* 0x01000000b370783b */ /* 0x000fe20000004200 */
[----:B--2---:R-:W-:-:S03]  /*6a40*/  FMNMX.FTZ R3, R3, R7, !PT ;  /* 0x0000000703037209 */ /* 0x004fc60007810000 */
[----:B------:R-:W-:Y:S01]  /*6a50*/  LDSM.16.MT88.4 R88, [R177+0x10000] ;  /* 0x01000000b158783b */ /* 0x000fe20000004200 */
[C---:B------:R-:W-:Y:S01]  /*6a60*/  FSETP.NEU.FTZ.AND P1, PT, R3.reuse, -INF , PT ;  /* 0xff8000000300780b */ /* 0x040fe20003f3d000 */
[----:B-1----:R-:W-:Y:S01]  /*6a70*/  FMUL.FTZ R12, R3, UR8 ;  /* 0x00000008030c7c20 */ /* 0x002fe20008410000 */
[----:B---3--:R-:W-:Y:S01]  /*6a80*/  LOP3.LUT R6, R137, R6, RZ, 0x3c, !PT ;  /* 0x0000000689067212 */ /* 0x008fe200078e3cff */
[----:B------:R-:W-:Y:S03]  /*6a90*/  LDSM.16.MT88.4 R108, [R180+0x10000] ;  /* 0x01000000b46c783b */ /* 0x000fe60000004200 */
[----:B------:R-:W-:Y:S01]  /*6aa0*/  FSEL R12, R12, RZ, P1 ;  /* 0x000000ff0c0c7208 */ /* 0x000fe20000800000 */
[----:B------:R-:W-:Y:S01]  /*6ab0*/  IMAD.WIDE.U32 R68, R6, -0x2daee0ad, RZ ;  /* 0xd2511f5306447825 */ /* 0x000fe200078e00ff */
[----:B------:R-:W-:Y:S01]  /*6ac0*/  LOP3.LUT R6, R101, UR7, RZ, 0x3c, !PT ;  /* 0x0000000765067c12 */ /* 0x000fe2000f8e3cff */
[----:B------:R-:W-:Y:S01]  /*6ad0*/  UIADD3 UR7, UR30, 0x1715609d, URZ ;  /* 0x1715609d1e077890 */ /* 0x000fe2000fffe03f */
[----:B------:R-:W-:Y:S02]  /*6ae0*/  LDSM.16.MT88.4 R104, [R178+0xe800] ;  /* 0x00e80000b268783b */ /* 0x000fe40000004200 */
[----:B------:R-:W-:Y:S01]  /*6af0*/  LOP3.LUT R8, R69, UR6, R100, 0x96, !PT ;  /* 0x0000000645087c12 */ /* 0x000fe2000f8e9664 */
[----:B------:R-:W-:Y:S01]  /*6b00*/  IMAD.WIDE.U32 R6, R6, -0x326172a9, RZ ;  /* 0xcd9e8d5706067825 */ /* 0x000fe200078e00ff */
[----:B------:R-:W-:-:S03]  /*6b10*/  FMNMX.FTZ R100, R124, R0, !PT ;  /* 0x000000007c647209 */ /* 0x000fc60007810000 */
[----:B------:R-:W-:Y:S01]  /*6b20*/  FFMA.FTZ R0, R33, UR8, -R12 ;  /* 0x0000000821007c23 */ /* 0x000fe2000801080c */
[----:B------:R-:W-:Y:S01]  /*6b30*/  UIADD3 UR6, UR31, -0x56f99767, URZ ;  /* 0xa90668991f067890 */ /* 0x000fe2000fffe03f */
[----:B------:R-:W-:Y:S01]  /*6b40*/  IMAD.WIDE.U32 R50, R8, -0x326172a9, RZ ;  /* 0xcd9e8d5708327825 */ /* 0x000fe200078e00ff */
[----:B------:R-:W-:Y:S01]  /*6b50*/  LOP3.LUT R7, R7, UR37, R136, 0x96, !PT ;  /* 0x0000002507077c12 */ /* 0x000fe2000f8e9688 */
[----:B------:R-:W1:Y:S01]  /*6b60*/  SHFL.BFLY PT, R13, R100, 0x2, 0x1f ;  /* 0x0c401f00640d7f89 */ /* 0x000e6200000e0000 */
[----:B------:R2:W-:Y:S02]  /*6b70*/  MUFU.EX2 R159, R0 ;  /* 0x00000000009f7308 */ /* 0x0005e40000000800 */
[----:B------:R-:W-:Y:S01]  /*6b80*/  LOP3.LUT R10, R51, UR36, R6, 0x96, !PT ;  /* 0x00000024330a7c12 */ /* 0x000fe2000f8e9606 */
[----:B------:R-:W-:Y:S01]  /*6b90*/  IMAD.WIDE.U32 R6, R7, -0x2daee0ad, RZ ;  /* 0xd2511f5307067825 */ /* 0x000fe200078e00ff */
[----:B------:R-:W-:Y:S03]  /*6ba0*/  LDSM.16.MT88.4 R92, [R179+0xe800] ;  /* 0x00e80000b35c783b */ /* 0x000fe60000004200 */
[----:B------:R-:W-:Y:S01]  /*6bb0*/  IMAD.WIDE.U32 R10, R10, -0x2daee0ad, RZ ;  /* 0xd2511f530a0a7825 */ /* 0x000fe200078e00ff */
[----:B------:R-:W-:Y:S01]  /*6bc0*/  LOP3.LUT R7, R7, UR29, R68, 0x96, !PT ;  /* 0x0000001d07077c12 */ /* 0x000fe2000f8e9644 */
[----:B------:R-:W-:Y:S03]  /*6bd0*/  LDSM.16.MT88.4 R96, [R180+0xe800] ;  /* 0x00e80000b460783b */ /* 0x000fe60000004200 */
[----:B------:R-:W-:Y:S01]  /*6be0*/  LOP3.LUT R8, R11, UR25, R6, 0x96, !PT ;  /* 0x000000190b087c12 */ /* 0x000fe2000f8e9606 */
[----:B------:R-:W-:-:S04]  /*6bf0*/  IMAD.WIDE.U32 R6, R7, -0x326172a9, RZ ;  /* 0xcd9e8d5707067825 */ /* 0x000fc800078e00ff */
[----:B------:R-:W-:-:S04]  /*6c00*/  IMAD.WIDE.U32 R8, R8, -0x326172a9, RZ ;  /* 0xcd9e8d5708087825 */ /* 0x000fc800078e00ff */
[----:B--2---:R-:W-:Y:S01]  /*6c10*/  FFMA.FTZ R0, R34, UR8, -R12 ;  /* 0x0000000822007c23 */ /* 0x004fe2000801080c */
[----:B------:R-:W-:-:S03]  /*6c20*/  LOP3.LUT R7, R7, UR28, R50, 0x96, !PT ;  /* 0x0000001c07077c12 */ /* 0x000fc6000f8e9632 */
[----:B------:R2:W-:Y:S01]  /*6c30*/  MUFU.EX2 R165, R0 ;  /* 0x0000000000a57308 */ /* 0x0005e20000000800 */
[----:B-1----:R-:W-:-:S05]  /*6c40*/  FMNMX.FTZ R100, R100, R13, !PT ;  /* 0x0000000d64647209 */ /* 0x002fca0007810000 */
[----:B------:R-:W1:Y:S01]  /*6c50*/  SHFL.BFLY PT, R11, R100, 0x1, 0x1f ;  /* 0x0c201f00640b7f89 */ /* 0x000e6200000e0000 */
[----:B--2---:R-:W-:Y:S01]  /*6c60*/  LOP3.LUT R0, R9, UR24, R6, 0x96, !PT ;  /* 0x0000001809007c12 */ /* 0x004fe2000f8e9606 */
[----:B------:R-:W-:-:S04]  /*6c70*/  IMAD.WIDE.U32 R6, R7, -0x2daee0ad, RZ ;  /* 0xd2511f5307067825 */ /* 0x000fc800078e00ff */
[----:B------:R-:W-:Y:S01]  /*6c80*/  FFMA.FTZ R9, R31, UR8, -R12 ;  /* 0x000000081f097c23 */ /* 0x000fe2000801080c */
[----:B------:R-:W-:-:S04]  /*6c90*/  IMAD.WIDE.U32 R102, R0, -0x2daee0ad, RZ ;  /* 0xd2511f5300667825 */ /* 0x000fc800078e00ff */
[----:B------:R-:W-:Y:S01]  /*6ca0*/  FFMA.FTZ R0, R32, UR8, -R12 ;  /* 0x0000000820007c23 */ /* 0x000fe2000801080c */
[----:B------:R-:W-:Y:S01]  /*6cb0*/  MUFU.EX2 R164, R9 ;  /* 0x0000000900a47308 */ /* 0x000fe20000000800 */
[----:B------:R-:W-:Y:S02]  /*6cc0*/  LOP3.LUT R14, R103, UR6, R6, 0x96, !PT ;  /* 0x00000006670e7c12 */ /* 0x000fe4000f8e9606 */
[----:B------:R-:W-:Y:S01]  /*6cd0*/  LOP3.LUT R6, R7, UR22, R10, 0x96, !PT ;  /* 0x0000001607067c12 */ /* 0x000fe2000f8e960a */
[----:B------:R-:W-:Y:S01]  /*6ce0*/  FFMA.FTZ R7, R28, UR8, -R12 ;  /* 0x000000081c077c23 */ /* 0x000fe2000801080c */
[----:B-1----:R-:W-:Y:S01]  /*6cf0*/  FMNMX.FTZ R100, R100, R11, !PT ;  /* 0x0000000b64647209 */ /* 0x002fe20007810000 */
[----:B------:R-:W-:Y:S02]  /*6d00*/  IMAD.WIDE.U32 R14, R14, -0x326172a9, RZ ;  /* 0xcd9e8d570e0e7825 */ /* 0x000fe400078e00ff */
[----:B------:R1:W-:Y:S01]  /*6d10*/  MUFU.EX2 R128, R0 ;  /* 0x0000000000807308 */ /* 0x0003e20000000800 */
[----:B------:R-:W-:Y:S01]  /*6d20*/  FSETP.NEU.FTZ.AND P1, PT, R100, -INF , PT ;  /* 0xff8000006400780b */ /* 0x000fe20003f3d000 */
[----:B------:R-:W-:-:S04]  /*6d30*/  IMAD.WIDE.U32 R70, R6, -0x326172a9, RZ ;  /* 0xcd9e8d5706467825 */ /* 0x000fc800078e00ff */
[----:B------:R-:W-:Y:S01]  /*6d40*/  FMUL.FTZ R13, R100, UR8 ;  /* 0x00000008640d7c20 */ /* 0x000fe20008410000 */
[----:B------:R-:W-:Y:S01]  /*6d50*/  SHF.R.U32.HI R17, RZ, 0x18, R14 ;  /* 0x00000018ff117819 */ /* 0x000fe2000001160e */
[----:B------:R2:W-:Y:S01]  /*6d60*/  MUFU.EX2 R155, R7 ;  /* 0x00000007009b7308 */ /* 0x0005e20000000800 */
[----:B------:R-:W-:Y:S02]  /*6d70*/  LOP3.LUT R8, R71, UR7, R8, 0x96, !PT ;  /* 0x0000000747087c12 */ /* 0x000fe4000f8e9608 */
[----:B------:R-:W-:-:S03]  /*6d80*/  FSEL R13, R13, RZ, P1 ;  /* 0x000000ff0d0d7208 */ /* 0x000fc60000800000 */
[----:B------:R-:W-:Y:S01]  /*6d90*/  IMAD.WIDE.U32 R48, R8, -0x2daee0ad, RZ ;  /* 0xd2511f5308307825 */ /* 0x000fe200078e00ff */
[----:B------:R-:W-:-:S03]  /*6da0*/  SHF.R.U32.HI R8, RZ, 0x10, R14 ;  /* 0x00000010ff087819 */ /* 0x000fc6000001160e */
[--C-:B------:R-:W-:Y:S01]  /*6db0*/  FFMA.FTZ R5, R36, UR8, -R13.reuse ;  /* 0x0000000824057c23 */ /* 0x100fe2000801080d */
[----:B-1----:R-:W-:Y:S01]  /*6dc0*/  LOP3.LUT R0, R14, 0xffff, RZ, 0xc0, !PT ;  /* 0x0000ffff0e007812 */ /* 0x002fe200078ec0ff */
[--C-:B------:R-:W-:Y:S01]  /*6dd0*/  FFMA.FTZ R4, R37, UR8, -R13.reuse ;  /* 0x0000000825047c23 */ /* 0x100fe2000801080d */
[----:B------:R-:W-:Y:S01]  /*6de0*/  LOP3.LUT R10, R8, 0xff, RZ, 0xc0, !PT ;  /* 0x000000ff080a7812 */ /* 0x000fe200078ec0ff */
[----:B------:R-:W-:Y:S01]  /*6df0*/  FFMA.FTZ R8, R46, UR8, -R13 ;  /* 0x000000082e087c23 */ /* 0x000fe2000801080d */
[----:B------:R-:W-:Y:S01]  /*6e00*/  SHF.R.U32.HI R6, RZ, 0x8, R0 ;  /* 0x00000008ff067819 */ /* 0x000fe20000011600 */
[----:B------:R-:W-:Y:S01]  /*6e10*/  FFMA.FTZ R0, R29, UR8, -R12 ;  /* 0x000000081d007c23 */ /* 0x000fe2000801080c */
[----:B------:R-:W-:Y:S01]  /*6e20*/  LOP3.LUT R9, R48, 0xff, RZ, 0xc0, !PT ;  /* 0x000000ff30097812 */ /* 0x000fe200078ec0ff */
[----:B------:R1:W-:Y:S01]  /*6e30*/  MUFU.EX2 R181, R8 ;  /* 0x0000000800b57308 */ /* 0x0003e20000000800 */
[----:B--2---:R-:W-:Y:S02]  /*6e40*/  LOP3.LUT R7, R14, 0xff, RZ, 0xc0, !PT ;  /* 0x000000ff0e077812 */ /* 0x004fe400078ec0ff */
[----:B------:R-:W-:-:S02]  /*6e50*/  PRMT R19, R10, 0x5410, R17 ;  /* 0x000054100a137816 */ /* 0x000fc40000000011 */
[----:B------:R-:W-:Y:S01]  /*6e60*/  PRMT R24, R7, 0x5410, R6 ;  /* 0x0000541007187816 */ /* 0x000fe20000000006 */
[----:B------:R-:W-:Y:S02]  /*6e70*/  FFMA.FTZ R6, R30, UR8, -R12 ;  /* 0x000000081e067c23 */ /* 0x000fe4000801080c */
[----:B------:R2:W-:Y:S01]  /*6e80*/  MUFU.EX2 R130, R0 ;  /* 0x0000000000827308 */ /* 0x0005e20000000800 */
[----:B------:R-:W3:Y:S07]  /*6e90*/  LDSM.16.MT88.4 R28, [R177+0xc800] ;  /* 0x00c80000b11c783b */ /* 0x000eee0000004200 */
[----:B------:R4:W-:Y:S01]  /*6ea0*/  MUFU.EX2 R131, R6 ;  /* 0x0000000600837308 */ /* 0x0009e20000000800 */
[----:B-1----:R-:W-:-:S07]  /*6eb0*/  FFMA.FTZ R8, R39, UR8, -R13 ;  /* 0x0000000827087c23 */ /* 0x002fce000801080d */
[----:B------:R-:W-:Y:S01]  /*6ec0*/  MUFU.EX2 R156, R8 ;  /* 0x00000008009c7308 */ /* 0x000fe20000000800 */
[----:B--2---:R-:W-:-:S04]  /*6ed0*/  LOP3.LUT R0, R15, UR9, R70, 0x96, !PT ;  /* 0x000000090f007c12 */ /* 0x004fc8000f8e9646 */
[C---:B------:R-:W-:Y:S02]  /*6ee0*/  LOP3.LUT R7, R0.reuse, 0xffff, RZ, 0xc0, !PT ;  /* 0x0000ffff00077812 */ /* 0x040fe400078ec0ff */
[----:B------:R-:W-:Y:S01]  /*6ef0*/  LOP3.LUT R18, R0, 0xff, RZ, 0xc0, !PT ;  /* 0x000000ff00127812 */ /* 0x000fe200078ec0ff */
[----:B------:R-:W-:Y:S01]  /*6f00*/  MUFU.EX2 R183, R5 ;  /* 0x0000000500b77308 */ /* 0x000fe20000000800 */
[----:B----4-:R-:W-:Y:S01]  /*6f10*/  FFMA.FTZ R6, R45, UR8, -R13 ;  /* 0x000000082d067c23 */ /* 0x010fe2000801080d */
[--C-:B------:R-:W-:Y:S02]  /*6f20*/  SHF.R.U32.HI R11, RZ, 0x10, R0.reuse ;  /* 0x00000010ff0b7819 */ /* 0x100fe40000011600 */
[----:B------:R-:W-:Y:S02]  /*6f30*/  SHF.R.U32.HI R16, RZ, 0x18, R0 ;  /* 0x00000018ff107819 */ /* 0x000fe40000011600 */
[----:B------:R-:W-:Y:S02]  /*6f40*/  LOP3.LUT R0, R48, 0xffff, RZ, 0xc0, !PT ;  /* 0x0000ffff30007812 */ /* 0x000fe400078ec0ff */
[----:B------:R1:W2:Y:S01]  /*6f50*/  MUFU.EX2 R182, R6 ;  /* 0x0000000600b67308 */ /* 0x0002a20000000800 */
[----:B------:R-:W-:-:S02]  /*6f60*/  SHF.R.U32.HI R7, RZ, 0x8, R7 ;  /* 0x00000008ff077819 */ /* 0x000fc40000011607 */
[----:B------:R-:W-:Y:S02]  /*6f70*/  SHF.R.U32.HI R0, RZ, 0x8, R0 ;  /* 0x00000008ff007819 */ /* 0x000fe40000011600 */
[----:B------:R-:W-:Y:S01]  /*6f80*/  PRMT R18, R18, 0x5410, R7 ;  /* 0x0000541012127816 */ /* 0x000fe20000000007 */
[----:B------:R-:W-:Y:S01]  /*6f90*/  FFMA.FTZ R7, R47, UR8, -R13 ;  /* 0x000000082f077c23 */ /* 0x000fe2000801080d */
[----:B------:R-:W-:Y:S01]  /*6fa0*/  PRMT R33, R9, 0x5410, R0 ;  /* 0x0000541009217816 */ /* 0x000fe20000000000 */
[----:B------:R-:W-:Y:S01]  /*6fb0*/  MUFU.EX2 R167, R4 ;  /* 0x0000000400a77308 */ /* 0x000fe20000000800 */
[----:B------:R-:W-:-:S04]  /*6fc0*/  LOP3.LUT R0, R49, UR21, R102, 0x96, !PT ;  /* 0x0000001531007c12 */ /* 0x000fc8000f8e9666 */
[----:B------:R-:W-:-:S03]  /*6fd0*/  LOP3.LUT R10, R0, 0xff, RZ, 0xc0, !PT ;  /* 0x000000ff000a7812 */ /* 0x000fc600078ec0ff */
[----:B------:R4:W3:Y:S01]  /*6fe0*/  MUFU.EX2 R129, R7 ;  /* 0x0000000700817308 */ /* 0x0008e20000000800 */
[----:B-1----:R-:W-:Y:S02]  /*6ff0*/  LOP3.LUT R6, R11, 0xff, RZ, 0xc0, !PT ;  /* 0x000000ff0b067812 */ /* 0x002fe400078ec0ff */
[----:B------:R-:W-:Y:S02]  /*7000*/  SHF.R.U32.HI R11, RZ, 0x18, R0 ;  /* 0x00000018ff0b7819 */ /* 0x000fe40000011600 */
[----:B------:R-:W-:Y:S02]  /*7010*/  PRMT R17, R6, 0x5410, R16 ;  /* 0x0000541006117816 */ /* 0x000fe40000000010 */
[--C-:B------:R-:W-:Y:S02]  /*7020*/  SHF.R.U32.HI R6, RZ, 0x10, R48.reuse ;  /* 0x00000010ff067819 */ /* 0x100fe40000011630 */
[----:B------:R-:W-:Y:S02]  /*7030*/  SHF.R.U32.HI R16, RZ, 0x18, R48 ;  /* 0x00000018ff107819 */ /* 0x000fe40000011630 */
[----:B------:R-:W-:-:S02]  /*7040*/  LOP3.LUT R9, R6, 0xff, RZ, 0xc0, !PT ;  /* 0x000000ff06097812 */ /* 0x000fc400078ec0ff */
[----:B------:R-:W-:Y:S02]  /*7050*/  LOP3.LUT R6, R0, 0xffff, RZ, 0xc0, !PT ;  /* 0x0000ffff00067812 */ /* 0x000fe400078ec0ff */
[----:B------:R-:W-:Y:S01]  /*7060*/  PRMT R32, R9, 0x5410, R16 ;  /* 0x0000541009207816 */ /* 0x000fe20000000010 */
[----:B------:R-:W-:Y:S01]  /*7070*/  FFMA.FTZ R9, R35, UR8, -R12 ;  /* 0x0000000823097c23 */ /* 0x000fe2000801080c */
[----:B------:R-:W-:Y:S02]  /*7080*/  SHF.R.U32.HI R6, RZ, 0x8, R6 ;  /* 0x00000008ff067819 */ /* 0x000fe40000011606 */
[----:B----4-:R-:W-:Y:S01]  /*7090*/  SHF.R.U32.HI R7, RZ, 0x10, R0 ;  /* 0x00000010ff077819 */ /* 0x010fe20000011600 */
[----:B------:R-:W-:Y:S01]  /*70a0*/  MUFU.EX2 R166, R9 ;  /* 0x0000000900a67308 */ /* 0x000fe20000000800 */
[----:B------:R-:W-:Y:S02]  /*70b0*/  PRMT R10, R10, 0x5410, R6 ;  /* 0x000054100a0a7816 */ /* 0x000fe40000000006 */
[----:B------:R-:W-:Y:S01]  /*70c0*/  LOP3.LUT R0, R7, 0xff, RZ, 0xc0, !PT ;  /* 0x000000ff07007812 */ /* 0x000fe200078ec0ff */
[----:B------:R-:W-:Y:S01]  /*70d0*/  FFMA.FTZ R7, R44, UR8, -R13 ;  /* 0x000000082c077c23 */ /* 0x000fe2000801080d */
[----:B--2---:R-:W-:Y:S01]  /*70e0*/  F2FP.F16.F32.PACK_AB R6, R181, R182 ;  /* 0x000000b6b506723e */ /* 0x004fe200000000ff */
[----:B------:R-:W-:Y:S01]  /*70f0*/  LDSM.16.MT88.4 R44, [R178+0xe000] ;  /* 0x00e00000b22c783b */ /* 0x000fe20000004200 */
[----:B------:R-:W-:Y:S01]  /*7100*/  PRMT R11, R0, 0x5410, R11 ;  /* 0x00005410000b7816 */ /* 0x000fe2000000000b */
[----:B------:R1:W2:Y:S01]  /*7110*/  MUFU.EX2 R157, R7 ;  /* 0x00000007009d7308 */ /* 0x0002a20000000800 */
[----:B------:R-:W-:-:S02]  /*7120*/  PRMT R151, R6, 0x7610, R151 ;  /* 0x0000761006977816 */ /* 0x000fc40000000097 */
[----:B------:R-:W-:Y:S01]  /*7130*/  PRMT R149, R6, 0x7632, R149 ;  /* 0x0000763206957816 */ /* 0x000fe20000000095 */
[----:B------:R-:W-:Y:S01]  /*7140*/  IMAD.U32 R6, RZ, RZ, UR12 ;  /* 0x0000000cff067e24 */ /* 0x000fe2000f8e00ff */
[----:B------:R-:W-:Y:S02]  /*7150*/  F2FP.F16.F32.PACK_AB R0, R165, R159 ;  /* 0x0000009fa500723e */ /* 0x000fe400000000ff */
[----:B---3--:R-:W-:Y:S02]  /*7160*/  F2FP.F16.F32.PACK_AB R5, R156, R129 ;  /* 0x000000819c05723e */ /* 0x008fe400000000ff */
[C---:B------:R-:W-:Y:S02]  /*7170*/  PRMT R148, R0.reuse, 0x7610, R148 ;  /* 0x0000761000947816 */ /* 0x040fe40000000094 */
[----:B------:R-:W-:Y:S02]  /*7180*/  PRMT R153, R0, 0x7632, R153 ;  /* 0x0000763200997816 */ /* 0x000fe40000000099 */
[----:B------:R-:W-:-:S02]  /*7190*/  LEA R0, R6, UR12, 0x10 ;  /* 0x0000000c06007c11 */ /* 0x000fc4000f8e80ff */
[C---:B------:R-:W-:Y:S01]  /*71a0*/  PRMT R147, R5.reuse, 0x7610, R147 ;  /* 0x0000761005937816 */ /* 0x040fe20000000093 */
[----:B-1----:R-:W-:Y:S01]  /*71b0*/  FFMA.FTZ R7, R38, UR8, -R13 ;  /* 0x0000000826077c23 */ /* 0x002fe2000801080d */
[----:B------:R-:W-:Y:S01]  /*71c0*/  PRMT R146, R5, 0x7632, R146 ;  /* 0x0000763205927816 */ /* 0x000fe20000000092 */
[----:B------:R-:W1:Y:S01]  /*71d0*/  LDSM.16.MT88.4 R36, [R179+0xc800] ;  /* 0x00c80000b324783b */ /* 0x000e620000004200 */
[----:B------:R-:W-:Y:S01]  /*71e0*/  F2FP.F16.F32.PACK_AB R5, R128, R164 ;  /* 0x000000a48005723e */ /* 0x000fe200000000ff */
[----:B------:R3:W4:Y:S01]  /*71f0*/  MUFU.EX2 R158, R7 ;  /* 0x00000007009e7308 */ /* 0x0007220000000800 */
[----:B------:R-:W-:Y:S02]  /*7200*/  HSET2.LE.AND R4, R18, R0, PT ;  /* 0x0000000012047233 */ /* 0x000fe40003803000 */
[----:B------:R-:W-:Y:S02]  /*7210*/  PRMT R6, R151, 0x5410, R149 ;  /* 0x0000541097067816 */ /* 0x000fe40000000095 */
[----:B------:R-:W-:-:S02]  /*7220*/  PRMT R152, R5, 0x7610, R152 ;  /* 0x0000761005987816 */ /* 0x000fc40000000098 */
[----:B------:R-:W-:Y:S02]  /*7230*/  PRMT R150, R5, 0x7632, R150 ;  /* 0x0000763205967816 */ /* 0x000fe40000000096 */
[--C-:B------:R-:W-:Y:S02]  /*7240*/  HSET2.LE.AND R5, R17, R0.reuse, PT ;  /* 0x0000000011057233 */ /* 0x100fe40003803000 */
[----:B------:R-:W-:Y:S02]  /*7250*/  LOP3.LUT R4, R4, R6, RZ, 0xc0, !PT ;  /* 0x0000000604047212 */ /* 0x000fe400078ec0ff */
[----:B------:R-:W-:Y:S02]  /*7260*/  HSET2.LE.AND R6, R24, R0, PT ;  /* 0x0000000018067233 */ /* 0x000fe40003803000 */
[----:B------:R-:W-:Y:S02]  /*7270*/  PRMT R8, R147, 0x5410, R146 ;  /* 0x0000541093087816 */ /* 0x000fe40000000092 */
[----:B---3--:R-:W-:-:S02]  /*7280*/  PRMT R7, R148, 0x5410, R153 ;  /* 0x0000541094077816 */ /* 0x008fc40000000099 */
[----:B------:R-:W-:Y:S02]  /*7290*/  LOP3.LUT R6, R6, R8, RZ, 0xc0, !PT ;  /* 0x0000000806067212 */ /* 0x000fe400078ec0ff */
[----:B------:R-:W-:Y:S02]  /*72a0*/  LOP3.LUT R5, R5, R7, RZ, 0xc0, !PT ;  /* 0x0000000705057212 */ /* 0x000fe400078ec0ff */
[----:B------:R-:W-:Y:S02]  /*72b0*/  HSET2.LE.AND R7, R19, R0, PT ;  /* 0x0000000013077233 */ /* 0x000fe40003803000 */
[----:B------:R-:W-:Y:S02]  /*72c0*/  PRMT R8, R152, 0x5410, R150 ;  /* 0x0000541098087816 */ /* 0x000fe40000000096 */
[----:B--2---:R-:W-:Y:S02]  /*72d0*/  F2FP.F16.F32.PACK_AB R9, R183, R157 ;  /* 0x0000009db709723e */ /* 0x004fe400000000ff */
[----:B------:R-:W-:-:S02]  /*72e0*/  LOP3.LUT R7, R7, R8, RZ, 0xc0, !PT ;  /* 0x0000000807077212 */ /* 0x000fc400078ec0ff */
[----:B----4-:R-:W-:Y:S02]  /*72f0*/  F2FP.F16.F32.PACK_AB R8, R158, R167 ;  /* 0x000000a79e08723e */ /* 0x010fe400000000ff */
[C---:B------:R-:W-:Y:S02]  /*7300*/  PRMT R144, R9.reuse, 0x7610, R144 ;  /* 0x0000761009907816 */ /* 0x040fe40000000090 */
[----:B------:R-:W-:Y:S01]  /*7310*/  PRMT R143, R9, 0x7632, R143 ;  /* 0x00007632098f7816 */ /* 0x000fe2000000008f */
[C---:B------:R-:W-:Y:S01]  /*7320*/  HMMA.16816.F32 R24, R4.reuse, R20, RZ ;  /* 0x000000140418723c */ /* 0x040fe200000018ff */
[----:B------:R-:W-:Y:S02]  /*7330*/  F2FP.F16.F32.PACK_AB R9, R130, R155 ;  /* 0x0000009b8209723e */ /* 0x000fe400000000ff */
[C---:B------:R-:W-:Y:S02]  /*7340*/  PRMT R142, R8.reuse, 0x7610, R142 ;  /* 0x00007610088e7816 */ /* 0x040fe4000000008e */
[----:B------:R-:W-:Y:S01]  /*7350*/  PRMT R140, R8, 0x7632, R140 ;  /* 0x00007632088c7816 */ /* 0x000fe2000000008c */
[----:B------:R-:W-:Y:S01]  /*7360*/  HMMA.16816.F32 R16, R4, R40, RZ ;  /* 0x000000280410723c */ /* 0x000fe200000018ff */
[----:B------:R-:W-:-:S02]  /*7370*/  HSET2.LE.AND R8, R10, R0, PT ;  /* 0x000000000a087233 */ /* 0x000fc40003803000 */
[C---:B------:R-:W-:Y:S02]  /*7380*/  PRMT R145, R9.reuse, 0x7610, R145 ;  /* 0x0000761009917816 */ /* 0x040fe40000000091 */
[----:B------:R-:W-:Y:S01]  /*7390*/  PRMT R141, R9, 0x7632, R141 ;  /* 0x00007632098d7816 */ /* 0x000fe2000000008d */
[C---:B------:R-:W-:Y:S01]  /*73a0*/  HMMA.16816.F32 R20, R4.reuse, R22, RZ ;  /* 0x000000160414723c */ /* 0x040fe200000018ff */
[----:B------:R-:W-:Y:S02]  /*73b0*/  PRMT R2, R144, 0x5410, R143 ;  /* 0x0000541090027816 */ /* 0x000fe4000000008f */
[----:B------:R-:W-:Y:S02]  /*73c0*/  F2FP.F16.F32.PACK_AB R9, R166, R131 ;  /* 0x00000083a609723e */ /* 0x000fe400000000ff */
[----:B------:R-:W-:Y:S01]  /*73d0*/  LOP3.LUT R8, R8, R2, RZ, 0xc0, !PT ;  /* 0x0000000208087212 */ /* 0x000fe200078ec0ff */
[----:B------:R-:W-:Y:S01]  /*73e0*/  HMMA.16816.F32 R40, R4, R42, RZ ;  /* 0x0000002a0428723c */ /* 0x000fe200000018ff */
[----:B------:R-:W-:-:S02]  /*73f0*/  PRMT R139, R9, 0x7610, R139 ;  /* 0x00007610098b7816 */ /* 0x000fc4000000008b */
[----:B------:R-:W-:Y:S02]  /*7400*/  PRMT R138, R9, 0x7632, R138 ;  /* 0x00007632098a7816 */ /* 0x000fe4000000008a */
[--C-:B------:R-:W-:Y:S02]  /*7410*/  HSET2.LE.AND R2, R11, R0.reuse, PT ;  /* 0x000000000b027233 */ /* 0x100fe40003803000 */
[----:B------:R-:W-:Y:S02]  /*7420*/  PRMT R9, R145, 0x5410, R141 ;  /* 0x0000541091097816 */ /* 0x000fe4000000008d */
[----:B------:R-:W-:Y:S02]  /*7430*/  HSET2.LE.AND R10, R33, R0, PT ;  /* 0x00000000210a7233 */ /* 0x000fe40003803000 */
[----:B------:R-:W-:Y:S02]  /*7440*/  LOP3.LUT R9, R2, R9, RZ, 0xc0, !PT ;  /* 0x0000000902097212 */ /* 0x000fe400078ec0ff */
[----:B------:R-:W-:-:S02]  /*7450*/  PRMT R2, R142, 0x5410, R140 ;  /* 0x000054108e027816 */ /* 0x000fc4000000008c */
[----:B------:R-:W-:Y:S02]  /*7460*/  HSET2.LE.AND R11, R32, R0, PT ;  /* 0x00000000200b7233 */ /* 0x000fe40003803000 */
[----:B------:R-:W-:Y:S01]  /*7470*/  LOP3.LUT R10, R10, R2, RZ, 0xc0, !PT ;  /* 0x000000020a0a7212 */ /* 0x000fe200078ec0ff */
[----:B------:R-:W-:Y:S01]  /*7480*/  HMMA.16816.F32 R32, R4, R64, RZ ;  /* 0x000000400420723c */ /* 0x000fe200000018ff */
[----:B------:R-:W-:-:S04]  /*7490*/  PRMT R2, R139, 0x5410, R138 ;  /* 0x000054108b027816 */ /* 0x000fc8000000008a */
[----:B------:R-:W-:-:S07]  /*74a0*/  LOP3.LUT R11, R11, R2, RZ, 0xc0, !PT ;  /* 0x000000020b0b7212 */ /* 0x000fce00078ec0ff */
[C---:B------:R-:W-:Y:S06]  /*74b0*/  HMMA.16816.F32 R56, R8.reuse, R28, R24 ;  /* 0x0000001c0838723c */ /* 0x040fec0000001818 */
[C---:B------:R-:W-:Y:S06]  /*74c0*/  HMMA.16816.F32 R16, R8.reuse, R76, R16 ;  /* 0x0000004c0810723c */ /* 0x040fec0000001810 */
[----:B------:R-:W-:Y:S06]  /*74d0*/  HMMA.16816.F32 R248, R8, R30, R20 ;  /* 0x0000001e08f8723c */ /* 0x000fec0000001814 */
[C---:B------:R-:W-:Y:S01]  /*74e0*/  HMMA.16816.F32 R28, R4.reuse, R66, RZ ;  /* 0x00000042041c723c */ /* 0x040fe200000018ff */
[----:B------:R-:W-:Y:S05]  /*74f0*/  LDSM.16.MT88.4 R64, [R178+0x10000] ;  /* 0x01000000b240783b */ /* 0x000fea0000004200 */
[----:B------:R-:W-:Y:S01]  /*7500*/  IMAD.MOV.U32 R170, RZ, RZ, R57 ;  /* 0x000000ffffaa7224 */ /* 0x000fe200078e0039 */
[----:B------:R-:W-:Y:S01]  /*7510*/  HMMA.16816.F32 R24, R4, R52, RZ ;  /* 0x000000340418723c */ /* 0x000fe200000018ff */
[----:B------:R-:W-:-:S02]  /*7520*/  IMAD.MOV.U32 R169, RZ, RZ, R58 ;  /* 0x000000ffffa97224 */ /* 0x000fc400078e003a */
[----:B------:R-:W-:Y:S02]  /*7530*/  IMAD.MOV.U32 R168, RZ, RZ, R56 ;  /* 0x000000ffffa87224 */ /* 0x000fe400078e0038 */
[----:B------:R-:W-:Y:S01]  /*7540*/  IMAD.MOV.U32 R176, RZ, RZ, R59 ;  /* 0x000000ffffb07224 */ /* 0x000fe200078e003b */
[----:B------:R-:W-:Y:S01]  /*7550*/  HMMA.16816.F32 R20, R4, R54, RZ ;  /* 0x000000360414723c */ /* 0x000fe200000018ff */
[----:B------:R-:W2:Y:S01]  /*7560*/  LDSM.16.MT88.4 R56, [R180+0xe000] ;  /* 0x00e00000b438783b */ /* 0x000ea20000004200 */
[----:B------:R-:W-:Y:S02]  /*7570*/  IMAD.MOV.U32 R162, RZ, RZ, R19 ;  /* 0x000000ffffa27224 */ /* 0x000fe400078e0013 */
[----:B------:R-:W-:Y:S02]  /*7580*/  IMAD.MOV.U32 R161, RZ, RZ, R17 ;  /* 0x000000ffffa17224 */ /* 0x000fe400078e0011 */
[----:B------:R-:W-:Y:S01]  /*7590*/  IMAD.MOV.U32 R160, RZ, RZ, R18 ;  /* 0x000000ffffa07224 */ /* 0x000fe200078e0012 */
[----:B------:R-:W-:Y:S01]  /*75a0*/  HMMA.16816.F32 R232, R8, R60, R32 ;  /* 0x0000003c08e8723c */ /* 0x000fe20000001820 */
[----:B------:R-:W-:-:S05]  /*75b0*/  IMAD.MOV.U32 R2, RZ, RZ, R16 ;  /* 0x000000ffff027224 */ /* 0x000fca00078e0010 */
[----:B------:R-:W-:Y:S06]  /*75c0*/  HMMA.16816.F32 R16, R4, R80, RZ ;  /* 0x000000500410723c */ /* 0x000fec00000018ff */
[C---:B------:R-:W-:Y:S06]  /*75d0*/  HMMA.16816.F32 R224, R8.reuse, R62, R28 ;  /* 0x0000003e08e0723c */ /* 0x040fec000000181c */
[C---:B------:R-:W-:Y:S01]  /*75e0*/  HMMA.16816.F32 R240, R8.reuse, R78, R40 ;  /* 0x0000004e08f0723c */ /* 0x040fe20000001828 */
[----:B------:R-:W-:Y:S05]  /*75f0*/  LDSM.16.MT88.4 R76, [R177+0x10800] ;  /* 0x01080000b14c783b */ /* 0x000fea0000004200 */
[C---:B-1----:R-:W-:Y:S06]  /*7600*/  HMMA.16816.F32 R244, R8.reuse, R36, R24 ;  /* 0x0000002408f4723c */ /* 0x042fec0000001818 */
[----:B------:R-:W-:Y:S06]  /*7610*/  HMMA.16816.F32 R236, R8, R38, R20 ;  /* 0x0000002608ec723c */ /* 0x000fec0000001814 */
[C---:B------:R-:W-:Y:S06]  /*7620*/  HMMA.16816.F32 R52, R4.reuse, R82, RZ ;  /* 0x000000520434723c */ /* 0x040fec00000018ff */
[C---:B--2---:R-:W-:Y:S06]  /*7630*/  HMMA.16816.F32 R32, R4.reuse, R56, RZ ;  /* 0x000000380420723c */ /* 0x044fec00000018ff */
        /* <DEDUP_REMOVED lines=13> */
[----:B------:R-:W-:-:S02]  /*7710*/  IMAD.MOV.U32 R109, RZ, RZ, R170 ;  /* 0x000000ffff6d7224 */ /* 0x000fc400078e00aa */
[----:B------:R-:W-:-:S03]  /*7720*/  IMAD.MOV.U32 R108, RZ, RZ, R168 ;  /* 0x000000ffff6c7224 */ /* 0x000fc600078e00a8 */
[----:B------:R-:W-:Y:S01]  /*7730*/  HMMA.16816.F32 R112, R4, R114, RZ ;  /* 0x000000720470723c */ /* 0x000fe200000018ff */
[----:B------:R-:W1:Y:S01]  /*7740*/  LDSM.16.MT88.4 R4, [R178+0x10800] ;  /* 0x01080000b204783b */ /* 0x000e620000004200 */
[----:B------:R-:W-:Y:S02]  /*7750*/  IMAD.MOV.U32 R111, RZ, RZ, R169 ;  /* 0x000000ffff6f7224 */ /* 0x000fe400078e00a9 */
[----:B------:R-:W-:Y:S02]  /*7760*/  IMAD.MOV.U32 R110, RZ, RZ, R131 ;  /* 0x000000ffff6e7224 */ /* 0x000fe400078e0083 */
[C---:B------:R-:W-:Y:S06]  /*7770*/  HMMA.16816.F32 R88, R8.reuse, R86, R52 ;  /* 0x000000560858723c */ /* 0x040fec0000001834 */
        /* <DEDUP_REMOVED lines=8> */
[C---:B------:R-:W-:Y:S01]  /*7800*/  HMMA.16816.F32 R84, R8.reuse, R98, R28 ;  /* 0x000000620854723c */ /* 0x040fe2000000181c */
[----:B------:R-:W-:Y:S01]  /*7810*/  IMAD.MOV.U32 R93, RZ, RZ, R2 ;  /* 0x000000ffff5d7224 */ /* 0x000fe200078e0002 */
[----:B------:R-:W-:Y:S01]  /*7820*/  LOP3.LUT R2, R101, UR4, RZ, 0x3c, !PT ;  /* 0x0000000465027c12 */ /* 0x000fe2000f8e3cff */
[----:B------:R-:W-:Y:S01]  /*7830*/  IMAD.MOV.U32 R40, RZ, RZ, R128 ;  /* 0x000000ffff287224 */ /* 0x000fe200078e0080 */
[----:B------:R-:W-:Y:S01]  /*7840*/  LOP3.LUT R25, R49, UR21, R102, 0x96, !PT ;  /* 0x0000001531197c12 */ /* 0x000fe2000f8e9666 */
[----:B------:R-:W-:Y:S01]  /*7850*/  IMAD.MOV.U32 R55, RZ, RZ, R155 ;  /* 0x000000ffff377224 */ /* 0x000fe200078e009b */
[----:B------:R-:W-:Y:S01]  /*7860*/  HMMA.16816.F32 R156, R8, R94, R20 ;  /* 0x0000005e089c723c */ /* 0x000fe20000001814 */
[----:B------:R-:W2:Y:S01]  /*7870*/  LDSM.16.MT88.4 R20, [R180+0x10800] ;  /* 0x01080000b414783b */ /* 0x000ea20000004200 */
[----:B------:R-:W-:Y:S01]  /*7880*/  IMAD.MOV.U32 R98, RZ, RZ, R161 ;  /* 0x000000ffff627224 */ /* 0x000fe200078e00a1 */
[----:B------:R-:W-:Y:S01]  /*7890*/  LOP3.LUT R155, R14, 0xffff, RZ, 0xc0, !PT ;  /* 0x0000ffff0e9b7812 */ /* 0x000fe200078ec0ff */
[----:B------:R-:W-:-:S02]  /*78a0*/  IMAD.MOV.U32 R99, RZ, RZ, R160 ;  /* 0x000000ffff637224 */ /* 0x000fc400078e00a0 */
[----:B------:R-:W-:Y:S01]  /*78b0*/  HMMA.16816.F32 R128, R8, R106, R36 ;  /* 0x0000006a0880723c */ /* 0x000fe20000001824 */
[----:B------:R-:W-:Y:S01]  /*78c0*/  IMAD.MOV.U32 R92, RZ, RZ, R154 ;  /* 0x000000ffff5c7224 */ /* 0x000fe200078e009a */
[----:B------:R-:W-:-:S04]  /*78d0*/  SHF.R.U32.HI R154, RZ, 0x10, R14 ;  /* 0x00000010ff9a7819 */ /* 0x000fc8000001160e */
[C---:B-1----:R-:W-:Y:S01]  /*78e0*/  HMMA.16816.F32 R168, R8.reuse, R4, R56 ;  /* 0x0000000408a8723c */ /* 0x042fe20000001838 */
[----:B------:R-:W-:Y:S02]  /*78f0*/  IMAD.MOV.U32 R39, RZ, RZ, R167 ;  /* 0x000000ffff277224 */ /* 0x000fe400078e00a7 */
[----:B------:R-:W-:Y:S02]  /*7900*/  IMAD.MOV.U32 R38, RZ, RZ, R166 ;  /* 0x000000ffff267224 */ /* 0x000fe400078e00a6 */
[----:B------:R-:W-:Y:S01]  /*7910*/  IMAD.MOV.U32 R37, RZ, RZ, R165 ;  /* 0x000000ffff257224 */ /* 0x000fe200078e00a5 */
[----:B------:R-:W-:Y:S01]  /*7920*/  HMMA.16816.F32 R172, R8, R6, R60 ;  /* 0x0000000608ac723c */ /* 0x000fe2000000183c */
[----:B------:R-:W-:-:S04]  /*7930*/  IMAD.WIDE.U32 R4, R2, -0x326172a9, RZ ;  /* 0xcd9e8d5702047825 */ /* 0x000fc800078e00ff */
[----:B------:R-:W-:Y:S01]  /*7940*/  IMAD.MOV.U32 R36, RZ, RZ, R164 ;  /* 0x000000ffff247224 */ /* 0x000fe200078e00a4 */
[----:B------:R-:W-:Y:S01]  /*7950*/  LOP3.LUT R5, R5, UR37, R136, 0x96, !PT ;  /* 0x0000002505057c12 */ /* 0x000fe2000f8e9688 */
[C---:B------:R-:W-:Y:S01]  /*7960*/  HMMA.16816.F32 R104, R8.reuse, R96, R32 ;  /* 0x000000600868723c */ /* 0x040fe20000001820 */
[----:B------:R-:W-:Y:S01]  /*7970*/  LOP3.LUT R2, R51, UR36, R4, 0x96, !PT ;  /* 0x0000002433027c12 */ /* 0x000fe2000f8e9604 */
[----:B------:R-:W-:Y:S02]  /*7980*/  IMAD.MOV.U32 R56, RZ, RZ, R93 ;  /* 0x000000ffff387224 */ /* 0x000fe400078e005d */
[----:B------:R-:W-:Y:S02]  /*7990*/  IMAD.WIDE.U32 R4, R5, -0x2daee0ad, RZ ;  /* 0xd2511f5305047825 */ /* 0x000fe400078e00ff */
[----:B------:R-:W-:Y:S02]  /*79a0*/  HMMA.16816.F32 R164, R8, R78, R44 ;  /* 0x0000004e08a4723c */ /* 0x000fe4000000182c */
[----:B------:R-:W-:Y:S01]  /*79b0*/  IMAD.WIDE.U32 R6, R2, -0x2daee0ad, RZ ;  /* 0xd2511f5302067825 */ /* 0x000fe200078e00ff */
[----:B------:R-:W-:-:S03]  /*79c0*/  LOP3.LUT R2, R5, UR29, R68, 0x96, !PT ;  /* 0x0000001d05027c12 */ /* 0x000fc6000f8e9644 */
[----:B------:R-:W-:Y:S01]  /*79d0*/  IMAD.MOV.U32 R97, RZ, RZ, R163 ;  /* 0x000000ffff617224 */ /* 0x000fe200078e00a3 */
[----:B------:R-:W-:Y:S01]  /*79e0*/  LOP3.LUT R44, R15, UR9, R70, 0x96, !PT ;  /* 0x000000090f2c7c12 */ /* 0x000fe2000f8e9646 */
[----:B------:R-:W-:Y:S02]  /*79f0*/  IMAD.MOV.U32 R96, RZ, RZ, R162 ;  /* 0x000000ffff607224 */ /* 0x000fe400078e00a2 */
[C---:B------:R-:W-:Y:S01]  /*7a00*/  HMMA.16816.F32 R160, R8.reuse, R76, R16 ;  /* 0x0000004c08a0723c */ /* 0x040fe20000001810 */
[----:B------:R-:W-:Y:S02]  /*7a10*/  IMAD.MOV.U32 R79, RZ, RZ, R97 ;  /* 0x000000ffff4f7224 */ /* 0x000fe400078e0061 */
[----:B------:R-:W-:Y:S02]  /*7a20*/  IMAD.MOV.U32 R59, RZ, RZ, R96 ;  /* 0x000000ffff3b7224 */ /* 0x000fe400078e0060 */
[----:B------:R-:W-:Y:S01]  /*7a30*/  IMAD.MOV.U32 R62, RZ, RZ, R36 ;  /* 0x000000ffff3e7224 */ /* 0x000fe200078e0024 */
[----:B--2---:R-:W-:Y:S01]  /*7a40*/  HMMA.16816.F32 R208, R8, R20, R64 ;  /* 0x0000001408d0723c */ /* 0x004fe20000001840 */
[C-C-:B------:R-:W-:Y:S01]  /*7a50*/  LOP3.LUT R18, R7.reuse, UR25, R4.reuse, 0x96, !PT ;  /* 0x0000001907127c12 */ /* 0x140fe2000f8e9604 */
[----:B------:R-:W-:Y:S01]  /*7a60*/  IMAD.WIDE.U32 R16, R2, -0x326172a9, RZ ;  /* 0xcd9e8d5702107825 */ /* 0x000fe200078e00ff */
[----:B------:R-:W-:-:S03]  /*7a70*/  LOP3.LUT R2, R7, UR25, R4, 0x96, !PT ;  /* 0x0000001907027c12 */ /* 0x000fc6000f8e9604 */
[----:B------:R-:W-:Y:S01]  /*7a80*/  IMAD.WIDE.U32 R18, R18, -0x326172a9, RZ ;  /* 0xcd9e8d5712127825 */ /* 0x000fe200078e00ff */
[----:B------:R-:W-:Y:S01]  /*7a90*/  LOP3.LUT R20, R17, UR28, R50, 0x96, !PT ;  /* 0x0000001c11147c12 */ /* 0x000fe2000f8e9632 */
[----:B------:R-:W-:Y:S02]  /*7aa0*/  HMMA.16816.F32 R212, R8, R22, R72 ;  /* 0x0000001608d4723c */ /* 0x000fe40000001848 */
[----:B------:R-:W-:Y:S01]  /*7ab0*/  IMAD.MOV.U32 R65, RZ, RZ, R52 ;  /* 0x000000ffff417224 */ /* 0x000fe200078e0034 */
[----:B------:R-:W-:Y:S01]  /*7ac0*/  LOP3.LUT R17, R19, UR24, R16, 0x96, !PT ;  /* 0x0000001813117c12 */ /* 0x000fe2000f8e9610 */
[----:B------:R-:W-:Y:S01]  /*7ad0*/  IMAD.MOV.U32 R66, RZ, RZ, R40 ;  /* 0x000000ffff427224 */ /* 0x000fe200078e0028 */
[----:B------:R-:W-:Y:S01]  /*7ae0*/  LOP3.LUT R16, R5, UR29, R68, 0x96, !PT ;  /* 0x0000001d05107c12 */ /* 0x000fe2000f8e9644 */
[----:B------:R-:W-:-:S04]  /*7af0*/  IMAD.WIDE.U32 R4, R20, -0x2daee0ad, RZ ;  /* 0xd2511f5314047825 */ /* 0x000fc800078e00ff */
        /* <DEDUP_REMOVED lines=10> */
[----:B------:R-:W-:Y:S01]  /*7ba0*/  LOP3.LUT R21, R14, 0xff, RZ, 0xc0, !PT ;  /* 0x000000ff0e157812 */ /* 0x000fe200078ec0ff */
        /* <DEDUP_REMOVED lines=17> */
[----:B------:R-:W-:Y:S01]  /*7cc0*/  ISETP.LE.U32.AND P1, PT, R21, UR12, PT ;  /* 0x0000000c15007c0c */ /* 0x000fe2000bf23070 */
[----:B------:R-:W-:Y:S01]  /*7cd0*/  IMAD.WIDE.U32 R14, R6, -0x326172a9, RZ ;  /* 0xcd9e8d57060e7825 */ /* 0x000fe200078e00ff */
[----:B------:R-:W-:-:S02]  /*7ce0*/  ISETP.LE.U32.AND P4, PT, R23, UR12, PT ;  /* 0x0000000c17007c0c */ /* 0x000fc4000bf83070 */
[----:B------:R-:W-:Y:S01]  /*7cf0*/  ISETP.LE.U32.AND P2, PT, R18, UR12, PT ;  /* 0x0000000c12007c0c */ /* 0x000fe2000bf43070 */
        /* <DEDUP_REMOVED lines=14> */
[----:B------:R-:W-:Y:S01]  /*7de0*/  IMAD.MOV.U32 R68, RZ, RZ, R74 ;  /* 0x000000ffff447224 */ /* 0x000fe200078e004a */
[----:B------:R-:W-:Y:S01]  /*7df0*/  SHF.R.U32.HI R4, RZ, 0x8, R5 ;  /* 0x00000008ff047819 */ /* 0x000fe20000011605 */
[----:B------:R-:W-:Y:S01]  /*7e00*/  FFMA.FTZ R5, R126, UR8, -R13 ;  /* 0x000000087e057c23 */ /* 0x000fe2000801080d */
[----:B------:R-:W-:-:S02]  /*7e10*/  IMAD.MOV.U32 R69, RZ, RZ, R65 ;  /* 0x000000ffff457224 */ /* 0x000fc400078e0041 */
[----:B------:R-:W-:Y:S01]  /*7e20*/  PRMT R22, R17, 0x5410, R4 ;  /* 0x0000541011167816 */ /* 0x000fe20000000004 */
[----:B------:R2:W3:Y:S01]  /*7e30*/  MUFU.EX2 R77, R5 ;  /* 0x00000005004d7308 */ /* 0x0004e20000000800 */
[----:B------:R-:W-:Y:S01]  /*7e40*/  IMAD.MOV.U32 R72, RZ, RZ, R66 ;  /* 0x000000ffff487224 */ /* 0x000fe200078e0042 */
[----:B-1----:R-:W-:Y:S01]  /*7e50*/  LOP3.LUT R2, R15, 0xff, RZ, 0xc0, !PT ;  /* 0x000000ff0f027812 */ /* 0x002fe200078ec0ff */
[----:B------:R-:W-:Y:S01]  /*7e60*/  IMAD.MOV.U32 R73, RZ, RZ, R67 ;  /* 0x000000ffff497224 */ /* 0x000fe200078e0043 */
[C---:B------:R-:W-:Y:S01]  /*7e70*/  LOP3.LUT R15, R7.reuse, 0xff, RZ, 0xc0, !PT ;  /* 0x000000ff070f7812 */ /* 0x040fe200078ec0ff */
[----:B------:R-:W-:Y:S01]  /*7e80*/  IMAD.MOV.U32 R74, RZ, RZ, R61 ;  /* 0x000000ffff4a7224 */ /* 0x000fe200078e003d */
[----:B------:R-:W-:Y:S01]  /*7e90*/  PRMT R21, R2, 0x5410, R14 ;  /* 0x0000541002157816 */ /* 0x000fe2000000000e */
[----:B------:R-:W-:Y:S01]  /*7ea0*/  IMAD.MOV.U32 R65, RZ, RZ, R41 ;  /* 0x000000ffff417224 */ /* 0x000fe200078e0029 */
[----:B------:R-:W-:Y:S01]  /*7eb0*/  LOP3.LUT R2, R7, 0xffff, RZ, 0xc0, !PT ;  /* 0x0000ffff07027812 */ /* 0x000fe200078ec0ff */
[----:B------:R-:W-:Y:S01]  /*7ec0*/  IMAD.MOV.U32 R66, RZ, RZ, R42 ;  /* 0x000000ffff427224 */ /* 0x000fe200078e002a */
[----:B------:R-:W-:Y:S01]  /*7ed0*/  ISETP.LE.U32.AND P5, PT, R15, UR12, PT ;  /* 0x0000000c0f007c0c */ /* 0x000fe2000bfa3070 */
[----:B------:R-:W-:Y:S01]  /*7ee0*/  IMAD.MOV.U32 R67, RZ, RZ, R43 ;  /* 0x000000ffff437224 */ /* 0x000fe200078e002b */
[----:B------:R-:W-:Y:S01]  /*7ef0*/  SHF.R.U32.HI R14, RZ, 0x8, R2 ;  /* 0x00000008ff0e7819 */ /* 0x000fe20000011602 */
[----:B------:R-:W-:-:S02]  /*7f00*/  IMAD.MOV.U32 R61, RZ, RZ, R79 ;  /* 0x000000ffff3d7224 */ /* 0x000fc400078e004f */
[----:B------:R-:W-:Y:S01]  /*7f10*/  IMAD.MOV.U32 R51, RZ, RZ, R54 ;  /* 0x000000ffff337224 */ /* 0x000fe200078e0036 */
[----:B------:R-:W-:Y:S01]  /*7f20*/  LOP3.LUT R14, R14, 0xffff, RZ, 0xc0, !PT ;  /* 0x0000ffff0e0e7812 */ /* 0x000fe200078ec0ff */
[----:B--2---:R-:W-:-:S03]  /*7f30*/  IMAD.WIDE.U32 R4, R19, -0x2daee0ad, RZ ;  /* 0xd2511f5313047825 */ /* 0x004fc600078e00ff */
[----:B------:R-:W-:Y:S01]  /*7f40*/  ISETP.LE.U32.AND P6, PT, R14, UR12, PT ;  /* 0x0000000c0e007c0c */ /* 0x000fe2000bfc3070 */
[----:B------:R-:W-:Y:S01]  /*7f50*/  IMAD.MOV.U32 R79, RZ, RZ, R55 ;  /* 0x000000ffff4f7224 */ /* 0x000fe200078e0037 */
[----:B------:R-:W-:Y:S02]  /*7f60*/  LOP3.LUT R2, R5, UR21, R16, 0x96, !PT ;  /* 0x0000001505027c12 */ /* 0x000fe4000f8e9610 */
[C---:B------:R-:W-:Y:S01]  /*7f70*/  LOP3.LUT R15, R4.reuse, 0xffff, RZ, 0xc0, !PT ;  /* 0x0000ffff040f7812 */ /* 0x040fe200078ec0ff */
[----:B------:R-:W-:Y:S01]  /*7f80*/  FFMA.FTZ R5, R135, UR8, -R12 ;  /* 0x0000000887057c23 */ /* 0x000fe2000801080c */
[----:B------:R-:W-:Y:S02]  /*7f90*/  LOP3.LUT R19, R4, 0xff, RZ, 0xc0, !PT ;  /* 0x000000ff04137812 */ /* 0x000fe400078ec0ff */
[--C-:B------:R-:W-:Y:S01]  /*7fa0*/  SHF.R.U32.HI R16, RZ, 0x10, R4.reuse ;  /* 0x00000010ff107819 */ /* 0x100fe20000011604 */
[----:B------:R1:W-:Y:S01]  /*7fb0*/  MUFU.EX2 R70, R5 ;  /* 0x0000000500467308 */ /* 0x0003e20000000800 */
[----:B------:R-:W-:-:S02]  /*7fc0*/  SHF.R.U32.HI R17, RZ, 0x18, R4 ;  /* 0x00000018ff117819 */ /* 0x000fc40000011604 */
[----:B---3--:R-:W-:-:S04]  /*7fd0*/  F2FP.F16.F32.PACK_AB R4, R77, R78 ;  /* 0x0000004e4d04723e */ /* 0x008fc800000000ff */
[C---:B------:R-:W-:Y:S02]  /*7fe0*/  PRMT R137, R4.reuse, 0x7610, R137 ;  /* 0x0000761004897816 */ /* 0x040fe40000000089 */
[----:B------:R-:W-:Y:S02]  /*7ff0*/  PRMT R136, R4, 0x7632, R136 ;  /* 0x0000763204887816 */ /* 0x000fe40000000088 */
[----:B------:R-:W-:Y:S01]  /*8000*/  SHF.R.U32.HI R4, RZ, 0x18, R7 ;  /* 0x00000018ff047819 */ /* 0x000fe20000011607 */
[----:B------:R-:W-:Y:S01]  /*8010*/  @!P5 HADD2 R126, -R137.H0_H0, -RZ.H0_H0 ;  /* 0xa00000ff897ed230 */ /* 0x000fe20000000900 */
[----:B------:R-:W-:Y:S01]  /*8020*/  PRMT R23, R137, 0x5410, R136 ;  /* 0x0000541089177816 */ /* 0x000fe20000000088 */
[----:B------:R-:W-:-:S03]  /*8030*/  @!P6 HADD2 R127, -R136.H0_H0, -RZ.H0_H0 ;  /* 0xa00000ff887fe230 */ /* 0x000fc60000000900 */
[----:B------:R-:W-:Y:S02]  /*8040*/  @!P5 PRMT R137, R126, 0x5410, RZ ;  /* 0x000054107e89d816 */ /* 0x000fe400000000ff */
[----:B------:R-:W-:Y:S02]  /*8050*/  ISETP.LE.U32.AND P5, PT, R4, UR12, PT ;  /* 0x0000000c04007c0c */ /* 0x000fe4000bfa3070 */
[----:B------:R-:W-:Y:S01]  /*8060*/  SHF.R.U32.HI R4, RZ, 0x10, R7 ;  /* 0x00000010ff047819 */ /* 0x000fe20000011607 */
[----:B------:R-:W-:Y:S01]  /*8070*/  FFMA.FTZ R7, R121, UR8, -R12 ;  /* 0x0000000879077c23 */ /* 0x000fe2000801080c */
[----:B------:R-:W-:Y:S02]  /*8080*/  @!P6 PRMT R136, R127, 0x5410, RZ ;  /* 0x000054107f88e816 */ /* 0x000fe400000000ff */
[----:B------:R-:W-:Y:S01]  /*8090*/  LOP3.LUT R4, R4, 0xff, RZ, 0xc0, !PT ;  /* 0x000000ff04047812 */ /* 0x000fe200078ec0ff */
[----:B------:R2:W3:Y:S03]  /*80a0*/  MUFU.EX2 R121, R7 ;  /* 0x0000000700797308 */ /* 0x0004e60000000800 */
[----:B------:R-:W-:-:S02]  /*80b0*/  ISETP.LE.U32.AND P6, PT, R4, UR12, PT ;  /* 0x0000000c04007c0c */ /* 0x000fc4000bfc3070 */
[----:B------:R-:W-:-:S04]  /*80c0*/  LOP3.LUT R4, R6, 0xffff, RZ, 0xc0, !PT ;  /* 0x0000ffff06047812 */ /* 0x000fc800078ec0ff */
[----:B-1----:R-:W-:Y:S02]  /*80d0*/  SHF.R.U32.HI R5, RZ, 0x8, R4 ;  /* 0x00000008ff057819 */ /* 0x002fe40000011604 */
[----:B------:R-:W-:-:S04]  /*80e0*/  LOP3.LUT R4, R6, 0xff, RZ, 0xc0, !PT ;  /* 0x000000ff06047812 */ /* 0x000fc800078ec0ff */
[----:B------:R-:W-:Y:S01]  /*80f0*/  PRMT R20, R4, 0x5410, R5 ;  /* 0x0000541004147816 */ /* 0x000fe20000000005 */
[----:B------:R-:W-:Y:S01]  /*8100*/  FFMA.FTZ R4, R123, UR8, -R12 ;  /* 0x000000087b047c23 */ /* 0x000fe2000801080c */
[----:B------:R-:W-:Y:S01]  /*8110*/  SHF.R.U32.HI R5, RZ, 0x10, R6 ;  /* 0x00000010ff057819 */ /* 0x000fe20000011606 */
[----:B------:R-:W-:Y:S01]  /*8120*/  IMAD.MOV.U32 R123, RZ, RZ, R92 ;  /* 0x000000ffff7b7224 */ /* 0x000fe200078e005c */
[----:B------:R-:W-:Y:S01]  /*8130*/  SHF.R.U32.HI R6, RZ, 0x18, R6 ;  /* 0x00000018ff067819 */ /* 0x000fe20000011606 */
[----:B------:R1:W-:Y:S01]  /*8140*/  MUFU.EX2 R92, R4 ;  /* 0x00000004005c7308 */ /* 0x0003e20000000800 */
[----:B--2---:R-:W-:Y:S02]  /*8150*/  HSET2.LE.AND R7, R21, R0, PT ;  /* 0x0000000015077233 */ /* 0x004fe40003803000 */
[----:B-1----:R-:W-:Y:S01]  /*8160*/  LOP3.LUT R4, R5, 0xff, RZ, 0xc0, !PT ;  /* 0x000000ff05047812 */ /* 0x002fe200078ec0ff */
[----:B------:R-:W-:-:S03]  /*8170*/  FFMA.FTZ R5, R120, UR8, -R12 ;  /* 0x0000000878057c23 */ /* 0x000fc6000801080c */
[----:B------:R-:W-:Y:S01]  /*8180*/  PRMT R18, R4, 0x5410, R6 ;  /* 0x0000541004127816 */ /* 0x000fe20000000006 */
[----:B------:R1:W2:Y:S01]  /*8190*/  MUFU.EX2 R52, R5 ;  /* 0x0000000500347308 */ /* 0x0002a20000000800 */
[----:B------:R-:W-:Y:S01]  /*81a0*/  LOP3.LUT R4, R16, 0xff, RZ, 0xc0, !PT ;  /* 0x000000ff10047812 */ /* 0x000fe200078ec0ff */
[----:B------:R-:W-:-:S03]  /*81b0*/  FFMA.FTZ R6, R116, UR8, -R12 ;  /* 0x0000000874067c23 */ /* 0x000fc6000801080c */
[----:B------:R-:W-:Y:S02]  /*81c0*/  PRMT R17, R4, 0x5410, R17 ;  /* 0x0000541004117816 */ /* 0x000fe40000000011 */
[----:B------:R-:W-:Y:S01]  /*81d0*/  LOP3.LUT R4, R2, 0xffff, RZ, 0xc0, !PT ;  /* 0x0000ffff02047812 */ /* 0x000fe200078ec0ff */
[----:B------:R4:W-:Y:S02]  /*81e0*/  MUFU.EX2 R94, R6 ;  /* 0x00000006005e7308 */ /* 0x0009e40000000800 */
[----:B------:R-:W-:Y:S02]  /*81f0*/  HSET2.LE.AND R17, R17, R0, PT ;  /* 0x0000000011117233 */ /* 0x000fe40003803000 */
[----:B-1----:R-:W-:-:S04]  /*8200*/  SHF.R.U32.HI R5, RZ, 0x8, R15 ;  /* 0x00000008ff057819 */ /* 0x002fc8000001160f */
[----:B------:R-:W-:Y:S01]  /*8210*/  PRMT R16, R19, 0x5410, R5 ;  /* 0x0000541013107816 */ /* 0x000fe20000000005 */
[--C-:B------:R-:W-:Y:S01]  /*8220*/  FFMA.FTZ R5, R117, UR8, -R12.reuse ;  /* 0x0000000875057c23 */ /* 0x100fe2000801080c */
[----:B----4-:R-:W-:-:S03]  /*8230*/  FFMA.FTZ R6, R118, UR8, -R12 ;  /* 0x0000000876067c23 */ /* 0x010fc6000801080c */
[----:B------:R1:W-:Y:S01]  /*8240*/  MUFU.EX2 R93, R5 ;  /* 0x00000005005d7308 */ /* 0x0003e20000000800 */
[----:B------:R-:W-:-:S07]  /*8250*/  HSET2.LE.AND R16, R16, R0, PT ;  /* 0x0000000010107233 */ /* 0x000fce0003803000 */
[----:B------:R4:W-:Y:S01]  /*8260*/  MUFU.EX2 R64, R6 ;  /* 0x0000000600407308 */ /* 0x0009e20000000800 */
[----:B-1----:R-:W-:Y:S02]  /*8270*/  SHF.R.U32.HI R5, RZ, 0x8, R4 ;  /* 0x00000008ff057819 */ /* 0x002fe40000011604 */
[----:B------:R-:W-:-:S04]  /*8280*/  LOP3.LUT R4, R2, 0xff, RZ, 0xc0, !PT ;  /* 0x000000ff02047812 */ /* 0x000fc800078ec0ff */
[----:B------:R-:W-:Y:S01]  /*8290*/  PRMT R14, R4, 0x5410, R5 ;  /* 0x00005410040e7816 */ /* 0x000fe20000000005 */
[--C-:B------:R-:W-:Y:S01]  /*82a0*/  FFMA.FTZ R4, R132, UR8, -R13.reuse ;  /* 0x0000000884047c23 */ /* 0x100fe2000801080d */
[--C-:B------:R-:W-:Y:S02]  /*82b0*/  SHF.R.U32.HI R5, RZ, 0x10, R2.reuse ;  /* 0x00000010ff057819 */ /* 0x100fe40000011602 */
[--C-:B----4-:R-:W-:Y:S01]  /*82c0*/  HSET2.LE.AND R6, R22, R0.reuse, PT ;  /* 0x0000000016067233 */ /* 0x110fe20003803000 */
[----:B------:R1:W-:Y:S01]  /*82d0*/  MUFU.EX2 R95, R4 ;  /* 0x00000004005f7308 */ /* 0x0003e20000000800 */
[----:B------:R-:W-:Y:S02]  /*82e0*/  HSET2.LE.AND R14, R14, R0, PT ;  /* 0x000000000e0e7233 */ /* 0x000fe40003803000 */
[----:B-1----:R-:W-:Y:S02]  /*82f0*/  SHF.R.U32.HI R4, RZ, 0x18, R2 ;  /* 0x00000018ff047819 */ /* 0x002fe40000011602 */
[----:B------:R-:W-:Y:S01]  /*8300*/  LOP3.LUT R2, R5, 0xff, RZ, 0xc0, !PT ;  /* 0x000000ff05027812 */ /* 0x000fe200078ec0ff */
[----:B------:R-:W-:-:S03]  /*8310*/  FFMA.FTZ R5, R134, UR8, -R13 ;  /* 0x0000000886057c23 */ /* 0x000fc6000801080d */
[----:B------:R-:W-:Y:S01]  /*8320*/  PRMT R15, R2, 0x5410, R4 ;  /* 0x00005410020f7816 */ /* 0x000fe20000000004 */
[----:B------:R-:W-:Y:S01]  /*8330*/  FFMA.FTZ R4, R133, UR8, -R13 ;  /* 0x0000000885047c23 */ /* 0x000fe2000801080d */
[----:B------:R1:W4:Y:S01]  /*8340*/  MUFU.EX2 R76, R5 ;  /* 0x00000005004c7308 */ /* 0x0003220000000800 */
[----:B------:R-:W-:-:S07]  /*8350*/  HSET2.LE.AND R2, R20, R0, PT ;  /* 0x0000000014027233 */ /* 0x000fce0003803000 */
[----:B------:R3:W-:Y:S01]  /*8360*/  MUFU.EX2 R53, R4 ;  /* 0x0000000400357308 */ /* 0x0007e20000000800 */
[--C-:B-1----:R-:W-:Y:S02]  /*8370*/  HSET2.LE.AND R5, R18, R0.reuse, PT ;  /* 0x0000000012057233 */ /* 0x102fe40003803000 */
[----:B------:R-:W-:Y:S01]  /*8380*/  HSET2.LE.AND R0, R15, R0, PT ;  /* 0x000000000f007233 */ /* 0x000fe20003803000 */
[----:B------:R-:W-:Y:S01]  /*8390*/  FFMA.FTZ R15, R119, UR8, -R12 ;  /* 0x00000008770f7c23 */ /* 0x000fe2000801080c */
[----:B------:R-:W-:-:S03]  /*83a0*/  FFMA.FTZ R12, R125, UR8, -R13 ;  /* 0x000000087d0c7c23 */ /* 0x000fc6000801080d */
[----:B------:R-:W-:Y:S01]  /*83b0*/  MUFU.EX2 R60, R15 ;  /* 0x0000000f003c7308 */ /* 0x000fe20000000800 */
[--C-:B---3--:R-:W-:Y:S01]  /*83c0*/  FFMA.FTZ R4, R122, UR8, -R13.reuse ;  /* 0x000000087a047c23 */ /* 0x108fe2000801080d */
[----:B------:R-:W-:-:S06]  /*83d0*/  FFMA.FTZ R13, R124, UR8, -R13 ;  /* 0x000000087c0d7c23 */ /* 0x000fcc000801080d */
[----:B------:R1:W3:Y:S08]  /*83e0*/  MUFU.EX2 R40, R4 ;  /* 0x0000000400287308 */ /* 0x0002f00000000800 */
[----:B------:R2:W-:Y:S08]  /*83f0*/  MUFU.EX2 R75, R12 ;  /* 0x0000000c004b7308 */ /* 0x0005f00000000800 */
[----:B------:R-:W3:Y:S01]  /*8400*/  MUFU.EX2 R176, R13 ;  /* 0x0000000d00b07308 */ /* 0x000ee20000000800 */
[----:B-1----:R-:W-:-:S04]  /*8410*/  F2FP.F16.F32.PACK_AB R4, R121, R70 ;  /* 0x000000467904723e */ /* 0x002fc800000000ff */
[C---:B------:R-:W-:Y:S02]  /*8420*/  PRMT R103, R4.reuse, 0x7632, R103 ;  /* 0x0000763204677816 */ /* 0x040fe40000000067 */
[----:B------:R-:W-:Y:S02]  /*8430*/  PRMT R102, R4, 0x7610, R102 ;  /* 0x0000761004667816 */ /* 0x000fe40000000066 */
[----:B------:R-:W-:Y:S02]  /*8440*/  LOP3.LUT R4, R2, R23, RZ, 0xc0, !PT ;  /* 0x0000001702047212 */ /* 0x000fe400078ec0ff */
[----:B------:R-:W-:Y:S02]  /*8450*/  PRMT R2, R102, 0x5410, R103 ;  /* 0x0000541066027816 */ /* 0x000fe40000000067 */
[----:B--2---:R-:W-:Y:S02]  /*8460*/  F2FP.F16.F32.PACK_AB R12, R52, R92 ;  /* 0x0000005c340c723e */ /* 0x004fe400000000ff */
[----:B------:R-:W-:-:S02]  /*8470*/  LOP3.LUT R5, R5, R2, RZ, 0xc0, !PT ;  /* 0x0000000205057212 */ /* 0x000fc400078ec0ff */
[----:B----4-:R-:W-:Y:S02]  /*8480*/  F2FP.F16.F32.PACK_AB R2, R76, R95 ;  /* 0x0000005f4c02723e */ /* 0x010fe400000000ff */
[----:B------:R-:W-:Y:S02]  /*8490*/  PRMT R34, R12, 0x7632, R34 ;  /* 0x000076320c227816 */ /* 0x000fe40000000022 */
[C---:B------:R-:W-:Y:S02]  /*84a0*/  PRMT R101, R2.reuse, 0x7610, R101 ;  /* 0x0000761002657816 */ /* 0x040fe40000000065 */
[----:B------:R-:W-:Y:S02]  /*84b0*/  PRMT R35, R2, 0x7632, R35 ;  /* 0x0000763202237816 */ /* 0x000fe40000000023 */
[----:B---3--:R-:W-:Y:S02]  /*84c0*/  F2FP.F16.F32.PACK_AB R2, R40, R53 ;  /* 0x000000352802723e */ /* 0x008fe400000000ff */
[----:B------:R-:W-:-:S02]  /*84d0*/  PRMT R33, R12, 0x7610, R33 ;  /* 0x000076100c217816 */ /* 0x000fc40000000021 */
[C---:B------:R-:W-:Y:S02]  /*84e0*/  PRMT R32, R2.reuse, 0x7610, R32 ;  /* 0x0000761002207816 */ /* 0x040fe40000000020 */
[----:B------:R-:W-:Y:S02]  /*84f0*/  PRMT R31, R2, 0x7632, R31 ;  /* 0x00007632021f7816 */ /* 0x000fe4000000001f */
[----:B------:R-:W-:Y:S02]  /*8500*/  PRMT R2, R101, 0x5410, R35 ;  /* 0x0000541065027816 */ /* 0x000fe40000000023 */
[----:B------:R-:W-:Y:S02]  /*8510*/  F2FP.F16.F32.PACK_AB R12, R176, R75 ;  /* 0x0000004bb00c723e */ /* 0x000fe400000000ff */
[----:B------:R-:W-:Y:S02]  /*8520*/  LOP3.LUT R6, R6, R2, RZ, 0xc0, !PT ;  /* 0x0000000206067212 */ /* 0x000fe400078ec0ff */
[----:B------:R-:W-:-:S02]  /*8530*/  PRMT R2, R33, 0x5410, R34 ;  /* 0x0000541021027816 */ /* 0x000fc40000000022 */
[----:B------:R-:W-:Y:S02]  /*8540*/  PRMT R28, R12, 0x7610, R28 ;  /* 0x000076100c1c7816 */ /* 0x000fe4000000001c */
[----:B------:R-:W-:Y:S02]  /*8550*/  LOP3.LUT R7, R7, R2, RZ, 0xc0, !PT ;  /* 0x0000000207077212 */ /* 0x000fe400078ec0ff */
[----:B------:R-:W-:Y:S02]  /*8560*/  PRMT R2, R32, 0x5410, R31 ;  /* 0x0000541020027816 */ /* 0x000fe4000000001f */
[----:B------:R-:W-:Y:S02]  /*8570*/  PRMT R27, R12, 0x7632, R27 ;  /* 0x000076320c1b7816 */ /* 0x000fe4000000001b */
[----:B------:R-:W-:Y:S02]  /*8580*/  LOP3.LUT R96, R14, R2, RZ, 0xc0, !PT ;  /* 0x000000020e607212 */ /* 0x000fe400078ec0ff */
[----:B------:R-:W1:Y:S01]  /*8590*/  LDSM.16.MT88.4 R12, [R179+0x10800] ;  /* 0x01080000b30c783b */ /* 0x000e620000004200 */
[----:B------:R-:W-:-:S04]  /*85a0*/  F2FP.F16.F32.PACK_AB R2, R93, R94 ;  /* 0x0000005e5d02723e */ /* 0x000fc800000000ff */
[C---:B------:R-:W-:Y:S02]  /*85b0*/  PRMT R30, R2.reuse, 0x7632, R30 ;  /* 0x00007632021e7816 */ /* 0x040fe4000000001e */
[----:B------:R-:W-:Y:S02]  /*85c0*/  PRMT R29, R2, 0x7610, R29 ;  /* 0x00007610021d7816 */ /* 0x000fe4000000001d */
[----:B------:R-:W-:-:S04]  /*85d0*/  F2FP.F16.F32.PACK_AB R2, R60, R64 ;  /* 0x000000403c02723e */ /* 0x000fc800000000ff */
[C---:B------:R-:W-:Y:S02]  /*85e0*/  PRMT R26, R2.reuse, 0x7610, R26 ;  /* 0x00007610021a7816 */ /* 0x040fe4000000001a */
[----:B------:R-:W-:Y:S02]  /*85f0*/  PRMT R24, R2, 0x7632, R24 ;  /* 0x0000763202187816 */ /* 0x000fe40000000018 */
[----:B------:R-:W-:-:S04]  /*8600*/  PRMT R2, R29, 0x5410, R30 ;  /* 0x000054101d027816 */ /* 0x000fc8000000001e */
[----:B------:R-:W-:Y:S02]  /*8610*/  LOP3.LUT R97, R0, R2, RZ, 0xc0, !PT ;  /* 0x0000000200617212 */ /* 0x000fe400078ec0ff */
[----:B------:R2:W3:Y:S01]  /*8620*/  LDL.LU.S16 R2, [R1+0x20] ;  /* 0x0000200001027983 */ /* 0x0004e20000300600 */
[----:B------:R-:W-:-:S04]  /*8630*/  PRMT R0, R28, 0x5410, R27 ;  /* 0x000054101c007816 */ /* 0x000fc8000000001b */
[----:B------:R-:W-:Y:S02]  /*8640*/  LOP3.LUT R98, R16, R0, RZ, 0xc0, !PT ;  /* 0x0000000010627212 */ /* 0x000fe400078ec0ff */
[----:B------:R-:W-:-:S04]  /*8650*/  PRMT R0, R26, 0x5410, R24 ;  /* 0x000054101a007816 */ /* 0x000fc80000000018 */
[----:B------:R-:W-:Y:S01]  /*8660*/  LOP3.LUT R99, R17, R0, RZ, 0xc0, !PT ;  /* 0x0000000011637212 */ /* 0x000fe200078ec0ff */
[C---:B-1----:R-:W-:Y:S06]  /*8670*/  HMMA.16816.F32 R36, R8.reuse, R12, R80 ;  /* 0x0000000c0824723c */ /* 0x042fec0000001850 */
[----:B------:R-:W-:Y:S01]  /*8680*/  HMMA.16816.F32 R20, R8, R14, R112 ;  /* 0x0000000e0814723c */ /* 0x000fe20000001870 */
[----:B------:R-:W1:Y:S01]  /*8690*/  LDSM.16.MT88.4 R8, [R177+0xd000] ;  /* 0x00d00000b108783b */ /* 0x000e620000004200 */
[----:B------:R-:W-:Y:S02]  /*86a0*/  IMAD.MOV.U32 R80, RZ, RZ, R70 ;  /* 0x000000ffff507224 */ /* 0x000fe400078e0046 */
[----:B------:R-:W-:Y:S01]  /*86b0*/  IMAD.MOV.U32 R81, RZ, RZ, R71 ;  /* 0x000000ffff517224 */ /* 0x000fe200078e0047 */
[----:B------:R-:W4:Y:S01]  /*86c0*/  LDSM.16.MT88.4 R12, [R178+0xd000] ;  /* 0x00d00000b20c783b */ /* 0x000f220000004200 */
[----:B------:R-:W-:-:S02]  /*86d0*/  IMAD.MOV.U32 R82, RZ, RZ, R68 ;  /* 0x000000ffff527224 */ /* 0x000fc400078e0044 */
[----:B---3--:R-:W-:Y:S01]  /*86e0*/  @!P6 HADD2 R2, -R102.H0_H0, -RZ.H0_H0 ;  /* 0xa00000ff6602e230 */ /* 0x008fe20000000900 */
[C---:B-1----:R-:W-:Y:S01]  /*86f0*/  HMMA.16816.F32 R108, R4.reuse, R8, R108 ;  /* 0x00000008046c723c */ /* 0x042fe2000000186c */
[----:B------:R-:W-:Y:S01]  /*8700*/  SHF.R.U32.HI R0, RZ, 0x8, R45 ;  /* 0x00000008ff007819 */ /* 0x000fe2000001162d */
[----:B------:R-:W-:Y:S01]  /*8710*/  @!P5 HADD2 R252, -R103.H0_H0, -RZ.H0_H0 ;  /* 0xa00000ff67fcd230 */ /* 0x000fe20000000900 */
[----:B------:R-:W-:Y:S01]  /*8720*/  LDSM.16.MT88.4 R112, [R178+0xd800] ;  /* 0x00d80000b270783b */ /* 0x000fe20000004200 */
[----:B------:R-:W-:Y:S01]  /*8730*/  USHF.L.U32 UR4, UR20, 0x3, URZ ;  /* 0x0000000314047899 */ /* 0x000fe2000800063f */
[----:B------:R-:W-:Y:S01]  /*8740*/  IMAD.MOV.U32 R83, RZ, RZ, R121 ;  /* 0x000000ffff537224 */ /* 0x000fe200078e0079 */
[C---:B------:R-:W-:Y:S01]  /*8750*/  HMMA.16816.F32 R16, R4.reuse, R10, R248 ;  /* 0x0000000a0410723c */ /* 0x040fe200000018f8 */
[----:B------:R-:W1:Y:S05]  /*8760*/  LDSM.16.MT88.4 R8, [R180+0xd000] ;  /* 0x00d00000b408783b */ /* 0x000e6a0000004200 */
[----:B----4-:R-:W-:Y:S01]  /*8770*/  HMMA.16816.F32 R116, R4, R12, R56 ;  /* 0x0000000c0474723c */ /* 0x010fe20000001838 */
[----:B------:R-:W-:-:S02]  /*8780*/  IMAD.MOV.U32 R248, RZ, RZ, R40 ;  /* 0x000000fffff87224 */ /* 0x000fc400078e0028 */
[----:B------:R-:W-:Y:S02]  /*8790*/  IMAD.MOV.U32 R251, RZ, RZ, R60 ;  /* 0x000000fffffb7224 */ /* 0x000fe400078e003c */
[----:B------:R-:W-:Y:S01]  /*87a0*/  IMAD.MOV.U32 R249, RZ, RZ, R64 ;  /* 0x000000fffff97224 */ /* 0x000fe200078e0040 */
[----:B------:R-:W-:Y:S01]  /*87b0*/  HMMA.16816.F32 R40, R4, R14, R240 ;  /* 0x0000000e0428723c */ /* 0x000fe200000018f0 */
[----:B------:R-:W3:Y:S01]  /*87c0*/  LDSM.16.MT88.4 R12, [R179+0xd000] ;  /* 0x00d00000b30c783b */ /* 0x000ee20000004200 */
[----:B------:R-:W-:-:S05]  /*87d0*/  IMAD.MOV.U32 R250, RZ, RZ, R75 ;  /* 0x000000fffffa7224 */ /* 0x000fca00078e004b */
[----:B------:R-:W-:Y:S02]  /*87e0*/  IMAD.MOV.U32 R242, RZ, RZ, R53 ;  /* 0x000000fffff27224 */ /* 0x000fe400078e0035 */
[----:B------:R-:W-:Y:S02]  /*87f0*/  IMAD.MOV.U32 R240, RZ, RZ, R76 ;  /* 0x000000fffff07224 */ /* 0x000fe400078e004c */
[----:B------:R-:W-:Y:S02]  /*8800*/  IMAD.MOV.U32 R241, RZ, RZ, R94 ;  /* 0x000000fffff17224 */ /* 0x000fe400078e005e */
[----:B------:R-:W-:Y:S01]  /*8810*/  IMAD.MOV.U32 R243, RZ, RZ, R93 ;  /* 0x000000fffff37224 */ /* 0x000fe200078e005d */
[----:B-1----:R-:W-:Y:S07]  /*8820*/  HMMA.16816.F32 R124, R4, R8, R232 ;  /* 0x00000008047c723c */ /* 0x002fee00000018e8 */
[----:B------:R-:W-:-:S02]  /*8830*/  IMAD.MOV.U32 R235, RZ, RZ, R52 ;  /* 0x000000ffffeb7224 */ /* 0x000fc400078e0034 */
[C---:B------:R-:W-:Y:S01]  /*8840*/  HMMA.16816.F32 R52, R4.reuse, R10, R224 ;  /* 0x0000000a0434723c */ /* 0x040fe200000018e0 */
[----:B------:R-:W1:Y:S01]  /*8850*/  LDSM.16.MT88.4 R8, [R177+0xf000] ;  /* 0x00f00000b108783b */ /* 0x000e620000004200 */
[----:B------:R-:W-:Y:S02]  /*8860*/  IMAD.MOV.U32 R232, RZ, RZ, R77 ;  /* 0x000000ffffe87224 */ /* 0x000fe400078e004d */
[----:B------:R-:W-:Y:S02]  /*8870*/  IMAD.MOV.U32 R234, RZ, RZ, R95 ;  /* 0x000000ffffea7224 */ /* 0x000fe400078e005f */
[C---:B---3--:R-:W-:Y:S01]  /*8880*/  HMMA.16816.F32 R132, R4.reuse, R12, R244 ;  /* 0x0000000c0484723c */ /* 0x048fe200000018f4 */
[----:B------:R-:W-:Y:S02]  /*8890*/  IMAD.MOV.U32 R224, RZ, RZ, R66 ;  /* 0x000000ffffe07224 */ /* 0x000fe400078e0042 */
[----:B------:R-:W-:Y:S02]  /*88a0*/  IMAD.MOV.U32 R227, RZ, RZ, R78 ;  /* 0x000000ffffe37224 */ /* 0x000fe400078e004e */
[----:B------:R-:W-:Y:S01]  /*88b0*/  IMAD.MOV.U32 R226, RZ, RZ, R73 ;  /* 0x000000ffffe27224 */ /* 0x000fe200078e0049 */
[----:B------:R-:W-:Y:S01]  /*88c0*/  HMMA.16816.F32 R56, R4, R14, R236 ;  /* 0x0000000e0438723c */ /* 0x000fe200000018ec */
[----:B------:R-:W-:Y:S01]  /*88d0*/  IMAD.MOV.U32 R244, RZ, RZ, R62 ;  /* 0x000000fffff47224 */ /* 0x000fe200078e003e */
[----:B------:R-:W3:Y:S01]  /*88e0*/  LDSM.16.MT88.4 R12, [R178+0xf000] ;  /* 0x00f00000b20c783b */ /* 0x000ee20000004200 */
        /* <DEDUP_REMOVED lines=8> */
[----:B------:R-:W-:Y:S02]  /*8970*/  LOP3.LUT R0, R0, 0xffff, RZ, 0xc0, !PT ;  /* 0x0000ffff00007812 */ /* 0x000fe400078ec0ff */
[----:B------:R-:W-:Y:S01]  /*8980*/  @!P5 PRMT R103, R252, 0x5410, RZ ;  /* 0x00005410fc67d816 */ /* 0x000fe200000000ff */
[----:B------:R-:W-:Y:S01]  /*8990*/  HMMA.16816.F32 R116, R96, R112, R116 ;  /* 0x000000706074723c */ /* 0x000fe20000001874 */
[----:B------:R-:W-:-:S05]  /*89a0*/  IMAD.MOV.U32 R236, RZ, RZ, R123 ;  /* 0x000000ffffec7224 */ /* 0x000fca00078e007b */
[C---:B-1----:R-:W-:Y:S06]  /*89b0*/  HMMA.16816.F32 R60, R4.reuse, R8, R228 ;  /* 0x00000008043c723c */ /* 0x042fec00000018e4 */
[----:B---3--:R-:W-:Y:S01]  /*89c0*/  HMMA.16816.F32 R68, R4, R12, R220 ;  /* 0x0000000c0444723c */ /* 0x008fe200000018dc */
[----:B------:R-:W-:-:S05]  /*89d0*/  IMAD.MOV.U32 R231, RZ, RZ, R65 ;  /* 0x000000ffffe77224 */ /* 0x000fca00078e0041 */
[----:B------:R-:W-:Y:S01]  /*89e0*/  HMMA.16816.F32 R72, R4, R14, R128 ;  /* 0x0000000e0448723c */ /* 0x000fe20000001880 */
[----:B------:R-:W-:Y:S01]  /*89f0*/  LDSM.16.MT88.4 R12, [R179+0xf000] ;  /* 0x00f00000b30c783b */ /* 0x000fe20000004200 */
[----:B------:R-:W-:-:S03]  /*8a00*/  ISETP.LE.U32.AND P5, PT, R0, UR12, PT ;  /* 0x0000000c00007c0c */ /* 0x000fc6000bfa3070 */
[----:B------:R-:W-:Y:S01]  /*8a10*/  LDSM.16.MT88.4 R120, [R180+0xd800] ;  /* 0x00d80000b478783b */ /* 0x000fe20000004200 */
[----:B------:R-:W-:Y:S03]  /*8a20*/  HMMA.16816.F32 R64, R4, R10, R88 ;  /* 0x0000000a0440723c */ /* 0x000fe60000001858 */
[----:B------:R-:W1:Y:S03]  /*8a30*/  LDSM.16.MT88.4 R8, [R180+0xf000] ;  /* 0x00f00000b408783b */ /* 0x000e660000004200 */
[----:B------:R-:W-:Y:S01]  /*8a40*/  HMMA.16816.F32 R112, R96, R114, R40 ;  /* 0x000000726070723c */ /* 0x000fe20000001828 */
[----:B------:R-:W-:Y:S01]  /*8a50*/  IMAD.MOV.U32 R230, RZ, RZ, R231 ;  /* 0x000000ffffe67224 */ /* 0x000fe200078e00e7 */
[----:B------:R-:W-:Y:S04]  /*8a60*/  LDSM.16.MT88.4 R128, [R179+0xd800] ;  /* 0x00d80000b380783b */ /* 0x000fe80000004200 */
[C---:B-1----:R-:W-:Y:S01]  /*8a70*/  HMMA.16816.F32 R76, R4.reuse, R8, R104 ;  /* 0x00000008044c723c */ /* 0x042fe20000001868 */
[----:B------:R-:W-:Y:S05]  /*8a80*/  LDSM.16.MT88.4 R104, [R177+0xd800] ;  /* 0x00d80000b168783b */ /* 0x000fea0000004200 */
[C---:B------:R-:W-:Y:S01]  /*8a90*/  HMMA.16816.F32 R84, R4.reuse, R10, R84 ;  /* 0x0000000a0454723c */ /* 0x040fe20000001854 */
[----:B------:R-:W1:Y:S05]  /*8aa0*/  LDSM.16.MT88.4 R8, [R177+0x11000] ;  /* 0x01100000b108783b */ /* 0x000e6a0000004200 */
[C---:B-1----:R-:W-:Y:S06]  /*8ab0*/  HMMA.16816.F32 R160, R4.reuse, R8, R160 ;  /* 0x0000000804a0723c */ /* 0x042fec00000018a0 */
[C---:B------:R-:W-:Y:S01]  /*8ac0*/  HMMA.16816.F32 R164, R4.reuse, R10, R164 ;  /* 0x0000000a04a4723c */ /* 0x040fe200000018a4 */
[----:B------:R-:W1:Y:S05]  /*8ad0*/  LDSM.16.MT88.4 R8, [R180+0x11000] ;  /* 0x01100000b408783b */ /* 0x000e6a0000004200 */
[C---:B-1----:R-:W-:Y:S06]  /*8ae0*/  HMMA.16816.F32 R208, R4.reuse, R8, R208 ;  /* 0x0000000804d0723c */ /* 0x042fec00000018d0 */
[C---:B------:R-:W-:Y:S01]  /*8af0*/  HMMA.16816.F32 R212, R4.reuse, R10, R212 ;  /* 0x0000000a04d4723c */ /* 0x040fe200000018d4 */
[----:B------:R-:W1:Y:S05]  /*8b00*/  LDSM.16.MT88.4 R8, [R179+0x11000] ;  /* 0x01100000b308783b */ /* 0x000e6a0000004200 */
[C---:B------:R-:W-:Y:S06]  /*8b10*/  HMMA.16816.F32 R92, R4.reuse, R12, R216 ;  /* 0x0000000c045c723c */ /* 0x040fec00000018d8 */
[----:B-1----:R-:W-:Y:S07]  /*8b20*/  HMMA.16816.F32 R216, R4, R8, R36 ;  /* 0x0000000804d8723c */ /* 0x002fee0000001824 */
[----:B------:R-:W-:-:S04]  /*8b30*/  PRMT R8, R2, 0x7610, R8 ;  /* 0x0000761002087816 */ /* 0x000fc80000000008 */
[----:B------:R-:W-:Y:S02]  /*8b40*/  @!P6 PRMT R102, R8, 0x5410, RZ ;  /* 0x000054100866e816 */ /* 0x000fe400000000ff */
[----:B------:R2:W3:Y:S01]  /*8b50*/  LDL.LU.S16 R8, [R1+0x24] ;  /* 0x0000240001087983 */ /* 0x0004e20000300600 */
[C---:B------:R-:W-:Y:S03]  /*8b60*/  HMMA.16816.F32 R156, R4.reuse, R14, R156 ;  /* 0x0000000e049c723c */ /* 0x040fe6000000189c */
[----:B------:R-:W1:Y:S03]  /*8b70*/  LDSM.16.MT88.4 R12, [R178+0x11000] ;  /* 0x01100000b20c783b */ /* 0x000e660000004200 */
[C---:B------:R-:W-:Y:S06]  /*8b80*/  HMMA.16816.F32 R20, R4.reuse, R10, R20 ;  /* 0x0000000a0414723c */ /* 0x040fec0000001814 */
[C---:B-1----:R-:W-:Y:S06]  /*8b90*/  HMMA.16816.F32 R168, R4.reuse, R12, R168 ;  /* 0x0000000c04a8723c */ /* 0x042fec00000018a8 */
[----:B------:R-:W-:Y:S01]  /*8ba0*/  HMMA.16816.F32 R172, R4, R14, R172 ;  /* 0x0000000e04ac723c */ /* 0x000fe200000018ac */
[----:B---3--:R-:W-:-:S06]  /*8bb0*/  @!P4 HADD2 R8, -R101.H0_H0, -RZ.H0_H0 ;  /* 0xa00000ff6508c230 */ /* 0x008fcc0000000900 */
[----:B------:R-:W-:Y:S02]  /*8bc0*/  PRMT R7, R8, 0x7610, R7 ;  /* 0x0000761008077816 */ /* 0x000fe40000000007 */
[----:B------:R2:W3:Y:S02]  /*8bd0*/  LDL.LU.S16 R8, [R1+0x28] ;  /* 0x0000280001087983 */ /* 0x0004e40000300600 */
[----:B---3--:R-:W-:-:S05]  /*8be0*/  @!P5 HADD2 R8, -R35.H0_H0, -RZ.H0_H0 ;  /* 0xa00000ff2308d230 */ /* 0x008fca0000000900 */
[----:B------:R-:W-:-:S04]  /*8bf0*/  PRMT R6, R8, 0x7610, R6 ;  /* 0x0000761008067816 */ /* 0x000fc80000000006 */
[----:B------:R-:W-:Y:S02]  /*8c00*/  @!P5 PRMT R35, R6, 0x5410, RZ ;  /* 0x000054100623d816 */ /* 0x000fe400000000ff */
[----:B------:R2:W3:Y:S01]  /*8c10*/  LDL.LU.S16 R6, [R1+0x2c] ;  /* 0x00002c0001067983 */ /* 0x0004e20000300600 */
[----:B------:R-:W-:Y:S01]  /*8c20*/  LOP3.LUT R2, R47, 0xff, RZ, 0xc0, !PT ;  /* 0x000000ff2f027812 */ /* 0x000fe200078ec0ff */
[----:B---3--:R-:W-:-:S05]  /*8c30*/  @!P3 HADD2 R6, -R34.H0_H0, -RZ.H0_H0 ;  /* 0xa00000ff2206b230 */ /* 0x008fca0000000900 */
[----:B------:R-:W-:-:S04]  /*8c40*/  PRMT R41, R6, 0x7610, R41 ;  /* 0x0000761006297816 */ /* 0x000fc80000000029 */
[----:B------:R-:W-:Y:S02]  /*8c50*/  @!P3 PRMT R34, R41, 0x5410, RZ ;  /* 0x000054102922b816 */ /* 0x000fe400000000ff */
[----:B------:R2:W3:Y:S01]  /*8c60*/  LDL.LU.S16 R41, [R1+0x30] ;  /* 0x0000300001297983 */ /* 0x0004e20000300600 */
[----:B------:R-:W-:Y:S01]  /*8c70*/  ISETP.LE.U32.AND P6, PT, R2, UR12, PT ;  /* 0x0000000c02007c0c */ /* 0x000fe2000bfc3070 */
[----:B------:R-:W-:-:S05]  /*8c80*/  IMAD.WIDE.U32 R4, R50, -0x2daee0ad, RZ ;  /* 0xd2511f5332047825 */ /* 0x000fca00078e00ff */
[----:B------:R-:W-:-:S04]  /*8c90*/  LOP3.LUT R0, R5, UR21, R46, 0x96, !PT ;  /* 0x0000001505007c12 */ /* 0x000fc8000f8e962e */
[----:B------:R-:W-:-:S04]  /*8ca0*/  LOP3.LUT R2, R0, 0xffff, RZ, 0xc0, !PT ;  /* 0x0000ffff00027812 */ /* 0x000fc800078ec0ff */
[----:B------:R-:W-:Y:S01]  /*8cb0*/  SHF.R.U32.HI R2, RZ, 0x8, R2 ;  /* 0x00000008ff027819 */ /* 0x000fe20000011602 */
[----:B---3--:R-:W-:-:S05]  /*8cc0*/  @!P6 HADD2 R41, -R33.H0_H0, -RZ.H0_H0 ;  /* 0xa00000ff2129e230 */ /* 0x008fca0000000900 */
[----:B------:R-:W-:Y:S02]  /*8cd0*/  PRMT R40, R41, 0x7610, R40 ;  /* 0x0000761029287816 */ /* 0x000fe40000000028 */
[----:B------:R2:W3:Y:S01]  /*8ce0*/  LDL.LU.S16 R41, [R1+0x38] ;  /* 0x0000380001297983 */ /* 0x0004e20000300600 */
[----:B------:R-:W-:Y:S02]  /*8cf0*/  LOP3.LUT R2, R2, 0xffff, RZ, 0xc0, !PT ;  /* 0x0000ffff02027812 */ /* 0x000fe400078ec0ff */
[----:B------:R-:W-:Y:S02]  /*8d00*/  @!P4 PRMT R101, R7, 0x5410, RZ ;  /* 0x000054100765c816 */ /* 0x000fe400000000ff */
[----:B------:R-:W-:Y:S02]  /*8d10*/  ISETP.LE.U32.AND P4, PT, R2, UR12, PT ;  /* 0x0000000c02007c0c */ /* 0x000fe4000bf83070 */
[----:B------:R-:W-:-:S04]  /*8d20*/  LOP3.LUT R2, R0, 0xff, RZ, 0xc0, !PT ;  /* 0x000000ff00027812 */ /* 0x000fc800078ec0ff */
[----:B------:R-:W-:-:S13]  /*8d30*/  ISETP.LE.U32.AND P5, PT, R2, UR12, PT ;  /* 0x0000000c02007c0c */ /* 0x000fda000bfa3070 */
[----:B---3--:R-:W-:-:S05]  /*8d40*/  @!P5 HADD2 R41, -R32.H0_H0, -RZ.H0_H0 ;  /* 0xa00000ff2029d230 */ /* 0x008fca0000000900 */
[----:B------:R-:W-:Y:S02]  /*8d50*/  PRMT R39, R41, 0x7610, R39 ;  /* 0x0000761029277816 */ /* 0x000fe40000000027 */
[----:B------:R2:W3:Y:S01]  /*8d60*/  LDL.LU.S16 R41, [R1+0x34] ;  /* 0x0000340001297983 */ /* 0x0004e20000300600 */
[----:B------:R-:W-:-:S04]  /*8d70*/  SHF.R.U32.HI R2, RZ, 0x18, R0 ;  /* 0x00000018ff027819 */ /* 0x000fc80000011600 */
[----:B------:R-:W-:Y:S01]  /*8d80*/  ISETP.LE.U32.AND P3, PT, R2, UR12, PT ;  /* 0x0000000c02007c0c */ /* 0x000fe2000bf63070 */
[----:B---3--:R-:W-:-:S05]  /*8d90*/  @!P4 HADD2 R41, -R31.H0_H0, -RZ.H0_H0 ;  /* 0xa00000ff1f29c230 */ /* 0x008fca0000000900 */
[----:B------:R-:W-:-:S04]  /*8da0*/  PRMT R2, R41, 0x7610, R2 ;  /* 0x0000761029027816 */ /* 0x000fc80000000002 */
[----:B------:R-:W-:Y:S02]  /*8db0*/  @!P4 PRMT R31, R2, 0x5410, RZ ;  /* 0x00005410021fc816 */ /* 0x000fe400000000ff */
[----:B------:R2:W3:Y:S01]  /*8dc0*/  LDL.LU.S16 R2, [R1+0x3c] ;  /* 0x00003c0001027983 */ /* 0x0004e20000300600 */
[----:B------:R-:W-:-:S04]  /*8dd0*/  SHF.R.U32.HI R0, RZ, 0x10, R0 ;  /* 0x00000010ff007819 */ /* 0x000fc80000011600 */
[----:B------:R-:W-:Y:S01]  /*8de0*/  LOP3.LUT R0, R0, 0xff, RZ, 0xc0, !PT ;  /* 0x000000ff00007812 */ /* 0x000fe200078ec0ff */
[----:B---3--:R-:W-:-:S05]  /*8df0*/  @!P3 HADD2 R2, -R30.H0_H0, -RZ.H0_H0 ;  /* 0xa00000ff1e02b230 */ /* 0x008fca0000000900 */
[----:B------:R-:W-:-:S04]  /*8e00*/  PRMT R38, R2, 0x7610, R38 ;  /* 0x0000761002267816 */ /* 0x000fc80000000026 */
[----:B------:R-:W-:Y:S02]  /*8e10*/  @!P3 PRMT R30, R38, 0x5410, RZ ;  /* 0x00005410261eb816 */ /* 0x000fe400000000ff */
[----:B------:R2:W3:Y:S01]  /*8e20*/  LDL.LU.S16 R38, [R1+0x40] ;  /* 0x0000400001267983 */ /* 0x0004e20000300600 */
[----:B------:R-:W-:Y:S02]  /*8e30*/  @!P6 PRMT R33, R40, 0x5410, RZ ;  /* 0x000054102821e816 */ /* 0x000fe400000000ff */
[----:B------:R-:W-:Y:S01]  /*8e40*/  ISETP.LE.U32.AND P6, PT, R0, UR12, PT ;  /* 0x0000000c00007c0c */ /* 0x000fe2000bfc3070 */
[----:B------:R-:W-:Y:S01]  /*8e50*/  HMMA.16816.F32 R108, R96, R104, R108 ;  /* 0x00000068606c723c */ /* 0x000fe2000000186c */
[C---:B------:R-:W-:Y:S01]  /*8e60*/  LOP3.LUT R0, R25.reuse, 0xffff, RZ, 0xc0, !PT ;  /* 0x0000ffff19007812 */ /* 0x040fe200078ec0ff */
[----:B------:R-:W-:Y:S01]  /*8e70*/  IMAD.MOV.U32 R231, RZ, RZ, R237 ;  /* 0x000000ffffe77224 */ /* 0x000fe200078e00ed */
[----:B------:R-:W-:Y:S01]  /*8e80*/  LOP3.LUT R2, R25, 0xff, RZ, 0xc0, !PT ;  /* 0x000000ff19027812 */ /* 0x000fe200078ec0ff */
[----:B------:R-:W-:Y:S01]  /*8e90*/  IMAD.MOV.U32 R229, RZ, RZ, R230 ;  /* 0x000000ffffe57224 */ /* 0x000fe200078e00e6 */
[----:B------:R-:W-:Y:S01]  /*8ea0*/  SHF.R.U32.HI R0, RZ, 0x8, R0 ;  /* 0x00000008ff007819 */ /* 0x000fe20000011600 */
[----:B------:R-:W1:Y:S06]  /*8eb0*/  LDSM.16.MT88.4 R40, [R177+0xf800] ;  /* 0x00f80000b128783b */ /* 0x000e6c0000004200 */
[----:B---3--:R-:W-:-:S05]  /*8ec0*/  @!P6 HADD2 R38, -R29.H0_H0, -RZ.H0_H0 ;  /* 0xa00000ff1d26e230 */ /* 0x008fca0000000900 */
[----:B------:R-:W-:-:S04]  /*8ed0*/  PRMT R37, R38, 0x7610, R37 ;  /* 0x0000761026257816 */ /* 0x000fc80000000025 */
[----:B------:R-:W-:Y:S02]  /*8ee0*/  @!P6 PRMT R29, R37, 0x5410, RZ ;  /* 0x00005410251de816 */ /* 0x000fe400000000ff */
[----:B------:R2:W3:Y:S01]  /*8ef0*/  LDL.LU.S16 R37, [R1+0x44] ;  /* 0x0000440001257983 */ /* 0x0004e20000300600 */
[----:B------:R-:W-:-:S04]  /*8f00*/  LOP3.LUT R0, R0, 0xffff, RZ, 0xc0, !PT ;  /* 0x0000ffff00007812 */ /* 0x000fc800078ec0ff */
[----:B------:R-:W-:Y:S02]  /*8f10*/  ISETP.LE.U32.AND P4, PT, R0, UR12, PT ;  /* 0x0000000c00007c0c */ /* 0x000fe4000bf83070 */
[--C-:B------:R-:W-:Y:S02]  /*8f20*/  SHF.R.U32.HI R0, RZ, 0x18, R25.reuse ;  /* 0x00000018ff007819 */ /* 0x100fe40000011619 */
[----:B------:R-:W-:Y:S02]  /*8f30*/  @!P5 PRMT R32, R39, 0x5410, RZ ;  /* 0x000054102720d816 */ /* 0x000fe400000000ff */
[----:B------:R-:W-:Y:S02]  /*8f40*/  ISETP.LE.U32.AND P5, PT, R2, UR12, PT ;  /* 0x0000000c02007c0c */ /* 0x000fe4000bfa3070 */
[----:B------:R-:W-:Y:S02]  /*8f50*/  ISETP.LE.U32.AND P3, PT, R0, UR12, PT ;  /* 0x0000000c00007c0c */ /* 0x000fe4000bf63070 */
[----:B------:R-:W-:-:S04]  /*8f60*/  SHF.R.U32.HI R0, RZ, 0x10, R25 ;  /* 0x00000010ff007819 */ /* 0x000fc80000011619 */
[----:B------:R-:W-:-:S04]  /*8f70*/  LOP3.LUT R0, R0, 0xff, RZ, 0xc0, !PT ;  /* 0x000000ff00007812 */ /* 0x000fc800078ec0ff */
[----:B------:R-:W-:Y:S02]  /*8f80*/  ISETP.LE.U32.AND P6, PT, R0, UR12, PT ;  /* 0x0000000c00007c0c */ /* 0x000fe4000bfc3070 */
[----:B------:R-:W-:-:S04]  /*8f90*/  LOP3.LUT R0, R44, 0xffff, RZ, 0xc0, !PT ;  /* 0x0000ffff2c007812 */ /* 0x000fc800078ec0ff */
[----:B------:R-:W-:-:S04]  /*8fa0*/  SHF.R.U32.HI R0, RZ, 0x8, R0 ;  /* 0x00000008ff007819 */ /* 0x000fc80000011600 */
[----:B------:R-:W-:Y:S01]  /*8fb0*/  LOP3.LUT R0, R0, 0xffff, RZ, 0xc0, !PT ;  /* 0x0000ffff00007812 */ /* 0x000fe200078ec0ff */
[----:B---3--:R-:W-:-:S05]  /*8fc0*/  @!P5 HADD2 R37, -R144.H0_H0, -RZ.H0_H0 ;  /* 0xa00000ff9025d230 */ /* 0x008fca0000000900 */
[----:B------:R-:W-:Y:S02]  /*8fd0*/  PRMT R36, R37, 0x7610, R36 ;  /* 0x0000761025247816 */ /* 0x000fe40000000024 */
[----:B------:R2:W3:Y:S02]  /*8fe0*/  LDL.LU.S16 R37, [R1+0x4c] ;  /* 0x00004c0001257983 */ /* 0x0004e40000300600 */
[----:B------:R-:W-:Y:S02]  /*8ff0*/  @!P5 PRMT R144, R36, 0x5410, RZ ;  /* 0x000054102490d816 */ /* 0x000fe400000000ff */
[----:B------:R-:W-:Y:S02]  /*9000*/  ISETP.LE.U32.AND P5, PT, R0, UR12, PT ;  /* 0x0000000c00007c0c */ /* 0x000fe4000bfa3070 */
[----:B------:R2:W4:Y:S01]  /*9010*/  LDL.LU.S16 R0, [R1+0x48] ;  /* 0x0000480001007983 */ /* 0x0005220000300600 */
[----:B------:R-:W-:Y:S01]  /*9020*/  HMMA.16816.F32 R104, R96, R106, R16 ;  /* 0x0000006a6068723c */ /* 0x000fe20000001810 */
[----:B----4-:R-:W-:-:S06]  /*9030*/  @!P6 HADD2 R0, -R145.H0_H0, -RZ.H0_H0 ;  /* 0xa00000ff9100e230 */ /* 0x010fcc0000000900 */
[----:B------:R-:W-:-:S04]  /*9040*/  PRMT R19, R0, 0x7610, R19 ;  /* 0x0000761000137816 */ /* 0x000fc80000000013 */
[----:B------:R-:W-:Y:S02]  /*9050*/  @!P6 PRMT R145, R19, 0x5410, RZ ;  /* 0x000054101391e816 */ /* 0x000fe400000000ff */
[----:B------:R2:W4:Y:S01]  /*9060*/  LDL.LU.S16 R19, [R1+0x50] ;  /* 0x0000500001137983 */ /* 0x0005220000300600 */
[----:B---3--:R-:W-:Y:S01]  /*9070*/  @!P4 HADD2 R37, -R143.H0_H0, -RZ.H0_H0 ;  /* 0xa00000ff8f25c230 */ /* 0x008fe20000000900 */
[----:B------:R-:W-:-:S04]  /*9080*/  LOP3.LUT R0, R44, 0xff, RZ, 0xc0, !PT ;  /* 0x000000ff2c007812 */ /* 0x000fc800078ec0ff */
[----:B------:R-:W-:Y:S01]  /*9090*/  PRMT R25, R37, 0x7610, R25 ;  /* 0x0000761025197816 */ /* 0x000fe20000000019 */
[----:B----4-:R-:W-:-:S05]  /*90a0*/  @!P3 HADD2 R19, -R141.H0_H0, -RZ.H0_H0 ;  /* 0xa00000ff8d13b230 */ /* 0x010fca0000000900 */
[----:B------:R-:W-:-:S04]  /*90b0*/  PRMT R17, R19, 0x7610, R17 ;  /* 0x0000761013117816 */ /* 0x000fc80000000011 */
[----:B------:R-:W-:Y:S02]  /*90c0*/  @!P3 PRMT R141, R17, 0x5410, RZ ;  /* 0x00005410118db816 */ /* 0x000fe400000000ff */
[----:B------:R2:W3:Y:S01]  /*90d0*/  LDL.LU.S16 R17, [R1+0x5c] ;  /* 0x00005c0001117983 */ /* 0x0004e20000300600 */
[----:B------:R-:W-:Y:S02]  /*90e0*/  @!P4 PRMT R143, R25, 0x5410, RZ ;  /* 0x00005410198fc816 */ /* 0x000fe400000000ff */
[----:B------:R-:W-:-:S13]  /*90f0*/  ISETP.LE.U32.AND P4, PT, R0, UR12, PT ;  /* 0x0000000c00007c0c */ /* 0x000fda000bf83070 */
[----:B---3--:R-:W-:-:S05]  /*9100*/  @!P4 HADD2 R17, -R151.H0_H0, -RZ.H0_H0 ;  /* 0xa00000ff9711c230 */ /* 0x008fca0000000900 */
[----:B------:R-:W-:-:S04]  /*9110*/  PRMT R16, R17, 0x7610, R16 ;  /* 0x0000761011107816 */ /* 0x000fc80000000010 */
[----:B------:R-:W-:Y:S02]  /*9120*/  @!P4 PRMT R151, R16, 0x5410, RZ ;  /* 0x000054101097c816 */ /* 0x000fe400000000ff */
[----:B------:R2:W3:Y:S01]  /*9130*/  LDL.LU.S16 R16, [R1+0x68] ;  /* 0x0000680001107983 */ /* 0x0004e20000300600 */
[----:B------:R-:W-:-:S04]  /*9140*/  SHF.R.U32.HI R0, RZ, 0x18, R44 ;  /* 0x00000018ff007819 */ /* 0x000fc8000001162c */
[----:B------:R-:W-:Y:S02]  /*9150*/  ISETP.LE.U32.AND P6, PT, R0, UR12, PT ;  /* 0x0000000c00007c0c */ /* 0x000fe4000bfc3070 */
[----:B------:R-:W-:-:S04]  /*9160*/  SHF.R.U32.HI R0, RZ, 0x10, R44 ;  /* 0x00000010ff007819 */ /* 0x000fc8000001162c */
[----:B------:R-:W-:Y:S01]  /*9170*/  LOP3.LUT R0, R0, 0xff, RZ, 0xc0, !PT ;  /* 0x000000ff00007812 */ /* 0x000fe200078ec0ff */
[----:B---3--:R-:W-:-:S05]  /*9180*/  @!P5 HADD2 R16, -R149.H0_H0, -RZ.H0_H0 ;  /* 0xa00000ff9510d230 */ /* 0x008fca0000000900 */
[----:B------:R-:W-:Y:S02]  /*9190*/  PRMT R15, R16, 0x7610, R15 ;  /* 0x00007610100f7816 */ /* 0x000fe4000000000f */
[----:B------:R2:W3:Y:S01]  /*91a0*/  LDL.LU.S16 R16, [R1+0x64] ;  /* 0x0000640001107983 */ /* 0x0004e20000300600 */
[----:B------:R-:W-:Y:S02]  /*91b0*/  ISETP.LE.U32.AND P3, PT, R0, UR12, PT ;  /* 0x0000000c00007c0c */ /* 0x000fe4000bf63070 */
[----:B------:R-:W-:-:S04]  /*91c0*/  LOP3.LUT R0, R154, 0xff, RZ, 0xc0, !PT ;  /* 0x000000ff9a007812 */ /* 0x000fc800078ec0ff */
[----:B------:R-:W-:Y:S02]  /*91d0*/  ISETP.LE.U32.AND P4, PT, R0, UR12, PT ;  /* 0x0000000c00007c0c */ /* 0x000fe4000bf83070 */
[----:B------:R-:W-:-:S04]  /*91e0*/  SHF.R.U32.HI R0, RZ, 0x8, R155 ;  /* 0x00000008ff007819 */ /* 0x000fc8000001169b */
[----:B------:R-:W-:Y:S02]  /*91f0*/  LOP3.LUT R0, R0, 0xffff, RZ, 0xc0, !PT ;  /* 0x0000ffff00007812 */ /* 0x000fe400078ec0ff */
[----:B------:R-:W-:Y:S02]  /*9200*/  @!P5 PRMT R149, R15, 0x5410, RZ ;  /* 0x000054100f95d816 */ /* 0x000fe400000000ff */
[----:B------:R-:W-:Y:S01]  /*9210*/  ISETP.LE.U32.AND P5, PT, R0, UR12, PT ;  /* 0x0000000c00007c0c */ /* 0x000fe2000bfa3070 */
[----:B---3--:R-:W-:-:S05]  /*9220*/  @!P3 HADD2 R16, -R148.H0_H0, -RZ.H0_H0 ;  /* 0xa00000ff9410b230 */ /* 0x008fca0000000900 */
[----:B------:R-:W-:Y:S02]  /*9230*/  PRMT R14, R16, 0x7610, R14 ;  /* 0x00007610100e7816 */ /* 0x000fe4000000000e */
[----:B------:R2:W3:Y:S04]  /*9240*/  LDL.LU.S16 R16, [R1+0x60] ;  /* 0x0000600001107983 */ /* 0x0004e80000300600 */
[----:B------:R2:W4:Y:S01]  /*9250*/  LDL.LU.S16 R0, [R1+0x70] ;  /* 0x0000700001007983 */ /* 0x0005220000300600 */
[----:B------:R-:W-:Y:S02]  /*9260*/  IMAD.MOV.U32 R237, RZ, RZ, R238 ;  /* 0x000000ffffed7224 */ /* 0x000fe400078e00ee */
[----:B----4-:R-:W-:-:S05]  /*9270*/  @!P1 HADD2 R0, -R147.H0_H0, -RZ.H0_H0 ;  /* 0xa00000ff93009230 */ /* 0x010fca0000000900 */
[----:B------:R-:W-:Y:S02]  /*9280*/  PRMT R13, R0, 0x7610, R13 ;  /* 0x00007610000d7816 */ /* 0x000fe4000000000d */
[----:B------:R2:W4:Y:S01]  /*9290*/  LDL.LU.S16 R0, [R1+0x6c] ;  /* 0x00006c0001007983 */ /* 0x0005220000300600 */
[----:B------:R-:W-:Y:S02]  /*92a0*/  IMAD.MOV.U32 R238, RZ, RZ, R51 ;  /* 0x000000ffffee7224 */ /* 0x000fe400078e0033 */
[----:B------:R-:W-:Y:S02]  /*92b0*/  IMAD.MOV.U32 R230, RZ, RZ, R231 ;  /* 0x000000ffffe67224 */ /* 0x000fe400078e00e7 */
[----:B------:R-:W-:Y:S02]  /*92c0*/  IMAD.MOV.U32 R231, RZ, RZ, R238 ;  /* 0x000000ffffe77224 */ /* 0x000fe400078e00ee */
[----:B------:R-:W-:Y:S02]  /*92d0*/  IMAD.MOV.U32 R238, RZ, RZ, R239 ;  /* 0x000000ffffee7224 */ /* 0x000fe400078e00ef */
[----:B------:R-:W-:Y:S01]  /*92e0*/  IMAD.MOV.U32 R239, RZ, RZ, R244 ;  /* 0x000000ffffef7224 */ /* 0x000fe200078e00f4 */
[----:B------:R-:W-:Y:S01]  /*92f0*/  SHF.R.U32.HI R8, RZ, 0x10, R48 ;  /* 0x00000010ff087819 */ /* 0x000fe20000011630 */
        /* <DEDUP_REMOVED lines=10> */
[----:B------:R-:W-:Y:S02]  /*93a0*/  IMAD.MOV.U32 R82, RZ, RZ, R183 ;  /* 0x000000ffff527224 */ /* 0x000fe400078e00b7 */
[----:B------:R2:W5:Y:S01]  /*93b0*/  LDL.LU R183, [R1+0xd8] ;  /* 0x0000d80001b77983 */ /* 0x0005620000300800 */
[----:B----4-:R-:W-:-:S05]  /*93c0*/  @!P5 HADD2 R0, -R146.H0_H0, -RZ.H0_H0 ;  /* 0xa00000ff9200d230 */ /* 0x010fca0000000900 */
[----:B------:R-:W-:Y:S02]  /*93d0*/  PRMT R12, R0, 0x7610, R12 ;  /* 0x00007610000c7816 */ /* 0x000fe4000000000c */
[----:B------:R-:W-:-:S04]  /*93e0*/  LOP3.LUT R0, R8, 0xff, RZ, 0xc0, !PT ;  /* 0x000000ff08007812 */ /* 0x000fc800078ec0ff */
[----:B------:R-:W-:Y:S02]  /*93f0*/  ISETP.LE.U32.AND P1, PT, R0, UR12, PT ;  /* 0x0000000c00007c0c */ /* 0x000fe4000bf23070 */
[----:B------:R2:W4:Y:S02]  /*9400*/  LDL.LU.S16 R0, [R1+0x78] ;  /* 0x0000780001007983 */ /* 0x0005240000300600 */
[----:B----4-:R-:W-:-:S05]  /*9410*/  @!P4 HADD2 R0, -R152.H0_H0, -RZ.H0_H0 ;  /* 0xa00000ff9800c230 */ /* 0x010fca0000000900 */
[----:B------:R-:W-:Y:S02]  /*9420*/  PRMT R11, R0, 0x7610, R11 ;  /* 0x00007610000b7816 */ /* 0x000fe4000000000b */
[----:B------:R2:W4:Y:S01]  /*9430*/  LDL.LU.S16 R0, [R1+0x74] ;  /* 0x0000740001007983 */ /* 0x0005220000300600 */
[----:B------:R-:W-:Y:S02]  /*9440*/  LOP3.LUT R9, R48, 0xffff, RZ, 0xc0, !PT ;  /* 0x0000ffff30097812 */ /* 0x000fe400078ec0ff */
[----:B------:R-:W-:Y:S01]  /*9450*/  @!P4 PRMT R152, R11, 0x5410, RZ ;  /* 0x000054100b98c816 */ /* 0x000fe200000000ff */
[----:B----4-:R-:W-:-:S05]  /*9460*/  @!P2 HADD2 R0, -R150.H0_H0, -RZ.H0_H0 ;  /* 0xa00000ff9600a230 */ /* 0x010fca0000000900 */
[----:B------:R-:W-:Y:S02]  /*9470*/  PRMT R10, R0, 0x7610, R10 ;  /* 0x00007610000a7816 */ /* 0x000fe4000000000a */
[----:B------:R-:W-:-:S04]  /*9480*/  SHF.R.U32.HI R0, RZ, 0x8, R9 ;  /* 0x00000008ff007819 */ /* 0x000fc80000011609 */
[----:B------:R-:W-:-:S04]  /*9490*/  LOP3.LUT R0, R0, 0xffff, RZ, 0xc0, !PT ;  /* 0x0000ffff00007812 */ /* 0x000fc800078ec0ff */
[----:B------:R-:W-:Y:S02]  /*94a0*/  ISETP.LE.U32.AND P4, PT, R0, UR12, PT ;  /* 0x0000000c00007c0c */ /* 0x000fe4000bf83070 */
[----:B------:R2:W4:Y:S01]  /*94b0*/  LDL.LU.S16 R0, [R1+0x7c] ;  /* 0x00007c0001007983 */ /* 0x0005220000300600 */
[----:B------:R-:W-:Y:S02]  /*94c0*/  LOP3.LUT R6, R48, 0xff, RZ, 0xc0, !PT ;  /* 0x000000ff30067812 */ /* 0x000fe400078ec0ff */
[----:B------:R-:W-:Y:S02]  /*94d0*/  @!P3 PRMT R148, R14, 0x5410, RZ ;  /* 0x000054100e94b816 */ /* 0x000fe400000000ff */
[----:B------:R-:W-:Y:S01]  /*94e0*/  ISETP.LE.U32.AND P3, PT, R6, UR12, PT ;  /* 0x0000000c06007c0c */ /* 0x000fe2000bf63070 */
[----:B---3--:R-:W-:-:S05]  /*94f0*/  @!P6 HADD2 R16, -R153.H0_H0, -RZ.H0_H0 ;  /* 0xa00000ff9910e230 */ /* 0x008fca0000000900 */
[----:B------:R-:W-:Y:S01]  /*9500*/  PRMT R2, R16, 0x7610, R2 ;  /* 0x0000761010027816 */ /* 0x000fe20000000002 */
[----:B------:R-:W-:Y:S01]  /*9510*/  IMAD.MOV.U32 R90, RZ, RZ, R230 ;  /* 0x000000ffff5a7224 */ /* 0x000fe200078e00e6 */
[----:B------:R-:W-:Y:S02]  /*9520*/  LOP3.LUT R6, R4, 0xffff, RZ, 0xc0, !PT ;  /* 0x0000ffff04067812 */ /* 0x000fe400078ec0ff */
[----:B------:R-:W-:Y:S01]  /*9530*/  @!P6 PRMT R153, R2, 0x5410, RZ ;  /* 0x000054100299e816 */ /* 0x000fe200000000ff */
[----:B------:R-:W-:Y:S01]  /*9540*/  IMAD.MOV.U32 R89, RZ, RZ, R229 ;  /* 0x000000ffff597224 */ /* 0x000fe200078e00e5 */
[----:B------:R-:W-:Y:S02]  /*9550*/  LOP3.LUT R2, R4, 0xff, RZ, 0xc0, !PT ;  /* 0x000000ff04027812 */ /* 0x000fe400078ec0ff */
[----:B------:R-:W-:Y:S01]  /*9560*/  SHF.R.U32.HI R5, RZ, 0x10, R4 ;  /* 0x00000010ff057819 */ /* 0x000fe20000011604 */
[----:B------:R-:W-:Y:S01]  /*9570*/  IMAD.MOV.U32 R222, RZ, RZ, R90 ;  /* 0x000000ffffde7224 */ /* 0x000fe200078e005a */
[----:B------:R-:W-:Y:S01]  /*9580*/  @!P5 PRMT R146, R12, 0x5410, RZ ;  /* 0x000054100c92d816 */ /* 0x000fe200000000ff */
[----:B------:R-:W-:Y:S01]  /*9590*/  IMAD.MOV.U32 R221, RZ, RZ, R89 ;  /* 0x000000ffffdd7224 */ /* 0x000fe200078e0059 */
[----:B------:R-:W-:Y:S01]  /*95a0*/  ISETP.LE.U32.AND P5, PT, R2, UR12, PT ;  /* 0x0000000c02007c0c */ /* 0x000fe2000bfa3070 */
[----:B------:R-:W-:-:S02]  /*95b0*/  IMAD.MOV.U32 R13, RZ, RZ, R222 ;  /* 0x000000ffff0d7224 */ /* 0x000fc400078e00de */
[----:B------:R-:W-:Y:S02]  /*95c0*/  IMAD.MOV.U32 R220, RZ, RZ, R221 ;  /* 0x000000ffffdc7224 */ /* 0x000fe400078e00dd */
[----:B------:R-:W-:Y:S02]  /*95d0*/  IMAD.MOV.U32 R222, RZ, RZ, R182 ;  /* 0x000000ffffde7224 */ /* 0x000fe400078e00b6 */
[----:B------:R2:W5:Y:S01]  /*95e0*/  LDL.LU R182, [R1+0xd4] ;  /* 0x0000d40001b67983 */ /* 0x0005620000300800 */
[----:B------:R-:W-:-:S03]  /*95f0*/  IMAD.MOV.U32 R221, RZ, RZ, R181 ;  /* 0x000000ffffdd7224 */ /* 0x000fc600078e00b5 */
[----:B------:R2:W5:Y:S01]  /*9600*/  LDL.LU R181, [R1+0xd0] ;  /* 0x0000d00001b57983 */ /* 0x0005620000300800 */
[----:B------:R-:W-:Y:S01]  /*9610*/  @!P2 PRMT R150, R10, 0x5410, RZ ;  /* 0x000054100a96a816 */ /* 0x000fe200000000ff */
[----:B----4-:R-:W-:-:S05]  /*9620*/  @!P3 HADD2 R0, -R142.H0_H0, -RZ.H0_H0 ;  /* 0xa00000ff8e00b230 */ /* 0x010fca0000000900 */
[----:B------:R-:W-:Y:S02]  /*9630*/  PRMT R2, R0, 0x7610, R2 ;  /* 0x0000761000027816 */ /* 0x000fe40000000002 */
[----:B------:R-:W-:Y:S02]  /*9640*/  LOP3.LUT R0, R5, 0xff, RZ, 0xc0, !PT ;  /* 0x000000ff05007812 */ /* 0x000fe400078ec0ff */
[----:B------:R-:W-:Y:S02]  /*9650*/  @!P3 PRMT R142, R2, 0x5410, RZ ;  /* 0x00005410028eb816 */ /* 0x000fe400000000ff */
[----:B------:R-:W-:Y:S02]  /*9660*/  ISETP.LE.U32.AND P3, PT, R0, UR12, PT ;  /* 0x0000000c00007c0c */ /* 0x000fe4000bf63070 */
[----:B------:R2:W3:Y:S04]  /*9670*/  LDL.LU.S16 R0, [R1+0x80] ;  /* 0x0000800001007983 */ /* 0x0004e80000300600 */
[----:B------:R2:W4:Y:S01]  /*9680*/  LDL.LU.S16 R10, [R1+0x84] ;  /* 0x00008400010a7983 */ /* 0x0005220000300600 */
[----:B------:R-:W-:Y:S01]  /*9690*/  SHF.R.U32.HI R4, RZ, 0x18, R4 ;  /* 0x00000018ff047819 */ /* 0x000fe20000011604 */
[----:B------:R-:W-:-:S03]  /*96a0*/  IMAD.MOV.U32 R228, RZ, RZ, R244 ;  /* 0x000000ffffe47224 */ /* 0x000fc600078e00f4 */
[----:B------:R-:W-:Y:S01]  /*96b0*/  ISETP.LE.U32.AND P2, PT, R4, UR12, PT ;  /* 0x0000000c04007c0c */ /* 0x000fe2000bf43070 */
[----:B------:R-:W-:Y:S01]  /*96c0*/  FADD.FTZ R4, R222, R221 ;  /* 0x000000ddde047221 */ /* 0x000fe20000010000 */
[----:B---3--:R-:W-:-:S05]  /*96d0*/  @!P4 HADD2 R0, -R140.H0_H0, -RZ.H0_H0 ;  /* 0xa00000ff8c00c230 */ /* 0x008fca0000000900 */
[----:B------:R-:W-:Y:S02]  /*96e0*/  PRMT R9, R0, 0x7610, R9 ;  /* 0x0000761000097816 */ /* 0x000fe40000000009 */
[----:B------:R-:W-:-:S04]  /*96f0*/  SHF.R.U32.HI R0, RZ, 0x8, R6 ;  /* 0x00000008ff007819 */ /* 0x000fc80000011606 */
[----:B------:R-:W-:Y:S01]  /*9700*/  LOP3.LUT R0, R0, 0xffff, RZ, 0xc0, !PT ;  /* 0x0000ffff00007812 */ /* 0x000fe200078ec0ff */
[----:B----4-:R-:W-:Y:S01]  /*9710*/  @!P1 HADD2 R10, -R139.H0_H0, -RZ.H0_H0 ;  /* 0xa00000ff8b0a9230 */ /* 0x010fe20000000900 */
[----:B------:R-:W-:Y:S02]  /*9720*/  @!P4 PRMT R140, R9, 0x5410, RZ ;  /* 0x00005410098cc816 */ /* 0x000fe400000000ff */
[----:B------:R-:W-:Y:S01]  /*9730*/  ISETP.LE.U32.AND P4, PT, R0, UR12, PT ;  /* 0x0000000c00007c0c */ /* 0x000fe2000bf83070 */
[----:B------:R-:W-:Y:S02]  /*9740*/  FADD.FTZ R0, R228, R4 ;  /* 0x00000004e4007221 */ /* 0x000fe40000010000 */
[----:B------:R2:W3:Y:S01]  /*9750*/  LDL.LU.S16 R4, [R1+0x98] ;  /* 0x0000980001047983 */ /* 0x0004e20000300600 */
[----:B------:R-:W-:-:S03]  /*9760*/  PRMT R8, R10, 0x7610, R8 ;  /* 0x000076100a087816 */ /* 0x000fc60000000008 */
[----:B------:R2:W4:Y:S04]  /*9770*/  LDL.LU.S16 R17, [R1+0xa0] ;  /* 0x0000a00001117983 */ /* 0x0005280000300600 */
[----:B------:R2:W2:Y:S04]  /*9780*/  LDL.LU.S16 R16, [R1+0x9c] ;  /* 0x00009c0001107983 */ /* 0x0004a80000300600 */
[----:B------:R1:W4:Y:S04]  /*9790*/  LDL.LU.S16 R11, [R1+0xa8] ;  /* 0x0000a800010b7983 */ /* 0x0003280000300600 */
[----:B------:R1:W4:Y:S01]  /*97a0*/  LDL.LU.S16 R10, [R1+0xa4] ;  /* 0x0000a400010a7983 */ /* 0x0003220000300600 */
[----:B------:R-:W-:Y:S01]  /*97b0*/  SHF.R.U32.HI R7, RZ, 0x18, R48 ;  /* 0x00000018ff077819 */ /* 0x000fe20000011630 */
[----:B------:R-:W-:-:S02]  /*97c0*/  IMAD.MOV.U32 R91, RZ, RZ, R239 ;  /* 0x000000ffff5b7224 */ /* 0x000fc400078e00ef */
[----:B------:R-:W1:Y:S01]  /*97d0*/  LDSM.16.MT88.4 R48, [R178+0xf800] ;  /* 0x00f80000b230783b */ /* 0x000e620000004200 */
[----:B------:R-:W-:Y:S01]  /*97e0*/  ISETP.LE.U32.AND P6, PT, R7, UR12, PT ;  /* 0x0000000c07007c0c */ /* 0x000fe2000bfc3070 */
[----:B------:R-:W-:Y:S02]  /*97f0*/  IMAD.MOV.U32 R223, RZ, RZ, R91 ;  /* 0x000000ffffdf7224 */ /* 0x000fe400078e005b */
[----:B------:R-:W-:Y:S01]  /*9800*/  FADD.FTZ R2, R220, R13 ;  /* 0x0000000ddc027221 */ /* 0x000fe20000010000 */
[----:B------:R-:W-:Y:S02]  /*9810*/  IMAD.MOV.U32 R230, RZ, RZ, R231 ;  /* 0x000000ffffe67224 */ /* 0x000fe400078e00e7 */
[----:B------:R-:W-:Y:S02]  /*9820*/  IMAD.MOV.U32 R229, RZ, RZ, R245 ;  /* 0x000000ffffe57224 */ /* 0x000fe400078e00f5 */
[----:B------:R-:W-:Y:S01]  /*9830*/  FADD.FTZ R2, R223, R2 ;  /* 0x00000002df027221 */ /* 0x000fe20000010000 */
[----:B------:R-:W-:-:S02]  /*9840*/  IMAD.MOV.U32 R231, RZ, RZ, R238 ;  /* 0x000000ffffe77224 */ /* 0x000fc400078e00ee */
[----:B------:R-:W-:Y:S01]  /*9850*/  FADD.FTZ R0, R230, R0 ;  /* 0x00000000e6007221 */ /* 0x000fe20000010000 */
[----:B------:R-:W-:Y:S02]  /*9860*/  IMAD.MOV.U32 R238, RZ, RZ, R246 ;  /* 0x000000ffffee7224 */ /* 0x000fe400078e00f6 */
[----:B------:R-:W-:Y:S01]  /*9870*/  FADD.FTZ R2, R229, R2 ;  /* 0x00000002e5027221 */ /* 0x000fe20000010000 */
[----:B------:R-:W-:Y:S01]  /*9880*/  @!P1 PRMT R139, R8, 0x5410, RZ ;  /* 0x00005410088b9816 */ /* 0x000fe200000000ff */
[----:B------:R-:W-:Y:S01]  /*9890*/  IMAD.MOV.U32 R239, RZ, RZ, R81 ;  /* 0x000000ffffef7224 */ /* 0x000fe200078e0051 */
[C---:B------:R-:W-:Y:S01]  /*98a0*/  LEA R8, P1, R236.reuse, UR6, 0x1 ;  /* 0x00000006ec087c11 */ /* 0x040fe2000f8208ff */
[----:B------:R-:W-:Y:S01]  /*98b0*/  FADD.FTZ R2, R237, R2 ;  /* 0x00000002ed027221 */ /* 0x000fe20000010000 */
[----:B------:R-:W-:Y:S01]  /*98c0*/  IMAD.MOV.U32 R244, RZ, RZ, R82 ;  /* 0x000000fffff47224 */ /* 0x000fe200078e0052 */
[----:B------:R-:W-:Y:S01]  /*98d0*/  HMMA.16816.F32 R132, R96, R128, R132 ;  /* 0x000000806084723c */ /* 0x000fe20000001884 */
[----:B------:R-:W-:Y:S01]  /*98e0*/  LEA.HI.X R9, R236, UR7, R231, 0x1, P1 ;  /* 0x00000007ec097c11 */ /* 0x000fe200088f0ce7 */
[----:B------:R-:W-:Y:S01]  /*98f0*/  IMAD.MOV.U32 R245, RZ, RZ, R80 ;  /* 0x000000fffff57224 */ /* 0x000fe200078e0050 */
[----:B------:R-:W-:Y:S01]  /*9900*/  LDSM.16.MT88.4 R88, [R180+0x11800] ;  /* 0x01180000b458783b */ /* 0x000fe20000004200 */
[----:B------:R-:W-:-:S02]  /*9910*/  IMAD.MOV.U32 R246, RZ, RZ, R225 ;  /* 0x000000fffff67224 */ /* 0x000fc400078e00e1 */
[----:B------:R-:W-:Y:S01]  /*9920*/  IMAD.MOV.U32 R225, RZ, RZ, R227 ;  /* 0x000000ffffe17224 */ /* 0x000fe200078e00e3 */
[C---:B-1----:R-:W-:Y:S01]  /*9930*/  HMMA.16816.F32 R36, R96.reuse, R40, R60 ;  /* 0x000000286024723c */ /* 0x042fe2000000183c */
[----:B------:R-:W-:Y:S01]  /*9940*/  IMAD.MOV.U32 R227, RZ, RZ, R83 ;  /* 0x000000ffffe37224 */ /* 0x000fe200078e0053 */
[----:B------:R-:W-:Y:S04]  /*9950*/  LDSM.16.MT88.4 R12, [R179+0x11800] ;  /* 0x01180000b30c783b */ /* 0x000fe80000004200 */
[C---:B------:R-:W-:Y:S01]  /*9960*/  HMMA.16816.F32 R128, R96.reuse, R130, R56 ;  /* 0x000000826080723c */ /* 0x040fe20000001838 */
[----:B------:R-:W1:Y:S04]  /*9970*/  LDSM.16.MT88.4 R56, [R180+0xf800] ;  /* 0x00f80000b438783b */ /* 0x000e680000004200 */
[----:B------:R-:W-:Y:S01]  /*9980*/  LDSM.16.MT88.4 R80, [R178+0x11800] ;  /* 0x01180000b250783b */ /* 0x000fe20000004200 */
[C---:B------:R-:W-:Y:S03]  /*9990*/  HMMA.16816.F32 R40, R96.reuse, R42, R64 ;  /* 0x0000002a6028723c */ /* 0x040fe60000001840 */
[----:B------:R-:W1:Y:S03]  /*99a0*/  LDSM.16.MT88.4 R64, [R179+0xf800] ;  /* 0x00f80000b340783b */ /* 0x000e660000004200 */
[C---:B------:R-:W-:Y:S06]  /*99b0*/  HMMA.16816.F32 R44, R96.reuse, R48, R68 ;  /* 0x00000030602c723c */ /* 0x040fec0000001844 */
[C---:B------:R-:W-:Y:S01]  /*99c0*/  HMMA.16816.F32 R48, R96.reuse, R50, R72 ;  /* 0x000000326030723c */ /* 0x040fe20000001848 */
[----:B------:R-:W1:Y:S04]  /*99d0*/  LDSM.16.MT88.4 R72, [R177+0x11800] ;  /* 0x01180000b148783b */ /* 0x000e680000004200 */
[----:B------:R2:W-:Y:S04]  /*99e0*/  STG.E.U16 desc[UR26][R8.64], R151 ;  /* 0x0000009708007986 */ /* 0x0005e8000c10151a */
[----:B------:R2:W-:Y:S01]  /*99f0*/  STG.E.U16 desc[UR26][R8.64+0x2], R149 ;  /* 0x0000029508007986 */ /* 0x0005e2000c10151a */
[----:B------:R-:W-:Y:S01]  /*9a00*/  HMMA.16816.F32 R124, R96, R120, R124 ;  /* 0x00000078607c723c */ /* 0x000fe2000000187c */
[----:B------:R-:W-:-:S05]  /*9a10*/  IADD3 R220, P1, R8, -0x80, RZ ;  /* 0xffffff8008dc7810 */ /* 0x000fca0007f3e0ff */
        /* <DEDUP_REMOVED lines=12> */
[----:B------:R-:W-:Y:S01]  /*9ae0*/  HMMA.16816.F32 R96, R96, R14, R20 ;  /* 0x0000000e6060723c */ /* 0x000fe20000001814 */
[----:B------:R-:W-:Y:S01]  /*9af0*/  IADD3.X R219, R9, -0x1, RZ, P1, !PT ;  /* 0xffffffff09db7810 */ /* 0x000fe20000ffe4ff */
[----:B---3--:R-:W-:-:S05]  /*9b00*/  @!P6 HADD2 R4, -R138.H0_H0, -RZ.H0_H0 ;  /* 0xa00000ff8a04e230 */ /* 0x008fca0000000900 */
[----:B------:R-:W-:Y:S01]  /*9b10*/  PRMT R18, R4, 0x7610, R18 ;  /* 0x0000761004127816 */ /* 0x000fe20000000012 */
[----:B--2---:R-:W-:Y:S02]  /*9b20*/  @!P4 HADD2 R16, -R27.H0_H0, -RZ.H0_H0 ;  /* 0xa00000ff1b10c230 */ /* 0x004fe40000000900 */
[----:B------:R-:W-:Y:S01]  /*9b30*/  FADD.FTZ R4, R238, R0 ;  /* 0x00000000ee047221 */ /* 0x000fe20000010000 */
[----:B----4-:R-:W-:Y:S02]  /*9b40*/  @!P3 HADD2 R11, -R26.H0_H0, -RZ.H0_H0 ;  /* 0xa00000ff1a0bb230 */ /* 0x010fe40000000900 */
        /* <DEDUP_REMOVED lines=66> */
[----:B------:R1:W-:Y:S01]  /*9f70*/  STL [R1+0x50], R222 ;  /* 0x000050de01007387 */ /* 0x0003e20000100800 */
[----:B------:R-:W-:Y:S05]  /*9f80*/  @!P0 BRA `(.L_x_1424) ;  /* 0x0000006400d48947 */ /* 0x000fea0003800000 */
[----:B------:R-:W2:Y:S01]  /*9f90*/  LDL R242, [R1+0x54] ;  /* 0x0000540001f27983 */ /* 0x000ea20000100800 */
[----:B------:R-:W-:Y:S01]  /*9fa0*/  ULDC UR6, c[0x0][0x2d0] ;  /* 0x0000b40000067ab9 */ /* 0x000fe20000000800 */
[----:B------:R-:W-:-:S04]  /*9fb0*/  DEPBAR.LE SB0, 0x0 ;  /* 0x000080000000791a */ /* 0x000fc80000000000 */
[----:B------:R-:W3:Y:S04]  /*9fc0*/  LDL R243, [R1+0x58] ;  /* 0x0000580001f37983 */ /* 0x000ee80000100800 */
[----:B------:R-:W4:Y:S04]  /*9fd0*/  LDL.64 R248, [R1+0xb0] ;  /* 0x0000b00001f87983 */ /* 0x000f280000100a00 */
[----:B------:R-:W4:Y:S01]  /*9fe0*/  LDL.64 R250, [R1+0xc0] ;  /* 0x0000c00001fa7983 */ /* 0x000f220000100a00 */
[----:B------:R-:W-:Y:S01]  /*9ff0*/  BAR.SYNC.DEFER_BLOCKING 0x0 ;  /* 0x0000000000007b1d */ /* 0x000fe20000010000 */
[----:B------:R-:W-:Y:S01]  /*a000*/  ISETP.GE.AND P3, PT, R206, UR6, PT ;  /* 0x00000006ce007c0c */ /* 0x000fe2000bf66270 */
[----:B------:R-:W-:-:S04]  /*a010*/  UIADD3 UR18, UR19, -0x2, URZ ;  /* 0xfffffffe13127890 */ /* 0x000fc8000fffe03f */
[----:B------:R-:W-:Y:S02]  /*a020*/  USHF.R.S32.HI UR7, URZ, 0x1f, UR18 ;  /* 0x0000001f3f077899 */ /* 0x000fe40008011412 */
[----:B------:R-:W-:Y:S01]  /*a030*/  IMAD.U32 R0, RZ, RZ, UR18 ;  /* 0x00000012ff007e24 */ /* 0x000fe2000f8e00ff */
[----:B------:R-:W-:-:S05]  /*a040*/  UISETP.GT.AND UP0, UPT, UR18, UR5, UPT ;  /* 0x000000051200728c */ /* 0x000fca000bf04270 */
[----:B------:R-:W4:Y:S08]  /*a050*/  @!P3 LDC.64 R10, c[0x0][0x220] ;  /* 0x00008800ff0abb82 */ /* 0x000f300000000a00 */
[----:B------:R-:W4:Y:S01]  /*a060*/  @!P3 LDC.64 R16, c[0x0][0x220] ;  /* 0x00008800ff10bb82 */ /* 0x000f220000000a00 */
[----:B------:R-:W-:Y:S07]  /*a070*/  @P3 STS.128 [R199+0xc000], RZ ;  /* 0x00c000ffc7003388 */ /* 0x000fee0000000c00 */
[----:B-1----:R-:W1:Y:S08]  /*a080*/  @!P3 LDC.64 R30, c[0x0][0x220] ;  /* 0x00008800ff1ebb82 */ /* 0x002e700000000a00 */
[----:B------:R-:W1:Y:S01]  /*a090*/  @!P3 LDC.64 R18, c[0x0][0x220] ;  /* 0x00008800ff12bb82 */ /* 0x000e620000000a00 */
[----:B--2---:R-:W-:-:S02]  /*a0a0*/  ISETP.GE.AND P2, PT, R242, UR6, PT ;  /* 0x00000006f2007c0c */ /* 0x004fc4000bf46270 */
[----:B---3--:R-:W-:Y:S01]  /*a0b0*/  ISETP.GE.AND P1, PT, R243, UR6, PT ;  /* 0x00000006f3007c0c */ /* 0x008fe2000bf26270 */
[----:B------:R-:W-:Y:S01]  /*a0c0*/  UIMAD UR6, UR10, UR18, URZ ;  /* 0x000000120a0672a4 */ /* 0x000fe2000f8e023f */
[----:B----4-:R-:W-:-:S03]  /*a0d0*/  IMAD.MOV.U32 R5, RZ, RZ, R249 ;  /* 0x000000ffff057224 */ /* 0x010fc600078e00f9 */
[----:B------:R-:W-:-:S06]  /*a0e0*/  UIMAD UR6, UR7, UR11, UR6 ;  /* 0x0000000b070672a4 */ /* 0x000fcc000f8e0206 */
[----:B------:R-:W2:Y:S01]  /*a0f0*/  @!P2 LDC.64 R6, c[0x0][0x220] ;  /* 0x00008800ff06ab82 */ /* 0x000ea20000000a00 */
[----:B------:R-:W-:Y:S01]  /*a100*/  IMAD.MOV.U32 R4, RZ, RZ, R250 ;  /* 0x000000ffff047224 */ /* 0x000fe200078e00fa */
[----:B------:R-:W3:Y:S03]  /*a110*/  S2R R251, SR_TID.X ;  /* 0x0000000000fb7919 */ /* 0x000ee60000002100 */
[----:B------:R-:W-:-:S03]  /*a120*/  IMAD.WIDE.U32 R4, R0, UR11, R4 ;  /* 0x0000000b00047c25 */ /* 0x000fc6000f8e0004 */
[----:B------:R-:W4:Y:S01]  /*a130*/  @!P1 LDC.64 R12, c[0x0][0x220] ;  /* 0x00008800ff0c9b82 */ /* 0x000f220000000a00 */
[----:B------:R-:W-:Y:S01]  /*a140*/  VIADD R0, R5, UR6 ;  /* 0x0000000605007c36 */ /* 0x000fe20008000000 */
[----:B------:R-:W-:-:S04]  /*a150*/  @!P3 LEA R10, P4, R4, R10, 0x1 ;  /* 0x0000000a040ab211 */ /* 0x000fc800078808ff */
        /* <DEDUP_REMOVED lines=9> */
[----:B--2---:R-:W-:-:S04]  /*a1f0*/  @!P2 LEA R6, P0, R4, R6, 0x1 ;  /* 0x000000060406a211 */ /* 0x004fc800078008ff */
[----:B------:R-:W-:-:S03]  /*a200*/  @!P2 LEA.HI.X R7, R4, R7, R0, 0x1, P0 ;  /* 0x000000070407a211 */ /* 0x000fc600000f0c00 */
[----:B------:R-:W2:Y:S02]  /*a210*/  @!P2 LDC.64 R22, c[0x0][0x220] ;  /* 0x00008800ff16ab82 */ /* 0x000ea40000000a00 */
[----:B------:R-:W-:Y:S01]  /*a220*/  @!PT LDS RZ, [RZ] ;  /* 0x00000000fffff984 */ /* 0x000fe20000000800 */
[----:B------:R-:W-:Y:S01]  /*a230*/  @!PT LDS RZ, [RZ] ;  /* 0x00000000fffff984 */ /* 0x000fe20000000800 */
[----:B------:R-:W-:Y:S01]  /*a240*/  @!PT LDS RZ, [RZ] ;  /* 0x00000000fffff984 */ /* 0x000fe20000000800 */
[----:B------:R1:W-:Y:S01]  /*a250*/  @!P2 LDGSTS.E.BYPASS.LTC128B.128 [R199+0xe000], desc[UR26][R6.64+0x80] ;  /* 0x0e00008006c7afae */ /* 0x0003e2000b901d5a */
[----:B---3--:R-:W-:-:S03]  /*a260*/  IMAD.SHL.U32 R251, R251, 0x2, RZ ;  /* 0x00000002fbfb7824 */ /* 0x008fc600078e00ff */
[----:B------:R-:W-:Y:S02]  /*a270*/  @P1 STS.128 [R199+0x10000], RZ ;  /* 0x010000ffc7001388 */ /* 0x000fe40000000c00 */
[----:B------:R-:W3:Y:S01]  /*a280*/  @!P1 LDC.64 R26, c[0x0][0x220] ;  /* 0x00008800ff1a9b82 */ /* 0x000ee20000000a00 */
[----:B------:R-:W-:Y:S02]  /*a290*/  LOP3.LUT R251, R251, 0x6, RZ, 0xc0, !PT ;  /* 0x00000006fbfb7812 */ /* 0x000fe400078ec0ff */
[----:B----4-:R-:W-:-:S05]  /*a2a0*/  @!P1 LEA R10, P0, R4, R12, 0x1 ;  /* 0x0000000c040a9211 */ /* 0x010fca00078008ff */
[----:B------:R-:W4:Y:S01]  /*a2b0*/  @!P2 LDC.64 R20, c[0x0][0x220] ;  /* 0x00008800ff14ab82 */ /* 0x000f220000000a00 */
[----:B------:R-:W-:Y:S02]  /*a2c0*/  @!P1 LEA.HI.X R11, R4, R13, R0, 0x1, P0 ;  /* 0x0000000d040b9211 */ /* 0x000fe400000f0c00 */
[----:B------:R-:W-:Y:S02]  /*a2d0*/  IADD3.X R4, R0, UR17, RZ, P4, !PT ;  /* 0x0000001100047c10 */ /* 0x000fe4000a7fe4ff */
[C---:B-1----:R-:W-:Y:S01]  /*a2e0*/  @!P2 LEA R12, P0, R2.reuse, R14, 0x1 ;  /* 0x0000000e020ca211 */ /* 0x042fe200078008ff */
[----:B------:R-:W-:Y:S01]  /*a2f0*/  @!PT LDS RZ, [RZ] ;  /* 0x00000000fffff984 */ /* 0x000fe20000000800 */
[----:B------:R-:W-:Y:S01]  /*a300*/  @!PT LDS RZ, [RZ] ;  /* 0x00000000fffff984 */ /* 0x000fe20000000800 */
[----:B------:R-:W-:Y:S01]  /*a310*/  @!PT LDS RZ, [RZ] ;  /* 0x00000000fffff984 */ /* 0x000fe20000000800 */
[----:B------:R1:W-:Y:S02]  /*a320*/  @!P1 LDGSTS.E.BYPASS.LTC128B.128 [R199+0x10000], desc[UR26][R10.64+0x100] ;  /* 0x100001000ac79fae */ /* 0x0003e4000b901d5a */
[----:B------:R-:W4:Y:S01]  /*a330*/  @!P1 LDC.64 R24, c[0x0][0x220] ;  /* 0x00008800ff189b82 */ /* 0x000f220000000a00 */
        /* <DEDUP_REMOVED lines=18> */
[C---:B--2---:R-:W-:Y:S01]  /*a460*/  @!P2 LEA R16, P4, R0.reuse, R22, 0x1 ;  /* 0x000000160010a211 */ /* 0x044fe200078808ff */
[----:B------:R-:W-:Y:S01]  /*a470*/  @!PT LDS RZ, [RZ] ;  /* 0x00000000fffff984 */ /* 0x000fe20000000800 */
[----:B------:R-:W-:Y:S01]  /*a480*/  @!PT LDS RZ, [RZ] ;  /* 0x00000000fffff984 */ /* 0x000fe20000000800 */
[----:B------:R-:W-:Y:S01]  /*a490*/  @!PT LDS RZ, [RZ] ;  /* 0x00000000fffff984 */ /* 0x000fe20000000800 */
[----:B------:R1:W-:Y:S01]  /*a4a0*/  @!P1 LDGSTS.E.BYPASS.LTC128B.128 [R199+0x10800], desc[UR26][R10.64+0x100] ;  /* 0x108001000ac79fae */ /* 0x0003e2000b901d5a */
[C---:B------:R-:W-:Y:S02]  /*a4b0*/  IADD3 R2, P5, R0.reuse, UR23, RZ ;  /* 0x0000001700027c10 */ /* 0x040fe4000ffbe0ff */
[C---:B------:R-:W-:Y:S01]  /*a4c0*/  @!P2 LEA.HI.X R17, R0.reuse, R23, R4, 0x1, P4 ;  /* 0x000000170011a211 */ /* 0x040fe200020f0c04 */
[----:B------:R-:W-:Y:S01]  /*a4d0*/  @P3 STS.128 [R199+0xd000], RZ ;  /* 0x00d000ffc7003388 */ /* 0x000fe20000000c00 */
[----:B---3--:R-:W-:-:S04]  /*a4e0*/  @!P3 LEA R6, P0, R0, R30, 0x1 ;  /* 0x0000001e0006b211 */ /* 0x008fc800078008ff */
        /* <DEDUP_REMOVED lines=10> */
[----:B----4-:R-:W-:Y:S01]  /*a590*/  @!P3 LEA R12, P5, R2, R18, 0x1 ;  /* 0x00000012020cb211 */ /* 0x010fe200078a08ff */
        /* <DEDUP_REMOVED lines=19> */
[----:B------:R1:W-:Y:S01]  /*a6d0*/  @!P3 LDGSTS.E.BYPASS.LTC128B.128 [R199+0xd800], desc[UR26][R12.64] ;  /* 0x0d8000000cc7bfae */ /* 0x0003e2000b901d5a */
[----:B--2---:R-:W-:-:S03]  /*a6e0*/  @!P1 LEA R6, P0, R2, R24, 0x1 ;  /* 0x0000001802069211 */ /* 0x004fc600078008ff */
[----:B------:R-:W-:Y:S01]  /*a6f0*/  @P2 STS.128 [R199+0xf800], RZ ;  /* 0x00f800ffc7002388 */ /* 0x000fe20000000c00 */
[----:B------:R-:W-:-:S03]  /*a700*/  @!P1 LEA.HI.X R7, R2, R25, R4, 0x1, P0 ;  /* 0x0000001902079211 */ /* 0x000fc600000f0c04 */
[----:B------:R-:W-:Y:S01]  /*a710*/  @!PT LDS RZ, [RZ] ;  /* 0x00000000fffff984 */ /* 0x000fe20000000800 */
[----:B------:R-:W-:Y:S01]  /*a720*/  @!PT LDS RZ, [RZ] ;  /* 0x00000000fffff984 */ /* 0x000fe20000000800 */
[----:B------:R-:W-:Y:S01]  /*a730*/  @!PT LDS RZ, [RZ] ;  /* 0x00000000fffff984 */ /* 0x000fe20000000800 */
[----:B------:R-:W-:Y:S01]  /*a740*/  @!P2 LDGSTS.E.BYPASS.LTC128B.128 [R199+0xf800], desc[UR26][R10.64+0x80] ;  /* 0x0f8000800ac7afae */ /* 0x000fe2000b901d5a */
[C---:B------:R-:W-:Y:S01]  /*a750*/  VIADD R2, R0.reuse, 0x1 ;  /* 0x0000000100027836 */ /* 0x040fe20000000000 */
[-C--:B------:R-:W-:Y:S02]  /*a760*/  ISETP.GE.AND P0, PT, R0, R205.reuse, PT ;  /* 0x000000cd0000720c */ /* 0x080fe40003f06270 */
        /* <DEDUP_REMOVED lines=8> */
[----:B---3-5:R-:W-:Y:S01]  /*a7f0*/  LDSM.16.M88.4 R16, [R176+0x6000] ;  /* 0x00600000b010783b */ /* 0x028fe20000000200 */
[----:B------:R-:W-:-:S02]  /*a800*/  ISETP.LT.OR P4, PT, R2, R200, P4 ;  /* 0x000000c80200720c */ /* 0x000fc40002781670 */
[----:B------:R-:W-:Y:S01]  /*a810*/  ISETP.LT.OR P0, PT, R0, R201, P0 ;  /* 0x000000c90000720c */ /* 0x000fe20000701670 */
[----:B------:R-:W-:Y:S04]  /*a820*/  LDSM.16.M88.4 R32, [R176+0x6800] ;  /* 0x00680000b020783b */ /* 0x000fe80000000200 */
[----:B------:R-:W-:Y:S04]  /*a830*/  LDSM.16.M88.4 R28, [R176+0x7000] ;  /* 0x00700000b01c783b */ /* 0x000fe80000000200 */
[----:B------:R-:W-:Y:S04]  /*a840*/  LDSM.16.M88.4 R24, [R176+0x7800] ;  /* 0x00780000b018783b */ /* 0x000fe80000000200 */
[----:B-1----:R-:W-:Y:S04]  /*a850*/  LDSM.16.M88.4 R12, [R184] ;  /* 0x00000000b80c783b */ /* 0x002fe80000000200 */
[----:B------:R-:W-:Y:S04]  /*a860*/  LDSM.16.M88.4 R144, [R187] ;  /* 0x00000000bb90783b */ /* 0x000fe80000000200 */
[----:B--2---:R-:W1:Y:S04]  /*a870*/  LDSM.16.M88.4 R4, [R183] ;  /* 0x00000000b704783b */ /* 0x004e680000000200 */
        /* <DEDUP_REMOVED lines=10> */
[----:B------:R-:W0:Y:S03]  /*a920*/  LDGDEPBAR ;  /* 0x00000000000079af */ /* 0x000e260000000000 */
[C---:B------:R-:W-:Y:S06]  /*a930*/  HMMA.16816.F32 R140, R4.reuse, R18, RZ ;  /* 0x00000012048c723c */ /* 0x040fec00000018ff */
[C---:B------:R-:W-:Y:S06]  /*a940*/  HMMA.16816.F32 R148, R4.reuse, R32, RZ ;  /* 0x000000200494723c */ /* 0x040fec00000018ff */
[C---:B------:R-:W-:Y:S06]  /*a950*/  HMMA.16816.F32 R152, R4.reuse, R34, RZ ;  /* 0x000000220498723c */ /* 0x040fec00000018ff */
[C---:B------:R-:W-:Y:S06]  /*a960*/  HMMA.16816.F32 R156, R4.reuse, R28, RZ ;  /* 0x0000001c049c723c */ /* 0x040fec00000018ff */
[C---:B------:R-:W-:Y:S06]  /*a970*/  HMMA.16816.F32 R160, R4.reuse, R30, RZ ;  /* 0x0000001e04a0723c */ /* 0x040fec00000018ff */
[C---:B------:R-:W-:Y:S06]  /*a980*/  HMMA.16816.F32 R164, R4.reuse, R24, RZ ;  /* 0x0000001804a4723c */ /* 0x040fec00000018ff */
[----:B------:R-:W-:Y:S01]  /*a990*/  HMMA.16816.F32 R16, R4, R26, RZ ;  /* 0x0000001a0410723c */ /* 0x000fe200000018ff */
        /* <DEDUP_REMOVED lines=10> */
[----:B------:R-:W2:Y:S04]  /*aa40*/  LDSM.16.M88.4 R160, [R181+0x1800] ;  /* 0x00180000b5a0783b */ /* 0x000ea80000000200 */
[----:B------:R-:W-:Y:S01]  /*aa50*/  LDSM.16.M88.4 R172, [R192] ;  /* 0x00000000c0ac783b */ /* 0x000fe20000000200 */
[C---:B----4-:R-:W-:Y:S03]  /*aa60*/  HMMA.16816.F32 R156, R12.reuse, R208, R164 ;  /* 0x000000d00c9c723c */ /* 0x050fe600000018a4 */
[----:B------:R-:W-:Y:S03]  /*aa70*/  LDSM.16.M88.4 R164, [R176+0x8800] ;  /* 0x00880000b0a4783b */ /* 0x000fe60000000200 */
[----:B------:R-:W-:Y:S01]  /*aa80*/  HMMA.16816.F32 R12, R12, R210, R16 ;  /* 0x000000d20c0c723c */ /* 0x000fe20000001810 */
[----:B------:R-:W-:Y:S04]  /*aa90*/  LDSM.16.M88.4 R16, [R183+0x2000] ;  /* 0x00200000b710783b */ /* 0x000fe80000000200 */
[----:B------:R-:W-:Y:S01]  /*aaa0*/  LDSM.16.M88.4 R208, [R176+0x9800] ;  /* 0x00980000b0d0783b */ /* 0x000fe20000000200 */
[C---:B------:R-:W-:Y:S06]  /*aab0*/  HMMA.16816.F32 R28, R20.reuse, R216, R28 ;  /* 0x000000d8141c723c */ /* 0x040fec000000181c */
[C---:B------:R-:W-:Y:S01]  /*aac0*/  HMMA.16816.F32 R32, R20.reuse, R218, R32 ;  /* 0x000000da1420723c */ /* 0x040fe20000001820 */
[----:B------:R-:W3:Y:S05]  /*aad0*/  LDSM.16.M88.4 R216, [R176+0x8000] ;  /* 0x00800000b0d8783b */ /* 0x000eea0000000200 */
[C---:B------:R-:W-:Y:S06]  /*aae0*/  HMMA.16816.F32 R136, R20.reuse, R212, R136 ;  /* 0x000000d41488723c */ /* 0x040fec0000001888 */
[C---:B------:R-:W-:Y:S01]  /*aaf0*/  HMMA.16816.F32 R144, R20.reuse, R214, R144 ;  /* 0x000000d61490723c */ /* 0x040fe20000001890 */
[----:B------:R-:W-:Y:S05]  /*ab00*/  LDSM.16.M88.4 R212, [R182+0x9800] ;  /* 0x00980000b6d4783b */ /* 0x000fea0000000200 */
[C---:B------:R-:W-:Y:S06]  /*ab10*/  HMMA.16816.F32 R148, R20.reuse, R224, R148 ;  /* 0x000000e01494723c */ /* 0x040fec0000001894 */
[C---:B------:R-:W-:Y:S01]  /*ab20*/  HMMA.16816.F32 R152, R20.reuse, R226, R152 ;  /* 0x000000e21498723c */ /* 0x040fe20000001898 */
[----:B------:R-:W-:Y:S05]  /*ab30*/  LDSM.16.M88.4 R224, [R195] ;  /* 0x00000000c3e0783b */ /* 0x000fea0000000200 */
[C---:B------:R-:W-:Y:S06]  /*ab40*/  HMMA.16816.F32 R156, R20.reuse, R228, R156 ;  /* 0x000000e4149c723c */ /* 0x040fec000000189c */
[----:B------:R-:W-:Y:S01]  /*ab50*/  HMMA.16816.F32 R12, R20, R230, R12 ;  /* 0x000000e6140c723c */ /* 0x000fe2000000180c */
[----:B------:R-:W4:Y:S04]  /*ab60*/  LDSM.16.M88.4 R20, [R184+0x2000] ;  /* 0x00200000b814783b */ /* 0x000f280000000200 */
[----:B------:R-:W-:Y:S01]  /*ab70*/  LDSM.16.M88.4 R228, [R176+0xa000] ;  /* 0x00a00000b0e4783b */ /* 0x000fe20000000200 */
[C---:B-1----:R-:W-:Y:S06]  /*ab80*/  HMMA.16816.F32 R28, R4.reuse, R232, R28 ;  /* 0x000000e8041c723c */ /* 0x042fec000000181c */
[C---:B------:R-:W-:Y:S01]  /*ab90*/  HMMA.16816.F32 R32, R4.reuse, R234, R32 ;  /* 0x000000ea0420723c */ /* 0x040fe20000001820 */
[----:B------:R-:W-:Y:S05]  /*aba0*/  LDSM.16.M88.4 R232, [R191] ;  /* 0x00000000bfe8783b */ /* 0x000fea0000000200 */
[C---:B------:R-:W-:Y:S06]  /*abb0*/  HMMA.16816.F32 R136, R4.reuse, R24, R136 ;  /* 0x000000180488723c */ /* 0x040fec0000001888 */
[C---:B------:R-:W-:Y:S01]  /*abc0*/  HMMA.16816.F32 R144, R4.reuse, R26, R144 ;  /* 0x0000001a0490723c */ /* 0x040fe20000001890 */
[----:B------:R-:W1:Y:S05]  /*abd0*/  LDSM.16.M88.4 R24, [R194] ;  /* 0x00000000c218783b */ /* 0x000e6a0000000200 */
[C---:B------:R-:W-:Y:S06]  /*abe0*/  HMMA.16816.F32 R148, R4.reuse, R140, R148 ;  /* 0x0000008c0494723c */ /* 0x040fec0000001894 */
[C---:B------:R-:W-:Y:S01]  /*abf0*/  HMMA.16816.F32 R152, R4.reuse, R142, R152 ;  /* 0x0000008e0498723c */ /* 0x040fe20000001898 */
[----:B------:R-:W-:Y:S05]  /*ac00*/  LDSM.16.M88.4 R140, [R182+0x8800] ;  /* 0x00880000b68c783b */ /* 0x000fea0000000200 */
        /* <DEDUP_REMOVED lines=17> */
[C---:B----4-:R-:W-:Y:S06]  /*ad20*/  HMMA.16816.F32 R28, R20.reuse, R224, R28 ;  /* 0x000000e0141c723c */ /* 0x050fec000000181c */
[C---:B------:R-:W-:Y:S01]  /*ad30*/  HMMA.16816.F32 R32, R20.reuse, R226, R32 ;  /* 0x000000e21420723c */ /* 0x040fe20000001820 */
[----:B------:R-:W4:Y:S05]  /*ad40*/  LDSM.16.M88.4 R224, [R181+0x2000] ;  /* 0x00200000b5e0783b */ /* 0x000f2a0000000200 */
[C---:B-1----:R-:W-:Y:S06]  /*ad50*/  HMMA.16816.F32 R136, R20.reuse, R24, R136 ;  /* 0x000000181488723c */ /* 0x042fec0000001888 */
[C---:B------:R-:W-:Y:S06]  /*ad60*/  HMMA.16816.F32 R144, R20.reuse, R26, R144 ;  /* 0x0000001a1490723c */ /* 0x040fec0000001890 */
[C---:B--2---:R-:W-:Y:S06]  /*ad70*/  HMMA.16816.F32 R148, R20.reuse, R160, R148 ;  /* 0x000000a01494723c */ /* 0x044fec0000001894 */
[C---:B------:R-:W-:Y:S01]  /*ad80*/  HMMA.16816.F32 R152, R20.reuse, R162, R152 ;  /* 0x000000a21498723c */ /* 0x040fe20000001898 */
[----:B------:R-:W-:Y:S05]  /*ad90*/  LDSM.16.M88.4 R160, [R176+0xa800] ;  /* 0x00a80000b0a0783b */ /* 0x000fea0000000200 */
[C---:B------:R-:W-:Y:S06]  /*ada0*/  HMMA.16816.F32 R156, R20.reuse, R172, R156 ;  /* 0x000000ac149c723c */ /* 0x040fec000000189c */
[----:B------:R-:W-:Y:S01]  /*adb0*/  HMMA.16816.F32 R24, R20, R174, R16 ;  /* 0x000000ae1418723c */ /* 0x000fe20000001810 */
[----:B------:R-:W1:Y:S04]  /*adc0*/  LDSM.16.M88.4 R172, [R181+0x3000] ;  /* 0x00300000b5ac783b */ /* 0x000e680000000200 */
[----:B------:R-:W2:Y:S01]  /*add0*/  LDSM.16.M88.4 R20, [R183+0x4000] ;  /* 0x00400000b714783b */ /* 0x000ea20000000200 */
[C---:B---3--:R-:W-:Y:S06]  /*ade0*/  HMMA.16816.F32 R16, R12.reuse, R216, R28 ;  /* 0x000000d80c10723c */ /* 0x048fec000000181c */
[C---:B------:R-:W-:Y:S01]  /*adf0*/  HMMA.16816.F32 R32, R12.reuse, R218, R32 ;  /* 0x000000da0c20723c */ /* 0x040fe20000001820 */
[----:B------:R-:W-:Y:S05]  /*ae00*/  LDSM.16.M88.4 R216, [R176+0xb800] ;  /* 0x00b80000b0d8783b */ /* 0x000fea0000000200 */
[C---:B------:R-:W-:Y:S06]  /*ae10*/  HMMA.16816.F32 R148, R12.reuse, R164, R148 ;  /* 0x000000a40c94723c */ /* 0x040fec0000001894 */
[C---:B------:R-:W-:Y:S06]  /*ae20*/  HMMA.16816.F32 R136, R12.reuse, R140, R136 ;  /* 0x0000008c0c88723c */ /* 0x040fec0000001888 */
[C---:B------:R-:W-:Y:S06]  /*ae30*/  HMMA.16816.F32 R144, R12.reuse, R142, R144 ;  /* 0x0000008e0c90723c */ /* 0x040fec0000001890 */
[C---:B------:R-:W-:Y:S01]  /*ae40*/  HMMA.16816.F32 R152, R12.reuse, R166, R152 ;  /* 0x000000a60c98723c */ /* 0x040fe20000001898 */
[----:B------:R-:W3:Y:S05]  /*ae50*/  LDSM.16.M88.4 R164, [R176+0xb000] ;  /* 0x00b00000b0a4783b */ /* 0x000eea0000000200 */
[C---:B------:R-:W-:Y:S06]  /*ae60*/  HMMA.16816.F32 R156, R12.reuse, R212, R156 ;  /* 0x000000d40c9c723c */ /* 0x040fec000000189c */
[----:B------:R-:W-:Y:S01]  /*ae70*/  HMMA.16816.F32 R28, R12, R214, R24 ;  /* 0x000000d60c1c723c */ /* 0x000fe20000001818 */
[----:B------:R-:W-:Y:S05]  /*ae80*/  LDSM.16.M88.4 R212, [R189] ;  /* 0x00000000bdd4783b */ /* 0x000fea0000000200 */
[C---:B----4-:R-:W-:Y:S01]  /*ae90*/  HMMA.16816.F32 R24, R4.reuse, R224, R16 ;  /* 0x000000e00418723c */ /* 0x050fe20000001810 */
[----:B------:R-:W4:Y:S05]  /*aea0*/  LDSM.16.M88.4 R16, [R184+0x4000] ;  /* 0x00400000b810783b */ /* 0x000f2a0000000200 */
[C---:B------:R-:W-:Y:S01]  /*aeb0*/  HMMA.16816.F32 R12, R4.reuse, R226, R32 ;  /* 0x000000e2040c723c */ /* 0x040fe20000001820 */
[----:B------:R-:W-:Y:S05]  /*aec0*/  LDSM.16.M88.4 R224, [R188] ;  /* 0x00000000bce0783b */ /* 0x000fea0000000200 */
[C---:B-1----:R-:W-:Y:S06]  /*aed0*/  HMMA.16816.F32 R148, R4.reuse, R172, R148 ;  /* 0x000000ac0494723c */ /* 0x042fec0000001894 */
[C---:B------:R-:W-:Y:S06]  /*aee0*/  HMMA.16816.F32 R32, R4.reuse, R168, R136 ;  /* 0x000000a80420723c */ /* 0x040fec0000001888 */
[C---:B------:R-:W-:Y:S01]  /*aef0*/  HMMA.16816.F32 R144, R4.reuse, R170, R144 ;  /* 0x000000aa0490723c */ /* 0x040fe20000001890 */
[----:B------:R-:W-:Y:S05]  /*af00*/  LDSM.16.M88.4 R168, [R182+0xb800] ;  /* 0x00b80000b6a8783b */ /* 0x000fea0000000200 */
[C---:B------:R-:W-:Y:S01]  /*af10*/  HMMA.16816.F32 R152, R4.reuse, R174, R152 ;  /* 0x000000ae0498723c */ /* 0x040fe20000001898 */
[----:B------:R-:W-:Y:S05]  /*af20*/  LDSM.16.M88.4 R172, [R181+0x4000] ;  /* 0x00400000b5ac783b */ /* 0x000fea0000000200 */
[C---:B------:R-:W-:Y:S06]  /*af30*/  HMMA.16816.F32 R156, R4.reuse, R208, R156 ;  /* 0x000000d0049c723c */ /* 0x040fec000000189c */
[----:B------:R-:W-:Y:S01]  /*af40*/  HMMA.16816.F32 R140, R4, R210, R28 ;  /* 0x000000d2048c723c */ /* 0x000fe2000000181c */
[----:B------:R-:W1:Y:S04]  /*af50*/  LDSM.16.M88.4 R208, [R190] ;  /* 0x00000000bed0783b */ /* 0x000e680000000200 */
[----:B------:R-:W-:Y:S01]  /*af60*/  LDSM.16.M88.4 R4, [R186+0x4000] ;  /* 0x00400000ba04783b */ /* 0x000fe20000000200 */
[C---:B--2---:R-:W-:Y:S06]  /*af70*/  HMMA.16816.F32 R136, R20.reuse, R228, R24 ;  /* 0x000000e41488723c */ /* 0x044fec0000001818 */
[C---:B------:R-:W-:Y:S01]  /*af80*/  HMMA.16816.F32 R12, R20.reuse, R230, R12 ;  /* 0x000000e6140c723c */ /* 0x040fe2000000180c */
[----:B------:R-:W2:Y:S05]  /*af90*/  LDSM.16.M88.4 R228, [R182+0xa000] ;  /* 0x00a00000b6e4783b */ /* 0x000eaa0000000200 */
[C---:B---3--:R-:W-:Y:S06]  /*afa0*/  HMMA.16816.F32 R24, R20.reuse, R164, R148 ;  /* 0x000000a41418723c */ /* 0x048fec0000001894 */
[C---:B------:R-:W-:Y:S06]  /*afb0*/  HMMA.16816.F32 R32, R20.reuse, R160, R32 ;  /* 0x000000a01420723c */ /* 0x040fec0000001820 */
[C---:B------:R-:W-:Y:S01]  /*afc0*/  HMMA.16816.F32 R28, R20.reuse, R162, R144 ;  /* 0x000000a2141c723c */ /* 0x040fe20000001890 */
[----:B------:R-:W-:Y:S05]  /*afd0*/  LDSM.16.M88.4 R160, [R182+0xa800] ;  /* 0x00a80000b6a0783b */ /* 0x000fea0000000200 */
[C---:B------:R-:W-:Y:S01]  /*afe0*/  HMMA.16816.F32 R152, R20.reuse, R166, R152 ;  /* 0x000000a61498723c */ /* 0x040fe20000001898 */
[----:B------:R-:W-:Y:S05]  /*aff0*/  LDSM.16.M88.4 R164, [R182+0xb000] ;  /* 0x00b00000b6a4783b */ /* 0x000fea0000000200 */
[C---:B------:R-:W-:Y:S06]  /*b000*/  HMMA.16816.F32 R156, R20.reuse, R216, R156 ;  /* 0x000000d8149c723c */ /* 0x040fec000000189c */
[----:B------:R-:W-:Y:S06]  /*b010*/  HMMA.16816.F32 R148, R20, R218, R140 ;  /* 0x000000da1494723c */ /* 0x000fec000000188c */
[C---:B----4-:R-:W-:Y:S06]  /*b020*/  HMMA.16816.F32 R20, R16.reuse, R232, R136 ;  /* 0x000000e81014723c */ /* 0x050fec0000001888 */
[C---:B------:R-:W-:Y:S01]  /*b030*/  HMMA.16816.F32 R136, R16.reuse, R234, R12 ;  /* 0x000000ea1088723c */ /* 0x040fe2000000180c */
[----:B------:R-:W3:Y:S05]  /*b040*/  LDSM.16.M88.4 R12, [R185+0x4000] ;  /* 0x00400000b90c783b */ /* 0x000eea0000000200 */
[C---:B-1----:R-:W-:Y:S06]  /*b050*/  HMMA.16816.F32 R144, R16.reuse, R208, R32 ;  /* 0x000000d01090723c */ /* 0x042fec0000001820 */
[----:B------:R-:W-:Y:S06]  /*b060*/  HMMA.16816.F32 R140, R16, R210, R28 ;  /* 0x000000d2108c723c */ /* 0x000fec000000181c */
[----:B--2---:R-:W-:Y:S06]  /*b070*/  HMMA.16816.F32 R20, R4, R228, R20 ;  /* 0x000000e40414723c */ /* 0x004fec0000001814 */
[C---:B------:R-:W-:Y:S06]  /*b080*/  HMMA.16816.F32 R32, R16.reuse, R212, R24 ;  /* 0x000000d41020723c */ /* 0x040fec0000001818 */
[C---:B------:R-:W-:Y:S06]  /*b090*/  HMMA.16816.F32 R28, R16.reuse, R214, R152 ;  /* 0x000000d6101c723c */ /* 0x040fec0000001898 */
[C---:B------:R-:W-:Y:S06]  /*b0a0*/  HMMA.16816.F32 R24, R16.reuse, R224, R156 ;  /* 0x000000e01018723c */ /* 0x040fec000000189c */
[----:B------:R-:W-:Y:S01]  /*b0b0*/  HMMA.16816.F32 R16, R16, R226, R148 ;  /* 0x000000e21010723c */ /* 0x000fe20000001894 */
[----:B------:R-:W1:Y:S05]  /*b0c0*/  LDSM.16.M88.4 R148, [R181+0x4800] ;  /* 0x00480000b594783b */ /* 0x000e6a0000000200 */
[----:B---3--:R-:W-:Y:S06]  /*b0d0*/  HMMA.16816.F32 R20, R12, R172, R20 ;  /* 0x000000ac0c14723c */ /* 0x008fec0000001814 */
[C---:B------:R-:W-:Y:S06]  /*b0e0*/  HMMA.16816.F32 R152, R4.reuse, R164, R32 ;  /* 0x000000a40498723c */ /* 0x040fec0000001820 */
[C---:B------:R-:W-:Y:S06]  /*b0f0*/  HMMA.16816.F32 R156, R4.reuse, R168, R24 ;  /* 0x000000a8049c723c */ /* 0x040fec0000001818 */
[C---:B------:R-:W-:Y:S06]  /*b100*/  HMMA.16816.F32 R136, R4.reuse, R230, R136 ;  /* 0x000000e60488723c */ /* 0x040fec0000001888 */
[C---:B------:R-:W-:Y:S06]  /*b110*/  HMMA.16816.F32 R144, R4.reuse, R160, R144 ;  /* 0x000000a00490723c */ /* 0x040fec0000001890 */
[C---:B------:R-:W-:Y:S06]  /*b120*/  HMMA.16816.F32 R140, R4.reuse, R162, R140 ;  /* 0x000000a2048c723c */ /* 0x040fec000000188c */
[C---:B------:R-:W-:Y:S06]  /*b130*/  HMMA.16816.F32 R164, R4.reuse, R166, R28 ;  /* 0x000000a604a4723c */ /* 0x040fec000000181c */
[----:B------:R-:W-:Y:S06]  /*b140*/  HMMA.16816.F32 R168, R4, R170, R16 ;  /* 0x000000aa04a8723c */ /* 0x000fec0000001810 */
[----:B-1----:R-:W-:Y:S01]  /*b150*/  HMMA.16816.F32 R28, R12, R148, R144 ;  /* 0x000000940c1c723c */ /* 0x002fe20000001890 */
[----:B------:R-:W-:-:S02]  /*b160*/  IMAD.IADD R5, R203, 0x1, -R0 ;  /* 0x00000001cb057824 */ /* 0x000fc400078e0a00 */
[C---:B------:R-:W-:Y:S02]  /*b170*/  IMAD.IADD R4, R202.reuse, 0x1, -R0 ;  /* 0x00000001ca047824 */ /* 0x040fe400078e0a00 */
[--C-:B------:R-:W-:Y:S01]  /*b180*/  IMAD.IADD R7, R202, 0x1, -R2.reuse ;  /* 0x00000001ca077824 */ /* 0x100fe200078e0a02 */
[----:B------:R-:W-:Y:S01]  /*b190*/  IABS R5, R5 ;  /* 0x0000000500057213 */ /* 0x000fe20000000000 */
[----:B------:R-:W-:Y:S01]  /*b1a0*/  IMAD.IADD R6, R203, 0x1, -R2 ;  /* 0x00000001cb067824 */ /* 0x000fe200078e0a02 */
[----:B------:R-:W-:Y:S01]  /*b1b0*/  IABS R4, R4 ;  /* 0x0000000400047213 */ /* 0x000fe20000000000 */
[C---:B------:R-:W-:Y:S01]  /*b1c0*/  HMMA.16816.F32 R16, R12.reuse, R174, R136 ;  /* 0x000000ae0c10723c */ /* 0x040fe20000001888 */
[----:B------:R-:W-:Y:S01]  /*b1d0*/  IABS R7, R7 ;  /* 0x0000000700077213 */ /* 0x000fe20000000000 */
[----:B------:R-:W-:Y:S01]  /*b1e0*/  IMAD.MOV.U32 R2, RZ, RZ, R5 ;  /* 0x000000ffff027224 */ /* 0x000fe200078e0005 */
[----:B------:R-:W-:Y:S02]  /*b1f0*/  IABS R5, R6 ;  /* 0x0000000600057213 */ /* 0x000fe40000000000 */
[----:B------:R-:W-:Y:S01]  /*b200*/  I2FP.F32.S32 R4, R4 ;  /* 0x0000000400047245 */ /* 0x000fe20000201400 */
[----:B------:R-:W-:Y:S01]  /*b210*/  HMMA.16816.F32 R32, R12, R150, R140 ;  /* 0x000000960c20723c */ /* 0x000fe2000000188c */
[----:B------:R-:W-:-:S02]  /*b220*/  I2FP.F32.S32 R2, R2 ;  /* 0x0000000200027245 */ /* 0x000fc40000201400 */
[----:B------:R-:W-:Y:S01]  /*b230*/  I2FP.F32.S32 R7, R7 ;  /* 0x0000000700077245 */ /* 0x000fe20000201400 */
[----:B------:R-:W-:Y:S01]  /*b240*/  FFMA.FTZ R10, R4, -UR16, R20 ;  /* 0x80000010040a7c23 */ /* 0x000fe20008010014 */
[----:B------:R-:W-:Y:S01]  /*b250*/  I2FP.F32.S32 R5, R5 ;  /* 0x0000000500057245 */ /* 0x000fe20000201400 */
[----:B------:R-:W-:Y:S01]  /*b260*/  FFMA.FTZ R6, R2, -UR16, R22 ;  /* 0x8000001002067c23 */ /* 0x000fe20008010016 */
[C---:B------:R-:W-:Y:S02]  /*b270*/  VIADD R4, R0.reuse, 0x8 ;  /* 0x0000000800047836 */ /* 0x040fe40000000000 */
[----:B------:R-:W-:Y:S01]  /*b280*/  FFMA.FTZ R7, R7, -UR16, R21 ;  /* 0x8000001007077c23 */ /* 0x000fe20008010015 */
[----:B------:R-:W-:Y:S02]  /*b290*/  VIADD R2, R0, 0x9 ;  /* 0x0000000900027836 */ /* 0x000fe40000000000 */
[----:B------:R-:W-:Y:S01]  /*b2a0*/  FFMA.FTZ R5, R5, -UR16, R23 ;  /* 0x8000001005057c23 */ /* 0x000fe20008010017 */
[----:B------:R-:W-:Y:S01]  /*b2b0*/  FSEL R103, R10, -INF , !P0 ;  /* 0xff8000000a677808 */ /* 0x000fe20004000000 */
[----:B------:R-:W1:Y:S01]  /*b2c0*/  LDSM.16.M88.4 R20, [R181+0x5000] ;  /* 0x00500000b514783b */ /* 0x000e620000000200 */
[----:B------:R-:W-:Y:S01]  /*b2d0*/  FSEL R144, R6, -INF , !P5 ;  /* 0xff80000006907808 */ /* 0x000fe20006800000 */
[----:B------:R-:W-:Y:S01]  /*b2e0*/  IMAD.IADD R6, R202, 0x1, -R4 ;  /* 0x00000001ca067824 */ /* 0x000fe200078e0a04 */
[----:B------:R-:W-:-:S02]  /*b2f0*/  ISETP.GE.AND P0, PT, R4, R205, PT ;  /* 0x000000cd0400720c */ /* 0x000fc40003f06270 */
[-C--:B------:R-:W-:Y:S02]  /*b300*/  ISETP.GE.AND P5, PT, R4, R204.reuse, PT ;  /* 0x000000cc0400720c */ /* 0x080fe40003fa6270 */
[----:B------:R-:W-:Y:S02]  /*b310*/  FSEL R138, R7, -INF , !P6 ;  /* 0xff800000078a7808 */ /* 0x000fe40007000000 */
[----:B------:R-:W-:Y:S01]  /*b320*/  FSEL R145, R5, -INF , !P4 ;  /* 0xff80000005917808 */ /* 0x000fe20006000000 */
[----:B------:R-:W-:Y:S01]  /*b330*/  IMAD.IADD R5, R202, 0x1, -R2 ;  /* 0x00000001ca057824 */ /* 0x000fe200078e0a02 */
[C---:B------:R-:W-:Y:S02]  /*b340*/  ISETP.GE.AND P6, PT, R2.reuse, R205, PT ;  /* 0x000000cd0200720c */ /* 0x040fe40003fc6270 */
[----:B------:R-:W-:Y:S02]  /*b350*/  ISETP.GE.AND P4, PT, R2, R204, PT ;  /* 0x000000cc0200720c */ /* 0x000fe40003f86270 */
[----:B------:R-:W-:-:S02]  /*b360*/  ISETP.LT.OR P0, PT, R4, R201, P0 ;  /* 0x000000c90400720c */ /* 0x000fc40000701670 */
[-C--:B------:R-:W-:Y:S01]  /*b370*/  ISETP.LT.OR P5, PT, R4, R200.reuse, P5 ;  /* 0x000000c80400720c */ /* 0x080fe20002fa1670 */
[C---:B------:R-:W-:Y:S01]  /*b380*/  IMAD.IADD R4, R203.reuse, 0x1, -R4 ;  /* 0x00000001cb047824 */ /* 0x040fe200078e0a04 */
[C---:B------:R-:W-:Y:S02]  /*b390*/  ISETP.LT.OR P6, PT, R2.reuse, R201, P6 ;  /* 0x000000c90200720c */ /* 0x040fe400037c1670 */
[----:B------:R-:W-:Y:S01]  /*b3a0*/  ISETP.LT.OR P4, PT, R2, R200, P4 ;  /* 0x000000c80200720c */ /* 0x000fe20002781670 */
[----:B------:R-:W-:Y:S01]  /*b3b0*/  IMAD.IADD R2, R203, 0x1, -R2 ;  /* 0x00000001cb027824 */ /* 0x000fe200078e0a02 */
[----:B------:R-:W-:Y:S02]  /*b3c0*/  IABS R6, R6 ;  /* 0x0000000600067213 */ /* 0x000fe40000000000 */
[----:B------:R-:W-:Y:S02]  /*b3d0*/  IABS R4, R4 ;  /* 0x0000000400047213 */ /* 0x000fe40000000000 */
[----:B------:R-:W-:-:S02]  /*b3e0*/  IABS R5, R5 ;  /* 0x0000000500057213 */ /* 0x000fc40000000000 */
[----:B------:R-:W-:Y:S01]  /*b3f0*/  IABS R10, R2 ;  /* 0x00000002000a7213 */ /* 0x000fe20000000000 */
[----:B------:R-:W-:Y:S02]  /*b400*/  IMAD.MOV.U32 R2, RZ, RZ, R6 ;  /* 0x000000ffff027224 */ /* 0x000fe400078e0006 */
[----:B------:R-:W-:Y:S02]  /*b410*/  IMAD.MOV.U32 R6, RZ, RZ, R4 ;  /* 0x000000ffff067224 */ /* 0x000fe400078e0004 */
        /* <DEDUP_REMOVED lines=12> */
[----:B------:R-:W-:Y:S01]  /*b4e0*/  VIADD R2, R0, 0x11 ;  /* 0x0000001100027836 */ /* 0x000fe20000000000 */
[----:B------:R-:W-:Y:S01]  /*b4f0*/  FSEL R140, R6, -INF , !P5 ;  /* 0xff800000068c7808 */ /* 0x000fe20006800000 */
[----:B------:R-:W-:Y:S01]  /*b500*/  IMAD.IADD R6, R202, 0x1, -R4 ;  /* 0x00000001ca067824 */ /* 0x000fe200078e0a04 */
[C---:B------:R-:W-:Y:S01]  /*b510*/  ISETP.GE.AND P0, PT, R4.reuse, R205, PT ;  /* 0x000000cd0400720c */ /* 0x040fe20003f06270 */
[----:B-1----:R-:W-:Y:S01]  /*b520*/  HMMA.16816.F32 R24, R12, R20, R152 ;  /* 0x000000140c18723c */ /* 0x002fe20000001898 */
[----:B------:R-:W-:Y:S01]  /*b530*/  ISETP.GE.AND P5, PT, R4, R204, PT ;  /* 0x000000cc0400720c */ /* 0x000fe20003fa6270 */
[----:B------:R-:W1:Y:S01]  /*b540*/  LDSM.16.M88.4 R16, [R181+0x5800] ;  /* 0x00580000b510783b */ /* 0x000e620000000200 */
[----:B------:R-:W-:Y:S01]  /*b550*/  FSEL R102, R7, -INF , !P6 ;  /* 0xff80000007667808 */ /* 0x000fe20007000000 */
[----:B------:R-:W-:-:S04]  /*b560*/  DEPBAR.LE SB0, 0x0 ;  /* 0x000080000000791a */ /* 0x000fc80000000000 */
[----:B------:R-:W-:Y:S01]  /*b570*/  FSEL R141, R5, -INF , !P4 ;  /* 0xff800000058d7808 */ /* 0x000fe20006000000 */
[----:B------:R-:W-:Y:S01]  /*b580*/  IMAD.IADD R5, R202, 0x1, -R2 ;  /* 0x00000001ca057824 */ /* 0x000fe200078e0a02 */
[----:B------:R-:W-:Y:S01]  /*b590*/  BAR.SYNC.DEFER_BLOCKING 0x0 ;  /* 0x0000000000007b1d */ /* 0x000fe20000010000 */
[C---:B------:R-:W-:Y:S01]  /*b5a0*/  ISETP.GE.AND P6, PT, R2.reuse, R205, PT ;  /* 0x000000cd0200720c */ /* 0x040fe20003fc6270 */
[----:B------:R-:W-:Y:S01]  /*b5b0*/  HMMA.16816.F32 R20, R12, R22, R164 ;  /* 0x000000160c14723c */ /* 0x000fe200000018a4 */
[----:B------:R-:W-:Y:S02]  /*b5c0*/  ISETP.GE.AND P4, PT, R2, R204, PT ;  /* 0x000000cc0200720c */ /* 0x000fe40003f86270 */
[CC--:B------:R-:W-:Y:S02]  /*b5d0*/  ISETP.LT.OR P0, PT, R4.reuse, R201.reuse, P0 ;  /* 0x000000c90400720c */ /* 0x0c0fe40000701670 */
[----:B------:R-:W-:Y:S01]  /*b5e0*/  ISETP.LT.OR P5, PT, R4, R200, P5 ;  /* 0x000000c80400720c */ /* 0x000fe20002fa1670 */
[----:B------:R-:W-:Y:S01]  /*b5f0*/  IMAD.IADD R4, R203, 0x1, -R4 ;  /* 0x00000001cb047824 */ /* 0x000fe200078e0a04 */
[----:B------:R-:W-:-:S02]  /*b600*/  ISETP.LT.OR P6, PT, R2, R201, P6 ;  /* 0x000000c90200720c */ /* 0x000fc400037c1670 */
[----:B------:R-:W-:Y:S01]  /*b610*/  ISETP.LT.OR P4, PT, R2, R200, P4 ;  /* 0x000000c80200720c */ /* 0x000fe20002781670 */
[----:B------:R-:W-:Y:S01]  /*b620*/  IMAD.IADD R2, R203, 0x1, -R2 ;  /* 0x00000001cb027824 */ /* 0x000fe200078e0a02 */
[----:B------:R-:W-:Y:S02]  /*b630*/  IABS R6, R6 ;  /* 0x0000000600067213 */ /* 0x000fe40000000000 */
[----:B------:R-:W-:Y:S02]  /*b640*/  IABS R4, R4 ;  /* 0x0000000400047213 */ /* 0x000fe40000000000 */
[----:B------:R-:W-:Y:S02]  /*b650*/  IABS R7, R5 ;  /* 0x0000000500077213 */ /* 0x000fe40000000000 */
[----:B------:R-:W-:Y:S01]  /*b660*/  IABS R5, R2 ;  /* 0x0000000200057213 */ /* 0x000fe20000000000 */
[----:B------:R-:W-:Y:S01]  /*b670*/  IMAD.MOV.U32 R2, RZ, RZ, R6 ;  /* 0x000000ffff027224 */ /* 0x000fe200078e0006 */
[----:B------:R-:W-:Y:S01]  /*b680*/  I2FP.F32.S32 R7, R7 ;  /* 0x0000000700077245 */ /* 0x000fe20000201400 */
[----:B------:R-:W-:-:S03]  /*b690*/  IMAD.MOV.U32 R6, RZ, RZ, R4 ;  /* 0x000000ffff067224 */ /* 0x000fc600078e0004 */
[----:B------:R-:W-:Y:S01]  /*b6a0*/  I2FP.F32.S32 R4, R2 ;  /* 0x0000000200047245 */ /* 0x000fe20000201400 */
[----:B------:R-:W-:Y:S01]  /*b6b0*/  FFMA.FTZ R7, R7, -UR16, R29 ;  /* 0x8000001007077c23 */ /* 0x000fe2000801001d */
[----:B------:R-:W-:Y:S02]  /*b6c0*/  I2FP.F32.S32 R6, R6 ;  /* 0x0000000600067245 */ /* 0x000fe40000201400 */
[----:B------:R-:W-:Y:S01]  /*b6d0*/  I2FP.F32.S32 R2, R5 ;  /* 0x0000000500027245 */ /* 0x000fe20000201400 */
[----:B------:R-:W-:Y:S01]  /*b6e0*/  FFMA.FTZ R10, R4, -UR16, R28 ;  /* 0x80000010040a7c23 */ /* 0x000fe2000801001c */
[----:B------:R-:W-:Y:S02]  /*b6f0*/  VIADD R4, R0, 0x18 ;  /* 0x0000001800047836 */ /* 0x000fe40000000000 */
[----:B------:R-:W-:Y:S01]  /*b700*/  FFMA.FTZ R6, R6, -UR16, R30 ;  /* 0x8000001006067c23 */ /* 0x000fe2000801001e */
[----:B------:R-:W-:Y:S01]  /*b710*/  FSEL R223, R7, -INF , !P6 ;  /* 0xff80000007df7808 */ /* 0x000fe20007000000 */
[----:B------:R-:W-:Y:S01]  /*b720*/  FFMA.FTZ R5, R2, -UR16, R31 ;  /* 0x8000001002057c23 */ /* 0x000fe2000801001f */
[----:B------:R-:W-:Y:S01]  /*b730*/  VIADD R2, R0, 0x19 ;  /* 0x0000001900027836 */ /* 0x000fe20000000000 */
[----:B------:R-:W-:Y:S01]  /*b740*/  FSEL R236, R10, -INF , !P0 ;  /* 0xff8000000aec7808 */ /* 0x000fe20004000000 */
[----:B-1----:R-:W-:Y:S01]  /*b750*/  HMMA.16816.F32 R28, R12, R16, R156 ;  /* 0x000000100c1c723c */ /* 0x002fe2000000189c */
[----:B------:R-:W-:Y:S01]  /*b760*/  FSEL R237, R6, -INF , !P5 ;  /* 0xff80000006ed7808 */ /* 0x000fe20006800000 */
[----:B------:R-:W-:Y:S01]  /*b770*/  IMAD.IADD R6, R202, 0x1, -R4 ;  /* 0x00000001ca067824 */ /* 0x000fe200078e0a04 */
[----:B------:R-:W-:-:S02]  /*b780*/  ISETP.GE.AND P0, PT, R4, R205, PT ;  /* 0x000000cd0400720c */ /* 0x000fc40003f06270 */
[-C--:B------:R-:W-:Y:S01]  /*b790*/  ISETP.GE.AND P5, PT, R4, R204.reuse, PT ;  /* 0x000000cc0400720c */ /* 0x080fe20003fa6270 */
[----:B------:R-:W-:Y:S01]  /*b7a0*/  HMMA.16816.F32 R12, R12, R18, R168 ;  /* 0x000000120c0c723c */ /* 0x000fe200000018a8 */
[----:B------:R-:W-:Y:S01]  /*b7b0*/  FSEL R238, R5, -INF , !P4 ;  /* 0xff80000005ee7808 */ /* 0x000fe20006000000 */
[----:B------:R-:W-:Y:S01]  /*b7c0*/  IMAD.IADD R5, R202, 0x1, -R2 ;  /* 0x00000001ca057824 */ /* 0x000fe200078e0a02 */
        /* <DEDUP_REMOVED lines=12> */
[----:B------:R-:W-:Y:S02]  /*b890*/  IMAD.MOV.U32 R2, RZ, RZ, R6 ;  /* 0x000000ffff027224 */ /* 0x000fe400078e0006 */
[----:B------:R-:W-:-:S02]  /*b8a0*/  IMAD.MOV.U32 R6, RZ, RZ, R4 ;  /* 0x000000ffff067224 */ /* 0x000fc400078e0004 */
[----:B------:R-:W-:Y:S01]  /*b8b0*/  IMAD.MOV.U32 R7, RZ, RZ, R5 ;  /* 0x000000ffff077224 */ /* 0x000fe200078e0005 */
[----:B------:R-:W-:Y:S01]  /*b8c0*/  I2FP.F32.S32 R2, R2 ;  /* 0x0000000200027245 */ /* 0x000fe20000201400 */
[----:B------:R-:W-:Y:S01]  /*b8d0*/  IMAD.MOV.U32 R5, RZ, RZ, R10 ;  /* 0x000000ffff057224 */ /* 0x000fe200078e000a */
[----:B------:R-:W-:Y:S01]  /*b8e0*/  I2FP.F32.S32 R6, R6 ;  /* 0x0000000600067245 */ /* 0x000fe20000201400 */
[----:B------:R-:W-:Y:S01]  /*b8f0*/  VIADD R4, R0, 0x20 ;  /* 0x0000002000047836 */ /* 0x000fe20000000000 */
[----:B------:R-:W-:Y:S01]  /*b900*/  I2FP.F32.S32 R7, R7 ;  /* 0x0000000700077245 */ /* 0x000fe20000201400 */
[----:B------:R-:W-:Y:S01]  /*b910*/  FFMA.FTZ R10, R2, -UR16, R32 ;  /* 0x80000010020a7c23 */ /* 0x000fe20008010020 */
[----:B------:R-:W-:Y:S01]  /*b920*/  I2FP.F32.S32 R5, R5 ;  /* 0x0000000500057245 */ /* 0x000fe20000201400 */
[----:B------:R-:W-:Y:S01]  /*b930*/  FFMA.FTZ R6, R6, -UR16, R34 ;  /* 0x8000001006067c23 */ /* 0x000fe20008010022 */
[----:B------:R-:W-:Y:S02]  /*b940*/  VIADD R2, R0, 0x21 ;  /* 0x0000002100027836 */ /* 0x000fe40000000000 */
[----:B------:R-:W-:Y:S01]  /*b950*/  FFMA.FTZ R7, R7, -UR16, R33 ;  /* 0x8000001007077c23 */ /* 0x000fe20008010021 */
[----:B------:R-:W-:Y:S01]  /*b960*/  FSEL R142, R10, -INF , !P0 ;  /* 0xff8000000a8e7808 */ /* 0x000fe20004000000 */
[----:B------:R-:W-:Y:S01]  /*b970*/  FFMA.FTZ R5, R5, -UR16, R35 ;  /* 0x8000001005057c23 */ /* 0x000fe20008010023 */
        /* <DEDUP_REMOVED lines=27> */
[----:B------:R-:W-:Y:S02]  /*bb30*/  FFMA.FTZ R5, R5, -UR16, R27 ;  /* 0x8000001005057c23 */ /* 0x000fe4000801001b */
[----:B------:R-:W-:Y:S01]  /*bb40*/  FFMA.FTZ R10, R2, -UR16, R24 ;  /* 0x80000010020a7c23 */ /* 0x000fe20008010018 */
[----:B------:R-:W-:-:S02]  /*bb50*/  VIADD R2, R0, 0x29 ;  /* 0x0000002900027836 */ /* 0x000fc40000000000 */
[----:B------:R-:W-:Y:S01]  /*bb60*/  FFMA.FTZ R6, R6, -UR16, R26 ;  /* 0x8000001006067c23 */ /* 0x000fe2000801001a */
[----:B------:R-:W-:Y:S02]  /*bb70*/  FSEL R249, R7, -INF , !P6 ;  /* 0xff80000007f97808 */ /* 0x000fe40007000000 */
[----:B------:R-:W-:Y:S02]  /*bb80*/  FSEL R245, R10, -INF , !P0 ;  /* 0xff8000000af57808 */ /* 0x000fe40004000000 */
[----:B------:R-:W-:Y:S01]  /*bb90*/  FSEL R250, R6, -INF , !P5 ;  /* 0xff80000006fa7808 */ /* 0x000fe20006800000 */
[----:B------:R-:W-:Y:S01]  /*bba0*/  IMAD.IADD R6, R202, 0x1, -R4 ;  /* 0x00000001ca067824 */ /* 0x000fe200078e0a04 */
[CC--:B------:R-:W-:Y:S02]  /*bbb0*/  ISETP.GE.AND P0, PT, R4.reuse, R205.reuse, PT ;  /* 0x000000cd0400720c */ /* 0x0c0fe40003f06270 */
[----:B------:R-:W-:Y:S02]  /*bbc0*/  ISETP.GE.AND P5, PT, R4, R204, PT ;  /* 0x000000cc0400720c */ /* 0x000fe40003fa6270 */
[----:B------:R-:W-:Y:S01]  /*bbd0*/  FSEL R251, R5, -INF , !P4 ;  /* 0xff80000005fb7808 */ /* 0x000fe20006000000 */
[----:B------:R-:W-:Y:S01]  /*bbe0*/  IMAD.IADD R5, R202, 0x1, -R2 ;  /* 0x00000001ca057824 */ /* 0x000fe200078e0a02 */
[----:B------:R-:W-:-:S02]  /*bbf0*/  ISETP.GE.AND P6, PT, R2, R205, PT ;  /* 0x000000cd0200720c */ /* 0x000fc40003fc6270 */
[----:B------:R-:W-:Y:S02]  /*bc00*/  ISETP.GE.AND P4, PT, R2, R204, PT ;  /* 0x000000cc0200720c */ /* 0x000fe40003f86270 */
[CC--:B------:R-:W-:Y:S02]  /*bc10*/  ISETP.LT.OR P0, PT, R4.reuse, R201.reuse, P0 ;  /* 0x000000c90400720c */ /* 0x0c0fe40000701670 */
[-C--:B------:R-:W-:Y:S01]  /*bc20*/  ISETP.LT.OR P5, PT, R4, R200.reuse, P5 ;  /* 0x000000c80400720c */ /* 0x080fe20002fa1670 */
[C---:B------:R-:W-:Y:S01]  /*bc30*/  IMAD.IADD R4, R203.reuse, 0x1, -R4 ;  /* 0x00000001cb047824 */ /* 0x040fe200078e0a04 */
[C---:B------:R-:W-:Y:S02]  /*bc40*/  ISETP.LT.OR P6, PT, R2.reuse, R201, P6 ;  /* 0x000000c90200720c */ /* 0x040fe400037c1670 */
[----:B------:R-:W-:Y:S01]  /*bc50*/  ISETP.LT.OR P4, PT, R2, R200, P4 ;  /* 0x000000c80200720c */ /* 0x000fe20002781670 */
[----:B------:R-:W-:Y:S01]  /*bc60*/  IMAD.IADD R2, R203, 0x1, -R2 ;  /* 0x00000001cb027824 */ /* 0x000fe200078e0a02 */
[----:B------:R-:W-:-:S02]  /*bc70*/  IABS R7, R6 ;  /* 0x0000000600077213 */ /* 0x000fc40000000000 */
[----:B------:R-:W-:Y:S02]  /*bc80*/  IABS R4, R4 ;  /* 0x0000000400047213 */ /* 0x000fe40000000000 */
[----:B------:R-:W-:Y:S02]  /*bc90*/  IABS R5, R5 ;  /* 0x0000000500057213 */ /* 0x000fe40000000000 */
[----:B------:R-:W-:Y:S01]  /*bca0*/  IABS R6, R2 ;  /* 0x0000000200067213 */ /* 0x000fe20000000000 */
[----:B------:R-:W-:Y:S02]  /*bcb0*/  IMAD.MOV.U32 R2, RZ, RZ, R7 ;  /* 0x000000ffff027224 */ /* 0x000fe400078e0007 */
        /* <DEDUP_REMOVED lines=14> */
[----:B------:R-:W-:Y:S01]  /*bda0*/  ISETP.GE.AND P4, PT, R2, R204, PT ;  /* 0x000000cc0200720c */ /* 0x000fe20003f86270 */
[----:B------:R-:W-:Y:S01]  /*bdb0*/  VIADD R0, R0, 0x39 ;  /* 0x0000003900007836 */ /* 0x000fe20000000000 */
[----:B------:R-:W-:Y:S01]  /*bdc0*/  FSEL R247, R7, -INF , !P5 ;  /* 0xff80000007f77808 */ /* 0x000fe20006800000 */
[--C-:B------:R-:W-:Y:S01]  /*bdd0*/  IMAD.IADD R6, R203, 0x1, -R4.reuse ;  /* 0x00000001cb067824 */ /* 0x100fe200078e0a04 */
[----:B------:R-:W-:Y:S01]  /*bde0*/  FSEL R246, R10, -INF , !P6 ;  /* 0xff8000000af67808 */ /* 0x000fe20007000000 */
[----:B------:R-:W-:Y:S01]  /*bdf0*/  IMAD.IADD R10, R202, 0x1, -R4 ;  /* 0x00000001ca0a7824 */ /* 0x000fe200078e0a04 */
[----:B------:R-:W-:Y:S01]  /*be00*/  ISETP.GE.AND P6, PT, R2, R205, PT ;  /* 0x000000cd0200720c */ /* 0x000fe20003fc6270 */
[----:B------:R-:W-:Y:S01]  /*be10*/  IMAD.IADD R7, R202, 0x1, -R2 ;  /* 0x00000001ca077824 */ /* 0x000fe200078e0a02 */
[----:B------:R-:W-:-:S02]  /*be20*/  ISETP.LT.OR P4, PT, R2, R200, P4 ;  /* 0x000000c80200720c */ /* 0x000fc40002781670 */
[----:B------:R-:W-:Y:S02]  /*be30*/  IABS R16, R10 ;  /* 0x0000000a00107213 */ /* 0x000fe40000000000 */
[----:B------:R-:W-:Y:S02]  /*be40*/  IABS R10, R6 ;  /* 0x00000006000a7213 */ /* 0x000fe40000000000 */
[----:B------:R-:W-:Y:S01]  /*be50*/  ISETP.LT.OR P6, PT, R2, R201, P6 ;  /* 0x000000c90200720c */ /* 0x000fe200037c1670 */
[----:B------:R-:W-:Y:S01]  /*be60*/  IMAD.IADD R2, R203, 0x1, -R2 ;  /* 0x00000001cb027824 */ /* 0x000fe200078e0a02 */
[----:B------:R-:W-:Y:S01]  /*be70*/  FSEL R244, R11, -INF , !P0 ;  /* 0xff8000000bf47808 */ /* 0x000fe20004000000 */
[----:B------:R-:W-:Y:S01]  /*be80*/  IMAD.MOV.U32 R6, RZ, RZ, R16 ;  /* 0x000000ffff067224 */ /* 0x000fe200078e0010 */
[C---:B------:R-:W-:Y:S02]  /*be90*/  ISETP.GE.AND P0, PT, R4.reuse, R205, PT ;  /* 0x000000cd0400720c */ /* 0x040fe40003f06270 */
[----:B------:R-:W-:-:S02]  /*bea0*/  ISETP.GE.AND P5, PT, R4, R204, PT ;  /* 0x000000cc0400720c */ /* 0x000fc40003fa6270 */
[----:B------:R-:W-:Y:S01]  /*beb0*/  IABS R11, R7 ;  /* 0x00000007000b7213 */ /* 0x000fe20000000000 */
[----:B------:R-:W-:Y:S01]  /*bec0*/  IMAD.MOV.U32 R7, RZ, RZ, R10 ;  /* 0x000000ffff077224 */ /* 0x000fe200078e000a */
[C---:B------:R-:W-:Y:S02]  /*bed0*/  ISETP.LT.OR P0, PT, R4.reuse, R201, P0 ;  /* 0x000000c90400720c */ /* 0x040fe40000701670 */
[----:B------:R-:W-:Y:S01]  /*bee0*/  ISETP.LT.OR P5, PT, R4, R200, P5 ;  /* 0x000000c80400720c */ /* 0x000fe20002fa1670 */
[----:B------:R-:W-:Y:S01]  /*bef0*/  IMAD.IADD R4, R202, 0x1, -R5 ;  /* 0x00000001ca047824 */ /* 0x000fe200078e0a05 */
[----:B------:R-:W-:Y:S01]  /*bf00*/  IABS R2, R2 ;  /* 0x0000000200027213 */ /* 0x000fe20000000000 */
[----:B------:R-:W-:Y:S01]  /*bf10*/  IMAD.MOV.U32 R10, RZ, RZ, R11 ;  /* 0x000000ffff0a7224 */ /* 0x000fe200078e000b */
[----:B------:R-:W-:Y:S02]  /*bf20*/  I2FP.F32.S32 R6, R6 ;  /* 0x0000000600067245 */ /* 0x000fe40000201400 */
[----:B------:R-:W-:Y:S01]  /*bf30*/  I2FP.F32.S32 R7, R7 ;  /* 0x0000000700077245 */ /* 0x000fe20000201400 */
[----:B------:R-:W-:Y:S01]  /*bf40*/  IMAD.MOV.U32 R11, RZ, RZ, R2 ;  /* 0x000000ffff0b7224 */ /* 0x000fe200078e0002 */
[----:B------:R-:W-:Y:S01]  /*bf50*/  IABS R2, R4 ;  /* 0x0000000400027213 */ /* 0x000fe20000000000 */
[----:B------:R-:W-:Y:S01]  /*bf60*/  FFMA.FTZ R6, R6, -UR16, R28 ;  /* 0x8000001006067c23 */ /* 0x000fe2000801001c */
[----:B------:R-:W-:Y:S01]  /*bf70*/  I2FP.F32.S32 R10, R10 ;  /* 0x0000000a000a7245 */ /* 0x000fe20000201400 */
[----:B------:R-:W-:Y:S01]  /*bf80*/  FFMA.FTZ R4, R7, -UR16, R30 ;  /* 0x8000001007047c23 */ /* 0x000fe2000801001e */
[----:B------:R-:W-:-:S02]  /*bf90*/  I2FP.F32.S32 R11, R11 ;  /* 0x0000000b000b7245 */ /* 0x000fc40000201400 */
[----:B------:R-:W-:Y:S01]  /*bfa0*/  I2FP.F32.S32 R2, R2 ;  /* 0x0000000200027245 */ /* 0x000fe20000201400 */
[----:B------:R-:W-:Y:S01]  /*bfb0*/  FFMA.FTZ R7, R10, -UR16, R29 ;  /* 0x800000100a077c23 */ /* 0x000fe2000801001d */
[----:B------:R-:W-:Y:S01]  /*bfc0*/  FSEL R172, R6, -INF , !P0 ;  /* 0xff80000006ac7808 */ /* 0x000fe20004000000 */
[----:B------:R-:W-:Y:S01]  /*bfd0*/  FFMA.FTZ R10, R11, -UR16, R31 ;  /* 0x800000100b0a7c23 */ /* 0x000fe2000801001f */
[----:B------:R-:W-:Y:S01]  /*bfe0*/  FSEL R173, R4, -INF , !P5 ;  /* 0xff80000004ad7808 */ /* 0x000fe20006800000 */
[----:B------:R-:W-:Y:S01]  /*bff0*/  FFMA.FTZ R6, R2, -UR16, R12 ;  /* 0x8000001002067c23 */ /* 0x000fe2000801000c */
[C---:B------:R-:W-:Y:S01]  /*c000*/  ISETP.GE.AND P0, PT, R5.reuse, R205, PT ;  /* 0x000000cd0500720c */ /* 0x040fe20003f06270 */
[--C-:B------:R-:W-:Y:S01]  /*c010*/  IMAD.IADD R4, R202, 0x1, -R0.reuse ;  /* 0x00000001ca047824 */ /* 0x100fe200078e0a00 */
        /* <DEDUP_REMOVED lines=21> */
[----:B------:R-:W-:Y:S01]  /*c170*/  FFMA.FTZ R0, R0, -UR16, R15 ;  /* 0x8000001000007c23 */ /* 0x000fe2000801000f */
[----:B------:R-:W-:-:S02]  /*c180*/  FSEL R174, R2, -INF , !P5 ;  /* 0xff80000002ae7808 */ /* 0x000fc40006800000 */
        /* <DEDUP_REMOVED lines=118> */
.L_x_1427:
[----:B------:R-:W-:Y:S05]  /*c8f0*/  BSYNC B0 ;  /* 0x0000000000007941 */ /* 0x000fea0003800000 */
.L_x_1426:
[----:B------:R-:W0:Y:S02]  /*c900*/  LDGDEPBAR ;  /* 0x00000000000079af */ /* 0x000e240000000000 */
.L_x_1425:
[----:B--2---:R-:W2:Y:S04]  /*c910*/  LDL R11, [R1+0xac] ;  /* 0x0000ac00010b7983 */ /* 0x004ea80000100800 */
[----:B------:R-:W3:Y:S04]  /*c920*/  LDL R10, [R1+0xb8] ;  /* 0x0000b800010a7983 */ /* 0x000ee80000100800 */
[----:B------:R-:W4:Y:S01]  /*c930*/  LDL R7, [R1+0xc8] ;  /* 0x0000c80001077983 */ /* 0x000f220000100800 */
[----:B------:R-:W-:Y:S01]  /*c940*/  FMNMX.FTZ R0, R100, R103, !PT ;  /* 0x0000006764007209 */ /* 0x000fe20007810000 */
[----:B------:R-:W-:Y:S01]  /*c950*/  USHF.L.U32 UR7, UR18, 0x1, URZ ;  /* 0x0000000112077899 */ /* 0x000fe2000800063f */
[----:B------:R-:W-:Y:S01]  /*c960*/  IMAD.MOV.U32 R25, RZ, RZ, R222 ;  /* 0x000000ffff197224 */ /* 0x000fe200078e00de */
[----:B------:R-:W-:Y:S01]  /*c970*/  UIADD3 UR6, UR31, -0x4498517b, URZ ;  /* 0xbb67ae851f067890 */ /* 0x000fe2000fffe03f */
[----:B------:R-:W-:Y:S01]  /*c980*/  FMNMX.FTZ R0, R138, R0, !PT ;  /* 0x000000008a007209 */ /* 0x000fe20007810000 */
[----:B------:R-:W-:-:S02]  /*c990*/  ULOP3.LUT UR9, UR7, UR31, URZ, 0x3c, !UPT ;  /* 0x0000001f07097292 */ /* 0x000fc4000f8e3c3f */
[----:B------:R-:W-:Y:S01]  /*c9a0*/  UIADD3 UR25, UR30, -0x61c88647, URZ ;  /* 0x9e3779b91e197890 */ /* 0x000fe2000fffe03f */
[----:B------:R-:W-:Y:S01]  /*c9b0*/  FMNMX.FTZ R0, R101, R0, !PT ;  /* 0x0000000065007209 */ /* 0x000fe20007810000 */
[----:B------:R-:W-:Y:S02]  /*c9c0*/  UIADD3 UR24, UR30, 0x3c6ef372, URZ ;  /* 0x3c6ef3721e187890 */ /* 0x000fe4000fffe03f */
[----:B------:R-:W-:Y:S01]  /*c9d0*/  UIADD3 UR22, UR31, 0x76cf5d0a, URZ ;  /* 0x76cf5d0a1f167890 */ /* 0x000fe2000fffe03f */
[----:B------:R-:W-:Y:S01]  /*c9e0*/  FMNMX.FTZ R0, R102, R0, !PT ;  /* 0x0000000066007209 */ /* 0x000fe20007810000 */
[----:B------:R-:W-:Y:S02]  /*c9f0*/  UIADD3 UR20, UR31, 0x32370b8f, URZ ;  /* 0x32370b8f1f147890 */ /* 0x000fe4000fffe03f */
[----:B------:R-:W-:Y:S01]  /*ca00*/  UIADD3 UR21, UR30, -0x255992d5, URZ ;  /* 0xdaa66d2b1e157890 */ /* 0x000fe2000fffe03f */
[----:B------:R-:W-:Y:S01]  /*ca10*/  FMNMX.FTZ R0, R236, R0, !PT ;  /* 0x00000000ec007209 */ /* 0x000fe20007810000 */
[----:B------:R-:W-:-:S02]  /*ca20*/  UIADD3 UR19, UR30, 0x78dde6e4, URZ ;  /* 0x78dde6e41e137890 */ /* 0x000fc4000fffe03f */
[----:B------:R-:W-:Y:S01]  /*ca30*/  UIADD3 UR28, UR30, -0x4ab325aa, URZ ;  /* 0xb54cda561e1c7890 */ /* 0x000fe2000fffe03f */
[----:B------:R-:W-:Y:S01]  /*ca40*/  FMNMX.FTZ R2, R223, R0, !PT ;  /* 0x00000000df027209 */ /* 0x000fe20007810000 */
[----:B------:R-:W-:Y:S01]  /*ca50*/  UIADD3 UR7, UR7, 0x1, URZ ;  /* 0x0000000107077890 */ /* 0x000fe2000fffe03f */
[----:B------:R-:W-:Y:S01]  /*ca60*/  FMNMX.FTZ R0, R3, R144, !PT ;  /* 0x0000009003007209 */ /* 0x000fe20007810000 */
[----:B------:R-:W-:Y:S01]  /*ca70*/  UIADD3 UR29, UR31, 0x646e171e, URZ ;  /* 0x646e171e1f1d7890 */ /* 0x000fe2000fffe03f */
[----:B------:R-:W-:Y:S01]  /*ca80*/  FMNMX.FTZ R2, R142, R2, !PT ;  /* 0x000000028e027209 */ /* 0x000fe20007810000 */
[----:B------:R-:W-:Y:S01]  /*ca90*/  ULOP3.LUT UR7, UR7, UR31, URZ, 0x3c, !UPT ;  /* 0x0000001f07077292 */ /* 0x000fe2000f8e3c3f */
[----:B------:R-:W-:Y:S02]  /*caa0*/  FMNMX.FTZ R0, R145, R0, !PT ;  /* 0x0000000091007209 */ /* 0x000fe40007810000 */
[----:B-1----:R-:W-:Y:S02]  /*cab0*/  FMNMX.FTZ R4, R143, R2, !PT ;  /* 0x000000028f047209 */ /* 0x002fe40007810000 */
        /* <DEDUP_REMOVED lines=22> */
[----:B------:R-:W-:-:S05]  /*cc20*/  FMNMX.FTZ R2, R160, R2, !PT ;  /* 0x00000002a0027209 */ /* 0x000fca0007810000 */
[----:B------:R-:W5:Y:S01]  /*cc30*/  SHFL.BFLY PT, R5, R2, 0x2, 0x1f ;  /* 0x0c401f0002057f89 */ /* 0x000f6200000e0000 */
[----:B-1----:R-:W-:-:S05]  /*cc40*/  FMNMX.FTZ R0, R0, R4, !PT ;  /* 0x0000000400007209 */ /* 0x002fca0007810000 */
[----:B------:R-:W1:Y:S01]  /*cc50*/  SHFL.BFLY PT, R6, R0, 0x1, 0x1f ;  /* 0x0c201f0000067f89 */ /* 0x000e6200000e0000 */
[----:B-----5:R-:W-:Y:S02]  /*cc60*/  FMNMX.FTZ R2, R2, R5, !PT ;  /* 0x0000000502027209 */ /* 0x020fe40007810000 */
[----:B-1----:R-:W-:-:S04]  /*cc70*/  FMNMX.FTZ R222, R0, R6, !PT ;  /* 0x0000000600de7209 */ /* 0x002fc80007810000 */
[C---:B------:R-:W-:Y:S01]  /*cc80*/  FSETP.NEU.FTZ.AND P1, PT, R222.reuse, -INF , PT ;  /* 0xff800000de00780b */ /* 0x040fe20003f3d000 */
[----:B------:R-:W-:-:S05]  /*cc90*/  FMUL.FTZ R12, R222, UR8 ;  /* 0x00000008de0c7c20 */ /* 0x000fca0008410000 */
[----:B------:R-:W-:-:S05]  /*cca0*/  FSEL R12, R12, RZ, P1 ;  /* 0x000000ff0c0c7208 */ /* 0x000fca0000800000 */
[----:B------:R-:W-:-:S04]  /*ccb0*/  FFMA.FTZ R0, R103, UR8, -R12 ;  /* 0x0000000867007c23 */ /* 0x000fc8000801080c */
[----:B------:R1:W-:Y:S02]  /*ccc0*/  MUFU.EX2 R29, R0 ;  /* 0x00000000001d7308 */ /* 0x0003e40000000800 */
[----:B-1----:R-:W-:-:S06]  /*ccd0*/  FFMA.FTZ R0, R138, UR8, -R12 ;  /* 0x000000088a007c23 */ /* 0x002fcc000801080c */
[----:B------:R1:W-:Y:S01]  /*cce0*/  MUFU.EX2 R19, R0 ;  /* 0x0000000000137308 */ /* 0x0003e20000000800 */
[----:B--2---:R-:W-:-:S05]  /*ccf0*/  IMAD.WIDE.U32 R148, R11, -0x326172a9, RZ ;  /* 0xcd9e8d570b947825 */ /* 0x004fca00078e00ff */
[----:B---3--:R-:W-:Y:S02]  /*cd00*/  LOP3.LUT R4, R149, R10, RZ, 0x3c, !PT ;  /* 0x0000000a95047212 */ /* 0x008fe400078e3cff */
[----:B------:R-:W2:Y:S01]  /*cd10*/  SHFL.BFLY PT, R10, R2, 0x1, 0x1f ;  /* 0x0c201f00020a7f89 */ /* 0x000ea200000e0000 */
[----:B----4-:R-:W-:-:S04]  /*cd20*/  IMAD.WIDE.U32 R14, R7, -0x2daee0ad, RZ ;  /* 0xd2511f53070e7825 */ /* 0x010fc800078e00ff */
        /* <DEDUP_REMOVED lines=10> */
[----:B--2---:R-:W-:-:S03]  /*cdd0*/  FMNMX.FTZ R215, R2, R10, !PT ;  /* 0x0000000a02d77209 */ /* 0x004fc60007810000 */
[----:B------:R-:W-:Y:S01]  /*cde0*/  IMAD.WIDE.U32 R6, R6, -0x2daee0ad, RZ ;  /* 0xd2511f5306067825 */ /* 0x000fe200078e00ff */
[----:B------:R-:W-:Y:S02]  /*cdf0*/  LOP3.LUT R16, R5, UR22, R136, 0x96, !PT ;  /* 0x0000001605107c12 */ /* 0x000fe4000f8e9688 */
[C---:B------:R-:W-:Y:S01]  /*ce00*/  FSETP.NEU.FTZ.AND P0, PT, R215.reuse, -INF , PT ;  /* 0xff800000d700780b */ /* 0x040fe20003f1d000 */
[----:B------:R-:W-:Y:S01]  /*ce10*/  FMUL.FTZ R11, R215, UR8 ;  /* 0x00000008d70b7c20 */ /* 0x000fe20008410000 */
[----:B------:R-:W-:Y:S01]  /*ce20*/  LOP3.LUT R20, R7, UR20, R4, 0x96, !PT ;  /* 0x0000001407147c12 */ /* 0x000fe2000f8e9604 */
[----:B------:R-:W-:-:S04]  /*ce30*/  IMAD.WIDE.U32 R16, R16, -0x326172a9, RZ ;  /* 0xcd9e8d5710107825 */ /* 0x000fc800078e00ff */
[----:B------:R-:W-:Y:S01]  /*ce40*/  FFMA.FTZ R4, R101, UR8, -R12 ;  /* 0x0000000865047c23 */ /* 0x000fe2000801080c */
[----:B------:R-:W-:Y:S01]  /*ce50*/  FSEL R11, R11, RZ, P0 ;  /* 0x000000ff0b0b7208 */ /* 0x000fe20000000000 */
[----:B------:R-:W-:Y:S01]  /*ce60*/  IMAD.WIDE.U32 R20, R20, -0x326172a9, RZ ;  /* 0xcd9e8d5714147825 */ /* 0x000fe200078e00ff */
[C-C-:B------:R-:W-:Y:S01]  /*ce70*/  LOP3.LUT R2, R17.reuse, UR21, R30.reuse, 0x96, !PT ;  /* 0x0000001511027c12 */ /* 0x140fe2000f8e961e */
[----:B------:R2:W-:Y:S01]  /*ce80*/  MUFU.EX2 R153, R4 ;  /* 0x0000000400997308 */ /* 0x0005e20000000800 */
[----:B------:R-:W-:Y:S01]  /*ce90*/  LOP3.LUT R5, R17, UR21, R30, 0x96, !PT ;  /* 0x0000001511057c12 */ /* 0x000fe2000f8e961e */
[----:B------:R-:W-:Y:S01]  /*cea0*/  IMAD.U32 R10, RZ, RZ, UR12 ;  /* 0x0000000cff0a7e24 */ /* 0x000fe2000f8e00ff */
[----:B-1----:R-:W-:Y:S01]  /*ceb0*/  LOP3.LUT R0, R21, UR19, R16, 0x96, !PT ;  /* 0x0000001315007c12 */ /* 0x002fe2000f8e9610 */
[----:B------:R-:W-:Y:S02]  /*cec0*/  IMAD R2, R2, -0x2daee0ad, RZ ;  /* 0xd2511f5302027824 */ /* 0x000fe400078e02ff */
[----:B------:R-:W-:-:S04]  /*ced0*/  IMAD.WIDE.U32 R34, R5, -0x2daee0ad, RZ ;  /* 0xd2511f5305227825 */ /* 0x000fc800078e00ff */
[----:B------:R-:W-:-:S04]  /*cee0*/  IMAD.WIDE.U32 R138, R0, -0x2daee0ad, RZ ;  /* 0xd2511f53008a7825 */ /* 0x000fc800078e00ff */
[----:B------:R-:W-:Y:S01]  /*cef0*/  FFMA.FTZ R0, R102, UR8, -R12 ;  /* 0x0000000866007c23 */ /* 0x000fe2000801080c */
[----:B------:R-:W-:Y:S01]  /*cf00*/  LOP3.LUT R22, R35, UR9, R6, 0x96, !PT ;  /* 0x0000000923167c12 */ /* 0x000fe2000f8e9606 */
[----:B------:R-:W-:Y:S01]  /*cf10*/  FFMA.FTZ R6, R145, UR8, -R11 ;  /* 0x0000000891067c23 */ /* 0x000fe2000801080b */
[----:B------:R-:W-:Y:S01]  /*cf20*/  IMAD.MOV.U32 R17, RZ, RZ, 0x7054 ;  /* 0x00007054ff117424 */ /* 0x000fe200078e00ff */
[----:B------:R1:W3:Y:S01]  /*cf30*/  MUFU.EX2 R28, R0 ;  /* 0x00000000001c7308 */ /* 0x0002e20000000800 */
[----:B--2---:R-:W-:Y:S01]  /*cf40*/  LOP3.LUT R4, R139, UR6, R2, 0x96, !PT ;  /* 0x000000068b047c12 */ /* 0x004fe2000f8e9602 */
[----:B------:R-:W-:Y:S02]  /*cf50*/  IMAD.WIDE.U32 R22, R22, -0x326172a9, RZ ;  /* 0xcd9e8d5716167825 */ /* 0x000fe400078e00ff */
[----:B------:R-:W-:Y:S02]  /*cf60*/  PRMT R10, R10, R17, UR12 ;  /* 0x0000000c0a0a7e16 */ /* 0x000fe40008000011 */
[----:B------:R-:W-:-:S02]  /*cf70*/  IMAD.WIDE.U32 R4, R4, -0x326172a9, RZ ;  /* 0xcd9e8d5704047825 */ /* 0x000fc400078e00ff */
[----:B------:R-:W-:Y:S01]  /*cf80*/  MUFU.EX2 R24, R6 ;  /* 0x0000000600187308 */ /* 0x000fe20000000800 */
[--C-:B------:R-:W-:Y:S02]  /*cf90*/  SHF.R.U32.HI R2, RZ, 0x10, R4.reuse ;  /* 0x00000010ff027819 */ /* 0x100fe40000011604 */
[----:B------:R-:W-:Y:S02]  /*cfa0*/  LOP3.LUT R13, R4, 0xff, RZ, 0xc0, !PT ;  /* 0x000000ff040d7812 */ /* 0x000fe400078ec0ff */
[----:B------:R-:W-:Y:S01]  /*cfb0*/  SHF.R.U32.HI R7, RZ, 0x18, R4 ;  /* 0x00000018ff077819 */ /* 0x000fe20000011604 */
[----:B-1----:R-:W-:Y:S01]  /*cfc0*/  FFMA.FTZ R0, R144, UR8, -R11 ;  /* 0x0000000890007c23 */ /* 0x002fe2000801080b */
[----:B------:R-:W-:-:S03]  /*cfd0*/  LOP3.LUT R2, R2, 0xff, RZ, 0xc0, !PT ;  /* 0x000000ff02027812 */ /* 0x000fc600078ec0ff */
[----:B------:R1:W2:Y:S02]  /*cfe0*/  MUFU.EX2 R152, R0 ;  /* 0x0000000000987308 */ /* 0x0002a40000000800 */
[----:B-1----:R-:W-:Y:S02]  /*cff0*/  LOP3.LUT R0, R4, 0xffff, RZ, 0xc0, !PT ;  /* 0x0000ffff04007812 */ /* 0x002fe400078ec0ff */
[----:B------:R-:W-:Y:S01]  /*d000*/  LOP3.LUT R4, R5, UR28, R22, 0x96, !PT ;  /* 0x0000001c05047c12 */ /* 0x000fe2000f8e9616 */
[--C-:B------:R-:W-:Y:S01]  /*d010*/  FFMA.FTZ R5, R141, UR8, -R11.reuse ;  /* 0x000000088d057c23 */ /* 0x100fe2000801080b */
[----:B------:R-:W-:Y:S01]  /*d020*/  SHF.R.U32.HI R6, RZ, 0x8, R0 ;  /* 0x00000008ff067819 */ /* 0x000fe20000011600 */
[----:B------:R-:W-:Y:S02]  /*d030*/  FFMA.FTZ R0, R140, UR8, -R11 ;  /* 0x000000088c007c23 */ /* 0x000fe4000801080b */
[----:B------:R1:W-:Y:S01]  /*d040*/  MUFU.EX2 R18, R5 ;  /* 0x0000000500127308 */ /* 0x0003e20000000800 */
[----:B------:R-:W-:-:S02]  /*d050*/  PRMT R14, R13, 0x5410, R6 ;  /* 0x000054100d0e7816 */ /* 0x000fc40000000006 */
[----:B------:R-:W-:Y:S02]  /*d060*/  PRMT R13, R2, 0x5410, R7 ;  /* 0x00005410020d7816 */ /* 0x000fe40000000007 */
[--C-:B------:R-:W-:Y:S02]  /*d070*/  SHF.R.U32.HI R2, RZ, 0x10, R4.reuse ;  /* 0x00000010ff027819 */ /* 0x100fe40000011604 */
[----:B------:R-:W-:Y:S01]  /*d080*/  LOP3.LUT R6, R4, 0xff, RZ, 0xc0, !PT ;  /* 0x000000ff04067812 */ /* 0x000fe200078ec0ff */
[----:B------:R4:W-:Y:S01]  /*d090*/  MUFU.EX2 R154, R0 ;  /* 0x00000000009a7308 */ /* 0x0009e20000000800 */
[----:B------:R-:W-:Y:S02]  /*d0a0*/  SHF.R.U32.HI R7, RZ, 0x18, R4 ;  /* 0x00000018ff077819 */ /* 0x000fe40000011604 */
[----:B------:R-:W-:-:S04]  /*d0b0*/  LOP3.LUT R2, R2, 0xff, RZ, 0xc0, !PT ;  /* 0x000000ff02027812 */ /* 0x000fc800078ec0ff */
[----:B------:R-:W-:Y:S02]  /*d0c0*/  PRMT R7, R2, 0x5410, R7 ;  /* 0x0000541002077816 */ /* 0x000fe40000000007 */
[----:B-1----:R-:W-:-:S05]  /*d0d0*/  FSEL R5, R215, RZ, P0 ;  /* 0x000000ffd7057208 */ /* 0x002fca0000000000 */
[----:B------:R-:W-:Y:S01]  /*d0e0*/  FADD.FTZ R5, R3, -R5 ;  /* 0x8000000503057221 */ /* 0x000fe20000010000 */
[----:B---3--:R-:W-:Y:S02]  /*d0f0*/  F2FP.F16.F32.PACK_AB R3, R28, R153 ;  /* 0x000000991c03723e */ /* 0x008fe400000000ff */
[----:B----4-:R-:W-:Y:S01]  /*d100*/  LOP3.LUT R0, R4, 0xffff, RZ, 0xc0, !PT ;  /* 0x0000ffff04007812 */ /* 0x010fe200078ec0ff */
[----:B------:R-:W-:Y:S01]  /*d110*/  FMUL.FTZ R5, R5, UR8 ;  /* 0x0000000805057c20 */ /* 0x000fe20008410000 */
[----:B------:R-:W-:Y:S02]  /*d120*/  FSEL R4, R222, RZ, P1 ;  /* 0x000000ffde047208 */ /* 0x000fe40000800000 */
[----:B------:R-:W-:Y:S01]  /*d130*/  SHF.R.U32.HI R0, RZ, 0x8, R0 ;  /* 0x00000008ff007819 */ /* 0x000fe20000011600 */
[----:B------:R-:W1:Y:S01]  /*d140*/  MUFU.EX2 R32, R5 ;  /* 0x0000000500207308 */ /* 0x000e620000000800 */
[----:B------:R-:W-:Y:S01]  /*d150*/  PRMT R210, R3, 0x7610, R210 ;  /* 0x0000761003d27816 */ /* 0x000fe200000000d2 */
[----:B------:R-:W-:Y:S01]  /*d160*/  FADD.FTZ R2, R100, -R4 ;  /* 0x8000000464027221 */ /* 0x000fe20000010000 */
[----:B------:R-:W-:Y:S01]  /*d170*/  PRMT R6, R6, 0x5410, R0 ;  /* 0x0000541006067816 */ /* 0x000fe20000000000 */
[----:B------:R-:W3:Y:S01]  /*d180*/  LDSM.16.MT88.4 R100, [R177+0xc000] ;  /* 0x00c00000b164783b */ /* 0x000ee20000004200 */
[----:B------:R-:W-:Y:S01]  /*d190*/  F2FP.F16.F32.PACK_AB R0, R19, R29 ;  /* 0x0000001d1300723e */ /* 0x000fe200000000ff */
[----:B------:R-:W-:Y:S01]  /*d1a0*/  FMUL.FTZ R2, R2, UR8 ;  /* 0x0000000802027c20 */ /* 0x000fe20008410000 */
[----:B------:R-:W-:-:S02]  /*d1b0*/  PRMT R209, R3, 0x7632, R209 ;  /* 0x0000763203d17816 */ /* 0x000fc400000000d1 */
[C---:B------:R-:W-:Y:S01]  /*d1c0*/  PRMT R214, R0.reuse, 0x7610, R214 ;  /* 0x0000761000d67816 */ /* 0x040fe200000000d6 */
[----:B------:R-:W4:Y:S01]  /*d1d0*/  MUFU.EX2 R33, R2 ;  /* 0x0000000200217308 */ /* 0x000f220000000800 */
[----:B------:R-:W-:Y:S02]  /*d1e0*/  PRMT R213, R0, 0x7632, R213 ;  /* 0x0000763200d57816 */ /* 0x000fe400000000d5 */
[----:B--2---:R-:W-:Y:S02]  /*d1f0*/  F2FP.F16.F32.PACK_AB R0, R24, R152 ;  /* 0x000000981800723e */ /* 0x004fe400000000ff */
[----:B------:R-:W-:Y:S02]  /*d200*/  PRMT R3, R214, 0x5410, R213 ;  /* 0x00005410d6037816 */ /* 0x000fe400000000d5 */
[----:B------:R-:W-:Y:S01]  /*d210*/  PRMT R212, R0, 0x7610, R212 ;  /* 0x0000761000d47816 */ /* 0x000fe200000000d4 */
[-C--:B-1----:R-:W-:Y:S01]  /*d220*/  FMUL.FTZ R118, R118, R32.reuse ;  /* 0x0000002076767220 */ /* 0x082fe20000410000 */
[----:B------:R-:W-:Y:S01]  /*d230*/  PRMT R211, R0, 0x7632, R211 ;  /* 0x0000763200d37816 */ /* 0x000fe200000000d3 */
[-C--:B------:R-:W-:Y:S01]  /*d240*/  FMUL.FTZ R119, R119, R32.reuse ;  /* 0x0000002077777220 */ /* 0x080fe20000410000 */
[--C-:B------:R-:W-:Y:S01]  /*d250*/  HSET2.LE.AND R0, R6, R10.reuse, PT ;  /* 0x0000000a06007233 */ /* 0x100fe20003803000 */
[-C--:B------:R-:W-:Y:S01]  /*d260*/  FMUL.FTZ R114, R114, R32.reuse ;  /* 0x0000002072727220 */ /* 0x080fe20000410000 */
[----:B------:R-:W-:Y:S01]  /*d270*/  PRMT R5, R212, 0x5410, R211 ;  /* 0x00005410d4057816 */ /* 0x000fe200000000d3 */
[-C--:B------:R-:W-:Y:S01]  /*d280*/  FMUL.FTZ R115, R115, R32.reuse ;  /* 0x0000002073737220 */ /* 0x080fe20000410000 */
[----:B------:R-:W-:Y:S01]  /*d290*/  FMUL.FTZ R110, R110, R32 ;  /* 0x000000206e6e7220 */ /* 0x000fe20000410000 */
[----:B------:R-:W-:Y:S01]  /*d2a0*/  LOP3.LUT R4, R0, R3, RZ, 0xc0, !PT ;  /* 0x0000000300047212 */ /* 0x000fe200078ec0ff */
[-C--:B----4-:R-:W-:Y:S01]  /*d2b0*/  FMUL.FTZ R116, R116, R33.reuse ;  /* 0x0000002174747220 */ /* 0x090fe20000410000 */
[----:B------:R-:W-:Y:S01]  /*d2c0*/  F2FP.F16.F32.PACK_AB R2, R18, R154 ;  /* 0x0000009a1202723e */ /* 0x000fe200000000ff */
[-C--:B------:R-:W-:Y:S01]  /*d2d0*/  FMUL.FTZ R117, R117, R33.reuse ;  /* 0x0000002175757220 */ /* 0x080fe20000410000 */
[--C-:B------:R-:W-:Y:S01]  /*d2e0*/  HSET2.LE.AND R0, R14, R10.reuse, PT ;  /* 0x0000000a0e007233 */ /* 0x100fe20003803000 */
[-C--:B------:R-:W-:Y:S01]  /*d2f0*/  FMUL.FTZ R112, R112, R33.reuse ;  /* 0x0000002170707220 */ /* 0x080fe20000410000 */
[C---:B------:R-:W-:Y:S01]  /*d300*/  PRMT R208, R2.reuse, 0x7610, R208 ;  /* 0x0000761002d07816 */ /* 0x040fe200000000d0 */
[-C--:B------:R-:W-:Y:S01]  /*d310*/  FMUL.FTZ R113, R113, R33.reuse ;  /* 0x0000002171717220 */ /* 0x080fe20000410000 */
[----:B------:R-:W-:Y:S01]  /*d320*/  PRMT R147, R2, 0x7632, R147 ;  /* 0x0000763202937816 */ /* 0x000fe20000000093 */
        /* <DEDUP_REMOVED lines=9> */
[-C--:B------:R-:W-:Y:S01]  /*d3c0*/  FMUL.FTZ R106, R106, R32.reuse ;  /* 0x000000206a6a7220 */ /* 0x080fe20000410000 */
[----:B------:R-:W-:Y:S01]  /*d3d0*/  FMUL.FTZ R107, R107, R32 ;  /* 0x000000206b6b7220 */ /* 0x000fe20000410000 */
[-C--:B------:R-:W-:Y:S01]  /*d3e0*/  FMUL.FTZ R132, R132, R33.reuse ;  /* 0x0000002184847220 */ /* 0x080fe20000410000 */
[----:B------:R-:W-:Y:S01]  /*d3f0*/  LOP3.LUT R6, R0, R2, RZ, 0xc0, !PT ;  /* 0x0000000200067212 */ /* 0x000fe200078ec0ff */
[-C--:B------:R-:W-:Y:S01]  /*d400*/  FMUL.FTZ R133, R133, R33.reuse ;  /* 0x0000002185857220 */ /* 0x080fe20000410000 */
[----:B------:R-:W-:Y:S01]  /*d410*/  PRMT R0, R208, 0x5410, R147 ;  /* 0x00005410d0007816 */ /* 0x000fe20000000093 */
[-C--:B------:R-:W-:Y:S01]  /*d420*/  FMUL.FTZ R134, R134, R32.reuse ;  /* 0x0000002086867220 */ /* 0x080fe20000410000 */
[----:B------:R-:W-:Y:S01]  /*d430*/  FMUL.FTZ R135, R135, R32 ;  /* 0x0000002087877220 */ /* 0x000fe20000410000 */
[----:B------:R-:W-:Y:S01]  /*d440*/  FMUL.FTZ R128, R128, R33 ;  /* 0x0000002180807220 */ /* 0x000fe20000410000 */
[----:B------:R-:W-:Y:S01]  /*d450*/  LOP3.LUT R7, R3, R0, RZ, 0xc0, !PT ;  /* 0x0000000003077212 */ /* 0x000fe200078ec0ff */
[----:B------:R-:W-:-:S02]  /*d460*/  IMAD.MOV.U32 R0, RZ, RZ, R25 ;  /* 0x000000ffff007224 */ /* 0x000fc400078e0019 */
[-C--:B------:R-:W-:Y:S01]  /*d470*/  FMUL.FTZ R129, R129, R33.reuse ;  /* 0x0000002181817220 */ /* 0x080fe20000410000 */
[----:B------:R-:W-:Y:S02]  /*d480*/  IMAD.MOV.U32 R3, RZ, RZ, R24 ;  /* 0x000000ffff037224 */ /* 0x000fe400078e0018 */
[-C--:B------:R-:W-:Y:S01]  /*d490*/  FMUL.FTZ R130, R130, R32.reuse ;  /* 0x0000002082827220 */ /* 0x080fe20000410000 */
[----:B------:R-:W1:Y:S01]  /*d4a0*/  LDSM.16.MT88.4 R24, [R178+0xc000] ;  /* 0x00c00000b218783b */ /* 0x000e620000004200 */
        /* <DEDUP_REMOVED lines=46> */
[----:B------:R-:W1:Y:S01]  /*d790*/  LDSM.16.MT88.4 R24, [R179+0xc000] ;  /* 0x00c00000b318783b */ /* 0x000e620000004200 */
[----:B------:R-:W-:-:S02]  /*d7a0*/  IMAD.MOV.U32 R13, RZ, RZ, R161 ;  /* 0x000000ffff0d7224 */ /* 0x000fc400078e00a1 */
[-C--:B------:R-:W-:Y:S01]  /*d7b0*/  FMUL.FTZ R76, R76, R33.reuse ;  /* 0x000000214c4c7220 */ /* 0x080fe20000410000 */
[----:B------:R-:W-:Y:S02]  /*d7c0*/  IMAD.MOV.U32 R2, RZ, RZ, R160 ;  /* 0x000000ffff027224 */ /* 0x000fe400078e00a0 */
[-C--:B------:R-:W-:Y:S01]  /*d7d0*/  FMUL.FTZ R77, R77, R33.reuse ;  /* 0x000000214d4d7220 */ /* 0x080fe20000410000 */
[C---:B--2---:R-:W-:Y:S01]  /*d7e0*/  HMMA.16816.F32 R124, R4.reuse, R100, R124 ;  /* 0x00000064047c723c */ /* 0x044fe2000000187c */
[----:B------:R-:W-:Y:S02]  /*d7f0*/  IMAD.MOV.U32 R114, RZ, RZ, R148 ;  /* 0x000000ffff727224 */ /* 0x000fe400078e0094 */
[-C--:B------:R-:W-:Y:S01]  /*d800*/  FMUL.FTZ R78, R78, R32.reuse ;  /* 0x000000204e4e7220 */ /* 0x080fe20000410000 */
[----:B------:R-:W-:Y:S02]  /*d810*/  IMAD.MOV.U32 R115, RZ, RZ, R149 ;  /* 0x000000ffff737224 */ /* 0x000fe400078e0095 */
        /* <DEDUP_REMOVED lines=31> */
[C---:B-1----:R-:W-:Y:S06]  /*da10*/  HMMA.16816.F32 R132, R4.reuse, R24, R132 ;  /* 0x000000180484723c */ /* 0x042fec0000001884 */
[C---:B------:R-:W-:Y:S01]  /*da20*/  HMMA.16816.F32 R216, R4.reuse, R26, R128 ;  /* 0x0000001a04d8723c */ /* 0x040fe20000001880 */
[----:B------:R-:W1:Y:S05]  /*da30*/  LDSM.16.MT88.4 R24, [R178+0xe000] ;  /* 0x00e00000b218783b */ /* 0x000e6a0000004200 */
[C---:B--2---:R-:W-:Y:S01]  /*da40*/  HMMA.16816.F32 R168, R4.reuse, R100, R36 ;  /* 0x0000006404a8723c */ /* 0x044fe20000001824 */
[----:B------:R-:W2:Y:S05]  /*da50*/  LDSM.16.MT88.4 R36, [R180+0xe000] ;  /* 0x00e00000b424783b */ /* 0x000eaa0000004200 */
[C---:B------:R-:W-:Y:S06]  /*da60*/  HMMA.16816.F32 R160, R4.reuse, R102, R40 ;  /* 0x0000006604a0723c */ /* 0x040fec0000001828 */
[C---:B-1----:R-:W-:Y:S06]  /*da70*/  HMMA.16816.F32 R128, R4.reuse, R24, R44 ;  /* 0x000000180480723c */ /* 0x042fec000000182c */
[C---:B------:R-:W-:Y:S01]  /*da80*/  HMMA.16816.F32 R148, R4.reuse, R26, R48 ;  /* 0x0000001a0494723c */ /* 0x040fe20000001830 */
[----:B------:R-:W1:Y:S01]  /*da90*/  LDSM.16.MT88.4 R24, [R179+0xe000] ;  /* 0x00e00000b318783b */ /* 0x000e620000004200 */
[----:B------:R-:W-:Y:S01]  /*daa0*/  IMAD.MOV.U32 R46, RZ, RZ, R0 ;  /* 0x000000ffff2e7224 */ /* 0x000fe200078e0000 */
[----:B------:R-:W-:Y:S01]  /*dab0*/  LOP3.LUT R0, R15, UR7, RZ, 0x3c, !PT ;  /* 0x000000070f007c12 */ /* 0x000fe2000f8e3cff */
[----:B------:R-:W-:Y:S01]  /*dac0*/  IMAD.MOV.U32 R45, RZ, RZ, R2 ;  /* 0x000000ffff2d7224 */ /* 0x000fe200078e0002 */
[----:B------:R-:W-:Y:S01]  /*dad0*/  UIADD3 UR7, UR30, 0x1715609d, URZ ;  /* 0x1715609d1e077890 */ /* 0x000fe2000fffe03f */
[----:B--2---:R-:W-:Y:S01]  /*dae0*/  HMMA.16816.F32 R156, R4, R36, R52 ;  /* 0x00000024049c723c */ /* 0x004fe20000001834 */
[----:B------:R-:W-:-:S02]  /*daf0*/  IMAD.MOV.U32 R47, RZ, RZ, R3 ;  /* 0x000000ffff2f7224 */ /* 0x000fc400078e0003 */
[----:B------:R-:W-:Y:S01]  /*db00*/  IMAD.MOV.U32 R44, RZ, RZ, R13 ;  /* 0x000000ffff2c7224 */ /* 0x000fe200078e000d */
[----:B------:R-:W-:Y:S02]  /*db10*/  LOP3.LUT R13, R21, UR19, R16, 0x96, !PT ;  /* 0x00000013150d7c12 */ /* 0x000fe4000f8e9610 */
[----:B------:R-:W-:Y:S01]  /*db20*/  HMMA.16816.F32 R164, R4, R38, R56 ;  /* 0x0000002604a4723c */ /* 0x000fe20000001838 */
[----:B------:R-:W2:Y:S06]  /*db30*/  LDSM.16.MT88.4 R36, [R177+0x10000] ;  /* 0x01000000b124783b */ /* 0x000eac0000004200 */
[----:B------:R-:W-:-:S02]  /*db40*/  IMAD.MOV.U32 R59, RZ, RZ, R174 ;  /* 0x000000ffff3b7224 */ /* 0x000fc400078e00ae */
[----:B------:R-:W-:Y:S02]  /*db50*/  IMAD.MOV.U32 R57, RZ, RZ, R175 ;  /* 0x000000ffff397224 */ /* 0x000fe400078e00af */
[----:B------:R-:W-:Y:S02]  /*db60*/  IMAD.MOV.U32 R56, RZ, RZ, R173 ;  /* 0x000000ffff387224 */ /* 0x000fe400078e00ad */
[----:B------:R-:W-:Y:S01]  /*db70*/  IMAD.MOV.U32 R58, RZ, RZ, R154 ;  /* 0x000000ffff3a7224 */ /* 0x000fe200078e009a */
[C---:B-1----:R-:W-:Y:S06]  /*db80*/  HMMA.16816.F32 R104, R4.reuse, R24, R60 ;  /* 0x000000180468723c */ /* 0x042fec000000183c */
[----:B------:R-:W-:Y:S01]  /*db90*/  HMMA.16816.F32 R100, R4, R26, R64 ;  /* 0x0000001a0464723c */ /* 0x000fe20000001840 */
[----:B------:R-:W1:Y:S01]  /*dba0*/  LDSM.16.MT88.4 R24, [R178+0x10000] ;  /* 0x01000000b218783b */ /* 0x000e620000004200 */
[----:B------:R-:W-:-:S02]  /*dbb0*/  IMAD.MOV.U32 R63, RZ, RZ, R29 ;  /* 0x000000ffff3f7224 */ /* 0x000fc400078e001d */
[----:B------:R-:W-:Y:S02]  /*dbc0*/  IMAD.MOV.U32 R62, RZ, RZ, R28 ;  /* 0x000000ffff3e7224 */ /* 0x000fe400078e001c */
[----:B--2---:R-:W-:Y:S01]  /*dbd0*/  HMMA.16816.F32 R68, R4, R36, R68 ;  /* 0x000000240444723c */ /* 0x004fe20000001844 */
[----:B------:R-:W-:-:S04]  /*dbe0*/  IMAD.WIDE.U32 R28, R0, -0x326172a9, RZ ;  /* 0xcd9e8d57001c7825 */ /* 0x000fc800078e00ff */
[----:B------:R-:W-:Y:S01]  /*dbf0*/  IMAD.MOV.U32 R61, RZ, RZ, R172 ;  /* 0x000000ffff3d7224 */ /* 0x000fe200078e00ac */
[----:B------:R-:W-:Y:S01]  /*dc00*/  HMMA.16816.F32 R40, R4, R38, R72 ;  /* 0x000000260428723c */ /* 0x000fe20000001848 */
[----:B------:R-:W2:Y:S01]  /*dc10*/  LDSM.16.MT88.4 R36, [R180+0x10000] ;  /* 0x01000000b424783b */ /* 0x000ea20000004200 */
[----:B------:R-:W-:Y:S01]  /*dc20*/  LOP3.LUT R0, R31, UR24, R28, 0x96, !PT ;  /* 0x000000181f007c12 */ /* 0x000fe2000f8e961c */
[----:B------:R-:W-:Y:S02]  /*dc30*/  IMAD.MOV.U32 R67, RZ, RZ, R63 ;  /* 0x000000ffff437224 */ /* 0x000fe400078e003f */
[----:B------:R-:W-:Y:S02]  /*dc40*/  IMAD.MOV.U32 R63, RZ, RZ, R57 ;  /* 0x000000ffff3f7224 */ /* 0x000fe400078e0039 */
[----:B------:R-:W-:Y:S02]  /*dc50*/  IMAD.MOV.U32 R74, RZ, RZ, R114 ;  /* 0x000000ffff4a7224 */ /* 0x000fe400078e0072 */
[----:B------:R-:W-:-:S03]  /*dc60*/  IMAD.WIDE.U32 R14, R0, -0x2daee0ad, RZ ;  /* 0xd2511f53000e7825 */ /* 0x000fc600078e00ff */
[----:B------:R-:W-:Y:S01]  /*dc70*/  LOP3.LUT R2, R29, UR25, R74, 0x96, !PT ;  /* 0x000000191d027c12 */ /* 0x000fe2000f8e964a */
[----:B------:R-:W-:Y:S02]  /*dc80*/  IMAD.MOV.U32 R75, RZ, RZ, R115 ;  /* 0x000000ffff4b7224 */ /* 0x000fe400078e0073 */
[----:B------:R-:W-:Y:S02]  /*dc90*/  IMAD.MOV.U32 R73, RZ, RZ, R58 ;  /* 0x000000ffff497224 */ /* 0x000fe400078e003a */
[----:B------:R-:W-:-:S04]  /*dca0*/  IMAD.WIDE.U32 R2, R2, -0x2daee0ad, RZ ;  /* 0xd2511f5302027825 */ /* 0x000fc800078e00ff */
[----:B------:R-:W-:Y:S01]  /*dcb0*/  IMAD.MOV.U32 R58, RZ, RZ, R44 ;  /* 0x000000ffff3a7224 */ /* 0x000fe200078e002c */
[----:B------:R-:W-:Y:S01]  /*dcc0*/  LOP3.LUT R3, R3, UR22, R136, 0x96, !PT ;  /* 0x0000001603037c12 */ /* 0x000fe2000f8e9688 */
[----:B------:R-:W-:Y:S01]  /*dcd0*/  IMAD.MOV.U32 R72, RZ, RZ, R47 ;  /* 0x000000ffff487224 */ /* 0x000fe200078e002f */
[----:B------:R-:W-:Y:S01]  /*dce0*/  LOP3.LUT R0, R15, UR20, R2, 0x96, !PT ;  /* 0x000000140f007c12 */ /* 0x000fe2000f8e9602 */
[----:B------:R-:W-:Y:S02]  /*dcf0*/  IMAD.MOV.U32 R66, RZ, RZ, R56 ;  /* 0x000000ffff427224 */ /* 0x000fe400078e0038 */
[----:B------:R-:W-:Y:S01]  /*dd00*/  IMAD.WIDE.U32 R2, R3, -0x326172a9, RZ ;  /* 0xcd9e8d5703027825 */ /* 0x000fe200078e00ff */
[----:B-1----:R-:W-:Y:S03]  /*dd10*/  HMMA.16816.F32 R48, R4, R24, R76 ;  /* 0x000000180430723c */ /* 0x002fe6000000184c */
[----:B------:R-:W-:Y:S01]  /*dd20*/  IMAD.WIDE.U32 R16, R0, -0x326172a9, RZ ;  /* 0xcd9e8d5700107825 */ /* 0x000fe200078e00ff */
[----:B------:R-:W-:-:S02]  /*dd30*/  LOP3.LUT R3, R3, UR21, R30, 0x96, !PT ;  /* 0x0000001503037c12 */ /* 0x000fc4000f8e961e */
[C---:B------:R-:W-:Y:S01]  /*dd40*/  HMMA.16816.F32 R120, R4.reuse, R26, R80 ;  /* 0x0000001a0478723c */ /* 0x040fe20000001850 */
[----:B------:R-:W1:Y:S01]  /*dd50*/  LDSM.16.MT88.4 R24, [R179+0x10000] ;  /* 0x01000000b318783b */ /* 0x000e620000004200 */
[----:B------:R-:W-:Y:S01]  /*dd60*/  IMAD.MOV.U32 R79, RZ, RZ, R19 ;  /* 0x000000ffff4f7224 */ /* 0x000fe200078e0013 */
[----:B------:R-:W-:Y:S01]  /*dd70*/  LOP3.LUT R0, R17, UR19, R2, 0x96, !PT ;  /* 0x0000001311007c12 */ /* 0x000fe2000f8e9602 */
[----:B------:R-:W-:Y:S01]  /*dd80*/  IMAD.MOV.U32 R78, RZ, RZ, R18 ;  /* 0x000000ffff4e7224 */ /* 0x000fe200078e0012 */
[--C-:B------:R-:W-:Y:S01]  /*dd90*/  LOP3.LUT R17, R23, UR7, R20.reuse, 0x96, !PT ;  /* 0x0000000717117c12 */ /* 0x100fe2000f8e9614 */
[----:B------:R-:W-:Y:S01]  /*dda0*/  IMAD.WIDE.U32 R18, R13, -0x2daee0ad, RZ ;  /* 0xd2511f530d127825 */ /* 0x000fe200078e00ff */
[----:B--2---:R-:W-:Y:S01]  /*ddb0*/  HMMA.16816.F32 R112, R4, R36, R84 ;  /* 0x000000240470723c */ /* 0x004fe20000001854 */
[----:B------:R-:W-:Y:S02]  /*ddc0*/  LOP3.LUT R13, R23, UR7, R20, 0x96, !PT ;  /* 0x00000007170d7c12 */ /* 0x000fe4000f8e9614 */
[----:B------:R-:W-:-:S03]  /*ddd0*/  IMAD.WIDE.U32 R2, R3, -0x2daee0ad, RZ ;  /* 0xd2511f5303027825 */ /* 0x000fc600078e00ff */
[----:B------:R-:W-:Y:S01]  /*dde0*/  HMMA.16816.F32 R52, R4, R38, R88 ;  /* 0x000000260434723c */ /* 0x000fe20000001858 */
[----:B------:R-:W-:Y:S02]  /*ddf0*/  IMAD.MOV.U32 R57, RZ, RZ, R45 ;  /* 0x000000ffff397224 */ /* 0x000fe400078e002d */
[----:B------:R-:W-:-:S04]  /*de00*/  IMAD.MOV.U32 R56, RZ, RZ, R46 ;  /* 0x000000ffff387224 */ /* 0x000fc800078e002e */
[----:B------:R-:W-:Y:S02]  /*de10*/  IMAD.MOV.U32 R90, RZ, RZ, R56 ;  /* 0x000000ffff5a7224 */ /* 0x000fe400078e0038 */
[----:B------:R-:W-:Y:S02]  /*de20*/  IMAD.MOV.U32 R91, RZ, RZ, R57 ;  /* 0x000000ffff5b7224 */ /* 0x000fe400078e0039 */
[----:B------:R-:W-:Y:S02]  /*de30*/  IMAD.MOV.U32 R89, RZ, RZ, R72 ;  /* 0x000000ffff597224 */ /* 0x000fe400078e0048 */
[----:B------:R-:W-:Y:S01]  /*de40*/  IMAD.MOV.U32 R88, RZ, RZ, R79 ;  /* 0x000000ffff587224 */ /* 0x000fe200078e004f */
[----:B-1----:R-:W-:Y:S07]  /*de50*/  HMMA.16816.F32 R172, R4, R24, R92 ;  /* 0x0000001804ac723c */ /* 0x002fee000000185c */
[----:B------:R-:W-:-:S02]  /*de60*/  IMAD.MOV.U32 R95, RZ, RZ, R153 ;  /* 0x000000ffff5f7224 */ /* 0x000fc400078e0099 */
[----:B------:R-:W-:Y:S02]  /*de70*/  IMAD.MOV.U32 R94, RZ, RZ, R152 ;  /* 0x000000ffff5e7224 */ /* 0x000fe400078e0098 */
[----:B------:R-:W-:Y:S02]  /*de80*/  IMAD.MOV.U32 R93, RZ, RZ, R155 ;  /* 0x000000ffff5d7224 */ /* 0x000fe400078e009b */
[----:B------:R-:W-:Y:S07]  /*de90*/  HMMA.16816.F32 R152, R4, R26, R96 ;  /* 0x0000001a0498723c */ /* 0x000fee0000001860 */
[----:B------:R-:W-:Y:S01]  /*dea0*/  LOP3.LUT R4, R19, UR6, R34, 0x96, !PT ;  /* 0x0000000613047c12 */ /* 0x000fe2000f8e9622 */
[----:B------:R-:W-:Y:S01]  /*deb0*/  IMAD.WIDE.U32 R34, R0, -0x2daee0ad, RZ ;  /* 0xd2511f5300227825 */ /* 0x000fe200078e00ff */
[----:B------:R-:W-:-:S03]  /*dec0*/  LOP3.LUT R0, R3, UR9, R14, 0x96, !PT ;  /* 0x0000000903007c12 */ /* 0x000fc6000f8e960e */
[----:B------:R-:W-:Y:S01]  /*ded0*/  IMAD.WIDE.U32 R4, R4, -0x326172a9, RZ ;  /* 0xcd9e8d5704047825 */ /* 0x000fe200078e00ff */
[----:B------:R-:W-:-:S03]  /*dee0*/  LOP3.LUT R2, R35, UR6, R2, 0x96, !PT ;  /* 0x0000000623027c12 */ /* 0x000fc6000f8e9602 */
[----:B------:R-:W-:Y:S01]  /*def0*/  IMAD.WIDE.U32 R14, R0, -0x326172a9, RZ ;  /* 0xcd9e8d57000e7825 */ /* 0x000fe200078e00ff */
[----:B------:R-:W-:Y:S02]  /*df00*/  LOP3.LUT R6, R5, UR28, R22, 0x96, !PT ;  /* 0x0000001c05067c12 */ /* 0x000fe4000f8e9616 */
[----:B------:R-:W-:Y:S01]  /*df10*/  LOP3.LUT R19, R4, 0xffff, RZ, 0xc0, !PT ;  /* 0x0000ffff04137812 */ /* 0x000fe200078ec0ff */
[----:B------:R-:W-:Y:S01]  /*df20*/  IMAD.WIDE.U32 R2, R2, -0x326172a9, RZ ;  /* 0xcd9e8d5702027825 */ /* 0x000fe200078e00ff */
[----:B------:R-:W-:Y:S01]  /*df30*/  LOP3.LUT R7, R4, 0xff, RZ, 0xc0, !PT ;  /* 0x000000ff04077812 */ /* 0x000fe200078ec0ff */
[----:B------:R-:W-:Y:S01]  /*df40*/  LDSM.16.MT88.4 R20, [R178+0xc800] ;  /* 0x00c80000b214783b */ /* 0x000fe20000004200 */
[--C-:B------:R-:W-:Y:S01]  /*df50*/  SHF.R.U32.HI R38, RZ, 0x10, R4.reuse ;  /* 0x00000010ff267819 */ /* 0x100fe20000011604 */
[----:B------:R-:W-:Y:S01]  /*df60*/  IMAD.MOV.U32 R99, RZ, RZ, R61 ;  /* 0x000000ffff637224 */ /* 0x000fe200078e003d */
[----:B------:R-:W-:Y:S01]  /*df70*/  SHF.R.U32.HI R5, RZ, 0x18, R4 ;  /* 0x00000018ff057819 */ /* 0x000fe20000011604 */
[----:B------:R-:W-:Y:S01]  /*df80*/  IMAD.MOV.U32 R98, RZ, RZ, R62 ;  /* 0x000000ffff627224 */ /* 0x000fe200078e003e */
[----:B------:R-:W-:Y:S01]  /*df90*/  LOP3.LUT R44, R3, UR28, R14, 0x96, !PT ;  /* 0x0000001c032c7c12 */ /* 0x000fe2000f8e960e */
[----:B------:R-:W-:Y:S01]  /*dfa0*/  IMAD.MOV.U32 R97, RZ, RZ, R63 ;  /* 0x000000ffff617224 */ /* 0x000fe200078e003f */
[----:B------:R-:W-:-:S02]  /*dfb0*/  LOP3.LUT R4, R2, 0xff, RZ, 0xc0, !PT ;  /* 0x000000ff02047812 */ /* 0x000fc400078ec0ff */
[----:B------:R-:W-:Y:S02]  /*dfc0*/  LOP3.LUT R47, R2, 0xffff, RZ, 0xc0, !PT ;  /* 0x0000ffff022f7812 */ /* 0x000fe400078ec0ff */
[--C-:B------:R-:W-:Y:S02]  /*dfd0*/  SHF.R.U32.HI R37, RZ, 0x10, R2.reuse ;  /* 0x00000010ff257819 */ /* 0x100fe40000011602 */
[----:B------:R-:W-:Y:S01]  /*dfe0*/  SHF.R.U32.HI R0, RZ, 0x18, R2 ;  /* 0x00000018ff007819 */ /* 0x000fe20000011602 */
[----:B------:R-:W-:Y:S01]  /*dff0*/  IMAD.WIDE.U32 R2, R13, -0x2daee0ad, RZ ;  /* 0xd2511f530d027825 */ /* 0x000fe200078e00ff */
[----:B------:R-:W-:Y:S02]  /*e000*/  LOP3.LUT R45, R15, UR7, R16, 0x96, !PT ;  /* 0x000000070f2d7c12 */ /* 0x000fe4000f8e9610 */
[----:B------:R-:W-:Y:S02]  /*e010*/  ISETP.LE.U32.AND P6, PT, R7, UR12, PT ;  /* 0x0000000c07007c0c */ /* 0x000fe4000bfc3070 */
[----:B------:R-:W-:-:S02]  /*e020*/  LOP3.LUT R15, R3, UR29, R18, 0x96, !PT ;  /* 0x0000001d030f7c12 */ /* 0x000fc4000f8e9612 */
[C---:B------:R-:W-:Y:S02]  /*e030*/  LOP3.LUT R35, R2.reuse, 0xff, RZ, 0xc0, !PT ;  /* 0x000000ff02237812 */ /* 0x040fe400078ec0ff */
[----:B------:R-:W-:Y:S02]  /*e040*/  LOP3.LUT R39, R2, 0xffff, RZ, 0xc0, !PT ;  /* 0x0000ffff02277812 */ /* 0x000fe400078ec0ff */
[--C-:B------:R-:W-:Y:S02]  /*e050*/  SHF.R.U32.HI R46, RZ, 0x10, R2.reuse ;  /* 0x00000010ff2e7819 */ /* 0x100fe40000011602 */
[----:B------:R-:W-:Y:S01]  /*e060*/  SHF.R.U32.HI R36, RZ, 0x18, R2 ;  /* 0x00000018ff247819 */ /* 0x000fe20000011602 */
[----:B------:R-:W-:Y:S01]  /*e070*/  IMAD.WIDE.U32 R2, R17, -0x2daee0ad, RZ ;  /* 0xd2511f5311027825 */ /* 0x000fe200078e00ff */
[----:B------:R-:W-:Y:S02]  /*e080*/  ISETP.LE.U32.AND P5, PT, R0, UR12, PT ;  /* 0x0000000c00007c0c */ /* 0x000fe4000bfa3070 */
[----:B------:R-:W-:Y:S01]  /*e090*/  ISETP.LE.U32.AND P4, PT, R4, UR12, PT ;  /* 0x0000000c04007c0c */ /* 0x000fe2000bf83070 */
[----:B------:R-:W-:Y:S01]  /*e0a0*/  FFMA.FTZ R4, R237, UR8, -R11 ;  /* 0x00000008ed047c23 */ /* 0x000fe2000801080b */
[C---:B------:R-:W-:Y:S01]  /*e0b0*/  LOP3.LUT R7, R2.reuse, 0xffff, RZ, 0xc0, !PT ;  /* 0x0000ffff02077812 */ /* 0x040fe200078ec0ff */
[----:B------:R-:W-:Y:S01]  /*e0c0*/  @!P6 HADD2 R237, -R210.H0_H0, -RZ.H0_H0 ;  /* 0xa00000ffd2ede230 */ /* 0x000fe20000000900 */
[----:B------:R-:W-:Y:S01]  /*e0d0*/  LOP3.LUT R14, R2, 0xff, RZ, 0xc0, !PT ;  /* 0x000000ff020e7812 */ /* 0x000fe200078ec0ff */
[----:B------:R1:W-:Y:S01]  /*e0e0*/  MUFU.EX2 R62, R4 ;  /* 0x00000004003e7308 */ /* 0x0003e20000000800 */
[----:B------:R-:W-:-:S02]  /*e0f0*/  SHF.R.U32.HI R13, RZ, 0x10, R2 ;  /* 0x00000010ff0d7819 */ /* 0x000fc40000011602 */
[----:B------:R-:W-:Y:S02]  /*e100*/  SHF.R.U32.HI R16, RZ, 0x18, R2 ;  /* 0x00000018ff107819 */ /* 0x000fe40000011602 */
[----:B------:R-:W-:Y:S02]  /*e110*/  LOP3.LUT R2, R6, 0xff, RZ, 0xc0, !PT ;  /* 0x000000ff06027812 */ /* 0x000fe400078ec0ff */
[----:B------:R-:W-:Y:S01]  /*e120*/  LOP3.LUT R0, R3, UR29, R138, 0x96, !PT ;  /* 0x0000001d03007c12 */ /* 0x000fe2000f8e968a */
[----:B------:R-:W-:Y:S01]  /*e130*/  FFMA.FTZ R3, R236, UR8, -R12 ;  /* 0x00000008ec037c23 */ /* 0x000fe2000801080c */
[----:B------:R-:W-:Y:S02]  /*e140*/  ISETP.LE.U32.AND P2, PT, R2, UR12, PT ;  /* 0x0000000c02007c0c */ /* 0x000fe4000bf43070 */
[----:B------:R-:W-:Y:S01]  /*e150*/  LOP3.LUT R2, R6, 0xffff, RZ, 0xc0, !PT ;  /* 0x0000ffff06027812 */ /* 0x000fe200078ec0ff */
[----:B------:R2:W-:Y:S01]  /*e160*/  MUFU.EX2 R65, R3 ;  /* 0x0000000300417308 */ /* 0x0005e20000000800 */
[----:B------:R-:W-:-:S02]  /*e170*/  ISETP.LE.U32.AND P0, PT, R5, UR12, PT ;  /* 0x0000000c05007c0c */ /* 0x000fc4000bf03070 */
[----:B------:R-:W-:Y:S01]  /*e180*/  SHF.R.U32.HI R2, RZ, 0x8, R2 ;  /* 0x00000008ff027819 */ /* 0x000fe20000011602 */
[----:B-1----:R-:W-:Y:S01]  /*e190*/  FFMA.FTZ R4, R238, UR8, -R11 ;  /* 0x00000008ee047c23 */ /* 0x002fe2000801080b */
[----:B------:R-:W-:Y:S02]  /*e1a0*/  @!P6 PRMT R210, R237, 0x5410, RZ ;  /* 0x00005410edd2e816 */ /* 0x000fe400000000ff */
[----:B------:R-:W-:Y:S01]  /*e1b0*/  LOP3.LUT R2, R2, 0xffff, RZ, 0xc0, !PT ;  /* 0x0000ffff02027812 */ /* 0x000fe200078ec0ff */
[----:B------:R1:W3:Y:S02]  /*e1c0*/  MUFU.EX2 R64, R4 ;  /* 0x0000000400407308 */ /* 0x0002e40000000800 */
[----:B------:R-:W-:Y:S01]  /*e1d0*/  @!P2 HADD2 R140, -R214.H0_H0, -RZ.H0_H0 ;  /* 0xa00000ffd68ca230 */ /* 0x000fe20000000900 */
[----:B------:R-:W-:Y:S02]  /*e1e0*/  ISETP.LE.U32.AND P6, PT, R36, UR12, PT ;  /* 0x0000000c24007c0c */ /* 0x000fe4000bfc3070 */
[----:B------:R-:W-:Y:S01]  /*e1f0*/  ISETP.LE.U32.AND P1, PT, R2, UR12, PT ;  /* 0x0000000c02007c0c */ /* 0x000fe2000bf23070 */
[----:B------:R-:W-:Y:S01]  /*e200*/  @!P0 HADD2 R239, -R147.H0_H0, -RZ.H0_H0 ;  /* 0xa00000ff93ef8230 */ /* 0x000fe20000000900 */
[----:B------:R-:W-:Y:S01]  /*e210*/  SHF.R.U32.HI R2, RZ, 0x18, R6 ;  /* 0x00000018ff027819 */ /* 0x000fe20000011606 */
[----:B--2---:R-:W-:Y:S01]  /*e220*/  FFMA.FTZ R3, R223, UR8, -R12 ;  /* 0x00000008df037c23 */ /* 0x004fe2000801080c */
[----:B------:R-:W-:-:S02]  /*e230*/  @!P2 PRMT R214, R140, 0x5410, RZ ;  /* 0x000054108cd6a816 */ /* 0x000fc400000000ff */
[----:B------:R-:W-:Y:S01]  /*e240*/  ISETP.LE.U32.AND P3, PT, R2, UR12, PT ;  /* 0x0000000c02007c0c */ /* 0x000fe2000bf63070 */
[----:B------:R2:W4:Y:S01]  /*e250*/  MUFU.EX2 R60, R3 ;  /* 0x00000003003c7308 */ /* 0x0005220000000800 */
[----:B------:R-:W-:Y:S02]  /*e260*/  SHF.R.U32.HI R2, RZ, 0x8, R19 ;  /* 0x00000008ff027819 */ /* 0x000fe40000011613 */
[----:B------:R-:W-:-:S03]  /*e270*/  @!P0 PRMT R147, R239, 0x5410, RZ ;  /* 0x00005410ef938816 */ /* 0x000fc600000000ff */
[----:B------:R-:W-:Y:S01]  /*e280*/  @!P1 HADD2 R141, -R213.H0_H0, -RZ.H0_H0 ;  /* 0xa00000ffd58d9230 */ /* 0x000fe20000000900 */
[----:B------:R-:W-:Y:S01]  /*e290*/  LOP3.LUT R2, R2, 0xffff, RZ, 0xc0, !PT ;  /* 0x0000ffff02027812 */ /* 0x000fe200078ec0ff */
[----:B-1----:R-:W-:-:S03]  /*e2a0*/  FFMA.FTZ R4, R146, UR8, -R11 ;  /* 0x0000000892047c23 */ /* 0x002fc6000801080b */
[----:B------:R-:W-:Y:S01]  /*e2b0*/  @!P1 PRMT R213, R141, 0x5410, RZ ;  /* 0x000054108dd59816 */ /* 0x000fe200000000ff */
[----:B------:R1:W-:Y:S01]  /*e2c0*/  MUFU.EX2 R96, R4 ;  /* 0x0000000400607308 */ /* 0x0003e20000000800 */
[----:B------:R-:W-:Y:S02]  /*e2d0*/  ISETP.LE.U32.AND P1, PT, R2, UR12, PT ;  /* 0x0000000c02007c0c */ /* 0x000fe4000bf23070 */
[----:B------:R-:W-:Y:S01]  /*e2e0*/  LOP3.LUT R2, R0, 0xffff, RZ, 0xc0, !PT ;  /* 0x0000ffff00027812 */ /* 0x000fe200078ec0ff */
[----:B--2---:R-:W-:-:S04]  /*e2f0*/  FFMA.FTZ R3, R142, UR8, -R12 ;  /* 0x000000088e037c23 */ /* 0x004fc8000801080c */
[----:B------:R2:W-:Y:S06]  /*e300*/  MUFU.EX2 R61, R3 ;  /* 0x00000003003d7308 */ /* 0x0005ec0000000800 */
[----:B------:R-:W-:Y:S01]  /*e310*/  @!P1 HADD2 R223, -R209.H0_H0, -RZ.H0_H0 ;  /* 0xa00000ffd1df9230 */ /* 0x000fe20000000900 */
[----:B-1----:R-:W-:Y:S01]  /*e320*/  SHF.R.U32.HI R4, RZ, 0x8, R2 ;  /* 0x00000008ff047819 */ /* 0x002fe20000011602 */
[----:B------:R-:W-:-:S03]  /*e330*/  FFMA.FTZ R2, R220, UR8, -R11 ;  /* 0x00000008dc027c23 */ /* 0x000fc6000801080b */
[----:B------:R-:W-:Y:S01]  /*e340*/  @!P1 PRMT R209, R223, 0x5410, RZ ;  /* 0x00005410dfd19816 */ /* 0x000fe200000000ff */
[----:B------:R-:W-:Y:S01]  /*e350*/  @!P3 HADD2 R220, -R211.H0_H0, -RZ.H0_H0 ;  /* 0xa00000ffd3dcb230 */ /* 0x000fe20000000900 */
[----:B------:R3:W-:Y:S04]  /*e360*/  MUFU.EX2 R24, R2 ;  /* 0x0000000200187308 */ /* 0x0007e80000000800 */
[----:B------:R-:W-:Y:S01]  /*e370*/  @!P3 PRMT R211, R220, 0x5410, RZ ;  /* 0x00005410dcd3b816 */ /* 0x000fe200000000ff */
[----:B--2---:R-:W-:Y:S01]  /*e380*/  FFMA.FTZ R3, R143, UR8, -R12 ;  /* 0x000000088f037c23 */ /* 0x004fe2000801080c */
[----:B------:R-:W-:-:S03]  /*e390*/  ISETP.LE.U32.AND P3, PT, R35, UR12, PT ;  /* 0x0000000c23007c0c */ /* 0x000fc6000bf63070 */
[----:B------:R1:W2:Y:S01]  /*e3a0*/  MUFU.EX2 R92, R3 ;  /* 0x00000003005c7308 */ /* 0x0002a20000000800 */
[----:B---3--:R-:W-:-:S04]  /*e3b0*/  F2FP.F16.F32.PACK_AB R2, R64, R62 ;  /* 0x0000003e4002723e */ /* 0x008fc800000000ff */
[C---:B------:R-:W-:Y:S02]  /*e3c0*/  PRMT R145, R2.reuse, 0x7610, R145 ;  /* 0x0000761002917816 */ /* 0x040fe40000000091 */
[----:B------:R-:W-:Y:S02]  /*e3d0*/  PRMT R143, R2, 0x7632, R143 ;  /* 0x00007632028f7816 */ /* 0x000fe4000000008f */
[----:B-1----:R-:W-:Y:S02]  /*e3e0*/  SHF.R.U32.HI R3, RZ, 0x10, R6 ;  /* 0x00000010ff037819 */ /* 0x002fe40000011606 */
[----:B------:R-:W-:Y:S02]  /*e3f0*/  SHF.R.U32.HI R6, RZ, 0x18, R0 ;  /* 0x00000018ff067819 */ /* 0x000fe40000011600 */
[----:B------:R-:W-:Y:S02]  /*e400*/  LOP3.LUT R5, R3, 0xff, RZ, 0xc0, !PT ;  /* 0x000000ff03057812 */ /* 0x000fe400078ec0ff */
[----:B------:R-:W-:-:S02]  /*e410*/  SHF.R.U32.HI R3, RZ, 0x8, R7 ;  /* 0x00000008ff037819 */ /* 0x000fc40000011607 */
[----:B------:R-:W-:Y:S02]  /*e420*/  ISETP.LE.U32.AND P2, PT, R5, UR12, PT ;  /* 0x0000000c05007c0c */ /* 0x000fe4000bf43070 */
[----:B------:R-:W-:Y:S02]  /*e430*/  PRMT R14, R14, 0x5410, R3 ;  /* 0x000054100e0e7816 */ /* 0x000fe40000000003 */
[----:B------:R-:W-:Y:S02]  /*e440*/  LOP3.LUT R5, R13, 0xff, RZ, 0xc0, !PT ;  /* 0x000000ff0d057812 */ /* 0x000fe400078ec0ff */
[----:B------:R-:W-:Y:S02]  /*e450*/  SHF.R.U32.HI R3, RZ, 0x10, R0 ;  /* 0x00000010ff037819 */ /* 0x000fe40000011600 */
[----:B------:R-:W-:Y:S02]  /*e460*/  LOP3.LUT R7, R0, 0xff, RZ, 0xc0, !PT ;  /* 0x000000ff00077812 */ /* 0x000fe400078ec0ff */
[----:B------:R-:W-:-:S02]  /*e470*/  LOP3.LUT R0, R3, 0xff, RZ, 0xc0, !PT ;  /* 0x000000ff03007812 */ /* 0x000fc400078ec0ff */
[----:B------:R-:W-:Y:S01]  /*e480*/  PRMT R13, R5, 0x5410, R16 ;  /* 0x00005410050d7816 */ /* 0x000fe20000000010 */
[----:B------:R-:W-:Y:S01]  /*e490*/  @!P2 HADD2 R236, -R212.H0_H0, -RZ.H0_H0 ;  /* 0xa00000ffd4eca230 */ /* 0x000fe20000000900 */
[----:B------:R-:W-:Y:S01]  /*e4a0*/  PRMT R5, R7, 0x5410, R4 ;  /* 0x0000541007057816 */ /* 0x000fe20000000004 */
[----:B------:R-:W1:Y:S01]  /*e4b0*/  LDSM.16.MT88.4 R16, [R180+0xc800] ;  /* 0x00c80000b410783b */ /* 0x000e620000004200 */
[----:B----4-:R-:W-:Y:S02]  /*e4c0*/  F2FP.F16.F32.PACK_AB R4, R60, R65 ;  /* 0x000000413c04723e */ /* 0x010fe400000000ff */
[----:B------:R-:W-:Y:S02]  /*e4d0*/  PRMT R3, R0, 0x5410, R6 ;  /* 0x0000541000037816 */ /* 0x000fe40000000006 */
[C---:B------:R-:W-:Y:S02]  /*e4e0*/  PRMT R146, R4.reuse, 0x7610, R146 ;  /* 0x0000761004927816 */ /* 0x040fe40000000092 */
[----:B------:R-:W-:-:S02]  /*e4f0*/  PRMT R144, R4, 0x7632, R144 ;  /* 0x0000763204907816 */ /* 0x000fc40000000090 */
[--C-:B------:R-:W-:Y:S02]  /*e500*/  HSET2.LE.AND R0, R5, R10.reuse, PT ;  /* 0x0000000a05007233 */ /* 0x100fe40003803000 */
[----:B------:R-:W-:Y:S02]  /*e510*/  HSET2.LE.AND R2, R3, R10, PT ;  /* 0x0000000a03027233 */ /* 0x000fe40003803000 */
[----:B------:R-:W-:Y:S02]  /*e520*/  PRMT R3, R146, 0x5410, R144 ;  /* 0x0000541092037816 */ /* 0x000fe40000000090 */
[----:B------:R-:W-:Y:S02]  /*e530*/  @!P2 PRMT R212, R236, 0x5410, RZ ;  /* 0x00005410ecd4a816 */ /* 0x000fe400000000ff */
[----:B------:R-:W-:Y:S02]  /*e540*/  LOP3.LUT R4, R0, R3, RZ, 0xc0, !PT ;  /* 0x0000000300047212 */ /* 0x000fe400078ec0ff */
[----:B------:R-:W-:-:S04]  /*e550*/  PRMT R0, R145, 0x5410, R143 ;  /* 0x0000541091007816 */ /* 0x000fc8000000008f */
[----:B------:R-:W-:Y:S02]  /*e560*/  LOP3.LUT R5, R2, R0, RZ, 0xc0, !PT ;  /* 0x0000000002057212 */ /* 0x000fe400078ec0ff */
[----:B--2---:R-:W-:Y:S02]  /*e570*/  F2FP.F16.F32.PACK_AB R0, R92, R61 ;  /* 0x0000003d5c00723e */ /* 0x004fe400000000ff */
[----:B------:R-:W-:Y:S02]  /*e580*/  F2FP.F16.F32.PACK_AB R2, R24, R96 ;  /* 0x000000601802723e */ /* 0x000fe400000000ff */
[C---:B------:R-:W-:Y:S02]  /*e590*/  PRMT R142, R0.reuse, 0x7610, R142 ;  /* 0x00007610008e7816 */ /* 0x040fe4000000008e */
[----:B------:R-:W-:Y:S02]  /*e5a0*/  PRMT R140, R0, 0x7632, R140 ;  /* 0x00007632008c7816 */ /* 0x000fe4000000008c */
[----:B------:R-:W-:Y:S01]  /*e5b0*/  HSET2.LE.AND R0, R14, R10, PT ;  /* 0x0000000a0e007233 */ /* 0x000fe20003803000 */
[----:B------:R-:W-:Y:S01]  /*e5c0*/  IMAD.MOV.U32 R14, RZ, RZ, R78 ;  /* 0x000000ffff0e7224 */ /* 0x000fe200078e004e */
[----:B------:R-:W-:-:S02]  /*e5d0*/  PRMT R3, R142, 0x5410, R140 ;  /* 0x000054108e037816 */ /* 0x000fc4000000008c */
[C---:B------:R-:W-:Y:S02]  /*e5e0*/  PRMT R141, R2.reuse, 0x7610, R141 ;  /* 0x00007610028d7816 */ /* 0x040fe4000000008d */
[----:B------:R-:W-:Y:S02]  /*e5f0*/  PRMT R139, R2, 0x7632, R139 ;  /* 0x00007632028b7816 */ /* 0x000fe4000000008b */
[----:B------:R-:W-:Y:S01]  /*e600*/  HSET2.LE.AND R2, R13, R10, PT ;  /* 0x0000000a0d027233 */ /* 0x000fe20003803000 */
[----:B------:R-:W-:Y:S01]  /*e610*/  IMAD.MOV.U32 R13, RZ, RZ, R58 ;  /* 0x000000ffff0d7224 */ /* 0x000fe200078e003a */
[----:B------:R-:W-:Y:S02]  /*e620*/  LOP3.LUT R6, R0, R3, RZ, 0xc0, !PT ;  /* 0x0000000300067212 */ /* 0x000fe400078ec0ff */
[----:B------:R-:W-:-:S04]  /*e630*/  PRMT R0, R141, 0x5410, R139 ;  /* 0x000054108d007816 */ /* 0x000fc8000000008b */
[----:B------:R-:W-:Y:S01]  /*e640*/  LOP3.LUT R7, R2, R0, RZ, 0xc0, !PT ;  /* 0x0000000002077212 */ /* 0x000fe200078ec0ff */
[----:B------:R-:W-:Y:S02]  /*e650*/  IMAD.MOV.U32 R2, RZ, RZ, R24 ;  /* 0x000000ffff027224 */ /* 0x000fe400078e0018 */
[----:B------:R-:W2:Y:S01]  /*e660*/  LDSM.16.MT88.4 R24, [R177+0xc800] ;  /* 0x00c80000b118783b */ /* 0x000ea20000004200 */
[----:B------:R-:W-:-:S03]  /*e670*/  IMAD.MOV.U32 R0, RZ, RZ, R59 ;  /* 0x000000ffff007224 */ /* 0x000fc600078e003b */
[C---:B-1----:R-:W-:Y:S06]  /*e680*/  HMMA.16816.F32 R124, R4.reuse, R16, R124 ;  /* 0x00000010047c723c */ /* 0x042fec000000187c */
[C---:B------:R-:W-:Y:S06]  /*e690*/  HMMA.16816.F32 R116, R4.reuse, R20, R116 ;  /* 0x000000140474723c */ /* 0x040fec0000001874 */
[C---:B--2---:R-:W-:Y:S06]  /*e6a0*/  HMMA.16816.F32 R56, R4.reuse, R26, R232 ;  /* 0x0000001a0438723c */ /* 0x044fec00000018e8 */
[----:B------:R-:W-:Y:S01]  /*e6b0*/  HMMA.16816.F32 R108, R4, R24, R108 ;  /* 0x00000018046c723c */ /* 0x000fe2000000186c */
[----:B------:R-:W-:Y:S01]  /*e6c0*/  IMAD.MOV.U32 R232, RZ, RZ, R62 ;  /* 0x000000ffffe87224 */ /* 0x000fe200078e003e */
[----:B------:R-:W1:Y:S01]  /*e6d0*/  LDSM.16.MT88.4 R24, [R179+0xc800] ;  /* 0x00c80000b318783b */ /* 0x000e620000004200 */
[----:B------:R-:W-:-:S02]  /*e6e0*/  IMAD.MOV.U32 R235, RZ, RZ, R61 ;  /* 0x000000ffffeb7224 */ /* 0x000fc400078e003d */
[----:B------:R-:W-:Y:S02]  /*e6f0*/  IMAD.MOV.U32 R234, RZ, RZ, R60 ;  /* 0x000000ffffea7224 */ /* 0x000fe400078e003c */
[----:B------:R-:W-:Y:S01]  /*e700*/  HMMA.16816.F32 R60, R4, R22, R228 ;  /* 0x00000016043c723c */ /* 0x000fe200000018e4 */
[----:B------:R-:W2:Y:S01]  /*e710*/  LDSM.16.MT88.4 R20, [R177+0xe800] ;  /* 0x00e80000b114783b */ /* 0x000ea20000004200 */
[----:B------:R-:W-:-:S05]  /*e720*/  IMAD.MOV.U32 R233, RZ, RZ, R73 ;  /* 0x000000ffffe97224 */ /* 0x000fca00078e0049 */
[----:B------:R-:W-:Y:S02]  /*e730*/  IMAD.MOV.U32 R228, RZ, RZ, R65 ;  /* 0x000000ffffe47224 */ /* 0x000fe400078e0041 */
[----:B------:R-:W-:Y:S02]  /*e740*/  IMAD.MOV.U32 R231, RZ, RZ, R66 ;  /* 0x000000ffffe77224 */ /* 0x000fe400078e0042 */
[----:B------:R-:W-:Y:S02]  /*e750*/  IMAD.MOV.U32 R230, RZ, RZ, R64 ;  /* 0x000000ffffe67224 */ /* 0x000fe400078e0040 */
[----:B------:R-:W-:Y:S02]  /*e760*/  IMAD.MOV.U32 R229, RZ, RZ, R67 ;  /* 0x000000ffffe57224 */ /* 0x000fe400078e0043 */
[----:B------:R-:W-:Y:S01]  /*e770*/  HMMA.16816.F32 R64, R4, R18, R224 ;  /* 0x000000120440723c */ /* 0x000fe200000018e0 */
[----:B------:R-:W3:Y:S01]  /*e780*/  LDSM.16.MT88.4 R16, [R178+0xe800] ;  /* 0x00e80000b210783b */ /* 0x000ee20000004200 */
[----:B------:R-:W-:-:S02]  /*e790*/  IMAD.MOV.U32 R223, RZ, RZ, R229 ;  /* 0x000000ffffdf7224 */ /* 0x000fc400078e00e5 */
[----:B------:R-:W-:Y:S02]  /*e7a0*/  IMAD.MOV.U32 R220, RZ, RZ, R230 ;  /* 0x000000ffffdc7224 */ /* 0x000fe400078e00e6 */
[----:B------:R-:W-:Y:S02]  /*e7b0*/  IMAD.MOV.U32 R229, RZ, RZ, R96 ;  /* 0x000000ffffe57224 */ /* 0x000fe400078e0060 */
[----:B------:R-:W-:Y:S02]  /*e7c0*/  IMAD.MOV.U32 R226, RZ, RZ, R74 ;  /* 0x000000ffffe27224 */ /* 0x000fe400078e004a */
[----:B------:R-:W-:Y:S02]  /*e7d0*/  IMAD.MOV.U32 R227, RZ, RZ, R75 ;  /* 0x000000ffffe37224 */ /* 0x000fe400078e004b */
[----:B------:R-:W-:Y:S01]  /*e7e0*/  IMAD.MOV.U32 R230, RZ, RZ, R97 ;  /* 0x000000ffffe67224 */ /* 0x000fe200078e0061 */
[C---:B-1----:R-:W-:Y:S06]  /*e7f0*/  HMMA.16816.F32 R132, R4.reuse, R24, R132 ;  /* 0x000000180484723c */ /* 0x042fec0000001884 */
[C---:B------:R-:W-:Y:S01]  /*e800*/  HMMA.16816.F32 R72, R4.reuse, R26, R216 ;  /* 0x0000001a0448723c */ /* 0x040fe200000018d8 */
[----:B------:R-:W1:Y:S05]  /*e810*/  LDSM.16.MT88.4 R24, [R180+0xe800] ;  /* 0x00e80000b418783b */ /* 0x000e6a0000004200 */
[C---:B--2---:R-:W-:Y:S06]  /*e820*/  HMMA.16816.F32 R76, R4.reuse, R20, R168 ;  /* 0x00000014044c723c */ /* 0x044fec00000018a8 */
[C---:B------:R-:W-:Y:S01]  /*e830*/  HMMA.16816.F32 R80, R4.reuse, R22, R160 ;  /* 0x000000160450723c */ /* 0x040fe200000018a0 */
[----:B------:R-:W2:Y:S05]  /*e840*/  LDSM.16.MT88.4 R20, [R179+0xe800] ;  /* 0x00e80000b314783b */ /* 0x000eaa0000004200 */
[C---:B---3--:R-:W-:Y:S06]  /*e850*/  HMMA.16816.F32 R84, R4.reuse, R16, R128 ;  /* 0x000000100454723c */ /* 0x048fec0000001880 */
[----:B------:R-:W-:Y:S01]  /*e860*/  HMMA.16816.F32 R148, R4, R18, R148 ;  /* 0x000000120494723c */ /* 0x000fe20000001894 */
[----:B------:R-:W3:Y:S01]  /*e870*/  LDSM.16.MT88.4 R16, [R177+0x10800] ;  /* 0x01080000b110783b */ /* 0x000ee20000004200 */
[----:B------:R-:W-:-:S02]  /*e880*/  IMAD.MOV.U32 R130, RZ, RZ, R226 ;  /* 0x000000ffff827224 */ /* 0x000fc400078e00e2 */
[----:B------:R-:W-:Y:S02]  /*e890*/  IMAD.MOV.U32 R131, RZ, RZ, R227 ;  /* 0x000000ffff837224 */ /* 0x000fe400078e00e3 */
[----:B------:R-:W-:Y:S01]  /*e8a0*/  IMAD.MOV.U32 R131, RZ, RZ, R14 ;  /* 0x000000ffff837224 */ /* 0x000fe200078e000e */
[----:B------:R-:W-:Y:S01]  /*e8b0*/  LOP3.LUT R3, R29, UR25, R130, 0x96, !PT ;  /* 0x000000191d037c12 */ /* 0x000fe2000f8e9682 */
[----:B------:R-:W-:Y:S02]  /*e8c0*/  IMAD.MOV.U32 R128, RZ, RZ, R92 ;  /* 0x000000ffff807224 */ /* 0x000fe400078e005c */
[----:B------:R-:W-:Y:S02]  /*e8d0*/  IMAD.MOV.U32 R130, RZ, RZ, R98 ;  /* 0x000000ffff827224 */ /* 0x000fe400078e0062 */
[----:B------:R-:W-:Y:S02]  /*e8e0*/  IMAD.MOV.U32 R129, RZ, RZ, R94 ;  /* 0x000000ffff817224 */ /* 0x000fe400078e005e */
[----:B------:R-:W-:Y:S01]  /*e8f0*/  IMAD.MOV.U32 R98, RZ, RZ, R93 ;  /* 0x000000ffff627224 */ /* 0x000fe200078e005d */
[C---:B-1----:R-:W-:Y:S06]  /*e900*/  HMMA.16816.F32 R164, R4.reuse, R26, R164 ;  /* 0x0000001a04a4723c */ /* 0x042fec00000018a4 */
[----:B------:R-:W-:Y:S01]  /*e910*/  HMMA.16816.F32 R156, R4, R24, R156 ;  /* 0x00000018049c723c */ /* 0x000fe2000000189c */
[----:B------:R-:W-:Y:S01]  /*e920*/  IMAD.MOV.U32 R27, RZ, RZ, R0 ;  /* 0x000000ffff1b7224 */ /* 0x000fe200078e0000 */
[----:B------:R-:W-:Y:S01]  /*e930*/  LOP3.LUT R0, R38, 0xff, RZ, 0xc0, !PT ;  /* 0x000000ff26007812 */ /* 0x000fe200078ec0ff */
[----:B------:R-:W-:Y:S01]  /*e940*/  IMAD.MOV.U32 R26, RZ, RZ, R13 ;  /* 0x000000ffff1a7224 */ /* 0x000fe200078e000d */
[----:B------:R-:W-:-:S02]  /*e950*/  LOP3.LUT R13, R31, UR24, R28, 0x96, !PT ;  /* 0x000000181f0d7c12 */ /* 0x000fc4000f8e961c */
[----:B------:R-:W-:Y:S01]  /*e960*/  ISETP.LE.U32.AND P2, PT, R0, UR12, PT ;  /* 0x0000000c00007c0c */ /* 0x000fe2000bf43070 */
[----:B------:R-:W-:Y:S01]  /*e970*/  IMAD.MOV.U32 R25, RZ, RZ, R2 ;  /* 0x000000ffff197224 */ /* 0x000fe200078e0002 */
[----:B------:R-:W-:Y:S01]  /*e980*/  LOP3.LUT R0, R15, 0xff, RZ, 0xc0, !PT ;  /* 0x000000ff0f007812 */ /* 0x000fe200078ec0ff */
[C---:B--2---:R-:W-:Y:S03]  /*e990*/  HMMA.16816.F32 R160, R4.reuse, R20, R104 ;  /* 0x0000001404a0723c */ /* 0x044fe60000001868 */
[----:B------:R-:W-:Y:S02]  /*e9a0*/  ISETP.LE.U32.AND P1, PT, R0, UR12, PT ;  /* 0x0000000c00007c0c */ /* 0x000fe4000bf23070 */
[----:B------:R-:W-:Y:S01]  /*e9b0*/  LOP3.LUT R0, R37, 0xff, RZ, 0xc0, !PT ;  /* 0x000000ff25007812 */ /* 0x000fe200078ec0ff */
[----:B------:R-:W-:Y:S01]  /*e9c0*/  HMMA.16816.F32 R168, R4, R22, R100 ;  /* 0x0000001604a8723c */ /* 0x000fe20000001864 */
[----:B------:R-:W-:Y:S03]  /*e9d0*/  LDSM.16.MT88.4 R20, [R180+0x10800] ;  /* 0x01080000b414783b */ /* 0x000fe60000004200 */
[----:B------:R-:W-:-:S02]  /*e9e0*/  @!P2 HADD2 R238, -R208.H0_H0, -RZ.H0_H0 ;  /* 0xa00000ffd0eea230 */ /* 0x000fc40000000900 */
[C---:B---3--:R-:W-:Y:S03]  /*e9f0*/  HMMA.16816.F32 R216, R4.reuse, R16, R68 ;  /* 0x0000001004d8723c */ /* 0x048fe60000001844 */
[----:B------:R-:W-:Y:S01]  /*ea00*/  @!P2 PRMT R208, R238, 0x5410, RZ ;  /* 0x00005410eed0a816 */ /* 0x000fe200000000ff */
[----:B------:R-:W-:Y:S01]  /*ea10*/  @!P1 HADD2 R240, -R146.H0_H0, -RZ.H0_H0 ;  /* 0xa00000ff92f09230 */ /* 0x000fe20000000900 */
[----:B------:R-:W-:Y:S01]  /*ea20*/  ISETP.LE.U32.AND P2, PT, R0, UR12, PT ;  /* 0x0000000c00007c0c */ /* 0x000fe2000bf43070 */
[----:B------:R-:W-:Y:S01]  /*ea30*/  HMMA.16816.F32 R224, R4, R18, R40 ;  /* 0x0000001204e0723c */ /* 0x000fe20000001828 */
[----:B------:R-:W1:Y:S01]  /*ea40*/  LDSM.16.MT88.4 R16, [R178+0x10800] ;  /* 0x01080000b210783b */ /* 0x000e620000004200 */
[----:B------:R-:W-:Y:S01]  /*ea50*/  SHF.R.U32.HI R0, RZ, 0x10, R15 ;  /* 0x00000010ff007819 */ /* 0x000fe2000001160f */
[----:B------:R-:W-:Y:S01]  /*ea60*/  IMAD.MOV.U32 R71, RZ, RZ, R95 ;  /* 0x000000ffff477224 */ /* 0x000fe200078e005f */
[----:B------:R-:W-:Y:S01]  /*ea70*/  @!P1 PRMT R146, R240, 0x5410, RZ ;  /* 0x00005410f0929816 */ /* 0x000fe200000000ff */
[----:B------:R-:W-:Y:S01]  /*ea80*/  IMAD.MOV.U32 R70, RZ, RZ, R130 ;  /* 0x000000ffff467224 */ /* 0x000fe200078e0082 */
[----:B------:R-:W-:Y:S01]  /*ea90*/  LOP3.LUT R2, R0, 0xff, RZ, 0xc0, !PT ;  /* 0x000000ff00027812 */ /* 0x000fe200078ec0ff */
[----:B------:R-:W-:Y:S01]  /*eaa0*/  IMAD.MOV.U32 R130, RZ, RZ, R89 ;  /* 0x000000ffff827224 */ /* 0x000fe200078e0059 */
[----:B------:R-:W-:-:S02]  /*eab0*/  LOP3.LUT R0, R15, 0xffff, RZ, 0xc0, !PT ;  /* 0x0000ffff0f007812 */ /* 0x000fc400078ec0ff */
[----:B------:R-:W-:Y:S01]  /*eac0*/  ISETP.LE.U32.AND P0, PT, R2, UR12, PT ;  /* 0x0000000c02007c0c */ /* 0x000fe2000bf03070 */
[----:B------:R-:W-:Y:S01]  /*ead0*/  IMAD.WIDE.U32 R2, R3, -0x2daee0ad, RZ ;  /* 0xd2511f5303027825 */ /* 0x000fe200078e00ff */
[----:B------:R-:W-:-:S04]  /*eae0*/  SHF.R.U32.HI R0, RZ, 0x8, R0 ;  /* 0x00000008ff007819 */ /* 0x000fc80000011600 */
[----:B------:R-:W-:Y:S02]  /*eaf0*/  LOP3.LUT R0, R0, 0xffff, RZ, 0xc0, !PT ;  /* 0x0000ffff00007812 */ /* 0x000fe400078ec0ff */
[----:B------:R-:W-:Y:S02]  /*eb00*/  LOP3.LUT R3, R3, UR22, R136, 0x96, !PT ;  /* 0x0000001603037c12 */ /* 0x000fe4000f8e9688 */
[----:B------:R-:W-:-:S03]  /*eb10*/  ISETP.LE.U32.AND P1, PT, R0, UR12, PT ;  /* 0x0000000c00007c0c */ /* 0x000fc6000bf23070 */
[----:B------:R-:W-:-:S05]  /*eb20*/  @!P0 HADD2 R242, -R145.H0_H0, -RZ.H0_H0 ;  /* 0xa00000ff91f28230 */ /* 0x000fca0000000900 */
[----:B------:R-:W-:Y:S01]  /*eb30*/  @!P0 PRMT R145, R242, 0x5410, RZ ;  /* 0x00005410f2918816 */ /* 0x000fe200000000ff */
[----:B------:R-:W-:Y:S02]  /*eb40*/  IMAD.MOV.U32 R242, RZ, RZ, R231 ;  /* 0x000000fffff27224 */ /* 0x000fe400078e00e7 */
[----:B------:R-:W-:Y:S02]  /*eb50*/  IMAD.MOV.U32 R231, RZ, RZ, R99 ;  /* 0x000000ffffe77224 */ /* 0x000fe400078e0063 */
[----:B------:R-:W-:-:S05]  /*eb60*/  @!P1 HADD2 R241, -R144.H0_H0, -RZ.H0_H0 ;  /* 0xa00000ff90f19230 */ /* 0x000fca0000000900 */
[----:B------:R-:W-:Y:S01]  /*eb70*/  @!P1 PRMT R144, R241, 0x5410, RZ ;  /* 0x00005410f1909816 */ /* 0x000fe200000000ff */
[----:B------:R-:W-:Y:S01]  /*eb80*/  IMAD.MOV.U32 R241, RZ, RZ, R25 ;  /* 0x000000fffff17224 */ /* 0x000fe200078e0019 */
[C---:B-1----:R-:W-:Y:S06]  /*eb90*/  HMMA.16816.F32 R104, R4.reuse, R16, R48 ;  /* 0x000000100468723c */ /* 0x042fec0000001830 */
[----:B------:R-:W-:Y:S01]  /*eba0*/  HMMA.16816.F32 R92, R4, R18, R120 ;  /* 0x00000012045c723c */ /* 0x000fe20000001878 */
[----:B------:R-:W-:-:S04]  /*ebb0*/  IMAD.WIDE.U32 R16, R13, -0x2daee0ad, RZ ;  /* 0xd2511f530d107825 */ /* 0x000fc800078e00ff */
[----:B------:R-:W-:Y:S01]  /*ebc0*/  FFMA.FTZ R13, R245, UR8, -R12 ;  /* 0x00000008f50d7c23 */ /* 0x000fe2000801080c */
[----:B------:R-:W-:Y:S01]  /*ebd0*/  LOP3.LUT R0, R17, UR20, R2, 0x96, !PT ;  /* 0x0000001411007c12 */ /* 0x000fe2000f8e9602 */
[----:B------:R-:W-:Y:S02]  /*ebe0*/  IMAD.WIDE.U32 R2, R3, -0x326172a9, RZ ;  /* 0xcd9e8d5703027825 */ /* 0x000fe400078e00ff */
[----:B------:R1:W-:Y:S02]  /*ebf0*/  MUFU.EX2 R240, R13 ;  /* 0x0000000d00f07308 */ /* 0x0003e40000000800 */
[----:B------:R-:W-:Y:S01]  /*ec00*/  IMAD.WIDE.U32 R42, R0, -0x326172a9, RZ ;  /* 0xcd9e8d57002a7825 */ /* 0x000fe200078e00ff */
[----:B------:R-:W-:Y:S02]  /*ec10*/  LOP3.LUT R3, R3, UR21, R30, 0x96, !PT ;  /* 0x0000001503037c12 */ /* 0x000fe4000f8e961e */
[----:B------:R-:W-:Y:S01]  /*ec20*/  SHF.R.U32.HI R0, RZ, 0x18, R15 ;  /* 0x00000018ff007819 */ /* 0x000fe2000001160f */
[----:B------:R-:W-:Y:S01]  /*ec30*/  IMAD.MOV.U32 R123, RZ, RZ, R71 ;  /* 0x000000ffff7b7224 */ /* 0x000fe200078e0047 */
[----:B------:R-:W-:Y:S01]  /*ec40*/  LOP3.LUT R2, R43, UR19, R2, 0x96, !PT ;  /* 0x000000132b027c12 */ /* 0x000fe2000f8e9602 */
[----:B------:R-:W-:Y:S01]  /*ec50*/  IMAD.WIDE.U32 R14, R3, -0x2daee0ad, RZ ;  /* 0xd2511f53030e7825 */ /* 0x000fe200078e00ff */
[----:B------:R-:W-:Y:S01]  /*ec60*/  ISETP.LE.U32.AND P1, PT, R0, UR12, PT ;  /* 0x0000000c00007c0c */ /* 0x000fe2000bf23070 */
[----:B------:R-:W-:Y:S01]  /*ec70*/  LDSM.16.MT88.4 R28, [R177+0xf000] ;  /* 0x00f00000b11c783b */ /* 0x000fe20000004200 */
[----:B------:R-:W-:Y:S01]  /*ec80*/  SHF.R.U32.HI R0, RZ, 0x8, R39 ;  /* 0x00000008ff007819 */ /* 0x000fe20000011627 */
[----:B------:R-:W-:Y:S01]  /*ec90*/  IMAD.WIDE.U32 R40, R2, -0x2daee0ad, RZ ;  /* 0xd2511f5302287825 */ /* 0x000fe200078e00ff */
[----:B------:R-:W-:Y:S01]  /*eca0*/  LOP3.LUT R24, R15, UR9, R16, 0x96, !PT ;  /* 0x000000090f187c12 */ /* 0x000fe2000f8e9610 */
[----:B------:R-:W-:Y:S01]  /*ecb0*/  LDSM.16.MT88.4 R36, [R177+0xd000] ;  /* 0x00d00000b124783b */ /* 0x000fe20000004200 */
[----:B------:R-:W-:Y:S01]  /*ecc0*/  LOP3.LUT R0, R0, 0xffff, RZ, 0xc0, !PT ;  /* 0x0000ffff00007812 */ /* 0x000fe200078ec0ff */
[----:B------:R-:W-:Y:S01]  /*ecd0*/  IMAD.WIDE.U32 R2, R45, -0x2daee0ad, RZ ;  /* 0xd2511f532d027825 */ /* 0x000fe200078e00ff */
[----:B------:R-:W-:Y:S01]  /*ece0*/  LOP3.LUT R14, R41, UR6, R14, 0x96, !PT ;  /* 0x00000006290e7c12 */ /* 0x000fe2000f8e960e */
[----:B------:R-:W2:Y:S01]  /*ecf0*/  LDSM.16.MT88.4 R16, [R179+0x10800] ;  /* 0x01080000b310783b */ /* 0x000ea20000004200 */
[----:B------:R-:W-:Y:S01]  /*ed00*/  ISETP.LE.U32.AND P0, PT, R0, UR12, PT ;  /* 0x0000000c00007c0c */ /* 0x000fe2000bf03070 */
[----:B------:R-:W-:Y:S01]  /*ed10*/  IMAD.MOV.U32 R122, RZ, RZ, R128 ;  /* 0x000000ffff7a7224 */ /* 0x000fe200078e0080 */
[----:B------:R-:W-:Y:S01]  /*ed20*/  LOP3.LUT R68, R3, UR29, R34, 0x96, !PT ;  /* 0x0000001d03447c12 */ /* 0x000fe2000f8e9622 */
[----:B------:R-:W-:Y:S01]  /*ed30*/  IMAD.MOV.U32 R71, RZ, RZ, R129 ;  /* 0x000000ffff477224 */ /* 0x000fe200078e0081 */
[C---:B------:R-:W-:Y:S01]  /*ed40*/  LOP3.LUT R41, R2.reuse, 0xff, RZ, 0xc0, !PT ;  /* 0x000000ff02297812 */ /* 0x040fe200078ec0ff */
[----:B------:R-:W-:Y:S01]  /*ed50*/  IMAD.MOV.U32 R128, RZ, RZ, R131 ;  /* 0x000000ffff807224 */ /* 0x000fe200078e0083 */
[----:B------:R-:W-:Y:S01]  /*ed60*/  LOP3.LUT R69, R2, 0xffff, RZ, 0xc0, !PT ;  /* 0x0000ffff02457812 */ /* 0x000fe200078ec0ff */
[----:B------:R-:W-:Y:S01]  /*ed70*/  IMAD.MOV.U32 R129, RZ, RZ, R88 ;  /* 0x000000ffff817224 */ /* 0x000fe200078e0058 */
[----:B------:R-:W-:Y:S01]  /*ed80*/  SHF.R.U32.HI R45, RZ, 0x10, R2 ;  /* 0x00000010ff2d7819 */ /* 0x000fe20000011602 */
[----:B------:R-:W-:Y:S01]  /*ed90*/  IMAD.MOV.U32 R131, RZ, RZ, R90 ;  /* 0x000000ffff837224 */ /* 0x000fe200078e005a */
[----:B------:R-:W-:Y:S01]  /*eda0*/  SHF.R.U32.HI R43, RZ, 0x18, R2 ;  /* 0x00000018ff2b7819 */ /* 0x000fe20000011602 */
[----:B------:R-:W-:-:S04]  /*edb0*/  IMAD.WIDE.U32 R2, R14, -0x326172a9, RZ ;  /* 0xcd9e8d570e027825 */ /* 0x000fc800078e00ff */
[----:B------:R-:W-:Y:S02]  /*edc0*/  @!P1 HADD2 R243, -R143.H0_H0, -RZ.H0_H0 ;  /* 0xa00000ff8ff39230 */ /* 0x000fe40000000900 */
[----:B------:R-:W-:Y:S01]  /*edd0*/  FFMA.FTZ R14, R249, UR8, -R12 ;  /* 0x00000008f90e7c23 */ /* 0x000fe2000801080c */
[----:B------:R-:W-:Y:S02]  /*ede0*/  @!P0 HADD2 R245, -R140.H0_H0, -RZ.H0_H0 ;  /* 0xa00000ff8cf58230 */ /* 0x000fe40000000900 */
[----:B------:R-:W-:Y:S01]  /*edf0*/  IMAD.MOV.U32 R121, RZ, RZ, R91 ;  /* 0x000000ffff797224 */ /* 0x000fe200078e005b */
[C---:B------:R-:W-:Y:S01]  /*ee00*/  LOP3.LUT R0, R2.reuse, 0xffff, RZ, 0xc0, !PT ;  /* 0x0000ffff02007812 */ /* 0x040fe200078ec0ff */
[C---:B------:R-:W-:Y:S01]  /*ee10*/  HMMA.16816.F32 R88, R4.reuse, R20, R112 ;  /* 0x000000140458723c */ /* 0x040fe20000001870 */
[----:B------:R-:W-:Y:S01]  /*ee20*/  LOP3.LUT R15, R2, 0xff, RZ, 0xc0, !PT ;  /* 0x000000ff020f7812 */ /* 0x000fe200078ec0ff */
[----:B------:R-:W-:Y:S01]  /*ee30*/  IMAD.WIDE.U32 R34, R24, -0x326172a9, RZ ;  /* 0xcd9e8d5718227825 */ /* 0x000fe200078e00ff */
[----:B-1----:R-:W-:Y:S01]  /*ee40*/  SHF.R.U32.HI R13, RZ, 0x8, R0 ;  /* 0x00000008ff0d7819 */ /* 0x002fe20000011600 */
[----:B------:R-:W-:Y:S01]  /*ee50*/  MUFU.EX2 R239, R14 ;  /* 0x0000000e00ef7308 */ /* 0x000fe20000000800 */
[----:B------:R-:W-:Y:S01]  /*ee60*/  SHF.R.U32.HI R0, RZ, 0x10, R2 ;  /* 0x00000010ff007819 */ /* 0x000fe20000011602 */
[----:B------:R-:W-:Y:S01]  /*ee70*/  IMAD.MOV.U32 R120, RZ, RZ, R233 ;  /* 0x000000ffff787224 */ /* 0x000fe200078e00e9 */
[----:B------:R-:W-:Y:S01]  /*ee80*/  PRMT R21, R15, 0x5410, R13 ;  /* 0x000054100f157816 */ /* 0x000fe2000000000d */
[----:B------:R-:W-:Y:S01]  /*ee90*/  FFMA.FTZ R13, R244, UR8, -R12 ;  /* 0x00000008f40d7c23 */ /* 0x000fe2000801080c */
[----:B------:R-:W-:Y:S01]  /*eea0*/  LOP3.LUT R0, R0, 0xff, RZ, 0xc0, !PT ;  /* 0x000000ff00007812 */ /* 0x000fe200078ec0ff */
[----:B------:R-:W-:Y:S01]  /*eeb0*/  @!P3 HADD2 R244, -R142.H0_H0, -RZ.H0_H0 ;  /* 0xa00000ff8ef4b230 */ /* 0x000fe20000000900 */
[----:B------:R-:W-:Y:S01]  /*eec0*/  SHF.R.U32.HI R2, RZ, 0x18, R2 ;  /* 0x00000018ff027819 */ /* 0x000fe20000011602 */
[----:B------:R1:W-:Y:S01]  /*eed0*/  MUFU.EX2 R238, R13 ;  /* 0x0000000d00ee7308 */ /* 0x0003e20000000800 */
[----:B------:R-:W-:Y:S01]  /*eee0*/  @!P1 PRMT R143, R243, 0x5410, RZ ;  /* 0x00005410f38f9816 */ /* 0x000fe200000000ff */
[----:B------:R-:W-:Y:S01]  /*eef0*/  IMAD.MOV.U32 R113, RZ, RZ, R235 ;  /* 0x000000ffff717224 */ /* 0x000fe200078e00eb */
[----:B------:R-:W-:Y:S01]  /*ef00*/  PRMT R20, R0, 0x5410, R2 ;  /* 0x0000541000147816 */ /* 0x000fe20000000002 */
[----:B------:R-:W-:Y:S01]  /*ef10*/  IMAD.MOV.U32 R243, RZ, RZ, R98 ;  /* 0x000000fffff37224 */ /* 0x000fe200078e0062 */
[----:B------:R-:W-:Y:S01]  /*ef20*/  LOP3.LUT R2, R3, UR28, R34, 0x96, !PT ;  /* 0x0000001c03027c12 */ /* 0x000fe2000f8e9622 */
[C---:B------:R-:W-:Y:S01]  /*ef30*/  HMMA.16816.F32 R96, R4.reuse, R22, R52 ;  /* 0x000000160460723c */ /* 0x040fe20000001834 */
[----:B------:R-:W-:Y:S01]  /*ef40*/  LOP3.LUT R3, R46, 0xff, RZ, 0xc0, !PT ;  /* 0x000000ff2e037812 */ /* 0x000fe200078ec0ff */
[----:B------:R-:W-:Y:S01]  /*ef50*/  IMAD.MOV.U32 R115, RZ, RZ, R234 ;  /* 0x000000ffff737224 */ /* 0x000fe200078e00ea */
[----:B------:R-:W-:Y:S01]  /*ef60*/  LOP3.LUT R0, R44, 0xff, RZ, 0xc0, !PT ;  /* 0x000000ff2c007812 */ /* 0x000fe200078ec0ff */
[----:B------:R-:W-:Y:S01]  /*ef70*/  IMAD.MOV.U32 R112, RZ, RZ, R27 ;  /* 0x000000ffff707224 */ /* 0x000fe200078e001b */
[----:B------:R-:W-:Y:S01]  /*ef80*/  @!P3 PRMT R142, R244, 0x5410, RZ ;  /* 0x00005410f48eb816 */ /* 0x000fe200000000ff */
[----:B--2---:R-:W-:Y:S01]  /*ef90*/  HMMA.16816.F32 R48, R4, R16, R172 ;  /* 0x000000100430723c */ /* 0x004fe200000018ac */
[----:B------:R-:W-:Y:S01]  /*efa0*/  ISETP.LE.U32.AND P3, PT, R3, UR12, PT ;  /* 0x0000000c03007c0c */ /* 0x000fe2000bf63070 */
[----:B------:R-:W-:Y:S01]  /*efb0*/  FFMA.FTZ R3, R247, UR8, -R11 ;  /* 0x00000008f7037c23 */ /* 0x000fe2000801080b */
[----:B------:R-:W-:Y:S01]  /*efc0*/  ISETP.LE.U32.AND P1, PT, R0, UR12, PT ;  /* 0x0000000c00007c0c */ /* 0x000fe2000bf23070 */
[----:B------:R-:W-:-:S02]  /*efd0*/  IMAD.MOV.U32 R114, RZ, RZ, R26 ;  /* 0x000000ffff727224 */ /* 0x000fc400078e001a */
[----:B-1----:R-:W-:Y:S01]  /*efe0*/  FFMA.FTZ R13, R246, UR8, -R12 ;  /* 0x00000008f60d7c23 */ /* 0x002fe2000801080c */
[----:B------:R-:W-:Y:S01]  /*eff0*/  LOP3.LUT R0, R2, 0xffff, RZ, 0xc0, !PT ;  /* 0x0000ffff02007812 */ /* 0x000fe200078ec0ff */
[----:B------:R1:W-:Y:S01]  /*f000*/  MUFU.EX2 R236, R3 ;  /* 0x0000000300ec7308 */ /* 0x0003e20000000800 */
[----:B------:R-:W-:Y:S01]  /*f010*/  SHF.R.U32.HI R14, RZ, 0x18, R44 ;  /* 0x00000018ff0e7819 */ /* 0x000fe2000001162c */
[----:B------:R-:W-:Y:S01]  /*f020*/  HMMA.16816.F32 R52, R4, R18, R152 ;  /* 0x000000120434723c */ /* 0x000fe20000001898 */
[----:B------:R-:W-:Y:S01]  /*f030*/  @!P0 PRMT R140, R245, 0x5410, RZ ;  /* 0x00005410f58c8816 */ /* 0x000fe200000000ff */
[----:B------:R-:W2:Y:S01]  /*f040*/  LDSM.16.MT88.4 R16, [R179+0xd000] ;  /* 0x00d00000b310783b */ /* 0x000ea20000004200 */
[----:B------:R-:W-:Y:S01]  /*f050*/  ISETP.LE.U32.AND P0, PT, R14, UR12, PT ;  /* 0x0000000c0e007c0c */ /* 0x000fe2000bf03070 */
[----:B------:R-:W-:Y:S01]  /*f060*/  @!P6 HADD2 R246, -R139.H0_H0, -RZ.H0_H0 ;  /* 0xa00000ff8bf6e230 */ /* 0x000fe20000000900 */
[----:B------:R-:W-:Y:S01]  /*f070*/  SHF.R.U32.HI R14, RZ, 0x18, R2 ;  /* 0x00000018ff0e7819 */ /* 0x000fe20000011602 */
[----:B------:R3:W4:Y:S01]  /*f080*/  MUFU.EX2 R237, R13 ;  /* 0x0000000d00ed7308 */ /* 0x0007220000000800 */
[----:B------:R-:W-:-:S02]  /*f090*/  @!P3 HADD2 R247, -R141.H0_H0, -RZ.H0_H0 ;  /* 0xa00000ff8df7b230 */ /* 0x000fc40000000900 */
[----:B------:R-:W-:Y:S01]  /*f0a0*/  IMAD.MOV.U32 R46, RZ, RZ, R242 ;  /* 0x000000ffff2e7224 */ /* 0x000fe200078e00f2 */
[----:B------:R-:W-:Y:S01]  /*f0b0*/  @!P6 PRMT R139, R246, 0x5410, RZ ;  /* 0x00005410f68be816 */ /* 0x000fe200000000ff */
[----:B------:R-:W-:Y:S01]  /*f0c0*/  LDSM.16.MT88.4 R24, [R178+0xd000] ;  /* 0x00d00000b218783b */ /* 0x000fe20000004200 */
[----:B------:R-:W-:Y:S02]  /*f0d0*/  @!P3 PRMT R141, R247, 0x5410, RZ ;  /* 0x00005410f78db816 */ /* 0x000fe400000000ff */
[----:B-1----:R-:W-:Y:S02]  /*f0e0*/  SHF.R.U32.HI R3, RZ, 0x8, R0 ;  /* 0x00000008ff037819 */ /* 0x002fe40000011600 */
[----:B------:R-:W-:-:S04]  /*f0f0*/  LOP3.LUT R0, R2, 0xff, RZ, 0xc0, !PT ;  /* 0x000000ff02007812 */ /* 0x000fc800078ec0ff */
[----:B------:R-:W-:Y:S01]  /*f100*/  PRMT R15, R0, 0x5410, R3 ;  /* 0x00005410000f7816 */ /* 0x000fe20000000003 */
[--C-:B---3--:R-:W-:Y:S01]  /*f110*/  FFMA.FTZ R13, R248, UR8, -R11.reuse ;  /* 0x00000008f80d7c23 */ /* 0x108fe2000801080b */
[----:B------:R-:W-:Y:S02]  /*f120*/  LOP3.LUT R0, R44, 0xffff, RZ, 0xc0, !PT ;  /* 0x0000ffff2c007812 */ /* 0x000fe400078ec0ff */
[----:B------:R-:W-:Y:S01]  /*f130*/  SHF.R.U32.HI R3, RZ, 0x10, R2 ;  /* 0x00000010ff037819 */ /* 0x000fe20000011602 */
[----:B------:R1:W3:Y:S01]  /*f140*/  MUFU.EX2 R235, R13 ;  /* 0x0000000d00eb7308 */ /* 0x0002e20000000800 */
[----:B------:R-:W-:Y:S01]  /*f150*/  FFMA.FTZ R2, R251, UR8, -R11 ;  /* 0x00000008fb027c23 */ /* 0x000fe2000801080b */
[----:B------:R-:W-:Y:S02]  /*f160*/  SHF.R.U32.HI R0, RZ, 0x8, R0 ;  /* 0x00000008ff007819 */ /* 0x000fe40000011600 */
[----:B------:R-:W-:Y:S02]  /*f170*/  LOP3.LUT R3, R3, 0xff, RZ, 0xc0, !PT ;  /* 0x000000ff03037812 */ /* 0x000fe400078ec0ff */
[----:B------:R-:W-:-:S02]  /*f180*/  LOP3.LUT R0, R0, 0xffff, RZ, 0xc0, !PT ;  /* 0x0000ffff00007812 */ /* 0x000fc400078ec0ff */
[----:B------:R3:W-:Y:S01]  /*f190*/  MUFU.EX2 R233, R2 ;  /* 0x0000000200e97308 */ /* 0x0007e20000000800 */
[----:B------:R-:W-:Y:S02]  /*f1a0*/  PRMT R4, R3, 0x5410, R14 ;  /* 0x0000541003047816 */ /* 0x000fe4000000000e */
[----:B------:R-:W-:Y:S02]  /*f1b0*/  ISETP.LE.U32.AND P3, PT, R0, UR12, PT ;  /* 0x0000000c00007c0c */ /* 0x000fe4000bf63070 */
[----:B------:R-:W-:Y:S02]  /*f1c0*/  HSET2.LE.AND R0, R21, R10, PT ;  /* 0x0000000a15007233 */ /* 0x000fe40003803000 */
[----:B----4-:R-:W-:Y:S01]  /*f1d0*/  F2FP.F16.F32.PACK_AB R3, R237, R238 ;  /* 0x000000eeed03723e */ /* 0x010fe200000000ff */
[----:B-1----:R-:W-:-:S03]  /*f1e0*/  FFMA.FTZ R13, R250, UR8, -R11 ;  /* 0x00000008fa0d7c23 */ /* 0x002fc6000801080b */
[C---:B------:R-:W-:Y:S01]  /*f1f0*/  PRMT R138, R3.reuse, 0x7610, R138 ;  /* 0x00007610038a7816 */ /* 0x040fe2000000008a */
[----:B------:R-:W1:Y:S01]  /*f200*/  MUFU.EX2 R234, R13 ;  /* 0x0000000d00ea7308 */ /* 0x000e620000000800 */
[----:B------:R-:W-:Y:S02]  /*f210*/  PRMT R137, R3, 0x7632, R137 ;  /* 0x0000763203897816 */ /* 0x000fe40000000089 */
[----:B---3--:R-:W-:Y:S02]  /*f220*/  F2FP.F16.F32.PACK_AB R2, R235, R236 ;  /* 0x000000eceb02723e */ /* 0x008fe400000000ff */
[----:B------:R-:W-:Y:S02]  /*f230*/  PRMT R3, R138, 0x5410, R137 ;  /* 0x000054108a037816 */ /* 0x000fe40000000089 */
[C---:B------:R-:W-:Y:S02]  /*f240*/  PRMT R136, R2.reuse, 0x7632, R136 ;  /* 0x0000763202887816 */ /* 0x040fe40000000088 */
[----:B------:R-:W-:-:S02]  /*f250*/  PRMT R103, R2, 0x7610, R103 ;  /* 0x0000761002677816 */ /* 0x000fc40000000067 */
[----:B------:R-:W-:Y:S02]  /*f260*/  HSET2.LE.AND R2, R20, R10, PT ;  /* 0x0000000a14027233 */ /* 0x000fe40003803000 */
[----:B------:R-:W3:Y:S01]  /*f270*/  LDSM.16.MT88.4 R20, [R180+0xd000] ;  /* 0x00d00000b414783b */ /* 0x000ee20000004200 */
[----:B------:R-:W-:Y:S02]  /*f280*/  LOP3.LUT R6, R0, R3, RZ, 0xc0, !PT ;  /* 0x0000000300067212 */ /* 0x000fe400078ec0ff */
[----:B------:R-:W-:Y:S02]  /*f290*/  F2FP.F16.F32.PACK_AB R3, R239, R240 ;  /* 0x000000f0ef03723e */ /* 0x000fe400000000ff */
[----:B------:R-:W-:Y:S02]  /*f2a0*/  PRMT R0, R103, 0x5410, R136 ;  /* 0x0000541067007816 */ /* 0x000fe40000000088 */
[----:B------:R-:W-:Y:S02]  /*f2b0*/  PRMT R102, R3, 0x7610, R102 ;  /* 0x0000761003667816 */ /* 0x000fe40000000066 */
[----:B------:R-:W-:-:S02]  /*f2c0*/  LOP3.LUT R7, R2, R0, RZ, 0xc0, !PT ;  /* 0x0000000002077212 */ /* 0x000fc400078ec0ff */
[----:B------:R-:W-:Y:S01]  /*f2d0*/  PRMT R101, R3, 0x7632, R101 ;  /* 0x0000763203657816 */ /* 0x000fe20000000065 */
[----:B------:R-:W-:Y:S01]  /*f2e0*/  @!P1 HADD2 R249, -R102.H0_H0, -RZ.H0_H0 ;  /* 0xa00000ff66f99230 */ /* 0x000fe20000000900 */
[----:B-1----:R-:W-:Y:S02]  /*f2f0*/  F2FP.F16.F32.PACK_AB R2, R233, R234 ;  /* 0x000000eae902723e */ /* 0x002fe400000000ff */
[----:B------:R-:W-:Y:S01]  /*f300*/  HSET2.LE.AND R0, R15, R10, PT ;  /* 0x0000000a0f007233 */ /* 0x000fe20003803000 */
[----:B------:R-:W-:Y:S01]  /*f310*/  IMAD.MOV.U32 R242, RZ, RZ, R114 ;  /* 0x000000fffff27224 */ /* 0x000fe200078e0072 */
[----:B------:R-:W-:Y:S01]  /*f320*/  PRMT R3, R102, 0x5410, R101 ;  /* 0x0000541066037816 */ /* 0x000fe20000000065 */
[----:B------:R-:W-:Y:S01]  /*f330*/  @!P3 HADD2 R248, -R101.H0_H0, -RZ.H0_H0 ;  /* 0xa00000ff65f8b230 */ /* 0x000fe20000000900 */
[C---:B------:R-:W-:Y:S02]  /*f340*/  PRMT R100, R2.reuse, 0x7632, R100 ;  /* 0x0000763202647816 */ /* 0x040fe40000000064 */
[----:B------:R-:W-:-:S02]  /*f350*/  PRMT R34, R2, 0x7610, R34 ;  /* 0x0000761002227816 */ /* 0x000fc40000000022 */
[----:B------:R-:W-:Y:S02]  /*f360*/  HSET2.LE.AND R2, R4, R10, PT ;  /* 0x0000000a04027233 */ /* 0x000fe40003803000 */
[----:B------:R-:W-:Y:S02]  /*f370*/  LOP3.LUT R4, R0, R3, RZ, 0xc0, !PT ;  /* 0x0000000300047212 */ /* 0x000fe400078ec0ff */
[----:B------:R-:W-:Y:S02]  /*f380*/  PRMT R0, R34, 0x5410, R100 ;  /* 0x0000541022007816 */ /* 0x000fe40000000064 */
[----:B------:R-:W-:Y:S02]  /*f390*/  SHF.R.U32.HI R13, RZ, 0x10, R44 ;  /* 0x00000010ff0d7819 */ /* 0x000fe4000001162c */
[----:B------:R-:W-:Y:S02]  /*f3a0*/  LOP3.LUT R5, R2, R0, RZ, 0xc0, !PT ;  /* 0x0000000002057212 */ /* 0x000fe400078ec0ff */
[----:B------:R-:W-:-:S02]  /*f3b0*/  LOP3.LUT R2, R35, UR7, R42, 0x96, !PT ;  /* 0x0000000723027c12 */ /* 0x000fc4000f8e962a */
[----:B------:R-:W-:Y:S01]  /*f3c0*/  @!P1 PRMT R102, R249, 0x5410, RZ ;  /* 0x00005410f9669816 */ /* 0x000fe200000000ff */
[----:B------:R-:W-:Y:S01]  /*f3d0*/  IMAD.MOV.U32 R114, RZ, RZ, R122 ;  /* 0x000000ffff727224 */ /* 0x000fe200078e007a */
[----:B------:R-:W-:Y:S01]  /*f3e0*/  @!P3 PRMT R101, R248, 0x5410, RZ ;  /* 0x00005410f865b816 */ /* 0x000fe200000000ff */
[----:B--2---:R-:W-:Y:S01]  /*f3f0*/  HMMA.16816.F32 R132, R4, R16, R132 ;  /* 0x000000100484723c */ /* 0x004fe20000001884 */
[----:B------:R-:W-:-:S04]  /*f400*/  IMAD.WIDE.U32 R2, R2, -0x2daee0ad, RZ ;  /* 0xd2511f5302027825 */ /* 0x000fc800078e00ff */
[----:B------:R-:W-:Y:S01]  /*f410*/  @!P0 HADD2 R250, -R100.H0_H0, -RZ.H0_H0 ;  /* 0xa00000ff64fa8230 */ /* 0x000fe20000000900 */
[----:B------:R-:W-:Y:S01]  /*f420*/  ISETP.LE.U32.AND P3, PT, R41, UR12, PT ;  /* 0x0000000c29007c0c */ /* 0x000fe2000bf63070 */
[----:B---3--:R-:W-:Y:S01]  /*f430*/  HMMA.16816.F32 R124, R4, R20, R124 ;  /* 0x00000014047c723c */ /* 0x008fe2000000187c */
[----:B------:R-:W-:-:S05]  /*f440*/  LOP3.LUT R15, R2, 0xffff, RZ, 0xc0, !PT ;  /* 0x0000ffff020f7812 */ /* 0x000fca00078ec0ff */
[C---:B------:R-:W-:Y:S01]  /*f450*/  HMMA.16816.F32 R64, R4.reuse, R22, R64 ;  /* 0x000000160440723c */ /* 0x040fe20000001840 */
[----:B------:R-:W1:Y:S05]  /*f460*/  LDSM.16.MT88.4 R20, [R178+0xf000] ;  /* 0x00f00000b214783b */ /* 0x000e6a0000004200 */
[----:B------:R-:W-:Y:S01]  /*f470*/  HMMA.16816.F32 R72, R4, R18, R72 ;  /* 0x000000120448723c */ /* 0x000fe20000001848 */
[----:B------:R-:W2:Y:S01]  /*f480*/  LDSM.16.MT88.4 R16, [R180+0xf000] ;  /* 0x00f00000b410783b */ /* 0x000ea20000004200 */
[----:B------:R-:W-:Y:S01]  /*f490*/  IMAD.MOV.U32 R122, RZ, RZ, R228 ;  /* 0x000000ffff7a7224 */ /* 0x000fe200078e00e4 */
[----:B------:R-:W-:-:S03]  /*f4a0*/  LOP3.LUT R0, R3, UR29, R40, 0x96, !PT ;  /* 0x0000001d03007c12 */ /* 0x000fc6000f8e9628 */
[C---:B------:R-:W-:Y:S06]  /*f4b0*/  HMMA.16816.F32 R116, R4.reuse, R24, R116 ;  /* 0x000000180474723c */ /* 0x040fec0000001874 */
[C---:B------:R-:W-:Y:S06]  /*f4c0*/  HMMA.16816.F32 R60, R4.reuse, R26, R60 ;  /* 0x0000001a043c723c */ /* 0x040fec000000183c */
[C---:B------:R-:W-:Y:S06]  /*f4d0*/  HMMA.16816.F32 R76, R4.reuse, R28, R76 ;  /* 0x0000001c044c723c */ /* 0x040fec000000184c */
[C---:B------:R-:W-:Y:S06]  /*f4e0*/  HMMA.16816.F32 R80, R4.reuse, R30, R80 ;  /* 0x0000001e0450723c */ /* 0x040fec0000001850 */
[C---:B------:R-:W-:Y:S06]  /*f4f0*/  HMMA.16816.F32 R108, R4.reuse, R36, R108 ;  /* 0x00000024046c723c */ /* 0x040fec000000186c */
[C---:B-1----:R-:W-:Y:S01]  /*f500*/  HMMA.16816.F32 R148, R4.reuse, R22, R148 ;  /* 0x000000160494723c */ /* 0x042fe20000001894 */
[----:B------:R3:W4:Y:S04]  /*f510*/  LDL.LU.S16 R23, [R1+0x4] ;  /* 0x0000040001177983 */ /* 0x0007280000300600 */
[----:B------:R3:W5:Y:S01]  /*f520*/  LDL.LU.S16 R14, [R1] ;  /* 0x00000000010e7983 */ /* 0x0007620000300600 */
[----:B------:R-:W-:Y:S01]  /*f530*/  HMMA.16816.F32 R84, R4, R20, R84 ;  /* 0x000000140454723c */ /* 0x000fe20000001854 */
[----:B------:R-:W-:-:S05]  /*f540*/  LOP3.LUT R22, R2, 0xff, RZ, 0xc0, !PT ;  /* 0x000000ff02167812 */ /* 0x000fca00078ec0ff */
[----:B--2---:R-:W-:Y:S01]  /*f550*/  HMMA.16816.F32 R156, R4, R16, R156 ;  /* 0x00000010049c723c */ /* 0x004fe2000000189c */
[----:B------:R-:W-:-:S05]  /*f560*/  SHF.R.U32.HI R21, RZ, 0x10, R2 ;  /* 0x00000010ff157819 */ /* 0x000fca0000011602 */
[C---:B------:R-:W-:Y:S01]  /*f570*/  HMMA.16816.F32 R164, R4.reuse, R18, R164 ;  /* 0x0000001204a4723c */ /* 0x040fe200000018a4 */
[----:B------:R-:W-:Y:S01]  /*f580*/  SHF.R.U32.HI R20, RZ, 0x18, R2 ;  /* 0x00000018ff147819 */ /* 0x000fe20000011602 */
[----:B------:R-:W1:Y:S01]  /*f590*/  LDSM.16.MT88.4 R16, [R178+0x11000] ;  /* 0x01100000b210783b */ /* 0x000e620000004200 */
[----:B------:R-:W-:Y:S01]  /*f5a0*/  LOP3.LUT R2, R13, 0xff, RZ, 0xc0, !PT ;  /* 0x000000ff0d027812 */ /* 0x000fe200078ec0ff */
[----:B------:R-:W-:Y:S02]  /*f5b0*/  IMAD.MOV.U32 R228, RZ, RZ, R230 ;  /* 0x000000ffffe47224 */ /* 0x000fe400078e00e6 */
[----:B------:R-:W2:Y:S01]  /*f5c0*/  LDSM.16.MT88.4 R24, [R179+0xf000] ;  /* 0x00f00000b318783b */ /* 0x000ea20000004200 */
[----:B------:R-:W-:Y:S01]  /*f5d0*/  ISETP.LE.U32.AND P6, PT, R2, UR12, PT ;  /* 0x0000000c02007c0c */ /* 0x000fe2000bfc3070 */
[----:B------:R-:W-:Y:S01]  /*f5e0*/  HMMA.16816.F32 R56, R4, R38, R56 ;  /* 0x000000260438723c */ /* 0x000fe20000001838 */
[----:B------:R-:W-:Y:S01]  /*f5f0*/  SHF.R.U32.HI R2, RZ, 0x8, R47 ;  /* 0x00000008ff027819 */ /* 0x000fe2000001162f */
[----:B------:R-:W-:Y:S03]  /*f600*/  LDSM.16.MT88.4 R28, [R179+0x11000] ;  /* 0x01100000b31c783b */ /* 0x000fe60000004200 */
[----:B------:R-:W-:Y:S01]  /*f610*/  LOP3.LUT R2, R2, 0xffff, RZ, 0xc0, !PT ;  /* 0x0000ffff02027812 */ /* 0x000fe200078ec0ff */
[----:B------:R-:W3:Y:S03]  /*f620*/  LDSM.16.MT88.4 R36, [R177+0x11000] ;  /* 0x01100000b124783b */ /* 0x000ee60000004200 */
[----:B------:R-:W-:Y:S01]  /*f630*/  ISETP.LE.U32.AND P1, PT, R2, UR12, PT ;  /* 0x0000000c02007c0c */ /* 0x000fe2000bf23070 */
[----:B------:R-:W-:-:S04]  /*f640*/  FFMA.FTZ R2, R231, UR8, -R12 ;  /* 0x00000008e7027c23 */ /* 0x000fc8000801080c */
[----:B------:R1:W-:Y:S01]  /*f650*/  MUFU.EX2 R231, R2 ;  /* 0x0000000200e77308 */ /* 0x0003e20000000800 */
[----:B------:R-:W-:Y:S02]  /*f660*/  @!P6 HADD2 R251, -R34.H0_H0, -RZ.H0_H0 ;  /* 0xa00000ff22fbe230 */ /* 0x000fe40000000900 */
[----:B-1----:R-:W-:Y:S01]  /*f670*/  FFMA.FTZ R2, R243, UR8, -R12 ;  /* 0x00000008f3027c23 */ /* 0x002fe2000801080c */
[----:B------:R-:W-:Y:S02]  /*f680*/  IMAD.MOV.U32 R243, RZ, RZ, R112 ;  /* 0x000000fffff37224 */ /* 0x000fe400078e0070 */
[----:B------:R-:W-:Y:S02]  /*f690*/  IMAD.MOV.U32 R112, RZ, RZ, R121 ;  /* 0x000000ffff707224 */ /* 0x000fe400078e0079 */
[----:B------:R-:W-:Y:S02]  /*f6a0*/  IMAD.MOV.U32 R121, RZ, RZ, R232 ;  /* 0x000000ffff797224 */ /* 0x000fe400078e00e8 */
[----:B------:R1:W-:Y:S01]  /*f6b0*/  MUFU.EX2 R232, R2 ;  /* 0x0000000200e87308 */ /* 0x0003e20000000800 */
[----:B------:R-:W-:Y:S01]  /*f6c0*/  @!P6 PRMT R34, R251, 0x5410, RZ ;  /* 0x00005410fb22e816 */ /* 0x000fe200000000ff */
[C---:B------:R-:W-:Y:S06]  /*f6d0*/  HMMA.16816.F32 R172, R4.reuse, R16, R104 ;  /* 0x0000001004ac723c */ /* 0x040fec0000001868 */
[C---:B------:R-:W-:Y:S01]  /*f6e0*/  HMMA.16816.F32 R152, R4.reuse, R18, R92 ;  /* 0x000000120498723c */ /* 0x040fe2000000185c */
[----:B------:R4:W5:Y:S05]  /*f6f0*/  LDL.LU.S16 R19, [R1+0x8] ;  /* 0x0000080001137983 */ /* 0x00096a0000300600 */
[----:B--2---:R-:W-:Y:S01]  /*f700*/  HMMA.16816.F32 R160, R4, R24, R160 ;  /* 0x0000001804a0723c */ /* 0x004fe200000018a0 */
[----:B-1----:R-:W-:-:S05]  /*f710*/  FFMA.FTZ R2, R252, UR8, -R12 ;  /* 0x00000008fc027c23 */ /* 0x002fca000801080c */
[C---:B------:R-:W-:Y:S01]  /*f720*/  HMMA.16816.F32 R168, R4.reuse, R26, R168 ;  /* 0x0000001a04a8723c */ /* 0x040fe200000018a8 */
[----:B------:R1:W-:Y:S01]  /*f730*/  MUFU.EX2 R230, R2 ;  /* 0x0000000200e67308 */ /* 0x0003e20000000800 */
[----:B------:R-:W-:Y:S01]  /*f740*/  @!P5 HADD2 R252, -R136.H0_H0, -RZ.H0_H0 ;  /* 0xa00000ff88fcd230 */ /* 0x000fe20000000900 */
[----:B------:R-:W2:Y:S03]  /*f750*/  LDSM.16.MT88.4 R24, [R180+0x11000] ;  /* 0x01100000b418783b */ /* 0x000ea60000004200 */
[----:B---3--:R-:W-:Y:S01]  /*f760*/  HMMA.16816.F32 R216, R4, R36, R216 ;  /* 0x0000002404d8723c */ /* 0x008fe200000018d8 */
[----:B----4-:R-:W-:Y:S01]  /*f770*/  @!P4 HADD2 R23, -R138.H0_H0, -RZ.H0_H0 ;  /* 0xa00000ff8a17c230 */ /* 0x010fe20000000900 */
[----:B-1----:R-:W-:Y:S01]  /*f780*/  LOP3.LUT R2, R68, 0xff, RZ, 0xc0, !PT ;  /* 0x000000ff44027812 */ /* 0x002fe200078ec0ff */
[----:B-----5:R-:W-:-:S03]  /*f790*/  @!P1 HADD2 R14, -R137.H0_H0, -RZ.H0_H0 ;  /* 0xa00000ff890e9230 */ /* 0x020fc60000000900 */
[----:B------:R-:W-:Y:S01]  /*f7a0*/  PRMT R13, R23, 0x7610, R13 ;  /* 0x00007610170d7816 */ /* 0x000fe2000000000d */
[----:B------:R-:W-:Y:S01]  /*f7b0*/  HMMA.16816.F32 R224, R4, R38, R224 ;  /* 0x0000002604e0723c */ /* 0x000fe200000018e0 */
[----:B------:R-:W-:Y:S02]  /*f7c0*/  ISETP.LE.U32.AND P6, PT, R2, UR12, PT ;  /* 0x0000000c02007c0c */ /* 0x000fe4000bfc3070 */
[----:B------:R-:W-:Y:S01]  /*f7d0*/  @!P0 PRMT R100, R250, 0x5410, RZ ;  /* 0x00005410fa648816 */ /* 0x000fe200000000ff */
[----:B------:R-:W-:Y:S01]  /*f7e0*/  IMAD.MOV.U32 R248, RZ, RZ, R131 ;  /* 0x000000fffff87224 */ /* 0x000fe200078e0083 */
[----:B------:R-:W-:Y:S01]  /*f7f0*/  PRMT R3, R14, 0x7610, R3 ;  /* 0x000076100e037816 */ /* 0x000fe20000000003 */
[----:B------:R-:W-:Y:S01]  /*f800*/  IMAD.MOV.U32 R44, RZ, RZ, R129 ;  /* 0x000000ffff2c7224 */ /* 0x000fe200078e0081 */
[----:B------:R-:W-:Y:S01]  /*f810*/  SHF.R.U32.HI R2, RZ, 0x18, R68 ;  /* 0x00000018ff027819 */ /* 0x000fe20000011644 */
[----:B------:R-:W-:Y:S01]  /*f820*/  IMAD.MOV.U32 R47, RZ, RZ, R130 ;  /* 0x000000ffff2f7224 */ /* 0x000fe200078e0082 */
[----:B------:R-:W-:Y:S01]  /*f830*/  @!P1 PRMT R137, R3, 0x5410, RZ ;  /* 0x0000541003899816 */ /* 0x000fe200000000ff */
[----:B------:R-:W-:Y:S01]  /*f840*/  FFMA.FTZ R3, R46, UR8, -R11 ;  /* 0x000000082e037c23 */ /* 0x000fe2000801080b */
[----:B------:R-:W-:Y:S01]  /*f850*/  @!P4 PRMT R138, R13, 0x5410, RZ ;  /* 0x000054100d8ac816 */ /* 0x000fe200000000ff */
[----:B------:R-:W-:Y:S01]  /*f860*/  IMAD.MOV.U32 R46, RZ, RZ, R243 ;  /* 0x000000ffff2e7224 */ /* 0x000fe200078e00f3 */
[----:B------:R-:W-:Y:S01]  /*f870*/  ISETP.LE.U32.AND P4, PT, R2, UR12, PT ;  /* 0x0000000c02007c0c */ /* 0x000fe2000bf83070 */
[----:B------:R-:W-:Y:S01]  /*f880*/  IMAD.MOV.U32 R243, RZ, RZ, R242 ;  /* 0x000000fffff37224 */ /* 0x000fe200078e00f2 */
[----:B------:R-:W-:Y:S01]  /*f890*/  LOP3.LUT R2, R21, 0xff, RZ, 0xc0, !PT ;  /* 0x000000ff15027812 */ /* 0x000fe200078ec0ff */
[----:B------:R-:W-:Y:S01]  /*f8a0*/  IMAD.MOV.U32 R242, RZ, RZ, R112 ;  /* 0x000000fffff27224 */ /* 0x000fe200078e0070 */
[----:B------:R-:W-:Y:S01]  /*f8b0*/  LDSM.16.MT88.4 R104, [R177+0xd800] ;  /* 0x00d80000b168783b */ /* 0x000fe20000004200 */
[----:B------:R-:W-:-:S02]  /*f8c0*/  IMAD.MOV.U32 R112, RZ, RZ, R113 ;  /* 0x000000ffff707224 */ /* 0x000fc400078e0071 */
[----:B------:R-:W-:Y:S01]  /*f8d0*/  IMAD.MOV.U32 R113, RZ, RZ, R229 ;  /* 0x000000ffff717224 */ /* 0x000fe200078e00e5 */
[----:B------:R-:W-:Y:S01]  /*f8e0*/  SHF.R.U32.HI R13, RZ, 0x8, R15 ;  /* 0x00000008ff0d7819 */ /* 0x000fe2000001160f */
[----:B------:R1:W-:Y:S01]  /*f8f0*/  MUFU.EX2 R229, R3 ;  /* 0x0000000300e57308 */ /* 0x0003e20000000800 */
[----:B------:R-:W-:Y:S01]  /*f900*/  PRMT R16, R2, 0x5410, R20 ;  /* 0x0000541002107816 */ /* 0x000fe20000000014 */
[----:B------:R-:W-:Y:S01]  /*f910*/  FFMA.FTZ R2, R46, UR8, -R11 ;  /* 0x000000082e027c23 */ /* 0x000fe2000801080b */
[----:B------:R-:W-:Y:S01]  /*f920*/  FFMA.FTZ R15, R243, UR8, -R12 ;  /* 0x00000008f30f7c23 */ /* 0x000fe2000801080c */
[----:B------:R-:W-:Y:S02]  /*f930*/  IMAD.MOV.U32 R243, RZ, RZ, R112 ;  /* 0x000000fffff37224 */ /* 0x000fe400078e0070 */
[----:B------:R-:W-:Y:S01]  /*f940*/  IMAD.MOV.U32 R112, RZ, RZ, R114 ;  /* 0x000000ffff707224 */ /* 0x000fe200078e0072 */
[----:B------:R-:W-:Y:S01]  /*f950*/  LOP3.LUT R14, R45, 0xff, RZ, 0xc0, !PT ;  /* 0x000000ff2d0e7812 */ /* 0x000fe200078ec0ff */
[----:B------:R-:W-:-:S02]  /*f960*/  IMAD.MOV.U32 R114, RZ, RZ, R220 ;  /* 0x000000ffff727224 */ /* 0x000fc400078e00dc */
[--C-:B------:R-:W-:Y:S01]  /*f970*/  FFMA.FTZ R12, R242, UR8, -R11.reuse ;  /* 0x00000008f20c7c23 */ /* 0x100fe2000801080b */
[----:B------:R3:W-:Y:S01]  /*f980*/  MUFU.EX2 R220, R2 ;  /* 0x0000000200dc7308 */ /* 0x0007e20000000800 */
[----:B-1----:R-:W-:Y:S01]  /*f990*/  FFMA.FTZ R3, R228, UR8, -R11 ;  /* 0x00000008e4037c23 */ /* 0x002fe2000801080b */
[----:B------:R-:W-:-:S06]  /*f9a0*/  SHF.R.U32.HI R11, RZ, 0x10, R0 ;  /* 0x00000010ff0b7819 */ /* 0x000fcc0000011600 */
[----:B------:R1:W-:Y:S01]  /*f9b0*/  MUFU.EX2 R228, R3 ;  /* 0x0000000300e47308 */ /* 0x0003e20000000800 */
[----:B------:R-:W-:Y:S02]  /*f9c0*/  ISETP.LE.U32.AND P1, PT, R14, UR12, PT ;  /* 0x0000000c0e007c0c */ /* 0x000fe4000bf23070 */
[----:B------:R-:W-:Y:S02]  /*f9d0*/  PRMT R17, R22, 0x5410, R13 ;  /* 0x0000541016117816 */ /* 0x000fe4000000000d */
[C---:B---3--:R-:W-:Y:S02]  /*f9e0*/  LOP3.LUT R2, R0.reuse, 0xffff, RZ, 0xc0, !PT ;  /* 0x0000ffff00027812 */ /* 0x048fe400078ec0ff */
[----:B------:R-:W-:Y:S02]  /*f9f0*/  LOP3.LUT R14, R0, 0xff, RZ, 0xc0, !PT ;  /* 0x000000ff000e7812 */ /* 0x000fe400078ec0ff */
[----:B------:R-:W-:Y:S02]  /*fa00*/  SHF.R.U32.HI R13, RZ, 0x18, R0 ;  /* 0x00000018ff0d7819 */ /* 0x000fe40000011600 */
[----:B------:R-:W-:-:S02]  /*fa10*/  SHF.R.U32.HI R2, RZ, 0x8, R2 ;  /* 0x00000008ff027819 */ /* 0x000fc40000011602 */
[----:B-1----:R-:W-:Y:S02]  /*fa20*/  SHF.R.U32.HI R3, RZ, 0x10, R68 ;  /* 0x00000010ff037819 */ /* 0x002fe40000011644 */
[----:B------:R-:W-:Y:S02]  /*fa30*/  LOP3.LUT R0, R11, 0xff, RZ, 0xc0, !PT ;  /* 0x000000ff0b007812 */ /* 0x000fe400078ec0ff */
[----:B------:R-:W-:Y:S02]  /*fa40*/  LOP3.LUT R3, R3, 0xff, RZ, 0xc0, !PT ;  /* 0x000000ff03037812 */ /* 0x000fe400078ec0ff */
[----:B------:R-:W-:Y:S02]  /*fa50*/  @!P5 PRMT R136, R252, 0x5410, RZ ;  /* 0x00005410fc88d816 */ /* 0x000fe400000000ff */
[----:B------:R-:W-:Y:S02]  /*fa60*/  ISETP.LE.U32.AND P5, PT, R3, UR12, PT ;  /* 0x0000000c03007c0c */ /* 0x000fe4000bfa3070 */
[----:B------:R-:W-:-:S02]  /*fa70*/  PRMT R3, R14, 0x5410, R2 ;  /* 0x000054100e037816 */ /* 0x000fc40000000002 */
[----:B------:R-:W-:Y:S02]  /*fa80*/  PRMT R2, R0, 0x5410, R13 ;  /* 0x0000541000027816 */ /* 0x000fe4000000000d */
[--C-:B------:R-:W-:Y:S02]  /*fa90*/  HSET2.LE.AND R0, R16, R10.reuse, PT ;  /* 0x0000000a10007233 */ /* 0x100fe40003803000 */
[----:B------:R3:W4:Y:S01]  /*faa0*/  LDL.LU.S16 R16, [R1+0xc] ;  /* 0x00000c0001107983 */ /* 0x0007220000300600 */
[----:B------:R-:W-:Y:S02]  /*fab0*/  IMAD.MOV.U32 R242, RZ, RZ, R113 ;  /* 0x000000fffff27224 */ /* 0x000fe400078e0071 */
[----:B------:R-:W-:Y:S02]  /*fac0*/  IMAD.MOV.U32 R113, RZ, RZ, R223 ;  /* 0x000000ffff717224 */ /* 0x000fe400078e00df */
[----:B------:R-:W1:Y:S08]  /*fad0*/  MUFU.EX2 R223, R12 ;  /* 0x0000000c00df7308 */ /* 0x000e700000000800 */
[----:B------:R-:W5:Y:S01]  /*fae0*/  MUFU.EX2 R35, R15 ;  /* 0x0000000f00237308 */ /* 0x000f620000000800 */
[C---:B--2---:R-:W-:Y:S06]  /*faf0*/  HMMA.16816.F32 R20, R4.reuse, R24, R88 ;  /* 0x000000180414723c */ /* 0x044fec0000001858 */
[----:B------:R-:W-:Y:S01]  /*fb00*/  HMMA.16816.F32 R92, R4, R28, R48 ;  /* 0x0000001c045c723c */ /* 0x000fe20000001830 */
[----:B------:R-:W-:-:S02]  /*fb10*/  HSET2.LE.AND R11, R17, R10, PT ;  /* 0x0000000a110b7233 */ /* 0x000fc40003803000 */
[--C-:B------:R-:W-:Y:S02]  /*fb20*/  HSET2.LE.AND R3, R3, R10.reuse, PT ;  /* 0x0000000a03037233 */ /* 0x100fe40003803000 */
[----:B------:R-:W-:Y:S02]  /*fb30*/  HSET2.LE.AND R2, R2, R10, PT ;  /* 0x0000000a02027233 */ /* 0x000fe40003803000 */
[----:B-1----:R-:W-:Y:S01]  /*fb40*/  F2FP.F16.F32.PACK_AB R13, R223, R220 ;  /* 0x000000dcdf0d723e */ /* 0x002fe200000000ff */
[C---:B------:R-:W-:Y:S01]  /*fb50*/  HMMA.16816.F32 R24, R4.reuse, R26, R96 ;  /* 0x0000001a0418723c */ /* 0x040fe20000001860 */
[----:B------:R-:W-:Y:S01]  /*fb60*/  IMAD.MOV.U32 R42, RZ, RZ, R113 ;  /* 0x000000ffff2a7224 */ /* 0x000fe200078e0071 */
[----:B------:R-:W-:Y:S01]  /*fb70*/  ISETP.LE.U32.AND P0, PT, R43, UR12, PT ;  /* 0x0000000c2b007c0c */ /* 0x000fe2000bf03070 */
[----:B------:R-:W-:Y:S03]  /*fb80*/  LDSM.16.MT88.4 R48, [R178+0xf800] ;  /* 0x00f80000b230783b */ /* 0x000fe60000004200 */
[----:B------:R-:W-:Y:S01]  /*fb90*/  HMMA.16816.F32 R28, R4, R30, R52 ;  /* 0x0000001e041c723c */ /* 0x000fe20000001834 */
[----:B------:R-:W-:-:S02]  /*fba0*/  @!P2 HADD2 R19, -R103.H0_H0, -RZ.H0_H0 ;  /* 0xa00000ff6713a230 */ /* 0x000fc40000000900 */
[----:B------:R-:W-:Y:S01]  /*fbb0*/  IMAD.MOV.U32 R46, RZ, RZ, R128 ;  /* 0x000000ffff2e7224 */ /* 0x000fe200078e0080 */
[----:B------:R-:W-:Y:S03]  /*fbc0*/  LDSM.16.MT88.4 R88, [R180+0x11800] ;  /* 0x01180000b458783b */ /* 0x000fe60000004200 */
[----:B------:R-:W-:Y:S01]  /*fbd0*/  IMAD.MOV.U32 R4, RZ, RZ, R13 ;  /* 0x000000ffff047224 */ /* 0x000fe200078e000d */
[----:B------:R-:W-:Y:S01]  /*fbe0*/  F2FP.F16.F32.PACK_AB R5, R232, R231 ;  /* 0x000000e7e805723e */ /* 0x000fe200000000ff */
[----:B------:R-:W-:Y:S01]  /*fbf0*/  IMAD.MOV.U32 R251, RZ, RZ, R120 ;  /* 0x000000fffffb7224 */ /* 0x000fe200078e0078 */
[----:B------:R-:W-:Y:S01]  /*fc00*/  PRMT R18, R19, 0x7610, R18 ;  /* 0x0000761013127816 */ /* 0x000fe20000000012 */
[----:B------:R-:W-:Y:S01]  /*fc10*/  IMAD.MOV.U32 R246, RZ, RZ, R121 ;  /* 0x000000fffff67224 */ /* 0x000fe200078e0079 */
[----:B------:R-:W-:Y:S01]  /*fc20*/  LOP3.LUT R99, R0, R4, RZ, 0xc0, !PT ;  /* 0x0000000400637212 */ /* 0x000fe200078ec0ff */
[----:B------:R-:W-:Y:S01]  /*fc30*/  IMAD.MOV.U32 R249, RZ, RZ, R122 ;  /* 0x000000fffff97224 */ /* 0x000fe200078e007a */
[----:B------:R-:W-:Y:S01]  /*fc40*/  F2FP.F16.F32.PACK_AB R4, R228, R229 ;  /* 0x000000e5e404723e */ /* 0x000fe200000000ff */
[----:B------:R-:W-:Y:S01]  /*fc50*/  IMAD.MOV.U32 R252, RZ, RZ, R123 ;  /* 0x000000fffffc7224 */ /* 0x000fe200078e007b */
[----:B-----5:R-:W-:Y:S01]  /*fc60*/  F2FP.F16.F32.PACK_AB R0, R35, R230 ;  /* 0x000000e62300723e */ /* 0x020fe200000000ff */
[----:B------:R-:W-:Y:S01]  /*fc70*/  LDSM.16.MT88.4 R120, [R180+0xd800] ;  /* 0x00d80000b478783b */ /* 0x000fe20000004200 */
[----:B------:R-:W-:-:S02]  /*fc80*/  PRMT R12, R5, 0x7610, R12 ;  /* 0x00007610050c7816 */ /* 0x000fc4000000000c */
[----:B------:R-:W-:Y:S01]  /*fc90*/  PRMT R10, R5, 0x7632, R10 ;  /* 0x00007632050a7816 */ /* 0x000fe2000000000a */
[----:B------:R-:W-:Y:S01]  /*fca0*/  LDSM.16.MT88.4 R128, [R179+0xd800] ;  /* 0x00d80000b380783b */ /* 0x000fe20000004200 */
[C---:B------:R-:W-:Y:S02]  /*fcb0*/  PRMT R7, R4.reuse, 0x7610, R7 ;  /* 0x0000761004077816 */ /* 0x040fe40000000007 */
[----:B------:R-:W-:Y:S02]  /*fcc0*/  PRMT R6, R4, 0x7632, R6 ;  /* 0x0000763204067816 */ /* 0x000fe40000000006 */
[C---:B------:R-:W-:Y:S02]  /*fcd0*/  PRMT R5, R0.reuse, 0x7610, R5 ;  /* 0x0000761000057816 */ /* 0x040fe40000000005 */
[----:B------:R-:W-:Y:S02]  /*fce0*/  PRMT R4, R0, 0x7632, R4 ;  /* 0x0000763200047816 */ /* 0x000fe40000000004 */
[----:B------:R-:W-:-:S04]  /*fcf0*/  PRMT R0, R12, 0x5410, R10 ;  /* 0x000054100c007816 */ /* 0x000fc8000000000a */
[----:B------:R-:W-:Y:S01]  /*fd00*/  LOP3.LUT R96, R3, R0, RZ, 0xc0, !PT ;  /* 0x0000000003607212 */ /* 0x000fe200078ec0ff */
[----:B------:R-:W-:Y:S02]  /*fd10*/  IMAD.MOV.U32 R3, RZ, RZ, R42 ;  /* 0x000000ffff037224 */ /* 0x000fe400078e002a */
[----:B------:R-:W1:Y:S01]  /*fd20*/  LDSM.16.MT88.4 R40, [R177+0xf800] ;  /* 0x00f80000b128783b */ /* 0x000e620000004200 */
[----:B------:R-:W-:-:S04]  /*fd30*/  PRMT R0, R7, 0x5410, R6 ;  /* 0x0000541007007816 */ /* 0x000fc80000000006 */
[----:B------:R-:W-:Y:S02]  /*fd40*/  LOP3.LUT R97, R2, R0, RZ, 0xc0, !PT ;  /* 0x0000000002617212 */ /* 0x000fe400078ec0ff */
[----:B------:R-:W-:-:S04]  /*fd50*/  PRMT R0, R5, 0x5410, R4 ;  /* 0x0000541005007816 */ /* 0x000fc80000000004 */
[----:B------:R-:W-:Y:S02]  /*fd60*/  LOP3.LUT R98, R11, R0, RZ, 0xc0, !PT ;  /* 0x000000000b627212 */ /* 0x000fe400078ec0ff */
[----:B------:R-:W-:Y:S02]  /*fd70*/  SHF.R.U32.HI R0, RZ, 0x8, R69 ;  /* 0x00000008ff007819 */ /* 0x000fe40000011645 */
[----:B------:R-:W-:Y:S02]  /*fd80*/  LOP3.LUT R2, R68, 0xffff, RZ, 0xc0, !PT ;  /* 0x0000ffff44027812 */ /* 0x000fe400078ec0ff */
[----:B------:R-:W-:Y:S02]  /*fd90*/  LOP3.LUT R0, R0, 0xffff, RZ, 0xc0, !PT ;  /* 0x0000ffff00007812 */ /* 0x000fe400078ec0ff */
[----:B------:R-:W-:Y:S02]  /*fda0*/  @!P2 PRMT R103, R18, 0x5410, RZ ;  /* 0x000054101267a816 */ /* 0x000fe400000000ff */
[----:B------:R-:W-:-:S02]  /*fdb0*/  ISETP.LE.U32.AND P2, PT, R0, UR12, PT ;  /* 0x0000000c00007c0c */ /* 0x000fc4000bf43070 */
[----:B------:R-:W-:Y:S02]  /*fdc0*/  SHF.R.U32.HI R0, RZ, 0x8, R2 ;  /* 0x00000008ff007819 */ /* 0x000fe40000011602 */
[----:B------:R-:W-:Y:S01]  /*fdd0*/  @P1 PRMT R11, R13, 0x7610, R11 ;  /* 0x000076100d0b1816 */ /* 0x000fe2000000000b */
[----:B-1----:R-:W-:Y:S01]  /*fde0*/  HMMA.16816.F32 R36, R96, R40, R76 ;  /* 0x000000286024723c */ /* 0x002fe2000000184c */
[----:B------:R3:W2:Y:S06]  /*fdf0*/  LDL.LU.S16 R76, [R1+0x10] ;  /* 0x00001000014c7983 */ /* 0x0006ac0000300600 */
[----:B------:R-:W-:-:S02]  /*fe00*/  IMAD.MOV.U32 R77, RZ, RZ, R248 ;  /* 0x000000ffff4d7224 */ /* 0x000fc400078e00f8 */
[----:B------:R-:W-:Y:S02]  /*fe10*/  IMAD.MOV.U32 R79, RZ, RZ, R47 ;  /* 0x000000ffff4f7224 */ /* 0x000fe400078e002f */
[----:B------:R-:W-:Y:S02]  /*fe20*/  IMAD.MOV.U32 R78, RZ, RZ, R44 ;  /* 0x000000ffff4e7224 */ /* 0x000fe400078e002c */
[----:B------:R-:W-:Y:S02]  /*fe30*/  IMAD.MOV.U32 R248, RZ, RZ, R46 ;  /* 0x000000fffff87224 */ /* 0x000fe400078e002e */
[C---:B------:R-:W-:Y:S07]  /*fe40*/  HMMA.16816.F32 R44, R96.reuse, R48, R84 ;  /* 0x00000030602c723c */ /* 0x040fee0000001854 */
[----:B------:R-:W-:Y:S01]  /*fe50*/  IMAD.MOV.U32 R87, RZ, RZ, R71 ;  /* 0x000000ffff577224 */ /* 0x000fe200078e0047 */
[----:B------:R-:W-:Y:S01]  /*fe60*/  HMMA.16816.F32 R48, R96, R50, R148 ;  /* 0x000000326030723c */ /* 0x000fe20000001894 */
[----:B------:R3:W5:Y:S01]  /*fe70*/  LDL.LU.S16 R148, [R1+0x1c] ;  /* 0x00001c0001947983 */ /* 0x0007620000300600 */
[----:B----4-:R-:W-:-:S05]  /*fe80*/  @!P1 HADD2 R16, -R13.H0_H0, -RZ.H0_H0 ;  /* 0xa00000ff0d109230 */ /* 0x010fca0000000900 */
[----:B------:R-:W-:Y:S02]  /*fe90*/  PRMT R2, R16, 0x7610, R2 ;  /* 0x0000761010027816 */ /* 0x000fe40000000002 */
[----:B------:R-:W-:Y:S01]  /*fea0*/  LOP3.LUT R0, R0, 0xffff, RZ, 0xc0, !PT ;  /* 0x0000ffff00007812 */ /* 0x000fe200078ec0ff */
[----:B------:R-:W-:Y:S01]  /*feb0*/  FFMA.FTZ R3, R221, R33, R3 ;  /* 0x00000021dd037223 */ /* 0x000fe20000010003 */
[----:B------:R-:W-:Y:S01]  /*fec0*/  @!P1 PRMT R11, R2, 0x5410, RZ ;  /* 0x00005410020b9816 */ /* 0x000fe200000000ff */
[----:B------:R-:W-:Y:S01]  /*fed0*/  FFMA.FTZ R2, R77, R32, R87 ;  /* 0x000000204d027223 */ /* 0x000fe20000010057 */
[----:B------:R-:W-:Y:S01]  /*fee0*/  IMAD.MOV.U32 R245, RZ, RZ, R114 ;  /* 0x000000fffff57224 */ /* 0x000fe200078e0072 */
[----:B------:R3:W4:Y:S04]  /*fef0*/  LDL.LU.S16 R87, [R1+0x18] ;  /* 0x0000180001577983 */ /* 0x0007280000300600 */
[----:B------:R3:W3:Y:S04]  /*ff00*/  LDL.LU.S16 R86, [R1+0x14] ;  /* 0x0000140001567983 */ /* 0x0006e80000300600 */
[----:B------:R1:W4:Y:S04]  /*ff10*/  LDL.LU.S16 R85, [R1+0x24] ;  /* 0x0000240001557983 */ /* 0x0003280000300600 */
[----:B------:R1:W3:Y:S01]  /*ff20*/  LDL.LU.S16 R84, [R1+0x20] ;  /* 0x0000200001547983 */ /* 0x0002e20000300600 */
[----:B------:R-:W-:Y:S01]  /*ff30*/  FADD.FTZ R2, R79, R2 ;  /* 0x000000024f027221 */ /* 0x000fe20000010000 */
[----:B------:R-:W-:Y:S01]  /*ff40*/  ISETP.LE.U32.AND P1, PT, R0, UR12, PT ;  /* 0x0000000c00007c0c */ /* 0x000fe2000bf23070 */
[----:B------:R-:W-:Y:S01]  /*ff50*/  @!P0 HADD2 R221, -R13.H1_H1, -RZ.H0_H0 ;  /* 0xa00000ff0ddd8230 */ /* 0x000fe20000000d00 */
[----:B------:R-:W-:Y:S01]  /*ff60*/  @P0 PRMT R0, R13, 0x7632, R0 ;  /* 0x000076320d000816 */ /* 0x000fe20000000000 */
[----:B------:R-:W-:Y:S01]  /*ff70*/  FADD.FTZ R2, R251, R2 ;  /* 0x00000002fb027221 */ /* 0x000fe20000010000 */
[----:B------:R-:W-:-:S02]  /*ff80*/  IMAD.MOV.U32 R244, RZ, RZ, R243 ;  /* 0x000000fffff47224 */ /* 0x000fc400078e00f3 */
[----:B------:R-:W-:Y:S01]  /*ff90*/  FADD.FTZ R3, R78, R3 ;  /* 0x000000034e037221 */ /* 0x000fe20000010000 */
[----:B------:R-:W-:Y:S01]  /*ffa0*/  IMAD.MOV.U32 R243, RZ, RZ, R242 ;  /* 0x000000fffff37224 */ /* 0x000fe200078e00f2 */
[C---:B------:R-:W-:Y:S01]  /*ffb0*/  HMMA.16816.F32 R108, R96.reuse, R104, R108 ;  /* 0x00000068606c723c */ /* 0x040fe2000000186c */
[----:B------:R-:W-:Y:S02]  /*ffc0*/  IMAD.MOV.U32 R242, RZ, RZ, R112 ;  /* 0x000000fffff27224 */ /* 0x000fe400078e0070 */
[----:B------:R-:W-:Y:S01]  /*ffd0*/  FADD.FTZ R3, R252, R3 ;  /* 0x00000003fc037221 */ /* 0x000fe20000010000 */
[----:B------:R-:W-:Y:S01]  /*ffe0*/  IMAD.MOV.U32 R247, RZ, RZ, R115 ;  /* 0x000000fffff77224 */ /* 0x000fe200078e0073 */
[----:B------:R-:W-:Y:S01]  /*fff0*/  LDSM.16.MT88.4 R16, [R179+0x11800] ;  /* 0x01180000b310783b */ /* 0x000fe20000004200 */
[----:B------:R-:W-:Y:S01]  /*10000*/  IMAD.MOV.U32 R250, RZ, RZ, R70 ;  /* 0x000000fffffa7224 */ /* 0x000fe200078e0046 */
[C---:B------:R-:W-:Y:S02]  /*10010*/  HMMA.16816.F32 R124, R96.reuse, R120, R124 ;  /* 0x00000078607c723c */ /* 0x040fe4000000187c */
[----:B------:R-:W1:Y:S04]  /*10020*/  LDSM.16.MT88.4 R112, [R178+0xd800] ;  /* 0x00d80000b270783b */ /* 0x000e680000004200 */
[C---:B------:R-:W-:Y:S06]  /*10030*/  HMMA.16816.F32 R132, R96.reuse, R128, R132 ;  /* 0x000000806084723c */ /* 0x040fec0000001884 */
[C---:B------:R-:W-:Y:S01]  /*10040*/  HMMA.16816.F32 R104, R96.reuse, R106, R56 ;  /* 0x0000006a6068723c */ /* 0x040fe20000001838 */
[----:B------:R-:W1:Y:S05]  /*10050*/  LDSM.16.MT88.4 R56, [R180+0xf800] ;  /* 0x00f80000b438783b */ /* 0x000e6a0000004200 */
[C---:B------:R-:W-:Y:S01]  /*10060*/  HMMA.16816.F32 R120, R96.reuse, R122, R64 ;  /* 0x0000007a6078723c */ /* 0x040fe20000001840 */
[----:B------:R-:W1:Y:S05]  /*10070*/  LDSM.16.MT88.4 R64, [R179+0xf800] ;  /* 0x00f80000b340783b */ /* 0x000e6a0000004200 */
[C---:B------:R-:W-:Y:S01]  /*10080*/  HMMA.16816.F32 R128, R96.reuse, R130, R72 ;  /* 0x000000826080723c */ /* 0x040fe20000001848 */
[----:B------:R-:W1:Y:S05]  /*10090*/  LDSM.16.MT88.4 R72, [R177+0x11800] ;  /* 0x01180000b148783b */ /* 0x000e6a0000004200 */
[----:B------:R-:W-:Y:S01]  /*100a0*/  HMMA.16816.F32 R40, R96, R42, R80 ;  /* 0x0000002a6028723c */ /* 0x000fe20000001850 */
[----:B------:R-:W1:Y:S04]  /*100b0*/  LDSM.16.MT88.4 R80, [R178+0x11800] ;  /* 0x01180000b250783b */ /* 0x000e680000004200 */
[----:B------:R-:W-:Y:S04]  /*100c0*/  STG.E.U16 desc[UR26][R8.64+-0x80], R214 ;  /* 0xffff80d608007986 */ /* 0x000fe8000c10151a */
[----:B------:R-:W-:Y:S01]  /*100d0*/  STG.E.U16 desc[UR26][R8.64+-0x7e], R213 ;  /* 0xffff82d508007986 */ /* 0x000fe2000c10151a */
[----:B------:R-:W-:Y:S01]  /*100e0*/  @!P0 PRMT R0, R221, 0x5410, RZ ;  /* 0x00005410dd008816 */ /* 0x000fe200000000ff */
[----:B--2---:R-:W-:-:S05]  /*100f0*/  @!P6 HADD2 R76, -R12.H0_H0, -RZ.H0_H0 ;  /* 0xa00000ff0c4ce230 */ /* 0x004fca0000000900 */
[----:B------:R-:W-:-:S04]  /*10100*/  PRMT R149, R76, 0x7610, R149 ;  /* 0x000076104c957816 */ /* 0x000fc80000000095 */
[----:B------:R-:W-:Y:S01]  /*10110*/  @!P6 PRMT R12, R149, 0x5410, RZ ;  /* 0x00005410950ce816 */ /* 0x000fe200000000ff */
[----:B-----5:R-:W-:-:S05]  /*10120*/  @!P1 HADD2 R148, -R10.H0_H0, -RZ.H0_H0 ;  /* 0xa00000ff0a949230 */ /* 0x020fca0000000900 */
[----:B------:R-:W-:-:S04]  /*10130*/  PRMT R33, R148, 0x7610, R33 ;  /* 0x0000761094217816 */ /* 0x000fc80000000021 */
[----:B------:R-:W-:Y:S01]  /*10140*/  @!P1 PRMT R10, R33, 0x5410, RZ ;  /* 0x00005410210a9816 */ /* 0x000fe200000000ff */
        /* <DEDUP_REMOVED lines=11> */
[----:B---3--:R-:W-:-:S05]  /*10200*/  @!P2 HADD2 R84, -R4.H0_H0, -RZ.H0_H0 ;  /* 0xa00000ff0454a230 */ /* 0x008fca0000000900 */
[----:B------:R-:W-:Y:S01]  /*10210*/  PRMT R13, R84, 0x7610, R13 ;  /* 0x00007610540d7816 */ /* 0x000fe2000000000d */
[----:B------:R-:W-:-:S03]  /*10220*/  @!P4 HADD2 R86, -R6.H0_H0, -RZ.H0_H0 ;  /* 0xa00000ff0656c230 */ /* 0x000fc60000000900 */
[----:B------:R-:W-:Y:S01]  /*10230*/  @!P2 PRMT R4, R13, 0x5410, RZ ;  /* 0x000054100d04a816 */ /* 0x000fe200000000ff */
[----:B------:R-:W-:Y:S01]  /*10240*/  FADD.FTZ R13, R248, R2 ;  /* 0x00000002f80d7221 */ /* 0x000fe20000010000 */
[----:B----4-:R-:W-:-:S03]  /*10250*/  @!P3 HADD2 R85, -R5.H0_H0, -RZ.H0_H0 ;  /* 0xa00000ff0555b230 */ /* 0x010fc60000000900 */
[----:B------:R-:W-:Y:S01]  /*10260*/  FADD.FTZ R13, R246, R13 ;  /* 0x0000000df60d7221 */ /* 0x000fe20000010000 */
[----:B------:R-:W-:-:S03]  /*10270*/  PRMT R15, R86, 0x7610, R15 ;  /* 0x00007610560f7816 */ /* 0x000fc6000000000f */
[----:B------:R-:W-:Y:S01]  /*10280*/  FADD.FTZ R13, R245, R13 ;  /* 0x0000000df50d7221 */ /* 0x000fe20000010000 */
[----:B------:R-:W-:Y:S02]  /*10290*/  PRMT R14, R85, 0x7610, R14 ;  /* 0x00007610550e7816 */ /* 0x000fe4000000000e */
[----:B------:R-:W-:Y:S01]  /*102a0*/  @!P4 PRMT R6, R15, 0x5410, RZ ;  /* 0x000054100f06c816 */ /* 0x000fe200000000ff */
[----:B------:R-:W-:Y:S02]  /*102b0*/  IMAD.U32 R15, RZ, RZ, UR4 ;  /* 0x00000004ff0f7e24 */ /* 0x000fe4000f8e00ff */
[----:B------:R-:W-:Y:S01]  /*102c0*/  FADD.FTZ R13, R243, R13 ;  /* 0x0000000df30d7221 */ /* 0x000fe20000010000 */
[----:B------:R-:W-:Y:S01]  /*102d0*/  @!P3 PRMT R5, R14, 0x5410, RZ ;  /* 0x000054100e05b816 */ /* 0x000fe200000000ff */
[----:B------:R-:W-:Y:S01]  /*102e0*/  FADD.FTZ R14, R250, R3 ;  /* 0x00000003fa0e7221 */ /* 0x000fe20000010000 */
[----:B------:R-:W-:-:S04]  /*102f0*/  IMAD.WIDE R2, R15, 0x2, R8 ;  /* 0x000000020f027825 */ /* 0x000fc800078e0208 */
[----:B------:R-:W-:Y:S01]  /*10300*/  FADD.FTZ R13, R241, R13 ;  /* 0x0000000df10d7221 */ /* 0x000fe20000010000 */
[----:B------:R-:W-:-:S03]  /*10310*/  @!P5 HADD2 R87, -R7.H0_H0, -RZ.H0_H0 ;  /* 0xa00000ff0757d230 */ /* 0x000fc60000000900 */
[----:B------:R-:W-:Y:S01]  /*10320*/  FADD.FTZ R13, R234, R13 ;  /* 0x0000000dea0d7221 */ /* 0x000fe20000010000 */
[----:B------:R-:W-:Y:S01]  /*10330*/  STG.E.U16 desc[UR26][R2.64+-0x80], R212 ;  /* 0xffff80d402007986 */ /* 0x000fe2000c10151a */
[----:B------:R-:W-:-:S03]  /*10340*/  PRMT R32, R87, 0x7610, R32 ;  /* 0x0000761057207816 */ /* 0x000fc60000000020 */
        /* <DEDUP_REMOVED lines=34> */
[----:B------:R1:W-:Y:S01]  /*10570*/  STG.E.U16 desc[UR26][R2.64+-0xe], R0 ;  /* 0xfffff20002007986 */ /* 0x0003e2000c10151a */
[----:B------:R-:W-:-:S04]  /*10580*/  FADD.FTZ R14, R242, R14 ;  /* 0x0000000ef20e7221 */ /* 0x000fc80000010000 */
[----:B------:R-:W-:-:S04]  /*10590*/  FADD.FTZ R14, R240, R14 ;  /* 0x0000000ef00e7221 */ /* 0x000fc80000010000 */
[----:B------:R-:W-:Y:S01]  /*105a0*/  FADD.FTZ R14, R239, R14 ;  /* 0x0000000eef0e7221 */ /* 0x000fe20000010000 */
[----:B------:R-:W-:Y:S01]  /*105b0*/  HMMA.16816.F32 R84, R96, R88, R20 ;  /* 0x000000586054723c */ /* 0x000fe20000001814 */
[----:B-1----:R-:W-:-:S04]  /*105c0*/  FADD.FTZ R0, R229, R13 ;  /* 0x0000000de5007221 */ /* 0x002fc80000010000 */
[----:B------:R-:W-:-:S04]  /*105d0*/  FADD.FTZ R0, R228, R0 ;  /* 0x00000000e4007221 */ /* 0x000fc80000010000 */
[----:B------:R-:W-:-:S04]  /*105e0*/  FADD.FTZ R0, R220, R0 ;  /* 0x00000000dc007221 */ /* 0x000fc80000010000 */
[----:B------:R-:W-:Y:S01]  /*105f0*/  FADD.FTZ R0, R223, R0 ;  /* 0x00000000df007221 */ /* 0x000fe20000010000 */
[----:B------:R-:W-:Y:S01]  /*10600*/  FADD.FTZ R14, R238, R14 ;  /* 0x0000000eee0e7221 */ /* 0x000fe20000010000 */
[C---:B------:R-:W-:Y:S03]  /*10610*/  HMMA.16816.F32 R88, R96.reuse, R90, R24 ;  /* 0x0000005a6058723c */ /* 0x040fe60000001818 */
[----:B------:R-:W-:Y:S01]  /*10620*/  STL [R1+0x50], R0 ;  /* 0x0000500001007387 */ /* 0x000fe20000100800 */
[----:B------:R-:W-:Y:S02]  /*10630*/  FADD.FTZ R14, R237, R14 ;  /* 0x0000000eed0e7221 */ /* 0x000fe40000010000 */
        /* <DEDUP_REMOVED lines=10> */
.L_x_1424:
[----:B------:R-:W-:-:S06]  /*106e0*/  UISETP.GT.AND UP0, UPT, UR18, UR5, UPT ;  /* 0x000000051200728c */ /* 0x000fcc000bf04270 */
[----:B------:R-:W-:-:S13]  /*106f0*/  PLOP3.LUT P0, PT, PT, PT, UP0, 0x80, 0x0 ;  /* 0x000000000000781c */ /* 0x000fda0003f0f008 */
[----:B------:R-:W-:Y:S05]  /*10700*/  @!P0 BRA `(.L_x_1428) ;  /* 0x00000060001c8947 */ /* 0x000fea0003800000 */
[----:B------:R-:W2:Y:S01]  /*10710*/  LDL.LU R2, [R1+0xac] ;  /* 0x0000ac0001027983 */ /* 0x000ea20000300800 */
[----:B------:R-:W-:Y:S01]  /*10720*/  ULDC UR6, c[0x0][0x2d0] ;  /* 0x0000b40000067ab9 */ /* 0x000fe20000000800 */
[----:B-1----:R-:W-:Y:S01]  /*10730*/  MOV R102, R3 ;  /* 0x0000000300667202 */ /* 0x002fe20000000f00 */
[----:B------:R-:W-:Y:S01]  /*10740*/  USHF.R.S32.HI UR19, URZ, 0x1f, UR4 ;  /* 0x0000001f3f137899 */ /* 0x000fe20008011404 */
[----:B------:R-:W3:Y:S01]  /*10750*/  LDL.LU R0, [R1+0xb8] ;  /* 0x0000b80001007983 */ /* 0x000ee20000300800 */
[----:B------:R-:W-:Y:S01]  /*10760*/  ISETP.GE.AND P2, PT, R206, UR6, PT ;  /* 0x00000006ce007c0c */ /* 0x000fe2000bf46270 */
[----:B------:R-:W-:Y:S01]  /*10770*/  USHF.L.U32 UR20, UR4, 0x1, URZ ;  /* 0x0000000104147899 */ /* 0x000fe2000800063f */
[----:B------:R-:W-:Y:S01]  /*10780*/  MOV R101, R100 ;  /* 0x0000006400657202 */ /* 0x000fe20000000f00 */
[----:B------:R-:W-:Y:S01]  /*10790*/  USHF.L.U64.HI UR19, UR4, 0x1, UR19 ;  /* 0x0000000104137899 */ /* 0x000fe20008010213 */
[----:B------:R-:W-:Y:S02]  /*107a0*/  ULDC UR8, c[0x0][0x2d0] ;  /* 0x0000b40000087ab9 */ /* 0x000fe40000000800 */
[----:B------:R-:W-:Y:S01]  /*107b0*/  ULDC UR4, c[0x0][0x2ec] ;  /* 0x0000bb0000047ab9 */ /* 0x000fe20000000800 */
[----:B------:R-:W-:-:S06]  /*107c0*/  ULDC.64 UR6, c[0x0][0x248] ;  /* 0x0000920000067ab9 */ /* 0x000fcc0000000a00 */
        /* <DEDUP_REMOVED lines=8> */
[----:B--2---:R-:W-:-:S05]  /*10850*/  IMAD.WIDE.U32 R4, R2, -0x326172a9, RZ ;  /* 0xcd9e8d5702047825 */ /* 0x004fca00078e00ff */
[----:B------:R2:W-:Y:S01]  /*10860*/  STL.64 [R1+0x48], R4 ;  /* 0x0000480401007387 */ /* 0x0005e20000100a00 */
[----:B---3--:R-:W-:-:S03]  /*10870*/  LOP3.LUT R234, R5, R0, RZ, 0x3c, !PT ;  /* 0x0000000005ea7212 */ /* 0x008fc600078e3cff */
[----:B-1----:R-:W3:Y:S04]  /*10880*/  LDL.LU.64 R6, [R1+0xb0] ;  /* 0x0000b00001067983 */ /* 0x002ee80000300a00 */
[----:B--2---:R-:W2:Y:S04]  /*10890*/  LDL.LU.64 R4, [R1+0xc0] ;  /* 0x0000c00001047983 */ /* 0x004ea80000300a00 */
[----:B------:R-:W4:Y:S01]  /*108a0*/  LDL.LU R0, [R1+0xc8] ;  /* 0x0000c80001007983 */ /* 0x000f220000300800 */
[----:B------:R-:W-:Y:S01]  /*108b0*/  IMAD.WIDE.U32 R234, R234, -0x2daee0ad, RZ ;  /* 0xd2511f53eaea7825 */ /* 0x000fe200078e00ff */
[----:B---3--:R-:W-:-:S02]  /*108c0*/  MOV R3, R7 ;  /* 0x0000000700037202 */ /* 0x008fc40000000f00 */
[----:B--2---:R-:W-:Y:S01]  /*108d0*/  MOV R2, R4 ;  /* 0x0000000400027202 */ /* 0x004fe20000000f00 */
[----:B----4-:R-:W-:-:S04]  /*108e0*/  IMAD.WIDE.U32 R236, R0, -0x2daee0ad, RZ ;  /* 0xd2511f5300ec7825 */ /* 0x010fc800078e00ff */
[----:B------:R1:W-:Y:S01]  /*108f0*/  STL.64 [R1+0x60], R2 ;  /* 0x0000600201007387 */ /* 0x0003e20000100a00 */
[----:B------:R-:W-:Y:S05]  /*10900*/  BRA `(.L_x_1429) ;  /* 0x0000000400d47947 */ /* 0x000fea0003800000 */
.L_x_1431:
        /* <DEDUP_REMOVED lines=117> */
.L_x_1429:
[----:B-12---:R-:W2:Y:S01]  /*11060*/  LDL R2, [R1+0x54] ;  /* 0x0000540001027983 */ /* 0x006ea20000100800 */
[----:B------:R-:W-:Y:S04]  /*11070*/  DEPBAR.LE SB0, 0x0 ;  /* 0x000080000000791a */ /* 0x000fe80000000000 */
[----:B------:R-:W3:Y:S01]  /*11080*/  LDL.64 R10, [R1+0x60] ;  /* 0x00006000010a7983 */ /* 0x000ee20000100a00 */
[----:B------:R-:W-:Y:S04]  /*11090*/  UIADD3 UR9, UR18, -0x1, URZ ;  /* 0xffffffff12097890 */ /* 0x000fe8000fffe03f */
[----:B------:R-:W4:Y:S01]  /*110a0*/  LDL R0, [R1+0x58] ;  /* 0x0000580001007983 */ /* 0x000f220000100800 */
[----:B------:R-:W-:Y:S02]  /*110b0*/  USHF.R.S32.HI UR22, URZ, 0x1f, UR9 ;  /* 0x0000001f3f167899 */ /* 0x000fe40008011409 */
[----:B------:R-:W-:Y:S02]  /*110c0*/  UIMAD UR21, UR10, UR9, URZ ;  /* 0x000000090a1572a4 */ /* 0x000fe4000f8e023f */
[----:B------:R-:W4:Y:S01]  /*110d0*/  LDL R6, [R1+0x80] ;  /* 0x0000800001067983 */ /* 0x000f220000100800 */
[----:B------:R-:W-:Y:S02]  /*110e0*/  UISETP.GT.AND UP0, UPT, UR9, UR5, UPT ;  /* 0x000000050900728c */ /* 0x000fe4000bf04270 */
[----:B------:R-:W-:Y:S02]  /*110f0*/  UIMAD UR21, UR22, UR11, UR21 ;  /* 0x0000000b161572a4 */ /* 0x000fe4000f8e0215 */
[----:B------:R-:W4:Y:S05]  /*11100*/  LDL R12, [R1+0x84] ;  /* 0x00008400010c7983 */ /* 0x000f2a0000100800 */
[----:B------:R-:W4:Y:S05]  /*11110*/  LDL R19, [R1+0x78] ;  /* 0x0000780001137983 */ /* 0x000f2a0000100800 */
[----:B------:R-:W4:Y:S05]  /*11120*/  LDL R18, [R1+0x7c] ;  /* 0x00007c0001127983 */ /* 0x000f2a0000100800 */
[----:B------:R-:W4:Y:S05]  /*11130*/  LDL R25, [R1+0x70] ;  /* 0x0000700001197983 */ /* 0x000f2a0000100800 */
[----:B------:R-:W4:Y:S05]  /*11140*/  LDL R24, [R1+0x74] ;  /* 0x0000740001187983 */ /* 0x000f2a0000100800 */
[----:B------:R-:W4:Y:S05]  /*11150*/  LDL R23, [R1+0x68] ;  /* 0x0000680001177983 */ /* 0x000f2a0000100800 */
[----:B------:R-:W4:Y:S01]  /*11160*/  LDL R22, [R1+0x6c] ;  /* 0x00006c0001167983 */ /* 0x000f220000100800 */
        /* <DEDUP_REMOVED lines=11> */
[C---:B------:R-:W-:Y:S04]  /*11220*/  @!P2 LEA R6, P1, R2.reuse, R6, 0x1 ;  /* 0x000000060206a211 */ /* 0x040fe800078208ff */
[C-C-:B------:R-:W-:Y:S02]  /*11230*/  @!P2 LEA.HI.X R7, R2.reuse, R12, R0.reuse, 0x1, P1 ;  /* 0x0000000c0207a211 */ /* 0x140fe400008f0c00 */
[C---:B------:R-:W-:Y:S01]  /*11240*/  IADD3 R3, P1, R2.reuse, UR23, RZ ;  /* 0x0000001702037c10 */ /* 0x040fe2000ff3e0ff */
[----:B------:R-:W2:Y:S02]  /*11250*/  @!P4 LDC.64 R10, c[0x0][0x220] ;  /* 0x00008800ff0acb82 */ /* 0x000ea40000000a00 */
[----:B------:R-:W-:Y:S01]  /*11260*/  @!PT LDS RZ, [RZ] ;  /* 0x00000000fffff984 */ /* 0x000fe20000000800 */
[----:B------:R-:W-:Y:S01]  /*11270*/  @!PT LDS RZ, [RZ] ;  /* 0x00000000fffff984 */ /* 0x000fe20000000800 */
[----:B------:R-:W-:Y:S01]  /*11280*/  @!PT LDS RZ, [RZ] ;  /* 0x00000000fffff984 */ /* 0x000fe20000000800 */
[----:B------:R3:W-:Y:S05]  /*11290*/  @!P2 LDGSTS.E.BYPASS.LTC128B.128 [R199+0xc000], desc[UR26][R6.64] ;  /* 0x0c00000006c7afae */ /* 0x0007ea000b901d5a */
[----:B------:R-:W-:Y:S01]  /*112a0*/  @P4 STS.128 [R199+0xe000], RZ ;  /* 0x00e000ffc7004388 */ /* 0x000fe20000000c00 */
        /* <DEDUP_REMOVED lines=8> */
[----:B------:R-:W1:Y:S03]  /*11330*/  @!P4 LDC.64 R12, c[0x0][0x220] ;  /* 0x00008800ff0ccb82 */ /* 0x000e660000000a00 */
[----:B------:R-:W-:Y:S01]  /*11340*/  @P3 STS.128 [R199+0x10000], RZ ;  /* 0x010000ffc7003388 */ /* 0x000fe20000000c00 */
[C---:B---3--:R-:W-:Y:S04]  /*11350*/  @!P3 LEA R6, P0, R2.reuse, R8, 0x1 ;  /* 0x000000080206b211 */ /* 0x048fe800078008ff */
        /* <DEDUP_REMOVED lines=9> */
[C-C-:B------:R-:W-:Y:S02]  /*113f0*/  @!P4 LEA.HI.X R9, R3.reuse, R11, R2.reuse, 0x1, P0 ;  /* 0x0000000b0309c211 */ /* 0x140fe400000f0c02 */
        /* <DEDUP_REMOVED lines=8> */
[----:B------:R3:W-:Y:S05]  /*11480*/  @!P2 LDGSTS.E.BYPASS.LTC128B.128 [R199+0xc800], desc[UR26][R4.64] ;  /* 0x0c80000004c7afae */ /* 0x0007ea000b901d5a */
[----:B------:R-:W-:Y:S01]  /*11490*/  @P4 STS.128 [R199+0xe800], RZ ;  /* 0x00e800ffc7004388 */ /* 0x000fe20000000c00 */
[C---:B-1----:R-:W-:Y:S04]  /*114a0*/  @!P3 LEA R6, P0, R3.reuse, R16, 0x1 ;  /* 0x000000100306b211 */ /* 0x042fe800078008ff */
[----:B------:R-:W-:Y:S01]  /*114b0*/  @!PT LDS RZ, [RZ] ;  /* 0x00000000fffff984 */ /* 0x000fe20000000800 */
[----:B------:R-:W-:Y:S01]  /*114c0*/  @!PT LDS RZ, [RZ] ;  /* 0x00000000fffff984 */ /* 0x000fe20000000800 */
[----:B------:R-:W-:Y:S01]  /*114d0*/  @!PT LDS RZ, [RZ] ;  /* 0x00000000fffff984 */ /* 0x000fe20000000800 */
[----:B------:R1:W-:Y:S01]  /*114e0*/  @!P4 LDGSTS.E.BYPASS.LTC128B.128 [R199+0xe800], desc[UR26][R8.64+0x80] ;  /* 0x0e80008008c7cfae */ /* 0x0003e2000b901d5a */
        /* <DEDUP_REMOVED lines=8> */
[C---:B------:R-:W-:Y:S02]  /*11570*/  IADD3 R2, P5, R0.reuse, UR23, RZ ;  /* 0x0000001700027c10 */ /* 0x040fe4000ffbe0ff */
[C-C-:B------:R-:W-:Y:S02]  /*11580*/  @!P4 LEA.HI.X R13, R0.reuse, R13, R3.reuse, 0x1, P1 ;  /* 0x0000000d000dc211 */ /* 0x140fe400008f0c03 */
        /* <DEDUP_REMOVED lines=10> */
[----:B------:R-:W-:Y:S02]  /*11630*/  IADD3.X R3, R3, UR17, RZ, P5, !PT ;  /* 0x0000001103037c10 */ /* 0x000fe4000affe4ff */
[----:B------:R-:W-:Y:S01]  /*11640*/  @P4 STS.128 [R199+0xf000], RZ ;  /* 0x00f000ffc7004388 */ /* 0x000fe20000000c00 */
[----:B-1----:R-:W-:Y:S01]  /*11650*/  @!P2 LEA R8, P5, R2, R23, 0x1 ;  /* 0x000000170208a211 */ /* 0x002fe200078a08ff */
[----:B------:R-:W-:Y:S01]  /*11660*/  IMAD R0, R0, 0x40, R100 ;  /* 0x0000004000007824 */ /* 0x000fe200078e0264 */
[C---:B----4-:R-:W-:Y:S02]  /*11670*/  @!P4 LEA R6, P1, R2.reuse, R18, 0x1 ;  /* 0x000000120206c211 */ /* 0x050fe400078208ff */
[----:B------:R-:W-:Y:S01]  /*11680*/  @!PT LDS RZ, [RZ] ;  /* 0x00000000fffff984 */ /* 0x000fe20000000800 */
[----:B------:R-:W-:Y:S01]  /*11690*/  @!PT LDS RZ, [RZ] ;  /* 0x00000000fffff984 */ /* 0x000fe20000000800 */
[----:B------:R-:W-:Y:S01]  /*116a0*/  @!PT LDS RZ, [RZ] ;  /* 0x00000000fffff984 */ /* 0x000fe20000000800 */
[----:B------:R-:W-:Y:S01]  /*116b0*/  @!P4 LDGSTS.E.BYPASS.LTC128B.128 [R199+0xf000], desc[UR26][R12.64+0x80] ;  /* 0x0f0000800cc7cfae */ /* 0x000fe2000b901d5a */
[C-C-:B------:R-:W-:Y:S01]  /*116c0*/  @!P2 LEA.HI.X R9, R2.reuse, R22, R3.reuse, 0x1, P5 ;  /* 0x000000160209a211 */ /* 0x140fe200028f0c03 */
[C-C-:B------:R-:W-:Y:S01]  /*116d0*/  IMAD.IADD R103, R203.reuse, 0x1, -R0.reuse ;  /* 0x00000001cb677824 */ /* 0x140fe200078e0a00 */
[--C-:B------:R-:W-:Y:S02]  /*116e0*/  @!P4 LEA.HI.X R7, R2, R19, R3.reuse, 0x1, P1 ;  /* 0x000000130207c211 */ /* 0x100fe400008f0c03 */
[----:B------:R-:W-:Y:S01]  /*116f0*/  @P3 STS.128 [R199+0x11000], RZ ;  /* 0x011000ffc7003388 */ /* 0x000fe20000000c00 */
[C---:B------:R-:W-:Y:S04]  /*11700*/  ISETP.GE.AND P6, PT, R0.reuse, R201, PT ;  /* 0x000000c90000720c */ /* 0x040fe80003fc6270 */
        /* <DEDUP_REMOVED lines=9> */
[----:B------:R1:W-:Y:S01]  /*117a0*/  @!P2 LDGSTS.E.BYPASS.LTC128B.128 [R199+0xd800], desc[UR26][R8.64] ;  /* 0x0d80000008c7afae */ /* 0x0003e2000b901d5a */
[C---:B--2---:R-:W-:Y:S04]  /*117b0*/  @!P3 LEA R4, P0, R2.reuse, R20, 0x1 ;  /* 0x000000140204b211 */ /* 0x044fe800078008ff */
[----:B------:R-:W-:Y:S01]  /*117c0*/  @P4 STS.128 [R199+0xf800], RZ ;  /* 0x00f800ffc7004388 */ /* 0x000fe20000000c00 */
[----:B------:R-:W-:Y:S04]  /*117d0*/  @!P3 LEA.HI.X R5, R2, R21, R3, 0x1, P0 ;  /* 0x000000150205b211 */ /* 0x000fe800000f0c03 */
[----:B------:R-:W-:Y:S01]  /*117e0*/  @!PT LDS RZ, [RZ] ;  /* 0x00000000fffff984 */ /* 0x000fe20000000800 */
[----:B------:R-:W-:Y:S01]  /*117f0*/  @!PT LDS RZ, [RZ] ;  /* 0x00000000fffff984 */ /* 0x000fe20000000800 */
[----:B------:R-:W-:Y:S01]  /*11800*/  @!PT LDS RZ, [RZ] ;  /* 0x00000000fffff984 */ /* 0x000fe20000000800 */
[----:B------:R-:W-:Y:S01]  /*11810*/  @!P4 LDGSTS.E.BYPASS.LTC128B.128 [R199+0xf800], desc[UR26][R6.64+0x80] ;  /* 0x0f80008006c7cfae */ /* 0x000fe2000b901d5a */
[C---:B------:R-:W-:Y:S01]  /*11820*/  VIADD R2, R0.reuse, 0x1 ;  /* 0x0000000100027836 */ /* 0x040fe20000000000 */
[----:B------:R-:W-:Y:S01]  /*11830*/  ISETP.GE.AND P0, PT, R0, R200, PT ;  /* 0x000000c80000720c */ /* 0x000fe20003f06270 */
[----:B------:R-:W-:Y:S02]  /*11840*/  IMAD.IADD R3, R202, 0x1, -R0 ;  /* 0x00000001ca037824 */ /* 0x000fe400078e0a00 */
[----:B------:R-:W-:Y:S01]  /*11850*/  @P3 STS.128 [R199+0x11800], RZ ;  /* 0x011800ffc7003388 */ /* 0x000fe20000000c00 */
[--C-:B------:R-:W-:Y:S01]  /*11860*/  IMAD.IADD R100, R203, 0x1, -R2.reuse ;  /* 0x00000001cb647824 */ /* 0x100fe200078e0a02 */
[----:B------:R-:W-:Y:S03]  /*11870*/  ISETP.GE.OR P0, PT, R0, R204, !P0 ;  /* 0x000000cc0000720c */ /* 0x000fe60004706670 */
[----:B------:R-:W-:Y:S01]  /*11880*/  @!PT LDS RZ, [RZ] ;  /* 0x00000000fffff984 */ /* 0x000fe20000000800 */
[----:B------:R-:W-:Y:S01]  /*11890*/  @!PT LDS RZ, [RZ] ;  /* 0x00000000fffff984 */ /* 0x000fe20000000800 */
[----:B------:R-:W-:Y:S01]  /*118a0*/  @!PT LDS RZ, [RZ] ;  /* 0x00000000fffff984 */ /* 0x000fe20000000800 */
[----:B------:R2:W-:Y:S01]  /*118b0*/  @!P3 LDGSTS.E.BYPASS.LTC128B.128 [R199+0x11800], desc[UR26][R4.64+0x100] ;  /* 0x1180010004c7bfae */ /* 0x0005e2000b901d5a */
[C---:B------:R-:W-:Y:S02]  /*118c0*/  ISETP.GE.AND P1, PT, R2.reuse, R201, PT ;  /* 0x000000c90200720c */ /* 0x040fe40003f26270 */
[C---:B------:R-:W-:Y:S02]  /*118d0*/  ISETP.GE.AND P5, PT, R2.reuse, R200, PT ;  /* 0x000000c80200720c */ /* 0x040fe40003fa6270 */
[----:B-----5:R-:W-:Y:S01]  /*118e0*/  LDSM.16.M88.4 R32, [R183] ;  /* 0x00000000b720783b */ /* 0x020fe20000000200 */
[C---:B------:R-:W-:Y:S02]  /*118f0*/  ISETP.GE.OR P1, PT, R2.reuse, R205, !P1 ;  /* 0x000000cd0200720c */ /* 0x040fe40004f26670 */
[----:B------:R-:W-:Y:S02]  /*11900*/  ISETP.GE.OR P5, PT, R2, R204, !P5 ;  /* 0x000000cc0200720c */ /* 0x000fe40006fa6670 */
[----:B------:R-:W-:Y:S01]  /*11910*/  LDSM.16.M88.4 R16, [R176+0x6800] ;  /* 0x00680000b010783b */ /* 0x000fe20000000200 */
[----:B------:R-:W-:Y:S02]  /*11920*/  IABS R100, R100 ;  /* 0x0000006400647213 */ /* 0x000fe40000000000 */
[----:B------:R-:W-:Y:S02]  /*11930*/  IABS R3, R3 ;  /* 0x0000000300037213 */ /* 0x000fe40000000000 */
[----:B-1----:R-:W2:Y:S01]  /*11940*/  LDSM.16.M88.4 R8, [R176+0x6000] ;  /* 0x00600000b008783b */ /* 0x002ea20000000200 */
[----:B------:R-:W-:Y:S02]  /*11950*/  I2FP.F32.S32 R100, R100 ;  /* 0x0000006400647245 */ /* 0x000fe40000201400 */
[----:B------:R-:W-:Y:S02]  /*11960*/  I2FP.F32.S32 R3, R3 ;  /* 0x0000000300037245 */ /* 0x000fe40000201400 */
[----:B------:R-:W1:Y:S05]  /*11970*/  LDSM.16.M88.4 R24, [R176+0x7000] ;  /* 0x00700000b018783b */ /* 0x000e6a0000000200 */
[----:B------:R-:W3:Y:S05]  /*11980*/  LDSM.16.M88.4 R136, [R176+0x7800] ;  /* 0x00780000b088783b */ /* 0x000eea0000000200 */
[----:B------:R-:W0:Y:S05]  /*11990*/  LDGDEPBAR ;  /* 0x00000000000079af */ /* 0x000e2a0000000000 */
[----:B------:R-:W-:Y:S05]  /*119a0*/  LDSM.16.M88.4 R140, [R184] ;  /* 0x00000000b88c783b */ /* 0x000fea0000000200 */
[----:B------:R-:W4:Y:S05]  /*119b0*/  LDSM.16.M88.4 R144, [R187] ;  /* 0x00000000bb90783b */ /* 0x000f2a0000000200 */
[----:B------:R-:W4:Y:S05]  /*119c0*/  LDSM.16.M88.4 R148, [R198] ;  /* 0x00000000c694783b */ /* 0x000f2a0000000200 */
[----:B------:R-:W4:Y:S05]  /*119d0*/  LDSM.16.M88.4 R152, [R197] ;  /* 0x00000000c598783b */ /* 0x000f2a0000000200 */
[----:B------:R-:W4:Y:S01]  /*119e0*/  LDSM.16.M88.4 R156, [R196] ;  /* 0x00000000c49c783b */ /* 0x000f220000000200 */
[C---:B--2---:R-:W-:Y:S04]  /*119f0*/  HMMA.16816.F32 R4, R32.reuse, R8, RZ ;  /* 0x000000082004723c */ /* 0x044fe800000018ff */
[----:B------:R-:W-:Y:S02]  /*11a00*/  LDSM.16.M88.4 R160, [R186] ;  /* 0x00000000baa0783b */ /* 0x000fe40000000200 */
[C---:B------:R-:W-:Y:S03]  /*11a10*/  HMMA.16816.F32 R8, R32.reuse, R10, RZ ;  /* 0x0000000a2008723c */ /* 0x040fe600000018ff */
[----:B------:R-:W2:Y:S03]  /*11a20*/  LDSM.16.M88.4 R164, [R182+0x6000] ;  /* 0x00600000b6a4783b */ /* 0x000ea60000000200 */
[C---:B------:R-:W-:Y:S02]  /*11a30*/  HMMA.16816.F32 R12, R32.reuse, R16, RZ ;  /* 0x00000010200c723c */ /* 0x040fe400000018ff */
[----:B------:R-:W2:Y:S04]  /*11a40*/  LDSM.16.M88.4 R168, [R182+0x6800] ;  /* 0x00680000b6a8783b */ /* 0x000ea80000000200 */
[C---:B------:R-:W-:Y:S01]  /*11a50*/  HMMA.16816.F32 R16, R32.reuse, R18, RZ ;  /* 0x000000122010723c */ /* 0x040fe200000018ff */
[----:B------:R-:W-:Y:S05]  /*11a60*/  LDSM.16.M88.4 R172, [R182+0x8800] ;  /* 0x00880000b6ac783b */ /* 0x000fea0000000200 */
[C---:B-1----:R-:W-:Y:S06]  /*11a70*/  HMMA.16816.F32 R20, R32.reuse, R24, RZ ;  /* 0x000000182014723c */ /* 0x042fec00000018ff */
[C---:B------:R-:W-:Y:S06]  /*11a80*/  HMMA.16816.F32 R24, R32.reuse, R26, RZ ;  /* 0x0000001a2018723c */ /* 0x040fec00000018ff */
[C---:B---3--:R-:W-:Y:S06]  /*11a90*/  HMMA.16816.F32 R28, R32.reuse, R136, RZ ;  /* 0x00000088201c723c */ /* 0x048fec00000018ff */
[----:B------:R-:W-:Y:S01]  /*11aa0*/  HMMA.16816.F32 R32, R32, R138, RZ ;  /* 0x0000008a2020723c */ /* 0x000fe200000018ff */
[----:B------:R-:W1:Y:S05]  /*11ab0*/  LDSM.16.M88.4 R136, [R182+0x7000] ;  /* 0x00700000b688783b */ /* 0x000e6a0000000200 */
[C---:B----4-:R-:W-:Y:S06]  /*11ac0*/  HMMA.16816.F32 R4, R140.reuse, R144, R4 ;  /* 0x000000908c04723c */ /* 0x050fec0000001804 */
[C---:B------:R-:W-:Y:S01]  /*11ad0*/  HMMA.16816.F32 R8, R140.reuse, R146, R8 ;  /* 0x000000928c08723c */ /* 0x040fe20000001808 */
[----:B------:R-:W3:Y:S05]  /*11ae0*/  LDSM.16.M88.4 R144, [R182+0x7800] ;  /* 0x00780000b690783b */ /* 0x000eea0000000200 */
        /* <DEDUP_REMOVED lines=8> */
[----:B------:R-:W4:Y:S05]  /*11b70*/  LDSM.16.M88.4 R140, [R185] ;  /* 0x00000000b98c783b */ /* 0x000f2a0000000200 */
[C---:B--2---:R-:W-:Y:S01]  /*11b80*/  HMMA.16816.F32 R4, R160.reuse, R164, R4 ;  /* 0x000000a4a004723c */ /* 0x044fe20000001804 */
[----:B------:R-:W2:Y:S05]  /*11b90*/  LDSM.16.M88.4 R156, [R181+0x1000] ;  /* 0x00100000b59c783b */ /* 0x000eaa0000000200 */
[C---:B------:R-:W-:Y:S01]  /*11ba0*/  HMMA.16816.F32 R8, R160.reuse, R166, R8 ;  /* 0x000000a6a008723c */ /* 0x040fe20000001808 */
[----:B------:R-:W2:Y:S05]  /*11bb0*/  LDSM.16.M88.4 R164, [R181+0x1800] ;  /* 0x00180000b5a4783b */ /* 0x000eaa0000000200 */
        /* <DEDUP_REMOVED lines=9> */
[C---:B----4-:R-:W-:Y:S01]  /*11c50*/  HMMA.16816.F32 R4, R140.reuse, R148, R4 ;  /* 0x000000948c04723c */ /* 0x050fe20000001804 */
[----:B------:R-:W-:Y:S05]  /*11c60*/  LDSM.16.M88.4 R160, [R195] ;  /* 0x00000000c3a0783b */ /* 0x000fea0000000200 */
[C---:B------:R-:W-:Y:S01]  /*11c70*/  HMMA.16816.F32 R8, R140.reuse, R150, R8 ;  /* 0x000000968c08723c */ /* 0x040fe20000001808 */
[----:B------:R-:W4:Y:S05]  /*11c80*/  LDSM.16.M88.4 R148, [R176+0x9000] ;  /* 0x00900000b094783b */ /* 0x000f2a0000000200 */
        /* <DEDUP_REMOVED lines=8> */
[----:B------:R-:W2:Y:S05]  /*11d10*/  LDSM.16.M88.4 R140, [R194] ;  /* 0x00000000c28c783b */ /* 0x000eaa0000000200 */
[C---:B-1----:R-:W-:Y:S01]  /*11d20*/  HMMA.16816.F32 R4, R136.reuse, R168, R4 ;  /* 0x000000a88804723c */ /* 0x042fe20000001804 */
[----:B------:R-:W1:Y:S05]  /*11d30*/  LDSM.16.M88.4 R164, [R193] ;  /* 0x00000000c1a4783b */ /* 0x000e6a0000000200 */
[C---:B------:R-:W-:Y:S01]  /*11d40*/  HMMA.16816.F32 R8, R136.reuse, R170, R8 ;  /* 0x000000aa8808723c */ /* 0x040fe20000001808 */
[----:B------:R-:W1:Y:S05]  /*11d50*/  LDSM.16.M88.4 R168, [R192] ;  /* 0x00000000c0a8783b */ /* 0x000e6a0000000200 */
        /* <DEDUP_REMOVED lines=8> */
[----:B------:R-:W4:Y:S05]  /*11de0*/  LDSM.16.M88.4 R136, [R182+0x9000] ;  /* 0x00900000b688783b */ /* 0x000f2a0000000200 */
[C---:B--2---:R-:W-:Y:S01]  /*11df0*/  HMMA.16816.F32 R4, R156.reuse, R160, R4 ;  /* 0x000000a09c04723c */ /* 0x044fe20000001804 */
[----:B------:R-:W-:Y:S05]  /*11e00*/  LDSM.16.M88.4 R152, [R185+0x2000] ;  /* 0x00200000b998783b */ /* 0x000fea0000000200 */
[C---:B------:R-:W-:Y:S01]  /*11e10*/  HMMA.16816.F32 R8, R156.reuse, R162, R8 ;  /* 0x000000a29c08723c */ /* 0x040fe20000001808 */
[----:B------:R-:W-:Y:S05]  /*11e20*/  LDSM.16.M88.4 R160, [R181+0x2000] ;  /* 0x00200000b5a0783b */ /* 0x000fea0000000200 */
[C---:B------:R-:W-:Y:S06]  /*11e30*/  HMMA.16816.F32 R12, R156.reuse, R140, R12 ;  /* 0x0000008c9c0c723c */ /* 0x040fec000000180c */
[C---:B------:R-:W-:Y:S01]  /*11e40*/  HMMA.16816.F32 R16, R156.reuse, R142, R16 ;  /* 0x0000008e9c10723c */ /* 0x040fe20000001810 */
[----:B------:R-:W2:Y:S05]  /*11e50*/  LDSM.16.M88.4 R140, [R182+0x9800] ;  /* 0x00980000b68c783b */ /* 0x000eaa0000000200 */
[C---:B-1----:R-:W-:Y:S06]  /*11e60*/  HMMA.16816.F32 R20, R156.reuse, R164, R20 ;  /* 0x000000a49c14723c */ /* 0x042fec0000001814 */
[C---:B------:R-:W-:Y:S01]  /*11e70*/  HMMA.16816.F32 R24, R156.reuse, R166, R24 ;  /* 0x000000a69c18723c */ /* 0x040fe20000001818 */
[----:B------:R-:W-:Y:S05]  /*11e80*/  LDSM.16.M88.4 R164, [R181+0x3800] ;  /* 0x00380000b5a4783b */ /* 0x000fea0000000200 */
[C---:B------:R-:W-:Y:S06]  /*11e90*/  HMMA.16816.F32 R28, R156.reuse, R168, R28 ;  /* 0x000000a89c1c723c */ /* 0x040fec000000181c */
[----:B------:R-:W-:Y:S01]  /*11ea0*/  HMMA.16816.F32 R32, R156, R170, R32 ;  /* 0x000000aa9c20723c */ /* 0x000fe20000001820 */
[----:B------:R-:W1:Y:S05]  /*11eb0*/  LDSM.16.M88.4 R156, [R181+0x2800] ;  /* 0x00280000b59c783b */ /* 0x000e6a0000000200 */
[C---:B---3--:R-:W-:Y:S01]  /*11ec0*/  HMMA.16816.F32 R4, R144.reuse, R148, R4 ;  /* 0x000000949004723c */ /* 0x048fe20000001804 */
[----:B------:R-:W-:Y:S05]  /*11ed0*/  LDSM.16.M88.4 R168, [R176+0xa000] ;  /* 0x00a00000b0a8783b */ /* 0x000fea0000000200 */
[C---:B------:R-:W-:Y:S01]  /*11ee0*/  HMMA.16816.F32 R8, R144.reuse, R150, R8 ;  /* 0x000000969008723c */ /* 0x040fe20000001808 */
[----:B------:R-:W3:Y:S05]  /*11ef0*/  LDSM.16.M88.4 R148, [R181+0x3000] ;  /* 0x00300000b594783b */ /* 0x000eea0000000200 */
[C---:B------:R-:W-:Y:S06]  /*11f00*/  HMMA.16816.F32 R12, R144.reuse, R172, R12 ;  /* 0x000000ac900c723c */ /* 0x040fec000000180c */
[C---:B------:R-:W-:Y:S01]  /*11f10*/  HMMA.16816.F32 R16, R144.reuse, R174, R16 ;  /* 0x000000ae9010723c */ /* 0x040fe20000001810 */
[----:B------:R-:W-:Y:S05]  /*11f20*/  LDSM.16.M88.4 R172, [R190] ;  /* 0x00000000beac783b */ /* 0x000fea0000000200 */
[C---:B----4-:R-:W-:Y:S06]  /*11f30*/  HMMA.16816.F32 R20, R144.reuse, R136, R20 ;  /* 0x000000889014723c */ /* 0x050fec0000001814 */
[C---:B------:R-:W-:Y:S01]  /*11f40*/  HMMA.16816.F32 R24, R144.reuse, R138, R24 ;  /* 0x0000008a9018723c */ /* 0x040fe20000001818 */
[----:B------:R-:W4:Y:S05]  /*11f50*/  LDSM.16.M88.4 R136, [R183+0x4000] ;  /* 0x00400000b788783b */ /* 0x000f2a0000000200 */
[C---:B--2---:R-:W-:Y:S06]  /*11f60*/  HMMA.16816.F32 R28, R144.reuse, R140, R28 ;  /* 0x0000008c901c723c */ /* 0x044fec000000181c */
[----:B------:R-:W-:Y:S01]  /*11f70*/  HMMA.16816.F32 R32, R144, R142, R32 ;  /* 0x0000008e9020723c */ /* 0x000fe20000001820 */
[----:B------:R-:W2:Y:S05]  /*11f80*/  LDSM.16.M88.4 R140, [R176+0xa800] ;  /* 0x00a80000b08c783b */ /* 0x000eaa0000000200 */
[C---:B------:R-:W-:Y:S01]  /*11f90*/  HMMA.16816.F32 R4, R152.reuse, R160, R4 ;  /* 0x000000a09804723c */ /* 0x040fe20000001804 */
[----:B------:R-:W2:Y:S05]  /*11fa0*/  LDSM.16.M88.4 R144, [R176+0xb000] ;  /* 0x00b00000b090783b */ /* 0x000eaa0000000200 */
[C---:B------:R-:W-:Y:S01]  /*11fb0*/  HMMA.16816.F32 R8, R152.reuse, R162, R8 ;  /* 0x000000a29808723c */ /* 0x040fe20000001808 */
[----:B------:R-:W-:Y:S05]  /*11fc0*/  LDSM.16.M88.4 R160, [R191] ;  /* 0x00000000bfa0783b */ /* 0x000fea0000000200 */
[C---:B-1----:R-:W-:Y:S06]  /*11fd0*/  HMMA.16816.F32 R12, R152.reuse, R156, R12 ;  /* 0x0000009c980c723c */ /* 0x042fec000000180c */
[C---:B------:R-:W-:Y:S01]  /*11fe0*/  HMMA.16816.F32 R16, R152.reuse, R158, R16 ;  /* 0x0000009e9810723c */ /* 0x040fe20000001810 */
[----:B------:R-:W-:Y:S05]  /*11ff0*/  LDSM.16.M88.4 R156, [R184+0x4000] ;  /* 0x00400000b89c783b */ /* 0x000fea0000000200 */
[C---:B---3--:R-:W-:Y:S06]  /*12000*/  HMMA.16816.F32 R20, R152.reuse, R148, R20 ;  /* 0x000000949814723c */ /* 0x048fec0000001814 */
[C---:B------:R-:W-:Y:S01]  /*12010*/  HMMA.16816.F32 R24, R152.reuse, R150, R24 ;  /* 0x000000969818723c */ /* 0x040fe20000001818 */
[----:B------:R-:W1:Y:S05]  /*12020*/  LDSM.16.M88.4 R148, [R176+0xb800] ;  /* 0x00b80000b094783b */ /* 0x000e6a0000000200 */
[C---:B------:R-:W-:Y:S06]  /*12030*/  HMMA.16816.F32 R28, R152.reuse, R164, R28 ;  /* 0x000000a4981c723c */ /* 0x040fec000000181c */
[----:B------:R-:W-:Y:S01]  /*12040*/  HMMA.16816.F32 R32, R152, R166, R32 ;  /* 0x000000a69820723c */ /* 0x000fe20000001820 */
[----:B------:R-:W3:Y:S05]  /*12050*/  LDSM.16.M88.4 R152, [R189] ;  /* 0x00000000bd98783b */ /* 0x000eea0000000200 */
[C---:B----4-:R-:W-:Y:S01]  /*12060*/  HMMA.16816.F32 R4, R136.reuse, R168, R4 ;  /* 0x000000a88804723c */ /* 0x050fe20000001804 */
[----:B------:R-:W4:Y:S05]  /*12070*/  LDSM.16.M88.4 R164, [R188] ;  /* 0x00000000bca4783b */ /* 0x000f2a0000000200 */
[C---:B------:R-:W-:Y:S01]  /*12080*/  HMMA.16816.F32 R8, R136.reuse, R170, R8 ;  /* 0x000000aa8808723c */ /* 0x040fe20000001808 */
[----:B------:R-:W-:Y:S05]  /*12090*/  LDSM.16.M88.4 R168, [R181+0x4000] ;  /* 0x00400000b5a8783b */ /* 0x000fea0000000200 */
[C---:B--2---:R-:W-:Y:S06]  /*120a0*/  HMMA.16816.F32 R12, R136.reuse, R140, R12 ;  /* 0x0000008c880c723c */ /* 0x044fec000000180c */
[C---:B------:R-:W-:Y:S01]  /*120b0*/  HMMA.16816.F32 R16, R136.reuse, R142, R16 ;  /* 0x0000008e8810723c */ /* 0x040fe20000001810 */
[----:B------:R-:W-:Y:S05]  /*120c0*/  LDSM.16.M88.4 R140, [R186+0x4000] ;  /* 0x00400000ba8c783b */ /* 0x000fea0000000200 */
[C---:B------:R-:W-:Y:S06]  /*120d0*/  HMMA.16816.F32 R20, R136.reuse, R144, R20 ;  /* 0x000000908814723c */ /* 0x040fec0000001814 */
[C---:B------:R-:W-:Y:S01]  /*120e0*/  HMMA.16816.F32 R24, R136.reuse, R146, R24 ;  /* 0x000000928818723c */ /* 0x040fe20000001818 */
[----:B------:R-:W2:Y:S05]  /*120f0*/  LDSM.16.M88.4 R144, [R182+0xa000] ;  /* 0x00a00000b690783b */ /* 0x000eaa0000000200 */
[C---:B-1----:R-:W-:Y:S06]  /*12100*/  HMMA.16816.F32 R28, R136.reuse, R148, R28 ;  /* 0x00000094881c723c */ /* 0x042fec000000181c */
[----:B------:R-:W-:Y:S01]  /*12110*/  HMMA.16816.F32 R32, R136, R150, R32 ;  /* 0x000000968820723c */ /* 0x000fe20000001820 */
[----:B------:R-:W1:Y:S05]  /*12120*/  LDSM.16.M88.4 R136, [R182+0xa800] ;  /* 0x00a80000b688783b */ /* 0x000e6a0000000200 */
[----:B------:R-:W1:Y:S01]  /*12130*/  LDSM.16.M88.4 R148, [R182+0xb000] ;  /* 0x00b00000b694783b */ /* 0x000e620000000200 */
[C---:B------:R-:W-:Y:S06]  /*12140*/  HMMA.16816.F32 R4, R156.reuse, R160, R4 ;  /* 0x000000a09c04723c */ /* 0x040fec0000001804 */
[C---:B------:R-:W-:Y:S01]  /*12150*/  HMMA.16816.F32 R8, R156.reuse, R162, R8 ;  /* 0x000000a29c08723c */ /* 0x040fe20000001808 */
[----:B------:R-:W1:Y:S05]  /*12160*/  LDSM.16.M88.4 R160, [R182+0xb800] ;  /* 0x00b80000b6a0783b */ /* 0x000e6a0000000200 */
[C---:B------:R-:W-:Y:S06]  /*12170*/  HMMA.16816.F32 R12, R156.reuse, R172, R12 ;  /* 0x000000ac9c0c723c */ /* 0x040fec000000180c */
[C---:B------:R-:W-:Y:S06]  /*12180*/  HMMA.16816.F32 R16, R156.reuse, R174, R16 ;  /* 0x000000ae9c10723c */ /* 0x040fec0000001810 */
[C---:B---3--:R-:W-:Y:S06]  /*12190*/  HMMA.16816.F32 R20, R156.reuse, R152, R20 ;  /* 0x000000989c14723c */ /* 0x048fec0000001814 */
[C---:B------:R-:W-:Y:S01]  /*121a0*/  HMMA.16816.F32 R24, R156.reuse, R154, R24 ;  /* 0x0000009a9c18723c */ /* 0x040fe20000001818 */
[----:B------:R-:W3:Y:S05]  /*121b0*/  LDSM.16.M88.4 R152, [R185+0x4000] ;  /* 0x00400000b998783b */ /* 0x000eea0000000200 */
[C---:B----4-:R-:W-:Y:S06]  /*121c0*/  HMMA.16816.F32 R28, R156.reuse, R164, R28 ;  /* 0x000000a49c1c723c */ /* 0x050fec000000181c */
[----:B------:R-:W-:Y:S06]  /*121d0*/  HMMA.16816.F32 R32, R156, R166, R32 ;  /* 0x000000a69c20723c */ /* 0x000fec0000001820 */
[C---:B--2---:R-:W-:Y:S06]  /*121e0*/  HMMA.16816.F32 R4, R140.reuse, R144, R4 ;  /* 0x000000908c04723c */ /* 0x044fec0000001804 */
[C---:B------:R-:W-:Y:S06]  /*121f0*/  HMMA.16816.F32 R8, R140.reuse, R146, R8 ;  /* 0x000000928c08723c */ /* 0x040fec0000001808 */
[C---:B-1----:R-:W-:Y:S06]  /*12200*/  HMMA.16816.F32 R12, R140.reuse, R136, R12 ;  /* 0x000000888c0c723c */ /* 0x042fec000000180c */
[C---:B------:R-:W-:Y:S05]  /*12210*/  HMMA.16816.F32 R16, R140.reuse, R138, R16 ;  /* 0x0000008a8c10723c */ /* 0x040fea0000001810 */
[----:B------:R-:W-:Y:S01]  /*12220*/  IMAD.IADD R136, R202, 0x1, -R2 ;  /* 0x00000001ca887824 */ /* 0x000fe200078e0a02 */
[----:B------:R-:W-:Y:S01]  /*12230*/  IABS R2, R103 ;  /* 0x0000006700027213 */ /* 0x000fe20000000000 */
[C---:B------:R-:W-:Y:S04]  /*12240*/  HMMA.16816.F32 R20, R140.reuse, R148, R20 ;  /* 0x000000948c14723c */ /* 0x040fe80000001814 */
[----:B------:R-:W-:Y:S02]  /*12250*/  IABS R103, R136 ;  /* 0x0000008800677213 */ /* 0x000fe40000000000 */
[----:B------:R-:W-:Y:S01]  /*12260*/  I2FP.F32.S32 R2, R2 ;  /* 0x0000000200027245 */ /* 0x000fe20000201400 */
[----:B------:R-:W1:Y:S01]  /*12270*/  LDSM.16.M88.4 R136, [R181+0x4800] ;  /* 0x00480000b588783b */ /* 0x000e620000000200 */
[----:B------:R-:W-:Y:S01]  /*12280*/  I2FP.F32.S32 R103, R103 ;  /* 0x0000006700677245 */ /* 0x000fe20000201400 */
[C---:B------:R-:W-:Y:S06]  /*12290*/  HMMA.16816.F32 R24, R140.reuse, R150, R24 ;  /* 0x000000968c18723c */ /* 0x040fec0000001818 */
[C---:B------:R-:W-:Y:S06]  /*122a0*/  HMMA.16816.F32 R28, R140.reuse, R160, R28 ;  /* 0x000000a08c1c723c */ /* 0x040fec000000181c */
[----:B------:R-:W-:Y:S06]  /*122b0*/  HMMA.16816.F32 R32, R140, R162, R32 ;  /* 0x000000a28c20723c */ /* 0x000fec0000001820 */
[C---:B---3--:R-:W-:Y:S06]  /*122c0*/  HMMA.16816.F32 R4, R152.reuse, R168, R4 ;  /* 0x000000a89804723c */ /* 0x048fec0000001804 */
[C---:B------:R-:W-:Y:S06]  /*122d0*/  HMMA.16816.F32 R8, R152.reuse, R170, R8 ;  /* 0x000000aa9808723c */ /* 0x040fec0000001808 */
[C---:B-1----:R-:W-:Y:S11]  /*122e0*/  HMMA.16816.F32 R12, R152.reuse, R136, R12 ;  /* 0x00000088980c723c */ /* 0x042ff6000000180c */
[----:B------:R-:W-:Y:S01]  /*122f0*/  @!UPT UIADD3 URZ, URZ, URZ, URZ ;  /* 0x0000003f3f3ff290 */ /* 0x000fe2000fffe03f */
[----:B------:R-:W-:Y:S01]  /*12300*/  FFMA.FTZ R6, R2, -UR16, R6 ;  /* 0x8000001002067c23 */ /* 0x000fe20008010006 */
[----:B------:R-:W-:Y:S01]  /*12310*/  FFMA.FTZ R7, R100, -UR16, R7 ;  /* 0x8000001064077c23 */ /* 0x000fe20008010007 */
[C---:B------:R-:W-:Y:S03]  /*12320*/  HMMA.16816.F32 R16, R152.reuse, R138, R16 ;  /* 0x0000008a9810723c */ /* 0x040fe60000001810 */
[----:B------:R-:W-:Y:S01]  /*12330*/  FSEL R141, R6, -INF , !P0 ;  /* 0xff800000068d7808 */ /* 0x000fe20004000000 */
[----:B------:R-:W-:Y:S01]  /*12340*/  FFMA.FTZ R4, R3, -UR16, R4 ;  /* 0x8000001003047c23 */ /* 0x000fe20008010004 */
[----:B------:R-:W-:Y:S01]  /*12350*/  FSEL R143, R7, -INF , !P5 ;  /* 0xff800000078f7808 */ /* 0x000fe20006800000 */
[----:B------:R-:W-:Y:S05]  /*12360*/  FFMA.FTZ R5, R103, -UR16, R5 ;  /* 0x8000001067057c23 */ /* 0x000fea0008010005 */
[----:B------:R-:W-:Y:S01]  /*12370*/  FSEL R140, R4, -INF , !P6 ;  /* 0xff800000048c7808 */ /* 0x000fe20007000000 */
[C---:B------:R-:W-:Y:S01]  /*12380*/  VIADD R3, R0.reuse, 0x8 ;  /* 0x0000000800037836 */ /* 0x040fe20000000000 */
[----:B------:R-:W-:Y:S01]  /*12390*/  FSEL R142, R5, -INF , !P1 ;  /* 0xff800000058e7808 */ /* 0x000fe20004800000 */
[----:B------:R-:W-:Y:S02]  /*123a0*/  VIADD R2, R0, 0x9 ;  /* 0x0000000900027836 */ /* 0x000fe40000000000 */
[C-C-:B------:R-:W-:Y:S01]  /*123b0*/  IMAD.IADD R5, R202.reuse, 0x1, -R3.reuse ;  /* 0x00000001ca057824 */ /* 0x140fe200078e0a03 */
[CC--:B------:R-:W-:Y:S01]  /*123c0*/  ISETP.GE.AND P6, PT, R3.reuse, R201.reuse, PT ;  /* 0x000000c90300720c */ /* 0x0c0fe20003fc6270 */
[--C-:B------:R-:W-:Y:S01]  /*123d0*/  IMAD.IADD R4, R202, 0x1, -R2.reuse ;  /* 0x00000001ca047824 */ /* 0x100fe200078e0a02 */
[CC--:B------:R-:W-:Y:S02]  /*123e0*/  ISETP.GE.AND P1, PT, R3.reuse, R200.reuse, PT ;  /* 0x000000c80300720c */ /* 0x0c0fe40003f26270 */
[C---:B------:R-:W-:Y:S02]  /*123f0*/  ISETP.GE.AND P0, PT, R2.reuse, R201, PT ;  /* 0x000000c90200720c */ /* 0x040fe40003f06270 */
[C---:B------:R-:W-:Y:S02]  /*12400*/  ISETP.GE.AND P5, PT, R2.reuse, R200, PT ;  /* 0x000000c80200720c */ /* 0x040fe40003fa6270 */
[CC--:B------:R-:W-:Y:S02]  /*12410*/  ISETP.GE.OR P6, PT, R3.reuse, R205.reuse, !P6 ;  /* 0x000000cd0300720c */ /* 0x0c0fe400077c6670 */
[-C--:B------:R-:W-:Y:S01]  /*12420*/  ISETP.GE.OR P1, PT, R3, R204.reuse, !P1 ;  /* 0x000000cc0300720c */ /* 0x080fe20004f26670 */
[C---:B------:R-:W-:Y:S01]  /*12430*/  IMAD.IADD R3, R203.reuse, 0x1, -R3 ;  /* 0x00000001cb037824 */ /* 0x040fe200078e0a03 */
[C---:B------:R-:W-:Y:S02]  /*12440*/  ISETP.GE.OR P0, PT, R2.reuse, R205, !P0 ;  /* 0x000000cd0200720c */ /* 0x040fe40004706670 */
[----:B------:R-:W-:Y:S01]  /*12450*/  ISETP.GE.OR P5, PT, R2, R204, !P5 ;  /* 0x000000cc0200720c */ /* 0x000fe20006fa6670 */
[----:B------:R-:W-:Y:S01]  /*12460*/  IMAD.IADD R2, R203, 0x1, -R2 ;  /* 0x00000001cb027824 */ /* 0x000fe200078e0a02 */
[----:B------:R-:W-:Y:S02]  /*12470*/  IABS R5, R5 ;  /* 0x0000000500057213 */ /* 0x000fe40000000000 */
[----:B------:R-:W-:Y:S02]  /*12480*/  IABS R4, R4 ;  /* 0x0000000400047213 */ /* 0x000fe40000000000 */
[----:B------:R-:W-:Y:S01]  /*12490*/  IABS R103, R3 ;  /* 0x0000000300677213 */ /* 0x000fe20000000000 */
[----:B------:R-:W-:Y:S01]  /*124a0*/  IMAD.MOV.U32 R3, RZ, RZ, R5 ;  /* 0x000000ffff037224 */ /* 0x000fe200078e0005 */
[----:B------:R-:W-:Y:S01]  /*124b0*/  IABS R100, R2 ;  /* 0x0000000200647213 */ /* 0x000fe20000000000 */
[----:B------:R-:W-:Y:S01]  /*124c0*/  IMAD.MOV.U32 R2, RZ, RZ, R4 ;  /* 0x000000ffff027224 */ /* 0x000fe200078e0004 */
[----:B------:R-:W-:Y:S01]  /*124d0*/  I2FP.F32.S32 R103, R103 ;  /* 0x0000006700677245 */ /* 0x000fe20000201400 */
[----:B------:R-:W1:Y:S01]  /*124e0*/  LDSM.16.M88.4 R4, [R181+0x5000] ;  /* 0x00500000b504783b */ /* 0x000e620000000200 */
[----:B------:R-:W-:Y:S02]  /*124f0*/  I2FP.F32.S32 R3, R3 ;  /* 0x0000000300037245 */ /* 0x000fe40000201400 */
[----:B------:R-:W-:Y:S01]  /*12500*/  I2FP.F32.S32 R2, R2 ;  /* 0x0000000200027245 */ /* 0x000fe20000201400 */
[----:B------:R-:W-:Y:S01]  /*12510*/  FFMA.FTZ R10, R103, -UR16, R10 ;  /* 0x80000010670a7c23 */ /* 0x000fe2000801000a */
[----:B------:R-:W-:Y:S01]  /*12520*/  I2FP.F32.S32 R100, R100 ;  /* 0x0000006400647245 */ /* 0x000fe20000201400 */
[----:B------:R-:W-:Y:S01]  /*12530*/  FFMA.FTZ R8, R3, -UR16, R8 ;  /* 0x8000001003087c23 */ /* 0x000fe20008010008 */
[----:B------:R-:W-:Y:S02]  /*12540*/  VIADD R3, R0, 0x10 ;  /* 0x0000001000037836 */ /* 0x000fe40000000000 */
[----:B------:R-:W-:Y:S01]  /*12550*/  FFMA.FTZ R9, R2, -UR16, R9 ;  /* 0x8000001002097c23 */ /* 0x000fe20008010009 */
[----:B------:R-:W-:Y:S01]  /*12560*/  FSEL R137, R10, -INF , !P1 ;  /* 0xff8000000a897808 */ /* 0x000fe20004800000 */
[----:B------:R-:W-:Y:S01]  /*12570*/  VIADD R2, R0, 0x11 ;  /* 0x0000001100027836 */ /* 0x000fe20000000000 */
[----:B------:R-:W-:Y:S01]  /*12580*/  FSEL R103, R8, -INF , !P6 ;  /* 0xff80000008677808 */ /* 0x000fe20007000000 */
[----:B------:R-:W-:Y:S01]  /*12590*/  FFMA.FTZ R11, R100, -UR16, R11 ;  /* 0x80000010640b7c23 */ /* 0x000fe2000801000b */
[----:B------:R-:W-:Y:S01]  /*125a0*/  FSEL R136, R9, -INF , !P0 ;  /* 0xff80000009887808 */ /* 0x000fe20004000000 */
[C-C-:B------:R-:W-:Y:S01]  /*125b0*/  IMAD.IADD R9, R202.reuse, 0x1, -R3.reuse ;  /* 0x00000001ca097824 */ /* 0x140fe200078e0a03 */
[C---:B------:R-:W-:Y:S01]  /*125c0*/  ISETP.GE.AND P6, PT, R3.reuse, R201, PT ;  /* 0x000000c90300720c */ /* 0x040fe20003fc6270 */
[----:B------:R-:W-:Y:S01]  /*125d0*/  IMAD.IADD R8, R202, 0x1, -R2 ;  /* 0x00000001ca087824 */ /* 0x000fe200078e0a02 */
[C---:B------:R-:W-:Y:S02]  /*125e0*/  ISETP.GE.AND P0, PT, R3.reuse, R200, PT ;  /* 0x000000c80300720c */ /* 0x040fe40003f06270 */
[C---:B------:R-:W-:Y:S02]  /*125f0*/  ISETP.GE.OR P6, PT, R3.reuse, R205, !P6 ;  /* 0x000000cd0300720c */ /* 0x040fe400077c6670 */
[----:B------:R-:W-:Y:S01]  /*12600*/  ISETP.GE.OR P0, PT, R3, R204, !P0 ;  /* 0x000000cc0300720c */ /* 0x000fe20004706670 */
[----:B------:R-:W-:Y:S01]  /*12610*/  IMAD.IADD R3, R203, 0x1, -R3 ;  /* 0x00000001cb037824 */ /* 0x000fe200078e0a03 */
[----:B------:R-:W-:Y:S02]  /*12620*/  IABS R10, R9 ;  /* 0x00000009000a7213 */ /* 0x000fe40000000000 */
[----:B------:R-:W-:Y:S02]  /*12630*/  FSEL R146, R11, -INF , !P5 ;  /* 0xff8000000b927808 */ /* 0x000fe40006800000 */
[C---:B------:R-:W-:Y:S02]  /*12640*/  ISETP.GE.AND P1, PT, R2.reuse, R201, PT ;  /* 0x000000c90200720c */ /* 0x040fe40003f26270 */
[C---:B------:R-:W-:Y:S02]  /*12650*/  ISETP.GE.AND P5, PT, R2.reuse, R200, PT ;  /* 0x000000c80200720c */ /* 0x040fe40003fa6270 */
[----:B------:R-:W-:Y:S01]  /*12660*/  IABS R9, R3 ;  /* 0x0000000300097213 */ /* 0x000fe20000000000 */
[----:B------:R-:W-:Y:S01]  /*12670*/  IMAD.MOV.U32 R3, RZ, RZ, R10 ;  /* 0x000000ffff037224 */ /* 0x000fe200078e000a */
[C---:B------:R-:W-:Y:S02]  /*12680*/  ISETP.GE.OR P1, PT, R2.reuse, R205, !P1 ;  /* 0x000000cd0200720c */ /* 0x040fe40004f26670 */
[----:B------:R-:W-:Y:S01]  /*12690*/  ISETP.GE.OR P5, PT, R2, R204, !P5 ;  /* 0x000000cc0200720c */ /* 0x000fe20006fa6670 */
[----:B------:R-:W-:Y:S01]  /*126a0*/  IMAD.IADD R2, R203, 0x1, -R2 ;  /* 0x00000001cb027824 */ /* 0x000fe200078e0a02 */
[----:B------:R-:W-:Y:S02]  /*126b0*/  IABS R8, R8 ;  /* 0x0000000800087213 */ /* 0x000fe40000000000 */
[----:B------:R-:W-:Y:S01]  /*126c0*/  I2FP.F32.S32 R3, R3 ;  /* 0x0000000300037245 */ /* 0x000fe20000201400 */
[C---:B-1----:R-:W-:Y:S03]  /*126d0*/  HMMA.16816.F32 R20, R152.reuse, R4, R20 ;  /* 0x000000049814723c */ /* 0x042fe60000001814 */
[----:B------:R-:W-:Y:S01]  /*126e0*/  I2FP.F32.S32 R8, R8 ;  /* 0x0000000800087245 */ /* 0x000fe20000201400 */
[----:B------:R-:W-:Y:S01]  /*126f0*/  FFMA.FTZ R12, R3, -UR16, R12 ;  /* 0x80000010030c7c23 */ /* 0x000fe2000801000c */
[----:B------:R-:W-:Y:S01]  /*12700*/  IABS R2, R2 ;  /* 0x0000000200027213 */ /* 0x000fe20000000000 */
[C---:B------:R-:W-:Y:S05]  /*12710*/  HMMA.16816.F32 R24, R152.reuse, R6, R24 ;  /* 0x000000069818723c */ /* 0x040fea0000001818 */
[----:B------:R-:W-:Y:S01]  /*12720*/  I2FP.F32.S32 R2, R2 ;  /* 0x0000000200027245 */ /* 0x000fe20000201400 */
[----:B------:R-:W-:Y:S01]  /*12730*/  VIADD R3, R0, 0x18 ;  /* 0x0000001800037836 */ /* 0x000fe20000000000 */
[----:B------:R-:W-:Y:S01]  /*12740*/  FSEL R156, R12, -INF , !P6 ;  /* 0xff8000000c9c7808 */ /* 0x000fe20007000000 */
[----:B------:R-:W-:Y:S03]  /*12750*/  FFMA.FTZ R13, R8, -UR16, R13 ;  /* 0x80000010080d7c23 */ /* 0x000fe6000801000d */
[----:B------:R-:W-:Y:S01]  /*12760*/  ISETP.GE.AND P6, PT, R3, R201, PT ;  /* 0x000000c90300720c */ /* 0x000fe20003fc6270 */
[--C-:B------:R-:W-:Y:S01]  /*12770*/  IMAD.IADD R4, R202, 0x1, -R3.reuse ;  /* 0x00000001ca047824 */ /* 0x100fe200078e0a03 */
[----:B------:R-:W-:Y:S01]  /*12780*/  FSEL R157, R13, -INF , !P1 ;  /* 0xff8000000d9d7808 */ /* 0x000fe20004800000 */
[----:B------:R-:W-:Y:S01]  /*12790*/  IMAD.IADD R8, R203, 0x1, -R3 ;  /* 0x00000001cb087824 */ /* 0x000fe200078e0a03 */
[C---:B------:R-:W-:Y:S01]  /*127a0*/  ISETP.GE.AND P1, PT, R3.reuse, R200, PT ;  /* 0x000000c80300720c */ /* 0x040fe20003f26270 */
[----:B------:R-:W-:Y:S01]  /*127b0*/  FFMA.FTZ R15, R2, -UR16, R15 ;  /* 0x80000010020f7c23 */ /* 0x000fe2000801000f */
[----:B------:R-:W-:Y:S01]  /*127c0*/  I2FP.F32.S32 R9, R9 ;  /* 0x0000000900097245 */ /* 0x000fe20000201400 */
[----:B------:R-:W-:Y:S01]  /*127d0*/  VIADD R2, R0, 0x19 ;  /* 0x0000001900027836 */ /* 0x000fe20000000000 */
[C---:B------:R-:W-:Y:S02]  /*127e0*/  ISETP.GE.OR P6, PT, R3.reuse, R205, !P6 ;  /* 0x000000cd0300720c */ /* 0x040fe400077c6670 */
[----:B------:R-:W-:Y:S01]  /*127f0*/  ISETP.GE.OR P1, PT, R3, R204, !P1 ;  /* 0x000000cc0300720c */ /* 0x000fe20004f26670 */
[--C-:B------:R-:W-:Y:S01]  /*12800*/  IMAD.IADD R3, R202, 0x1, -R2.reuse ;  /* 0x00000001ca037824 */ /* 0x100fe200078e0a02 */
[----:B------:R-:W-:Y:S01]  /*12810*/  IABS R8, R8 ;  /* 0x0000000800087213 */ /* 0x000fe20000000000 */
[----:B------:R-:W-:Y:S01]  /*12820*/  IMAD.IADD R5, R203, 0x1, -R2 ;  /* 0x00000001cb057824 */ /* 0x000fe200078e0a02 */
[----:B------:R-:W-:Y:S01]  /*12830*/  FSEL R161, R15, -INF , !P5 ;  /* 0xff8000000fa17808 */ /* 0x000fe20006800000 */
[----:B------:R-:W-:Y:S01]  /*12840*/  FFMA.FTZ R14, R9, -UR16, R14 ;  /* 0x80000010090e7c23 */ /* 0x000fe2000801000e */
[----:B------:R-:W-:Y:S02]  /*12850*/  IABS R9, R4 ;  /* 0x0000000400097213 */ /* 0x000fe40000000000 */
[----:B------:R-:W-:Y:S02]  /*12860*/  IABS R4, R3 ;  /* 0x0000000300047213 */ /* 0x000fe40000000000 */
[----:B------:R-:W-:Y:S01]  /*12870*/  IABS R3, R5 ;  /* 0x0000000500037213 */ /* 0x000fe20000000000 */
[----:B------:R-:W-:Y:S01]  /*12880*/  IMAD.MOV.U32 R5, RZ, RZ, R9 ;  /* 0x000000ffff057224 */ /* 0x000fe200078e0009 */
[----:B------:R-:W-:Y:S02]  /*12890*/  I2FP.F32.S32 R4, R4 ;  /* 0x0000000400047245 */ /* 0x000fe40000201400 */
[----:B------:R-:W-:Y:S02]  /*128a0*/  FSEL R158, R14, -INF , !P0 ;  /* 0xff8000000e9e7808 */ /* 0x000fe40004000000 */
[----:B------:R-:W-:Y:S01]  /*128b0*/  I2FP.F32.S32 R5, R5 ;  /* 0x0000000500057245 */ /* 0x000fe20000201400 */
[----:B------:R-:W-:Y:S01]  /*128c0*/  FFMA.FTZ R17, R4, -UR16, R17 ;  /* 0x8000001004117c23 */ /* 0x000fe20008010011 */
[----:B------:R-:W-:Y:S02]  /*128d0*/  I2FP.F32.S32 R8, R8 ;  /* 0x0000000800087245 */ /* 0x000fe40000201400 */
[----:B------:R-:W-:Y:S01]  /*128e0*/  I2FP.F32.S32 R3, R3 ;  /* 0x0000000300037245 */ /* 0x000fe20000201400 */
[----:B------:R-:W-:Y:S01]  /*128f0*/  FFMA.FTZ R16, R5, -UR16, R16 ;  /* 0x8000001005107c23 */ /* 0x000fe20008010010 */
[C---:B------:R-:W-:Y:S01]  /*12900*/  ISETP.GE.AND P0, PT, R2.reuse, R201, PT ;  /* 0x000000c90200720c */ /* 0x040fe20003f06270 */
[----:B------:R-:W1:Y:S01]  /*12910*/  LDSM.16.M88.4 R4, [R181+0x5800] ;  /* 0x00580000b504783b */ /* 0x000e620000000200 */
[C---:B------:R-:W-:Y:S01]  /*12920*/  ISETP.GE.AND P5, PT, R2.reuse, R200, PT ;  /* 0x000000c80200720c */ /* 0x040fe20003fa6270 */
[----:B------:R-:W-:Y:S04]  /*12930*/  DEPBAR.LE SB0, 0x0 ;  /* 0x000080000000791a */ /* 0x000fe80000000000 */
[----:B------:R-:W-:Y:S01]  /*12940*/  BAR.SYNC.DEFER_BLOCKING 0x0 ;  /* 0x0000000000007b1d */ /* 0x000fe20000010000 */
[----:B------:R-:W-:Y:S01]  /*12950*/  ISETP.GE.OR P0, PT, R2, R205, !P0 ;  /* 0x000000cd0200720c */ /* 0x000fe20004706670 */
[----:B------:R-:W-:Y:S01]  /*12960*/  FFMA.FTZ R18, R8, -UR16, R18 ;  /* 0x8000001008127c23 */ /* 0x000fe20008010012 */
[----:B------:R-:W-:Y:S01]  /*12970*/  ISETP.GE.OR P5, PT, R2, R204, !P5 ;  /* 0x000000cc0200720c */ /* 0x000fe20006fa6670 */
[----:B------:R-:W-:Y:S01]  /*12980*/  VIADD R2, R0, 0x21 ;  /* 0x0000002100027836 */ /* 0x000fe20000000000 */
[----:B------:R-:W-:Y:S01]  /*12990*/  FSEL R147, R16, -INF , !P6 ;  /* 0xff80000010937808 */ /* 0x000fe20007000000 */
[----:B------:R-:W-:Y:S01]  /*129a0*/  FFMA.FTZ R19, R3, -UR16, R19 ;  /* 0x8000001003137c23 */ /* 0x000fe20008010013 */
[----:B------:R-:W-:Y:S01]  /*129b0*/  FSEL R160, R18, -INF , !P1 ;  /* 0xff80000012a07808 */ /* 0x000fe20004800000 */
[C---:B------:R-:W-:Y:S01]  /*129c0*/  VIADD R3, R0.reuse, 0x20 ;  /* 0x0000002000037836 */ /* 0x040fe20000000000 */
[----:B------:R-:W-:Y:S01]  /*129d0*/  FSEL R159, R17, -INF , !P0 ;  /* 0xff800000119f7808 */ /* 0x000fe20004000000 */
[----:B------:R-:W-:Y:S01]  /*129e0*/  VIADD R8, R0, 0x28 ;  /* 0x0000002800087836 */ /* 0x000fe20000000000 */
[----:B------:R-:W-:Y:S01]  /*129f0*/  FSEL R162, R19, -INF , !P5 ;  /* 0xff80000013a27808 */ /* 0x000fe20006800000 */
[--C-:B------:R-:W-:Y:S01]  /*12a00*/  IMAD.IADD R11, R202, 0x1, -R3.reuse ;  /* 0x00000001ca0b7824 */ /* 0x100fe200078e0a03 */
[-C--:B------:R-:W-:Y:S01]  /*12a10*/  ISETP.GE.AND P1, PT, R2, R201.reuse, PT ;  /* 0x000000c90200720c */ /* 0x080fe20003f26270 */
[--C-:B------:R-:W-:Y:S01]  /*12a20*/  IMAD.IADD R10, R202, 0x1, -R2.reuse ;  /* 0x00000001ca0a7824 */ /* 0x100fe200078e0a02 */
[CC--:B------:R-:W-:Y:S01]  /*12a30*/  ISETP.GE.AND P5, PT, R2.reuse, R200.reuse, PT ;  /* 0x000000c80200720c */ /* 0x0c0fe20003fa6270 */
[----:B------:R-:W-:Y:S01]  /*12a40*/  IMAD.IADD R9, R203, 0x1, -R3 ;  /* 0x00000001cb097824 */ /* 0x000fe200078e0a03 */
        /* <DEDUP_REMOVED lines=10> */
[----:B------:R-:W-:Y:S01]  /*12af0*/  IABS R11, R2 ;  /* 0x00000002000b7213 */ /* 0x000fe20000000000 */
[C---:B-1----:R-:W-:Y:S05]  /*12b00*/  HMMA.16816.F32 R28, R152.reuse, R4, R28 ;  /* 0x00000004981c723c */ /* 0x042fea000000181c */
[----:B------:R-:W-:Y:S01]  /*12b10*/  IABS R10, R9 ;  /* 0x00000009000a7213 */ /* 0x000fe20000000000 */
[----:B------:R-:W-:Y:S01]  /*12b20*/  IMAD.MOV.U32 R9, RZ, RZ, R12 ;  /* 0x000000ffff097224 */ /* 0x000fe200078e000c */
[----:B------:R-:W-:Y:S01]  /*12b30*/  IABS R2, R3 ;  /* 0x0000000300027213 */ /* 0x000fe20000000000 */
[----:B------:R-:W-:Y:S01]  /*12b40*/  IMAD.MOV.U32 R3, RZ, RZ, R13 ;  /* 0x000000ffff037224 */ /* 0x000fe200078e000d */
[----:B------:R-:W-:Y:S03]  /*12b50*/  HMMA.16816.F32 R32, R152, R6, R32 ;  /* 0x000000069820723c */ /* 0x000fe60000001820 */
[----:B------:R-:W-:Y:S01]  /*12b60*/  I2FP.F32.S32 R9, R9 ;  /* 0x0000000900097245 */ /* 0x000fe20000201400 */
[----:B------:R-:W-:Y:S01]  /*12b70*/  VIADD R4, R0, 0x30 ;  /* 0x0000003000047836 */ /* 0x000fe20000000000 */
[----:B------:R-:W-:Y:S02]  /*12b80*/  I2FP.F32.S32 R3, R3 ;  /* 0x0000000300037245 */ /* 0x000fe40000201400 */
[----:B------:R-:W-:Y:S01]  /*12b90*/  I2FP.F32.S32 R10, R10 ;  /* 0x0000000a000a7245 */ /* 0x000fe20000201400 */
[----:B------:R-:W-:Y:S03]  /*12ba0*/  FFMA.FTZ R21, R9, -UR16, R21 ;  /* 0x8000001009157c23 */ /* 0x000fe60008010015 */
        /* <DEDUP_REMOVED lines=8> */
[-C--:B------:R-:W-:Y:S01]  /*12c30*/  ISETP.GE.AND P6, PT, R8, R201.reuse, PT ;  /* 0x000000c90800720c */ /* 0x080fe20003fc6270 */
[----:B------:R-:W-:Y:S01]  /*12c40*/  VIADD R2, R0, 0x29 ;  /* 0x0000002900027836 */ /* 0x000fe20000000000 */
[-C--:B------:R-:W-:Y:S01]  /*12c50*/  ISETP.GE.AND P1, PT, R8, R200.reuse, PT ;  /* 0x000000c80800720c */ /* 0x080fe20003f26270 */
[----:B------:R-:W-:Y:S01]  /*12c60*/  VIADD R3, R0, 0x31 ;  /* 0x0000003100037836 */ /* 0x000fe20000000000 */
[----:B------:R-:W-:Y:S01]  /*12c70*/  FSEL R216, R22, -INF , !P0 ;  /* 0xff80000016d87808 */ /* 0x000fe20004000000 */
[C---:B------:R-:W-:Y:S01]  /*12c80*/  IMAD.IADD R10, R202.reuse, 0x1, -R2 ;  /* 0x00000001ca0a7824 */ /* 0x040fe200078e0a02 */
[----:B------:R-:W-:Y:S01]  /*12c90*/  FSEL R217, R23, -INF , !P5 ;  /* 0xff80000017d97808 */ /* 0x000fe20006800000 */
[----:B------:R-:W-:Y:S01]  /*12ca0*/  IMAD.IADD R9, R202, 0x1, -R3 ;  /* 0x00000001ca097824 */ /* 0x000fe200078e0a03 */
[----:B------:R-:W-:Y:S01]  /*12cb0*/  ISETP.GE.AND P0, PT, R2, R201, PT ;  /* 0x000000c90200720c */ /* 0x000fe20003f06270 */
[----:B------:R-:W-:Y:S01]  /*12cc0*/  IMAD.IADD R5, R202, 0x1, -R4 ;  /* 0x00000001ca057824 */ /* 0x000fe200078e0a04 */
[----:B------:R-:W-:Y:S02]  /*12cd0*/  ISETP.GE.AND P5, PT, R2, R200, PT ;  /* 0x000000c80200720c */ /* 0x000fe40003fa6270 */
        /* <DEDUP_REMOVED lines=12> */
[----:B------:R-:W-:Y:S02]  /*12da0*/  I2FP.F32.S32 R10, R10 ;  /* 0x0000000a000a7245 */ /* 0x000fe40000201400 */
[----:B------:R-:W-:Y:S02]  /*12db0*/  I2FP.F32.S32 R8, R8 ;  /* 0x0000000800087245 */ /* 0x000fe40000201400 */
[----:B------:R-:W-:Y:S01]  /*12dc0*/  I2FP.F32.S32 R9, R9 ;  /* 0x0000000900097245 */ /* 0x000fe20000201400 */
[----:B------:R-:W-:Y:S01]  /*12dd0*/  FFMA.FTZ R27, R10, -UR16, R27 ;  /* 0x800000100a1b7c23 */ /* 0x000fe2000801001b */
[----:B------:R-:W-:Y:S01]  /*12de0*/  IABS R5, R5 ;  /* 0x0000000500057213 */ /* 0x000fe20000000000 */
[----:B------:R-:W-:Y:S01]  /*12df0*/  FFMA.FTZ R25, R8, -UR16, R25 ;  /* 0x8000001008197c23 */ /* 0x000fe20008010019 */
[----:B------:R-:W-:Y:S01]  /*12e00*/  I2FP.F32.S32 R2, R2 ;  /* 0x0000000200027245 */ /* 0x000fe20000201400 */
[----:B------:R-:W-:Y:S01]  /*12e10*/  FFMA.FTZ R26, R9, -UR16, R26 ;  /* 0x80000010091a7c23 */ /* 0x000fe2000801001a */
[----:B------:R-:W-:Y:S02]  /*12e20*/  I2FP.F32.S32 R5, R5 ;  /* 0x0000000500057245 */ /* 0x000fe40000201400 */
[----:B------:R-:W-:Y:S01]  /*12e30*/  FSEL R209, R24, -INF , !P6 ;  /* 0xff80000018d17808 */ /* 0x000fe20007000000 */
[----:B------:R-:W-:Y:S01]  /*12e40*/  FFMA.FTZ R29, R2, -UR16, R29 ;  /* 0x80000010021d7c23 */ /* 0x000fe2000801001d */
[----:B------:R-:W-:Y:S01]  /*12e50*/  FSEL R212, R25, -INF , !P0 ;  /* 0xff80000019d47808 */ /* 0x000fe20004000000 */
[----:B------:R-:W-:Y:S01]  /*12e60*/  VIADD R2, R0, 0x38 ;  /* 0x0000003800027836 */ /* 0x000fe20000000000 */
[CC--:B------:R-:W-:Y:S01]  /*12e70*/  ISETP.GE.AND P6, PT, R4.reuse, R201.reuse, PT ;  /* 0x000000c90400720c */ /* 0x0c0fe20003fc6270 */
[----:B------:R-:W-:Y:S01]  /*12e80*/  FFMA.FTZ R28, R5, -UR16, R28 ;  /* 0x80000010051c7c23 */ /* 0x000fe2000801001c */
[-C--:B------:R-:W-:Y:S01]  /*12e90*/  ISETP.GE.AND P0, PT, R4, R200.reuse, PT ;  /* 0x000000c80400720c */ /* 0x080fe20003f06270 */
[----:B------:R-:W-:Y:S01]  /*12ea0*/  VIADD R0, R0, 0x39 ;  /* 0x0000003900007836 */ /* 0x000fe20000000000 */
[----:B------:R-:W-:Y:S01]  /*12eb0*/  FSEL R213, R26, -INF , !P1 ;  /* 0xff8000001ad57808 */ /* 0x000fe20004800000 */
[----:B------:R-:W-:Y:S01]  /*12ec0*/  IMAD.IADD R5, R203, 0x1, -R4 ;  /* 0x00000001cb057824 */ /* 0x000fe200078e0a04 */
[----:B------:R-:W-:Y:S01]  /*12ed0*/  FSEL R215, R27, -INF , !P5 ;  /* 0xff8000001bd77808 */ /* 0x000fe20006800000 */
[----:B------:R-:W-:Y:S01]  /*12ee0*/  IMAD.IADD R6, R202, 0x1, -R0 ;  /* 0x00000001ca067824 */ /* 0x000fe200078e0a00 */
[C---:B------:R-:W-:Y:S02]  /*12ef0*/  ISETP.GE.AND P1, PT, R3.reuse, R201, PT ;  /* 0x000000c90300720c */ /* 0x040fe40003f26270 */
[C---:B------:R-:W-:Y:S02]  /*12f00*/  ISETP.GE.AND P5, PT, R3.reuse, R200, PT ;  /* 0x000000c80300720c */ /* 0x040fe40003fa6270 */
        /* <DEDUP_REMOVED lines=9> */
[----:B------:R-:W-:Y:S01]  /*12fa0*/  IABS R3, R6 ;  /* 0x0000000600037213 */ /* 0x000fe20000000000 */
[----:B------:R-:W-:Y:S01]  /*12fb0*/  IMAD.MOV.U32 R6, RZ, RZ, R5 ;  /* 0x000000ffff067224 */ /* 0x000fe200078e0005 */
[----:B------:R-:W-:Y:S02]  /*12fc0*/  I2FP.F32.S32 R5, R4 ;  /* 0x0000000400057245 */ /* 0x000fe40000201400 */
[----:B------:R-:W-:Y:S02]  /*12fd0*/  FMNMX.FTZ R4, R140, R101, !PT ;  /* 0x000000658c047209 */ /* 0x000fe40007810000 */
[----:B------:R-:W-:Y:S01]  /*12fe0*/  I2FP.F32.S32 R3, R3 ;  /* 0x0000000300037245 */ /* 0x000fe20000201400 */
[----:B------:R-:W-:Y:S01]  /*12ff0*/  FFMA.FTZ R32, R5, -UR16, R32 ;  /* 0x8000001005207c23 */ /* 0x000fe20008010020 */
[----:B------:R-:W-:Y:S02]  /*13000*/  FMNMX.FTZ R4, R142, R4, !PT ;  /* 0x000000048e047209 */ /* 0x000fe40007810000 */
[----:B------:R-:W-:Y:S01]  /*13010*/  I2FP.F32.S32 R6, R6 ;  /* 0x0000000600067245 */ /* 0x000fe20000201400 */
[----:B------:R-:W-:Y:S01]  /*13020*/  FFMA.FTZ R33, R3, -UR16, R33 ;  /* 0x8000001003217c23 */ /* 0x000fe20008010021 */
[----:B------:R-:W-:Y:S02]  /*13030*/  FMNMX.FTZ R4, R103, R4, !PT ;  /* 0x0000000467047209 */ /* 0x000fe40007810000 */
[----:B------:R-:W-:Y:S01]  /*13040*/  FMNMX.FTZ R3, R141, R102, !PT ;  /* 0x000000668d037209 */ /* 0x000fe20007810000 */
[----:B------:R-:W-:Y:S01]  /*13050*/  FFMA.FTZ R30, R6, -UR16, R30 ;  /* 0x80000010061e7c23 */ /* 0x000fe2000801001e */
[----:B------:R-:W-:Y:S02]  /*13060*/  FMNMX.FTZ R4, R136, R4, !PT ;  /* 0x0000000488047209 */ /* 0x000fe40007810000 */
[----:B------:R-:W-:Y:S02]  /*13070*/  FSEL R208, R28, -INF , !P6 ;  /* 0xff8000001cd07808 */ /* 0x000fe40007000000 */
[----:B------:R-:W-:Y:S02]  /*13080*/  ISETP.GE.AND P6, PT, R2, R201, PT ;  /* 0x000000c90200720c */ /* 0x000fe40003fc6270 */
[----:B------:R-:W-:Y:S02]  /*13090*/  FMNMX.FTZ R3, R143, R3, !PT ;  /* 0x000000038f037209 */ /* 0x000fe40007810000 */
[----:B------:R-:W-:Y:S01]  /*130a0*/  FMNMX.FTZ R100, R156, R4, !PT ;  /* 0x000000049c647209 */ /* 0x000fe20007810000 */
[----:B------:R-:W-:Y:S01]  /*130b0*/  IMAD.IADD R4, R203, 0x1, -R2 ;  /* 0x00000001cb047824 */ /* 0x000fe200078e0a02 */
[----:B------:R-:W-:Y:S02]  /*130c0*/  FSEL R207, R29, -INF , !P1 ;  /* 0xff8000001dcf7808 */ /* 0x000fe40004800000 */
[C---:B------:R-:W-:Y:S02]  /*130d0*/  ISETP.GE.OR P6, PT, R2.reuse, R205, !P6 ;  /* 0x000000cd0200720c */ /* 0x040fe400077c6670 */
[----:B------:R-:W-:Y:S02]  /*130e0*/  ISETP.GE.AND P1, PT, R2, R200, PT ;  /* 0x000000c80200720c */ /* 0x000fe40003f26270 */
[----:B------:R-:W-:Y:S02]  /*130f0*/  FMNMX.FTZ R3, R137, R3, !PT ;  /* 0x0000000389037209 */ /* 0x000fe40007810000 */
[----:B------:R-:W-:Y:S02]  /*13100*/  FMNMX.FTZ R100, R157, R100, !PT ;  /* 0x000000649d647209 */ /* 0x000fe40007810000 */
[----:B------:R-:W-:Y:S02]  /*13110*/  FSEL R210, R30, -INF , !P0 ;  /* 0xff8000001ed27808 */ /* 0x000fe40004000000 */
[----:B------:R-:W-:Y:S02]  /*13120*/  FSEL R206, R32, -INF , !P6 ;  /* 0xff80000020ce7808 */ /* 0x000fe40007000000 */
[C---:B------:R-:W-:Y:S02]  /*13130*/  ISETP.GE.AND P0, PT, R0.reuse, R201, PT ;  /* 0x000000c90000720c */ /* 0x040fe40003f06270 */
[----:B------:R-:W-:Y:S02]  /*13140*/  ISETP.GE.AND P6, PT, R0, R200, PT ;  /* 0x000000c80000720c */ /* 0x000fe40003fc6270 */
[----:B------:R-:W-:Y:S02]  /*13150*/  ISETP.GE.OR P1, PT, R2, R204, !P1 ;  /* 0x000000cc0200720c */ /* 0x000fe40004f26670 */
[----:B------:R-:W-:Y:S01]  /*13160*/  FMNMX.FTZ R2, R146, R3, !PT ;  /* 0x0000000392027209 */ /* 0x000fe20007810000 */
[----:B------:R-:W-:Y:S01]  /*13170*/  IMAD.IADD R3, R203, 0x1, -R0 ;  /* 0x00000001cb037824 */ /* 0x000fe200078e0a00 */
        /* <DEDUP_REMOVED lines=9> */
[----:B------:R-:W-:Y:S02]  /*13210*/  IABS R4, R4 ;  /* 0x0000000400047213 */ /* 0x000fe40000000000 */
[----:B------:R-:W-:Y:S02]  /*13220*/  FMNMX.FTZ R0, R162, R0, !PT ;  /* 0x00000000a2007209 */ /* 0x000fe40007810000 */
[----:B------:R-:W-:Y:S02]  /*13230*/  FMNMX.FTZ R100, R209, R100, !PT ;  /* 0x00000064d1647209 */ /* 0x000fe40007810000 */
[----:B------:R-:W-:Y:S01]  /*13240*/  IABS R2, R3 ;  /* 0x0000000300027213 */ /* 0x000fe20000000000 */
[----:B------:R-:W-:Y:S01]  /*13250*/  IMAD.MOV.U32 R3, RZ, RZ, R4 ;  /* 0x000000ffff037224 */ /* 0x000fe200078e0004 */
[----:B------:R-:W-:Y:S02]  /*13260*/  FMNMX.FTZ R0, R216, R0, !PT ;  /* 0x00000000d8007209 */ /* 0x000fe40007810000 */
[----:B------:R-:W-:Y:S02]  /*13270*/  FMNMX.FTZ R100, R212, R100, !PT ;  /* 0x00000064d4647209 */ /* 0x000fe40007810000 */
[----:B------:R-:W-:Y:S02]  /*13280*/  FSEL R169, R33, -INF , !P0 ;  /* 0xff80000021a97808 */ /* 0x000fe40004000000 */
[----:B------:R-:W-:Y:S02]  /*13290*/  PLOP3.LUT P0, PT, PT, PT, UP0, 0x80, 0x0 ;  /* 0x000000000000781c */ /* 0x000fe40003f0f008 */
[----:B------:R-:W-:Y:S02]  /*132a0*/  FMNMX.FTZ R0, R217, R0, !PT ;  /* 0x00000000d9007209 */ /* 0x000fe40007810000 */
[----:B------:R-:W-:Y:S02]  /*132b0*/  FMNMX.FTZ R100, R208, R100, !PT ;  /* 0x00000064d0647209 */ /* 0x000fe40007810000 */
[----:B------:R-:W-:Y:S02]  /*132c0*/  I2FP.F32.S32 R7, R7 ;  /* 0x0000000700077245 */ /* 0x000fe40000201400 */
[----:B------:R-:W-:Y:S02]  /*132d0*/  I2FP.F32.S32 R3, R3 ;  /* 0x0000000300037245 */ /* 0x000fe40000201400 */
[----:B------:R-:W-:Y:S01]  /*132e0*/  FMNMX.FTZ R0, R213, R0, !PT ;  /* 0x00000000d5007209 */ /* 0x000fe20007810000 */
[----:B------:R-:W-:Y:S01]  /*132f0*/  FFMA.FTZ R31, R7, -UR16, R31 ;  /* 0x80000010071f7c23 */ /* 0x000fe2000801001f */
[----:B------:R-:W-:Y:S01]  /*13300*/  FMNMX.FTZ R100, R207, R100, !PT ;  /* 0x00000064cf647209 */ /* 0x000fe20007810000 */
[----:B------:R-:W-:Y:S01]  /*13310*/  FFMA.FTZ R34, R3, -UR16, R34 ;  /* 0x8000001003227c23 */ /* 0x000fe20008010022 */
[----:B------:R-:W-:Y:S02]  /*13320*/  I2FP.F32.S32 R2, R2 ;  /* 0x0000000200027245 */ /* 0x000fe40000201400 */
[----:B------:R-:W-:Y:S02]  /*13330*/  FMNMX.FTZ R0, R215, R0, !PT ;  /* 0x00000000d7007209 */ /* 0x000fe40007810000 */
[----:B------:R-:W-:Y:S01]  /*13340*/  FMNMX.FTZ R100, R206, R100, !PT ;  /* 0x00000064ce647209 */ /* 0x000fe20007810000 */
[----:B------:R-:W-:Y:S01]  /*13350*/  FFMA.FTZ R35, R2, -UR16, R35 ;  /* 0x8000001002237c23 */ /* 0x000fe20008010023 */
[----:B------:R-:W-:Y:S02]  /*13360*/  FSEL R175, R31, -INF , !P5 ;  /* 0xff8000001faf7808 */ /* 0x000fe40006800000 */
[----:B------:R-:W-:Y:S02]  /*13370*/  FSEL R174, R34, -INF , !P1 ;  /* 0xff80000022ae7808 */ /* 0x000fe40004800000 */
[----:B------:R-:W-:Y:S02]  /*13380*/  FMNMX.FTZ R28, R210, R0, !PT ;  /* 0x00000000d21c7209 */ /* 0x000fe40007810000 */
[----:B------:R-:W-:Y:S01]  /*13390*/  FMNMX.FTZ R100, R169, R100, !PT ;  /* 0x00000064a9647209 */ /* 0x000fe20007810000 */
[----:B------:R-:W-:Y:S06]  /*133a0*/  @P0 BRA `(.L_x_1431) ;  /* 0xffffffd400580947 */ /* 0x000fec000383ffff */
.L_x_1430:
[----:B------:R-:W2:Y:S01]  /*133b0*/  LDL.64 R170, [R1+0x48] ;  /* 0x0000480001aa7983 */ /* 0x000ea20000100a00 */
[----:B------:R-:W-:Y:S01]  /*133c0*/  FMNMX.FTZ R0, R175, R28, !PT ;  /* 0x0000001caf007209 */ /* 0x000fe20007810000 */
[----:B------:R-:W-:Y:S01]  /*133d0*/  UIADD3 UR29, UR31, 0x32370b8f, URZ ;  /* 0x32370b8f1f1d7890 */ /* 0x000fe2000fffe03f */
[----:B-1----:R-:W-:Y:S01]  /*133e0*/  IMAD.MOV.U32 R11, RZ, RZ, 0x7054 ;  /* 0x00007054ff0b7424 */ /* 0x002fe200078e00ff */
[----:B------:R-:W-:Y:S01]  /*133f0*/  UIADD3 UR25, UR31, -0x126145ec, URZ ;  /* 0xed9eba141f197890 */ /* 0x000fe2000fffe03f */
[----:B------:R-:W-:Y:S01]  /*13400*/  FSEL R167, R35, -INF , !P6 ;  /* 0xff80000023a77808 */ /* 0x000fe20007000000 */
[----:B------:R-:W1:Y:S01]  /*13410*/  SHFL.BFLY PT, R2, R100, 0x2, 0x1f ;  /* 0x0c401f0064027f89 */ /* 0x000e6200000e0000 */
[----:B------:R-:W-:Y:S01]  /*13420*/  FMNMX.FTZ R0, R174, R0, !PT ;  /* 0x00000000ae007209 */ /* 0x000fe20007810000 */
[----:B------:R-:W-:Y:S06]  /*13430*/  USHF.L.U32 UR36, UR9, 0x1, URZ ;  /* 0x0000000109247899 */ /* 0x000fec000800063f */
[----:B------:R-:W-:Y:S01]  /*13440*/  LDSM.16.MT88.4 R12, [R177+0xc000] ;  /* 0x00c00000b10c783b */ /* 0x000fe20000004200 */
[----:B------:R-:W-:Y:S01]  /*13450*/  FMNMX.FTZ R9, R167, R0, !PT ;  /* 0x00000000a7097209 */ /* 0x000fe20007810000 */
[----:B------:R-:W-:Y:S02]  /*13460*/  UIADD3 UR22, UR30, -0x4ab325aa, URZ ;  /* 0xb54cda561e167890 */ /* 0x000fe4000fffe03f */
[----:B------:R-:W-:Y:S02]  /*13470*/  ULOP3.LUT UR21, UR36, UR31, URZ, 0x3c, !UPT ;  /* 0x0000001f24157292 */ /* 0x000fe4000f8e3c3f */
[----:B------:R-:W-:Y:S02]  /*13480*/  UIADD3 UR18, UR31, -0x4498517b, URZ ;  /* 0xbb67ae851f127890 */ /* 0x000fe4000fffe03f */
[----:B------:R-:W3:Y:S01]  /*13490*/  SHFL.BFLY PT, R0, R9, 0x2, 0x1f ;  /* 0x0c401f0009007f89 */ /* 0x000ee200000e0000 */
[----:B------:R-:W-:Y:S02]  /*134a0*/  UIADD3 UR32, UR30, -0x61c88647, URZ ;  /* 0x9e3779b91e207890 */ /* 0x000fe4000fffe03f */
[----:B------:R-:W-:Y:S05]  /*134b0*/  UIADD3 UR24, UR30, 0x3c6ef372, URZ ;  /* 0x3c6ef3721e187890 */ /* 0x000fea000fffe03f */
[----:B------:R-:W-:Y:S01]  /*134c0*/  LDSM.16.MT88.4 R20, [R178+0xc000] ;  /* 0x00c00000b214783b */ /* 0x000fe20000004200 */
[----:B------:R-:W-:Y:S02]  /*134d0*/  UIADD3 UR28, UR30, 0x78dde6e4, URZ ;  /* 0x78dde6e41e1c7890 */ /* 0x000fe4000fffe03f */
[----:B------:R-:W-:Y:S02]  /*134e0*/  UIADD3 UR33, UR30, -0x255992d5, URZ ;  /* 0xdaa66d2b1e217890 */ /* 0x000fe4000fffe03f */
[----:B------:R-:W-:Y:S02]  /*134f0*/  UIADD3 UR36, UR36, 0x1, URZ ;  /* 0x0000000124247890 */ /* 0x000fe4000fffe03f */
[----:B------:R-:W-:Y:S01]  /*13500*/  UISETP.GT.AND UP0, UPT, UR9, UR5, UPT ;  /* 0x000000050900728c */ /* 0x000fe2000bf04270 */
[----:B------:R-:W-:Y:S01]  /*13510*/  LDSM.16.MT88.4 R28, [R180+0xc000] ;  /* 0x00c00000b41c783b */ /* 0x000fe20000004200 */
[----:B-1----:R-:W-:Y:S01]  /*13520*/  FMNMX.FTZ R100, R100, R2, !PT ;  /* 0x0000000264647209 */ /* 0x002fe20007810000 */
[----:B------:R-:W-:Y:S01]  /*13530*/  ULOP3.LUT UR36, UR36, UR31, URZ, 0x3c, !UPT ;  /* 0x0000001f24247292 */ /* 0x000fe2000f8e3c3f */
[----:B------:R-:W-:Y:S01]  /*13540*/  LOP3.LUT R2, R235, UR18, R236, 0x96, !PT ;  /* 0x00000012eb027c12 */ /* 0x000fe2000f8e96ec */
[----:B------:R-:W-:Y:S04]  /*13550*/  UIADD3 UR18, UR31, 0x76cf5d0a, URZ ;  /* 0x76cf5d0a1f127890 */ /* 0x000fe8000fffe03f */
[----:B------:R-:W1:Y:S01]  /*13560*/  SHFL.BFLY PT, R3, R100, 0x1, 0x1f ;  /* 0x0c201f0064037f89 */ /* 0x000e6200000e0000 */
[----:B------:R-:W-:Y:S01]  /*13570*/  IMAD.WIDE.U32 R154, R2, -0x326172a9, RZ ;  /* 0xcd9e8d57029a7825 */ /* 0x000fe200078e00ff */
[----:B---3--:R-:W-:Y:S02]  /*13580*/  FMNMX.FTZ R9, R9, R0, !PT ;  /* 0x0000000009097209 */ /* 0x008fe40007810000 */
[----:B------:R-:W-:Y:S01]  /*13590*/  LOP3.LUT R0, R237, UR21, RZ, 0x3c, !PT ;  /* 0x00000015ed007c12 */ /* 0x000fe2000f8e3cff */
[----:B------:R-:W-:Y:S03]  /*135a0*/  UIADD3 UR21, UR31, -0x56f99767, URZ ;  /* 0xa90668991f157890 */ /* 0x000fe6000fffe03f */
[----:B------:R-:W3:Y:S01]  /*135b0*/  SHFL.BFLY PT, R8, R9, 0x1, 0x1f ;  /* 0x0c201f0009087f89 */ /* 0x000ee200000e0000 */
[----:B------:R-:W-:Y:S03]  /*135c0*/  IMAD.WIDE.U32 R6, R0, -0x326172a9, RZ ;  /* 0xcd9e8d5700067825 */ /* 0x000fe600078e00ff */
[----:B------:R-:W-:Y:S02]  /*135d0*/  LOP3.LUT R6, R155, UR24, R6, 0x96, !PT ;  /* 0x000000189b067c12 */ /* 0x000fe4000f8e9606 */
[----:B-1----:R-:W-:Y:S04]  /*135e0*/  FMNMX.FTZ R100, R100, R3, !PT ;  /* 0x0000000364647209 */ /* 0x002fe80007810000 */
[C---:B------:R-:W-:Y:S01]  /*135f0*/  FSETP.NEU.FTZ.AND P1, PT, R100.reuse, -INF , PT ;  /* 0xff8000006400780b */ /* 0x040fe20003f3d000 */
[----:B------:R-:W-:Y:S01]  /*13600*/  FMUL.FTZ R144, R100, UR4 ;  /* 0x0000000464907c20 */ /* 0x000fe20008410000 */
[----:B---3--:R-:W-:Y:S04]  /*13610*/  FMNMX.FTZ R3, R9, R8, !PT ;  /* 0x0000000809037209 */ /* 0x008fe80007810000 */
[----:B------:R-:W-:Y:S02]  /*13620*/  FSEL R144, R144, RZ, P1 ;  /* 0x000000ff90907208 */ /* 0x000fe40000800000 */
[C---:B------:R-:W-:Y:S01]  /*13630*/  FSETP.NEU.FTZ.AND P0, PT, R3.reuse, -INF , PT ;  /* 0xff8000000300780b */ /* 0x040fe20003f1d000 */
[----:B------:R-:W-:Y:S02]  /*13640*/  FMUL.FTZ R145, R3, UR4 ;  /* 0x0000000403917c20 */ /* 0x000fe40008410000 */
[--C-:B------:R-:W-:Y:S03]  /*13650*/  FFMA.FTZ R0, R140, UR4, -R144.reuse ;  /* 0x000000048c007c23 */ /* 0x100fe60008010890 */
[----:B------:R-:W-:Y:S01]  /*13660*/  FSEL R145, R145, RZ, P0 ;  /* 0x000000ff91917208 */ /* 0x000fe20000000000 */
[----:B------:R1:W-:Y:S02]  /*13670*/  MUFU.EX2 R218, R0 ;  /* 0x0000000000da7308 */ /* 0x0003e40000000800 */
[----:B-1----:R-:W-:Y:S08]  /*13680*/  FFMA.FTZ R0, R142, UR4, -R144 ;  /* 0x000000048e007c23 */ /* 0x002ff00008010890 */
[----:B------:R1:W-:Y:S01]  /*13690*/  MUFU.EX2 R228, R0 ;  /* 0x0000000000e47308 */ /* 0x0003e20000000800 */
[----:B--2---:R-:W-:Y:S01]  /*136a0*/  LOP3.LUT R4, R7, UR32, R170, 0x96, !PT ;  /* 0x0000002007047c12 */ /* 0x004fe2000f8e96aa */
[----:B------:R-:W-:Y:S04]  /*136b0*/  IMAD.WIDE.U32 R6, R6, -0x2daee0ad, RZ ;  /* 0xd2511f5306067825 */ /* 0x000fe800078e00ff */
[----:B------:R-:W-:Y:S04]  /*136c0*/  IMAD.WIDE.U32 R4, R4, -0x2daee0ad, RZ ;  /* 0xd2511f5304047825 */ /* 0x000fe800078e00ff */
[----:B------:R-:W-:Y:S01]  /*136d0*/  IMAD.MOV.U32 R171, RZ, RZ, R219 ;  /* 0x000000ffffab7224 */ /* 0x000fe200078e00db */
[----:B------:R-:W-:Y:S01]  /*136e0*/  LOP3.LUT R5, R5, UR18, R234, 0x96, !PT ;  /* 0x0000001205057c12 */ /* 0x000fe2000f8e96ea */
[----:B------:R2:W3:Y:S01]  /*136f0*/  LDL.S16 R219, [R1+0x18] ;  /* 0x0000180001db7983 */ /* 0x0004e20000100600 */
[----:B------:R-:W-:Y:S03]  /*13700*/  LOP3.LUT R2, R7, UR29, R4, 0x96, !PT ;  /* 0x0000001d07027c12 */ /* 0x000fe6000f8e9604 */
[----:B------:R-:W-:Y:S04]  /*13710*/  IMAD.WIDE.U32 R4, R5, -0x326172a9, RZ ;  /* 0xcd9e8d5705047825 */ /* 0x000fe800078e00ff */
[----:B------:R-:W-:Y:S01]  /*13720*/  IMAD.WIDE.U32 R150, R2, -0x326172a9, RZ ;  /* 0xcd9e8d5702967825 */ /* 0x000fe200078e00ff */
[----:B------:R-:W-:Y:S03]  /*13730*/  LOP3.LUT R5, R5, UR33, R154, 0x96, !PT ;  /* 0x0000002105057c12 */ /* 0x000fe6000f8e969a */
[--C-:B------:R-:W-:Y:S01]  /*13740*/  FFMA.FTZ R2, R141, UR4, -R145.reuse ;  /* 0x000000048d027c23 */ /* 0x100fe20008010891 */
[----:B-1----:R-:W-:Y:S01]  /*13750*/  LOP3.LUT R0, R151, UR28, R4, 0x96, !PT ;  /* 0x0000001c97007c12 */ /* 0x002fe2000f8e9604 */
[----:B------:R-:W-:Y:S02]  /*13760*/  IMAD.WIDE.U32 R4, R5, -0x2daee0ad, RZ ;  /* 0xd2511f5305047825 */ /* 0x000fe400078e00ff */
[----:B------:R1:W-:Y:S02]  /*13770*/  MUFU.EX2 R151, R2 ;  /* 0x0000000200977308 */ /* 0x0003e40000000800 */
[----:B------:R-:W-:Y:S04]  /*13780*/  IMAD.WIDE.U32 R152, R0, -0x2daee0ad, RZ ;  /* 0xd2511f5300987825 */ /* 0x000fe800078e00ff */
[--C-:B------:R-:W-:Y:S04]  /*13790*/  FFMA.FTZ R0, R143, UR4, -R145.reuse ;  /* 0x000000048f007c23 */ /* 0x100fe80008010891 */
[----:B------:R4:W5:Y:S01]  /*137a0*/  MUFU.EX2 R225, R0 ;  /* 0x0000000000e17308 */ /* 0x0009620000000800 */
[----:B------:R-:W-:Y:S02]  /*137b0*/  LOP3.LUT R142, R153, UR21, R4, 0x96, !PT ;  /* 0x00000015998e7c12 */ /* 0x000fe4000f8e9604 */
[----:B------:R-:W-:Y:S01]  /*137c0*/  LOP3.LUT R4, R5, UR25, R6, 0x96, !PT ;  /* 0x0000001905047c12 */ /* 0x000fe2000f8e9606 */
[--C-:B------:R-:W-:Y:S02]  /*137d0*/  FFMA.FTZ R6, R137, UR4, -R145.reuse ;  /* 0x0000000489067c23 */ /* 0x100fe40008010891 */
[----:B------:R-:W-:Y:S04]  /*137e0*/  IMAD.WIDE.U32 R142, R142, -0x326172a9, RZ ;  /* 0xcd9e8d578e8e7825 */ /* 0x000fe800078e00ff */
[----:B------:R2:W-:Y:S01]  /*137f0*/  MUFU.EX2 R226, R6 ;  /* 0x0000000600e27308 */ /* 0x0005e20000000800 */
[----:B------:R-:W-:Y:S04]  /*13800*/  IMAD.WIDE.U32 R148, R4, -0x326172a9, RZ ;  /* 0xcd9e8d5704947825 */ /* 0x000fe800078e00ff */
[----:B------:R-:W-:Y:S01]  /*13810*/  FFMA.FTZ R4, R136, UR4, -R144 ;  /* 0x0000000488047c23 */ /* 0x000fe20008010890 */
[----:B-1----:R-:W-:Y:S02]  /*13820*/  LOP3.LUT R2, R142, 0xffff, RZ, 0xc0, !PT ;  /* 0x0000ffff8e027812 */ /* 0x002fe400078ec0ff */
[----:B------:R-:W-:Y:S02]  /*13830*/  SHF.R.U32.HI R5, RZ, 0x10, R142 ;  /* 0x00000010ff057819 */ /* 0x000fe4000001168e */
[----:B------:R1:W-:Y:S01]  /*13840*/  MUFU.EX2 R231, R4 ;  /* 0x0000000400e77308 */ /* 0x0003e20000000800 */
[----:B----4-:R-:W-:Y:S01]  /*13850*/  FFMA.FTZ R0, R103, UR4, -R144 ;  /* 0x0000000467007c23 */ /* 0x010fe20008010890 */
[----:B------:R-:W-:Y:S02]  /*13860*/  SHF.R.U32.HI R8, RZ, 0x8, R2 ;  /* 0x00000008ff087819 */ /* 0x000fe40000011602 */
[----:B------:R-:W-:Y:S02]  /*13870*/  SHF.R.U32.HI R9, RZ, 0x18, R142 ;  /* 0x00000018ff097819 */ /* 0x000fe4000001168e */
[----:B-----5:R-:W-:Y:S04]  /*13880*/  F2FP.F16.F32.PACK_AB R140, R225, R151 ;  /* 0x00000097e18c723e */ /* 0x020fe800000000ff */
[----:B------:R4:W5:Y:S01]  /*13890*/  MUFU.EX2 R227, R0 ;  /* 0x0000000000e37308 */ /* 0x0009620000000800 */
[----:B--2---:R-:W-:Y:S01]  /*138a0*/  FFMA.FTZ R6, R146, UR4, -R145 ;  /* 0x0000000492067c23 */ /* 0x004fe20008010891 */
[----:B------:R-:W-:Y:S01]  /*138b0*/  IMAD.U32 R146, RZ, RZ, UR12 ;  /* 0x0000000cff927e24 */ /* 0x000fe2000f8e00ff */
[----:B------:R-:W-:Y:S02]  /*138c0*/  LOP3.LUT R10, R142, 0xff, RZ, 0xc0, !PT ;  /* 0x000000ff8e0a7812 */ /* 0x000fe400078ec0ff */
[----:B------:R-:W-:Y:S02]  /*138d0*/  PRMT R141, R140, 0x7632, R141 ;  /* 0x000076328c8d7816 */ /* 0x000fe4000000008d */
[----:B------:R-:W-:Y:S03]  /*138e0*/  PRMT R146, R146, R11, UR12 ;  /* 0x0000000c92927e16 */ /* 0x000fe6000800000b */
[----:B------:R2:W2:Y:S01]  /*138f0*/  MUFU.EX2 R238, R6 ;  /* 0x0000000600ee7308 */ /* 0x0004a20000000800 */
[----:B-1----:R-:W-:Y:S02]  /*13900*/  LOP3.LUT R4, R5, 0xff, RZ, 0xc0, !PT ;  /* 0x000000ff05047812 */ /* 0x002fe400078ec0ff */
[----:B------:R-:W-:Y:S02]  /*13910*/  PRMT R8, R10, 0x5410, R8 ;  /* 0x000054100a087816 */ /* 0x000fe40000000008 */
[----:B------:R-:W-:Y:S03]  /*13920*/  PRMT R9, R4, 0x5410, R9 ;  /* 0x0000541004097816 */ /* 0x000fe60000000009 */
[--C-:B------:R-:W-:Y:S02]  /*13930*/  HSET2.LE.AND R138, R8, R146.reuse, PT ;  /* 0x00000092088a7233 */ /* 0x100fe40003803000 */
[----:B----4-:R-:W-:Y:S02]  /*13940*/  LOP3.LUT R0, R143, UR22, R148, 0x96, !PT ;  /* 0x000000168f007c12 */ /* 0x010fe4000f8e9694 */
[----:B-----5:R-:W-:Y:S02]  /*13950*/  F2FP.F16.F32.PACK_AB R166, R231, R227 ;  /* 0x000000e3e7a6723e */ /* 0x020fe400000000ff */
[C---:B------:R-:W-:Y:S02]  /*13960*/  LOP3.LUT R2, R0.reuse, 0xffff, RZ, 0xc0, !PT ;  /* 0x0000ffff00027812 */ /* 0x040fe400078ec0ff */
[----:B------:R-:W-:Y:S02]  /*13970*/  LOP3.LUT R7, R0, 0xff, RZ, 0xc0, !PT ;  /* 0x000000ff00077812 */ /* 0x000fe400078ec0ff */
[----:B------:R-:W-:Y:S02]  /*13980*/  SHF.R.U32.HI R5, RZ, 0x8, R2 ;  /* 0x00000008ff057819 */ /* 0x000fe40000011602 */
[--C-:B------:R-:W-:Y:S02]  /*13990*/  SHF.R.U32.HI R2, RZ, 0x10, R0.reuse ;  /* 0x00000010ff027819 */ /* 0x100fe40000011600 */
[----:B------:R-:W-:Y:S02]  /*139a0*/  PRMT R7, R7, 0x5410, R5 ;  /* 0x0000541007077816 */ /* 0x000fe40000000005 */
[----:B------:R-:W-:Y:S02]  /*139b0*/  SHF.R.U32.HI R5, RZ, 0x18, R0 ;  /* 0x00000018ff057819 */ /* 0x000fe40000011600 */
[----:B------:R-:W-:Y:S02]  /*139c0*/  LOP3.LUT R4, R2, 0xff, RZ, 0xc0, !PT ;  /* 0x000000ff02047812 */ /* 0x000fe400078ec0ff */
[----:B------:R-:W-:Y:S02]  /*139d0*/  FSEL R2, R100, RZ, P1 ;  /* 0x000000ff64027208 */ /* 0x000fe40000800000 */
[----:B------:R-:W-:Y:S02]  /*139e0*/  FSEL R0, R3, RZ, P0 ;  /* 0x000000ff03007208 */ /* 0x000fe40000000000 */
[----:B--2---:R-:W-:Y:S01]  /*139f0*/  F2FP.F16.F32.PACK_AB R6, R228, R218 ;  /* 0x000000dae406723e */ /* 0x004fe200000000ff */
[----:B------:R-:W-:Y:S01]  /*13a00*/  FADD.FTZ R2, -R2, R101 ;  /* 0x0000006502027221 */ /* 0x000fe20000010100 */
[----:B------:R-:W-:Y:S01]  /*13a10*/  PRMT R4, R4, 0x5410, R5 ;  /* 0x0000541004047816 */ /* 0x000fe20000000005 */
[--C-:B------:R-:W-:Y:S01]  /*13a20*/  FADD.FTZ R0, -R0, R102.reuse ;  /* 0x0000006600007221 */ /* 0x100fe20000010100 */
[----:B------:R-:W-:Y:S01]  /*13a30*/  PRMT R102, R6, 0x7610, R102 ;  /* 0x0000761006667816 */ /* 0x000fe20000000066 */
[----:B------:R-:W-:Y:S01]  /*13a40*/  FMUL.FTZ R2, R2, UR4 ;  /* 0x0000000402027c20 */ /* 0x000fe20008410000 */
[----:B------:R-:W-:Y:S01]  /*13a50*/  PRMT R103, R6, 0x7632, R103 ;  /* 0x0000763206677816 */ /* 0x000fe20000000067 */
[----:B------:R-:W-:Y:S01]  /*13a60*/  FMUL.FTZ R0, R0, UR4 ;  /* 0x0000000400007c20 */ /* 0x000fe20008410000 */
[--C-:B------:R-:W-:Y:S02]  /*13a70*/  HSET2.LE.AND R136, R7, R146.reuse, PT ;  /* 0x0000009207887233 */ /* 0x100fe40003803000 */
[--C-:B------:R-:W-:Y:S01]  /*13a80*/  HSET2.LE.AND R137, R4, R146.reuse, PT ;  /* 0x0000009204897233 */ /* 0x100fe20003803000 */
[----:B------:R-:W1:Y:S01]  /*13a90*/  MUFU.EX2 R2, R2 ;  /* 0x0000000200027308 */ /* 0x000e620000000800 */
[----:B------:R-:W-:Y:S02]  /*13aa0*/  PRMT R4, R102, 0x5410, R103 ;  /* 0x0000541066047816 */ /* 0x000fe40000000067 */
[----:B------:R-:W-:Y:S02]  /*13ab0*/  PRMT R165, R166, 0x7632, R165 ;  /* 0x00007632a6a57816 */ /* 0x000fe400000000a5 */
[----:B------:R-:W-:Y:S02]  /*13ac0*/  LOP3.LUT R136, R136, R4, RZ, 0xc0, !PT ;  /* 0x0000000488887212 */ /* 0x000fe400078ec0ff */
[----:B------:R-:W-:Y:S03]  /*13ad0*/  PRMT R4, R140, 0x5410, R141 ;  /* 0x000054108c047816 */ /* 0x000fe6000000008d */
[----:B------:R-:W2:Y:S01]  /*13ae0*/  MUFU.EX2 R0, R0 ;  /* 0x0000000000007308 */ /* 0x000ea20000000800 */
[----:B------:R-:W-:Y:S02]  /*13af0*/  F2FP.F16.F32.PACK_AB R164, R238, R226 ;  /* 0x000000e2eea4723e */ /* 0x000fe400000000ff */
[----:B------:R-:W-:Y:S02]  /*13b00*/  LOP3.LUT R137, R137, R4, RZ, 0xc0, !PT ;  /* 0x0000000489897212 */ /* 0x000fe400078ec0ff */
[----:B------:R-:W-:Y:S02]  /*13b10*/  PRMT R4, R166, 0x5410, R165 ;  /* 0x00005410a6047816 */ /* 0x000fe400000000a5 */
[----:B------:R-:W-:Y:S02]  /*13b20*/  PRMT R163, R164, 0x7632, R163 ;  /* 0x00007632a4a37816 */ /* 0x000fe400000000a3 */
[--C-:B------:R-:W-:Y:S01]  /*13b30*/  HSET2.LE.AND R139, R9, R146.reuse, PT ;  /* 0x00000092098b7233 */ /* 0x100fe20003803000 */
[----:B-1----:R-:W-:Y:S01]  /*13b40*/  FMUL.FTZ R5, R2, R109 ;  /* 0x0000006d02057220 */ /* 0x002fe20000410000 */
[----:B------:R-:W-:Y:S01]  /*13b50*/  LOP3.LUT R138, R138, R4, RZ, 0xc0, !PT ;  /* 0x000000048a8a7212 */ /* 0x000fe200078ec0ff */
[----:B------:R-:W-:Y:S01]  /*13b60*/  FMUL.FTZ R8, R2, R104 ;  /* 0x0000006802087220 */ /* 0x000fe20000410000 */
        /* <DEDUP_REMOVED lines=9> */
[----:B------:R-:W-:Y:S01]  /*13c00*/  LDSM.16.MT88.4 R108, [R177+0xe000] ;  /* 0x00e00000b16c783b */ /* 0x000fe20000004200 */
[C---:B------:R-:W-:Y:S01]  /*13c10*/  FMUL.FTZ R11, R0.reuse, R107 ;  /* 0x0000006b000b7220 */ /* 0x040fe20000410000 */
[C---:B------:R-:W-:Y:S01]  /*13c20*/  FMUL.FTZ R18, R0.reuse, R114 ;  /* 0x0000007200127220 */ /* 0x040fe20000410000 */
[----:B------:R-:W-:Y:S01]  /*13c30*/  FMUL.FTZ R19, R0, R115 ;  /* 0x0000007300137220 */ /* 0x000fe20000410000 */
[C---:B------:R-:W-:Y:S01]  /*13c40*/  FMUL.FTZ R33, R2.reuse, R129 ;  /* 0x0000008102217220 */ /* 0x040fe20000410000 */
[C---:B------:R-:W-:Y:S03]  /*13c50*/  HMMA.16816.F32 R4, R136.reuse, R12, R4 ;  /* 0x0000000c8804723c */ /* 0x040fe60000001804 */
[----:B------:R-:W1:Y:S02]  /*13c60*/  LDSM.16.MT88.4 R104, [R179+0xc000] ;  /* 0x00c00000b368783b */ /* 0x000e640000004200 */
[C---:B------:R-:W-:Y:S01]  /*13c70*/  FMUL.FTZ R24, R2.reuse, R120 ;  /* 0x0000007802187220 */ /* 0x040fe20000410000 */
[C---:B------:R-:W-:Y:S05]  /*13c80*/  HMMA.16816.F32 R8, R136.reuse, R14, R8 ;  /* 0x0000000e8808723c */ /* 0x040fea0000001808 */
[----:B------:R-:W2:Y:S01]  /*13c90*/  LDSM.16.MT88.4 R112, [R178+0xe000] ;  /* 0x00e00000b270783b */ /* 0x000ea20000004200 */
[----:B------:R-:W-:Y:S01]  /*13ca0*/  FMUL.FTZ R12, R2, R116 ;  /* 0x00000074020c7220 */ /* 0x000fe20000410000 */
[----:B------:R-:W-:Y:S01]  /*13cb0*/  FMUL.FTZ R15, R0, R119 ;  /* 0x00000077000f7220 */ /* 0x000fe20000410000 */
[----:B------:R-:W-:Y:S03]  /*13cc0*/  FMUL.FTZ R13, R2, R117 ;  /* 0x00000075020d7220 */ /* 0x000fe60000410000 */
[----:B------:R-:W-:Y:S01]  /*13cd0*/  FMUL.FTZ R14, R0, R118 ;  /* 0x00000076000e7220 */ /* 0x000fe20000410000 */
[----:B------:R-:W-:Y:S01]  /*13ce0*/  FMUL.FTZ R25, R2, R121 ;  /* 0x0000007902197220 */ /* 0x000fe20000410000 */
[----:B------:R4:W5:Y:S01]  /*13cf0*/  LDL.S16 R129, [R1+0x1c] ;  /* 0x00001c0001817983 */ /* 0x0009620000100600 */
[C---:B------:R-:W-:Y:S01]  /*13d00*/  FMUL.FTZ R26, R0.reuse, R122 ;  /* 0x0000007a001a7220 */ /* 0x040fe20000410000 */
[----:B------:R-:W-:Y:S01]  /*13d10*/  FMUL.FTZ R27, R0, R123 ;  /* 0x0000007b001b7220 */ /* 0x000fe20000410000 */
[----:B------:R-:W-:Y:S01]  /*13d20*/  FMUL.FTZ R32, R2, R128 ;  /* 0x0000008002207220 */ /* 0x000fe20000410000 */
[C---:B------:R-:W-:Y:S01]  /*13d30*/  FMUL.FTZ R34, R0.reuse, R130 ;  /* 0x0000008200227220 */ /* 0x040fe20000410000 */
[C---:B------:R-:W-:Y:S03]  /*13d40*/  HMMA.16816.F32 R12, R136.reuse, R20, R12 ;  /* 0x00000014880c723c */ /* 0x040fe6000000180c */
[----:B------:R-:W-:Y:S01]  /*13d50*/  FMUL.FTZ R35, R0, R131 ;  /* 0x0000008300237220 */ /* 0x000fe20000410000 */
[C---:B------:R-:W-:Y:S01]  /*13d60*/  FMUL.FTZ R36, R2.reuse, R36 ;  /* 0x0000002402247220 */ /* 0x040fe20000410000 */
[C---:B------:R-:W-:Y:S01]  /*13d70*/  FMUL.FTZ R37, R2.reuse, R37 ;  /* 0x0000002502257220 */ /* 0x040fe20000410000 */
[C---:B------:R-:W-:Y:S05]  /*13d80*/  HMMA.16816.F32 R16, R136.reuse, R22, R16 ;  /* 0x000000168810723c */ /* 0x040fea0000001810 */
[C---:B------:R-:W-:Y:S01]  /*13d90*/  FMUL.FTZ R20, R2.reuse, R124 ;  /* 0x0000007c02147220 */ /* 0x040fe20000410000 */
[----:B------:R-:W-:Y:S01]  /*13da0*/  FMUL.FTZ R21, R2, R125 ;  /* 0x0000007d02157220 */ /* 0x000fe20000410000 */
[C---:B------:R-:W-:Y:S01]  /*13db0*/  FMUL.FTZ R22, R0.reuse, R126 ;  /* 0x0000007e00167220 */ /* 0x040fe20000410000 */
[C---:B------:R-:W-:Y:S03]  /*13dc0*/  FMUL.FTZ R23, R0.reuse, R127 ;  /* 0x0000007f00177220 */ /* 0x040fe60000410000 */
[C---:B------:R-:W-:Y:S01]  /*13dd0*/  FMUL.FTZ R38, R0.reuse, R38 ;  /* 0x0000002600267220 */ /* 0x040fe20000410000 */
[----:B------:R-:W-:Y:S01]  /*13de0*/  FMUL.FTZ R39, R0, R39 ;  /* 0x0000002700277220 */ /* 0x000fe20000410000 */
[C---:B------:R-:W-:Y:S01]  /*13df0*/  FMUL.FTZ R40, R2.reuse, R40 ;  /* 0x0000002802287220 */ /* 0x040fe20000410000 */
[----:B------:R-:W-:Y:S01]  /*13e00*/  FMUL.FTZ R41, R2, R41 ;  /* 0x0000002902297220 */ /* 0x000fe20000410000 */
[C---:B------:R-:W-:Y:S03]  /*13e10*/  HMMA.16816.F32 R20, R136.reuse, R28, R20 ;  /* 0x0000001c8814723c */ /* 0x040fe60000001814 */
[C---:B------:R-:W-:Y:S01]  /*13e20*/  FMUL.FTZ R42, R0.reuse, R42 ;  /* 0x0000002a002a7220 */ /* 0x040fe20000410000 */
[----:B------:R-:W-:Y:S01]  /*13e30*/  FMUL.FTZ R43, R0, R43 ;  /* 0x0000002b002b7220 */ /* 0x000fe20000410000 */
[C---:B------:R-:W-:Y:S01]  /*13e40*/  FMUL.FTZ R44, R2.reuse, R44 ;  /* 0x0000002c022c7220 */ /* 0x040fe20000410000 */
[C---:B------:R-:W-:Y:S05]  /*13e50*/  HMMA.16816.F32 R24, R136.reuse, R30, R24 ;  /* 0x0000001e8818723c */ /* 0x040fea0000001818 */
[C---:B------:R-:W-:Y:S01]  /*13e60*/  FMUL.FTZ R28, R2.reuse, R132 ;  /* 0x00000084021c7220 */ /* 0x040fe20000410000 */
[----:B------:R-:W-:Y:S01]  /*13e70*/  FMUL.FTZ R29, R2, R133 ;  /* 0x00000085021d7220 */ /* 0x000fe20000410000 */
[----:B------:R4:W4:Y:S01]  /*13e80*/  LDL.S16 R132, [R1+0x38] ;  /* 0x0000380001847983 */ /* 0x0009220000100600 */
[C---:B------:R-:W-:Y:S03]  /*13e90*/  FMUL.FTZ R30, R0.reuse, R134 ;  /* 0x00000086001e7220 */ /* 0x040fe60000410000 */
[----:B------:R-:W-:Y:S01]  /*13ea0*/  FMUL.FTZ R31, R0, R135 ;  /* 0x00000087001f7220 */ /* 0x000fe20000410000 */
[----:B------:R-:W-:Y:S01]  /*13eb0*/  FMUL.FTZ R45, R2, R45 ;  /* 0x0000002d022d7220 */ /* 0x000fe20000410000 */
[C---:B------:R-:W-:Y:S01]  /*13ec0*/  FMUL.FTZ R46, R0.reuse, R46 ;  /* 0x0000002e002e7220 */ /* 0x040fe20000410000 */
[----:B------:R-:W-:Y:S01]  /*13ed0*/  FMUL.FTZ R47, R0, R47 ;  /* 0x0000002f002f7220 */ /* 0x000fe20000410000 */
[----:B------:R-:W-:Y:S01]  /*13ee0*/  LOP3.LUT R101, R237, UR36, RZ, 0x3c, !PT ;  /* 0x00000024ed657c12 */ /* 0x000fe2000f8e3cff */
[C---:B------:R-:W-:Y:S01]  /*13ef0*/  FMUL.FTZ R48, R2.reuse, R48 ;  /* 0x0000003002307220 */ /* 0x040fe20000410000 */
[----:B------:R-:W-:Y:S01]  /*13f00*/  FMUL.FTZ R49, R2, R49 ;  /* 0x0000003102317220 */ /* 0x000fe20000410000 */
[C---:B-1----:R-:W-:Y:S03]  /*13f10*/  HMMA.16816.F32 R28, R136.reuse, R104, R28 ;  /* 0x00000068881c723c */ /* 0x042fe6000000181c */
[C---:B------:R-:W-:Y:S01]  /*13f20*/  FMUL.FTZ R50, R0.reuse, R50 ;  /* 0x0000003200327220 */ /* 0x040fe20000410000 */
[----:B------:R-:W-:Y:S01]  /*13f30*/  FMUL.FTZ R51, R0, R51 ;  /* 0x0000003300337220 */ /* 0x000fe20000410000 */
[----:B------:R-:W-:Y:S01]  /*13f40*/  IMAD.WIDE.U32 R116, R101, -0x326172a9, RZ ;  /* 0xcd9e8d5765747825 */ /* 0x000fe200078e00ff */
[C---:B------:R-:W-:Y:S01]  /*13f50*/  HMMA.16816.F32 R32, R136.reuse, R106, R32 ;  /* 0x0000006a8820723c */ /* 0x040fe20000001820 */
[----:B------:R-:W1:Y:S04]  /*13f60*/  LDSM.16.MT88.4 R104, [R180+0xe000] ;  /* 0x00e00000b468783b */ /* 0x000e680000004200 */
[C---:B------:R-:W-:Y:S01]  /*13f70*/  FMUL.FTZ R52, R2.reuse, R52 ;  /* 0x0000003402347220 */ /* 0x040fe20000410000 */
[C---:B------:R-:W-:Y:S05]  /*13f80*/  HMMA.16816.F32 R36, R136.reuse, R108, R36 ;  /* 0x0000006c8824723c */ /* 0x040fea0000001824 */
[----:B------:R-:W-:Y:S01]  /*13f90*/  FMUL.FTZ R53, R2, R53 ;  /* 0x0000003502357220 */ /* 0x000fe20000410000 */
[C---:B------:R-:W-:Y:S01]  /*13fa0*/  HMMA.16816.F32 R40, R136.reuse, R110, R40 ;  /* 0x0000006e8828723c */ /* 0x040fe20000001828 */
[----:B------:R-:W1:Y:S04]  /*13fb0*/  LDSM.16.MT88.4 R108, [R179+0xe000] ;  /* 0x00e00000b36c783b */ /* 0x000e680000004200 */
[C---:B------:R-:W-:Y:S01]  /*13fc0*/  FMUL.FTZ R54, R0.reuse, R54 ;  /* 0x0000003600367220 */ /* 0x040fe20000410000 */
[C---:B--2---:R-:W-:Y:S05]  /*13fd0*/  HMMA.16816.F32 R44, R136.reuse, R112, R44 ;  /* 0x00000070882c723c */ /* 0x044fea000000182c */
[----:B------:R-:W-:Y:S01]  /*13fe0*/  FMUL.FTZ R55, R0, R55 ;  /* 0x0000003700377220 */ /* 0x000fe20000410000 */
[C---:B------:R-:W-:Y:S05]  /*13ff0*/  HMMA.16816.F32 R48, R136.reuse, R114, R48 ;  /* 0x000000728830723c */ /* 0x040fea0000001830 */
[----:B------:R-:W-:Y:S01]  /*14000*/  LOP3.LUT R112, R117, UR32, R170, 0x96, !PT ;  /* 0x0000002075707c12 */ /* 0x000fe2000f8e96aa */
[C---:B------:R-:W-:Y:S01]  /*14010*/  FMUL.FTZ R56, R2.reuse, R56 ;  /* 0x0000003802387220 */ /* 0x040fe20000410000 */
[----:B------:R-:W-:Y:S01]  /*14020*/  LOP3.LUT R116, R155, UR24, R116, 0x96, !PT ;  /* 0x000000189b747c12 */ /* 0x000fe2000f8e9674 */
[----:B------:R-:W-:Y:S03]  /*14030*/  FMUL.FTZ R57, R2, R57 ;  /* 0x0000003902397220 */ /* 0x000fe60000410000 */
[C---:B------:R-:W-:Y:S01]  /*14040*/  FMUL.FTZ R58, R0.reuse, R58 ;  /* 0x0000003a003a7220 */ /* 0x040fe20000410000 */
[----:B------:R-:W-:Y:S01]  /*14050*/  FMUL.FTZ R59, R0, R59 ;  /* 0x0000003b003b7220 */ /* 0x000fe20000410000 */
[----:B------:R-:W-:Y:S04]  /*14060*/  IMAD.WIDE.U32 R112, R112, -0x2daee0ad, RZ ;  /* 0xd2511f5370707825 */ /* 0x000fe800078e00ff */
[C---:B------:R-:W-:Y:S01]  /*14070*/  FMUL.FTZ R60, R2.reuse, R60 ;  /* 0x0000003c023c7220 */ /* 0x040fe20000410000 */
[----:B------:R-:W-:Y:S01]  /*14080*/  FMUL.FTZ R61, R2, R61 ;  /* 0x0000003d023d7220 */ /* 0x000fe20000410000 */
[C---:B-1----:R-:W-:Y:S03]  /*14090*/  HMMA.16816.F32 R52, R136.reuse, R104, R52 ;  /* 0x000000688834723c */ /* 0x042fe60000001834 */
[----:B------:R-:W-:Y:S01]  /*140a0*/  IMAD.WIDE.U32 R116, R116, -0x2daee0ad, RZ ;  /* 0xd2511f5374747825 */ /* 0x000fe200078e00ff */
[----:B------:R-:W-:Y:S01]  /*140b0*/  LOP3.LUT R101, R113, UR18, R234, 0x96, !PT ;  /* 0x0000001271657c12 */ /* 0x000fe2000f8e96ea */
[----:B------:R-:W-:Y:S02]  /*140c0*/  UIADD3 UR18, UR30, 0x1715609d, URZ ;  /* 0x1715609d1e127890 */ /* 0x000fe4000fffe03f */
[C---:B------:R-:W-:Y:S01]  /*140d0*/  FMUL.FTZ R62, R0.reuse, R62 ;  /* 0x0000003e003e7220 */ /* 0x040fe20000410000 */
[----:B------:R-:W-:Y:S03]  /*140e0*/  FMUL.FTZ R63, R0, R63 ;  /* 0x0000003f003f7220 */ /* 0x000fe60000410000 */
[----:B------:R-:W-:Y:S01]  /*140f0*/  LOP3.LUT R117, R117, UR29, R112, 0x96, !PT ;  /* 0x0000001d75757c12 */ /* 0x000fe2000f8e9670 */
[C---:B------:R-:W-:Y:S01]  /*14100*/  HMMA.16816.F32 R56, R136.reuse, R106, R56 ;  /* 0x0000006a8838723c */ /* 0x040fe20000001838 */
[----:B------:R-:W1:Y:S02]  /*14110*/  LDSM.16.MT88.4 R112, [R177+0x10000] ;  /* 0x01000000b170783b */ /* 0x000e640000004200 */
[----:B------:R-:W-:Y:S04]  /*14120*/  IMAD.WIDE.U32 R104, R101, -0x326172a9, RZ ;  /* 0xcd9e8d5765687825 */ /* 0x000fe800078e00ff */
[C---:B------:R-:W-:Y:S01]  /*14130*/  FMUL.FTZ R64, R2.reuse, R64 ;  /* 0x0000004002407220 */ /* 0x040fe20000410000 */
[----:B------:R-:W-:Y:S03]  /*14140*/  FMUL.FTZ R65, R2, R65 ;  /* 0x0000004102417220 */ /* 0x000fe60000410000 */
[C---:B------:R-:W-:Y:S01]  /*14150*/  FMUL.FTZ R66, R0.reuse, R66 ;  /* 0x0000004200427220 */ /* 0x040fe20000410000 */
[----:B------:R-:W-:Y:S01]  /*14160*/  FMUL.FTZ R67, R0, R67 ;  /* 0x0000004300437220 */ /* 0x000fe20000410000 */
[C---:B------:R-:W-:Y:S03]  /*14170*/  HMMA.16816.F32 R60, R136.reuse, R108, R60 ;  /* 0x0000006c883c723c */ /* 0x040fe6000000183c */
[----:B------:R-:W-:Y:S01]  /*14180*/  IMAD.WIDE.U32 R124, R117, -0x326172a9, RZ ;  /* 0xcd9e8d57757c7825 */ /* 0x000fe200078e00ff */
[----:B------:R-:W-:Y:S02]  /*14190*/  LOP3.LUT R105, R105, UR33, R154, 0x96, !PT ;  /* 0x0000002169697c12 */ /* 0x000fe4000f8e969a */
[C---:B------:R-:W-:Y:S05]  /*141a0*/  HMMA.16816.F32 R64, R136.reuse, R110, R64 ;  /* 0x0000006e8840723c */ /* 0x040fea0000001840 */
[----:B------:R-:W-:Y:S01]  /*141b0*/  LOP3.LUT R101, R125, UR28, R104, 0x96, !PT ;  /* 0x0000001c7d657c12 */ /* 0x000fe2000f8e9668 */
[----:B------:R-:W-:Y:S01]  /*141c0*/  IMAD.MOV.U32 R170, RZ, RZ, R220 ;  /* 0x000000ffffaa7224 */ /* 0x000fe200078e00dc */
[----:B------:R-:W-:Y:S01]  /*141d0*/  LOP3.LUT R109, R142, 0xff, RZ, 0xc0, !PT ;  /* 0x000000ff8e6d7812 */ /* 0x000fe200078ec0ff */
[----:B------:R2:W2:Y:S03]  /*141e0*/  LDL.S16 R220, [R1+0x40] ;  /* 0x0000400001dc7983 */ /* 0x0004a60000100600 */
[----:B------:R-:W-:Y:S01]  /*141f0*/  IMAD.WIDE.U32 R134, R101, -0x2daee0ad, RZ ;  /* 0xd2511f5365867825 */ /* 0x000fe200078e00ff */
[----:B------:R-:W-:Y:S02]  /*14200*/  LOP3.LUT R101, R143, UR22, R148, 0x96, !PT ;  /* 0x000000168f657c12 */ /* 0x000fe4000f8e9694 */
[----:B------:R-:W-:Y:S01]  /*14210*/  ISETP.LE.U32.AND P4, PT, R109, UR12, PT ;  /* 0x0000000c6d007c0c */ /* 0x000fe2000bf83070 */
[----:B------:R-:W-:Y:S01]  /*14220*/  IMAD.WIDE.U32 R104, R105, -0x2daee0ad, RZ ;  /* 0xd2511f5369687825 */ /* 0x000fe200078e00ff */
[C---:B------:R-:W-:Y:S02]  /*14230*/  LOP3.LUT R110, R101.reuse, 0xff, RZ, 0xc0, !PT ;  /* 0x000000ff656e7812 */ /* 0x040fe400078ec0ff */
[--C-:B------:R-:W-:Y:S01]  /*14240*/  SHF.R.U32.HI R109, RZ, 0x18, R101.reuse ;  /* 0x00000018ff6d7819 */ /* 0x100fe20000011665 */
[----:B------:R-:W-:Y:S01]  /*14250*/  FMUL.FTZ R68, R2, R68 ;  /* 0x0000004402447220 */ /* 0x000fe20000410000 */
[----:B------:R-:W-:Y:S01]  /*14260*/  ISETP.LE.U32.AND P6, PT, R110, UR12, PT ;  /* 0x0000000c6e007c0c */ /* 0x000fe2000bfc3070 */
[----:B------:R-:W-:Y:S01]  /*14270*/  FMUL.FTZ R69, R2, R69 ;  /* 0x0000004502457220 */ /* 0x000fe20000410000 */
[----:B------:R-:W-:Y:S01]  /*14280*/  LOP3.LUT R110, R101, 0xffff, RZ, 0xc0, !PT ;  /* 0x0000ffff656e7812 */ /* 0x000fe200078ec0ff */
[C---:B------:R-:W-:Y:S01]  /*14290*/  FMUL.FTZ R70, R0.reuse, R70 ;  /* 0x0000004600467220 */ /* 0x040fe20000410000 */
[----:B------:R-:W-:Y:S01]  /*142a0*/  SHF.R.U32.HI R101, RZ, 0x10, R101 ;  /* 0x00000010ff657819 */ /* 0x000fe20000011665 */
[----:B------:R-:W-:Y:S01]  /*142b0*/  FMUL.FTZ R71, R0, R71 ;  /* 0x0000004700477220 */ /* 0x000fe20000410000 */
[--C-:B------:R-:W-:Y:S01]  /*142c0*/  SHF.R.U32.HI R111, RZ, 0x10, R142.reuse ;  /* 0x00000010ff6f7819 */ /* 0x100fe2000001168e */
[C---:B------:R-:W-:Y:S01]  /*142d0*/  FMUL.FTZ R72, R2.reuse, R72 ;  /* 0x0000004802487220 */ /* 0x040fe20000410000 */
[----:B------:R-:W-:Y:S01]  /*142e0*/  SHF.R.U32.HI R108, RZ, 0x18, R142 ;  /* 0x00000018ff6c7819 */ /* 0x000fe2000001168e */
[----:B------:R-:W-:Y:S01]  /*142f0*/  FMUL.FTZ R73, R2, R73 ;  /* 0x0000004902497220 */ /* 0x000fe20000410000 */
[----:B------:R-:W-:Y:S01]  /*14300*/  LOP3.LUT R101, R101, 0xff, RZ, 0xc0, !PT ;  /* 0x000000ff65657812 */ /* 0x000fe200078ec0ff */
[----:B------:R-:W-:Y:S01]  /*14310*/  FMUL.FTZ R74, R0, R74 ;  /* 0x0000004a004a7220 */ /* 0x000fe20000410000 */
[----:B------:R-:W-:Y:S01]  /*14320*/  LOP3.LUT R142, R142, 0xffff, RZ, 0xc0, !PT ;  /* 0x0000ffff8e8e7812 */ /* 0x000fe200078ec0ff */
[----:B------:R-:W-:Y:S01]  /*14330*/  @!P6 HADD2 R245, -R102.H0_H0, -RZ.H0_H0 ;  /* 0xa00000ff66f5e230 */ /* 0x000fe20000000900 */
[----:B------:R-:W-:Y:S01]  /*14340*/  LOP3.LUT R125, R135, UR21, R104, 0x96, !PT ;  /* 0x00000015877d7c12 */ /* 0x000fe2000f8e9668 */
[C---:B-1----:R-:W-:Y:S01]  /*14350*/  HMMA.16816.F32 R68, R136.reuse, R112, R68 ;  /* 0x000000708844723c */ /* 0x042fe20000001844 */
[----:B------:R1:W4:Y:S01]  /*14360*/  LDL.S16 R135, [R1+0x3c] ;  /* 0x00003c0001877983 */ /* 0x0003220000100600 */
[----:B------:R-:W-:Y:S01]  /*14370*/  UIADD3 UR21, UR31, 0x646e171e, URZ ;  /* 0x646e171e1f157890 */ /* 0x000fe2000fffe03f */
[----:B------:R-:W-:Y:S01]  /*14380*/  @!P6 PRMT R102, R245, 0x5410, RZ ;  /* 0x00005410f566e816 */ /* 0x000fe200000000ff */
[----:B------:R-:W-:Y:S01]  /*14390*/  FMUL.FTZ R75, R0, R75 ;  /* 0x0000004b004b7220 */ /* 0x000fe20000410000 */
[----:B------:R-:W-:Y:S01]  /*143a0*/  ISETP.LE.U32.AND P6, PT, R101, UR12, PT ;  /* 0x0000000c65007c0c */ /* 0x000fe2000bfc3070 */
[----:B------:R-:W-:Y:S01]  /*143b0*/  FMUL.FTZ R76, R2, R76 ;  /* 0x0000004c024c7220 */ /* 0x000fe20000410000 */
[----:B------:R-:W-:Y:S01]  /*143c0*/  SHF.R.U32.HI R101, RZ, 0x8, R142 ;  /* 0x00000008ff657819 */ /* 0x000fe2000001168e */
[----:B------:R-:W-:Y:S01]  /*143d0*/  STG.E.U16 desc[UR26][R170.64], R102 ;  /* 0x00000066aa007986 */ /* 0x000fe2000c10151a */
[----:B------:R-:W-:Y:S02]  /*143e0*/  ISETP.LE.U32.AND P5, PT, R109, UR12, PT ;  /* 0x0000000c6d007c0c */ /* 0x000fe4000bfa3070 */
[----:B------:R-:W-:Y:S01]  /*143f0*/  LOP3.LUT R122, R105, UR25, R116, 0x96, !PT ;  /* 0x00000019697a7c12 */ /* 0x000fe2000f8e9674 */
[----:B------:R1:W4:Y:S01]  /*14400*/  LDL.S16 R142, [R1+0xc] ;  /* 0x00000c00018e7983 */ /* 0x0003220000100600 */
[C---:B------:R-:W-:Y:S03]  /*14410*/  HMMA.16816.F32 R72, R136.reuse, R114, R72 ;  /* 0x000000728848723c */ /* 0x040fe60000001848 */
[----:B------:R-:W1:Y:S01]  /*14420*/  LDSM.16.MT88.4 R104, [R178+0x10000] ;  /* 0x01000000b268783b */ /* 0x000e620000004200 */
[----:B------:R-:W-:Y:S04]  /*14430*/  IMAD.WIDE.U32 R122, R122, -0x326172a9, RZ ;  /* 0xcd9e8d577a7a7825 */ /* 0x000fe800078e00ff */
[----:B------:R-:W-:Y:S01]  /*14440*/  FMUL.FTZ R77, R2, R77 ;  /* 0x0000004d024d7220 */ /* 0x000fe20000410000 */
[----:B------:R-:W-:Y:S02]  /*14450*/  ISETP.LE.U32.AND P1, PT, R108, UR12, PT ;  /* 0x0000000c6c007c0c */ /* 0x000fe4000bf23070 */
[C---:B------:R-:W-:Y:S01]  /*14460*/  FMUL.FTZ R78, R0.reuse, R78 ;  /* 0x0000004e004e7220 */ /* 0x040fe20000410000 */
[----:B------:R-:W-:Y:S01]  /*14470*/  FMUL.FTZ R79, R0, R79 ;  /* 0x0000004f004f7220 */ /* 0x000fe20000410000 */
[----:B------:R-:W-:Y:S01]  /*14480*/  LOP3.LUT R168, R123, UR18, R124, 0x96, !PT ;  /* 0x000000127ba87c12 */ /* 0x000fe2000f8e967c */
[C---:B------:R-:W-:Y:S01]  /*14490*/  FMUL.FTZ R80, R2.reuse, R80 ;  /* 0x0000005002507220 */ /* 0x040fe20000410000 */
[----:B------:R-:W-:Y:S01]  /*144a0*/  SHF.R.U32.HI R112, RZ, 0x8, R110 ;  /* 0x00000008ff707819 */ /* 0x000fe2000001166e */
[----:B------:R-:W-:Y:S01]  /*144b0*/  FMUL.FTZ R81, R2, R81 ;  /* 0x0000005102517220 */ /* 0x000fe20000410000 */
[----:B------:R-:W-:Y:S01]  /*144c0*/  IADD3 R172, P0, R170, UR20, RZ ;  /* 0x00000014aaac7c10 */ /* 0x000fe2000ff1e0ff */
[----:B------:R-:W-:Y:S01]  /*144d0*/  FMUL.FTZ R82, R0, R82 ;  /* 0x0000005200527220 */ /* 0x000fe20000410000 */
[----:B------:R-:W-:Y:S01]  /*144e0*/  LOP3.LUT R113, R112, 0xffff, RZ, 0xc0, !PT ;  /* 0x0000ffff70717812 */ /* 0x000fe200078ec0ff */
[----:B------:R-:W-:Y:S01]  /*144f0*/  FFMA.FTZ R112, R156, UR4, -R144 ;  /* 0x000000049c707c23 */ /* 0x000fe20008010890 */
[----:B------:R-:W-:Y:S01]  /*14500*/  IADD3.X R173, R171, UR19, RZ, P0, !PT ;  /* 0x00000013abad7c10 */ /* 0x000fe200087fe4ff */
[----:B------:R-:W-:Y:S01]  /*14510*/  FMUL.FTZ R83, R0, R83 ;  /* 0x0000005300537220 */ /* 0x000fe20000410000 */
[----:B------:R-:W-:Y:S01]  /*14520*/  ISETP.LE.U32.AND P0, PT, R113, UR12, PT ;  /* 0x0000000c71007c0c */ /* 0x000fe2000bf03070 */
[----:B------:R3:W-:Y:S01]  /*14530*/  MUFU.EX2 R222, R112 ;  /* 0x0000007000de7308 */ /* 0x0007e20000000800 */
[----:B------:R-:W-:Y:S01]  /*14540*/  LOP3.LUT R108, R111, 0xff, RZ, 0xc0, !PT ;  /* 0x000000ff6f6c7812 */ /* 0x000fe200078ec0ff */
[C---:B------:R-:W-:Y:S01]  /*14550*/  FMUL.FTZ R84, R2.reuse, R84 ;  /* 0x0000005402547220 */ /* 0x040fe20000410000 */
[----:B------:R-:W-:Y:S01]  /*14560*/  FMUL.FTZ R85, R2, R85 ;  /* 0x0000005502557220 */ /* 0x000fe20000410000 */
[----:B------:R-:W-:Y:S01]  /*14570*/  FMUL.FTZ R86, R0, R86 ;  /* 0x0000005600567220 */ /* 0x000fe20000410000 */
[----:B------:R-:W-:Y:S01]  /*14580*/  ISETP.LE.U32.AND P3, PT, R108, UR12, PT ;  /* 0x0000000c6c007c0c */ /* 0x000fe2000bf63070 */
[----:B------:R-:W-:Y:S01]  /*14590*/  FFMA.FTZ R131, R2, R221, R218 ;  /* 0x000000dd02837223 */ /* 0x000fe200000100da */
[----:B------:R-:W1:Y:S01]  /*145a0*/  LDSM.16.MT88.4 R108, [R180+0x10000] ;  /* 0x01000000b46c783b */ /* 0x000e620000004200 */
[----:B------:R-:W-:Y:S01]  /*145b0*/  FMUL.FTZ R87, R0, R87 ;  /* 0x0000005700577220 */ /* 0x000fe20000410000 */
[----:B------:R-:W-:Y:S01]  /*145c0*/  LOP3.LUT R120, R149, UR18, R150, 0x96, !PT ;  /* 0x0000001295787c12 */ /* 0x000fe2000f8e9696 */
[----:B------:R-:W-:Y:S02]  /*145d0*/  @!P6 HADD2 R239, -R140.H0_H0, -RZ.H0_H0 ;  /* 0xa00000ff8cefe230 */ /* 0x000fe40000000900 */
[C---:B------:R-:W-:Y:S01]  /*145e0*/  FMUL.FTZ R88, R2.reuse, R88 ;  /* 0x0000005802587220 */ /* 0x040fe20000410000 */
[----:B------:R-:W-:Y:S02]  /*145f0*/  @!P0 HADD2 R240, -R103.H0_H0, -RZ.H0_H0 ;  /* 0xa00000ff67f08230 */ /* 0x000fe40000000900 */
[----:B------:R-:W-:Y:S01]  /*14600*/  FMUL.FTZ R89, R2, R89 ;  /* 0x0000005902597220 */ /* 0x000fe20000410000 */
[----:B------:R-:W-:Y:S04]  /*14610*/  IMAD.WIDE.U32 R120, R120, -0x2daee0ad, RZ ;  /* 0xd2511f5378787825 */ /* 0x000fe800078e00ff */
[----:B------:R-:W-:Y:S01]  /*14620*/  FMUL.FTZ R90, R0, R90 ;  /* 0x0000005a005a7220 */ /* 0x000fe20000410000 */
[----:B------:R-:W-:Y:S01]  /*14630*/  UMOV UR18, UR9 ;  /* 0x0000000900127c82 */ /* 0x000fe20008000000 */
[----:B------:R-:W-:Y:S01]  /*14640*/  @!P0 PRMT R103, R240, 0x5410, RZ ;  /* 0x00005410f0678816 */ /* 0x000fe200000000ff */
[----:B---3--:R-:W-:Y:S01]  /*14650*/  @!P3 HADD2 R219, -R164.H0_H0, -RZ.H0_H0 ;  /* 0xa00000ffa4dbb230 */ /* 0x008fe20000000900 */
[----:B------:R-:W-:Y:S01]  /*14660*/  LOP3.LUT R112, R120, 0xff, RZ, 0xc0, !PT ;  /* 0x000000ff78707812 */ /* 0x000fe200078ec0ff */
[----:B------:R-:W-:Y:S01]  /*14670*/  FMUL.FTZ R91, R0, R91 ;  /* 0x0000005b005b7220 */ /* 0x000fe20000410000 */
[C---:B-1----:R-:W-:Y:S01]  /*14680*/  HMMA.16816.F32 R76, R136.reuse, R104, R76 ;  /* 0x00000068884c723c */ /* 0x042fe2000000184c */
[----:B------:R-:W-:Y:S02]  /*14690*/  STG.E.U16 desc[UR26][R170.64+0x2], R103 ;  /* 0x00000267aa007986 */ /* 0x000fe4000c10151a */
[----:B------:R-:W-:Y:S01]  /*146a0*/  LOP3.LUT R113, R120, 0xff, RZ, 0xc0, !PT ;  /* 0x000000ff78717812 */ /* 0x000fe200078ec0ff */
[----:B------:R-:W-:Y:S01]  /*146b0*/  FMUL.FTZ R92, R2, R92 ;  /* 0x0000005c025c7220 */ /* 0x000fe20000410000 */
[----:B------:R-:W-:Y:S01]  /*146c0*/  @!P6 PRMT R140, R239, 0x5410, RZ ;  /* 0x00005410ef8ce816 */ /* 0x000fe200000000ff */
[C---:B------:R-:W-:Y:S03]  /*146d0*/  HMMA.16816.F32 R80, R136.reuse, R106, R80 ;  /* 0x0000006a8850723c */ /* 0x040fe60000001850 */
[----:B------:R-:W-:Y:S01]  /*146e0*/  ISETP.LE.U32.AND P6, PT, R113, UR12, PT ;  /* 0x0000000c71007c0c */ /* 0x000fe2000bfc3070 */
[----:B------:R-:W-:Y:S01]  /*146f0*/  STG.E.U16 desc[UR26][R172.64], R140 ;  /* 0x0000008cac007986 */ /* 0x000fe2000c10151a */
[----:B------:R-:W-:Y:S01]  /*14700*/  FFMA.FTZ R104, R157, UR4, -R144 ;  /* 0x000000049d687c23 */ /* 0x000fe20008010890 */
[----:B------:R-:W-:Y:S01]  /*14710*/  FFMA.FTZ R105, R158, UR4, -R145 ;  /* 0x000000049e697c23 */ /* 0x000fe20008010891 */
[----:B------:R-:W-:Y:S01]  /*14720*/  FMUL.FTZ R93, R2, R93 ;  /* 0x0000005d025d7220 */ /* 0x000fe20000410000 */
[C---:B------:R-:W-:Y:S01]  /*14730*/  FMUL.FTZ R94, R0.reuse, R94 ;  /* 0x0000005e005e7220 */ /* 0x040fe20000410000 */
[----:B------:R1:W-:Y:S02]  /*14740*/  MUFU.EX2 R224, R104 ;  /* 0x0000006800e07308 */ /* 0x0003e40000000800 */
[----:B------:R-:W-:Y:S01]  /*14750*/  FMUL.FTZ R95, R0, R95 ;  /* 0x0000005f005f7220 */ /* 0x000fe20000410000 */
[C---:B------:R-:W-:Y:S01]  /*14760*/  FMUL.FTZ R96, R2.reuse, R96 ;  /* 0x0000006002607220 */ /* 0x040fe20000410000 */
[----:B------:R-:W-:Y:S01]  /*14770*/  FMUL.FTZ R97, R2, R97 ;  /* 0x0000006102617220 */ /* 0x000fe20000410000 */
[C---:B------:R-:W-:Y:S01]  /*14780*/  FMUL.FTZ R98, R0.reuse, R98 ;  /* 0x0000006200627220 */ /* 0x040fe20000410000 */
[----:B------:R-:W-:Y:S01]  /*14790*/  FMUL.FTZ R99, R0, R99 ;  /* 0x0000006300637220 */ /* 0x000fe20000410000 */
[----:B------:R-:W-:Y:S03]  /*147a0*/  SHF.R.U32.HI R117, RZ, 0x18, R120 ;  /* 0x00000018ff757819 */ /* 0x000fe60000011678 */
[----:B------:R3:W-:Y:S01]  /*147b0*/  MUFU.EX2 R143, R105 ;  /* 0x00000069008f7308 */ /* 0x0007e20000000800 */
[----:B------:R-:W-:Y:S01]  /*147c0*/  PRMT R133, R219, 0x7610, R133 ;  /* 0x00007610db857816 */ /* 0x000fe20000000085 */
[C---:B------:R-:W-:Y:S03]  /*147d0*/  HMMA.16816.F32 R84, R136.reuse, R108, R84 ;  /* 0x0000006c8854723c */ /* 0x040fe60000001854 */
[----:B------:R-:W-:Y:S01]  /*147e0*/  @!P3 PRMT R164, R133, 0x5410, RZ ;  /* 0x0000541085a4b816 */ /* 0x000fe200000000ff */
[--C-:B------:R-:W-:Y:S01]  /*147f0*/  FFMA.FTZ R133, R210, UR4, -R145.reuse ;  /* 0x00000004d2857c23 */ /* 0x100fe20008010891 */
[----:B-1----:R-:W-:Y:S01]  /*14800*/  LOP3.LUT R104, R101, 0xffff, RZ, 0xc0, !PT ;  /* 0x0000ffff65687812 */ /* 0x002fe200078ec0ff */
[----:B------:R-:W-:Y:S01]  /*14810*/  FFMA.FTZ R101, R161, UR4, -R145 ;  /* 0x00000004a1657c23 */ /* 0x000fe20008010891 */
[--C-:B------:R-:W-:Y:S01]  /*14820*/  FFMA.FTZ R108, R147, UR4, -R144.reuse ;  /* 0x00000004936c7c23 */ /* 0x100fe20008010890 */
[C---:B------:R-:W-:Y:S01]  /*14830*/  HMMA.16816.F32 R88, R136.reuse, R110, R88 ;  /* 0x0000006e8858723c */ /* 0x040fe20000001858 */
[----:B------:R-:W-:Y:S02]  /*14840*/  MUFU.EX2 R210, R133 ;  /* 0x0000008500d27308 */ /* 0x000fe40000000800 */
[----:B------:R-:W-:Y:S02]  /*14850*/  ISETP.LE.U32.AND P0, PT, R104, UR12, PT ;  /* 0x0000000c68007c0c */ /* 0x000fe4000bf03070 */
[----:B---3--:R-:W1:Y:S06]  /*14860*/  LDSM.16.MT88.4 R104, [R179+0x10000] ;  /* 0x01000000b368783b */ /* 0x008e6c0000004200 */
[----:B------:R3:W3:Y:S10]  /*14870*/  MUFU.EX2 R223, R101 ;  /* 0x0000006500df7308 */ /* 0x0006f40000000800 */
[----:B------:R5:W-:Y:S01]  /*14880*/  MUFU.EX2 R233, R108 ;  /* 0x0000006c00e97308 */ /* 0x000be20000000800 */
[----:B---3--:R-:W-:Y:S02]  /*14890*/  LOP3.LUT R101, R120, 0xffff, RZ, 0xc0, !PT ;  /* 0x0000ffff78657812 */ /* 0x008fe400078ec0ff */
[----:B------:R-:W-:Y:S02]  /*148a0*/  F2FP.F16.F32.PACK_AB R158, R223, R143 ;  /* 0x0000008fdf9e723e */ /* 0x000fe400000000ff */
[----:B------:R-:W-:Y:S01]  /*148b0*/  SHF.R.U32.HI R109, RZ, 0x8, R101 ;  /* 0x00000008ff6d7819 */ /* 0x000fe20000011665 */
[----:B------:R-:W-:Y:S01]  /*148c0*/  FFMA.FTZ R101, R159, UR4, -R144 ;  /* 0x000000049f657c23 */ /* 0x000fe20008010890 */
[----:B------:R-:W-:Y:S02]  /*148d0*/  PRMT R157, R158, 0x7632, R157 ;  /* 0x000076329e9d7816 */ /* 0x000fe4000000009d */
[----:B------:R-:W-:Y:S01]  /*148e0*/  PRMT R118, R112, 0x5410, R109 ;  /* 0x0000541070767816 */ /* 0x000fe2000000006d */
[----:B------:R3:W3:Y:S01]  /*148f0*/  MUFU.EX2 R232, R101 ;  /* 0x0000006500e87308 */ /* 0x0006e20000000800 */
[----:B------:R-:W-:Y:S01]  /*14900*/  FFMA.FTZ R109, R160, UR4, -R145 ;  /* 0x00000004a06d7c23 */ /* 0x000fe20008010891 */
[----:B-----5:R-:W-:Y:S04]  /*14910*/  SHF.R.U32.HI R108, RZ, 0x10, R120 ;  /* 0x00000010ff6c7819 */ /* 0x020fe80000011678 */
[----:B------:R-:W-:Y:S04]  /*14920*/  LOP3.LUT R116, R108, 0xff, RZ, 0xc0, !PT ;  /* 0x000000ff6c747812 */ /* 0x000fe800078ec0ff */
[----:B------:R5:W-:Y:S01]  /*14930*/  MUFU.EX2 R229, R109 ;  /* 0x0000006d00e57308 */ /* 0x000be20000000800 */
[C---:B-1----:R-:W-:Y:S03]  /*14940*/  HMMA.16816.F32 R92, R136.reuse, R104, R92 ;  /* 0x00000068885c723c */ /* 0x042fe6000000185c */
[----:B------:R-:W-:Y:S03]  /*14950*/  PRMT R116, R116, 0x5410, R117 ;  /* 0x0000541074747816 */ /* 0x000fe60000000075 */
[----:B------:R-:W-:Y:S05]  /*14960*/  HMMA.16816.F32 R96, R136, R106, R96 ;  /* 0x0000006a8860723c */ /* 0x000fea0000001860 */
[----:B------:R-:W-:Y:S01]  /*14970*/  @!P4 HADD2 R129, -R166.H0_H0, -RZ.H0_H0 ;  /* 0xa00000ffa681c230 */ /* 0x000fe20000000900 */
[----:B---3--:R-:W-:Y:S01]  /*14980*/  LOP3.LUT R101, R121, UR21, R152, 0x96, !PT ;  /* 0x0000001579657c12 */ /* 0x008fe2000f8e9698 */
[----:B------:R-:W-:Y:S01]  /*14990*/  FFMA.FTZ R136, R206, UR4, -R144 ;  /* 0x00000004ce887c23 */ /* 0x000fe20008010890 */
[----:B------:R-:W-:Y:S03]  /*149a0*/  F2FP.F16.F32.PACK_AB R160, R232, R233 ;  /* 0x000000e9e8a0723e */ /* 0x000fe600000000ff */
[----:B------:R-:W-:Y:S02]  /*149b0*/  PRMT R124, R129, 0x7610, R124 ;  /* 0x00007610817c7816 */ /* 0x000fe4000000007c */
[C---:B------:R-:W-:Y:S02]  /*149c0*/  LOP3.LUT R108, R101.reuse, 0xffff, RZ, 0xc0, !PT ;  /* 0x0000ffff656c7812 */ /* 0x040fe400078ec0ff */
[--C-:B-----5:R-:W-:Y:S02]  /*149d0*/  SHF.R.U32.HI R109, RZ, 0x10, R101.reuse ;  /* 0x00000010ff6d7819 */ /* 0x120fe40000011665 */
[----:B------:R-:W-:Y:S02]  /*149e0*/  LOP3.LUT R115, R101, 0xff, RZ, 0xc0, !PT ;  /* 0x000000ff65737812 */ /* 0x000fe400078ec0ff */
[----:B------:R-:W-:Y:S01]  /*149f0*/  SHF.R.U32.HI R114, RZ, 0x18, R101 ;  /* 0x00000018ff727819 */ /* 0x000fe20000011665 */
[----:B------:R-:W-:Y:S01]  /*14a00*/  FFMA.FTZ R101, R162, UR4, -R145 ;  /* 0x00000004a2657c23 */ /* 0x000fe20008010891 */
[----:B------:R-:W-:Y:S02]  /*14a10*/  SHF.R.U32.HI R113, RZ, 0x8, R108 ;  /* 0x00000008ff717819 */ /* 0x000fe4000001166c */
[----:B------:R-:W-:Y:S01]  /*14a20*/  LOP3.LUT R112, R109, 0xff, RZ, 0xc0, !PT ;  /* 0x000000ff6d707812 */ /* 0x000fe200078ec0ff */
[----:B------:R1:W3:Y:S01]  /*14a30*/  MUFU.EX2 R230, R101 ;  /* 0x0000006500e67308 */ /* 0x0002e20000000800 */
[----:B------:R-:W5:Y:S01]  /*14a40*/  LDSM.16.MT88.4 R108, [R177+0xc800] ;  /* 0x00c80000b16c783b */ /* 0x000f620000004200 */
[----:B------:R-:W-:Y:S02]  /*14a50*/  F2FP.F16.F32.PACK_AB R162, R224, R222 ;  /* 0x000000dee0a2723e */ /* 0x000fe400000000ff */
[----:B------:R-:W-:Y:S02]  /*14a60*/  PRMT R113, R115, 0x5410, R113 ;  /* 0x0000541073717816 */ /* 0x000fe40000000071 */
[----:B------:R-:W-:Y:S02]  /*14a70*/  PRMT R161, R162, 0x7632, R161 ;  /* 0x00007632a2a17816 */ /* 0x000fe400000000a1 */
[----:B------:R-:W-:Y:S02]  /*14a80*/  PRMT R159, R160, 0x7632, R159 ;  /* 0x00007632a09f7816 */ /* 0x000fe4000000009f */
[--C-:B------:R-:W-:Y:S02]  /*14a90*/  HSET2.LE.AND R104, R113, R146.reuse, PT ;  /* 0x0000009271687233 */ /* 0x100fe40003803000 */
[--C-:B------:R-:W-:Y:S02]  /*14aa0*/  HSET2.LE.AND R106, R118, R146.reuse, PT ;  /* 0x00000092766a7233 */ /* 0x100fe40003803000 */
[--C-:B------:R-:W-:Y:S02]  /*14ab0*/  HSET2.LE.AND R107, R116, R146.reuse, PT ;  /* 0x00000092746b7233 */ /* 0x100fe40003803000 */
[----:B------:R-:W-:Y:S01]  /*14ac0*/  LDSM.16.MT88.4 R116, [R178+0xe800] ;  /* 0x00e80000b274783b */ /* 0x000fe20000004200 */
[----:B-1----:R-:W-:Y:S02]  /*14ad0*/  PRMT R101, R112, 0x5410, R114 ;  /* 0x0000541070657816 */ /* 0x002fe40000000072 */
[----:B---3--:R-:W-:Y:S02]  /*14ae0*/  F2FP.F16.F32.PACK_AB R156, R230, R229 ;  /* 0x000000e5e69c723e */ /* 0x008fe400000000ff */
[----:B------:R-:W-:Y:S01]  /*14af0*/  @!P4 PRMT R166, R124, 0x5410, RZ ;  /* 0x000054107ca6c816 */ /* 0x000fe200000000ff */
[----:B------:R-:W-:Y:S01]  /*14b00*/  IMAD.WIDE.U32 R124, R125, -0x326172a9, RZ ;  /* 0xcd9e8d577d7c7825 */ /* 0x000fe200078e00ff */
[--C-:B------:R-:W-:Y:S01]  /*14b10*/  HSET2.LE.AND R105, R101, R146.reuse, PT ;  /* 0x0000009265697233 */ /* 0x100fe20003803000 */
[----:B------:R-:W1:Y:S01]  /*14b20*/  LDSM.16.MT88.4 R112, [R178+0xc800] ;  /* 0x00c80000b270783b */ /* 0x000e620000004200 */
[----:B------:R-:W-:Y:S02]  /*14b30*/  PRMT R101, R162, 0x5410, R161 ;  /* 0x00005410a2657816 */ /* 0x000fe400000000a1 */
[----:B------:R-:W-:Y:S02]  /*14b40*/  PRMT R155, R156, 0x7632, R155 ;  /* 0x000076329c9b7816 */ /* 0x000fe4000000009b */
[----:B------:R-:W-:Y:S02]  /*14b50*/  LOP3.LUT R104, R104, R101, RZ, 0xc0, !PT ;  /* 0x0000006568687212 */ /* 0x000fe400078ec0ff */
[----:B------:R-:W-:Y:S02]  /*14b60*/  PRMT R101, R158, 0x5410, R157 ;  /* 0x000054109e657816 */ /* 0x000fe4000000009d */
[----:B------:R-:W-:Y:S02]  /*14b70*/  LOP3.LUT R123, R125, UR22, R122, 0x96, !PT ;  /* 0x000000167d7b7c12 */ /* 0x000fe4000f8e967a */
[----:B------:R-:W-:Y:S02]  /*14b80*/  LOP3.LUT R105, R105, R101, RZ, 0xc0, !PT ;  /* 0x0000006569697212 */ /* 0x000fe400078ec0ff */
[----:B------:R-:W-:Y:S04]  /*14b90*/  PRMT R101, R160, 0x5410, R159 ;  /* 0x00005410a0657816 */ /* 0x000fe8000000009f */
[----:B------:R-:W-:Y:S02]  /*14ba0*/  LOP3.LUT R106, R106, R101, RZ, 0xc0, !PT ;  /* 0x000000656a6a7212 */ /* 0x000fe400078ec0ff */
[----:B------:R-:W-:Y:S04]  /*14bb0*/  PRMT R101, R156, 0x5410, R155 ;  /* 0x000054109c657816 */ /* 0x000fe8000000009b */
[----:B------:R-:W-:Y:S02]  /*14bc0*/  LOP3.LUT R107, R107, R101, RZ, 0xc0, !PT ;  /* 0x000000656b6b7212 */ /* 0x000fe400078ec0ff */
[----:B------:R-:W-:Y:S04]  /*14bd0*/  LOP3.LUT R101, R121, UR21, R152, 0x96, !PT ;  /* 0x0000001579657c12 */ /* 0x000fe8000f8e9698 */
[----:B------:R-:W-:Y:S01]  /*14be0*/  SHF.R.U32.HI R2, RZ, 0x10, R101 ;  /* 0x00000010ff027819 */ /* 0x000fe20000011665 */
[C---:B-----5:R-:W-:Y:S05]  /*14bf0*/  HMMA.16816.F32 R4, R104.reuse, R108, R4 ;  /* 0x0000006c6804723c */ /* 0x060fea0000001804 */
[----:B------:R-:W-:Y:S01]  /*14c00*/  LOP3.LUT R2, R2, 0xff, RZ, 0xc0, !PT ;  /* 0x000000ff02027812 */ /* 0x000fe200078ec0ff */
[C---:B------:R-:W-:Y:S01]  /*14c10*/  HMMA.16816.F32 R8, R104.reuse, R110, R8 ;  /* 0x0000006e6808723c */ /* 0x040fe20000001808 */
[----:B------:R-:W3:Y:S05]  /*14c20*/  LDSM.16.MT88.4 R108, [R180+0xc800] ;  /* 0x00c80000b46c783b */ /* 0x000eea0000004200 */
[C---:B-1----:R-:W-:Y:S06]  /*14c30*/  HMMA.16816.F32 R12, R104.reuse, R112, R12 ;  /* 0x00000070680c723c */ /* 0x042fec000000180c */
[C---:B------:R-:W-:Y:S01]  /*14c40*/  HMMA.16816.F32 R16, R104.reuse, R114, R16 ;  /* 0x000000726810723c */ /* 0x040fe20000001810 */
[----:B------:R-:W1:Y:S05]  /*14c50*/  LDSM.16.MT88.4 R112, [R179+0xc800] ;  /* 0x00c80000b370783b */ /* 0x000e6a0000004200 */
[C---:B---3--:R-:W-:Y:S05]  /*14c60*/  HMMA.16816.F32 R20, R104.reuse, R108, R20 ;  /* 0x0000006c6814723c */ /* 0x048fea0000001814 */
[----:B--2---:R-:W-:Y:S01]  /*14c70*/  @!P0 HADD2 R220, -R165.H0_H0, -RZ.H0_H0 ;  /* 0xa00000ffa5dc8230 */ /* 0x004fe20000000900 */
[C---:B------:R-:W-:Y:S01]  /*14c80*/  HMMA.16816.F32 R24, R104.reuse, R110, R24 ;  /* 0x0000006e6818723c */ /* 0x040fe20000001818 */
[----:B------:R-:W2:Y:S05]  /*14c90*/  LDSM.16.MT88.4 R108, [R177+0xe800] ;  /* 0x00e80000b16c783b */ /* 0x000eaa0000004200 */
[C---:B-1----:R-:W-:Y:S06]  /*14ca0*/  HMMA.16816.F32 R28, R104.reuse, R112, R28 ;  /* 0x00000070681c723c */ /* 0x042fec000000181c */
[C---:B------:R-:W-:Y:S01]  /*14cb0*/  HMMA.16816.F32 R32, R104.reuse, R114, R32 ;  /* 0x000000726820723c */ /* 0x040fe20000001820 */
[----:B------:R-:W1:Y:S04]  /*14cc0*/  LDSM.16.MT88.4 R112, [R180+0xe800] ;  /* 0x00e80000b470783b */ /* 0x000e680000004200 */
[----:B----4-:R-:W-:Y:S06]  /*14cd0*/  @!P1 HADD2 R135, -R163.H0_H0, -RZ.H0_H0 ;  /* 0xa00000ffa3879230 */ /* 0x010fec0000000900 */
[----:B------:R-:W-:Y:S04]  /*14ce0*/  PRMT R128, R135, 0x7610, R128 ;  /* 0x0000761087807816 */ /* 0x000fe80000000080 */
[----:B------:R-:W-:Y:S01]  /*14cf0*/  @!P1 PRMT R163, R128, 0x5410, RZ ;  /* 0x0000541080a39816 */ /* 0x000fe200000000ff */
[----:B------:R-:W-:Y:S01]  /*14d00*/  @!P5 HADD2 R142, -R141.H0_H0, -RZ.H0_H0 ;  /* 0xa00000ff8d8ed230 */ /* 0x000fe20000000900 */
[C---:B--2---:R-:W-:Y:S04]  /*14d10*/  HMMA.16816.F32 R36, R104.reuse, R108, R36 ;  /* 0x0000006c6824723c */ /* 0x044fe80000001824 */
[----:B------:R2:W-:Y:S01]  /*14d20*/  @!P5 STL.S16 [R1+0xc], R142 ;  /* 0x00000c8e0100d387 */ /* 0x0005e20000100600 */
[----:B------:R-:W-:Y:S03]  /*14d30*/  PRMT R127, R142, 0x7610, R127 ;  /* 0x000076108e7f7816 */ /* 0x000fe6000000007f */
[----:B------:R3:W-:Y:S03]  /*14d40*/  @!P4 STL.S16 [R1+0x1c], R129 ;  /* 0x00001c810100c387 */ /* 0x0007e60000100600 */
[----:B------:R-:W-:Y:S01]  /*14d50*/  @!P5 PRMT R141, R127, 0x5410, RZ ;  /* 0x000054107f8dd816 */ /* 0x000fe200000000ff */
[C---:B------:R-:W-:Y:S01]  /*14d60*/  HMMA.16816.F32 R40, R104.reuse, R110, R40 ;  /* 0x0000006e6828723c */ /* 0x040fe20000001828 */
[----:B------:R4:W5:Y:S02]  /*14d70*/  LDL.S16 R127, [R1+0x14] ;  /* 0x00001400017f7983 */ /* 0x0009640000100600 */
[----:B------:R-:W-:Y:S02]  /*14d80*/  PRMT R109, R220, 0x7610, R109 ;  /* 0x00007610dc6d7816 */ /* 0x000fe4000000006d */
[----:B------:R-:W-:Y:S01]  /*14d90*/  ISETP.LE.U32.AND P4, PT, R2, UR12, PT ;  /* 0x0000000c02007c0c */ /* 0x000fe2000bf83070 */
[----:B------:R-:W-:Y:S01]  /*14da0*/  STG.E.U16 desc[UR26][R172.64+0x2], R141 ;  /* 0x0000028dac007986 */ /* 0x000fe2000c10151a */
[----:B------:R-:W-:Y:S01]  /*14db0*/  @!P0 PRMT R165, R109, 0x5410, RZ ;  /* 0x000054106da58816 */ /* 0x000fe200000000ff */
[C---:B------:R-:W-:Y:S02]  /*14dc0*/  HMMA.16816.F32 R44, R104.reuse, R116, R44 ;  /* 0x00000074682c723c */ /* 0x040fe4000000182c */
[----:B------:R-:W-:Y:S01]  /*14dd0*/  STG.E.U16 desc[UR26][R170.64+0x10], R166 ;  /* 0x000010a6aa007986 */ /* 0x000fe2000c10151a */
[----:B------:R-:W-:Y:S02]  /*14de0*/  LOP3.LUT R2, R125, UR22, R122, 0x96, !PT ;  /* 0x000000167d027c12 */ /* 0x000fe4000f8e967a */
[C---:B------:R-:W-:Y:S01]  /*14df0*/  LOP3.LUT R108, R101.reuse, 0xff, RZ, 0xc0, !PT ;  /* 0x000000ff656c7812 */ /* 0x040fe200078ec0ff */
[----:B------:R-:W-:Y:S01]  /*14e00*/  STG.E.U16 desc[UR26][R170.64+0x12], R165 ;  /* 0x000012a5aa007986 */ /* 0x000fe2000c10151a */
[C---:B------:R-:W-:Y:S03]  /*14e10*/  HMMA.16816.F32 R48, R104.reuse, R118, R48 ;  /* 0x000000766830723c */ /* 0x040fe60000001830 */
[----:B------:R-:W-:Y:S01]  /*14e20*/  STG.E.U16 desc[UR26][R172.64+0x10], R164 ;  /* 0x000010a4ac007986 */ /* 0x000fe2000c10151a */
[----:B------:R-:W-:Y:S01]  /*14e30*/  ISETP.LE.U32.AND P5, PT, R108, UR12, PT ;  /* 0x0000000c6c007c0c */ /* 0x000fe2000bfa3070 */
[----:B--2---:R-:W-:Y:S01]  /*14e40*/  FFMA.FTZ R142, R174, UR4, -R145 ;  /* 0x00000004ae8e7c23 */ /* 0x004fe20008010891 */
[C---:B-1----:R-:W-:Y:S01]  /*14e50*/  HMMA.16816.F32 R52, R104.reuse, R112, R52 ;  /* 0x000000706834723c */ /* 0x042fe20000001834 */
[----:B------:R-:W-:Y:S02]  /*14e60*/  STG.E.U16 desc[UR26][R172.64+0x12], R163 ;  /* 0x000012a3ac007986 */ /* 0x000fe4000c10151a */
[----:B------:R-:W-:Y:S02]  /*14e70*/  MUFU.EX2 R206, R142 ;  /* 0x0000008e00ce7308 */ /* 0x000fe40000000800 */
[----:B---3--:R4:W2:Y:S01]  /*14e80*/  LDL.S16 R129, [R1+0x34] ;  /* 0x0000340001817983 */ /* 0x0088a20000100600 */
[C---:B------:R-:W-:Y:S03]  /*14e90*/  HMMA.16816.F32 R56, R104.reuse, R114, R56 ;  /* 0x000000726838723c */ /* 0x040fe60000001838 */
[----:B------:R-:W-:Y:S02]  /*14ea0*/  @!P0 STL.S16 [R1+0x40], R220 ;  /* 0x000040dc01008387 */ /* 0x000fe40000100600 */
[----:B------:R-:W-:Y:S01]  /*14eb0*/  @!P5 HADD2 R132, -R162.H0_H0, -RZ.H0_H0 ;  /* 0xa00000ffa284d230 */ /* 0x000fe20000000900 */
[----:B------:R-:W-:Y:S01]  /*14ec0*/  LOP3.LUT R113, R124, 0xff, RZ, 0xc0, !PT ;  /* 0x000000ff7c717812 */ /* 0x000fe200078ec0ff */
[----:B------:R-:W-:Y:S01]  /*14ed0*/  @!P3 STL.S16 [R1+0x18], R219 ;  /* 0x000018db0100b387 */ /* 0x000fe20000100600 */
[----:B------:R-:W-:Y:S03]  /*14ee0*/  SHF.R.U32.HI R112, RZ, 0x10, R124 ;  /* 0x00000010ff707819 */ /* 0x000fe6000001167c */
[----:B------:R1:W-:Y:S01]  /*14ef0*/  @!P1 STL.S16 [R1+0x3c], R135 ;  /* 0x00003c8701009387 */ /* 0x0003e20000100600 */
[----:B------:R-:W-:Y:S02]  /*14f00*/  PRMT R122, R132, 0x7610, R122 ;  /* 0x00007610847a7816 */ /* 0x000fe4000000007a */
[----:B------:R-:W-:Y:S01]  /*14f10*/  LOP3.LUT R114, R124, 0xff, RZ, 0xc0, !PT ;  /* 0x000000ff7c727812 */ /* 0x000fe200078ec0ff */
[----:B------:R4:W3:Y:S01]  /*14f20*/  LDL.S16 R128, [R1+0x28] ;  /* 0x0000280001807983 */ /* 0x0008e20000100600 */
[----:B------:R-:W-:Y:S02]  /*14f30*/  LOP3.LUT R108, R101, 0xffff, RZ, 0xc0, !PT ;  /* 0x0000ffff656c7812 */ /* 0x000fe400078ec0ff */
[----:B------:R-:W-:Y:S01]  /*14f40*/  @!P5 PRMT R162, R122, 0x5410, RZ ;  /* 0x000054107aa2d816 */ /* 0x000fe200000000ff */
[----:B------:R-:W-:Y:S01]  /*14f50*/  @!P5 STL.S16 [R1+0x38], R132 ;  /* 0x000038840100d387 */ /* 0x000fe20000100600 */
[----:B------:R-:W-:Y:S02]  /*14f60*/  SHF.R.U32.HI R108, RZ, 0x8, R108 ;  /* 0x00000008ff6c7819 */ /* 0x000fe4000001166c */
[--C-:B------:R-:W-:Y:S01]  /*14f70*/  SHF.R.U32.HI R116, RZ, 0x18, R120.reuse ;  /* 0x00000018ff747819 */ /* 0x100fe20000011678 */
[----:B------:R-:W-:Y:S01]  /*14f80*/  STG.E.U16 desc[UR26][R170.64+0x20], R162 ;  /* 0x000020a2aa007986 */ /* 0x000fe2000c10151a */
[----:B------:R-:W-:Y:S02]  /*14f90*/  LOP3.LUT R108, R108, 0xffff, RZ, 0xc0, !PT ;  /* 0x0000ffff6c6c7812 */ /* 0x000fe400078ec0ff */
[----:B------:R-:W-:Y:S02]  /*14fa0*/  ISETP.LE.U32.AND P3, PT, R116, UR12, PT ;  /* 0x0000000c74007c0c */ /* 0x000fe4000bf63070 */
[----:B------:R-:W-:Y:S02]  /*14fb0*/  ISETP.LE.U32.AND P0, PT, R108, UR12, PT ;  /* 0x0000000c6c007c0c */ /* 0x000fe4000bf03070 */
[----:B------:R-:W4:Y:S01]  /*14fc0*/  LDSM.16.MT88.4 R108, [R179+0xe800] ;  /* 0x00e80000b36c783b */ /* 0x000f220000004200 */
[----:B------:R-:W-:Y:S02]  /*14fd0*/  LOP3.LUT R116, R123, 0xff, RZ, 0xc0, !PT ;  /* 0x000000ff7b747812 */ /* 0x000fe400078ec0ff */
[----:B------:R-:W-:Y:S02]  /*14fe0*/  SHF.R.U32.HI R117, RZ, 0x18, R101 ;  /* 0x00000018ff757819 */ /* 0x000fe40000011665 */
[----:B------:R-:W-:Y:S01]  /*14ff0*/  ISETP.LE.U32.AND P5, PT, R116, UR12, PT ;  /* 0x0000000c74007c0c */ /* 0x000fe2000bfa3070 */
[----:B-1----:R-:W-:Y:S01]  /*15000*/  FFMA.FTZ R135, R175, UR4, -R145 ;  /* 0x00000004af877c23 */ /* 0x002fe20008010891 */
[----:B------:R-:W-:Y:S02]  /*15010*/  LOP3.LUT R101, R120, 0xffff, RZ, 0xc0, !PT ;  /* 0x0000ffff78657812 */ /* 0x000fe400078ec0ff */
[----:B------:R-:W-:Y:S02]  /*15020*/  ISETP.LE.U32.AND P1, PT, R117, UR12, PT ;  /* 0x0000000c75007c0c */ /* 0x000fe4000bf23070 */
[----:B------:R-:W-:Y:S02]  /*15030*/  SHF.R.U32.HI R101, RZ, 0x8, R101 ;  /* 0x00000008ff657819 */ /* 0x000fe40000011665 */
[----:B------:R-:W-:Y:S02]  /*15040*/  SHF.R.U32.HI R122, RZ, 0x10, R120 ;  /* 0x00000010ff7a7819 */ /* 0x000fe40000011678 */
[----:B------:R-:W-:Y:S02]  /*15050*/  LOP3.LUT R101, R101, 0xffff, RZ, 0xc0, !PT ;  /* 0x0000ffff65657812 */ /* 0x000fe400078ec0ff */
[----:B------:R-:W-:Y:S02]  /*15060*/  SHF.R.U32.HI R121, RZ, 0x18, R124 ;  /* 0x00000018ff797819 */ /* 0x000fe4000001167c */
[----:B------:R-:W-:Y:S03]  /*15070*/  LOP3.LUT R120, R112, 0xff, RZ, 0xc0, !PT ;  /* 0x000000ff70787812 */ /* 0x000fe600078ec0ff */
[----:B------:R-:W-:Y:S05]  /*15080*/  @!P1 HADD2 R251, -R157.H0_H0, -RZ.H0_H0 ;  /* 0xa00000ff9dfb9230 */ /* 0x000fea0000000900 */
[----:B------:R-:W-:Y:S02]  /*15090*/  @!P1 PRMT R157, R251, 0x5410, RZ ;  /* 0x00005410fb9d9816 */ /* 0x000fe400000000ff */
[----:B------:R-:W-:Y:S01]  /*150a0*/  ISETP.LE.U32.AND P1, PT, R114, UR12, PT ;  /* 0x0000000c72007c0c */ /* 0x000fe2000bf23070 */
[C---:B----4-:R-:W-:Y:S06]  /*150b0*/  HMMA.16816.F32 R60, R104.reuse, R108, R60 ;  /* 0x0000006c683c723c */ /* 0x050fec000000183c */
[C---:B------:R-:W-:Y:S05]  /*150c0*/  HMMA.16816.F32 R64, R104.reuse, R110, R64 ;  /* 0x0000006e6840723c */ /* 0x040fea0000001840 */
[----:B------:R-:W-:Y:S01]  /*150d0*/  FFMA.FTZ R108, R211, UR4, -R144 ;  /* 0x00000004d36c7c23 */ /* 0x000fe20008010890 */
[--C-:B------:R-:W-:Y:S02]  /*150e0*/  SHF.R.U32.HI R109, RZ, 0x10, R2.reuse ;  /* 0x00000010ff6d7819 */ /* 0x100fe40000011602 */
[----:B------:R-:W-:Y:S01]  /*150f0*/  LOP3.LUT R110, R2, 0xff, RZ, 0xc0, !PT ;  /* 0x000000ff026e7812 */ /* 0x000fe200078ec0ff */
[----:B------:R1:W-:Y:S02]  /*15100*/  MUFU.EX2 R221, R108 ;  /* 0x0000006c00dd7308 */ /* 0x0003e40000000800 */
[----:B-1----:R-:W-:Y:S01]  /*15110*/  SHF.R.U32.HI R108, RZ, 0x18, R2 ;  /* 0x00000018ff6c7819 */ /* 0x002fe20000011602 */
[----:B-----5:R-:W-:Y:S05]  /*15120*/  @!P4 HADD2 R127, -R158.H0_H0, -RZ.H0_H0 ;  /* 0xa00000ff9e7fc230 */ /* 0x020fea0000000900 */
[----:B------:R-:W-:Y:S04]  /*15130*/  PRMT R116, R127, 0x7610, R116 ;  /* 0x000076107f747816 */ /* 0x000fe80000000074 */
[----:B------:R-:W-:Y:S01]  /*15140*/  @!P4 PRMT R158, R116, 0x5410, RZ ;  /* 0x00005410749ec816 */ /* 0x000fe200000000ff */
[----:B--2---:R-:W-:Y:S05]  /*15150*/  @!P0 HADD2 R129, -R161.H0_H0, -RZ.H0_H0 ;  /* 0xa00000ffa1818230 */ /* 0x004fea0000000900 */
[----:B------:R1:W-:Y:S01]  /*15160*/  @!P0 STL.S16 [R1+0x34], R129 ;  /* 0x0000348101008387 */ /* 0x0003e20000100600 */
[----:B------:R-:W-:Y:S03]  /*15170*/  PRMT R117, R129, 0x7610, R117 ;  /* 0x0000761081757816 */ /* 0x000fe60000000075 */
[----:B------:R2:W-:Y:S01]  /*15180*/  @!P4 STL.S16 [R1+0x14], R127 ;  /* 0x0000147f0100c387 */ /* 0x0005e20000100600 */
[----:B------:R-:W-:Y:S02]  /*15190*/  @!P0 PRMT R161, R117, 0x5410, RZ ;  /* 0x0000541075a18816 */ /* 0x000fe400000000ff */
[----:B------:R-:W-:Y:S01]  /*151a0*/  ISETP.LE.U32.AND P0, PT, R101, UR12, PT ;  /* 0x0000000c65007c0c */ /* 0x000fe2000bf03070 */
[----:B------:R4:W5:Y:S01]  /*151b0*/  LDL.S16 R132, [R1+0x10] ;  /* 0x0000100001847983 */ /* 0x0009620000100600 */
[----:B------:R-:W-:Y:S01]  /*151c0*/  SHF.R.U32.HI R101, RZ, 0x18, R123 ;  /* 0x00000018ff657819 */ /* 0x000fe2000001167b */
[----:B---3--:R-:W-:Y:S02]  /*151d0*/  @!P6 HADD2 R128, -R160.H0_H0, -RZ.H0_H0 ;  /* 0xa00000ffa080e230 */ /* 0x008fe40000000900 */
[----:B------:R-:W3:Y:S01]  /*151e0*/  LDSM.16.MT88.4 R116, [R177+0x10800] ;  /* 0x01080000b174783b */ /* 0x000ee20000004200 */
[----:B------:R-:W-:Y:S02]  /*151f0*/  ISETP.LE.U32.AND P4, PT, R101, UR12, PT ;  /* 0x0000000c65007c0c */ /* 0x000fe4000bf83070 */
[----:B------:R-:W-:Y:S02]  /*15200*/  LOP3.LUT R101, R124, 0xffff, RZ, 0xc0, !PT ;  /* 0x0000ffff7c657812 */ /* 0x000fe400078ec0ff */
[----:B------:R-:W-:Y:S02]  /*15210*/  PRMT R130, R128, 0x7610, R130 ;  /* 0x0000761080827816 */ /* 0x000fe40000000082 */
[----:B------:R-:W-:Y:S01]  /*15220*/  SHF.R.U32.HI R101, RZ, 0x8, R101 ;  /* 0x00000008ff657819 */ /* 0x000fe20000011665 */
[----:B------:R-:W-:Y:S01]  /*15230*/  STG.E.U16 desc[UR26][R170.64+0x22], R161 ;  /* 0x000022a1aa007986 */ /* 0x000fe2000c10151a */
[----:B------:R-:W-:Y:S03]  /*15240*/  @!P6 PRMT R160, R130, 0x5410, RZ ;  /* 0x0000541082a0e816 */ /* 0x000fe600000000ff */
[----:B------:R-:W-:Y:S01]  /*15250*/  STG.E.U16 desc[UR26][R172.64+0x20], R158 ;  /* 0x0000209eac007986 */ /* 0x000fe2000c10151a */
[----:B-1----:R-:W-:Y:S02]  /*15260*/  PRMT R129, R113, 0x5410, R101 ;  /* 0x0000541071817816 */ /* 0x002fe40000000065 */
[----:B------:R-:W-:Y:S01]  /*15270*/  LOP3.LUT R101, R122, 0xff, RZ, 0xc0, !PT ;  /* 0x000000ff7a657812 */ /* 0x000fe200078ec0ff */
[----:B------:R-:W1:Y:S08]  /*15280*/  LDSM.16.MT88.4 R112, [R178+0x10800] ;  /* 0x01080000b270783b */ /* 0x000e700000004200 */
[----:B--2---:R4:W2:Y:S04]  /*15290*/  LDL.S16 R127, [R1+0x30] ;  /* 0x00003000017f7983 */ /* 0x0048a80000100600 */
[----:B------:R-:W-:Y:S04]  /*152a0*/  STG.E.U16 desc[UR26][R172.64+0x22], R157 ;  /* 0x0000229dac007986 */ /* 0x000fe8000c10151a */
[----:B------:R4:W-:Y:S01]  /*152b0*/  @!P6 STL.S16 [R1+0x28], R128 ;  /* 0x000028800100e387 */ /* 0x0009e20000100600 */
[----:B------:R-:W-:Y:S02]  /*152c0*/  ISETP.LE.U32.AND P6, PT, R101, UR12, PT ;  /* 0x0000000c65007c0c */ /* 0x000fe4000bfc3070 */
[----:B------:R-:W-:Y:S01]  /*152d0*/  SHF.R.U32.HI R101, RZ, 0x10, R124 ;  /* 0x00000010ff657819 */ /* 0x000fe2000001167c */
[----:B------:R-:W2:Y:S03]  /*152e0*/  LDL.LU R130, [R1+0x50] ;  /* 0x0000500001827983 */ /* 0x000ea60000300800 */
[----:B------:R-:W-:Y:S01]  /*152f0*/  LOP3.LUT R111, R101, 0xff, RZ, 0xc0, !PT ;  /* 0x000000ff656f7812 */ /* 0x000fe200078ec0ff */
[----:B------:R2:W2:Y:S01]  /*15300*/  LDL.S16 R122, [R1+0x24] ;  /* 0x00002400017a7983 */ /* 0x0004a20000100600 */
[----:B------:R-:W-:Y:S01]  /*15310*/  LOP3.LUT R101, R2, 0xffff, RZ, 0xc0, !PT ;  /* 0x0000ffff02657812 */ /* 0x000fe200078ec0ff */
[C---:B---3--:R-:W-:Y:S02]  /*15320*/  HMMA.16816.F32 R68, R104.reuse, R116, R68 ;  /* 0x000000746844723c */ /* 0x048fe40000001844 */
[----:B------:R-:W-:Y:S01]  /*15330*/  STG.E.U16 desc[UR26][R170.64+0x30], R160 ;  /* 0x000030a0aa007986 */ /* 0x000fe2000c10151a */
[----:B------:R-:W-:Y:S02]  /*15340*/  SHF.R.U32.HI R101, RZ, 0x8, R101 ;  /* 0x00000008ff657819 */ /* 0x000fe40000011665 */
[----:B------:R-:W-:Y:S01]  /*15350*/  LOP3.LUT R2, R109, 0xff, RZ, 0xc0, !PT ;  /* 0x000000ff6d027812 */ /* 0x000fe200078ec0ff */
[C---:B------:R-:W-:Y:S01]  /*15360*/  HMMA.16816.F32 R72, R104.reuse, R118, R72 ;  /* 0x000000766848723c */ /* 0x040fe20000001848 */
[----:B------:R-:W-:Y:S05]  /*15370*/  LDSM.16.MT88.4 R116, [R179+0x10800] ;  /* 0x01080000b374783b */ /* 0x000fea0000004200 */
[C---:B-1----:R-:W-:Y:S05]  /*15380*/  HMMA.16816.F32 R76, R104.reuse, R112, R76 ;  /* 0x00000070684c723c */ /* 0x042fea000000184c */
[----:B----4-:R-:W-:Y:S01]  /*15390*/  PRMT R128, R120, 0x5410, R121 ;  /* 0x0000541078807816 */ /* 0x010fe20000000079 */
[----:B------:R-:W-:Y:S01]  /*153a0*/  FFMA.FTZ R120, R214, UR4, -R144 ;  /* 0x00000004d6787c23 */ /* 0x000fe20008010890 */
[----:B------:R3:W4:Y:S01]  /*153b0*/  LDL.S16 R121, [R1+0x44] ;  /* 0x0000440001797983 */ /* 0x0007220000100600 */
[C---:B------:R-:W-:Y:S02]  /*153c0*/  HMMA.16816.F32 R80, R104.reuse, R114, R80 ;  /* 0x000000726850723c */ /* 0x040fe40000001850 */
[----:B------:R-:W1:Y:S02]  /*153d0*/  MUFU.EX2 R220, R120 ;  /* 0x0000007800dc7308 */ /* 0x000e640000000800 */
[----:B-1----:R-:W-:Y:S04]  /*153e0*/  F2FP.F16.F32.PACK_AB R154, R220, R221 ;  /* 0x000000dddc9a723e */ /* 0x002fe800000000ff */
[----:B------:R-:W-:Y:S03]  /*153f0*/  PRMT R153, R154, 0x7632, R153 ;  /* 0x000076329a997816 */ /* 0x000fe60000000099 */
[----:B-----5:R-:W-:Y:S05]  /*15400*/  @!P6 HADD2 R132, -R156.H0_H0, -RZ.H0_H0 ;  /* 0xa00000ff9c84e230 */ /* 0x020fea0000000900 */
[----:B------:R-:W-:Y:S04]  /*15410*/  PRMT R120, R132, 0x7610, R120 ;  /* 0x0000761084787816 */ /* 0x000fe80000000078 */
[----:B------:R-:W-:Y:S01]  /*15420*/  @!P6 PRMT R156, R120, 0x5410, RZ ;  /* 0x00005410789ce816 */ /* 0x000fe200000000ff */
[----:B--2---:R-:W-:Y:S05]  /*15430*/  @!P0 HADD2 R127, -R159.H0_H0, -RZ.H0_H0 ;  /* 0xa00000ff9f7f8230 */ /* 0x004fea0000000900 */
[----:B------:R1:W-:Y:S01]  /*15440*/  @!P0 STL.S16 [R1+0x30], R127 ;  /* 0x0000307f01008387 */ /* 0x0003e20000100600 */
[----:B------:R-:W-:Y:S03]  /*15450*/  PRMT R126, R127, 0x7610, R126 ;  /* 0x000076107f7e7816 */ /* 0x000fe6000000007e */
[----:B------:R2:W-:Y:S01]  /*15460*/  @!P6 STL.S16 [R1+0x10], R132 ;  /* 0x000010840100e387 */ /* 0x0005e20000100600 */
[----:B------:R-:W-:Y:S01]  /*15470*/  @!P0 PRMT R159, R126, 0x5410, RZ ;  /* 0x000054107e9f8816 */ /* 0x000fe200000000ff */
[----:B------:R-:W-:Y:S01]  /*15480*/  FFMA.FTZ R120, R0, R130, R151 ;  /* 0x0000008200787223 */ /* 0x000fe20000010097 */
[----:B------:R-:W-:Y:S01]  /*15490*/  FFMA.FTZ R0, R209, UR4, -R144 ;  /* 0x00000004d1007c23 */ /* 0x000fe20008010890 */
[----:B------:R-:W-:Y:S02]  /*154a0*/  ISETP.LE.U32.AND P0, PT, R111, UR12, PT ;  /* 0x0000000c6f007c0c */ /* 0x000fe4000bf03070 */
[----:B------:R-:W-:Y:S01]  /*154b0*/  STG.E.U16 desc[UR26][R170.64+0x32], R159 ;  /* 0x0000329faa007986 */ /* 0x000fe2000c10151a */
[----:B------:R-:W-:Y:S01]  /*154c0*/  @!P3 HADD2 R122, -R155.H0_H0, -RZ.H0_H0 ;  /* 0xa00000ff9b7ab230 */ /* 0x000fe20000000900 */
[----:B------:R-:W-:Y:S01]  /*154d0*/  PRMT R126, R2, 0x5410, R108 ;  /* 0x00005410027e7816 */ /* 0x000fe2000000006c */
[--C-:B------:R-:W-:Y:S01]  /*154e0*/  FFMA.FTZ R130, R208, UR4, -R144.reuse ;  /* 0x00000004d0827c23 */ /* 0x100fe20008010890 */
[----:B------:R-:W-:Y:S01]  /*154f0*/  STG.E.U16 desc[UR26][R172.64+0x30], R156 ;  /* 0x0000309cac007986 */ /* 0x000fe2000c10151a */
[----:B------:R-:W-:Y:S01]  /*15500*/  SHF.R.U32.HI R2, RZ, 0x10, R123 ;  /* 0x00000010ff027819 */ /* 0x000fe2000001167b */
[----:B------:R-:W-:Y:S01]  /*15510*/  MUFU.EX2 R208, R136 ;  /* 0x0000008800d07308 */ /* 0x000fe20000000800 */
[----:B------:R-:W-:Y:S01]  /*15520*/  LOP3.LUT R123, R123, 0xffff, RZ, 0xc0, !PT ;  /* 0x0000ffff7b7b7812 */ /* 0x000fe200078ec0ff */
[----:B------:R-:W-:Y:S01]  /*15530*/  @!P3 STL.S16 [R1+0x24], R122 ;  /* 0x0000247a0100b387 */ /* 0x000fe20000100600 */
[----:B------:R-:W-:Y:S02]  /*15540*/  LOP3.LUT R2, R2, 0xff, RZ, 0xc0, !PT ;  /* 0x000000ff02027812 */ /* 0x000fe400078ec0ff */
[----:B------:R-:W-:Y:S02]  /*15550*/  SHF.R.U32.HI R123, RZ, 0x8, R123 ;  /* 0x00000008ff7b7819 */ /* 0x000fe4000001167b */
[----:B------:R-:W-:Y:S01]  /*15560*/  ISETP.LE.U32.AND P6, PT, R2, UR12, PT ;  /* 0x0000000c02007c0c */ /* 0x000fe2000bfc3070 */
[--C-:B------:R-:W-:Y:S01]  /*15570*/  FFMA.FTZ R2, R212, UR4, -R144.reuse ;  /* 0x00000004d4027c23 */ /* 0x100fe20008010890 */
[----:B-1----:R-:W-:Y:S01]  /*15580*/  PRMT R127, R110, 0x5410, R101 ;  /* 0x000054106e7f7816 */ /* 0x002fe20000000065 */
[--C-:B------:R-:W-:Y:S01]  /*15590*/  FFMA.FTZ R101, R216, UR4, -R145.reuse ;  /* 0x00000004d8657c23 */ /* 0x100fe20008010891 */
[----:B------:R-:W1:Y:S01]  /*155a0*/  LDSM.16.MT88.4 R108, [R180+0x10800] ;  /* 0x01080000b46c783b */ /* 0x000e620000004200 */
[----:B------:R-:W-:Y:S01]  /*155b0*/  MUFU.EX2 R216, R2 ;  /* 0x0000000200d87308 */ /* 0x000fe20000000800 */
[----:B------:R-:W-:Y:S01]  /*155c0*/  LOP3.LUT R123, R123, 0xffff, RZ, 0xc0, !PT ;  /* 0x0000ffff7b7b7812 */ /* 0x000fe200078ec0ff */
[--C-:B--2---:R-:W-:Y:S01]  /*155d0*/  FFMA.FTZ R132, R207, UR4, -R144.reuse ;  /* 0x00000004cf847c23 */ /* 0x104fe20008010890 */
[----:B------:R-:W-:Y:S01]  /*155e0*/  FFMA.FTZ R144, R169, UR4, -R144 ;  /* 0x00000004a9907c23 */ /* 0x000fe20008010890 */
[----:B----4-:R-:W-:Y:S02]  /*155f0*/  @!P5 HADD2 R121, -R154.H0_H0, -RZ.H0_H0 ;  /* 0xa00000ff9a79d230 */ /* 0x010fe40000000900 */
[----:B------:R-:W-:Y:S04]  /*15600*/  IMAD.WIDE.U32 R168, R168, -0x2daee0ad, RZ ;  /* 0xd2511f53a8a87825 */ /* 0x000fe800078e00ff */
[----:B------:R2:W-:Y:S01]  /*15610*/  MUFU.EX2 R219, R101 ;  /* 0x0000006500db7308 */ /* 0x0005e20000000800 */
[----:B------:R-:W-:Y:S01]  /*15620*/  @!P5 STL.S16 [R1+0x44], R121 ;  /* 0x000044790100d387 */ /* 0x000fe20000100600 */
[----:B------:R-:W-:Y:S02]  /*15630*/  PRMT R112, R121, 0x7610, R112 ;  /* 0x0000761079707816 */ /* 0x000fe40000000070 */
[----:B------:R-:W-:Y:S01]  /*15640*/  SHF.R.U32.HI R102, RZ, 0x10, R168 ;  /* 0x00000010ff667819 */ /* 0x000fe200000116a8 */
[----:B------:R3:W4:Y:S05]  /*15650*/  LDL.S16 R137, [R1+0x8] ;  /* 0x0000080001897983 */ /* 0x00072a0000100600 */
[----:B------:R-:W-:Y:S01]  /*15660*/  MUFU.EX2 R211, R130 ;  /* 0x0000008200d37308 */ /* 0x000fe20000000800 */
[----:B------:R-:W-:Y:S09]  /*15670*/  LOP3.LUT R102, R102, 0xff, RZ, 0xc0, !PT ;  /* 0x000000ff66667812 */ /* 0x000ff200078ec0ff */
[----:B------:R-:W-:Y:S01]  /*15680*/  MUFU.EX2 R209, R135 ;  /* 0x0000008700d17308 */ /* 0x000fe20000000800 */
[----:B--2---:R-:W-:Y:S09]  /*15690*/  FFMA.FTZ R101, R217, UR4, -R145 ;  /* 0x00000004d9657c23 */ /* 0x004ff20008010891 */
[----:B------:R2:W-:Y:S01]  /*156a0*/  MUFU.EX2 R217, R0 ;  /* 0x0000000000d97308 */ /* 0x0005e20000000800 */
[C---:B-1----:R-:W-:Y:S09]  /*156b0*/  HMMA.16816.F32 R84, R104.reuse, R108, R84 ;  /* 0x0000006c6854723c */ /* 0x042ff20000001854 */
[----:B------:R1:W5:Y:S01]  /*156c0*/  MUFU.EX2 R218, R101 ;  /* 0x0000006500da7308 */ /* 0x0003620000000800 */
[C---:B------:R-:W-:Y:S09]  /*156d0*/  HMMA.16816.F32 R88, R104.reuse, R110, R88 ;  /* 0x0000006e6858723c */ /* 0x040ff20000001858 */
[----:B------:R-:W-:Y:S02]  /*156e0*/  MUFU.EX2 R212, R132 ;  /* 0x0000008400d47308 */ /* 0x000fe40000000800 */
[----:B--2---:R-:W-:Y:S01]  /*156f0*/  LOP3.LUT R0, R124, 0xffff, RZ, 0xc0, !PT ;  /* 0x0000ffff7c007812 */ /* 0x004fe200078ec0ff */
[C---:B------:R-:W-:Y:S01]  /*15700*/  HMMA.16816.F32 R92, R104.reuse, R116, R92 ;  /* 0x00000074685c723c */ /* 0x040fe2000000185c */
[----:B------:R3:W2:Y:S02]  /*15710*/  LDL.S16 R125, [R1+0x20] ;  /* 0x00002000017d7983 */ /* 0x0006a40000100600 */
[----:B------:R-:W-:Y:S03]  /*15720*/  SHF.R.U32.HI R0, RZ, 0x8, R0 ;  /* 0x00000008ff007819 */ /* 0x000fe60000011600 */
[----:B------:R-:W-:Y:S01]  /*15730*/  HMMA.16816.F32 R96, R104, R118, R96 ;  /* 0x000000766860723c */ /* 0x000fe20000001860 */
[----:B------:R-:W-:Y:S01]  /*15740*/  LDSM.16.MT88.4 R104, [R180+0xd000] ;  /* 0x00d00000b468783b */ /* 0x000fe20000004200 */
[----:B------:R-:W-:Y:S03]  /*15750*/  MUFU.EX2 R207, R144 ;  /* 0x0000009000cf7308 */ /* 0x000fe60000000800 */
[----:B-1----:R-:W-:Y:S02]  /*15760*/  PRMT R101, R122, 0x7610, R101 ;  /* 0x000076107a657816 */ /* 0x002fe40000000065 */
[----:B------:R-:W-:Y:S02]  /*15770*/  LOP3.LUT R2, R0, 0xffff, RZ, 0xc0, !PT ;  /* 0x0000ffff00027812 */ /* 0x000fe400078ec0ff */
[----:B------:R-:W-:Y:S02]  /*15780*/  LDSM.16.MT88.4 R116, [R179+0xd000] ;  /* 0x00d00000b374783b */ /* 0x000fe40000004200 */
[----:B------:R-:W-:Y:S02]  /*15790*/  PRMT R0, R154, 0x5410, R153 ;  /* 0x000054109a007816 */ /* 0x000fe40000000099 */
[----:B------:R-:W-:Y:S02]  /*157a0*/  @!P5 PRMT R154, R112, 0x5410, RZ ;  /* 0x00005410709ad816 */ /* 0x000fe400000000ff */
[----:B------:R-:W-:Y:S01]  /*157b0*/  @!P3 PRMT R155, R101, 0x5410, RZ ;  /* 0x00005410659bb816 */ /* 0x000fe200000000ff */
[--C-:B------:R-:W-:Y:S01]  /*157c0*/  FFMA.FTZ R101, R213, UR4, -R145.reuse ;  /* 0x00000004d5657c23 */ /* 0x100fe20008010891 */
[----:B------:R-:W-:Y:S01]  /*157d0*/  ISETP.LE.U32.AND P5, PT, R2, UR12, PT ;  /* 0x0000000c02007c0c */ /* 0x000fe2000bfa3070 */
[--C-:B------:R-:W-:Y:S01]  /*157e0*/  FFMA.FTZ R2, R215, UR4, -R145.reuse ;  /* 0x00000004d7027c23 */ /* 0x100fe20008010891 */
[----:B-----5:R-:W-:Y:S01]  /*157f0*/  F2FP.F16.F32.PACK_AB R151, R218, R219 ;  /* 0x000000dbda97723e */ /* 0x020fe200000000ff */
[----:B------:R1:W-:Y:S01]  /*15800*/  MUFU.EX2 R214, R101 ;  /* 0x0000006500d67308 */ /* 0x0003e20000000800 */
[--C-:B------:R-:W-:Y:S01]  /*15810*/  HSET2.LE.AND R108, R127, R146.reuse, PT ;  /* 0x000000927f6c7233 */ /* 0x100fe20003803000 */
[----:B------:R-:W5:Y:S01]  /*15820*/  LDSM.16.MT88.4 R112, [R177+0xd000] ;  /* 0x00d00000b170783b */ /* 0x000f620000004200 */
[----:B------:R-:W-:Y:S01]  /*15830*/  ISETP.LE.U32.AND P3, PT, R123, UR12, PT ;  /* 0x0000000c7b007c0c */ /* 0x000fe2000bf63070 */
[----:B------:R-:W-:Y:S01]  /*15840*/  FFMA.FTZ R145, R167, UR4, -R145 ;  /* 0x00000004a7917c23 */ /* 0x000fe20008010891 */
[C---:B------:R-:W-:Y:S02]  /*15850*/  PRMT R150, R151.reuse, 0x7632, R150 ;  /* 0x0000763297967816 */ /* 0x040fe40000000096 */
[----:B------:R-:W-:Y:S03]  /*15860*/  F2FP.F16.F32.PACK_AB R149, R216, R217 ;  /* 0x000000d9d895723e */ /* 0x000fe600000000ff */
[----:B------:R-:W3:Y:S01]  /*15870*/  MUFU.EX2 R213, R2 ;  /* 0x0000000200d57308 */ /* 0x000ee20000000800 */
[----:B------:R-:W-:Y:S01]  /*15880*/  LOP3.LUT R108, R108, R0, RZ, 0xc0, !PT ;  /* 0x000000006c6c7212 */ /* 0x000fe200078ec0ff */
[----:B------:R-:W-:Y:S01]  /*15890*/  STG.E.U16 desc[UR26][R172.64+0x32], R155 ;  /* 0x0000329bac007986 */ /* 0x000fe2000c10151a */
[--C-:B------:R-:W-:Y:S01]  /*158a0*/  HSET2.LE.AND R109, R126, R146.reuse, PT ;  /* 0x000000927e6d7233 */ /* 0x100fe20003803000 */
[----:B------:R-:W-:Y:S01]  /*158b0*/  @!P4 HADD2 R248, -R150.H0_H0, -RZ.H0_H0 ;  /* 0xa00000ff96f8c230 */ /* 0x000fe20000000900 */
[----:B------:R-:W-:Y:S01]  /*158c0*/  PRMT R0, R151, 0x5410, R150 ;  /* 0x0000541097007816 */ /* 0x000fe20000000096 */
[----:B------:R-:W-:Y:S01]  /*158d0*/  STG.E.U16 desc[UR26][R170.64+0x40], R154 ;  /* 0x0000409aaa007986 */ /* 0x000fe2000c10151a */
[----:B------:R-:W-:Y:S01]  /*158e0*/  PRMT R152, R149, 0x7632, R152 ;  /* 0x0000763295987816 */ /* 0x000fe20000000098 */
[----:B------:R-:W-:Y:S01]  /*158f0*/  @!P1 HADD2 R247, -R149.H0_H0, -RZ.H0_H0 ;  /* 0xa00000ff95f79230 */ /* 0x000fe20000000900 */
[--C-:B------:R-:W-:Y:S01]  /*15900*/  HSET2.LE.AND R110, R129, R146.reuse, PT ;  /* 0x00000092816e7233 */ /* 0x100fe20003803000 */
[----:B-1----:R-:W-:Y:S01]  /*15910*/  FADD.FTZ R101, R225, R120 ;  /* 0x00000078e1657221 */ /* 0x002fe20000010000 */
[----:B------:R-:W-:Y:S01]  /*15920*/  LOP3.LUT R109, R109, R0, RZ, 0xc0, !PT ;  /* 0x000000006d6d7212 */ /* 0x000fe200078ec0ff */
[----:B------:R-:W1:Y:S01]  /*15930*/  LDSM.16.MT88.4 R120, [R178+0xd000] ;  /* 0x00d00000b278783b */ /* 0x000e620000004200 */
[----:B------:R-:W-:Y:S01]  /*15940*/  PRMT R0, R149, 0x5410, R152 ;  /* 0x0000541095007816 */ /* 0x000fe20000000098 */
[----:B------:R-:W2:Y:S01]  /*15950*/  MUFU.EX2 R167, R145 ;  /* 0x0000009100a77308 */ /* 0x000ea20000000800 */
[--C-:B------:R-:W-:Y:S01]  /*15960*/  HSET2.LE.AND R111, R128, R146.reuse, PT ;  /* 0x00000092806f7233 */ /* 0x100fe20003803000 */
[----:B------:R-:W-:Y:S01]  /*15970*/  FADD.FTZ R101, R226, R101 ;  /* 0x00000065e2657221 */ /* 0x000fe20000010000 */
[----:B---3--:R-:W-:Y:S01]  /*15980*/  F2FP.F16.F32.PACK_AB R148, R213, R214 ;  /* 0x000000d6d594723e */ /* 0x008fe200000000ff */
[----:B------:R-:W-:Y:S01]  /*15990*/  FADD.FTZ R2, R228, R131 ;  /* 0x00000083e4027221 */ /* 0x000fe20000010000 */
[----:B------:R-:W-:Y:S01]  /*159a0*/  LOP3.LUT R110, R110, R0, RZ, 0xc0, !PT ;  /* 0x000000006e6e7212 */ /* 0x000fe200078ec0ff */
[----:B------:R-:W-:Y:S01]  /*159b0*/  LDSM.16.MT88.4 R128, [R179+0xd800] ;  /* 0x00d80000b380783b */ /* 0x000fe20000004200 */
[C---:B------:R-:W-:Y:S01]  /*159c0*/  PRMT R147, R148.reuse, 0x7632, R147 ;  /* 0x0000763294937816 */ /* 0x040fe20000000093 */
[----:B------:R-:W-:Y:S01]  /*159d0*/  FADD.FTZ R2, R227, R2 ;  /* 0x00000002e3027221 */ /* 0x000fe20000010000 */
[----:B------:R-:W-:Y:S02]  /*159e0*/  SHF.R.U32.HI R124, RZ, 0x18, R124 ;  /* 0x00000018ff7c7819 */ /* 0x000fe4000001167c */
[----:B------:R-:W-:Y:S01]  /*159f0*/  PRMT R0, R148, 0x5410, R147 ;  /* 0x0000541094007816 */ /* 0x000fe20000000093 */
[----:B------:R-:W-:Y:S01]  /*15a00*/  FADD.FTZ R126, R231, R2 ;  /* 0x00000002e77e7221 */ /* 0x000fe20000010000 */
[----:B------:R-:W-:Y:S02]  /*15a10*/  @!P4 PRMT R150, R248, 0x5410, RZ ;  /* 0x00005410f896c816 */ /* 0x000fe400000000ff */
[----:B------:R-:W-:Y:S02]  /*15a20*/  LOP3.LUT R111, R111, R0, RZ, 0xc0, !PT ;  /* 0x000000006f6f7212 */ /* 0x000fe400078ec0ff */
[----:B------:R-:W-:Y:S02]  /*15a30*/  @!P1 PRMT R149, R247, 0x5410, RZ ;  /* 0x00005410f7959816 */ /* 0x000fe400000000ff */
[----:B------:R-:W-:Y:S03]  /*15a40*/  LOP3.LUT R2, R169, UR21, R134, 0x96, !PT ;  /* 0x00000015a9027c12 */ /* 0x000fe6000f8e9686 */
[C---:B-----5:R-:W-:Y:S06]  /*15a50*/  HMMA.16816.F32 R4, R108.reuse, R112, R4 ;  /* 0x000000706c04723c */ /* 0x060fec0000001804 */
        /* <DEDUP_REMOVED lines=16> */
[----:B------:R-:W-:Y:S05]  /*15b60*/  LDSM.16.MT88.4 R120, [R180+0x11000] ;  /* 0x01100000b478783b */ /* 0x000fea0000004200 */
[C---:B-----5:R-:W-:Y:S06]  /*15b70*/  HMMA.16816.F32 R52, R108.reuse, R104, R52 ;  /* 0x000000686c34723c */ /* 0x060fec0000001834 */
[C---:B------:R-:W-:Y:S01]  /*15b80*/  HMMA.16816.F32 R56, R108.reuse, R106, R56 ;  /* 0x0000006a6c38723c */ /* 0x040fe20000001838 */
[----:B------:R-:W1:Y:S05]  /*15b90*/  LDSM.16.MT88.4 R104, [R178+0x11000] ;  /* 0x01100000b268783b */ /* 0x000e6a0000004200 */
[C---:B------:R-:W-:Y:S06]  /*15ba0*/  HMMA.16816.F32 R60, R108.reuse, R116, R60 ;  /* 0x000000746c3c723c */ /* 0x040fec000000183c */
[C---:B------:R-:W-:Y:S05]  /*15bb0*/  HMMA.16816.F32 R64, R108.reuse, R118, R64 ;  /* 0x000000766c40723c */ /* 0x040fea0000001840 */
[----:B------:R-:W-:Y:S01]  /*15bc0*/  LOP3.LUT R117, R168, 0xff, RZ, 0xc0, !PT ;  /* 0x000000ffa8757812 */ /* 0x000fe200078ec0ff */
[C---:B---3--:R-:W-:Y:S05]  /*15bd0*/  HMMA.16816.F32 R68, R108.reuse, R112, R68 ;  /* 0x000000706c44723c */ /* 0x048fea0000001844 */
[----:B------:R-:W-:Y:S01]  /*15be0*/  SHF.R.U32.HI R116, RZ, 0x18, R168 ;  /* 0x00000018ff747819 */ /* 0x000fe200000116a8 */
[C---:B------:R-:W-:Y:S05]  /*15bf0*/  HMMA.16816.F32 R72, R108.reuse, R114, R72 ;  /* 0x000000726c48723c */ /* 0x040fea0000001848 */
[----:B------:R-:W-:Y:S06]  /*15c00*/  PRMT R139, R102, 0x5410, R116 ;  /* 0x00005410668b7816 */ /* 0x000fec0000000074 */
[--C-:B------:R-:W-:Y:S01]  /*15c10*/  HSET2.LE.AND R139, R139, R146.reuse, PT ;  /* 0x000000928b8b7233 */ /* 0x100fe20003803000 */
[C---:B-1----:R-:W-:Y:S06]  /*15c20*/  HMMA.16816.F32 R76, R108.reuse, R104, R76 ;  /* 0x000000686c4c723c */ /* 0x042fec000000184c */
[C---:B------:R-:W-:Y:S01]  /*15c30*/  HMMA.16816.F32 R80, R108.reuse, R106, R80 ;  /* 0x0000006a6c50723c */ /* 0x040fe20000001850 */
[----:B------:R-:W-:Y:S05]  /*15c40*/  LDSM.16.MT88.4 R104, [R177+0xd800] ;  /* 0x00d80000b168783b */ /* 0x000fea0000004200 */
[C---:B------:R-:W-:Y:S06]  /*15c50*/  HMMA.16816.F32 R84, R108.reuse, R120, R84 ;  /* 0x000000786c54723c */ /* 0x040fec0000001854 */
[C---:B------:R-:W-:Y:S01]  /*15c60*/  HMMA.16816.F32 R88, R108.reuse, R122, R88 ;  /* 0x0000007a6c58723c */ /* 0x040fe20000001858 */
[----:B------:R-:W-:Y:S04]  /*15c70*/  LDSM.16.MT88.4 R120, [R180+0xd800] ;  /* 0x00d80000b478783b */ /* 0x000fe80000004200 */
[----:B----4-:R-:W-:Y:S02]  /*15c80*/  @!P6 HADD2 R137, -R151.H0_H0, -RZ.H0_H0 ;  /* 0xa00000ff9789e230 */ /* 0x010fe40000000900 */
[----:B--2---:R-:W-:Y:S05]  /*15c90*/  @!P3 HADD2 R125, -R153.H0_H0, -RZ.H0_H0 ;  /* 0xa00000ff997db230 */ /* 0x004fea0000000900 */
[----:B------:R1:W-:Y:S01]  /*15ca0*/  @!P3 STL.S16 [R1+0x20], R125 ;  /* 0x0000207d0100b387 */ /* 0x0003e20000100600 */
[----:B------:R-:W-:Y:S03]  /*15cb0*/  PRMT R0, R125, 0x7610, R0 ;  /* 0x000076107d007816 */ /* 0x000fe60000000000 */
[----:B------:R2:W-:Y:S01]  /*15cc0*/  @!P6 STL.S16 [R1+0x8], R137 ;  /* 0x000008890100e387 */ /* 0x0005e20000100600 */
[----:B------:R-:W-:Y:S02]  /*15cd0*/  @!P3 PRMT R153, R0, 0x5410, RZ ;  /* 0x000054100099b816 */ /* 0x000fe400000000ff */
[----:B------:R-:W-:Y:S02]  /*15ce0*/  ISETP.LE.U32.AND P3, PT, R124, UR12, PT ;  /* 0x0000000c7c007c0c */ /* 0x000fe4000bf63070 */
[----:B------:R3:W4:Y:S01]  /*15cf0*/  LDL.S16 R124, [R1+0x2c] ;  /* 0x00002c00017c7983 */ /* 0x0007220000100600 */
[----:B------:R-:W-:Y:S03]  /*15d00*/  LOP3.LUT R0, R2, 0xff, RZ, 0xc0, !PT ;  /* 0x000000ff02007812 */ /* 0x000fe600078ec0ff */
[----:B------:R-:W-:Y:S04]  /*15d10*/  STG.E.U16 desc[UR26][R170.64+0x42], R153 ;  /* 0x00004299aa007986 */ /* 0x000fe8000c10151a */
[----:B------:R-:W-:Y:S03]  /*15d20*/  STG.E.U16 desc[UR26][R172.64+0x42], R150 ;  /* 0x00004296ac007986 */ /* 0x000fe6000c10151a */
[----:B------:R-:W-:Y:S02]  /*15d30*/  @!P3 HADD2 R252, -R147.H0_H0, -RZ.H0_H0 ;  /* 0xa00000ff93fcb230 */ /* 0x000fe40000000900 */
[--C-:B-1----:R-:W-:Y:S01]  /*15d40*/  FADD.FTZ R125, R238, R101.reuse ;  /* 0x00000065ee7d7221 */ /* 0x102fe20000010000 */
[----:B------:R-:W-:Y:S02]  /*15d50*/  PRMT R101, R137, 0x7610, R101 ;  /* 0x0000761089657816 */ /* 0x000fe40000000065 */
[----:B------:R-:W-:Y:S02]  /*15d60*/  @!P3 PRMT R147, R252, 0x5410, RZ ;  /* 0x00005410fc93b816 */ /* 0x000fe400000000ff */
[----:B------:R-:W-:Y:S02]  /*15d70*/  @!P6 PRMT R151, R101, 0x5410, RZ ;  /* 0x000054106597e816 */ /* 0x000fe400000000ff */
[----:B------:R-:W-:Y:S02]  /*15d80*/  LOP3.LUT R101, R2, 0xffff, RZ, 0xc0, !PT ;  /* 0x0000ffff02657812 */ /* 0x000fe400078ec0ff */
[----:B------:R-:W-:Y:S01]  /*15d90*/  ISETP.LE.U32.AND P6, PT, R0, UR12, PT ;  /* 0x0000000c00007c0c */ /* 0x000fe2000bfc3070 */
[----:B------:R-:W-:Y:S01]  /*15da0*/  STG.E.U16 desc[UR26][R172.64+0x40], R151 ;  /* 0x00004097ac007986 */ /* 0x000fe2000c10151a */
[----:B------:R-:W-:Y:S02]  /*15db0*/  SHF.R.U32.HI R101, RZ, 0x8, R101 ;  /* 0x00000008ff657819 */ /* 0x000fe40000011665 */
[----:B------:R-:W-:Y:S01]  /*15dc0*/  LOP3.LUT R0, R169, UR21, R134, 0x96, !PT ;  /* 0x00000015a9007c12 */ /* 0x000fe2000f8e9686 */
[----:B------:R-:W-:Y:S01]  /*15dd0*/  STG.E.U16 desc[UR26][R170.64+0x50], R149 ;  /* 0x00005095aa007986 */ /* 0x000fe2000c10151a */
[----:B------:R-:W-:Y:S02]  /*15de0*/  LOP3.LUT R101, R101, 0xffff, RZ, 0xc0, !PT ;  /* 0x0000ffff65657812 */ /* 0x000fe400078ec0ff */
[----:B------:R-:W-:Y:S02]  /*15df0*/  LOP3.LUT R102, R0, 0xff, RZ, 0xc0, !PT ;  /* 0x000000ff00667812 */ /* 0x000fe400078ec0ff */
[----:B------:R-:W-:Y:S02]  /*15e00*/  ISETP.LE.U32.AND P4, PT, R101, UR12, PT ;  /* 0x0000000c65007c0c */ /* 0x000fe4000bf83070 */
[----:B------:R-:W-:Y:S02]  /*15e10*/  LOP3.LUT R101, R168, 0xffff, RZ, 0xc0, !PT ;  /* 0x0000ffffa8657812 */ /* 0x000fe400078ec0ff */
[----:B--2---:R-:W-:Y:S02]  /*15e20*/  SHF.R.U32.HI R137, RZ, 0x18, R0 ;  /* 0x00000018ff897819 */ /* 0x004fe40000011600 */
[----:B------:R-:W-:Y:S02]  /*15e30*/  SHF.R.U32.HI R103, RZ, 0x8, R101 ;  /* 0x00000008ff677819 */ /* 0x000fe40000011665 */
[--C-:B------:R-:W-:Y:S02]  /*15e40*/  SHF.R.U32.HI R101, RZ, 0x18, R2.reuse ;  /* 0x00000018ff657819 */ /* 0x100fe40000011602 */
[----:B------:R-:W-:Y:S02]  /*15e50*/  PRMT R138, R117, 0x5410, R103 ;  /* 0x00005410758a7816 */ /* 0x000fe40000000067 */
[----:B------:R-:W1:Y:S01]  /*15e60*/  LDSM.16.MT88.4 R116, [R179+0x11000] ;  /* 0x01100000b374783b */ /* 0x000e620000004200 */
[----:B------:R-:W-:Y:S02]  /*15e70*/  ISETP.LE.U32.AND P1, PT, R101, UR12, PT ;  /* 0x0000000c65007c0c */ /* 0x000fe4000bf23070 */
[----:B------:R-:W-:Y:S02]  /*15e80*/  SHF.R.U32.HI R103, RZ, 0x10, R2 ;  /* 0x00000010ff677819 */ /* 0x000fe40000011602 */
[----:B------:R-:W-:Y:S02]  /*15e90*/  LOP3.LUT R101, R0, 0xffff, RZ, 0xc0, !PT ;  /* 0x0000ffff00657812 */ /* 0x000fe400078ec0ff */
[----:B------:R-:W-:Y:S02]  /*15ea0*/  SHF.R.U32.HI R2, RZ, 0x10, R0 ;  /* 0x00000010ff027819 */ /* 0x000fe40000011600 */
[----:B------:R-:W-:Y:S02]  /*15eb0*/  SHF.R.U32.HI R101, RZ, 0x8, R101 ;  /* 0x00000008ff657819 */ /* 0x000fe40000011665 */
[----:B------:R-:W-:Y:S02]  /*15ec0*/  LOP3.LUT R2, R2, 0xff, RZ, 0xc0, !PT ;  /* 0x000000ff02027812 */ /* 0x000fe400078ec0ff */
[----:B------:R-:W-:Y:S02]  /*15ed0*/  PRMT R101, R102, 0x5410, R101 ;  /* 0x0000541066657816 */ /* 0x000fe40000000065 */
[----:B------:R-:W-:Y:S01]  /*15ee0*/  PRMT R137, R2, 0x5410, R137 ;  /* 0x0000541002897816 */ /* 0x000fe20000000089 */
[----:B------:R-:W-:Y:S01]  /*15ef0*/  FADD.FTZ R2, R222, R126 ;  /* 0x0000007ede027221 */ /* 0x000fe20000010000 */
[----:B------:R-:W-:Y:S02]  /*15f00*/  LOP3.LUT R0, R103, 0xff, RZ, 0xc0, !PT ;  /* 0x000000ff67007812 */ /* 0x000fe400078ec0ff */
[----:B------:R-:W-:Y:S01]  /*15f10*/  F2FP.F16.F32.PACK_AB R103, R212, R211 ;  /* 0x000000d3d467723e */ /* 0x000fe200000000ff */
[----:B------:R-:W-:Y:S01]  /*15f20*/  FADD.FTZ R175, R224, R2 ;  /* 0x00000002e0af7221 */ /* 0x000fe20000010000 */
[----:B------:R-:W-:Y:S02]  /*15f30*/  F2FP.F16.F32.PACK_AB R2, R167, R206 ;  /* 0x000000cea702723e */ /* 0x000fe400000000ff */
[----:B------:R-:W-:Y:S01]  /*15f40*/  PRMT R102, R103, 0x7632, R102 ;  /* 0x0000763267667816 */ /* 0x000fe20000000066 */
[----:B------:R-:W-:Y:S01]  /*15f50*/  @!P6 HADD2 R246, -R103.H0_H0, -RZ.H0_H0 ;  /* 0xa00000ff67f6e230 */ /* 0x000fe20000000900 */
[--C-:B------:R-:W-:Y:S02]  /*15f60*/  HSET2.LE.AND R138, R138, R146.reuse, PT ;  /* 0x000000928a8a7233 */ /* 0x100fe40003803000 */
[--C-:B------:R-:W-:Y:S02]  /*15f70*/  HSET2.LE.AND R136, R101, R146.reuse, PT ;  /* 0x0000009265887233 */ /* 0x100fe40003803000 */
[----:B------:R-:W-:Y:S02]  /*15f80*/  F2FP.F16.F32.PACK_AB R101, R207, R208 ;  /* 0x000000d0cf65723e */ /* 0x000fe400000000ff */
[----:B------:R-:W-:Y:S02]  /*15f90*/  HSET2.LE.AND R137, R137, R146, PT ;  /* 0x0000009289897233 */ /* 0x000fe40003803000 */
[----:B------:R-:W-:Y:S02]  /*15fa0*/  F2FP.F16.F32.PACK_AB R146, R209, R210 ;  /* 0x000000d2d192723e */ /* 0x000fe400000000ff */
[----:B------:R-:W-:Y:S02]  /*15fb0*/  PRMT R144, R101, 0x7632, R144 ;  /* 0x0000763265907816 */ /* 0x000fe40000000090 */
[C---:B------:R-:W-:Y:S01]  /*15fc0*/  PRMT R145, R146.reuse, 0x7632, R145 ;  /* 0x0000763292917816 */ /* 0x040fe20000000091 */
[C---:B-1----:R-:W-:Y:S04]  /*15fd0*/  HMMA.16816.F32 R92, R108.reuse, R116, R92 ;  /* 0x000000746c5c723c */ /* 0x042fe8000000185c */
[----:B------:R-:W-:Y:S02]  /*15fe0*/  @!P1 HADD2 R243, -R145.H0_H0, -RZ.H0_H0 ;  /* 0xa00000ff91f39230 */ /* 0x000fe40000000900 */
[----:B------:R-:W-:Y:S07]  /*15ff0*/  HMMA.16816.F32 R96, R108, R118, R96 ;  /* 0x000000766c60723c */ /* 0x000fee0000001860 */
[----:B------:R-:W-:Y:S04]  /*16000*/  PRMT R108, R146, 0x5410, R145 ;  /* 0x00005410926c7816 */ /* 0x000fe80000000091 */
[----:B------:R-:W-:Y:S02]  /*16010*/  LOP3.LUT R137, R137, R108, RZ, 0xc0, !PT ;  /* 0x0000006c89897212 */ /* 0x000fe400078ec0ff */
[----:B------:R-:W-:Y:S02]  /*16020*/  PRMT R108, R101, 0x5410, R144 ;  /* 0x00005410656c7816 */ /* 0x000fe40000000090 */
[----:B------:R-:W-:Y:S02]  /*16030*/  @!P1 PRMT R145, R243, 0x5410, RZ ;  /* 0x00005410f3919816 */ /* 0x000fe400000000ff */
[----:B------:R-:W-:Y:S01]  /*16040*/  LOP3.LUT R138, R138, R108, RZ, 0xc0, !PT ;  /* 0x0000006c8a8a7212 */ /* 0x000fe200078ec0ff */
[----:B----4-:R-:W-:Y:S05]  /*16050*/  @!P5 HADD2 R124, -R152.H0_H0, -RZ.H0_H0 ;  /* 0xa00000ff987cd230 */ /* 0x010fea0000000900 */
[----:B------:R-:W-:Y:S01]  /*16060*/  @!P5 STL.S16 [R1+0x2c], R124 ;  /* 0x00002c7c0100d387 */ /* 0x000fe20000100600 */
[----:B------:R-:W-:Y:S03]  /*16070*/  PRMT R112, R124, 0x7610, R112 ;  /* 0x000076107c707816 */ /* 0x000fe60000000070 */
[----:B------:R3:W2:Y:S01]  /*16080*/  LDL.S16 R225, [R1] ;  /* 0x0000000001e17983 */ /* 0x0006a20000100600 */
[----:B------:R-:W-:Y:S02]  /*16090*/  @!P5 PRMT R152, R112, 0x5410, RZ ;  /* 0x000054107098d816 */ /* 0x000fe400000000ff */
[----:B------:R-:W-:Y:S01]  /*160a0*/  ISETP.LE.U32.AND P5, PT, R0, UR12, PT ;  /* 0x0000000c00007c0c */ /* 0x000fe2000bfa3070 */
[----:B------:R3:W4:Y:S01]  /*160b0*/  LDL.S16 R215, [R1+0x4] ;  /* 0x0000040001d77983 */ /* 0x0007220000100600 */
[----:B------:R-:W-:Y:S03]  /*160c0*/  FADD.FTZ R0, R143, R125 ;  /* 0x0000007d8f007221 */ /* 0x000fe60000010000 */
[----:B------:R-:W1:Y:S01]  /*160d0*/  LDSM.16.MT88.4 R112, [R178+0xd800] ;  /* 0x00d80000b270783b */ /* 0x000e620000004200 */
[----:B------:R-:W-:Y:S01]  /*160e0*/  FADD.FTZ R174, R223, R0 ;  /* 0x00000000dfae7221 */ /* 0x000fe20000010000 */
[----:B------:R-:W-:Y:S02]  /*160f0*/  PRMT R0, R103, 0x5410, R102 ;  /* 0x0000541067007816 */ /* 0x000fe40000000066 */
[----:B------:R-:W-:Y:S02]  /*16100*/  @!P6 PRMT R103, R246, 0x5410, RZ ;  /* 0x00005410f667e816 */ /* 0x000fe400000000ff */
[----:B------:R-:W-:Y:S02]  /*16110*/  LOP3.LUT R136, R136, R0, RZ, 0xc0, !PT ;  /* 0x0000000088887212 */ /* 0x000fe400078ec0ff */
[C---:B------:R-:W-:Y:S01]  /*16120*/  PRMT R0, R2.reuse, 0x7632, R0 ;  /* 0x0000763202007816 */ /* 0x040fe20000000000 */
[----:B------:R-:W5:Y:S01]  /*16130*/  LDSM.16.MT88.4 R140, [R177+0xf800] ;  /* 0x00f80000b18c783b */ /* 0x000f620000004200 */
[----:B------:R-:W-:Y:S02]  /*16140*/  @!P5 HADD2 R244, -R146.H0_H0, -RZ.H0_H0 ;  /* 0xa00000ff92f4d230 */ /* 0x000fe40000000900 */
[----:B------:R-:W-:Y:S03]  /*16150*/  PRMT R108, R2, 0x5410, R0 ;  /* 0x00005410026c7816 */ /* 0x000fe60000000000 */
[----:B------:R-:W-:Y:S02]  /*16160*/  @!P5 PRMT R146, R244, 0x5410, RZ ;  /* 0x00005410f492d816 */ /* 0x000fe400000000ff */
[----:B------:R-:W-:Y:S01]  /*16170*/  LOP3.LUT R139, R139, R108, RZ, 0xc0, !PT ;  /* 0x0000006c8b8b7212 */ /* 0x000fe200078ec0ff */
[----:B------:R-:W-:Y:S04]  /*16180*/  STG.E.U16 desc[UR26][R170.64+0x52], R152 ;  /* 0x00005298aa007986 */ /* 0x000fe8000c10151a */
[----:B------:R-:W-:Y:S02]  /*16190*/  STG.E.U16 desc[UR26][R172.64+0x52], R147 ;  /* 0x00005293ac007986 */ /* 0x000fe4000c10151a */
[C---:B------:R-:W-:Y:S02]  /*161a0*/  HMMA.16816.F32 R108, R136.reuse, R104, R4 ;  /* 0x00000068886c723c */ /* 0x040fe40000001804 */
[----:B------:R-:W3:Y:S04]  /*161b0*/  LDSM.16.MT88.4 R4, [R178+0xf800] ;  /* 0x00f80000b204783b */ /* 0x000ee80000004200 */
[C---:B------:R-:W-:Y:S04]  /*161c0*/  HMMA.16816.F32 R104, R136.reuse, R106, R8 ;  /* 0x0000006a8868723c */ /* 0x040fe80000001808 */
[----:B------:R-:W3:Y:S02]  /*161d0*/  LDSM.16.MT88.4 R8, [R180+0xf800] ;  /* 0x00f80000b408783b */ /* 0x000ee40000004200 */
[C---:B-1----:R-:W-:Y:S06]  /*161e0*/  HMMA.16816.F32 R116, R136.reuse, R112, R12 ;  /* 0x000000708874723c */ /* 0x042fec000000180c */
[----:B------:R-:W1:Y:S01]  /*161f0*/  LDSM.16.MT88.4 R12, [R179+0xf800] ;  /* 0x00f80000b30c783b */ /* 0x000e620000004200 */
[C---:B------:R-:W-:Y:S06]  /*16200*/  HMMA.16816.F32 R112, R136.reuse, R114, R16 ;  /* 0x000000728870723c */ /* 0x040fec0000001810 */
[C---:B------:R-:W-:Y:S05]  /*16210*/  HMMA.16816.F32 R124, R136.reuse, R120, R20 ;  /* 0x00000078887c723c */ /* 0x040fea0000001814 */
[C---:B------:R-:W-:Y:S01]  /*16220*/  LOP3.LUT R16, R168.reuse, 0xff, RZ, 0xc0, !PT ;  /* 0x000000ffa8107812 */ /* 0x040fe200078ec0ff */
[C---:B------:R-:W-:Y:S05]  /*16230*/  HMMA.16816.F32 R120, R136.reuse, R122, R24 ;  /* 0x0000007a8878723c */ /* 0x040fea0000001818 */
[----:B------:R-:W-:Y:S01]  /*16240*/  LOP3.LUT R20, R168, 0xffff, RZ, 0xc0, !PT ;  /* 0x0000ffffa8147812 */ /* 0x000fe200078ec0ff */
[C---:B------:R-:W-:Y:S05]  /*16250*/  HMMA.16816.F32 R132, R136.reuse, R128, R28 ;  /* 0x000000808884723c */ /* 0x040fea000000181c */
[----:B------:R-:W-:Y:S01]  /*16260*/  SHF.R.U32.HI R20, RZ, 0x8, R20 ;  /* 0x00000008ff147819 */ /* 0x000fe20000011614 */
[C---:B------:R-:W-:Y:S05]  /*16270*/  HMMA.16816.F32 R128, R136.reuse, R130, R32 ;  /* 0x000000828880723c */ /* 0x040fea0000001820 */
[--C-:B------:R-:W-:Y:S01]  /*16280*/  SHF.R.U32.HI R21, RZ, 0x10, R168.reuse ;  /* 0x00000010ff157819 */ /* 0x100fe200000116a8 */
[C---:B-----5:R-:W-:Y:S05]  /*16290*/  HMMA.16816.F32 R36, R136.reuse, R140, R36 ;  /* 0x0000008c8824723c */ /* 0x060fea0000001824 */
[----:B------:R-:W-:Y:S01]  /*162a0*/  LOP3.LUT R21, R21, 0xff, RZ, 0xc0, !PT ;  /* 0x000000ff15157812 */ /* 0x000fe200078ec0ff */
[C---:B------:R-:W-:Y:S03]  /*162b0*/  HMMA.16816.F32 R40, R136.reuse, R142, R40 ;  /* 0x0000008e8828723c */ /* 0x040fe60000001828 */
[----:B------:R-:W-:Y:S02]  /*162c0*/  ISETP.LE.U32.AND P3, PT, R21, UR12, PT ;  /* 0x0000000c15007c0c */ /* 0x000fe4000bf63070 */
[----:B------:R-:W-:Y:S01]  /*162d0*/  SHF.R.U32.HI R168, RZ, 0x18, R168 ;  /* 0x00000018ffa87819 */ /* 0x000fe200000116a8 */
[C---:B---3--:R-:W-:Y:S06]  /*162e0*/  HMMA.16816.F32 R44, R136.reuse, R4, R44 ;  /* 0x00000004882c723c */ /* 0x048fec000000182c */
[C---:B------:R-:W-:Y:S05]  /*162f0*/  HMMA.16816.F32 R48, R136.reuse, R6, R48 ;  /* 0x000000068830723c */ /* 0x040fea0000001830 */
[----:B------:R-:W-:Y:S01]  /*16300*/  LOP3.LUT R4, R20, 0xffff, RZ, 0xc0, !PT ;  /* 0x0000ffff14047812 */ /* 0x000fe200078ec0ff */
[C---:B------:R-:W-:Y:S03]  /*16310*/  HMMA.16816.F32 R52, R136.reuse, R8, R52 ;  /* 0x000000088834723c */ /* 0x040fe60000001834 */
[----:B------:R-:W-:Y:S02]  /*16320*/  ISETP.LE.U32.AND P6, PT, R4, UR12, PT ;  /* 0x0000000c04007c0c */ /* 0x000fe4000bfc3070 */
[----:B------:R-:W-:Y:S01]  /*16330*/  LDSM.16.MT88.4 R4, [R178+0x11800] ;  /* 0x01180000b204783b */ /* 0x000fe20000004200 */
[C---:B------:R-:W-:Y:S05]  /*16340*/  HMMA.16816.F32 R56, R136.reuse, R10, R56 ;  /* 0x0000000a8838723c */ /* 0x040fea0000001838 */
[----:B------:R-:W-:Y:S01]  /*16350*/  @!P3 HADD2 R250, -R2.H0_H0, -RZ.H0_H0 ;  /* 0xa00000ff02fab230 */ /* 0x000fe20000000900 */
[C---:B-1----:R-:W-:Y:S01]  /*16360*/  HMMA.16816.F32 R60, R136.reuse, R12, R60 ;  /* 0x0000000c883c723c */ /* 0x042fe2000000183c */
[----:B------:R-:W-:Y:S04]  /*16370*/  LDSM.16.MT88.4 R8, [R180+0x11800] ;  /* 0x01180000b408783b */ /* 0x000fe80000004200 */
[----:B------:R-:W-:Y:S01]  /*16380*/  @!P6 HADD2 R241, -R144.H0_H0, -RZ.H0_H0 ;  /* 0xa00000ff90f1e230 */ /* 0x000fe20000000900 */
[C---:B------:R-:W-:Y:S05]  /*16390*/  HMMA.16816.F32 R64, R136.reuse, R14, R64 ;  /* 0x0000000e8840723c */ /* 0x040fea0000001840 */
[----:B------:R-:W-:Y:S01]  /*163a0*/  @!P6 PRMT R144, R241, 0x5410, RZ ;  /* 0x00005410f190e816 */ /* 0x000fe200000000ff */
[----:B------:R-:W-:Y:S01]  /*163b0*/  FADD.FTZ R13, R233, R175 ;  /* 0x000000afe90d7221 */ /* 0x000fe20000010000 */
[----:B------:R-:W-:Y:S01]  /*163c0*/  FADD.FTZ R12, R229, R174 ;  /* 0x000000aee50c7221 */ /* 0x000fe20000010000 */
[----:B------:R-:W-:Y:S03]  /*163d0*/  @!P3 PRMT R2, R250, 0x5410, RZ ;  /* 0x00005410fa02b816 */ /* 0x000fe600000000ff */
[----:B------:R-:W-:Y:S01]  /*163e0*/  FADD.FTZ R21, R232, R13 ;  /* 0x0000000de8157221 */ /* 0x000fe20000010000 */
[----:B------:R-:W-:Y:S02]  /*163f0*/  FADD.FTZ R20, R230, R12 ;  /* 0x0000000ce6147221 */ /* 0x000fe40000010000 */
[----:B------:R-:W-:Y:S02]  /*16400*/  LDSM.16.MT88.4 R12, [R179+0x11800] ;  /* 0x01180000b30c783b */ /* 0x000fe40000004200 */
[----:B------:R-:W-:Y:S01]  /*16410*/  FADD.FTZ R20, R219, R20 ;  /* 0x00000014db147221 */ /* 0x000fe20000010000 */
[----:B--2---:R-:W-:Y:S02]  /*16420*/  @!P0 HADD2 R225, -R148.H0_H0, -RZ.H0_H0 ;  /* 0xa00000ff94e18230 */ /* 0x004fe40000000900 */
[----:B----4-:R-:W-:Y:S03]  /*16430*/  @!P4 HADD2 R215, -R102.H0_H0, -RZ.H0_H0 ;  /* 0xa00000ff66d7c230 */ /* 0x010fe60000000900 */
[----:B------:R-:W-:Y:S01]  /*16440*/  @!P0 STL.S16 [R1], R225 ;  /* 0x000000e101008387 */ /* 0x000fe20000100600 */
[----:B------:R-:W-:Y:S03]  /*16450*/  PRMT R17, R225, 0x7610, R17 ;  /* 0x00007610e1117816 */ /* 0x000fe60000000011 */
[----:B------:R-:W-:Y:S01]  /*16460*/  @!P4 STL.S16 [R1+0x4], R215 ;  /* 0x000004d70100c387 */ /* 0x000fe20000100600 */
[----:B------:R-:W-:Y:S02]  /*16470*/  @!P0 PRMT R148, R17, 0x5410, RZ ;  /* 0x0000541011948816 */ /* 0x000fe400000000ff */
[----:B------:R-:W-:Y:S02]  /*16480*/  ISETP.LE.U32.AND P0, PT, R16, UR12, PT ;  /* 0x0000000c10007c0c */ /* 0x000fe4000bf03070 */
[----:B------:R-:W1:Y:S01]  /*16490*/  LDSM.16.MT88.4 R16, [R177+0x11800] ;  /* 0x01180000b110783b */ /* 0x000e620000004200 */
[----:B------:R-:W-:Y:S04]  /*164a0*/  PRMT R22, R215, 0x7610, R22 ;  /* 0x00007610d7167816 */ /* 0x000fe80000000016 */
[----:B------:R-:W-:Y:S02]  /*164b0*/  @!P4 PRMT R102, R22, 0x5410, RZ ;  /* 0x000054101666c816 */ /* 0x000fe400000000ff */
[----:B------:R-:W-:Y:S01]  /*164c0*/  ISETP.LE.U32.AND P4, PT, R168, UR12, PT ;  /* 0x0000000ca8007c0c */ /* 0x000fe2000bf83070 */
[----:B------:R-:W-:Y:S03]  /*164d0*/  STG.E.U16 desc[UR26][R172.64+0x50], R148 ;  /* 0x00005094ac007986 */ /* 0x000fe6000c10151a */
[----:B------:R-:W-:Y:S01]  /*164e0*/  @!P0 HADD2 R242, -R101.H0_H0, -RZ.H0_H0 ;  /* 0xa00000ff65f28230 */ /* 0x000fe20000000900 */
[----:B------:R-:W-:Y:S04]  /*164f0*/  STG.E.U16 desc[UR26][R170.64+0x60], R103 ;  /* 0x00006067aa007986 */ /* 0x000fe8000c10151a */
[----:B------:R2:W-:Y:S01]  /*16500*/  STG.E.U16 desc[UR26][R170.64+0x62], R102 ;  /* 0x00006266aa007986 */ /* 0x0005e2000c10151a */
[----:B------:R-:W-:Y:S02]  /*16510*/  @!P0 PRMT R101, R242, 0x5410, RZ ;  /* 0x00005410f2658816 */ /* 0x000fe400000000ff */
[----:B------:R-:W-:Y:S01]  /*16520*/  PLOP3.LUT P0, PT, PT, PT, UP0, 0x80, 0x0 ;  /* 0x000000000000781c */ /* 0x000fe20003f0f008 */
[----:B------:R-:W-:Y:S01]  /*16530*/  @!P4 HADD2 R249, -R0.H0_H0, -RZ.H0_H0 ;  /* 0xa00000ff00f9c230 */ /* 0x000fe20000000900 */
[----:B------:R-:W-:Y:S04]  /*16540*/  STG.E.U16 desc[UR26][R172.64+0x60], R146 ;  /* 0x00006092ac007986 */ /* 0x000fe8000c10151a */
[----:B------:R-:W-:Y:S01]  /*16550*/  STG.E.U16 desc[UR26][R172.64+0x62], R145 ;  /* 0x00006291ac007986 */ /* 0x000fe2000c10151a */
[----:B------:R-:W-:Y:S03]  /*16560*/  @!P4 PRMT R0, R249, 0x5410, RZ ;  /* 0x00005410f900c816 */ /* 0x000fe600000000ff */
[----:B------:R-:W-:Y:S04]  /*16570*/  STG.E.U16 desc[UR26][R170.64+0x70], R101 ;  /* 0x00007065aa007986 */ /* 0x000fe8000c10151a */
[----:B------:R-:W-:Y:S04]  /*16580*/  STG.E.U16 desc[UR26][R170.64+0x72], R144 ;  /* 0x00007290aa007986 */ /* 0x000fe8000c10151a */
[----:B------:R3:W-:Y:S01]  /*16590*/  STG.E.U16 desc[UR26][R172.64+0x72], R0 ;  /* 0x00007200ac007986 */ /* 0x0007e2000c10151a */
[C---:B-1----:R-:W-:Y:S03]  /*165a0*/  HMMA.16816.F32 R68, R136.reuse, R16, R68 ;  /* 0x000000108844723c */ /* 0x042fe60000001844 */
[----:B------:R1:W-:Y:S01]  /*165b0*/  STG.E.U16 desc[UR26][R172.64+0x70], R2 ;  /* 0x00007002ac007986 */ /* 0x0003e2000c10151a */
[----:B--2---:R-:W-:Y:S02]  /*165c0*/  IMAD.MOV.U32 R102, RZ, RZ, R3 ;  /* 0x000000ffff667224 */ /* 0x004fe400078e0003 */
        /* <DEDUP_REMOVED lines=11> */
[----:B---3--:R-:W-:Y:S01]  /*16680*/  FADD.FTZ R0, R210, R16 ;  /* 0x00000010d2007221 */ /* 0x008fe20000010000 */
[----:B------:R-:W-:Y:S01]  /*16690*/  FADD.FTZ R17, R217, R17 ;  /* 0x00000011d9117221 */ /* 0x000fe20000010000 */
[----:B------:R-:W-:Y:S04]  /*166a0*/  HMMA.16816.F32 R96, R136, R14, R96 ;  /* 0x0000000e8860723c */ /* 0x000fe80000001860 */
[----:B------:R-:W-:Y:S01]  /*166b0*/  FADD.FTZ R0, R209, R0 ;  /* 0x00000000d1007221 */ /* 0x000fe20000010000 */
[----:B------:R-:W-:Y:S01]  /*166c0*/  FADD.FTZ R4, R216, R17 ;  /* 0x00000011d8047221 */ /* 0x000fe20000010000 */
[----:B------:R-:W-:Y:S01]  /*166d0*/  IADD3 R220, P1, R170, -0x80, RZ ;  /* 0xffffff80aadc7810 */ /* 0x000fe20007f3e0ff */
[----:B------:R-:W-:Y:S04]  /*166e0*/  IMAD.MOV.U32 R101, RZ, RZ, R100 ;  /* 0x000000ffff657224 */ /* 0x000fe800078e0064 */
[----:B------:R-:W-:Y:S01]  /*166f0*/  FADD.FTZ R0, R206, R0 ;  /* 0x00000000ce007221 */ /* 0x000fe20000010000 */
[----:B------:R-:W-:Y:S03]  /*16700*/  FADD.FTZ R4, R211, R4 ;  /* 0x00000004d3047221 */ /* 0x000fe60000010000 */
[----:B------:R-:W-:Y:S01]  /*16710*/  FADD.FTZ R0, R167, R0 ;  /* 0x00000000a7007221 */ /* 0x000fe20000010000 */
[----:B------:R-:W-:Y:S01]  /*16720*/  IADD3.X R219, R171, -0x1, RZ, P1, !PT ;  /* 0xffffffffabdb7810 */ /* 0x000fe20000ffe4ff */
[----:B-1----:R-:W-:Y:S03]  /*16730*/  FADD.FTZ R2, R212, R4 ;  /* 0x00000004d4027221 */ /* 0x002fe60000010000 */
[----:B------:R2:W-:Y:S01]  /*16740*/  STL [R1+0x50], R0 ;  /* 0x0000500001007387 */ /* 0x0005e20000100800 */
[----:B------:R-:W-:Y:S04]  /*16750*/  FADD.FTZ R2, R208, R2 ;  /* 0x00000002d0027221 */ /* 0x000fe80000010000 */
[----:B------:R-:W-:Y:S01]  /*16760*/  FADD.FTZ R221, R207, R2 ;  /* 0x00000002cfdd7221 */ /* 0x000fe20000010000 */
[----:B------:R-:W-:Y:S06]  /*16770*/  @P0 BRA `(.L_x_1429) ;  /* 0xffffffa800380947 */ /* 0x000fec000383ffff */
.L_x_1428:
[----:B-1----:R-:W2:Y:S01]  /*16780*/  LDL.LU R4, [R1+0x50] ;  /* 0x0000500001047983 */ /* 0x002ea20000300800 */
[----:B------:R-:W-:Y:S01]  /*16790*/  ULDC UR4, c[0x0][0x38c] ;  /* 0x0000e30000047ab9 */ /* 0x000fe20000000800 */
[----:B------:R-:W-:Y:S01]  /*167a0*/  UMOV UR5, 0x400 ;  /* 0x0000040000057882 */ /* 0x000fe20000000000 */
[----:B------:R-:W-:Y:S01]  /*167b0*/  UISETP.NE.AND UP0, UPT, UR13, -0x1, UPT ;  /* 0xffffffff0d00788c */ /* 0x000fe2000bf05270 */
[----:B------:R-:W1:Y:S01]  /*167c0*/  SHFL.BFLY PT, R2, R221, 0x2, 0x1f ;  /* 0x0c401f00dd027f89 */ /* 0x000e6200000e0000 */
[----:B------:R-:W3:Y:S01]  /*167d0*/  S2R R137, SR_TID.X ;  /* 0x0000000000897919 */ /* 0x000ee20000002100 */
[----:B-1----:R-:W-:-:S05]  /*167e0*/  FADD.FTZ R2, R2, R221 ;  /* 0x000000dd02027221 */ /* 0x002fca0000010000 */
[----:B------:R-:W1:Y:S01]  /*167f0*/  SHFL.BFLY PT, R5, R2, 0x1, 0x1f ;  /* 0x0c201f0002057f89 */ /* 0x000e6200000e0000 */
[----:B---3--:R-:W-:-:S04]  /*16800*/  SHF.R.S32.HI R138, RZ, 0x1f, R137 ;  /* 0x0000001fff8a7819 */ /* 0x008fc80000011489 */
        /* <DEDUP_REMOVED lines=67> */
[----:B--2---:R-:W1:Y:S02]  /*16c40*/  SHFL.BFLY PT, R0, R4, 0x2, 0x1f ;  /* 0x0c401f0004007f89 */ /* 0x004e6400000e0000 */
        /* <DEDUP_REMOVED lines=141> */
.L_x_1432:
        /* <DEDUP_REMOVED lines=23> */
.L_x_1433:
        /* <DEDUP_REMOVED lines=121> */
.L_x_1435:
[----:B------:R-:W-:Y:S05]  /*17e20*/  BSYNC B0 ;  /* 0x0000000000007941 */ /* 0x000fea0003800000 */
.L_x_1434:
        /* <DEDUP_REMOVED lines=38> */
.L_x_1437:
[----:B------:R-:W-:Y:S05]  /*18090*/  BSYNC B0 ;  /* 0x0000000000007941 */ /* 0x000fea0003800000 */
.L_x_1436:
        /* <DEDUP_REMOVED lines=24> */
.L_x_1439:
[----:B------:R-:W-:Y:S05]  /*18220*/  BSYNC B0 ;  /* 0x0000000000007941 */ /* 0x000fea0003800000 */
.L_x_1438:
        /* <DEDUP_REMOVED lines=24> */
.L_x_1441:
[----:B------:R-:W-:Y:S05]  /*183b0*/  BSYNC B0 ;  /* 0x0000000000007941 */ /* 0x000fea0003800000 */
.L_x_1440:
        /* <DEDUP_REMOVED lines=23> */
.L_x_1442:
        /* <DEDUP_REMOVED lines=13> */
.L_x_1534:


//--------------------- .text._ZN5flash16flash_fwd_kernelI23Flash_fwd_kernel_traitsILi192ELi64ELi64ELi4ELb0ELb0EN7cutlass6half_tE19Flash_kernel_traitsILi192ELi64ELi64ELi4ES3_EELb0ELb0ELb1ELb1ELb0ELb0ELb1ELb0EEEvNS_16Flash_fwd_paramsE --------------------------
	.section	.text._ZN5flash16flash_fwd_kernelI23Flash_fwd_kernel_traitsILi192ELi64ELi64ELi4ELb0ELb0EN7cutlass6half_tE19Flash_kernel_traitsILi192ELi64ELi64ELi4ES3_EELb0ELb0ELb1ELb1ELb0ELb0ELb1ELb0EEEvNS_16Flash_fwd_paramsE,"ax",@progbits
	.align	128
        .global         _ZN5flash16flash_fwd_kernelI23Flash_fwd_kernel_traitsILi192ELi64ELi64ELi4ELb0ELb0EN7cutlass6half_tE19Flash_kernel_traitsILi192ELi64ELi64ELi4ES3_EELb0ELb0ELb1ELb1ELb0ELb0ELb1ELb0EEEvNS_16Flash_fwd_paramsE
        .type           _ZN5flash16flash_fwd_kernelI23Flash_fwd_kernel_traitsILi192ELi64ELi64ELi4ELb0ELb0EN7cutlass6half_tE19Flash_kernel_traitsILi192ELi64ELi64ELi4ES3_EELb0ELb0ELb1ELb1ELb0ELb0ELb1ELb0EEEvNS_16Flash_fwd_paramsE,@function
        .size           _ZN5flash16flash_fwd_kernelI23Flash_fwd_kernel_traitsILi192ELi64ELi64ELi4ELb0ELb0EN7cutlass6half_tE19Flash_kernel_traitsILi192ELi64ELi64ELi4ES3_EELb0ELb0ELb1ELb1ELb0ELb0ELb1ELb0EEEvNS_16Flash_fwd_paramsE,(.L_x_1535 - _ZN5flash16flash_fwd_kernelI23Flash_fwd_kernel_traitsILi192ELi64ELi64ELi4ELb0ELb0EN7cutlass6half_tE19Flash_kernel_traitsILi192ELi64ELi64ELi4ES3_EELb0ELb0ELb1ELb1ELb0ELb0ELb1ELb0EEEvNS_16Flash_fwd_paramsE)
        .other          _ZN5flash16flash_fwd_kernelI23Flash_fwd_kernel_traitsILi192ELi64ELi64ELi4ELb0ELb0EN7cutlass6half_tE19Flash_kernel_traitsILi192ELi64ELi64ELi4ES3_EELb0ELb0ELb1ELb1ELb0ELb0ELb1ELb0EEEvNS_16Flash_fwd_paramsE,@"STO_CUDA_ENTRY STV_DEFAULT"
_ZN5flash16flash_fwd_kernelI23Flash_fwd_kernel_traitsILi192ELi64ELi64ELi4ELb0ELb0EN7cutlass6half_tE19Flash_kernel_traitsILi192ELi64ELi64ELi4ES3_EELb0ELb0ELb1ELb1ELb0ELb0ELb1ELb0EEEvNS_16Flash_fwd_paramsE:
.text._ZN5flash16flash_fwd_kernelI23Flash_fwd_kernel_traitsILi192ELi64ELi64ELi4ELb0ELb0EN7cutlass6half_tE19Flash_kernel_traitsILi192ELi64ELi64ELi4ES3_EELb0ELb0ELb1ELb1ELb0ELb0ELb1ELb0EEEvNS_16Flash_fwd_paramsE:
        /* <DEDUP_REMOVED lines=55> */
.L_x_1443:
[----:B------:R-:W-:-:S03]  /*0370*/  ULDC UR5, c[0x0][0x2c8] ;  /* 0x0000b20000057ab9 */ /* 0x000fc60000000800 */
.L_x_1444:
        /* <DEDUP_REMOVED lines=133> */
.L_x_1447:
[----:B------:R-:W-:Y:S05]  /*0bd0*/  BSYNC B0 ;  /* 0x0000000000007941 */ /* 0x000fea0003800000 */
.L_x_1446:
        /* <DEDUP_REMOVED lines=22> */
.L_x_1449:
[----:B------:R-:W-:Y:S05]  /*0d40*/  BSYNC B0 ;  /* 0x0000000000007941 */ /* 0x000fea0003800000 */
.L_x_1448:
        /* <DEDUP_REMOVED lines=22> */
.L_x_1451:
[----:B------:R-:W-:Y:S05]  /*0eb0*/  BSYNC B0 ;  /* 0x0000000000007941 */ /* 0x000fea0003800000 */
.L_x_1450:
        /* <DEDUP_REMOVED lines=23> */
.L_x_1453:
[----:B------:R-:W-:Y:S05]  /*1030*/  BSYNC B0 ;  /* 0x0000000000007941 */ /* 0x000fea0003800000 */
.L_x_1452:
        /* <DEDUP_REMOVED lines=10> */
.L_x_1455:
[----:B------:R-:W-:Y:S05]  /*10e0*/  BSYNC B0 ;  /* 0x0000000000007941 */ /* 0x000fea0003800000 */
.L_x_1454:
        /* <DEDUP_REMOVED lines=10> */
.L_x_1457:
[----:B------:R-:W-:Y:S05]  /*1190*/  BSYNC B0 ;  /* 0x0000000000007941 */ /* 0x000fea0003800000 */
.L_x_1456:
        /* <DEDUP_REMOVED lines=10> */
.L_x_1459:
[----:B------:R-:W-:Y:S05]  /*1240*/  BSYNC B0 ;  /* 0x0000000000007941 */ /* 0x000fea0003800000 */
.L_x_1458:
        /* <DEDUP_REMOVED lines=10> */
.L_x_1445:
[----:B------:R-:W1:Y:S01]  /*12f0*/  LDC R0, c[0x0][0x278] ;  /* 0x00009e00ff007b82 */ /* 0x000e620000000800 */
[----:B------:R-:W2:Y:S01]  /*1300*/  S2R R2, SR_CTAID.Z ;  /* 0x0000000000027919 */ /* 0x000ea20000002700 */
[----:B------:R-:W-:Y:S01]  /*1310*/  IMAD.MOV.U32 R6, RZ, RZ, RZ ;  /* 0x000000ffff067224 */ /* 0x000fe200078e00ff */
[----:B------:R-:W-:Y:S01]  /*1320*/  UISETP.NE.AND UP0, UPT, UR14, -0x1, UPT ;  /* 0xffffffff0e00788c */ /* 0x000fe2000bf05270 */
[----:B------:R-:W-:Y:S01]  /*1330*/  SHF.R.S32.HI R11, RZ, 0x1f, R4 ;  /* 0x0000001fff0b7819 */ /* 0x000fe20000011404 */
[----:B------:R-:W-:Y:S01]  /*1340*/  UISETP.NE.AND UP1, UPT, UR10, -0x1, UPT ;  /* 0xffffffff0a00788c */ /* 0x000fe2000bf25270 */
[----:B------:R-:W-:-:S05]  /*1350*/  IMAD.U32 R19, RZ, RZ, UR15 ;  /* 0x0000000fff137e24 */ /* 0x000fca000f8e00ff */
[----:B------:R-:W-:-:S03]  /*1360*/  PLOP3.LUT P0, PT, PT, PT, UP1, 0x80, 0x0 ;  /* 0x000000000000781c */ /* 0x000fc60003f0f018 */
[----:B------:R-:W-:Y:S01]  /*1370*/  @UP0 ULDC.64 UR6, c[0x0][0x240] ;  /* 0x0000900000060ab9 */ /* 0x000fe20000000a00 */
[----:B------:R-:W-:Y:S02]  /*1380*/  @!UP0 USHF.R.S32.HI UR11, URZ, 0x1f, UR23 ;  /* 0x0000001f3f0b8899 */ /* 0x000fe40008011417 */
[----:B------:R-:W-:Y:S02]  /*1390*/  @UP0 UIMAD.WIDE.U32 UR18, UR14, UR6, URZ ;  /* 0x000000060e1202a5 */ /* 0x000fe4000f8e003f */
[----:B------:R-:W-:Y:S02]  /*13a0*/  @UP1 UIADD3 UR9, UR4, UR10, URZ ;  /* 0x0000000a04091290 */ /* 0x000fe4000fffe03f */
[----:B------:R-:W-:Y:S01]  /*13b0*/  @UP0 UIMAD UR8, UR14, UR7, UR19 ;  /* 0x000000070e0802a4 */ /* 0x000fe2000f8e0213 */
[----:B------:R-:W-:Y:S01]  /*13c0*/  @UP1 ULDC.64 UR12, c[0x0][0x248] ;  /* 0x00009200000c1ab9 */ /* 0x000fe20000000a00 */
[----:B-1----:R-:W-:Y:S01]  /*13d0*/  IABS R3, R0 ;  /* 0x0000000000037213 */ /* 0x002fe20000000000 */
[----:B------:R-:W-:Y:S01]  /*13e0*/  @!UP0 ULDC.64 UR6, c[0x0][0x228] ;  /* 0x00008a0000068ab9 */ /* 0x000fe20000000a00 */
[----:B------:R-:W-:Y:S01]  /*13f0*/  @UP1 UIMAD.WIDE.U32 UR30, UR9, UR12, URZ ;  /* 0x0000000c091e12a5 */ /* 0x000fe2000f8e003f */
[----:B------:R-:W-:Y:S01]  /*1400*/  ISETP.NE.AND P3, PT, R0, RZ, PT ;  /* 0x000000ff0000720c */ /* 0x000fe20003f65270 */
[----:B------:R-:W1:Y:S01]  /*1410*/  I2F.RP R8, R3 ;  /* 0x0000000300087306 */ /* 0x000e620000209400 */
[----:B------:R-:W-:-:S02]  /*1420*/  @!UP0 UIMAD UR11, UR11, UR6, URZ ;  /* 0x000000060b0b82a4 */ /* 0x000fc4000f8e023f */
[----:B------:R-:W-:Y:S01]  /*1430*/  @!UP0 UIMAD.WIDE.U32 UR32, UR23, UR6, URZ ;  /* 0x00000006172082a5 */ /* 0x000fe2000f8e003f */
[----:B--2---:R-:W-:Y:S01]  /*1440*/  IABS R2, R2 ;  /* 0x0000000200027213 */ /* 0x004fe20000000000 */
[----:B------:R-:W-:Y:S02]  /*1450*/  @!UP0 UIMAD UR7, UR23, UR7, UR11 ;  /* 0x00000007170782a4 */ /* 0x000fe4000f8e020b */
        /* <DEDUP_REMOVED lines=9> */
[----:B------:R-:W-:-:S06]  /*14f0*/  IMAD.HI.U32 R5, R7, R5, R6 ;  /* 0x0000000507057227 */ /* 0x000fcc00078e0006 */
[----:B------:R-:W-:Y:S01]  /*1500*/  IMAD.HI.U32 R231, R5, R2, RZ ;  /* 0x0000000205e77227 */ /* 0x000fe200078e00ff */
[----:B------:R-:W-:-:S03]  /*1510*/  LOP3.LUT R5, R0, UR24, RZ, 0x3c, !PT ;  /* 0x0000001800057c12 */ /* 0x000fc6000f8e3cff */
[----:B------:R-:W-:Y:S01]  /*1520*/  IMAD.MOV R6, RZ, RZ, -R231 ;  /* 0x000000ffff067224 */ /* 0x000fe200078e0ae7 */
[----:B------:R-:W-:-:S03]  /*1530*/  ISETP.GE.AND P1, PT, R5, RZ, PT ;  /* 0x000000ff0500720c */ /* 0x000fc60003f26270 */
[----:B------:R-:W-:Y:S01]  /*1540*/  IMAD R6, R3, R6, R2 ;  /* 0x0000000603067224 */ /* 0x000fe200078e0202 */
[----:B------:R-:W-:-:S04]  /*1550*/  LEA.HI R2, R11, R4, RZ, 0x3 ;  /* 0x000000040b027211 */ /* 0x000fc800078f18ff */
[----:B------:R-:W-:Y:S02]  /*1560*/  ISETP.GT.U32.AND P2, PT, R3, R6, PT ;  /* 0x000000060300720c */ /* 0x000fe40003f44070 */
[----:B------:R-:W-:Y:S02]  /*1570*/  SHF.R.S32.HI R14, RZ, 0x3, R2 ;  /* 0x00000003ff0e7819 */ /* 0x000fe40000011402 */
[----:B------:R-:W-:Y:S02]  /*1580*/  LOP3.LUT R5, R2, 0xfffffff8, RZ, 0xc0, !PT ;  /* 0xfffffff802057812 */ /* 0x000fe400078ec0ff */
[--C-:B------:R-:W-:Y:S01]  /*1590*/  SHF.R.S32.HI R15, RZ, 0x1f, R14.reuse ;  /* 0x0000001fff0f7819 */ /* 0x100fe2000001140e */
[----:B------:R-:W-:Y:S02]  /*15a0*/  IMAD.SHL.U32 R213, R14, 0x40, RZ ;  /* 0x000000400ed57824 */ /* 0x000fe400078e00ff */
[----:B------:R-:W-:Y:S02]  /*15b0*/  IMAD.IADD R5, R4, 0x1, -R5 ;  /* 0x0000000104057824 */ /* 0x000fe400078e0a05 */
[----:B------:R-:W-:Y:S01]  /*15c0*/  IMAD.WIDE R18, R19, 0x40, R14 ;  /* 0x0000004013127825 */ /* 0x000fe200078e020e */
[----:B------:R-:W-:-:S03]  /*15d0*/  LOP3.LUT R213, R213, 0x1c0, RZ, 0xc0, !PT ;  /* 0x000001c0d5d57812 */ /* 0x000fc600078ec0ff */
        /* <DEDUP_REMOVED lines=17> */
.L_x_1460:
        /* <DEDUP_REMOVED lines=24> */
.L_x_1461:
        /* <DEDUP_REMOVED lines=8> */
[----:B------:R-:W-:Y:S01]  /*18f0*/  IMAD R2, R14, UR11, R7 ;  /* 0x0000000b0e027c24 */ /* 0x000fe2000f8e0207 */
[----:B------:R-:W-:Y:S01]  /*1900*/  BSSY B0, `(.L_x_1462) ;  /* 0x000004c000007945 */ /* 0x000fe20003800000 */
[----:B------:R-:W-:Y:S01]  /*1910*/  IMAD R3, R15, UR12, RZ ;  /* 0x0000000c0f037c24 */ /* 0x000fe2000f8e02ff */
[----:B------:R-:W-:Y:S01]  /*1920*/  IADD3 R203, R208, 0x80, RZ ;  /* 0x00000080d0cb7810 */ /* 0x000fe20007ffe0ff */
        /* <DEDUP_REMOVED lines=17> */
[C---:B------:R-:W-:Y:S01]  /*1a40*/  ISETP.GE.AND P0, PT, R14.reuse, UR8, PT ;  /* 0x000000080e007c0c */ /* 0x040fe2000bf06270 */
[----:B------:R-:W-:Y:S01]  /*1a50*/  UIMAD UR9, UR24, UR7, UR9 ;  /* 0x00000007180972a4 */ /* 0x000fe2000f8e0209 */
[----:B------:R-:W-:Y:S01]  /*1a60*/  IADD3 R12, R14, 0x10, RZ ;  /* 0x000000100e0c7810 */ /* 0x000fe20007ffe0ff */
[----:B-1----:R-:W-:Y:S01]  /*1a70*/  ULEA UR4, UR4, UR29, 0x18 ;  /* 0x0000001d04047291 */ /* 0x002fe2000f8ec03f */
[----:B------:R-:W-:Y:S01]  /*1a80*/  ISETP.GE.AND P6, PT, R10, UR8, PT ;  /* 0x000000080a007c0c */ /* 0x000fe2000bfc6270 */
[----:B------:R-:W-:Y:S01]  /*1a90*/  ULDC.64 UR6, c[0x0][0x260] ;  /* 0x0000980000067ab9 */ /* 0x000fe20000000a00 */
        /* <DEDUP_REMOVED lines=50> */
.L_x_1463:
[----:B------:R-:W-:Y:S05]  /*1dc0*/  BSYNC B0 ;  /* 0x0000000000007941 */ /* 0x000fea0003800000 */
.L_x_1462:
        /* <DEDUP_REMOVED lines=40> */
.L_x_1465:
[----:B------:R-:W-:Y:S05]  /*2050*/  BSYNC B0 ;  /* 0x0000000000007941 */ /* 0x000fea0003800000 */
.L_x_1464:
        /* <DEDUP_REMOVED lines=40> */
.L_x_1467:
[----:B------:R-:W-:Y:S05]  /*22e0*/  BSYNC B0 ;  /* 0x0000000000007941 */ /* 0x000fea0003800000 */
.L_x_1466:
        /* <DEDUP_REMOVED lines=41> */
.L_x_1469:
[----:B------:R-:W-:Y:S05]  /*2580*/  BSYNC B0 ;  /* 0x0000000000007941 */ /* 0x000fea0003800000 */
.L_x_1468:
        /* <DEDUP_REMOVED lines=44> */
.L_x_1471:
[----:B------:R-:W-:Y:S05]  /*2850*/  BSYNC B0 ;  /* 0x0000000000007941 */ /* 0x000fea0003800000 */
.L_x_1470:
        /* <DEDUP_REMOVED lines=35> */
.L_x_1473:
[----:B------:R-:W-:Y:S05]  /*2a90*/  BSYNC B0 ;  /* 0x0000000000007941 */ /* 0x000fea0003800000 */
.L_x_1472:
        /* <DEDUP_REMOVED lines=36> */
.L_x_1475:
[----:B------:R-:W-:Y:S05]  /*2ce0*/  BSYNC B0 ;  /* 0x0000000000007941 */ /* 0x000fea0003800000 */
.L_x_1474:
        /* <DEDUP_REMOVED lines=36> */
.L_x_1477:
[----:B------:R-:W-:Y:S05]  /*2f30*/  BSYNC B0 ;  /* 0x0000000000007941 */ /* 0x000fea0003800000 */
.L_x_1476:
        /* <DEDUP_REMOVED lines=30> */
[----:B------:R-:W-:Y:S01]  /*3120*/  ISETP.GE.AND P4, PT, R12, UR18, PT ;  /* 0x000000120c007c0c */ /* 0x000fe2000bf86270 */
[----:B------:R-:W-:Y:S01]  /*3130*/  IMAD.IADD R231, R227, 0x1, R231 ;  /* 0x00000001e3e77824 */ /* 0x000fe200078e02e7 */
[----:B------:R-:W-:Y:S01]  /*3140*/  SHF.R.S32.HI R2, RZ, 0x1f, R7 ;  /* 0x0000001fff027819 */ /* 0x000fe20000011407 */
[----:B------:R-:W-:Y:S01]  /*3150*/  IMAD.MOV.U32 R230, RZ, RZ, R226 ;  /* 0x000000ffffe67224 */ /* 0x000fe200078e00e2 */
[----:B------:R-:W-:Y:S01]  /*3160*/  LOP3.LUT R201, R201, 0xfffffffe, RZ, 0xc0, !PT ;  /* 0xfffffffec9c97812 */ /* 0x000fe200078ec0ff */
[----:B------:R-:W-:Y:S01]  /*3170*/  UIMAD UR33, UR33, UR9, UR7 ;  /* 0x00000009212172a4 */ /* 0x000fe2000f8e0207 */
[----:B------:R-:W-:Y:S01]  /*3180*/  LEA.HI R15, R2, R7, RZ, 0x3 ;  /* 0x00000007020f7211 */ /* 0x000fe200078f18ff */
[----:B------:R-:W-:Y:S01]  /*3190*/  UMOV UR17, URZ ;  /* 0x0000003f00117c82 */ /* 0x000fe20008000000 */
[----:B------:R-:W-:Y:S01]  /*31a0*/  ISETP.GE.AND P5, PT, R0, UR18, PT ;  /* 0x0000001200007c0c */ /* 0x000fe2000bfa6270 */
[----:B------:R-:W-:Y:S01]  /*31b0*/  IMAD.IADD R201, R6, 0x1, -R201 ;  /* 0x0000000106c97824 */ /* 0x000fe200078e0ac9 */
[----:B------:R-:W-:Y:S01]  /*31c0*/  LOP3.LUT R2, R15, 0xfffffff8, RZ, 0xc0, !PT ;  /* 0xfffffff80f027812 */ /* 0x000fe200078ec0ff */
[----:B------:R-:W-:Y:S01]  /*31d0*/  IMAD.SHL.U32 R6, R14, 0x8, RZ ;  /* 0x000000080e067824 */ /* 0x000fe200078e00ff */
[----:B------:R-:W-:Y:S01]  /*31e0*/  BSSY B0, `(.L_x_1478) ;  /* 0x000003d000007945 */ /* 0x000fe20003800000 */
[----:B------:R-:W-:Y:S01]  /*31f0*/  IMAD.SHL.U32 R13, R201, 0x8, RZ ;  /* 0x00000008c90d7824 */ /* 0x000fe200078e00ff */
[----:B------:R-:W-:Y:S01]  /*3200*/  ISETP.GE.AND P6, PT, R10, UR18, PT ;  /* 0x000000120a007c0c */ /* 0x000fe2000bfc6270 */
[----:B------:R-:W-:-:S02]  /*3210*/  IMAD.IADD R2, R7, 0x1, -R2 ;  /* 0x0000000107027824 */ /* 0x000fc400078e0a02 */
[----:B------:R-:W3:Y:S01]  /*3220*/  @P0 MUFU.RCP R7, UR6 ;  /* 0x0000000600070d08 */ /* 0x000ee20008001000 */
[----:B--2---:R-:W-:Y:S02]  /*3230*/  IMAD.SHL.U32 R9, R5, 0x40, RZ ;  /* 0x0000004005097824 */ /* 0x004fe400078e00ff */
[----:B------:R-:W-:Y:S01]  /*3240*/  IMAD.SHL.U32 R16, R2, 0x40, RZ ;  /* 0x0000004002107824 */ /* 0x000fe200078e00ff */
[----:B------:R1:W-:Y:S01]  /*3250*/  @P1 STS.128 [R213+0xc000], RZ ;  /* 0x00c000ffd5001388 */ /* 0x0003e20000000c00 */
[----:B------:R-:W-:Y:S01]  /*3260*/  IMAD.SHL.U32 R12, R15, 0x40, RZ ;  /* 0x000000400f0c7824 */ /* 0x000fe200078e00ff */
[----:B------:R-:W-:Y:S02]  /*3270*/  LOP3.LUT R9, R9, 0x1c0, RZ, 0xc0, !PT ;  /* 0x000001c009097812 */ /* 0x000fe400078ec0ff */
[----:B------:R-:W-:Y:S01]  /*3280*/  LOP3.LUT R16, R16, 0x1c0, RZ, 0xc0, !PT ;  /* 0x000001c010107812 */ /* 0x000fe200078ec0ff */
[----:B------:R1:W-:Y:S01]  /*3290*/  @P1 STS.128 [R213+0xe000], RZ ;  /* 0x00e000ffd5001388 */ /* 0x0003e20000000c00 */
[----:B------:R-:W-:-:S02]  /*32a0*/  LOP3.LUT R6, R9, 0x8, R6, 0xf8, !PT ;  /* 0x0000000809067812 */ /* 0x000fc400078ef806 */
[----:B------:R-:W-:Y:S01]  /*32b0*/  LOP3.LUT R13, R16, 0x8, R13, 0xf8, !PT ;  /* 0x00000008100d7812 */ /* 0x000fe200078ef80d */
[----:B------:R1:W-:Y:S01]  /*32c0*/  @P1 STS.128 [R213+0x10000], RZ ;  /* 0x010000ffd5001388 */ /* 0x0003e20000000c00 */
[----:B------:R-:W-:Y:S02]  /*32d0*/  SHF.R.U32.HI R16, RZ, 0x3, R16 ;  /* 0x00000003ff107819 */ /* 0x000fe40000011610 */
[----:B------:R-:W-:Y:S02]  /*32e0*/  SHF.R.U32.HI R9, RZ, 0x3, R9 ;  /* 0x00000003ff097819 */ /* 0x000fe40000011609 */
[----:B------:R-:W-:Y:S02]  /*32f0*/  LOP3.LUT R13, R13, R16, RZ, 0x3c, !PT ;  /* 0x000000100d0d7212 */ /* 0x000fe400078e3cff */
[----:B------:R-:W-:Y:S02]  /*3300*/  LOP3.LUT R6, R6, R9, RZ, 0x3c, !PT ;  /* 0x0000000906067212 */ /* 0x000fe400078e3cff */
[----:B------:R-:W-:Y:S01]  /*3310*/  LOP3.LUT R0, R13, 0xfffffe00, R12, 0xf8, !PT ;  /* 0xfffffe000d007812 */ /* 0x000fe200078ef80c */
[----:B------:R-:W-:-:S02]  /*3320*/  IMAD.U32 R13, RZ, RZ, UR19 ;  /* 0x00000013ff0d7e24 */ /* 0x000fc4000f8e00ff */
[----:B------:R-:W-:Y:S01]  /*3330*/  IMAD R201, R201, 0x200, R6 ;  /* 0x00000200c9c97824 */ /* 0x000fe200078e0206 */
[----:B------:R-:W-:Y:S01]  /*3340*/  LEA.HI R6, R11, R4, RZ, 0x5 ;  /* 0x000000040b067211 */ /* 0x000fe200078f28ff */
[----:B------:R-:W-:-:S03]  /*3350*/  IMAD.WIDE.U32 R12, R13, UR9, R230 ;  /* 0x000000090d0c7c25 */ /* 0x000fc6000f8e00e6 */
[----:B------:R-:W-:Y:S01]  /*3360*/  SHF.R.S32.HI R85, RZ, 0x5, R6 ;  /* 0x00000005ff557819 */ /* 0x000fe20000011406 */
[----:B------:R-:W-:Y:S01]  /*3370*/  VIADD R15, R13, UR33 ;  /* 0x000000210d0f7c36 */ /* 0x000fe20008000000 */
        /* <DEDUP_REMOVED lines=35> */
.L_x_1479:
[----:B------:R-:W-:Y:S05]  /*35b0*/  BSYNC B0 ;  /* 0x0000000000007941 */ /* 0x000fea0003800000 */
.L_x_1478:
        /* <DEDUP_REMOVED lines=39> */
.L_x_1481:
[----:B------:R-:W-:Y:S05]  /*3830*/  BSYNC B0 ;  /* 0x0000000000007941 */ /* 0x000fea0003800000 */
.L_x_1480:
        /* <DEDUP_REMOVED lines=38> */
.L_x_1483:
[----:B------:R-:W-:Y:S05]  /*3aa0*/  BSYNC B0 ;  /* 0x0000000000007941 */ /* 0x000fea0003800000 */
.L_x_1482:
        /* <DEDUP_REMOVED lines=39> */
.L_x_1485:
[----:B------:R-:W-:Y:S05]  /*3d20*/  BSYNC B0 ;  /* 0x0000000000007941 */ /* 0x000fea0003800000 */
.L_x_1484:
        /* <DEDUP_REMOVED lines=73> */
[----:B------:R-:W4:Y:S01]  /*41c0*/  LDSM.16.M88.4 R76, [R188+0x1800] ;  /* 0x00180000bc4c783b */ /* 0x000f220000000200 */
        /* <DEDUP_REMOVED lines=11> */
[----:B------:R-:W5:Y:S04]  /*4280*/  LDSM.16.M88.4 R60, [R201+0x9000] ;  /* 0x00900000c93c783b */ /* 0x000f680000000200 */
[----:B------:R-:W5:Y:S01]  /*4290*/  LDSM.16.M88.4 R68, [R201+0x9800] ;  /* 0x00980000c944783b */ /* 0x000f620000000200 */
[C---:B--2---:R-:W-:Y:S06]  /*42a0*/  HMMA.16816.F32 R48, R64.reuse, R20, R48 ;  /* 0x000000144030723c */ /* 0x044fec0000001830 */
[C---:B------:R-:W-:Y:S01]  /*42b0*/  HMMA.16816.F32 R44, R64.reuse, R22, R44 ;  /* 0x00000016402c723c */ /* 0x040fe2000000182c */
[----:B------:R-:W-:Y:S05]  /*42c0*/  LDSM.16.M88.4 R20, [R199+0x2000] ;  /* 0x00200000c714783b */ /* 0x000fea0000000200 */
[C---:B---3--:R-:W-:Y:S06]  /*42d0*/  HMMA.16816.F32 R32, R64.reuse, R8, R32 ;  /* 0x000000084020723c */ /* 0x048fec0000001820 */
[C---:B------:R-:W-:Y:S01]  /*42e0*/  HMMA.16816.F32 R28, R64.reuse, R10, R28 ;  /* 0x0000000a401c723c */ /* 0x040fe2000000181c */
[----:B------:R-:W2:Y:S05]  /*42f0*/  LDSM.16.M88.4 R8, [R200+0x2000] ;  /* 0x00200000c808783b */ /* 0x000eaa0000000200 */
[C---:B------:R-:W-:Y:S06]  /*4300*/  HMMA.16816.F32 R40, R64.reuse, R16, R40 ;  /* 0x000000104028723c */ /* 0x040fec0000001828 */
[C---:B------:R-:W-:Y:S01]  /*4310*/  HMMA.16816.F32 R36, R64.reuse, R18, R36 ;  /* 0x000000124024723c */ /* 0x040fe20000001824 */
[----:B------:R-:W3:Y:S05]  /*4320*/  LDSM.16.M88.4 R16, [R199+0x2800] ;  /* 0x00280000c710783b */ /* 0x000eea0000000200 */
[C---:B----4-:R-:W-:Y:S06]  /*4330*/  HMMA.16816.F32 R24, R64.reuse, R76, R24 ;  /* 0x0000004c4018723c */ /* 0x050fec0000001818 */
[----:B------:R-:W-:Y:S01]  /*4340*/  HMMA.16816.F32 R72, R64, R78, R72 ;  /* 0x0000004e4048723c */ /* 0x000fe20000001848 */
[----:B------:R-:W-:Y:S04]  /*4350*/  LDSM.16.M88.4 R76, [R199+0x3800] ;  /* 0x00380000c74c783b */ /* 0x000fe80000000200 */
[----:B------:R-:W-:Y:S01]  /*4360*/  LDSM.16.M88.4 R64, [R195+0x8000] ;  /* 0x00800000c340783b */ /* 0x000fe20000000200 */
[C---:B-1----:R-:W-:Y:S06]  /*4370*/  HMMA.16816.F32 R48, R56.reuse, R12, R48 ;  /* 0x0000000c3830723c */ /* 0x042fec0000001830 */
[C---:B------:R-:W-:Y:S01]  /*4380*/  HMMA.16816.F32 R44, R56.reuse, R14, R44 ;  /* 0x0000000e382c723c */ /* 0x040fe2000000182c */
[----:B------:R-:W1:Y:S05]  /*4390*/  LDSM.16.M88.4 R12, [R199+0x3000] ;  /* 0x00300000c70c783b */ /* 0x000e6a0000000200 */
[C---:B-----5:R-:W-:Y:S06]  /*43a0*/  HMMA.16816.F32 R40, R56.reuse, R52, R40 ;  /* 0x000000343828723c */ /* 0x060fec0000001828 */
[C---:B------:R-:W-:Y:S01]  /*43b0*/  HMMA.16816.F32 R36, R56.reuse, R54, R36 ;  /* 0x000000363824723c */ /* 0x040fe20000001824 */
[----:B------:R-:W-:Y:S05]  /*43c0*/  LDSM.16.M88.4 R52, [R198+0x2000] ;  /* 0x00200000c634783b */ /* 0x000fea0000000200 */
[C---:B------:R-:W-:Y:S06]  /*43d0*/  HMMA.16816.F32 R32, R56.reuse, R60, R32 ;  /* 0x0000003c3820723c */ /* 0x040fec0000001820 */
[C---:B------:R-:W-:Y:S01]  /*43e0*/  HMMA.16816.F32 R28, R56.reuse, R62, R28 ;  /* 0x0000003e381c723c */ /* 0x040fe2000000181c */
[----:B------:R-:W4:Y:S05]  /*43f0*/  LDSM.16.M88.4 R60, [R195+0x8800] ;  /* 0x00880000c33c783b */ /* 0x000f2a0000000200 */
[C---:B------:R-:W-:Y:S06]  /*4400*/  HMMA.16816.F32 R24, R56.reuse, R68, R24 ;  /* 0x000000443818723c */ /* 0x040fec0000001818 */
[----:B------:R-:W-:Y:S01]  /*4410*/  HMMA.16816.F32 R72, R56, R70, R72 ;  /* 0x000000463848723c */ /* 0x000fe20000001848 */
[----:B------:R-:W-:Y:S04]  /*4420*/  LDSM.16.M88.4 R56, [R195+0x9800] ;  /* 0x00980000c338783b */ /* 0x000fe80000000200 */
[----:B------:R-:W-:Y:S01]  /*4430*/  LDSM.16.M88.4 R68, [R197+0x2000] ;  /* 0x00200000c544783b */ /* 0x000fe20000000200 */
[C---:B--2---:R-:W-:Y:S06]  /*4440*/  HMMA.16816.F32 R48, R8.reuse, R20, R48 ;  /* 0x000000140830723c */ /* 0x044fec0000001830 */
[C---:B------:R-:W-:Y:S01]  /*4450*/  HMMA.16816.F32 R44, R8.reuse, R22, R44 ;  /* 0x00000016082c723c */ /* 0x040fe2000000182c */
[----:B------:R-:W2:Y:S05]  /*4460*/  LDSM.16.M88.4 R20, [R195+0x9000] ;  /* 0x00900000c314783b */ /* 0x000eaa0000000200 */
[C---:B---3--:R-:W-:Y:S06]  /*4470*/  HMMA.16816.F32 R40, R8.reuse, R16, R40 ;  /* 0x000000100828723c */ /* 0x048fec0000001828 */
        /* <DEDUP_REMOVED lines=10> */
[C---:B------:R-:W-:Y:S06]  /*4520*/  HMMA.16816.F32 R48, R52.reuse, R64, R48 ;  /* 0x000000403430723c */ /* 0x040fec0000001830 */
[C---:B------:R-:W-:Y:S01]  /*4530*/  HMMA.16816.F32 R36, R52.reuse, R62, R36 ;  /* 0x0000003e3424723c */ /* 0x040fe20000001824 */
[----:B------:R-:W-:Y:S05]  /*4540*/  LDSM.16.M88.4 R60, [R201+0xa800] ;  /* 0x00a80000c93c783b */ /* 0x000fea0000000200 */
[C---:B--2---:R-:W-:Y:S06]  /*4550*/  HMMA.16816.F32 R32, R52.reuse, R20, R32 ;  /* 0x000000143420723c */ /* 0x044fec0000001820 */
[C---:B------:R-:W-:Y:S01]  /*4560*/  HMMA.16816.F32 R28, R52.reuse, R22, R28 ;  /* 0x00000016341c723c */ /* 0x040fe2000000181c */
[----:B------:R-:W2:Y:S05]  /*4570*/  LDSM.16.M88.4 R20, [R202+0x4000] ;  /* 0x00400000ca14783b */ /* 0x000eaa0000000200 */
[C---:B------:R-:W-:Y:S01]  /*4580*/  HMMA.16816.F32 R44, R52.reuse, R66, R44 ;  /* 0x00000042342c723c */ /* 0x040fe2000000182c */
[----:B------:R-:W4:Y:S05]  /*4590*/  LDSM.16.M88.4 R64, [R201+0xa000] ;  /* 0x00a00000c940783b */ /* 0x000f2a0000000200 */
[C---:B------:R-:W-:Y:S06]  /*45a0*/  HMMA.16816.F32 R24, R52.reuse, R56, R24 ;  /* 0x000000383418723c */ /* 0x040fec0000001818 */
[----:B------:R-:W-:Y:S01]  /*45b0*/  HMMA.16816.F32 R72, R52, R58, R72 ;  /* 0x0000003a3448723c */ /* 0x000fe20000001848 */
[----:B------:R-:W5:Y:S04]  /*45c0*/  LDSM.16.M88.4 R56, [R201+0xb000] ;  /* 0x00b00000c938783b */ /* 0x000f680000000200 */
[----:B------:R-:W-:Y:S01]  /*45d0*/  LDSM.16.M88.4 R52, [R201+0xb800] ;  /* 0x00b80000c934783b */ /* 0x000fe20000000200 */
[C---:B-1----:R-:W-:Y:S06]  /*45e0*/  HMMA.16816.F32 R40, R68.reuse, R12, R40 ;  /* 0x0000000c4428723c */ /* 0x042fec0000001828 */
[C---:B------:R-:W-:Y:S06]  /*45f0*/  HMMA.16816.F32 R48, R68.reuse, R16, R48 ;  /* 0x000000104430723c */ /* 0x040fec0000001830 */
[C---:B------:R-:W-:Y:S01]  /*4600*/  HMMA.16816.F32 R36, R68.reuse, R14, R36 ;  /* 0x0000000e4424723c */ /* 0x040fe20000001824 */
[----:B------:R-:W1:Y:S05]  /*4610*/  LDSM.16.M88.4 R12, [R199+0x4800] ;  /* 0x00480000c70c783b */ /* 0x000e6a0000000200 */
[C---:B---3--:R-:W-:Y:S06]  /*4620*/  HMMA.16816.F32 R32, R68.reuse, R8, R32 ;  /* 0x000000084420723c */ /* 0x048fec0000001820 */
[C---:B------:R-:W-:Y:S01]  /*4630*/  HMMA.16816.F32 R44, R68.reuse, R18, R44 ;  /* 0x00000012442c723c */ /* 0x040fe2000000182c */
[----:B------:R-:W3:Y:S05]  /*4640*/  LDSM.16.M88.4 R16, [R199+0x4000] ;  /* 0x00400000c710783b */ /* 0x000eea0000000200 */
[----:B------:R-:W-:Y:S01]  /*4650*/  HMMA.16816.F32 R28, R68, R10, R28 ;  /* 0x0000000a441c723c */ /* 0x000fe2000000181c */
[----:B------:R-:W3:Y:S05]  /*4660*/  LDSM.16.M88.4 R8, [R199+0x5000] ;  /* 0x00500000c708783b */ /* 0x000eea0000000200 */
[C---:B--2---:R-:W-:Y:S06]  /*4670*/  HMMA.16816.F32 R40, R20.reuse, R60, R40 ;  /* 0x0000003c1428723c */ /* 0x044fec0000001828 */
[----:B----4-:R-:W-:Y:S06]  /*4680*/  HMMA.16816.F32 R48, R20, R64, R48 ;  /* 0x000000401430723c */ /* 0x010fec0000001830 */
[C---:B------:R-:W-:Y:S06]  /*4690*/  HMMA.16816.F32 R24, R68.reuse, R80, R24 ;  /* 0x000000504418723c */ /* 0x040fec0000001818 */
[----:B------:R-:W-:Y:S01]  /*46a0*/  HMMA.16816.F32 R72, R68, R82, R72 ;  /* 0x000000524448723c */ /* 0x000fe20000001848 */
[----:B------:R-:W-:Y:S04]  /*46b0*/  LDSM.16.M88.4 R68, [R198+0x4000] ;  /* 0x00400000c644783b */ /* 0x000fe80000000200 */
[----:B------:R-:W-:Y:S01]  /*46c0*/  LDSM.16.M88.4 R80, [R199+0x5800] ;  /* 0x00580000c750783b */ /* 0x000fe20000000200 */
[C---:B------:R-:W-:Y:S03]  /*46d0*/  HMMA.16816.F32 R36, R20.reuse, R62, R36 ;  /* 0x0000003e1424723c */ /* 0x040fe60000001824 */
[----:B------:R-:W2:Y:S03]  /*46e0*/  LDSM.16.M88.4 R60, [R195+0xa800] ;  /* 0x00a80000c33c783b */ /* 0x000ea60000000200 */
[C---:B-----5:R-:W-:Y:S06]  /*46f0*/  HMMA.16816.F32 R32, R20.reuse, R56, R32 ;  /* 0x000000381420723c */ /* 0x060fec0000001820 */
[C---:B------:R-:W-:Y:S01]  /*4700*/  HMMA.16816.F32 R44, R20.reuse, R66, R44 ;  /* 0x00000042142c723c */ /* 0x040fe2000000182c */
[----:B------:R-:W4:Y:S05]  /*4710*/  LDSM.16.M88.4 R64, [R195+0xa000] ;  /* 0x00a00000c340783b */ /* 0x000f2a0000000200 */
[----:B------:R-:W-:Y:S01]  /*4720*/  HMMA.16816.F32 R28, R20, R58, R28 ;  /* 0x0000003a141c723c */ /* 0x000fe2000000181c */
[----:B------:R-:W5:Y:S05]  /*4730*/  LDSM.16.M88.4 R56, [R195+0xb000] ;  /* 0x00b00000c338783b */ /* 0x000f6a0000000200 */
[C---:B-1----:R-:W-:Y:S06]  /*4740*/  HMMA.16816.F32 R40, R76.reuse, R12, R40 ;  /* 0x0000000c4c28723c */ /* 0x042fec0000001828 */
[----:B---3--:R-:W-:Y:S06]  /*4750*/  HMMA.16816.F32 R48, R76, R16, R48 ;  /* 0x000000104c30723c */ /* 0x008fec0000001830 */
[C---:B------:R-:W-:Y:S06]  /*4760*/  HMMA.16816.F32 R24, R20.reuse, R52, R24 ;  /* 0x000000341418723c */ /* 0x040fec0000001818 */
[----:B------:R-:W-:Y:S01]  /*4770*/  HMMA.16816.F32 R72, R20, R54, R72 ;  /* 0x000000361448723c */ /* 0x000fe20000001848 */
[----:B------:R-:W-:Y:S04]  /*4780*/  LDSM.16.M88.4 R20, [R197+0x4000] ;  /* 0x00400000c514783b */ /* 0x000fe80000000200 */
[----:B------:R-:W-:Y:S01]  /*4790*/  LDSM.16.M88.4 R52, [R195+0xb800] ;  /* 0x00b80000c334783b */ /* 0x000fe20000000200 */
[C---:B------:R-:W-:Y:S03]  /*47a0*/  HMMA.16816.F32 R36, R76.reuse, R14, R36 ;  /* 0x0000000e4c24723c */ /* 0x040fe60000001824 */
[----:B------:R-:W1:Y:S03]  /*47b0*/  LDSM.16.M88.4 R12, [R188+0x4800] ;  /* 0x00480000bc0c783b */ /* 0x000e660000000200 */
[C---:B------:R-:W-:Y:S06]  /*47c0*/  HMMA.16816.F32 R32, R76.reuse, R8, R32 ;  /* 0x000000084c20723c */ /* 0x040fec0000001820 */
[C---:B------:R-:W-:Y:S01]  /*47d0*/  HMMA.16816.F32 R44, R76.reuse, R18, R44 ;  /* 0x000000124c2c723c */ /* 0x040fe2000000182c */
[----:B------:R-:W3:Y:S05]  /*47e0*/  LDSM.16.M88.4 R16, [R188+0x4000] ;  /* 0x00400000bc10783b */ /* 0x000eea0000000200 */
[----:B------:R-:W-:Y:S01]  /*47f0*/  HMMA.16816.F32 R28, R76, R10, R28 ;  /* 0x0000000a4c1c723c */ /* 0x000fe2000000181c */
[----:B------:R-:W3:Y:S05]  /*4800*/  LDSM.16.M88.4 R8, [R188+0x5000] ;  /* 0x00500000bc08783b */ /* 0x000eea0000000200 */
[C---:B--2---:R-:W-:Y:S06]  /*4810*/  HMMA.16816.F32 R40, R68.reuse, R60, R40 ;  /* 0x0000003c4428723c */ /* 0x044fec0000001828 */
[C---:B----4-:R-:W-:Y:S06]  /*4820*/  HMMA.16816.F32 R48, R68.reuse, R64, R48 ;  /* 0x000000404430723c */ /* 0x050fec0000001830 */
[C---:B-----5:R-:W-:Y:S06]  /*4830*/  HMMA.16816.F32 R32, R68.reuse, R56, R32 ;  /* 0x000000384420723c */ /* 0x060fec0000001820 */
[----:B------:R-:W-:Y:S01]  /*4840*/  HMMA.16816.F32 R36, R68, R62, R36 ;  /* 0x0000003e4424723c */ /* 0x000fe20000001824 */
[----:B------:R-:W2:Y:S01]  /*4850*/  LDSM.16.M88.4 R60, [R188+0x5800] ;  /* 0x00580000bc3c783b */ /* 0x000ea20000000200 */
[----:B------:R-:W-:-:S04]  /*4860*/  DEPBAR.LE SB0, 0x0 ;  /* 0x000080000000791a */ /* 0x000fc80000000000 */
[C---:B-1----:R-:W-:Y:S06]  /*4870*/  HMMA.16816.F32 R40, R20.reuse, R12, R40 ;  /* 0x0000000c1428723c */ /* 0x042fec0000001828 */
[----:B---3--:R-:W-:Y:S01]  /*4880*/  HMMA.16816.F32 R48, R20, R16, R48 ;  /* 0x000000101430723c */ /* 0x008fe20000001830 */
[----:B------:R-:W-:-:S05]  /*4890*/  LOP3.LUT R13, R6, 0xffffffe0, RZ, 0xc0, !PT ;  /* 0xffffffe0060d7812 */ /* 0x000fca00078ec0ff */
[----:B------:R-:W-:Y:S01]  /*48a0*/  IMAD.IADD R13, R4, 0x1, -R13 ;  /* 0x00000001040d7824 */ /* 0x000fe200078e0a0d */
[----:B------:R-:W-:Y:S04]  /*48b0*/  HMMA.16816.F32 R32, R20, R8, R32 ;  /* 0x000000081420723c */ /* 0x000fe80000001820 */
[----:B------:R-:W-:Y:S02]  /*48c0*/  SHF.R.S32.HI R2, RZ, 0x1f, R13 ;  /* 0x0000001fff027819 */ /* 0x000fe4000001140d */
[----:B------:R-:W-:Y:S01]  /*48d0*/  HMMA.16816.F32 R28, R68, R58, R28 ;  /* 0x0000003a441c723c */ /* 0x000fe2000000181c */
[----:B------:R-:W-:Y:S01]  /*48e0*/  IMAD.U32 R9, RZ, RZ, UR19 ;  /* 0x00000013ff097e24 */ /* 0x000fe2000f8e00ff */
[----:B------:R-:W-:-:S03]  /*48f0*/  LEA.HI R13, R2, R13, RZ, 0x2 ;  /* 0x0000000d020d7211 */ /* 0x000fc600078f10ff */
[----:B------:R-:W-:Y:S01]  /*4900*/  IMAD R16, R9, 0x40, R224 ;  /* 0x0000004009107824 */ /* 0x000fe200078e02e0 */
[----:B------:R-:W-:Y:S01]  /*4910*/  HMMA.16816.F32 R44, R68, R66, R44 ;  /* 0x00000042442c723c */ /* 0x000fe2000000182c */
[----:B------:R-:W-:Y:S01]  /*4920*/  SHF.R.S32.HI R2, RZ, 0x2, R13 ;  /* 0x00000002ff027819 */ /* 0x000fe2000001140d */
[----:B------:R-:W-:Y:S02]  /*4930*/  IMAD.U32 R9, RZ, RZ, UR7 ;  /* 0x00000007ff097e24 */ /* 0x000fe4000f8e00ff */
[----:B------:R-:W-:Y:S01]  /*4940*/  FMUL.FTZ R40, R40, UR10 ;  /* 0x0000000a28287c20 */ /* 0x000fe20008410000 */
[----:B------:R-:W-:Y:S02]  /*4950*/  VIADD R8, R16, 0x1 ;  /* 0x0000000110087836 */ /* 0x000fe40000000000 */
[----:B------:R-:W-:Y:S01]  /*4960*/  FMUL.FTZ R49, R49, UR10 ;  /* 0x0000000a31317c20 */ /* 0x000fe20008410000 */
[----:B------:R-:W-:Y:S01]  /*4970*/  IMAD.IADD R223, R2, 0x1, R223 ;  /* 0x0000000102df7824 */ /* 0x000fe200078e02df */
[----:B------:R-:W-:Y:S01]  /*4980*/  HMMA.16816.F32 R24, R76, R80, R24 ;  /* 0x000000504c18723c */ /* 0x000fe20000001818 */
[----:B------:R-:W-:-:S02]  /*4990*/  IMAD.U32 R2, RZ, RZ, UR28 ;  /* 0x0000001cff027e24 */ /* 0x000fc4000f8e00ff */
[----:B------:R-:W-:Y:S01]  /*49a0*/  FMUL.FTZ R50, R50, UR10 ;  /* 0x0000000a32327c20 */ /* 0x000fe20008410000 */
[----:B------:R-:W-:Y:S02]  /*49b0*/  VIADD R220, R223, 0x8 ;  /* 0x00000008dfdc7836 */ /* 0x000fe40000000000 */
[----:B------:R-:W-:Y:S01]  /*49c0*/  FMUL.FTZ R48, R48, UR10 ;  /* 0x0000000a30307c20 */ /* 0x000fe20008410000 */
[----:B------:R-:W-:Y:S01]  /*49d0*/  FMUL.FTZ R4, R35, UR10 ;  /* 0x0000000a23047c20 */ /* 0x000fe20008410000 */
[----:B------:R-:W-:Y:S01]  /*49e0*/  HMMA.16816.F32 R72, R76, R82, R72 ;  /* 0x000000524c48723c */ /* 0x000fe20000001848 */
[C---:B------:R-:W-:Y:S01]  /*49f0*/  VIADDMNMX R221, R223.reuse, UR6, R2, PT ;  /* 0x00000006dfdd7c46 */ /* 0x040fe2000b800102 */
[----:B------:R-:W-:Y:S01]  /*4a00*/  VIADD R223, R223, UR11 ;  /* 0x0000000bdfdf7c36 */ /* 0x000fe20008000000 */
[----:B------:R-:W1:Y:S01]  /*4a10*/  MUFU.TANH R35, R49 ;  /* 0x0000003100237308 */ /* 0x000e620000002400 */
[C---:B------:R-:W-:Y:S01]  /*4a20*/  IADD3 R218, R220.reuse, UR21, R9 ;  /* 0x00000015dcda7c10 */ /* 0x040fe2000fffe009 */
[----:B------:R-:W-:Y:S01]  /*4a30*/  VIADD R220, R220, UR11 ;  /* 0x0000000bdcdc7c36 */ /* 0x000fe20008000000 */
[C---:B------:R-:W-:Y:S01]  /*4a40*/  HMMA.16816.F32 R36, R20.reuse, R14, R36 ;  /* 0x0000000e1424723c */ /* 0x040fe20000001824 */
[----:B------:R-:W-:Y:S01]  /*4a50*/  VIADDMNMX R222, R223, -UR22, RZ, !PT ;  /* 0x80000016dfde7c46 */ /* 0x000fe2000f8001ff */
[----:B------:R-:W-:Y:S01]  /*4a60*/  FMUL.FTZ R51, R51, UR10 ;  /* 0x0000000a33337c20 */ /* 0x000fe20008410000 */
[----:B------:R-:W-:Y:S01]  /*4a70*/  IMAD.IADD R9, R220, 0x1, -R16 ;  /* 0x00000001dc097824 */ /* 0x000fe200078e0a10 */
[----:B------:R-:W-:Y:S01]  /*4a80*/  VIMNMX R218, R218, UR28, PT ;  /* 0x0000001cdada7c48 */ /* 0x000fe2000bfe0100 */
[----:B------:R-:W3:Y:S01]  /*4a90*/  MUFU.TANH R50, R50 ;  /* 0x0000003200327308 */ /* 0x000ee20000002400 */
[C---:B------:R-:W-:Y:S01]  /*4aa0*/  HMMA.16816.F32 R28, R20.reuse, R10, R28 ;  /* 0x0000000a141c723c */ /* 0x040fe2000000181c */
[----:B------:R-:W-:Y:S01]  /*4ab0*/  VIADDMNMX R219, R220, -UR22, RZ, !PT ;  /* 0x80000016dcdb7c46 */ /* 0x000fe2000f8001ff */
[----:B------:R-:W-:Y:S01]  /*4ac0*/  FMUL.FTZ R2, R33, UR10 ;  /* 0x0000000a21027c20 */ /* 0x000fe20008410000 */
[----:B------:R-:W-:Y:S01]  /*4ad0*/  IABS R9, R9 ;  /* 0x0000000900097213 */ /* 0x000fe20000000000 */
[----:B------:R-:W-:Y:S01]  /*4ae0*/  FMUL.FTZ R42, R42, UR10 ;  /* 0x0000000a2a2a7c20 */ /* 0x000fe20008410000 */
[C---:B------:R-:W-:Y:S01]  /*4af0*/  ISETP.GE.AND P2, PT, R8.reuse, R221, PT ;  /* 0x000000dd0800720c */ /* 0x040fe20003f46270 */
[----:B------:R-:W-:Y:S01]  /*4b00*/  HMMA.16816.F32 R44, R20, R18, R44 ;  /* 0x00000012142c723c */ /* 0x000fe2000000182c */
[C---:B------:R-:W-:Y:S01]  /*4b10*/  IMAD.IADD R10, R223.reuse, 0x1, -R8 ;  /* 0x00000001df0a7824 */ /* 0x040fe200078e0a08 */
[----:B------:R-:W4:Y:S01]  /*4b20*/  MUFU.TANH R48, R48 ;  /* 0x0000003000307308 */ /* 0x000f220000002400 */
[----:B------:R-:W-:Y:S01]  /*4b30*/  IMAD.IADD R11, R223, 0x1, -R16 ;  /* 0x00000001df0b7824 */ /* 0x000fe200078e0a10 */
[----:B------:R-:W-:Y:S01]  /*4b40*/  I2FP.F32.S32 R9, R9 ;  /* 0x0000000900097245 */ /* 0x000fe20000201400 */
[----:B------:R-:W-:Y:S01]  /*4b50*/  FMUL.FTZ R41, R41, UR10 ;  /* 0x0000000a29297c20 */ /* 0x000fe20008410000 */
[----:B------:R-:W-:Y:S01]  /*4b60*/  IABS R10, R10 ;  /* 0x0000000a000a7213 */ /* 0x000fe20000000000 */
[C---:B------:R-:W-:Y:S01]  /*4b70*/  HMMA.16816.F32 R24, R68.reuse, R52, R24 ;  /* 0x000000344418723c */ /* 0x040fe20000001818 */
[----:B------:R-:W-:Y:S01]  /*4b80*/  ISETP.GE.AND P1, PT, R8, R218, PT ;  /* 0x000000da0800720c */ /* 0x000fe20003f26270 */
[----:B------:R-:W-:Y:S01]  /*4b90*/  FMUL.FTZ R43, R43, UR10 ;  /* 0x0000000a2b2b7c20 */ /* 0x000fe20008410000 */
[----:B------:R-:W-:Y:S01]  /*4ba0*/  I2FP.F32.S32 R10, R10 ;  /* 0x0000000a000a7245 */ /* 0x000fe20000201400 */
[----:B------:R-:W5:Y:S01]  /*4bb0*/  MUFU.TANH R14, R51 ;  /* 0x00000033000e7308 */ /* 0x000f620000002400 */
[----:B------:R-:W-:Y:S01]  /*4bc0*/  FMUL.FTZ R6, R37, UR10 ;  /* 0x0000000a25067c20 */ /* 0x000fe20008410000 */
[----:B------:R-:W-:Y:S01]  /*4bd0*/  HMMA.16816.F32 R72, R68, R54, R72 ;  /* 0x000000364448723c */ /* 0x000fe20000001848 */
[----:B------:R-:W-:Y:S01]  /*4be0*/  IABS R37, R11 ;  /* 0x0000000b00257213 */ /* 0x000fe20000000000 */
[----:B-1----:R-:W-:Y:S01]  /*4bf0*/  FFMA.FTZ R35, R10, -UR17, R35 ;  /* 0x800000110a237c23 */ /* 0x002fe20008010023 */
[C---:B------:R-:W-:Y:S01]  /*4c00*/  VIADD R10, R16.reuse, 0x8 ;  /* 0x00000008100a7836 */ /* 0x040fe20000000000 */
[----:B------:R-:W-:Y:S01]  /*4c10*/  ISETP.GE.AND P4, PT, R16, R221, PT ;  /* 0x000000dd1000720c */ /* 0x000fe20003f86270 */
[----:B------:R-:W-:Y:S01]  /*4c20*/  FMUL.FTZ R17, R30, UR10 ;  /* 0x0000000a1e117c20 */ /* 0x000fe20008410000 */
[----:B------:R-:W-:Y:S01]  /*4c30*/  I2FP.F32.S32 R37, R37 ;  /* 0x0000002500257245 */ /* 0x000fe20000201400 */
[----:B------:R-:W-:Y:S01]  /*4c40*/  IMAD.IADD R15, R223, 0x1, -R10 ;  /* 0x00000001df0f7824 */ /* 0x000fe200078e0a0a */
[C---:B------:R-:W-:Y:S01]  /*4c50*/  ISETP.GE.AND P0, PT, R10.reuse, R221, PT ;  /* 0x000000dd0a00720c */ /* 0x040fe20003f06270 */
[----:B---3--:R-:W-:Y:S01]  /*4c60*/  FFMA.FTZ R30, R9, -UR17, R50 ;  /* 0x80000011091e7c23 */ /* 0x008fe20008010032 */
[----:B------:R-:W-:Y:S01]  /*4c70*/  ISETP.GE.AND P6, PT, R10, R218, PT ;  /* 0x000000da0a00720c */ /* 0x000fe20003fc6270 */
[----:B------:R-:W-:Y:S01]  /*4c80*/  FMUL.FTZ R44, R44, UR10 ;  /* 0x0000000a2c2c7c20 */ /* 0x000fe20008410000 */
[C---:B------:R-:W-:Y:S01]  /*4c90*/  ISETP.LT.OR P0, PT, R10.reuse, R222, P0 ;  /* 0x000000de0a00720c */ /* 0x040fe20000701670 */
[----:B------:R-:W-:Y:S01]  /*4ca0*/  FMUL.FTZ R45, R45, UR10 ;  /* 0x0000000a2d2d7c20 */ /* 0x000fe20008410000 */
[----:B------:R-:W-:Y:S01]  /*4cb0*/  ISETP.LT.OR P6, PT, R10, R219, P6 ;  /* 0x000000db0a00720c */ /* 0x000fe200037c1670 */
[----:B------:R-:W-:-:S02]  /*4cc0*/  IMAD.IADD R10, R220, 0x1, -R10 ;  /* 0x00000001dc0a7824 */ /* 0x000fc400078e0a0a */
[----:B------:R-:W-:Y:S01]  /*4cd0*/  FMUL.FTZ R18, R31, UR10 ;  /* 0x0000000a1f127c20 */ /* 0x000fe20008410000 */
[----:B------:R-:W-:Y:S01]  /*4ce0*/  VIADD R9, R16, 0x9 ;  /* 0x0000000910097836 */ /* 0x000fe20000000000 */
[----:B------:R-:W1:Y:S01]  /*4cf0*/  MUFU.TANH R33, R44 ;  /* 0x0000002c00217308 */ /* 0x000e620000002400 */
[----:B----4-:R-:W-:Y:S01]  /*4d00*/  FFMA.FTZ R37, R37, -UR17, R48 ;  /* 0x8000001125257c23 */ /* 0x010fe20008010030 */
[----:B------:R-:W-:Y:S01]  /*4d10*/  IABS R10, R10 ;  /* 0x0000000a000a7213 */ /* 0x000fe20000000000 */
[----:B------:R-:W-:Y:S01]  /*4d20*/  FMUL.FTZ R46, R46, UR10 ;  /* 0x0000000a2e2e7c20 */ /* 0x000fe20008410000 */
[-C--:B------:R-:W-:Y:S01]  /*4d30*/  ISETP.LT.OR P2, PT, R8, R222.reuse, P2 ;  /* 0x000000de0800720c */ /* 0x080fe20001741670 */
[----:B------:R-:W-:Y:S01]  /*4d40*/  IMAD.IADD R11, R220, 0x1, -R8 ;  /* 0x00000001dc0b7824 */ /* 0x000fe200078e0a08 */
[----:B------:R-:W-:Y:S01]  /*4d50*/  ISETP.LT.OR P1, PT, R8, R219, P1 ;  /* 0x000000db0800720c */ /* 0x000fe20000f21670 */
[----:B------:R-:W-:Y:S01]  /*4d60*/  FMUL.FTZ R47, R47, UR10 ;  /* 0x0000000a2f2f7c20 */ /* 0x000fe20008410000 */
[----:B------:R-:W3:Y:S01]  /*4d70*/  MUFU.TANH R31, R45 ;  /* 0x0000002d001f7308 */ /* 0x000ee20000002400 */
[C---:B------:R-:W-:Y:S01]  /*4d80*/  ISETP.LT.OR P4, PT, R16.reuse, R222, P4 ;  /* 0x000000de1000720c */ /* 0x040fe20002781670 */
[--C-:B------:R-:W-:Y:S01]  /*4d90*/  IMAD.IADD R8, R223, 0x1, -R9.reuse ;  /* 0x00000001df087824 */ /* 0x100fe200078e0a09 */
[C---:B------:R-:W-:Y:S01]  /*4da0*/  ISETP.GE.AND P3, PT, R9.reuse, R221, PT ;  /* 0x000000dd0900720c */ /* 0x040fe20003f66270 */
[----:B------:R-:W-:Y:S01]  /*4db0*/  IMAD.MOV.U32 R13, RZ, RZ, R10 ;  /* 0x000000ffff0d7224 */ /* 0x000fe200078e000a */
[-C--:B------:R-:W-:Y:S01]  /*4dc0*/  ISETP.GE.AND P5, PT, R9, R218.reuse, PT ;  /* 0x000000da0900720c */ /* 0x080fe20003fa6270 */
[C---:B--2---:R-:W-:Y:S01]  /*4dd0*/  HMMA.16816.F32 R24, R20.reuse, R60, R24 ;  /* 0x0000003c1418723c */ /* 0x044fe20000001818 */
[----:B------:R-:W-:Y:S01]  /*4de0*/  FSEL R37, R37, -INF , !P4 ;  /* 0xff80000025257808 */ /* 0x000fe20006000000 */
[----:B------:R-:W2:Y:S01]  /*4df0*/  MUFU.TANH R12, R46 ;  /* 0x0000002e000c7308 */ /* 0x000ea20000002400 */
[C---:B------:R-:W-:Y:S01]  /*4e00*/  ISETP.GE.AND P4, PT, R16.reuse, R218, PT ;  /* 0x000000da1000720c */ /* 0x040fe20003f86270 */
[----:B------:R-:W-:Y:S01]  /*4e10*/  VIADD R19, R16, 0x18 ;  /* 0x0000001810137836 */ /* 0x000fe20000000000 */
[----:B------:R-:W-:Y:S01]  /*4e20*/  IABS R11, R11 ;  /* 0x0000000b000b7213 */ /* 0x000fe20000000000 */
[----:B------:R-:W-:Y:S01]  /*4e30*/  HMMA.16816.F32 R72, R20, R62, R72 ;  /* 0x0000003e1448723c */ /* 0x000fe20000001848 */
[----:B------:R-:W-:Y:S01]  /*4e40*/  IABS R15, R15 ;  /* 0x0000000f000f7213 */ /* 0x000fe20000000000 */
[----:B------:R-:W-:Y:S01]  /*4e50*/  FMUL.FTZ R36, R36, UR10 ;  /* 0x0000000a24247c20 */ /* 0x000fe20008410000 */
[----:B------:R-:W-:Y:S01]  /*4e60*/  IABS R8, R8 ;  /* 0x0000000800087213 */ /* 0x000fe20000000000 */
[----:B------:R-:W4:Y:S01]  /*4e70*/  MUFU.TANH R10, R47 ;  /* 0x0000002f000a7308 */ /* 0x000f220000002400 */
[C---:B------:R-:W-:Y:S01]  /*4e80*/  ISETP.LT.OR P3, PT, R9.reuse, R222, P3 ;  /* 0x000000de0900720c */ /* 0x040fe20001f61670 */
[----:B------:R-:W-:Y:S01]  /*4e90*/  FMUL.FTZ R38, R38, UR10 ;  /* 0x0000000a26267c20 */ /* 0x000fe20008410000 */
[-C--:B------:R-:W-:Y:S01]  /*4ea0*/  ISETP.LT.OR P5, PT, R9, R219.reuse, P5 ;  /* 0x000000db0900720c */ /* 0x080fe20002fa1670 */
[----:B------:R-:W-:Y:S01]  /*4eb0*/  IMAD.IADD R9, R220, 0x1, -R9 ;  /* 0x00000001dc097824 */ /* 0x000fe200078e0a09 */
[C---:B------:R-:W-:Y:S01]  /*4ec0*/  ISETP.LT.OR P4, PT, R16.reuse, R219, P4 ;  /* 0x000000db1000720c */ /* 0x040fe20002781670 */
[C---:B------:R-:W-:Y:S01]  /*4ed0*/  VIADD R21, R16.reuse, 0x10 ;  /* 0x0000001010157836 */ /* 0x040fe20000000000 */
[----:B------:R-:W-:Y:S01]  /*4ee0*/  I2FP.F32.S32 R11, R11 ;  /* 0x0000000b000b7245 */ /* 0x000fe20000201400 */
[----:B------:R-:W-:Y:S01]  /*4ef0*/  FMUL.FTZ R39, R39, UR10 ;  /* 0x0000000a27277c20 */ /* 0x000fe20008410000 */
[----:B------:R-:W-:Y:S01]  /*4f00*/  I2FP.F32.S32 R20, R15 ;  /* 0x0000000f00147245 */ /* 0x000fe20000201400 */
[----:B------:R-:W-:Y:S01]  /*4f10*/  VIADD R158, R16, 0x20 ;  /* 0x00000020109e7836 */ /* 0x000fe20000000000 */
[----:B------:R-:W-:Y:S01]  /*4f20*/  I2FP.F32.S32 R8, R8 ;  /* 0x0000000800087245 */ /* 0x000fe20000201400 */
[----:B-----5:R-:W-:Y:S01]  /*4f30*/  FFMA.FTZ R14, R11, -UR17, R14 ;  /* 0x800000110b0e7c23 */ /* 0x020fe2000801000e */
[----:B------:R-:W-:Y:S01]  /*4f40*/  IABS R9, R9 ;  /* 0x0000000900097213 */ /* 0x000fe20000000000 */
[----:B-1----:R-:W-:Y:S01]  /*4f50*/  FFMA.FTZ R33, R20, -UR17, R33 ;  /* 0x8000001114217c23 */ /* 0x002fe20008010021 */
[----:B------:R-:W-:Y:S01]  /*4f60*/  FSEL R30, R30, -INF , !P4 ;  /* 0xff8000001e1e7808 */ /* 0x000fe20006000000 */
[----:B---3--:R-:W-:Y:S01]  /*4f70*/  FFMA.FTZ R31, R8, -UR17, R31 ;  /* 0x80000011081f7c23 */ /* 0x008fe2000801001f */
[----:B------:R-:W-:Y:S01]  /*4f80*/  FSEL R35, R35, -INF , !P2 ;  /* 0xff80000023237808 */ /* 0x000fe20005000000 */
[----:B------:R1:W3:Y:S01]  /*4f90*/  MUFU.TANH R15, R40 ;  /* 0x00000028000f7308 */ /* 0x0002e20000002400 */
[C---:B------:R-:W-:Y:S01]  /*4fa0*/  ISETP.GE.AND P4, PT, R21.reuse, R221, PT ;  /* 0x000000dd1500720c */ /* 0x040fe20003f86270 */
[----:B------:R-:W-:Y:S01]  /*4fb0*/  VIADD R20, R16, 0x11 ;  /* 0x0000001110147836 */ /* 0x000fe20000000000 */
[----:B------:R-:W-:Y:S01]  /*4fc0*/  ISETP.GE.AND P2, PT, R21, R218, PT ;  /* 0x000000da1500720c */ /* 0x000fe20003f46270 */
[C---:B------:R-:W-:Y:S01]  /*4fd0*/  IMAD.IADD R11, R223.reuse, 0x1, -R19 ;  /* 0x00000001df0b7824 */ /* 0x040fe200078e0a13 */
[----:B------:R-:W-:Y:S01]  /*4fe0*/  I2FP.F32.S32 R13, R13 ;  /* 0x0000000d000d7245 */ /* 0x000fe20000201400 */
[----:B------:R-:W-:Y:S01]  /*4ff0*/  IMAD.IADD R22, R223, 0x1, -R20 ;  /* 0x00000001df167824 */ /* 0x000fe200078e0a14 */
[----:B------:R-:W-:Y:S01]  /*5000*/  I2FP.F32.S32 R9, R9 ;  /* 0x0000000900097245 */ /* 0x000fe20000201400 */
[----:B------:R-:W5:Y:S01]  /*5010*/  MUFU.TANH R8, R42 ;  /* 0x0000002a00087308 */ /* 0x000f620000002400 */
[----:B------:R-:W-:Y:S01]  /*5020*/  ISETP.LT.OR P4, PT, R21, R222, P4 ;  /* 0x000000de1500720c */ /* 0x000fe20002781670 */
[----:B--2---:R-:W-:Y:S01]  /*5030*/  FFMA.FTZ R12, R13, -UR17, R12 ;  /* 0x800000110d0c7c23 */ /* 0x004fe2000801000c */
[----:B------:R-:W-:Y:S01]  /*5040*/  ISETP.LT.OR P2, PT, R21, R219, P2 ;  /* 0x000000db1500720c */ /* 0x000fe20001741670 */
[----:B----4-:R-:W-:Y:S01]  /*5050*/  FFMA.FTZ R10, R9, -UR17, R10 ;  /* 0x80000011090a7c23 */ /* 0x010fe2000801000a */
[----:B------:R-:W-:Y:S01]  /*5060*/  FSEL R14, R14, -INF , !P1 ;  /* 0xff8000000e0e7808 */ /* 0x000fe20004800000 */
[----:B------:R-:W-:Y:S01]  /*5070*/  FMUL.FTZ R34, R34, UR10 ;  /* 0x0000000a22227c20 */ /* 0x000fe20008410000 */
[----:B------:R-:W-:Y:S01]  /*5080*/  FSEL R33, R33, -INF , !P0 ;  /* 0xff80000021217808 */ /* 0x000fe20004000000 */
[----:B------:R-:W2:Y:S01]  /*5090*/  MUFU.TANH R13, R41 ;  /* 0x00000029000d7308 */ /* 0x000ea20000002400 */
[--C-:B-1----:R-:W-:Y:S01]  /*50a0*/  IMAD.IADD R40, R223, 0x1, -R21.reuse ;  /* 0x00000001df287824 */ /* 0x102fe200078e0a15 */
[----:B------:R-:W-:Y:S01]  /*50b0*/  ISETP.GE.AND P1, PT, R20, R221, PT ;  /* 0x000000dd1400720c */ /* 0x000fe20003f26270 */
[----:B------:R-:W-:Y:S01]  /*50c0*/  IMAD.IADD R21, R220, 0x1, -R21 ;  /* 0x00000001dc157824 */ /* 0x000fe200078e0a15 */
[----:B------:R-:W-:Y:S01]  /*50d0*/  ISETP.GE.AND P0, PT, R20, R218, PT ;  /* 0x000000da1400720c */ /* 0x000fe20003f06270 */
[----:B------:R-:W-:Y:S01]  /*50e0*/  FMUL.FTZ R32, R32, UR10 ;  /* 0x0000000a20207c20 */ /* 0x000fe20008410000 */
[----:B------:R-:W-:Y:S01]  /*50f0*/  IABS R40, R40 ;  /* 0x0000002800287213 */ /* 0x000fe20000000000 */
[----:B------:R-:W-:Y:S01]  /*5100*/  VIADD R162, R16, 0x28 ;  /* 0x0000002810a27836 */ /* 0x000fe20000000000 */
[----:B------:R-:W1:Y:S01]  /*5110*/  MUFU.TANH R9, R43 ;  /* 0x0000002b00097308 */ /* 0x000e620000002400 */
[----:B------:R-:W-:Y:S01]  /*5120*/  IABS R21, R21 ;  /* 0x0000001500157213 */ /* 0x000fe20000000000 */
[----:B------:R-:W-:Y:S01]  /*5130*/  FMUL.FTZ R28, R28, UR10 ;  /* 0x0000000a1c1c7c20 */ /* 0x000fe20008410000 */
[C---:B------:R-:W-:Y:S01]  /*5140*/  ISETP.LT.OR P1, PT, R20.reuse, R222, P1 ;  /* 0x000000de1400720c */ /* 0x040fe20000f21670 */
[----:B------:R-:W-:Y:S01]  /*5150*/  FMUL.FTZ R29, R29, UR10 ;  /* 0x0000000a1d1d7c20 */ /* 0x000fe20008410000 */
[----:B------:R-:W-:Y:S01]  /*5160*/  ISETP.LT.OR P0, PT, R20, R219, P0 ;  /* 0x000000db1400720c */ /* 0x000fe20000701670 */
[----:B------:R-:W-:Y:S01]  /*5170*/  IMAD.IADD R20, R220, 0x1, -R20 ;  /* 0x00000001dc147824 */ /* 0x000fe200078e0a14 */
[----:B------:R-:W-:Y:S01]  /*5180*/  I2FP.F32.S32 R40, R40 ;  /* 0x0000002800287245 */ /* 0x000fe20000201400 */
[----:B------:R-:W4:Y:S01]  /*5190*/  MUFU.TANH R36, R36 ;  /* 0x0000002400247308 */ /* 0x000f220000002400 */
[----:B------:R-:W-:Y:S01]  /*51a0*/  I2FP.F32.S32 R21, R21 ;  /* 0x0000001500157245 */ /* 0x000fe20000201400 */
[----:B------:R-:W-:Y:S01]  /*51b0*/  IMAD.IADD R161, R223, 0x1, -R162 ;  /* 0x00000001dfa17824 */ /* 0x000fe200078e0aa2 */
[----:B------:R-:W-:Y:S01]  /*51c0*/  IABS R22, R22 ;  /* 0x0000001600167213 */ /* 0x000fe20000000000 */
[----:B---3--:R-:W-:Y:S01]  /*51d0*/  FFMA.FTZ R15, R40, -UR17, R15 ;  /* 0x80000011280f7c23 */ /* 0x008fe2000801000f */
[----:B------:R-:W-:Y:S01]  /*51e0*/  IABS R20, R20 ;  /* 0x0000001400147213 */ /* 0x000fe20000000000 */
[----:B-----5:R-:W-:Y:S01]  /*51f0*/  FFMA.FTZ R8, R21, -UR17, R8 ;  /* 0x8000001115087c23 */ /* 0x020fe20008010008 */
[----:B------:R-:W-:Y:S01]  /*5200*/  I2FP.F32.S32 R22, R22 ;  /* 0x0000001600167245 */ /* 0x000fe20000201400 */
[----:B------:R-:W-:Y:S01]  /*5210*/  VIADD R21, R16, 0x19 ;  /* 0x0000001910157836 */ /* 0x000fe20000000000 */
[----:B------:R-:W-:Y:S01]  /*5220*/  I2FP.F32.S32 R20, R20 ;  /* 0x0000001400147245 */ /* 0x000fe20000201400 */
[----:B------:R-:W-:Y:S01]  /*5230*/  MUFU.TANH R6, R6 ;  /* 0x0000000600067308 */ /* 0x000fe20000002400 */
[----:B------:R-:W-:Y:S01]  /*5240*/  FSEL R12, R12, -INF , !P6 ;  /* 0xff8000000c0c7808 */ /* 0x000fe20007000000 */
[----:B--2---:R-:W-:Y:S01]  /*5250*/  FFMA.FTZ R13, R22, -UR17, R13 ;  /* 0x80000011160d7c23 */ /* 0x004fe2000801000d */
[----:B------:R-:W-:Y:S01]  /*5260*/  FSEL R31, R31, -INF , !P3 ;  /* 0xff8000001f1f7808 */ /* 0x000fe20005800000 */
[----:B-1----:R-:W-:Y:S01]  /*5270*/  FFMA.FTZ R9, R20, -UR17, R9 ;  /* 0x8000001114097c23 */ /* 0x002fe20008010009 */
[-C--:B------:R-:W-:Y:S01]  /*5280*/  ISETP.GE.AND P6, PT, R19, R221.reuse, PT ;  /* 0x000000dd1300720c */ /* 0x080fe20003fc6270 */
[----:B------:R-:W-:Y:S01]  /*5290*/  IMAD.IADD R23, R223, 0x1, -R21 ;  /* 0x00000001df177824 */ /* 0x000fe200078e0a15 */
[-C--:B------:R-:W-:Y:S01]  /*52a0*/  ISETP.GE.AND P3, PT, R19, R218.reuse, PT ;  /* 0x000000da1300720c */ /* 0x080fe20003f66270 */
[----:B------:R-:W1:Y:S01]  /*52b0*/  MUFU.TANH R38, R38 ;  /* 0x0000002600267308 */ /* 0x000e620000002400 */
[----:B------:R-:W-:Y:S01]  /*52c0*/  FSEL R10, R10, -INF , !P5 ;  /* 0xff8000000a0a7808 */ /* 0x000fe20006800000 */
[----:B------:R-:W-:Y:S01]  /*52d0*/  IMAD.IADD R22, R223, 0x1, -R158 ;  /* 0x00000001df167824 */ /* 0x000fe200078e0a9e */
[----:B------:R-:W-:Y:S01]  /*52e0*/  FSEL R15, R15, -INF , !P4 ;  /* 0xff8000000f0f7808 */ /* 0x000fe20006000000 */
[----:B------:R-:W-:Y:S01]  /*52f0*/  FMUL.FTZ R24, R24, UR10 ;  /* 0x0000000a18187c20 */ /* 0x000fe20008410000 */
[C---:B------:R-:W-:Y:S01]  /*5300*/  ISETP.GE.AND P5, PT, R21.reuse, R221, PT ;  /* 0x000000dd1500720c */ /* 0x040fe20003fa6270 */
[----:B------:R-:W-:Y:S01]  /*5310*/  FMUL.FTZ R26, R26, UR10 ;  /* 0x0000000a1a1a7c20 */ /* 0x000fe20008410000 */
[----:B------:R-:W-:Y:S01]  /*5320*/  ISETP.GE.AND P4, PT, R21, R218, PT ;  /* 0x000000da1500720c */ /* 0x000fe20003f86270 */
[----:B------:R2:W3:Y:S01]  /*5330*/  MUFU.TANH R20, R39 ;  /* 0x0000002700147308 */ /* 0x0004e20000002400 */
[-C--:B------:R-:W-:Y:S01]  /*5340*/  ISETP.LT.OR P6, PT, R19, R222.reuse, P6 ;  /* 0x000000de1300720c */ /* 0x080fe200037c1670 */
[----:B------:R-:W-:Y:S01]  /*5350*/  FMUL.FTZ R25, R25, UR10 ;  /* 0x0000000a19197c20 */ /* 0x000fe20008410000 */
[-C--:B------:R-:W-:Y:S01]  /*5360*/  ISETP.LT.OR P3, PT, R19, R219.reuse, P3 ;  /* 0x000000db1300720c */ /* 0x080fe20001f61670 */
[C---:B------:R-:W-:Y:S01]  /*5370*/  IMAD.IADD R19, R220.reuse, 0x1, -R19 ;  /* 0x00000001dc137824 */ /* 0x040fe200078e0a13 */
[----:B------:R-:W-:Y:S01]  /*5380*/  ISETP.LT.OR P5, PT, R21, R222, P5 ;  /* 0x000000de1500720c */ /* 0x000fe20002fa1670 */
[----:B------:R-:W-:Y:S01]  /*5390*/  FMUL.FTZ R27, R27, UR10 ;  /* 0x0000000a1b1b7c20 */ /* 0x000fe20008410000 */
[----:B------:R-:W-:Y:S01]  /*53a0*/  ISETP.LT.OR P4, PT, R21, R219, P4 ;  /* 0x000000db1500720c */ /* 0x000fe20002781670 */
[----:B------:R-:W-:Y:S01]  /*53b0*/  IMAD.IADD R21, R220, 0x1, -R21 ;  /* 0x00000001dc157824 */ /* 0x000fe200078e0a15 */
[----:B------:R-:W-:Y:S01]  /*53c0*/  FSEL R8, R8, -INF , !P2 ;  /* 0xff80000008087808 */ /* 0x000fe20005000000 */
[----:B------:R1:W-:Y:S01]  /*53d0*/  MUFU.TANH R165, R32 ;  /* 0x0000002000a57308 */ /* 0x0003e20000002400 */
[----:B------:R-:W-:Y:S01]  /*53e0*/  FSEL R13, R13, -INF , !P1 ;  /* 0xff8000000d0d7808 */ /* 0x000fe20004800000 */
[----:B------:R-:W-:Y:S01]  /*53f0*/  FMUL.FTZ R72, R72, UR10 ;  /* 0x0000000a48487c20 */ /* 0x000fe20008410000 */
[C---:B------:R-:W-:Y:S01]  /*5400*/  ISETP.GE.AND P2, PT, R158.reuse, R221, PT ;  /* 0x000000dd9e00720c */ /* 0x040fe20003f46270 */
[----:B------:R-:W-:Y:S01]  /*5410*/  FMUL.FTZ R73, R73, UR10 ;  /* 0x0000000a49497c20 */ /* 0x000fe20008410000 */
[----:B------:R-:W-:Y:S01]  /*5420*/  ISETP.GE.AND P1, PT, R158, R218, PT ;  /* 0x000000da9e00720c */ /* 0x000fe20003f26270 */
[----:B------:R-:W-:Y:S01]  /*5430*/  FMUL.FTZ R74, R74, UR10 ;  /* 0x0000000a4a4a7c20 */ /* 0x000fe20008410000 */
[----:B--2---:R-:W-:Y:S01]  /*5440*/  IABS R39, R19 ;  /* 0x0000001300277213 */ /* 0x004fe20000000000 */
[----:B------:R-:W-:Y:S01]  /*5450*/  MUFU.TANH R174, R4 ;  /* 0x0000000400ae7308 */ /* 0x000fe20000002400 */
[----:B------:R-:W-:Y:S01]  /*5460*/  IABS R11, R11 ;  /* 0x0000000b000b7213 */ /* 0x000fe20000000000 */
[----:B------:R-:W-:Y:S01]  /*5470*/  FMUL.FTZ R75, R75, UR10 ;  /* 0x0000000a4b4b7c20 */ /* 0x000fe20008410000 */
[----:B------:R-:W-:-:S02]  /*5480*/  ISETP.LT.OR P2, PT, R158, R222, P2 ;  /* 0x000000de9e00720c */ /* 0x000fc40001741670 */
[----:B------:R-:W-:Y:S01]  /*5490*/  ISETP.LT.OR P1, PT, R158, R219, P1 ;  /* 0x000000db9e00720c */ /* 0x000fe20000f21670 */
[----:B------:R-:W-:Y:S01]  /*54a0*/  IMAD.IADD R158, R220, 0x1, -R158 ;  /* 0x00000001dc9e7824 */ /* 0x000fe200078e0a9e */
[----:B------:R-:W-:Y:S01]  /*54b0*/  IABS R23, R23 ;  /* 0x0000001700177213 */ /* 0x000fe20000000000 */
[----:B------:R-:W2:Y:S01]  /*54c0*/  MUFU.TANH R19, R34 ;  /* 0x0000002200137308 */ /* 0x000ea20000002400 */
[----:B------:R-:W-:Y:S02]  /*54d0*/  IABS R21, R21 ;  /* 0x0000001500157213 */ /* 0x000fe40000000000 */
[----:B------:R-:W-:Y:S02]  /*54e0*/  I2FP.F32.S32 R11, R11 ;  /* 0x0000000b000b7245 */ /* 0x000fe40000201400 */
[----:B------:R-:W-:Y:S02]  /*54f0*/  I2FP.F32.S32 R39, R39 ;  /* 0x0000002700277245 */ /* 0x000fe40000201400 */
[----:B------:R-:W-:Y:S01]  /*5500*/  I2FP.F32.S32 R23, R23 ;  /* 0x0000001700177245 */ /* 0x000fe20000201400 */
[----:B----4-:R-:W-:Y:S01]  /*5510*/  FFMA.FTZ R11, R11, -UR17, R36 ;  /* 0x800000110b0b7c23 */ /* 0x010fe20008010024 */
[----:B------:R-:W-:Y:S01]  /*5520*/  I2FP.F32.S32 R21, R21 ;  /* 0x0000001500157245 */ /* 0x000fe20000201400 */
[----:B-1----:R-:W-:Y:S01]  /*5530*/  FFMA.FTZ R32, R39, -UR17, R38 ;  /* 0x8000001127207c23 */ /* 0x002fe20008010026 */
[----:B------:R-:W-:Y:S01]  /*5540*/  IABS R158, R158 ;  /* 0x0000009e009e7213 */ /* 0x000fe20000000000 */
[----:B------:R-:W-:Y:S01]  /*5550*/  FFMA.FTZ R23, R23, -UR17, R6 ;  /* 0x8000001117177c23 */ /* 0x000fe20008010006 */
[----:B------:R-:W-:Y:S01]  /*5560*/  IABS R22, R22 ;  /* 0x0000001600167213 */ /* 0x000fe20000000000 */
[----:B---3--:R-:W-:Y:S01]  /*5570*/  FFMA.FTZ R20, R21, -UR17, R20 ;  /* 0x8000001115147c23 */ /* 0x008fe20008010014 */
[----:B------:R-:W-:Y:S01]  /*5580*/  I2FP.F32.S32 R158, R158 ;  /* 0x0000009e009e7245 */ /* 0x000fe20000201400 */
[----:B------:R-:W-:Y:S01]  /*5590*/  VIADD R21, R16, 0x21 ;  /* 0x0000002110157836 */ /* 0x000fe20000000000 */
[----:B------:R-:W-:Y:S01]  /*55a0*/  I2FP.F32.S32 R22, R22 ;  /* 0x0000001600167245 */ /* 0x000fe20000201400 */
[----:B------:R-:W-:Y:S01]  /*55b0*/  MUFU.TANH R157, R2 ;  /* 0x00000002009d7308 */ /* 0x000fe20000002400 */
[----:B------:R-:W-:Y:S01]  /*55c0*/  FSEL R6, R9, -INF , !P0 ;  /* 0xff80000009067808 */ /* 0x000fe20004000000 */
[----:B--2---:R-:W-:Y:S01]  /*55d0*/  FFMA.FTZ R158, R158, -UR17, R19 ;  /* 0x800000119e9e7c23 */ /* 0x004fe20008010013 */
[----:B------:R-:W-:Y:S01]  /*55e0*/  FSEL R11, R11, -INF , !P6 ;  /* 0xff8000000b0b7808 */ /* 0x000fe20007000000 */
[----:B------:R-:W-:Y:S01]  /*55f0*/  VIADD R19, R16, 0x29 ;  /* 0x0000002910137836 */ /* 0x000fe20000000000 */
[----:B------:R-:W-:Y:S01]  /*5600*/  FSEL R4, R32, -INF , !P3 ;  /* 0xff80000020047808 */ /* 0x000fe20005800000 */
[----:B------:R-:W-:Y:S01]  /*5610*/  FFMA.FTZ R165, R22, -UR17, R165 ;  /* 0x8000001116a57c23 */ /* 0x000fe200080100a5 */
[----:B------:R-:W-:Y:S01]  /*5620*/  FSEL R9, R23, -INF , !P5 ;  /* 0xff80000017097808 */ /* 0x000fe20006800000 */
[----:B------:R-:W1:Y:S01]  /*5630*/  MUFU.TANH R28, R28 ;  /* 0x0000001c001c7308 */ /* 0x000e620000002400 */
[-C--:B------:R-:W-:Y:S01]  /*5640*/  ISETP.GE.AND P0, PT, R21, R221.reuse, PT ;  /* 0x000000dd1500720c */ /* 0x080fe20003f06270 */
[----:B------:R-:W-:Y:S01]  /*5650*/  IMAD.IADD R22, R223, 0x1, -R21 ;  /* 0x00000001df167824 */ /* 0x000fe200078e0a15 */
[----:B------:R-:W-:Y:S01]  /*5660*/  ISETP.GE.AND P6, PT, R21, R218, PT ;  /* 0x000000da1500720c */ /* 0x000fe20003fc6270 */
[----:B------:R-:W-:Y:S01]  /*5670*/  IMAD.IADD R159, R223, 0x1, -R19 ;  /* 0x00000001df9f7824 */ /* 0x000fe200078e0a13 */
[----:B------:R-:W-:-:S02]  /*5680*/  ISETP.GE.AND P3, PT, R162, R221, PT ;  /* 0x000000dda200720c */ /* 0x000fc40003f66270 */
[----:B------:R-:W-:Y:S01]  /*5690*/  ISETP.GE.AND P5, PT, R162, R218, PT ;  /* 0x000000daa200720c */ /* 0x000fe20003fa6270 */
[----:B------:R-:W2:Y:S01]  /*56a0*/  MUFU.TANH R17, R17 ;  /* 0x0000001100117308 */ /* 0x000ea20000002400 */
[CC--:B------:R-:W-:Y:S02]  /*56b0*/  ISETP.LT.OR P0, PT, R21.reuse, R222.reuse, P0 ;  /* 0x000000de1500720c */ /* 0x0c0fe40000701670 */
[-C--:B------:R-:W-:Y:S01]  /*56c0*/  ISETP.LT.OR P6, PT, R21, R219.reuse, P6 ;  /* 0x000000db1500720c */ /* 0x080fe200037c1670 */
[----:B------:R-:W-:Y:S01]  /*56d0*/  IMAD.IADD R21, R220, 0x1, -R21 ;  /* 0x00000001dc157824 */ /* 0x000fe200078e0a15 */
[C---:B------:R-:W-:Y:S02]  /*56e0*/  ISETP.LT.OR P3, PT, R162.reuse, R222, P3 ;  /* 0x000000dea200720c */ /* 0x040fe40001f61670 */
[----:B------:R-:W-:Y:S01]  /*56f0*/  ISETP.LT.OR P5, PT, R162, R219, P5 ;  /* 0x000000dba200720c */ /* 0x000fe20002fa1670 */
[----:B------:R-:W3:Y:S01]  /*5700*/  MUFU.TANH R2, R29 ;  /* 0x0000001d00027308 */ /* 0x000ee20000002400 */
[----:B------:R-:W-:Y:S01]  /*5710*/  IMAD.IADD R162, R220, 0x1, -R162 ;  /* 0x00000001dca27824 */ /* 0x000fe200078e0aa2 */
[----:B------:R-:W-:-:S02]  /*5720*/  IABS R21, R21 ;  /* 0x0000001500157213 */ /* 0x000fc40000000000 */
[----:B------:R-:W-:Y:S02]  /*5730*/  IABS R161, R161 ;  /* 0x000000a100a17213 */ /* 0x000fe40000000000 */
[----:B------:R-:W-:Y:S02]  /*5740*/  IABS R162, R162 ;  /* 0x000000a200a27213 */ /* 0x000fe40000000000 */
[----:B------:R-:W-:Y:S01]  /*5750*/  IABS R159, R159 ;  /* 0x0000009f009f7213 */ /* 0x000fe20000000000 */
[----:B------:R-:W4:Y:S01]  /*5760*/  MUFU.TANH R18, R18 ;  /* 0x0000001200127308 */ /* 0x000f220000002400 */
[----:B------:R-:W-:Y:S02]  /*5770*/  I2FP.F32.S32 R21, R21 ;  /* 0x0000001500157245 */ /* 0x000fe40000201400 */
[----:B------:R-:W-:Y:S02]  /*5780*/  I2FP.F32.S32 R161, R161 ;  /* 0x000000a100a17245 */ /* 0x000fe40000201400 */
[----:B------:R-:W-:Y:S01]  /*5790*/  I2FP.F32.S32 R162, R162 ;  /* 0x000000a200a27245 */ /* 0x000fe20000201400 */
[----:B------:R-:W-:Y:S01]  /*57a0*/  FFMA.FTZ R174, R21, -UR17, R174 ;  /* 0x8000001115ae7c23 */ /* 0x000fe200080100ae */
[----:B------:R-:W-:Y:S01]  /*57b0*/  I2FP.F32.S32 R159, R159 ;  /* 0x0000009f009f7245 */ /* 0x000fe20000201400 */
[----:B-1----:R-:W-:Y:S01]  /*57c0*/  FFMA.FTZ R161, R161, -UR17, R28 ;  /* 0x80000011a1a17c23 */ /* 0x002fe2000801001c */
[----:B------:R-:W-:Y:S01]  /*57d0*/  IABS R22, R22 ;  /* 0x0000001600167213 */ /* 0x000fe20000000000 */
[----:B--2---:R-:W-:Y:S01]  /*57e0*/  FFMA.FTZ R162, R162, -UR17, R17 ;  /* 0x80000011a2a27c23 */ /* 0x004fe20008010011 */
[----:B------:R-:W-:Y:S01]  /*57f0*/  FSEL R165, R165, -INF , !P2 ;  /* 0xff800000a5a57808 */ /* 0x000fe20005000000 */
[----:B---3--:R-:W-:Y:S01]  /*5800*/  FFMA.FTZ R159, R159, -UR17, R2 ;  /* 0x800000119f9f7c23 */ /* 0x008fe20008010002 */
[----:B------:R-:W-:Y:S01]  /*5810*/  I2FP.F32.S32 R22, R22 ;  /* 0x0000001600167245 */ /* 0x000fe20000201400 */
[----:B------:R-:W-:Y:S01]  /*5820*/  VIADD R17, R16, 0x31 ;  /* 0x0000003110117836 */ /* 0x000fe20000000000 */
[----:B------:R-:W-:Y:S01]  /*5830*/  FSEL R2, R20, -INF , !P4 ;  /* 0xff80000014027808 */ /* 0x000fe20006000000 */
[----:B------:R-:W-:Y:S01]  /*5840*/  VIADD R20, R16, 0x30 ;  /* 0x0000003010147836 */ /* 0x000fe20000000000 */
[C---:B------:R-:W-:Y:S01]  /*5850*/  ISETP.GE.AND P4, PT, R19.reuse, R221, PT ;  /* 0x000000dd1300720c */ /* 0x040fe20003f86270 */
[----:B------:R-:W1:Y:S01]  /*5860*/  MUFU.TANH R24, R24 ;  /* 0x0000001800187308 */ /* 0x000e620000002400 */
[----:B------:R-:W-:Y:S01]  /*5870*/  ISETP.GE.AND P2, PT, R19, R218, PT ;  /* 0x000000da1300720c */ /* 0x000fe20003f46270 */
[----:B------:R-:W-:Y:S01]  /*5880*/  FFMA.FTZ R157, R22, -UR17, R157 ;  /* 0x80000011169d7c23 */ /* 0x000fe2000801009d */
[----:B------:R-:W-:Y:S01]  /*5890*/  FSEL R174, R174, -INF , !P6 ;  /* 0xff800000aeae7808 */ /* 0x000fe20007000000 */
[----:B------:R-:W-:Y:S01]  /*58a0*/  IMAD.IADD R21, R223, 0x1, -R20 ;  /* 0x00000001df157824 */ /* 0x000fe200078e0a14 */
[----:B------:R-:W-:Y:S01]  /*58b0*/  FSEL R161, R161, -INF , !P3 ;  /* 0xff800000a1a17808 */ /* 0x000fe20005800000 */
[----:B------:R-:W-:Y:S01]  /*58c0*/  IMAD.IADD R22, R223, 0x1, -R17 ;  /* 0x00000001df167824 */ /* 0x000fe200078e0a11 */
[C---:B------:R-:W-:Y:S01]  /*58d0*/  ISETP.LT.OR P4, PT, R19.reuse, R222, P4 ;  /* 0x000000de1300720c */ /* 0x040fe20002781670 */
[----:B------:R-:W-:Y:S01]  /*58e0*/  MUFU.TANH R26, R26 ;  /* 0x0000001a001a7308 */ /* 0x000fe20000002400 */
[----:B------:R-:W-:Y:S01]  /*58f0*/  ISETP.LT.OR P2, PT, R19, R219, P2 ;  /* 0x000000db1300720c */ /* 0x000fe20001741670 */
[----:B------:R-:W-:Y:S01]  /*5900*/  IMAD.IADD R19, R220, 0x1, -R19 ;  /* 0x00000001dc137824 */ /* 0x000fe200078e0a13 */
[----:B------:R-:W-:-:S02]  /*5910*/  ISETP.GE.AND P6, PT, R17, R221, PT ;  /* 0x000000dd1100720c */ /* 0x000fc40003fc6270 */
[----:B------:R-:W-:Y:S02]  /*5920*/  ISETP.GE.AND P3, PT, R17, R218, PT ;  /* 0x000000da1100720c */ /* 0x000fe40003f66270 */
[----:B------:R-:W-:Y:S01]  /*5930*/  FSEL R158, R158, -INF , !P1 ;  /* 0xff8000009e9e7808 */ /* 0x000fe20004800000 */
[----:B------:R-:W-:Y:S01]  /*5940*/  MUFU.TANH R25, R25 ;  /* 0x0000001900197308 */ /* 0x000fe20000002400 */
[----:B------:R-:W-:Y:S02]  /*5950*/  FSEL R157, R157, -INF , !P0 ;  /* 0xff8000009d9d7808 */ /* 0x000fe40004000000 */
[C---:B------:R-:W-:Y:S02]  /*5960*/  ISETP.LT.OR P6, PT, R17.reuse, R222, P6 ;  /* 0x000000de1100720c */ /* 0x040fe400037c1670 */
[----:B------:R-:W-:Y:S01]  /*5970*/  ISETP.LT.OR P3, PT, R17, R219, P3 ;  /* 0x000000db1100720c */ /* 0x000fe20001f61670 */
[----:B------:R-:W-:Y:S01]  /*5980*/  IMAD.IADD R17, R220, 0x1, -R17 ;  /* 0x00000001dc117824 */ /* 0x000fe200078e0a11 */
[C---:B------:R-:W-:Y:S01]  /*5990*/  ISETP.GE.AND P1, PT, R20.reuse, R221, PT ;  /* 0x000000dd1400720c */ /* 0x040fe20003f26270 */
[----:B------:R-:W2:Y:S01]  /*59a0*/  MUFU.TANH R27, R27 ;  /* 0x0000001b001b7308 */ /* 0x000ea20000002400 */
[----:B------:R-:W-:-:S02]  /*59b0*/  ISETP.GE.AND P0, PT, R20, R218, PT ;  /* 0x000000da1400720c */ /* 0x000fc40003f06270 */
[----:B------:R-:W-:Y:S02]  /*59c0*/  IABS R19, R19 ;  /* 0x0000001300137213 */ /* 0x000fe40000000000 */
[----:B------:R-:W-:Y:S02]  /*59d0*/  IABS R21, R21 ;  /* 0x0000001500157213 */ /* 0x000fe40000000000 */
[C---:B------:R-:W-:Y:S01]  /*59e0*/  ISETP.LT.OR P1, PT, R20.reuse, R222, P1 ;  /* 0x000000de1400720c */ /* 0x040fe20000f21670 */
[----:B------:R-:W3:Y:S01]  /*59f0*/  MUFU.TANH R72, R72 ;  /* 0x0000004800487308 */ /* 0x000ee20000002400 */
[----:B------:R-:W-:Y:S01]  /*5a00*/  ISETP.LT.OR P0, PT, R20, R219, P0 ;  /* 0x000000db1400720c */ /* 0x000fe20000701670 */
[----:B------:R-:W-:Y:S01]  /*5a10*/  IMAD.IADD R20, R220, 0x1, -R20 ;  /* 0x00000001dc147824 */ /* 0x000fe200078e0a14 */
[----:B------:R-:W-:Y:S02]  /*5a20*/  IABS R17, R17 ;  /* 0x0000001100117213 */ /* 0x000fe40000000000 */
[----:B------:R-:W-:-:S02]  /*5a30*/  I2FP.F32.S32 R19, R19 ;  /* 0x0000001300137245 */ /* 0x000fc40000201400 */
[----:B------:R-:W-:Y:S01]  /*5a40*/  I2FP.F32.S32 R21, R21 ;  /* 0x0000001500157245 */ /* 0x000fe20000201400 */
[----:B------:R-:W-:Y:S01]  /*5a50*/  MUFU.TANH R73, R73 ;  /* 0x0000004900497308 */ /* 0x000fe20000002400 */
[----:B------:R-:W-:Y:S01]  /*5a60*/  I2FP.F32.S32 R166, R17 ;  /* 0x0000001100a67245 */ /* 0x000fe20000201400 */
[----:B----4-:R-:W-:Y:S01]  /*5a70*/  FFMA.FTZ R18, R19, -UR17, R18 ;  /* 0x8000001113127c23 */ /* 0x010fe20008010012 */
[----:B------:R-:W-:Y:S01]  /*5a80*/  IABS R20, R20 ;  /* 0x0000001400147213 */ /* 0x000fe20000000000 */
[----:B-1----:R-:W-:Y:S01]  /*5a90*/  FFMA.FTZ R24, R21, -UR17, R24 ;  /* 0x8000001115187c23 */ /* 0x002fe20008010018 */
[----:B------:R-:W-:Y:S01]  /*5aa0*/  VIADD R17, R16, 0x38 ;  /* 0x0000003810117836 */ /* 0x000fe20000000000 */
[----:B------:R-:W-:Y:S01]  /*5ab0*/  FSEL R162, R162, -INF , !P5 ;  /* 0xff800000a2a27808 */ /* 0x000fe20006800000 */
[----:B------:R-:W-:Y:S01]  /*5ac0*/  VIADD R16, R16, 0x39 ;  /* 0x0000003910107836 */ /* 0x000fe20000000000 */
[----:B------:R-:W-:Y:S01]  /*5ad0*/  I2FP.F32.S32 R19, R20 ;  /* 0x0000001400137245 */ /* 0x000fe20000201400 */
[----:B------:R-:W1:Y:S01]  /*5ae0*/  MUFU.TANH R74, R74 ;  /* 0x0000004a004a7308 */ /* 0x000e620000002400 */
[----:B------:R-:W-:Y:S01]  /*5af0*/  FSEL R159, R159, -INF , !P4 ;  /* 0xff8000009f9f7808 */ /* 0x000fe20006000000 */
[----:B--2---:R-:W-:Y:S01]  /*5b00*/  FFMA.FTZ R166, R166, -UR17, R27 ;  /* 0x80000011a6a67c23 */ /* 0x004fe2000801001b */
[----:B------:R-:W-:Y:S01]  /*5b10*/  FSEL R172, R18, -INF , !P2 ;  /* 0xff80000012ac7808 */ /* 0x000fe20005000000 */
[----:B------:R-:W-:Y:S01]  /*5b20*/  FFMA.FTZ R168, R19, -UR17, R26 ;  /* 0x8000001113a87c23 */ /* 0x000fe2000801001a */
[----:B------:R-:W-:Y:S01]  /*5b30*/  FSEL R173, R24, -INF , !P1 ;  /* 0xff80000018ad7808 */ /* 0x000fe20004800000 */
[----:B------:R-:W-:Y:S01]  /*5b40*/  IMAD.IADD R19, R223, 0x1, -R17 ;  /* 0x00000001df137824 */ /* 0x000fe200078e0a11 */
[-C--:B------:R-:W-:Y:S01]  /*5b50*/  ISETP.GE.AND P5, PT, R17, R221.reuse, PT ;  /* 0x000000dd1100720c */ /* 0x080fe20003fa6270 */
[----:B------:R-:W2:Y:S01]  /*5b60*/  MUFU.TANH R75, R75 ;  /* 0x0000004b004b7308 */ /* 0x000ea20000002400 */
[----:B------:R-:W-:Y:S01]  /*5b70*/  ISETP.GE.AND P4, PT, R16, R221, PT ;  /* 0x000000dd1000720c */ /* 0x000fe20003f86270 */
[----:B------:R-:W-:Y:S01]  /*5b80*/  IMAD.IADD R18, R223, 0x1, -R16 ;  /* 0x00000001df127824 */ /* 0x000fe200078e0a10 */
[----:B------:R-:W-:-:S02]  /*5b90*/  ISETP.GE.AND P2, PT, R17, R218, PT ;  /* 0x000000da1100720c */ /* 0x000fc40003f46270 */
        /* <DEDUP_REMOVED lines=9> */
[----:B------:R-:W-:Y:S02]  /*5c30*/  PLOP3.LUT P0, PT, PT, PT, UP0, 0x80, 0x0 ;  /* 0x000000000000781c */ /* 0x000fe40003f0f008 */
        /* <DEDUP_REMOVED lines=10> */
[----:B---3--:R-:W-:Y:S01]  /*5ce0*/  FFMA.FTZ R169, R19, -UR17, R72 ;  /* 0x8000001113a97c23 */ /* 0x008fe20008010048 */
[----:B------:R-:W-:Y:S01]  /*5cf0*/  I2FP.F32.S32 R16, R16 ;  /* 0x0000001000107245 */ /* 0x000fe20000201400 */
[----:B-1----:R-:W-:Y:S01]  /*5d00*/  FFMA.FTZ R164, R17, -UR17, R74 ;  /* 0x8000001111a47c23 */ /* 0x002fe2000801004a */
[----:B------:R-:W-:Y:S01]  /*5d10*/  FSEL R171, R171, -INF , !P6 ;  /* 0xff800000abab7808 */ /* 0x000fe20007000000 */
[----:B------:R-:W-:Y:S01]  /*5d20*/  FFMA.FTZ R167, R18, -UR17, R73 ;  /* 0x8000001112a77c23 */ /* 0x000fe20008010049 */
[----:B------:R-:W-:Y:S01]  /*5d30*/  FSEL R166, R166, -INF , !P3 ;  /* 0xff800000a6a67808 */ /* 0x000fe20005800000 */
[----:B--2---:R-:W-:Y:S01]  /*5d40*/  FFMA.FTZ R160, R16, -UR17, R75 ;  /* 0x8000001110a07c23 */ /* 0x004fe2000801004b */
        /* <DEDUP_REMOVED lines=119> */
.L_x_1488:
[----:B------:R-:W-:Y:S05]  /*64c0*/  BSYNC B0 ;  /* 0x0000000000007941 */ /* 0x000fea0003800000 */
.L_x_1487:
[----:B------:R-:W0:Y:S02]  /*64d0*/  LDGDEPBAR ;  /* 0x00000000000079af */ /* 0x000e240000000000 */
.L_x_1486:
        /* <DEDUP_REMOVED lines=317> */
[----:B------:R-:W-:-:S04]  /*78b0*/  UIMAD UR4, UR8, UR19, URZ ;  /* 0x00000013080472a4 */ /* 0x000fc8000f8e023f */
[----:B------:R-:W1:Y:S01]  /*78c0*/  @!P3 LDC.64 R10, c[0x0][0x220] ;  /* 0x00008800ff0abb82 */ /* 0x000e620000000a00 */
[----:B------:R-:W-:Y:S02]  /*78d0*/  UISETP.GT.AND UP0, UPT, UR19, UR5, UPT ;  /* 0x000000051300728c */ /* 0x000fe4000bf04270 */
[----:B------:R-:W-:-:S05]  /*78e0*/  UIMAD UR4, UR6, UR9, UR4 ;  /* 0x00000009060472a4 */ /* 0x000fca000f8e0204 */
        /* <DEDUP_REMOVED lines=103> */
[----:B-1----:R-:W1:Y:S04]  /*7f60*/  LDSM.16.M88.4 R12, [R201+0x6000] ;  /* 0x00600000c90c783b */ /* 0x002e680000000200 */
[----:B------:R-:W4:Y:S04]  /*7f70*/  LDSM.16.M88.4 R156, [R201+0x6800] ;  /* 0x00680000c99c783b */ /* 0x000f280000000200 */
[----:B------:R-:W5:Y:S04]  /*7f80*/  LDSM.16.M88.4 R148, [R201+0x7000] ;  /* 0x00700000c994783b */ /* 0x000f680000000200 */
[----:B--2---:R-:W2:Y:S04]  /*7f90*/  LDSM.16.M88.4 R8, [R201+0x7800] ;  /* 0x00780000c908783b */ /* 0x004ea80000000200 */
[----:B------:R-:W-:Y:S04]  /*7fa0*/  LDSM.16.M88.4 R20, [R200] ;  /* 0x00000000c814783b */ /* 0x000fe80000000200 */
[----:B------:R-:W2:Y:S04]  /*7fb0*/  LDSM.16.M88.4 R176, [R199] ;  /* 0x00000000c7b0783b */ /* 0x000ea80000000200 */
[----:B------:R-:W2:Y:S04]  /*7fc0*/  LDSM.16.M88.4 R164, [R191] ;  /* 0x00000000bfa4783b */ /* 0x000ea80000000200 */
[----:B------:R-:W2:Y:S04]  /*7fd0*/  LDSM.16.M88.4 R136, [R190] ;  /* 0x00000000be88783b */ /* 0x000ea80000000200 */
[----:B------:R-:W2:Y:S04]  /*7fe0*/  LDSM.16.M88.4 R28, [R189] ;  /* 0x00000000bd1c783b */ /* 0x000ea80000000200 */
[----:B---3--:R-:W-:Y:S01]  /*7ff0*/  LDSM.16.M88.4 R4, [R198] ;  /* 0x00000000c604783b */ /* 0x008fe20000000200 */
[C---:B-1----:R-:W-:Y:S03]  /*8000*/  HMMA.16816.F32 R16, R140.reuse, R12, RZ ;  /* 0x0000000c8c10723c */ /* 0x042fe600000018ff */
[----:B------:R-:W1:Y:S04]  /*8010*/  LDSM.16.M88.4 R172, [R195+0x6000] ;  /* 0x00600000c3ac783b */ /* 0x000e680000000200 */
        /* <DEDUP_REMOVED lines=10> */
[C---:B--2---:R-:W-:Y:S06]  /*80c0*/  HMMA.16816.F32 R144, R140.reuse, R8, RZ ;  /* 0x000000088c90723c */ /* 0x044fec00000018ff */
[----:B------:R-:W-:Y:S01]  /*80d0*/  HMMA.16816.F32 R140, R140, R10, RZ ;  /* 0x0000000a8c8c723c */ /* 0x000fe200000018ff */
[----:B------:R-:W2:Y:S05]  /*80e0*/  LDSM.16.M88.4 R8, [R197] ;  /* 0x00000000c508783b */ /* 0x000eaa0000000200 */
[C---:B------:R-:W-:Y:S06]  /*80f0*/  HMMA.16816.F32 R16, R20.reuse, R176, R16 ;  /* 0x000000b01410723c */ /* 0x040fec0000001810 */
        /* <DEDUP_REMOVED lines=8> */
[C---:B------:R-:W-:Y:S06]  /*8180*/  HMMA.16816.F32 R144, R20.reuse, R28, R144 ;  /* 0x0000001c1490723c */ /* 0x040fec0000001890 */
[----:B------:R-:W-:Y:S01]  /*8190*/  HMMA.16816.F32 R140, R20, R30, R140 ;  /* 0x0000001e148c723c */ /* 0x000fe2000000188c */
[----:B------:R-:W2:Y:S04]  /*81a0*/  LDSM.16.M88.4 R28, [R188+0x1800] ;  /* 0x00180000bc1c783b */ /* 0x000ea80000000200 */
[----:B------:R-:W2:Y:S01]  /*81b0*/  LDSM.16.M88.4 R20, [R202+0x2000] ;  /* 0x00200000ca14783b */ /* 0x000ea20000000200 */
[C---:B-1----:R-:W-:Y:S06]  /*81c0*/  HMMA.16816.F32 R16, R4.reuse, R172, R16 ;  /* 0x000000ac0410723c */ /* 0x042fec0000001810 */
[C---:B------:R-:W-:Y:S01]  /*81d0*/  HMMA.16816.F32 R12, R4.reuse, R174, R12 ;  /* 0x000000ae040c723c */ /* 0x040fe2000000180c */
[----:B------:R-:W1:Y:S05]  /*81e0*/  LDSM.16.M88.4 R172, [R201+0x8800] ;  /* 0x00880000c9ac783b */ /* 0x000e6a0000000200 */
        /* <DEDUP_REMOVED lines=15> */
[----:B------:R-:W2:Y:S05]  /*82e0*/  LDSM.16.M88.4 R164, [R186] ;  /* 0x00000000baa4783b */ /* 0x000eaa0000000200 */
[C---:B------:R-:W-:Y:S06]  /*82f0*/  HMMA.16816.F32 R152, R8.reuse, R136, R152 ;  /* 0x000000880898723c */ /* 0x040fec0000001898 */
[C---:B------:R-:W-:Y:S01]  /*8300*/  HMMA.16816.F32 R148, R8.reuse, R138, R148 ;  /* 0x0000008a0894723c */ /* 0x040fe20000001894 */
[----:B------:R-:W2:Y:S05]  /*8310*/  LDSM.16.M88.4 R136, [R185] ;  /* 0x00000000b988783b */ /* 0x000eaa0000000200 */
[C---:B------:R-:W-:Y:S06]  /*8320*/  HMMA.16816.F32 R144, R8.reuse, R28, R144 ;  /* 0x0000001c0890723c */ /* 0x040fec0000001890 */
[----:B------:R-:W-:Y:S01]  /*8330*/  HMMA.16816.F32 R140, R8, R30, R140 ;  /* 0x0000001e088c723c */ /* 0x000fe2000000188c */
[----:B------:R-:W2:Y:S04]  /*8340*/  LDSM.16.M88.4 R28, [R184] ;  /* 0x00000000b81c783b */ /* 0x000ea80000000200 */
[----:B------:R-:W2:Y:S01]  /*8350*/  LDSM.16.M88.4 R8, [R198+0x2000] ;  /* 0x00200000c608783b */ /* 0x000ea20000000200 */
[C---:B------:R-:W-:Y:S06]  /*8360*/  HMMA.16816.F32 R16, R20.reuse, R176, R16 ;  /* 0x000000b01410723c */ /* 0x040fec0000001810 */
[C---:B------:R-:W-:Y:S01]  /*8370*/  HMMA.16816.F32 R12, R20.reuse, R178, R12 ;  /* 0x000000b2140c723c */ /* 0x040fe2000000180c */
[----:B------:R-:W2:Y:S05]  /*8380*/  LDSM.16.M88.4 R176, [R195+0x8800] ;  /* 0x00880000c3b0783b */ /* 0x000eaa0000000200 */
[C---:B-1----:R-:W-:Y:S06]  /*8390*/  HMMA.16816.F32 R160, R20.reuse, R172, R160 ;  /* 0x000000ac14a0723c */ /* 0x042fec00000018a0 */
[C---:B------:R-:W-:Y:S01]  /*83a0*/  HMMA.16816.F32 R156, R20.reuse, R174, R156 ;  /* 0x000000ae149c723c */ /* 0x040fe2000000189c */
[----:B------:R-:W-:Y:S05]  /*83b0*/  LDSM.16.M88.4 R172, [R188+0x2000] ;  /* 0x00200000bcac783b */ /* 0x000fea0000000200 */
[C---:B---3--:R-:W-:Y:S06]  /*83c0*/  HMMA.16816.F32 R152, R20.reuse, R32, R152 ;  /* 0x000000201498723c */ /* 0x048fec0000001898 */
[C---:B------:R-:W-:Y:S01]  /*83d0*/  HMMA.16816.F32 R148, R20.reuse, R34, R148 ;  /* 0x000000221494723c */ /* 0x040fe20000001894 */
[----:B------:R-:W-:Y:S05]  /*83e0*/  LDSM.16.M88.4 R32, [R197+0x2000] ;  /* 0x00200000c520783b */ /* 0x000fea0000000200 */
[C---:B----4-:R-:W-:Y:S06]  /*83f0*/  HMMA.16816.F32 R144, R20.reuse, R24, R144 ;  /* 0x000000181490723c */ /* 0x050fec0000001890 */
[----:B------:R-:W-:Y:S01]  /*8400*/  HMMA.16816.F32 R140, R20, R26, R140 ;  /* 0x0000001a148c723c */ /* 0x000fe2000000188c */
[----:B------:R-:W1:Y:S04]  /*8410*/  LDSM.16.M88.4 R24, [R195+0x9000] ;  /* 0x00900000c318783b */ /* 0x000e680000000200 */
[----:B------:R-:W3:Y:S01]  /*8420*/  LDSM.16.M88.4 R20, [R195+0x9800] ;  /* 0x00980000c314783b */ /* 0x000ee20000000200 */
[C---:B-----5:R-:W-:Y:S06]  /*8430*/  HMMA.16816.F32 R16, R4.reuse, R168, R16 ;  /* 0x000000a80410723c */ /* 0x060fec0000001810 */
        /* <DEDUP_REMOVED lines=31> */
[C---:B--2---:R-:W-:Y:S06]  /*8630*/  HMMA.16816.F32 R152, R32.reuse, R164, R152 ;  /* 0x000000a42098723c */ /* 0x044fec0000001898 */
[C---:B------:R-:W-:Y:S01]  /*8640*/  HMMA.16816.F32 R148, R32.reuse, R166, R148 ;  /* 0x000000a62094723c */ /* 0x040fe20000001894 */
[----:B------:R-:W2:Y:S05]  /*8650*/  LDSM.16.M88.4 R164, [R180] ;  /* 0x00000000b4a4783b */ /* 0x000eaa0000000200 */
[C---:B-----5:R-:W-:Y:S06]  /*8660*/  HMMA.16816.F32 R144, R32.reuse, R136, R144 ;  /* 0x000000882090723c */ /* 0x060fec0000001890 */
[----:B------:R-:W-:Y:S01]  /*8670*/  HMMA.16816.F32 R140, R32, R138, R140 ;  /* 0x0000008a208c723c */ /* 0x000fe2000000188c */
[----:B------:R-:W-:Y:S04]  /*8680*/  LDSM.16.M88.4 R136, [R198+0x4000] ;  /* 0x00400000c688783b */ /* 0x000fe80000000200 */
[----:B------:R-:W5:Y:S01]  /*8690*/  LDSM.16.M88.4 R32, [R195+0xa000] ;  /* 0x00a00000c320783b */ /* 0x000f620000000200 */
[C---:B------:R-:W-:Y:S06]  /*86a0*/  HMMA.16816.F32 R16, R4.reuse, R28, R16 ;  /* 0x0000001c0410723c */ /* 0x040fec0000001810 */
[C---:B------:R-:W-:Y:S01]  /*86b0*/  HMMA.16816.F32 R12, R4.reuse, R30, R12 ;  /* 0x0000001e040c723c */ /* 0x040fe2000000180c */
[----:B------:R-:W5:Y:S05]  /*86c0*/  LDSM.16.M88.4 R28, [R195+0xa800] ;  /* 0x00a80000c31c783b */ /* 0x000f6a0000000200 */
        /* <DEDUP_REMOVED lines=17> */
[C---:B--2---:R-:W-:Y:S06]  /*87e0*/  HMMA.16816.F32 R144, R176.reuse, R164, R144 ;  /* 0x000000a4b090723c */ /* 0x044fec0000001890 */
[----:B------:R-:W-:Y:S01]  /*87f0*/  HMMA.16816.F32 R176, R176, R166, R140 ;  /* 0x000000a6b0b0723c */ /* 0x000fe2000000188c */
[----:B------:R-:W2:Y:S04]  /*8800*/  LDSM.16.M88.4 R164, [R188+0x5000] ;  /* 0x00500000bca4783b */ /* 0x000ea80000000200 */
[----:B------:R-:W2:Y:S01]  /*8810*/  LDSM.16.M88.4 R140, [R188+0x5800] ;  /* 0x00580000bc8c783b */ /* 0x000ea20000000200 */
[----:B-----5:R-:W-:Y:S01]  /*8820*/  HMMA.16816.F32 R16, R136, R32, R16 ;  /* 0x000000208810723c */ /* 0x020fe20000001810 */
[----:B------:R-:W-:-:S05]  /*8830*/  DEPBAR.LE SB0, 0x0 ;  /* 0x000080000000791a */ /* 0x000fca0000000000 */
[C---:B------:R-:W-:Y:S06]  /*8840*/  HMMA.16816.F32 R12, R136.reuse, R34, R12 ;  /* 0x00000022880c723c */ /* 0x040fec000000180c */
[C---:B------:R-:W-:Y:S06]  /*8850*/  HMMA.16816.F32 R160, R136.reuse, R28, R160 ;  /* 0x0000001c88a0723c */ /* 0x040fec00000018a0 */
[C---:B------:R-:W-:Y:S06]  /*8860*/  HMMA.16816.F32 R156, R136.reuse, R30, R156 ;  /* 0x0000001e889c723c */ /* 0x040fec000000189c */
[C---:B-1----:R-:W-:Y:S06]  /*8870*/  HMMA.16816.F32 R152, R136.reuse, R24, R152 ;  /* 0x000000188898723c */ /* 0x042fec0000001898 */
        /* <DEDUP_REMOVED lines=12> */
[----:B------:R-:W-:Y:S01]  /*8940*/  IMAD.IADD R7, R223, 0x1, -R5 ;  /* 0x00000001df077824 */ /* 0x000fe200078e0a05 */
[C---:B------:R-:W-:Y:S02]  /*8950*/  ISETP.GE.AND P6, PT, R5.reuse, R221, PT ;  /* 0x000000dd0500720c */ /* 0x040fe40003fc6270 */
[----:B------:R-:W-:-:S02]  /*8960*/  ISETP.GE.AND P1, PT, R5, R218, PT ;  /* 0x000000da0500720c */ /* 0x000fc40003f26270 */
[C---:B--2---:R-:W-:Y:S01]  /*8970*/  HMMA.16816.F32 R152, R8.reuse, R164, R152 ;  /* 0x000000a40898723c */ /* 0x044fe20000001898 */
[----:B------:R-:W-:Y:S01]  /*8980*/  FMUL.FTZ R2, R17, UR10 ;  /* 0x0000000a11027c20 */ /* 0x000fe20008410000 */
[----:B------:R-:W-:Y:S01]  /*8990*/  FMUL.FTZ R16, R16, UR10 ;  /* 0x0000000a10107c20 */ /* 0x000fe20008410000 */
[----:B------:R-:W-:Y:S01]  /*89a0*/  FMUL.FTZ R18, R18, UR10 ;  /* 0x0000000a12127c20 */ /* 0x000fe20008410000 */
[C---:B------:R-:W-:Y:S02]  /*89b0*/  ISETP.LT.OR P6, PT, R5.reuse, R222, P6 ;  /* 0x000000de0500720c */ /* 0x040fe400037c1670 */
[C---:B------:R-:W-:Y:S01]  /*89c0*/  HMMA.16816.F32 R148, R8.reuse, R166, R148 ;  /* 0x000000a60894723c */ /* 0x040fe20000001894 */
[----:B------:R1:W2:Y:S01]  /*89d0*/  MUFU.TANH R0, R16 ;  /* 0x0000001000007308 */ /* 0x0002a20000002400 */
[----:B------:R-:W-:Y:S01]  /*89e0*/  ISETP.LT.OR P1, PT, R5, R219, P1 ;  /* 0x000000db0500720c */ /* 0x000fe20000f21670 */
[----:B------:R-:W-:Y:S01]  /*89f0*/  IMAD.IADD R5, R220, 0x1, -R5 ;  /* 0x00000001dc057824 */ /* 0x000fe200078e0a05 */
[----:B------:R-:W-:Y:S01]  /*8a00*/  IABS R7, R7 ;  /* 0x0000000700077213 */ /* 0x000fe20000000000 */
[----:B------:R-:W-:Y:S01]  /*8a10*/  FMUL.FTZ R20, R13, UR10 ;  /* 0x0000000a0d147c20 */ /* 0x000fe20008410000 */
[C---:B------:R-:W-:Y:S01]  /*8a20*/  HMMA.16816.F32 R144, R8.reuse, R140, R144 ;  /* 0x0000008c0890723c */ /* 0x040fe20000001890 */
[----:B------:R-:W-:Y:S01]  /*8a30*/  IABS R6, R6 ;  /* 0x0000000600067213 */ /* 0x000fe20000000000 */
[----:B------:R-:W-:Y:S01]  /*8a40*/  FMUL.FTZ R17, R14, UR10 ;  /* 0x0000000a0e117c20 */ /* 0x000fe20008410000 */
[----:B------:R-:W3:Y:S01]  /*8a50*/  MUFU.TANH R2, R2 ;  /* 0x0000000200027308 */ /* 0x000ee20000002400 */
[----:B------:R-:W-:Y:S01]  /*8a60*/  IABS R5, R5 ;  /* 0x0000000500057213 */ /* 0x000fe20000000000 */
[----:B------:R-:W-:Y:S01]  /*8a70*/  FMUL.FTZ R12, R12, UR10 ;  /* 0x0000000a0c0c7c20 */ /* 0x000fe20008410000 */
[----:B------:R-:W-:Y:S01]  /*8a80*/  HMMA.16816.F32 R176, R8, R142, R176 ;  /* 0x0000008e08b0723c */ /* 0x000fe200000018b0 */
[----:B------:R-:W-:Y:S01]  /*8a90*/  I2FP.F32.S32 R7, R7 ;  /* 0x0000000700077245 */ /* 0x000fe20000201400 */
[----:B------:R-:W-:Y:S01]  /*8aa0*/  FMUL.FTZ R14, R162, UR10 ;  /* 0x0000000aa20e7c20 */ /* 0x000fe20008410000 */
[----:B------:R-:W-:Y:S01]  /*8ab0*/  I2FP.F32.S32 R5, R5 ;  /* 0x0000000500057245 */ /* 0x000fe20000201400 */
[----:B------:R-:W-:Y:S01]  /*8ac0*/  FMUL.FTZ R13, R163, UR10 ;  /* 0x0000000aa30d7c20 */ /* 0x000fe20008410000 */
[----:B------:R-:W-:Y:S01]  /*8ad0*/  I2FP.F32.S32 R6, R6 ;  /* 0x0000000600067245 */ /* 0x000fe20000201400 */
[----:B------:R-:W-:Y:S01]  /*8ae0*/  MUFU.TANH R20, R20 ;  /* 0x0000001400147308 */ /* 0x000fe20000002400 */
[----:B------:R-:W-:Y:S01]  /*8af0*/  FMUL.FTZ R8, R19, UR10 ;  /* 0x0000000a13087c20 */ /* 0x000fe20008410000 */
[----:B------:R-:W-:-:S02]  /*8b00*/  IMAD.IADD R11, R223, 0x1, -R4 ;  /* 0x00000001df0b7824 */ /* 0x000fc400078e0a04 */
[----:B------:R-:W-:Y:S01]  /*8b10*/  FMUL.FTZ R9, R15, UR10 ;  /* 0x0000000a0f097c20 */ /* 0x000fe20008410000 */
[----:B------:R-:W-:Y:S01]  /*8b20*/  ISETP.LT.OR P5, PT, R4, R219, P5 ;  /* 0x000000db0400720c */ /* 0x000fe20002fa1670 */
[----:B-1----:R-:W-:Y:S01]  /*8b30*/  FMUL.FTZ R16, R160, UR10 ;  /* 0x0000000aa0107c20 */ /* 0x002fe20008410000 */
[----:B------:R-:W-:Y:S01]  /*8b40*/  ISETP.GE.AND P0, PT, R4, R221, PT ;  /* 0x000000dd0400720c */ /* 0x000fe20003f06270 */
[----:B------:R-:W-:Y:S01]  /*8b50*/  FMUL.FTZ R15, R161, UR10 ;  /* 0x0000000aa10f7c20 */ /* 0x000fe20008410000 */
[----:B------:R-:W1:Y:S01]  /*8b60*/  MUFU.TANH R8, R8 ;  /* 0x0000000800087308 */ /* 0x000e620000002400 */
[----:B------:R-:W-:Y:S01]  /*8b70*/  IABS R11, R11 ;  /* 0x0000000b000b7213 */ /* 0x000fe20000000000 */
[----:B------:R-:W-:Y:S01]  /*8b80*/  FMUL.FTZ R10, R158, UR10 ;  /* 0x0000000a9e0a7c20 */ /* 0x000fe20008410000 */
[----:B------:R-:W-:Y:S01]  /*8b90*/  ISETP.LT.OR P0, PT, R4, R222, P0 ;  /* 0x000000de0400720c */ /* 0x000fe20000701670 */
[----:B------:R-:W-:Y:S01]  /*8ba0*/  FMUL.FTZ R27, R152, UR10 ;  /* 0x0000000a981b7c20 */ /* 0x000fe20008410000 */
[----:B------:R-:W-:Y:S01]  /*8bb0*/  I2FP.F32.S32 R11, R11 ;  /* 0x0000000b000b7245 */ /* 0x000fe20000201400 */
[----:B------:R-:W-:-:S02]  /*8bc0*/  FMUL.FTZ R24, R153, UR10 ;  /* 0x0000000a99187c20 */ /* 0x000fc40008410000 */
[----:B------:R-:W4:Y:S02]  /*8bd0*/  MUFU.TANH R19, R18 ;  /* 0x0000001200137308 */ /* 0x000f240000002400 */
[----:B--2---:R-:W-:Y:S01]  /*8be0*/  FFMA.FTZ R11, R11, -UR17, R0 ;  /* 0x800000110b0b7c23 */ /* 0x004fe20008010000 */
[----:B---3--:R-:W-:Y:S01]  /*8bf0*/  FFMA.FTZ R0, R7, -UR17, R2 ;  /* 0x8000001107007c23 */ /* 0x008fe20008010002 */
[----:B------:R-:W-:Y:S02]  /*8c00*/  VIADD R2, R4, 0x9 ;  /* 0x0000000904027836 */ /* 0x000fe40000000000 */
[----:B------:R-:W-:Y:S01]  /*8c10*/  FMUL.FTZ R176, R176, UR10 ;  /* 0x0000000ab0b07c20 */ /* 0x000fe20008410000 */
[----:B------:R-:W-:Y:S01]  /*8c20*/  FMUL.FTZ R177, R177, UR10 ;  /* 0x0000000ab1b17c20 */ /* 0x000fe20008410000 */
[----:B------:R-:W-:Y:S01]  /*8c30*/  FMUL.FTZ R178, R178, UR10 ;  /* 0x0000000ab2b27c20 */ /* 0x000fe20008410000 */
[----:B------:R-:W-:Y:S01]  /*8c40*/  FSEL R0, R0, -INF , !P6 ;  /* 0xff80000000007808 */ /* 0x000fe20007000000 */
[----:B-1----:R-:W-:Y:S01]  /*8c50*/  FFMA.FTZ R21, R5, -UR17, R8 ;  /* 0x8000001105157c23 */ /* 0x002fe20008010008 */
[----:B------:R-:W-:Y:S01]  /*8c60*/  VIADD R5, R4, 0x8 ;  /* 0x0000000804057836 */ /* 0x000fe20000000000 */
[----:B------:R-:W-:Y:S01]  /*8c70*/  MUFU.TANH R17, R17 ;  /* 0x0000001100117308 */ /* 0x000fe20000002400 */
[C---:B------:R-:W-:Y:S01]  /*8c80*/  ISETP.GE.AND P6, PT, R2.reuse, R221, PT ;  /* 0x000000dd0200720c */ /* 0x040fe20003fc6270 */
[--C-:B------:R-:W-:Y:S01]  /*8c90*/  IMAD.IADD R7, R223, 0x1, -R2.reuse ;  /* 0x00000001df077824 */ /* 0x100fe200078e0a02 */
[----:B------:R-:W-:Y:S01]  /*8ca0*/  FSEL R21, R21, -INF , !P1 ;  /* 0xff80000015157808 */ /* 0x000fe20004800000 */
[----:B------:R-:W-:Y:S01]  /*8cb0*/  IMAD.IADD R8, R223, 0x1, -R5 ;  /* 0x00000001df087824 */ /* 0x000fe200078e0a05 */
[----:B------:R-:W-:Y:S01]  /*8cc0*/  ISETP.GE.AND P1, PT, R2, R218, PT ;  /* 0x000000da0200720c */ /* 0x000fe20003f26270 */
[----:B----4-:R-:W-:Y:S01]  /*8cd0*/  FFMA.FTZ R6, R6, -UR17, R19 ;  /* 0x8000001106067c23 */ /* 0x010fe20008010013 */
[C---:B------:R-:W-:Y:S01]  /*8ce0*/  ISETP.LT.OR P6, PT, R2.reuse, R222, P6 ;  /* 0x000000de0200720c */ /* 0x040fe200037c1670 */
[----:B------:R-:W1:Y:S01]  /*8cf0*/  MUFU.TANH R19, R12 ;  /* 0x0000000c00137308 */ /* 0x000e620000002400 */
[----:B------:R-:W-:Y:S01]  /*8d00*/  ISETP.LT.OR P1, PT, R2, R219, P1 ;  /* 0x000000db0200720c */ /* 0x000fe20000f21670 */
[----:B------:R-:W-:Y:S01]  /*8d10*/  IMAD.IADD R2, R220, 0x1, -R2 ;  /* 0x00000001dc027824 */ /* 0x000fe200078e0a02 */
[----:B------:R-:W-:Y:S01]  /*8d20*/  FSEL R23, R6, -INF , !P5 ;  /* 0xff80000006177808 */ /* 0x000fe20006800000 */
[----:B------:R-:W-:Y:S01]  /*8d30*/  IMAD.IADD R6, R220, 0x1, -R5 ;  /* 0x00000001dc067824 */ /* 0x000fe200078e0a05 */
[----:B------:R-:W-:Y:S01]  /*8d40*/  IABS R8, R8 ;  /* 0x0000000800087213 */ /* 0x000fe20000000000 */
[----:B------:R-:W-:Y:S01]  /*8d50*/  FMUL.FTZ R179, R179, UR10 ;  /* 0x0000000ab3b37c20 */ /* 0x000fe20008410000 */
[----:B------:R-:W-:Y:S01]  /*8d60*/  IABS R7, R7 ;  /* 0x0000000700077213 */ /* 0x000fe20000000000 */
[----:B------:R-:W2:Y:S01]  /*8d70*/  MUFU.TANH R9, R9 ;  /* 0x0000000900097308 */ /* 0x000ea20000002400 */
[----:B------:R-:W-:-:S02]  /*8d80*/  IABS R6, R6 ;  /* 0x0000000600067213 */ /* 0x000fc40000000000 */
[----:B------:R-:W-:Y:S02]  /*8d90*/  IABS R2, R2 ;  /* 0x0000000200027213 */ /* 0x000fe40000000000 */
[----:B------:R-:W-:Y:S02]  /*8da0*/  I2FP.F32.S32 R8, R8 ;  /* 0x0000000800087245 */ /* 0x000fe40000201400 */
[----:B------:R-:W-:Y:S01]  /*8db0*/  I2FP.F32.S32 R6, R6 ;  /* 0x0000000600067245 */ /* 0x000fe20000201400 */
[----:B------:R-:W3:Y:S01]  /*8dc0*/  MUFU.TANH R16, R16 ;  /* 0x0000001000107308 */ /* 0x000ee20000002400 */
[----:B------:R-:W-:Y:S01]  /*8dd0*/  I2FP.F32.S32 R7, R7 ;  /* 0x0000000700077245 */ /* 0x000fe20000201400 */
[----:B-1----:R-:W-:Y:S01]  /*8de0*/  FFMA.FTZ R22, R8, -UR17, R19 ;  /* 0x8000001108167c23 */ /* 0x002fe20008010013 */
[----:B------:R-:W-:Y:S01]  /*8df0*/  FSEL R18, R11, -INF , !P0 ;  /* 0xff8000000b127808 */ /* 0x000fe20004000000 */
[----:B------:R-:W-:Y:S01]  /*8e00*/  FFMA.FTZ R17, R6, -UR17, R17 ;  /* 0x8000001106117c23 */ /* 0x000fe20008010011 */
[----:B------:R-:W-:Y:S01]  /*8e10*/  ISETP.GE.AND P0, PT, R5, R221, PT ;  /* 0x000000dd0500720c */ /* 0x000fe20003f06270 */
[----:B------:R-:W-:Y:S01]  /*8e20*/  FFMA.FTZ R8, R7, -UR17, R20 ;  /* 0x8000001107087c23 */ /* 0x000fe20008010014 */
[C---:B------:R-:W-:Y:S01]  /*8e30*/  ISETP.GE.AND P5, PT, R5.reuse, R218, PT ;  /* 0x000000da0500720c */ /* 0x040fe20003fa6270 */
[C---:B------:R-:W-:Y:S01]  /*8e40*/  VIADD R7, R4.reuse, 0x10 ;  /* 0x0000001004077836 */ /* 0x040fe20000000000 */
[----:B------:R-:W-:Y:S01]  /*8e50*/  I2FP.F32.S32 R2, R2 ;  /* 0x0000000200027245 */ /* 0x000fe20000201400 */
[----:B------:R-:W-:Y:S01]  /*8e60*/  VIADD R6, R4, 0x11 ;  /* 0x0000001104067836 */ /* 0x000fe20000000000 */
[C---:B------:R-:W-:Y:S01]  /*8e70*/  ISETP.LT.OR P0, PT, R5.reuse, R222, P0 ;  /* 0x000000de0500720c */ /* 0x040fe20000701670 */
[----:B------:R-:W1:Y:S01]  /*8e80*/  MUFU.TANH R14, R14 ;  /* 0x0000000e000e7308 */ /* 0x000e620000002400 */
[----:B------:R-:W-:Y:S01]  /*8e90*/  ISETP.LT.OR P5, PT, R5, R219, P5 ;  /* 0x000000db0500720c */ /* 0x000fe20002fa1670 */
[----:B--2---:R-:W-:Y:S01]  /*8ea0*/  FFMA.FTZ R19, R2, -UR17, R9 ;  /* 0x8000001102137c23 */ /* 0x004fe20008010009 */
[----:B------:R-:W-:Y:S01]  /*8eb0*/  FSEL R20, R22, -INF , !P0 ;  /* 0xff80000016147808 */ /* 0x000fe20004000000 */
[--C-:B------:R-:W-:Y:S01]  /*8ec0*/  IMAD.IADD R9, R223, 0x1, -R7.reuse ;  /* 0x00000001df097824 */ /* 0x100fe200078e0a07 */
[----:B------:R-:W-:Y:S01]  /*8ed0*/  FSEL R25, R17, -INF , !P5 ;  /* 0xff80000011197808 */ /* 0x000fe20006800000 */
[----:B------:R-:W-:Y:S01]  /*8ee0*/  FMUL.FTZ R12, R156, UR10 ;  /* 0x0000000a9c0c7c20 */ /* 0x000fe20008410000 */
[CC--:B------:R-:W-:Y:S01]  /*8ef0*/  ISETP.GE.AND P0, PT, R7.reuse, R221.reuse, PT ;  /* 0x000000dd0700720c */ /* 0x0c0fe20003f06270 */
[----:B------:R-:W2:Y:S01]  /*8f00*/  MUFU.TANH R15, R15 ;  /* 0x0000000f000f7308 */ /* 0x000ea20000002400 */
[-C--:B------:R-:W-:Y:S01]  /*8f10*/  ISETP.GE.AND P5, PT, R7, R218.reuse, PT ;  /* 0x000000da0700720c */ /* 0x080fe20003fa6270 */
[----:B------:R-:W-:Y:S01]  /*8f20*/  FMUL.FTZ R11, R157, UR10 ;  /* 0x0000000a9d0b7c20 */ /* 0x000fe20008410000 */
[----:B------:R-:W-:Y:S01]  /*8f30*/  FSEL R2, R8, -INF , !P6 ;  /* 0xff80000008027808 */ /* 0x000fe20007000000 */
[--C-:B------:R-:W-:Y:S01]  /*8f40*/  IMAD.IADD R8, R223, 0x1, -R6.reuse ;  /* 0x00000001df087824 */ /* 0x100fe200078e0a06 */
[----:B------:R-:W-:Y:S01]  /*8f50*/  FSEL R19, R19, -INF , !P1 ;  /* 0xff80000013137808 */ /* 0x000fe20004800000 */
[----:B------:R-:W-:Y:S01]  /*8f60*/  FMUL.FTZ R5, R159, UR10 ;  /* 0x0000000a9f057c20 */ /* 0x000fe20008410000 */
[C---:B------:R-:W-:Y:S01]  /*8f70*/  ISETP.GE.AND P6, PT, R6.reuse, R221, PT ;  /* 0x000000dd0600720c */ /* 0x040fe20003fc6270 */
[----:B------:R-:W4:Y:S01]  /*8f80*/  MUFU.TANH R13, R13 ;  /* 0x0000000d000d7308 */ /* 0x000f220000002400 */
[----:B------:R-:W-:Y:S01]  /*8f90*/  ISETP.GE.AND P1, PT, R6, R218, PT ;  /* 0x000000da0600720c */ /* 0x000fe20003f26270 */
[----:B------:R-:W-:Y:S01]  /*8fa0*/  FMUL.FTZ R17, R154, UR10 ;  /* 0x0000000a9a117c20 */ /* 0x000fe20008410000 */
[-C--:B------:R-:W-:Y:S01]  /*8fb0*/  ISETP.LT.OR P0, PT, R7, R222.reuse, P0 ;  /* 0x000000de0700720c */ /* 0x080fe20000701670 */
[----:B------:R-:W-:Y:S01]  /*8fc0*/  FMUL.FTZ R22, R155, UR10 ;  /* 0x0000000a9b167c20 */ /* 0x000fe20008410000 */
[-C--:B------:R-:W-:Y:S01]  /*8fd0*/  ISETP.LT.OR P5, PT, R7, R219.reuse, P5 ;  /* 0x000000db0700720c */ /* 0x080fe20002fa1670 */
[----:B------:R-:W-:Y:S01]  /*8fe0*/  IMAD.IADD R7, R220, 0x1, -R7 ;  /* 0x00000001dc077824 */ /* 0x000fe200078e0a07 */
[C---:B------:R-:W-:Y:S01]  /*8ff0*/  ISETP.LT.OR P6, PT, R6.reuse, R222, P6 ;  /* 0x000000de0600720c */ /* 0x040fe200037c1670 */
[----:B------:R-:W5:Y:S01]  /*9000*/  MUFU.TANH R12, R12 ;  /* 0x0000000c000c7308 */ /* 0x000f620000002400 */
[----:B------:R-:W-:Y:S01]  /*9010*/  ISETP.LT.OR P1, PT, R6, R219, P1 ;  /* 0x000000db0600720c */ /* 0x000fe20000f21670 */
[----:B------:R-:W-:Y:S01]  /*9020*/  IMAD.IADD R6, R220, 0x1, -R6 ;  /* 0x00000001dc067824 */ /* 0x000fe200078e0a06 */
[----:B------:R-:W-:-:S02]  /*9030*/  IABS R9, R9 ;  /* 0x0000000900097213 */ /* 0x000fc40000000000 */
[----:B------:R-:W-:Y:S02]  /*9040*/  IABS R7, R7 ;  /* 0x0000000700077213 */ /* 0x000fe40000000000 */
[----:B------:R-:W-:Y:S01]  /*9050*/  IABS R8, R8 ;  /* 0x0000000800087213 */ /* 0x000fe20000000000 */
[----:B------:R-:W5:Y:S01]  /*9060*/  MUFU.TANH R10, R10 ;  /* 0x0000000a000a7308 */ /* 0x000f620000002400 */
[----:B------:R-:W-:Y:S02]  /*9070*/  IABS R6, R6 ;  /* 0x0000000600067213 */ /* 0x000fe40000000000 */
[----:B------:R-:W-:Y:S02]  /*9080*/  I2FP.F32.S32 R9, R9 ;  /* 0x0000000900097245 */ /* 0x000fe40000201400 */
[----:B------:R-:W-:Y:S02]  /*9090*/  I2FP.F32.S32 R7, R7 ;  /* 0x0000000700077245 */ /* 0x000fe40000201400 */
[----:B------:R-:W-:Y:S01]  /*90a0*/  I2FP.F32.S32 R8, R8 ;  /* 0x0000000800087245 */ /* 0x000fe20000201400 */
[----:B---3--:R-:W-:Y:S01]  /*90b0*/  FFMA.FTZ R9, R9, -UR17, R16 ;  /* 0x8000001109097c23 */ /* 0x008fe20008010010 */
[----:B------:R-:W-:Y:S01]  /*90c0*/  I2FP.F32.S32 R6, R6 ;  /* 0x0000000600067245 */ /* 0x000fe20000201400 */
[----:B-1----:R-:W-:Y:S01]  /*90d0*/  FFMA.FTZ R14, R7, -UR17, R14 ;  /* 0x80000011070e7c23 */ /* 0x002fe2000801000e */
[----:B------:R-:W-:-:S02]  /*90e0*/  VIADD R7, R4, 0x18 ;  /* 0x0000001804077836 */ /* 0x000fc40000000000 */
[----:B--2---:R-:W-:Y:S01]  /*90f0*/  FFMA.FTZ R8, R8, -UR17, R15 ;  /* 0x8000001108087c23 */ /* 0x004fe2000801000f */
[----:B------:R-:W-:Y:S01]  /*9100*/  FSEL R170, R9, -INF , !P0 ;  /* 0xff80000009aa7808 */ /* 0x000fe20004000000 */
[----:B----4-:R-:W-:Y:S01]  /*9110*/  FFMA.FTZ R13, R6, -UR17, R13 ;  /* 0x80000011060d7c23 */ /* 0x010fe2000801000d */
[----:B------:R-:W-:Y:S01]  /*9120*/  VIADD R6, R4, 0x19 ;  /* 0x0000001904067836 */ /* 0x000fe20000000000 */
[----:B------:R-:W-:Y:S01]  /*9130*/  FSEL R135, R14, -INF , !P5 ;  /* 0xff8000000e877808 */ /* 0x000fe20006800000 */
[--C-:B------:R-:W-:Y:S01]  /*9140*/  IMAD.IADD R9, R223, 0x1, -R7.reuse ;  /* 0x00000001df097824 */ /* 0x100fe200078e0a07 */
[CC--:B------:R-:W-:Y:S01]  /*9150*/  ISETP.GE.AND P0, PT, R7.reuse, R221.reuse, PT ;  /* 0x000000dd0700720c */ /* 0x0c0fe20003f06270 */
[----:B------:R-:W1:Y:S01]  /*9160*/  MUFU.TANH R11, R11 ;  /* 0x0000000b000b7308 */ /* 0x000e620000002400 */
[-C--:B------:R-:W-:Y:S01]  /*9170*/  ISETP.GE.AND P5, PT, R7, R218.reuse, PT ;  /* 0x000000da0700720c */ /* 0x080fe20003fa6270 */
[----:B------:R-:W-:Y:S01]  /*9180*/  FMUL.FTZ R14, R151, UR10 ;  /* 0x0000000a970e7c20 */ /* 0x000fe20008410000 */
[----:B------:R-:W-:Y:S01]  /*9190*/  FSEL R138, R8, -INF , !P6 ;  /* 0xff800000088a7808 */ /* 0x000fe20007000000 */
[--C-:B------:R-:W-:Y:S01]  /*91a0*/  IMAD.IADD R8, R223, 0x1, -R6.reuse ;  /* 0x00000001df087824 */ /* 0x100fe200078e0a06 */
[----:B------:R-:W-:Y:S01]  /*91b0*/  FSEL R133, R13, -INF , !P1 ;  /* 0xff8000000d857808 */ /* 0x000fe20004800000 */
[----:B------:R-:W-:Y:S01]  /*91c0*/  FMUL.FTZ R16, R149, UR10 ;  /* 0x0000000a95107c20 */ /* 0x000fe20008410000 */
[C---:B------:R-:W-:Y:S01]  /*91d0*/  ISETP.GE.AND P6, PT, R6.reuse, R221, PT ;  /* 0x000000dd0600720c */ /* 0x040fe20003fc6270 */
[----:B------:R-:W2:Y:S01]  /*91e0*/  MUFU.TANH R5, R5 ;  /* 0x0000000500057308 */ /* 0x000ea20000002400 */
[----:B------:R-:W-:Y:S01]  /*91f0*/  ISETP.GE.AND P1, PT, R6, R218, PT ;  /* 0x000000da0600720c */ /* 0x000fe20003f26270 */
[----:B------:R-:W-:Y:S01]  /*9200*/  FMUL.FTZ R15, R148, UR10 ;  /* 0x0000000a940f7c20 */ /* 0x000fe20008410000 */
[CC--:B------:R-:W-:Y:S01]  /*9210*/  ISETP.LT.OR P0, PT, R7.reuse, R222.reuse, P0 ;  /* 0x000000de0700720c */ /* 0x0c0fe20000701670 */
[----:B------:R-:W-:Y:S01]  /*9220*/  FMUL.FTZ R13, R150, UR10 ;  /* 0x0000000a960d7c20 */ /* 0x000fe20008410000 */
[-C--:B------:R-:W-:Y:S01]  /*9230*/  ISETP.LT.OR P5, PT, R7, R219.reuse, P5 ;  /* 0x000000db0700720c */ /* 0x080fe20002fa1670 */
[----:B------:R-:W-:Y:S01]  /*9240*/  IMAD.IADD R7, R220, 0x1, -R7 ;  /* 0x00000001dc077824 */ /* 0x000fe200078e0a07 */
[C---:B------:R-:W-:Y:S01]  /*9250*/  ISETP.LT.OR P6, PT, R6.reuse, R222, P6 ;  /* 0x000000de0600720c */ /* 0x040fe200037c1670 */
[----:B------:R-:W3:Y:S01]  /*9260*/  MUFU.TANH R27, R27 ;  /* 0x0000001b001b7308 */ /* 0x000ee20000002400 */
        /* <DEDUP_REMOVED lines=10> */
[----:B-----5:R-:W-:Y:S01]  /*9310*/  FFMA.FTZ R12, R9, -UR17, R12 ;  /* 0x80000011090c7c23 */ /* 0x020fe2000801000c */
[----:B------:R-:W-:Y:S01]  /*9320*/  I2FP.F32.S32 R6, R6 ;  /* 0x0000000600067245 */ /* 0x000fe20000201400 */
[----:B------:R-:W-:Y:S01]  /*9330*/  FFMA.FTZ R7, R7, -UR17, R10 ;  /* 0x8000001107077c23 */ /* 0x000fe2000801000a */
[----:B------:R-:W-:-:S02]  /*9340*/  VIADD R10, R4, 0x20 ;  /* 0x00000020040a7836 */ /* 0x000fc40000000000 */
[----:B-1----:R-:W-:Y:S01]  /*9350*/  FFMA.FTZ R8, R8, -UR17, R11 ;  /* 0x8000001108087c23 */ /* 0x002fe2000801000b */
[----:B------:R-:W-:Y:S02]  /*9360*/  VIADD R9, R4, 0x21 ;  /* 0x0000002104097836 */ /* 0x000fe40000000000 */
[----:B--2---:R-:W-:Y:S01]  /*9370*/  FFMA.FTZ R5, R6, -UR17, R5 ;  /* 0x8000001106057c23 */ /* 0x004fe20008010005 */
[----:B------:R-:W-:Y:S01]  /*9380*/  FSEL R136, R12, -INF , !P0 ;  /* 0xff8000000c887808 */ /* 0x000fe20004000000 */
[----:B------:R-:W-:Y:S01]  /*9390*/  IMAD.IADD R12, R223, 0x1, -R10 ;  /* 0x00000001df0c7824 */ /* 0x000fe200078e0a0a */
[----:B------:R-:W-:Y:S01]  /*93a0*/  FSEL R151, R7, -INF , !P5 ;  /* 0xff80000007977808 */ /* 0x000fe20006800000 */
[----:B------:R-:W1:Y:S01]  /*93b0*/  MUFU.TANH R24, R24 ;  /* 0x0000001800187308 */ /* 0x000e620000002400 */
[CC--:B------:R-:W-:Y:S01]  /*93c0*/  ISETP.GE.AND P0, PT, R10.reuse, R221.reuse, PT ;  /* 0x000000dd0a00720c */ /* 0x0c0fe20003f06270 */
[----:B------:R-:W-:Y:S01]  /*93d0*/  IMAD.IADD R11, R223, 0x1, -R9 ;  /* 0x00000001df0b7824 */ /* 0x000fe200078e0a09 */
[-C--:B------:R-:W-:Y:S01]  /*93e0*/  ISETP.GE.AND P5, PT, R10, R218.reuse, PT ;  /* 0x000000da0a00720c */ /* 0x080fe20003fa6270 */
[----:B------:R-:W-:Y:S01]  /*93f0*/  FMUL.FTZ R6, R146, UR10 ;  /* 0x0000000a92067c20 */ /* 0x000fe20008410000 */
[----:B------:R-:W-:Y:S01]  /*9400*/  FSEL R134, R8, -INF , !P6 ;  /* 0xff80000008867808 */ /* 0x000fe20007000000 */
[----:B------:R-:W-:Y:S01]  /*9410*/  FMUL.FTZ R8, R144, UR10 ;  /* 0x0000000a90087c20 */ /* 0x000fe20008410000 */
[----:B------:R-:W-:Y:S01]  /*9420*/  FSEL R149, R5, -INF , !P1 ;  /* 0xff80000005957808 */ /* 0x000fe20004800000 */
[----:B------:R-:W2:Y:S01]  /*9430*/  MUFU.TANH R22, R22 ;  /* 0x0000001600167308 */ /* 0x000ea20000002400 */
[----:B------:R-:W-:Y:S01]  /*9440*/  ISETP.GE.AND P6, PT, R9, R221, PT ;  /* 0x000000dd0900720c */ /* 0x000fe20003fc6270 */
[----:B------:R-:W-:Y:S01]  /*9450*/  FMUL.FTZ R5, R147, UR10 ;  /* 0x0000000a93057c20 */ /* 0x000fe20008410000 */
[----:B------:R-:W-:Y:S01]  /*9460*/  ISETP.GE.AND P1, PT, R9, R218, PT ;  /* 0x000000da0900720c */ /* 0x000fe20003f26270 */
[----:B------:R-:W-:Y:S01]  /*9470*/  FMUL.FTZ R7, R145, UR10 ;  /* 0x0000000a91077c20 */ /* 0x000fe20008410000 */
[----:B------:R-:W-:-:S02]  /*9480*/  ISETP.LT.OR P0, PT, R10, R222, P0 ;  /* 0x000000de0a00720c */ /* 0x000fc40000701670 */
[-C--:B------:R-:W-:Y:S01]  /*9490*/  ISETP.LT.OR P5, PT, R10, R219.reuse, P5 ;  /* 0x000000db0a00720c */ /* 0x080fe20002fa1670 */
[C---:B------:R-:W-:Y:S01]  /*94a0*/  IMAD.IADD R10, R220.reuse, 0x1, -R10 ;  /* 0x00000001dc0a7824 */ /* 0x040fe200078e0a0a */
[C---:B------:R-:W-:Y:S01]  /*94b0*/  ISETP.LT.OR P6, PT, R9.reuse, R222, P6 ;  /* 0x000000de0900720c */ /* 0x040fe200037c1670 */
[----:B------:R-:W5:Y:S01]  /*94c0*/  MUFU.TANH R15, R15 ;  /* 0x0000000f000f7308 */ /* 0x000f620000002400 */
[----:B------:R-:W-:Y:S01]  /*94d0*/  ISETP.LT.OR P1, PT, R9, R219, P1 ;  /* 0x000000db0900720c */ /* 0x000fe20000f21670 */
[----:B------:R-:W-:Y:S01]  /*94e0*/  IMAD.IADD R9, R220, 0x1, -R9 ;  /* 0x00000001dc097824 */ /* 0x000fe200078e0a09 */
[----:B------:R-:W-:Y:S02]  /*94f0*/  IABS R12, R12 ;  /* 0x0000000c000c7213 */ /* 0x000fe40000000000 */
[----:B------:R-:W-:Y:S02]  /*9500*/  IABS R10, R10 ;  /* 0x0000000a000a7213 */ /* 0x000fe40000000000 */
[----:B------:R-:W-:Y:S01]  /*9510*/  IABS R11, R11 ;  /* 0x0000000b000b7213 */ /* 0x000fe20000000000 */
[----:B------:R-:W5:Y:S01]  /*9520*/  MUFU.TANH R13, R13 ;  /* 0x0000000d000d7308 */ /* 0x000f620000002400 */
[----:B------:R-:W-:-:S02]  /*9530*/  IABS R9, R9 ;  /* 0x0000000900097213 */ /* 0x000fc40000000000 */
[----:B------:R-:W-:Y:S02]  /*9540*/  I2FP.F32.S32 R12, R12 ;  /* 0x0000000c000c7245 */ /* 0x000fe40000201400 */
[----:B------:R-:W-:Y:S02]  /*9550*/  I2FP.F32.S32 R10, R10 ;  /* 0x0000000a000a7245 */ /* 0x000fe40000201400 */
[----:B------:R-:W-:Y:S01]  /*9560*/  I2FP.F32.S32 R11, R11 ;  /* 0x0000000b000b7245 */ /* 0x000fe20000201400 */
[----:B---3--:R-:W-:Y:S01]  /*9570*/  FFMA.FTZ R12, R12, -UR17, R27 ;  /* 0x800000110c0c7c23 */ /* 0x008fe2000801001b */
[----:B------:R-:W-:Y:S01]  /*9580*/  I2FP.F32.S32 R9, R9 ;  /* 0x0000000900097245 */ /* 0x000fe20000201400 */
[----:B----4-:R-:W-:Y:S01]  /*9590*/  FFMA.FTZ R10, R10, -UR17, R17 ;  /* 0x800000110a0a7c23 */ /* 0x010fe20008010011 */
        /* <DEDUP_REMOVED lines=11> */
[----:B------:R-:W-:Y:S01]  /*9650*/  ISETP.GE.AND P6, PT, R9, R221, PT ;  /* 0x000000dd0900720c */ /* 0x000fe20003fc6270 */
        /* <DEDUP_REMOVED lines=12> */
[----:B-----5:R-:W-:Y:S01]  /*9720*/  FFMA.FTZ R12, R12, -UR17, R15 ;  /* 0x800000110c0c7c23 */ /* 0x020fe2000801000f */
[C---:B------:R-:W-:Y:S01]  /*9730*/  ISETP.GE.AND P5, PT, R17.reuse, R218, PT ;  /* 0x000000da1100720c */ /* 0x040fe20003fa6270 */
        /* <DEDUP_REMOVED lines=11> */
[----:B-1----:R-:W-:Y:S01]  /*97f0*/  FFMA.FTZ R16, R11, -UR17, R16 ;  /* 0x800000110b107c23 */ /* 0x002fe20008010010 */
[----:B------:R-:W-:Y:S01]  /*9800*/  FSEL R143, R10, -INF , !P5 ;  /* 0xff8000000a8f7808 */ /* 0x000fe20006800000 */
[----:B--2---:R-:W-:Y:S01]  /*9810*/  FFMA.FTZ R14, R9, -UR17, R14 ;  /* 0x80000011090e7c23 */ /* 0x004fe2000801000e */
[C---:B------:R-:W-:Y:S01]  /*9820*/  ISETP.GE.AND P0, PT, R13.reuse, R221, PT ;  /* 0x000000dd0d00720c */ /* 0x040fe20003f06270 */
[C---:B------:R-:W-:Y:S01]  /*9830*/  VIADD R11, R4.reuse, 0x31 ;  /* 0x00000031040b7836 */ /* 0x040fe20000000000 */
[----:B------:R-:W-:Y:S01]  /*9840*/  ISETP.GE.AND P5, PT, R13, R218, PT ;  /* 0x000000da0d00720c */ /* 0x000fe20003fa6270 */
[--C-:B------:R-:W-:Y:S01]  /*9850*/  IMAD.IADD R10, R223, 0x1, -R13.reuse ;  /* 0x00000001df0a7824 */ /* 0x100fe200078e0a0d */
[C---:B------:R-:W-:Y:S01]  /*9860*/  ISETP.LT.OR P0, PT, R13.reuse, R222, P0 ;  /* 0x000000de0d00720c */ /* 0x040fe20000701670 */
        /* <DEDUP_REMOVED lines=8> */
[----:B------:R-:W1:Y:S01]  /*98f0*/  MUFU.TANH R5, R5 ;  /* 0x0000000500057308 */ /* 0x000e620000002400 */
[----:B------:R-:W-:Y:S01]  /*9900*/  ISETP.GE.AND P1, PT, R11, R218, PT ;  /* 0x000000da0b00720c */ /* 0x000fe20003f26270 */
[----:B------:R-:W-:Y:S01]  /*9910*/  VIADD R4, R4, 0x39 ;  /* 0x0000003904047836 */ /* 0x000fe20000000000 */
[----:B------:R-:W-:-:S02]  /*9920*/  IABS R10, R10 ;  /* 0x0000000a000a7213 */ /* 0x000fc40000000000 */
[----:B------:R-:W-:Y:S02]  /*9930*/  IABS R13, R13 ;  /* 0x0000000d000d7213 */ /* 0x000fe40000000000 */
[C---:B------:R-:W-:Y:S01]  /*9940*/  ISETP.LT.OR P6, PT, R11.reuse, R222, P6 ;  /* 0x000000de0b00720c */ /* 0x040fe200037c1670 */
[----:B------:R-:W2:Y:S01]  /*9950*/  MUFU.TANH R7, R7 ;  /* 0x0000000700077308 */ /* 0x000ea20000002400 */
[----:B------:R-:W-:Y:S01]  /*9960*/  ISETP.LT.OR P1, PT, R11, R219, P1 ;  /* 0x000000db0b00720c */ /* 0x000fe20000f21670 */
[----:B------:R-:W-:Y:S01]  /*9970*/  IMAD.IADD R11, R220, 0x1, -R11 ;  /* 0x00000001dc0b7824 */ /* 0x000fe200078e0a0b */
[----:B------:R-:W-:Y:S02]  /*9980*/  I2FP.F32.S32 R15, R10 ;  /* 0x0000000a000f7245 */ /* 0x000fe40000201400 */
[----:B------:R-:W-:Y:S02]  /*9990*/  I2FP.F32.S32 R13, R13 ;  /* 0x0000000d000d7245 */ /* 0x000fe40000201400 */
[----:B------:R-:W-:Y:S01]  /*99a0*/  IABS R11, R11 ;  /* 0x0000000b000b7213 */ /* 0x000fe20000000000 */
[----:B---3--:R-:W-:Y:S01]  /*99b0*/  FFMA.FTZ R8, R15, -UR17, R8 ;  /* 0x800000110f087c23 */ /* 0x008fe20008010008 */
[----:B------:R-:W-:Y:S01]  /*99c0*/  IABS R14, R14 ;  /* 0x0000000e000e7213 */ /* 0x000fe20000000000 */
[----:B----4-:R-:W-:Y:S01]  /*99d0*/  FFMA.FTZ R6, R13, -UR17, R6 ;  /* 0x800000110d067c23 */ /* 0x010fe20008010006 */
[----:B------:R-:W-:Y:S01]  /*99e0*/  I2FP.F32.S32 R10, R11 ;  /* 0x0000000b000a7245 */ /* 0x000fe20000201400 */
[----:B------:R-:W-:Y:S01]  /*99f0*/  MUFU.TANH R177, R177 ;  /* 0x000000b100b17308 */ /* 0x000fe20000002400 */
[----:B------:R-:W-:-:S02]  /*9a00*/  I2FP.F32.S32 R11, R14 ;  /* 0x0000000e000b7245 */ /* 0x000fc40000201400 */
[----:B------:R-:W-:Y:S01]  /*9a10*/  FSEL R172, R8, -INF , !P0 ;  /* 0xff80000008ac7808 */ /* 0x000fe20004000000 */
[----:B------:R-:W-:Y:S01]  /*9a20*/  IMAD.IADD R8, R220, 0x1, -R9 ;  /* 0x00000001dc087824 */ /* 0x000fe200078e0a09 */
[----:B------:R-:W-:Y:S01]  /*9a30*/  FSEL R167, R6, -INF , !P5 ;  /* 0xff80000006a77808 */ /* 0x000fe20006800000 */
[----:B-----5:R-:W-:Y:S01]  /*9a40*/  FFMA.FTZ R11, R11, -UR17, R176 ;  /* 0x800000110b0b7c23 */ /* 0x020fe200080100b0 */
[C---:B------:R-:W-:Y:S01]  /*9a50*/  ISETP.GE.AND P0, PT, R9.reuse, R221, PT ;  /* 0x000000dd0900720c */ /* 0x040fe20003f06270 */
[----:B------:R-:W3:Y:S01]  /*9a60*/  MUFU.TANH R178, R178 ;  /* 0x000000b200b27308 */ /* 0x000ee20000002400 */
[----:B------:R-:W-:Y:S01]  /*9a70*/  BAR.SYNC.DEFER_BLOCKING 0x0 ;  /* 0x0000000000007b1d */ /* 0x000fe20000010000 */
[C---:B------:R-:W-:Y:S01]  /*9a80*/  ISETP.GE.AND P5, PT, R9.reuse, R218, PT ;  /* 0x000000da0900720c */ /* 0x040fe20003fa6270 */
[----:B------:R-:W-:Y:S01]  /*9a90*/  IMAD.IADD R6, R220, 0x1, -R4 ;  /* 0x00000001dc067824 */ /* 0x000fe200078e0a04 */
[----:B------:R-:W-:Y:S01]  /*9aa0*/  IABS R12, R12 ;  /* 0x0000000c000c7213 */ /* 0x000fe20000000000 */
[----:B-1----:R-:W-:Y:S01]  /*9ab0*/  FFMA.FTZ R5, R10, -UR17, R5 ;  /* 0x800000110a057c23 */ /* 0x002fe20008010005 */
[----:B------:R-:W-:-:S02]  /*9ac0*/  ISETP.LT.OR P0, PT, R9, R222, P0 ;  /* 0x000000de0900720c */ /* 0x000fc40000701670 */
[----:B------:R-:W1:Y:S01]  /*9ad0*/  MUFU.TANH R179, R179 ;  /* 0x000000b300b37308 */ /* 0x000e620000002400 */
[----:B------:R-:W-:Y:S01]  /*9ae0*/  ISETP.LT.OR P5, PT, R9, R219, P5 ;  /* 0x000000db0900720c */ /* 0x000fe20002fa1670 */
[----:B------:R-:W-:Y:S01]  /*9af0*/  IMAD.IADD R9, R223, 0x1, -R4 ;  /* 0x00000001df097824 */ /* 0x000fe200078e0a04 */
[----:B------:R-:W-:Y:S02]  /*9b00*/  I2FP.F32.S32 R12, R12 ;  /* 0x0000000c000c7245 */ /* 0x000fe40000201400 */
[----:B------:R-:W-:Y:S02]  /*9b10*/  FSEL R166, R11, -INF , !P0 ;  /* 0xff8000000ba67808 */ /* 0x000fe40004000000 */
[----:B------:R-:W-:Y:S01]  /*9b20*/  IABS R8, R8 ;  /* 0x0000000800087213 */ /* 0x000fe20000000000 */
[----:B--2---:R-:W-:Y:S01]  /*9b30*/  FFMA.FTZ R7, R12, -UR17, R7 ;  /* 0x800000110c077c23 */ /* 0x004fe20008010007 */
[----:B------:R-:W-:Y:S02]  /*9b40*/  PLOP3.LUT P0, PT, PT, PT, UP0, 0x80, 0x0 ;  /* 0x000000000000781c */ /* 0x000fe40003f0f008 */
[----:B------:R-:W-:-:S02]  /*9b50*/  IABS R9, R9 ;  /* 0x0000000900097213 */ /* 0x000fc40000000000 */
[----:B------:R-:W-:Y:S02]  /*9b60*/  IABS R6, R6 ;  /* 0x0000000600067213 */ /* 0x000fe40000000000 */
[----:B------:R-:W-:Y:S02]  /*9b70*/  FSEL R165, R5, -INF , !P1 ;  /* 0xff80000005a57808 */ /* 0x000fe40004800000 */
[----:B------:R-:W-:Y:S02]  /*9b80*/  I2FP.F32.S32 R5, R8 ;  /* 0x0000000800057245 */ /* 0x000fe40000201400 */
[----:B------:R-:W-:Y:S02]  /*9b90*/  I2FP.F32.S32 R8, R9 ;  /* 0x0000000900087245 */ /* 0x000fe40000201400 */
[----:B------:R-:W-:Y:S01]  /*9ba0*/  I2FP.F32.S32 R6, R6 ;  /* 0x0000000600067245 */ /* 0x000fe20000201400 */
[----:B---3--:R-:W-:Y:S01]  /*9bb0*/  FFMA.FTZ R5, R5, -UR17, R178 ;  /* 0x8000001105057c23 */ /* 0x008fe200080100b2 */
[----:B------:R-:W-:Y:S01]  /*9bc0*/  FSEL R168, R7, -INF , !P6 ;  /* 0xff80000007a87808 */ /* 0x000fe20007000000 */
[----:B------:R-:W-:Y:S01]  /*9bd0*/  FFMA.FTZ R8, R8, -UR17, R177 ;  /* 0x8000001108087c23 */ /* 0x000fe200080100b1 */
[----:B------:R-:W-:Y:S01]  /*9be0*/  ISETP.GE.AND P6, PT, R4, R221, PT ;  /* 0x000000dd0400720c */ /* 0x000fe20003fc6270 */
[----:B-1----:R-:W-:Y:S01]  /*9bf0*/  FFMA.FTZ R6, R6, -UR17, R179 ;  /* 0x8000001106067c23 */ /* 0x002fe200080100b3 */
        /* <DEDUP_REMOVED lines=82> */
[----:B-1----:R-:W-:Y:S01]  /*a120*/  @!P2 LEA R8, P1, R22, R8, 0x1 ;  /* 0x000000081608a211 */ /* 0x002fe200078208ff */
        /* <DEDUP_REMOVED lines=39> */
.L_x_1492:
[----:B------:R-:W-:Y:S05]  /*a3a0*/  BSYNC B0 ;  /* 0x0000000000007941 */ /* 0x000fea0003800000 */
.L_x_1491:
[----:B------:R-:W0:Y:S02]  /*a3b0*/  LDGDEPBAR ;  /* 0x00000000000079af */ /* 0x000e240000000000 */
.L_x_1490:
        /* <DEDUP_REMOVED lines=49> */
[----:B------:R-:W-:Y:S01]  /*a6d0*/  FFMA.FTZ R156, R18, UR11, -R169 ;  /* 0x0000000b129c7c23 */ /* 0x000fe200080108a9 */
[----:B------:R-:W-:Y:S01]  /*a6e0*/  FSEL R6, R157, RZ, P0 ;  /* 0x000000ff9d067208 */ /* 0x000fe20000000000 */
[----:B------:R-:W-:Y:S01]  /*a6f0*/  FADD.FTZ R4, R132, -R5 ;  /* 0x8000000584047221 */ /* 0x000fe20000010000 */
[--C-:B------:R-:W-:Y:S01]  /*a700*/  FFMA.FTZ R155, R0, UR11, -R169.reuse ;  /* 0x0000000b009b7c23 */ /* 0x100fe200080108a9 */
[--C-:B------:R-:W-:Y:S01]  /*a710*/  FFMA.FTZ R159, R19, UR11, -R162.reuse ;  /* 0x0000000b139f7c23 */ /* 0x100fe200080108a2 */
[----:B------:R-:W-:Y:S01]  /*a720*/  FFMA.FTZ R0, R25, UR11, -R162 ;  /* 0x0000000b19007c23 */ /* 0x000fe200080108a2 */
[----:B------:R-:W1:Y:S01]  /*a730*/  LDSM.16.MT88.4 R16, [R194+0xc000] ;  /* 0x00c00000c210783b */ /* 0x000e620000004200 */
[----:B------:R-:W-:Y:S01]  /*a740*/  FADD.FTZ R6, R3, -R6 ;  /* 0x8000000603067221 */ /* 0x000fe20000010000 */
[--C-:B------:R-:W-:Y:S01]  /*a750*/  FFMA.FTZ R153, R2, UR11, -R169.reuse ;  /* 0x0000000b02997c23 */ /* 0x100fe200080108a9 */
[--C-:B------:R-:W-:Y:S01]  /*a760*/  FFMA.FTZ R154, R20, UR11, -R169.reuse ;  /* 0x0000000b149a7c23 */ /* 0x100fe200080108a9 */
[----:B------:R-:W2:Y:S01]  /*a770*/  LDSM.16.MT88.4 R24, [R193+0xc000] ;  /* 0x00c00000c118783b */ /* 0x000ea20000004200 */
[--C-:B------:R-:W-:Y:S01]  /*a780*/  FFMA.FTZ R152, R23, UR11, -R162.reuse ;  /* 0x0000000b17987c23 */ /* 0x100fe200080108a2 */
[--C-:B------:R-:W-:Y:S01]  /*a790*/  FFMA.FTZ R2, R21, UR11, -R162.reuse ;  /* 0x0000000b15027c23 */ /* 0x100fe200080108a2 */
[----:B------:R-:W-:Y:S01]  /*a7a0*/  FMUL.FTZ R160, R4, UR11 ;  /* 0x0000000b04a07c20 */ /* 0x000fe20008410000 */
[----:B------:R-:W-:Y:S01]  /*a7b0*/  FMUL.FTZ R3, R6, UR11 ;  /* 0x0000000b06037c20 */ /* 0x000fe20008410000 */
[----:B------:R-:W-:Y:S01]  /*a7c0*/  MUFU.EX2 R156, R156 ;  /* 0x0000009c009c7308 */ /* 0x000fe20000000800 */
[--C-:B------:R-:W-:Y:S01]  /*a7d0*/  FFMA.FTZ R173, R138, UR11, -R169.reuse ;  /* 0x0000000b8aad7c23 */ /* 0x100fe200080108a9 */
[--C-:B------:R-:W-:Y:S01]  /*a7e0*/  FFMA.FTZ R171, R136, UR11, -R169.reuse ;  /* 0x0000000b88ab7c23 */ /* 0x100fe200080108a9 */
[--C-:B------:R-:W-:Y:S01]  /*a7f0*/  FFMA.FTZ R170, R170, UR11, -R169.reuse ;  /* 0x0000000baaaa7c23 */ /* 0x100fe200080108a9 */
[----:B------:R-:W3:Y:S01]  /*a800*/  LDSM.16.MT88.4 R136, [R192+0x10000] ;  /* 0x01000000c088783b */ /* 0x000ee20000004200 */
[--C-:B------:R-:W-:Y:S01]  /*a810*/  FFMA.FTZ R174, R134, UR11, -R169.reuse ;  /* 0x0000000b86ae7c23 */ /* 0x100fe200080108a9 */
[--C-:B------:R-:W-:Y:S01]  /*a820*/  FFMA.FTZ R175, R135, UR11, -R162.reuse ;  /* 0x0000000b87af7c23 */ /* 0x100fe200080108a2 */
[--C-:B------:R-:W-:Y:S01]  /*a830*/  FFMA.FTZ R178, R133, UR11, -R162.reuse ;  /* 0x0000000b85b27c23 */ /* 0x100fe200080108a2 */
[----:B------:R-:W4:Y:S01]  /*a840*/  MUFU.EX2 R155, R155 ;  /* 0x0000009b009b7308 */ /* 0x000f220000000800 */
[--C-:B------:R-:W-:Y:S01]  /*a850*/  FFMA.FTZ R176, R151, UR11, -R162.reuse ;  /* 0x0000000b97b07c23 */ /* 0x100fe200080108a2 */
[--C-:B------:R-:W-:Y:S01]  /*a860*/  FFMA.FTZ R177, R149, UR11, -R162.reuse ;  /* 0x0000000b95b17c23 */ /* 0x100fe200080108a2 */
[----:B------:R-:W-:Y:S01]  /*a870*/  LDSM.16.MT88.4 R132, [R196+0xc800] ;  /* 0x00c80000c484783b */ /* 0x000fe20000004200 */
[--C-:B------:R-:W-:Y:S01]  /*a880*/  FFMA.FTZ R179, R146, UR11, -R169.reuse ;  /* 0x0000000b92b37c23 */ /* 0x100fe200080108a9 */
[--C-:B------:R-:W-:Y:S01]  /*a890*/  FFMA.FTZ R204, R144, UR11, -R169.reuse ;  /* 0x0000000b90cc7c23 */ /* 0x100fe200080108a9 */
[--C-:B------:R-:W-:Y:S01]  /*a8a0*/  FFMA.FTZ R207, R147, UR11, -R162.reuse ;  /* 0x0000000b93cf7c23 */ /* 0x100fe200080108a2 */
[--C-:B------:R-:W-:Y:S01]  /*a8b0*/  FFMA.FTZ R210, R145, UR11, -R162.reuse ;  /* 0x0000000b91d27c23 */ /* 0x100fe200080108a2 */
[----:B------:R-:W-:Y:S01]  /*a8c0*/  MUFU.EX2 R154, R154 ;  /* 0x0000009a009a7308 */ /* 0x000fe20000000800 */
[----:B------:R-:W-:Y:S01]  /*a8d0*/  LDSM.16.MT88.4 R144, [R196+0xf000] ;  /* 0x00f00000c490783b */ /* 0x000fe20000004200 */
[--C-:B------:R-:W-:Y:S01]  /*a8e0*/  FFMA.FTZ R205, R142, UR11, -R169.reuse ;  /* 0x0000000b8ecd7c23 */ /* 0x100fe200080108a9 */
[----:B------:R-:W-:Y:S01]  /*a8f0*/  FFMA.FTZ R206, R140, UR11, -R169 ;  /* 0x0000000b8cce7c23 */ /* 0x000fe200080108a9 */
[--C-:B------:R-:W-:Y:S01]  /*a900*/  FFMA.FTZ R211, R143, UR11, -R162.reuse ;  /* 0x0000000b8fd37c23 */ /* 0x100fe200080108a2 */
[--C-:B------:R-:W-:Y:S01]  /*a910*/  FFMA.FTZ R228, R141, UR11, -R162.reuse ;  /* 0x0000000b8de47c23 */ /* 0x100fe200080108a2 */
[----:B------:R-:W-:Y:S01]  /*a920*/  LDSM.16.MT88.4 R148, [R192+0xd000] ;  /* 0x00d00000c094783b */ /* 0x000fe20000004200 */
[--C-:B------:R-:W-:Y:S01]  /*a930*/  FFMA.FTZ R165, R165, UR11, -R162.reuse ;  /* 0x0000000ba5a57c23 */ /* 0x100fe200080108a2 */
[----:B------:R-:W5:Y:S01]  /*a940*/  MUFU.EX2 R153, R153 ;  /* 0x0000009900997308 */ /* 0x000f620000000800 */
[----:B----4-:R-:W-:Y:S01]  /*a950*/  F2FP.F16.F32.PACK_AB R4, R155, R156 ;  /* 0x0000009c9b04723e */ /* 0x010fe200000000ff */
[----:B------:R-:W-:Y:S01]  /*a960*/  LDSM.16.MT88.4 R140, [R194+0xf000] ;  /* 0x00f00000c28c783b */ /* 0x000fe20000004200 */
[----:B------:R-:W-:-:S05]  /*a970*/  FFMA.FTZ R163, R163, UR11, -R162 ;  /* 0x0000000ba3a37c23 */ /* 0x000fca00080108a2 */
[----:B------:R-:W-:Y:S08]  /*a980*/  MUFU.EX2 R152, R152 ;  /* 0x0000009800987308 */ /* 0x000ff00000000800 */
        /* <DEDUP_REMOVED lines=84> */
[----:B------:R-:W5:Y:S01]  /*aed0*/  MUFU.EX2 R178, R178 ;  /* 0x000000b200b27308 */ /* 0x000f620000000800 */
[----:B---3--:R-:W-:Y:S01]  /*aee0*/  HMMA.16816.F32 R92, R4, R136, R92 ;  /* 0x00000088045c723c */ /* 0x008fe2000000185c */
        /* <DEDUP_REMOVED lines=11> */
[----:B------:R-:W3:Y:S02]  /*afa0*/  MUFU.EX2 R177, R177 ;  /* 0x000000b100b17308 */ /* 0x000ee40000000800 */
[-C--:B------:R-:W-:Y:S01]  /*afb0*/  FMUL.FTZ R118, R46, R3.reuse ;  /* 0x000000032e767220 */ /* 0x080fe20000410000 */
[-C--:B------:R-:W-:Y:S01]  /*afc0*/  FMUL.FTZ R119, R47, R3.reuse ;  /* 0x000000032f777220 */ /* 0x080fe20000410000 */
[-C--:B------:R-:W-:Y:S01]  /*afd0*/  FMUL.FTZ R46, R50, R3.reuse ;  /* 0x00000003322e7220 */ /* 0x080fe20000410000 */
[----:B------:R-:W-:-:S03]  /*afe0*/  FMUL.FTZ R47, R51, R3 ;  /* 0x00000003332f7220 */ /* 0x000fc60000410000 */
[----:B------:R-:W-:Y:S02]  /*aff0*/  MUFU.EX2 R179, R179 ;  /* 0x000000b300b37308 */ /* 0x000fe40000000800 */
[C---:B------:R-:W-:Y:S06]  /*b000*/  HMMA.16816.F32 R48, R4.reuse, R112, R116 ;  /* 0x000000700430723c */ /* 0x040fec0000001874 */
[C---:B------:R-:W-:Y:S01]  /*b010*/  HMMA.16816.F32 R44, R4.reuse, R114, R44 ;  /* 0x00000072042c723c */ /* 0x040fe2000000182c */
[-C--:B------:R-:W-:Y:S01]  /*b020*/  FMUL.FTZ R116, R52, R160.reuse ;  /* 0x000000a034747220 */ /* 0x080fe20000410000 */
[-C--:B------:R-:W-:Y:S01]  /*b030*/  FMUL.FTZ R117, R53, R160.reuse ;  /* 0x000000a035757220 */ /* 0x080fe20000410000 */
[-C--:B------:R-:W-:Y:S01]  /*b040*/  FMUL.FTZ R118, R54, R3.reuse ;  /* 0x0000000336767220 */ /* 0x080fe20000410000 */
[-C--:B------:R-:W-:Y:S01]  /*b050*/  FMUL.FTZ R119, R55, R3.reuse ;  /* 0x0000000337777220 */ /* 0x080fe20000410000 */
[----:B------:R-:W4:Y:S01]  /*b060*/  LDSM.16.MT88.4 R112, [R196+0x10000] ;  /* 0x01000000c470783b */ /* 0x000f220000004200 */
[-C--:B------:R-:W-:Y:S01]  /*b070*/  FMUL.FTZ R52, R56, R160.reuse ;  /* 0x000000a038347220 */ /* 0x080fe20000410000 */
[-C--:B------:R-:W-:Y:S01]  /*b080*/  FMUL.FTZ R53, R57, R160.reuse ;  /* 0x000000a039357220 */ /* 0x080fe20000410000 */
[-C--:B------:R-:W-:Y:S01]  /*b090*/  FMUL.FTZ R54, R58, R3.reuse ;  /* 0x000000033a367220 */ /* 0x080fe20000410000 */
[-C--:B------:R-:W-:Y:S01]  /*b0a0*/  FMUL.FTZ R55, R59, R3.reuse ;  /* 0x000000033b377220 */ /* 0x080fe20000410000 */
[----:B------:R-:W3:Y:S01]  /*b0b0*/  MUFU.EX2 R204, R204 ;  /* 0x000000cc00cc7308 */ /* 0x000ee20000000800 */
        /* <DEDUP_REMOVED lines=24> */
[C---:B----4-:R-:W-:Y:S01]  /*b240*/  HMMA.16816.F32 R72, R4.reuse, R112, R116 ;  /* 0x000000700448723c */ /* 0x050fe20000001874 */
[----:B------:R-:W4:Y:S05]  /*b250*/  LDSM.16.MT88.4 R116, [R194+0xc800] ;  /* 0x00c80000c274783b */ /* 0x000f2a0000004200 */
        /* <DEDUP_REMOVED lines=26> */
[C---:B-----5:R-:W-:Y:S01]  /*b400*/  F2FP.F16.F32.PACK_AB R105, R178.reuse, R175 ;  /* 0x000000afb269723e */ /* 0x060fe200000000ff */
[----:B------:R-:W-:Y:S01]  /*b410*/  MUFU.EX2 R165, R165 ;  /* 0x000000a500a57308 */ /* 0x000fe20000000800 */
[----:B------:R-:W-:Y:S01]  /*b420*/  FADD.FTZ R3, R178, R3 ;  /* 0x00000003b2037221 */ /* 0x000fe20000010000 */
[----:B------:R-:W-:Y:S01]  /*b430*/  HMMA.16816.F32 R4, R4, R138, R96 ;  /* 0x0000008a0404723c */ /* 0x000fe20000001860 */
[----:B------:R-:W-:Y:S01]  /*b440*/  F2FP.F16.F32.PACK_AB R106, R174, R171 ;  /* 0x000000abae6a723e */ /* 0x000fe200000000ff */
[----:B------:R-:W-:Y:S01]  /*b450*/  LDSM.16.MT88.4 R96, [R193+0x10800] ;  /* 0x01080000c160783b */ /* 0x000fe20000004200 */
[----:B---3--:R-:W-:Y:S01]  /*b460*/  F2FP.F16.F32.PACK_AB R107, R177, R176 ;  /* 0x000000b0b16b723e */ /* 0x008fe200000000ff */
[----:B------:R-:W-:-:S02]  /*b470*/  FADD.FTZ R0, R173, R170 ;  /* 0x000000aaad007221 */ /* 0x000fc40000010000 */
[----:B------:R-:W-:Y:S01]  /*b480*/  LDSM.16.MT88.4 R136, [R192+0xf000] ;  /* 0x00f00000c088783b */ /* 0x000fe20000004200 */
[----:B------:R-:W-:Y:S01]  /*b490*/  MUFU.EX2 R163, R163 ;  /* 0x000000a300a37308 */ /* 0x000fe20000000800 */
[----:B------:R-:W-:Y:S01]  /*b4a0*/  FADD.FTZ R171, R171, R0 ;  /* 0x00000000abab7221 */ /* 0x000fe20000010000 */
[----:B------:R-:W-:Y:S01]  /*b4b0*/  FADD.FTZ R0, R176, R3 ;  /* 0x00000003b0007221 */ /* 0x000fe20000010000 */
[----:B----4-:R-:W-:Y:S02]  /*b4c0*/  HMMA.16816.F32 R20, R104, R116, R20 ;  /* 0x000000746814723c */ /* 0x010fe40000001814 */
[----:B------:R-:W-:Y:S01]  /*b4d0*/  FADD.FTZ R174, R174, R171 ;  /* 0x000000abaeae7221 */ /* 0x000fe20000010000 */
[----:B------:R-:W-:-:S03]  /*b4e0*/  FADD.FTZ R0, R177, R0 ;  /* 0x00000000b1007221 */ /* 0x000fc60000010000 */
[C---:B------:R-:W-:Y:S01]  /*b4f0*/  HMMA.16816.F32 R16, R104.reuse, R118, R16 ;  /* 0x000000766810723c */ /* 0x040fe20000001810 */
[----:B------:R-:W3:Y:S05]  /*b500*/  LDSM.16.MT88.4 R116, [R192+0xe800] ;  /* 0x00e80000c074783b */ /* 0x000eea0000004200 */
[C---:B------:R-:W-:Y:S06]  /*b510*/  HMMA.16816.F32 R28, R104.reuse, R128, R28 ;  /* 0x00000080681c723c */ /* 0x040fec000000181c */
        /* <DEDUP_REMOVED lines=26> */
[C---:B----4-:R-:W-:Y:S01]  /*b6c0*/  HMMA.16816.F32 R72, R104.reuse, R128, R72 ;  /* 0x000000806848723c */ /* 0x050fe20000001848 */
[----:B------:R-:W-:Y:S01]  /*b6d0*/  F2FP.F16.F32.PACK_AB R98, R206, R205 ;  /* 0x000000cdce62723e */ /* 0x000fe200000000ff */
[----:B------:R-:W-:Y:S01]  /*b6e0*/  FADD.FTZ R204, R204, R179 ;  /* 0x000000b3cccc7221 */ /* 0x000fe20000010000 */
[----:B-1----:R-:W-:Y:S01]  /*b6f0*/  F2FP.F16.F32.PACK_AB R99, R228, R211 ;  /* 0x000000d3e463723e */ /* 0x002fe200000000ff */
[----:B------:R-:W-:Y:S02]  /*b700*/  FADD.FTZ R210, R210, R207 ;  /* 0x000000cfd2d27221 */ /* 0x000fe40000010000 */
[----:B------:R-:W-:Y:S01]  /*b710*/  HMMA.16816.F32 R68, R104, R130, R68 ;  /* 0x000000826844723c */ /* 0x000fe20000001844 */
[----:B------:R-:W-:-:S04]  /*b720*/  FADD.FTZ R3, R205, R204 ;  /* 0x000000cccd037221 */ /* 0x000fc80000010000 */
        /* <DEDUP_REMOVED lines=55> */
[----:B------:R-:W-:Y:S01]  /*baa0*/  FADD.FTZ R148, R148, R3 ;  /* 0x0000000394947221 */ /* 0x000fe20000010000 */
[----:B------:R-:W-:-:S03]  /*bab0*/  MOV R3, R157 ;  /* 0x0000009d00037202 */ /* 0x000fc60000000f00 */
[----:B------:R-:W-:Y:S02]  /*bac0*/  FADD.FTZ R149, R149, R148 ;  /* 0x0000009495957221 */ /* 0x000fe40000010000 */
[----:B------:R-:W1:Y:S01]  /*bad0*/  MUFU.EX2 R162, R162 ;  /* 0x000000a200a27308 */ /* 0x000e620000000800 */
[----:B--2---:R-:W-:Y:S01]  /*bae0*/  F2FP.F16.F32.PACK_AB R98, R151, R150 ;  /* 0x000000969762723e */ /* 0x004fe200000000ff */
[----:B------:R-:W-:-:S04]  /*baf0*/  FADD.FTZ R150, R150, R149 ;  /* 0x0000009596967221 */ /* 0x000fc80000010000 */
[----:B------:R-:W-:Y:S01]  /*bb00*/  FADD.FTZ R229, R151, R150 ;  /* 0x0000009697e57221 */ /* 0x000fe20000010000 */
[----:B----4-:R-:W-:Y:S02]  /*bb10*/  F2FP.F16.F32.PACK_AB R97, R165, R164 ;  /* 0x000000a4a561723e */ /* 0x010fe400000000ff */
[----:B-1----:R-:W-:-:S07]  /*bb20*/  F2FP.F16.F32.PACK_AB R99, R162, R163 ;  /* 0x000000a3a263723e */ /* 0x002fce00000000ff */
        /* <DEDUP_REMOVED lines=15> */
[C---:B---3--:R-:W-:Y:S06]  /*bc20*/  HMMA.16816.F32 R76, R96.reuse, R80, R76 ;  /* 0x00000050604c723c */ /* 0x048fec000000184c */
        /* <DEDUP_REMOVED lines=11> */
[----:B------:R-:W-:Y:S01]  /*bce0*/  HMMA.16816.F32 R72, R96, R134, R72 ;  /* 0x000000866048723c */ /* 0x000fe20000001848 */
[----:B------:R-:W-:-:S05]  /*bcf0*/  MOV R132, R158 ;  /* 0x0000009e00847202 */ /* 0x000fca0000000f00 */
[C---:B-1----:R-:W-:Y:S06]  /*bd00*/  HMMA.16816.F32 R84, R96.reuse, R136, R84 ;  /* 0x000000886054723c */ /* 0x042fec0000001854 */
[C---:B------:R-:W-:Y:S06]  /*bd10*/  HMMA.16816.F32 R88, R96.reuse, R138, R88 ;  /* 0x0000008a6058723c */ /* 0x040fec0000001858 */
[C---:B--2---:R-:W-:Y:S06]  /*bd20*/  HMMA.16816.F32 R92, R96.reuse, R16, R92 ;  /* 0x00000010605c723c */ /* 0x044fec000000185c */
[----:B------:R-:W-:-:S15]  /*bd30*/  HMMA.16816.F32 R96, R96, R18, R4 ;  /* 0x000000126060723c */ /* 0x000fde0000001804 */
[----:B------:R-:W-:-:S09]  /*bd40*/  NOP ;  /* 0x0000000000007918 */ /* 0x000fd20000000000 */
.L_x_1489:
        /* <DEDUP_REMOVED lines=17> */
.L_x_1496:
        /* <DEDUP_REMOVED lines=27> */
[----:B------:R3:W-:Y:S02]  /*c010*/  @P3 STS.128 [R213+0x8000], RZ ;  /* 0x008000ffd5003388 */ /* 0x0007e40000000c00 */
[----:B------:R-:W4:Y:S01]  /*c020*/  @!P3 LDC.64 R12, c[0x0][0x218] ;  /* 0x00008600ff0cbb82 */ /* 0x000f220000000a00 */
[C---:B------:R-:W-:Y:S01]  /*c030*/  @!P1 LEA.HI.X R29, R15.reuse, R5, R16, 0x1, P0 ;  /* 0x000000050f1d9211 */ /* 0x040fe200000f0c10 */
[----:B------:R-:W-:Y:S01]  /*c040*/  @!PT LDS RZ, [RZ] ;  /* 0x00000000fffff984 */ /* 0x000fe20000000800 */
[----:B------:R-:W-:Y:S01]  /*c050*/  @!PT LDS RZ, [RZ] ;  /* 0x00000000fffff984 */ /* 0x000fe20000000800 */
[----:B------:R-:W-:Y:S01]  /*c060*/  @!PT LDS RZ, [RZ] ;  /* 0x00000000fffff984 */ /* 0x000fe20000000800 */
[----:B------:R3:W-:Y:S01]  /*c070*/  @!P3 LDGSTS.E.BYPASS.LTC128B.128 [R213+0x8000], desc[UR26][R30.64+0x80] ;  /* 0x080000801ed5bfae */ /* 0x0007e2000b901d5a */
[----:B------:R-:W-:Y:S03]  /*c080*/  IADD3 R15, P0, R15, UR32, RZ ;  /* 0x000000200f0f7c10 */ /* 0x000fe6000ff1e0ff */
[----:B------:R3:W-:Y:S01]  /*c090*/  @P1 STS.128 [R213+0xa000], RZ ;  /* 0x00a000ffd5001388 */ /* 0x0007e20000000c00 */
[----:B------:R-:W-:Y:S01]  /*c0a0*/  IADD3.X R16, R16, UR31, RZ, P0, !PT ;  /* 0x0000001f10107c10 */ /* 0x000fe200087fe4ff */
[----:B------:R-:W3:Y:S01]  /*c0b0*/  @!P2 LDC.64 R4, c[0x0][0x218] ;  /* 0x00008600ff04ab82 */ /* 0x000ee20000000a00 */
[C---:B-----5:R-:W-:Y:S01]  /*c0c0*/  @!P2 LEA R34, P0, R15.reuse, R10, 0x1 ;  /* 0x0000000a0f22a211 */ /* 0x060fe200078008ff */
[----:B------:R-:W-:Y:S01]  /*c0d0*/  @!PT LDS RZ, [RZ] ;  /* 0x00000000fffff984 */ /* 0x000fe20000000800 */
[----:B------:R-:W-:Y:S01]  /*c0e0*/  @!PT LDS RZ, [RZ] ;  /* 0x00000000fffff984 */ /* 0x000fe20000000800 */
[----:B------:R-:W-:Y:S01]  /*c0f0*/  @!PT LDS RZ, [RZ] ;  /* 0x00000000fffff984 */ /* 0x000fe20000000800 */
[----:B------:R2:W-:Y:S03]  /*c100*/  @!P1 LDGSTS.E.BYPASS.LTC128B.128 [R213+0xa000], desc[UR26][R28.64+0x100] ;  /* 0x0a0001001cd59fae */ /* 0x0005e6000b901d5a */
[C-C-:B------:R-:W-:Y:S01]  /*c110*/  @!P2 LEA.HI.X R35, R15.reuse, R11, R16.reuse, 0x1, P0 ;  /* 0x0000000b0f23a211 */ /* 0x140fe200000f0c10 */
[----:B------:R2:W-:Y:S01]  /*c120*/  @P2 STS.128 [R213+0x6800], RZ ;  /* 0x006800ffd5002388 */ /* 0x0005e20000000c00 */
[C---:B-1----:R-:W-:Y:S01]  /*c130*/  @!P3 LEA R132, P0, R15.reuse, R8, 0x1 ;  /* 0x000000080f84b211 */ /* 0x042fe200078008ff */
[----:B------:R-:W1:Y:S02]  /*c140*/  @!P1 LDC.64 R10, c[0x0][0x218] ;  /* 0x00008600ff0a9b82 */ /* 0x000e640000000a00 */
[----:B------:R-:W-:Y:S01]  /*c150*/  @!PT LDS RZ, [RZ] ;  /* 0x00000000fffff984 */ /* 0x000fe20000000800 */
[----:B------:R-:W-:Y:S01]  /*c160*/  @!PT LDS RZ, [RZ] ;  /* 0x00000000fffff984 */ /* 0x000fe20000000800 */
[----:B------:R-:W-:Y:S01]  /*c170*/  @!PT LDS RZ, [RZ] ;  /* 0x00000000fffff984 */ /* 0x000fe20000000800 */
[----:B------:R1:W-:Y:S01]  /*c180*/  @!P2 LDGSTS.E.BYPASS.LTC128B.128 [R213+0x6800], desc[UR26][R34.64] ;  /* 0x0680000022d5afae */ /* 0x0003e2000b901d5a */
[C-C-:B------:R-:W-:Y:S02]  /*c190*/  @!P3 LEA.HI.X R133, R15.reuse, R9, R16.reuse, 0x1, P0 ;  /* 0x000000090f85b211 */ /* 0x140fe400000f0c10 */
[C---:B--2---:R-:W-:Y:S01]  /*c1a0*/  @!P1 LEA R134, P0, R15.reuse, R6, 0x1 ;  /* 0x000000060f869211 */ /* 0x044fe200078008ff */
[----:B------:R2:W-:Y:S02]  /*c1b0*/  @P3 STS.128 [R213+0x8800], RZ ;  /* 0x008800ffd5003388 */ /* 0x0005e40000000c00 */
[----:B------:R-:W5:Y:S01]  /*c1c0*/  @!P2 LDC.64 R8, c[0x0][0x218] ;  /* 0x00008600ff08ab82 */ /* 0x000f620000000a00 */
        /* <DEDUP_REMOVED lines=8> */
[----:B------:R-:W2:Y:S01]  /*c250*/  @!P3 LDC.64 R6, c[0x0][0x218] ;  /* 0x00008600ff06bb82 */ /* 0x000ea20000000a00 */
[C---:B---3--:R-:W-:Y:S01]  /*c260*/  @!P2 LEA R136, P0, R15.reuse, R4, 0x1 ;  /* 0x000000040f88a211 */ /* 0x048fe200078008ff */
[----:B------:R-:W-:Y:S01]  /*c270*/  @!PT LDS RZ, [RZ] ;  /* 0x00000000fffff984 */ /* 0x000fe20000000800 */
[----:B------:R-:W-:Y:S01]  /*c280*/  @!PT LDS RZ, [RZ] ;  /* 0x00000000fffff984 */ /* 0x000fe20000000800 */
[----:B------:R-:W-:Y:S01]  /*c290*/  @!PT LDS RZ, [RZ] ;  /* 0x00000000fffff984 */ /* 0x000fe20000000800 */
[----:B------:R3:W-:Y:S03]  /*c2a0*/  @!P1 LDGSTS.E.BYPASS.LTC128B.128 [R213+0xa800], desc[UR26][R134.64+0x100] ;  /* 0x0a80010086d59fae */ /* 0x0007e6000b901d5a */
[C-C-:B------:R-:W-:Y:S01]  /*c2b0*/  @!P2 LEA.HI.X R137, R15.reuse, R5, R16.reuse, 0x1, P0 ;  /* 0x000000050f89a211 */ /* 0x140fe200000f0c10 */
[----:B------:R3:W-:Y:S01]  /*c2c0*/  @P2 STS.128 [R213+0x7000], RZ ;  /* 0x007000ffd5002388 */ /* 0x0007e20000000c00 */
[C---:B----4-:R-:W-:Y:S01]  /*c2d0*/  @!P3 LEA R12, P0, R15.reuse, R12, 0x1 ;  /* 0x0000000c0f0cb211 */ /* 0x050fe200078008ff */
[----:B------:R-:W4:Y:S02]  /*c2e0*/  @!P1 LDC.64 R4, c[0x0][0x218] ;  /* 0x00008600ff049b82 */ /* 0x000f240000000a00 */
[----:B------:R-:W-:Y:S01]  /*c2f0*/  @!PT LDS RZ, [RZ] ;  /* 0x00000000fffff984 */ /* 0x000fe20000000800 */
[----:B------:R-:W-:Y:S01]  /*c300*/  @!PT LDS RZ, [RZ] ;  /* 0x00000000fffff984 */ /* 0x000fe20000000800 */
[----:B------:R-:W-:Y:S01]  /*c310*/  @!PT LDS RZ, [RZ] ;  /* 0x00000000fffff984 */ /* 0x000fe20000000800 */
[----:B------:R3:W-:Y:S01]  /*c320*/  @!P2 LDGSTS.E.BYPASS.LTC128B.128 [R213+0x7000], desc[UR26][R136.64] ;  /* 0x0700000088d5afae */ /* 0x0007e2000b901d5a */
[C-C-:B------:R-:W-:Y:S02]  /*c330*/  @!P3 LEA.HI.X R13, R15.reuse, R13, R16.reuse, 0x1, P0 ;  /* 0x0000000d0f0db211 */ /* 0x140fe400000f0c10 */
[C---:B-1----:R-:W-:Y:S01]  /*c340*/  @!P1 LEA R10, P0, R15.reuse, R10, 0x1 ;  /* 0x0000000a0f0a9211 */ /* 0x042fe200078008ff */
        /* <DEDUP_REMOVED lines=36> */
.L_x_1494:
        /* <DEDUP_REMOVED lines=16> */
[C---:B------:R-:W-:Y:S05]  /*c690*/  IADD3 R3, P4, R26.reuse, UR24, RZ ;  /* 0x000000181a037c10 */ /* 0x040fea000ff9e0ff */
[----:B------:R-:W-:Y:S01]  /*c6a0*/  @!PT LDS RZ, [RZ] ;  /* 0x00000000fffff984 */ /* 0x000fe20000000800 */
[----:B------:R-:W-:Y:S01]  /*c6b0*/  @!PT LDS RZ, [RZ] ;  /* 0x00000000fffff984 */ /* 0x000fe20000000800 */
[----:B------:R-:W-:Y:S01]  /*c6c0*/  @!PT LDS RZ, [RZ] ;  /* 0x00000000fffff984 */ /* 0x000fe20000000800 */
[----:B------:R-:W-:Y:S01]  /*c6d0*/  @!P2 LDGSTS.E.BYPASS.LTC128B.128 [R213+0xc000], desc[UR26][R234.64] ;  /* 0x0c000000ead5afae */ /* 0x000fe2000b901d5a */
[----:B------:R-:W5:Y:S05]  /*c6e0*/  @!P1 LDC.64 R22, c[0x0][0x220] ;  /* 0x00008800ff169b82 */ /* 0x000f6a0000000a00 */
[----:B------:R-:W-:Y:S03]  /*c6f0*/  @P3 STS.128 [R213+0xe000], RZ ;  /* 0x00e000ffd5003388 */ /* 0x000fe60000000c00 */
        /* <DEDUP_REMOVED lines=17> */
[----:B------:R2:W-:Y:S01]  /*c810*/  @!P1 LDGSTS.E.BYPASS.LTC128B.128 [R213+0x10000], desc[UR26][R230.64+0x100] ;  /* 0x10000100e6d59fae */ /* 0x0005e2000b901d5a */
[----:B------:R-:W5:Y:S01]  /*c820*/  @!P3 LDC.64 R26, c[0x0][0x220] ;  /* 0x00008800ff1abb82 */ /* 0x000f620000000a00 */
[C---:B---3--:R-:W-:Y:S02]  /*c830*/  @!P3 LEA R34, P0, R3.reuse, R20, 0x1 ;  /* 0x000000140322b211 */ /* 0x048fe400078008ff */
[C-C-:B------:R-:W-:Y:S02]  /*c840*/  @!P2 LEA.HI.X R33, R3.reuse, R209, R30.reuse, 0x1, P4 ;  /* 0x000000d10321a211 */ /* 0x140fe400020f0c1e */
[----:B------:R-:W-:Y:S01]  /*c850*/  @P2 STS.128 [R213+0xc800], RZ ;  /* 0x00c800ffd5002388 */ /* 0x000fe20000000c00 */
[C-C-:B------:R-:W-:Y:S02]  /*c860*/  @!P3 LEA.HI.X R35, R3.reuse, R21, R30.reuse, 0x1, P0 ;  /* 0x000000150323b211 */ /* 0x140fe400000f0c1e */
[C---:B----4-:R-:W-:Y:S03]  /*c870*/  @!P1 LEA R28, P0, R3.reuse, R28, 0x1 ;  /* 0x0000001c031c9211 */ /* 0x050fe600078008ff */
[----:B------:R-:W-:Y:S01]  /*c880*/  @!PT LDS RZ, [RZ] ;  /* 0x00000000fffff984 */ /* 0x000fe20000000800 */
[----:B------:R-:W-:Y:S01]  /*c890*/  @!PT LDS RZ, [RZ] ;  /* 0x00000000fffff984 */ /* 0x000fe20000000800 */
[----:B------:R-:W-:Y:S01]  /*c8a0*/  @!PT LDS RZ, [RZ] ;  /* 0x00000000fffff984 */ /* 0x000fe20000000800 */
[----:B------:R3:W-:Y:S01]  /*c8b0*/  @!P2 LDGSTS.E.BYPASS.LTC128B.128 [R213+0xc800], desc[UR26][R32.64] ;  /* 0x0c80000020d5afae */ /* 0x0007e2000b901d5a */
[C---:B------:R-:W-:Y:S01]  /*c8c0*/  IADD3 R31, P4, R3.reuse, UR24, RZ ;  /* 0x00000018031f7c10 */ /* 0x040fe2000ff9e0ff */
[----:B------:R-:W4:Y:S01]  /*c8d0*/  @!P3 LDC.64 R22, c[0x0][0x220] ;  /* 0x00008800ff16bb82 */ /* 0x000f220000000a00 */
[----:B------:R-:W-:Y:S03]  /*c8e0*/  @!P1 LEA.HI.X R29, R3, R29, R30, 0x1, P0 ;  /* 0x0000001d031d9211 */ /* 0x000fe600000f0c1e */
[----:B------:R-:W-:Y:S01]  /*c8f0*/  @P3 STS.128 [R213+0xe800], RZ ;  /* 0x00e800ffd5003388 */ /* 0x000fe20000000c00 */
[----:B------:R-:W-:Y:S02]  /*c900*/  IADD3.X R30, R30, UR23, RZ, P4, !PT ;  /* 0x000000171e1e7c10 */ /* 0x000fe4000a7fe4ff */
[C---:B------:R-:W-:Y:S03]  /*c910*/  IADD3 R3, P5, R31.reuse, UR24, RZ ;  /* 0x000000181f037c10 */ /* 0x040fe6000ffbe0ff */
[----:B------:R-:W-:Y:S01]  /*c920*/  @!PT LDS RZ, [RZ] ;  /* 0x00000000fffff984 */ /* 0x000fe20000000800 */
[----:B------:R-:W-:Y:S01]  /*c930*/  @!PT LDS RZ, [RZ] ;  /* 0x00000000fffff984 */ /* 0x000fe20000000800 */
[----:B------:R-:W-:Y:S01]  /*c940*/  @!PT LDS RZ, [RZ] ;  /* 0x00000000fffff984 */ /* 0x000fe20000000800 */
[----:B------:R-:W-:Y:S01]  /*c950*/  @!P3 LDGSTS.E.BYPASS.LTC128B.128 [R213+0xe800], desc[UR26][R34.64+0x80] ;  /* 0x0e80008022d5bfae */ /* 0x000fe2000b901d5a */
[----:B------:R-:W3:Y:S05]  /*c960*/  @!P1 LDC.64 R20, c[0x0][0x220] ;  /* 0x00008800ff149b82 */ /* 0x000eea0000000a00 */
[----:B------:R-:W-:Y:S06]  /*c970*/  @P1 STS.128 [R213+0x10800], RZ ;  /* 0x010800ffd5001388 */ /* 0x000fec0000000c00 */
[----:B------:R-:W-:Y:S01]  /*c980*/  @!PT LDS RZ, [RZ] ;  /* 0x00000000fffff984 */ /* 0x000fe20000000800 */
[----:B------:R-:W-:Y:S01]  /*c990*/  @!PT LDS RZ, [RZ] ;  /* 0x00000000fffff984 */ /* 0x000fe20000000800 */
[----:B------:R-:W-:Y:S01]  /*c9a0*/  @!PT LDS RZ, [RZ] ;  /* 0x00000000fffff984 */ /* 0x000fe20000000800 */
[----:B------:R-:W-:Y:S01]  /*c9b0*/  @!P1 LDGSTS.E.BYPASS.LTC128B.128 [R213+0x10800], desc[UR26][R28.64+0x100] ;  /* 0x108001001cd59fae */ /* 0x000fe2000b901d5a */
[C---:B-----5:R-:W-:Y:S02]  /*c9c0*/  @!P3 LEA R26, P4, R31.reuse, R26, 0x1 ;  /* 0x0000001a1f1ab211 */ /* 0x060fe400078808ff */
[C---:B--2---:R-:W-:Y:S03]  /*c9d0*/  @!P2 LEA R230, P0, R31.reuse, R206, 0x1 ;  /* 0x000000ce1fe6a211 */ /* 0x044fe600078008ff */
[----:B------:R-:W-:Y:S01]  /*c9e0*/  @P2 STS.128 [R213+0xd000], RZ ;  /* 0x00d000ffd5002388 */ /* 0x000fe20000000c00 */
[C-C-:B------:R-:W-:Y:S02]  /*c9f0*/  @!P3 LEA.HI.X R27, R31.reuse, R27, R30.reuse, 0x1, P4 ;  /* 0x0000001b1f1bb211 */ /* 0x140fe400020f0c1e */
[C-C-:B------:R-:W-:Y:S02]  /*ca00*/  @!P2 LEA.HI.X R231, R31.reuse, R207, R30.reuse, 0x1, P0 ;  /* 0x000000cf1fe7a211 */ /* 0x140fe400000f0c1e */
[----:B-1----:R-:W-:Y:S02]  /*ca10*/  @!P1 LEA R24, P0, R31, R24, 0x1 ;  /* 0x000000181f189211 */ /* 0x002fe400078008ff */
[----:B----4-:R-:W-:Y:S01]  /*ca20*/  @!P3 LEA R22, P4, R3, R22, 0x1 ;  /* 0x000000160316b211 */ /* 0x010fe200078808ff */
[----:B------:R-:W-:Y:S01]  /*ca30*/  @!PT LDS RZ, [RZ] ;  /* 0x00000000fffff984 */ /* 0x000fe20000000800 */
[----:B------:R-:W-:Y:S01]  /*ca40*/  @!PT LDS RZ, [RZ] ;  /* 0x00000000fffff984 */ /* 0x000fe20000000800 */
[----:B------:R-:W-:Y:S01]  /*ca50*/  @!PT LDS RZ, [RZ] ;  /* 0x00000000fffff984 */ /* 0x000fe20000000800 */
[----:B------:R-:W-:Y:S01]  /*ca60*/  @!P2 LDGSTS.E.BYPASS.LTC128B.128 [R213+0xd000], desc[UR26][R230.64] ;  /* 0x0d000000e6d5afae */ /* 0x000fe2000b901d5a */
[----:B------:R-:W-:Y:S02]  /*ca70*/  @!P1 LEA.HI.X R25, R31, R25, R30, 0x1, P0 ;  /* 0x000000191f199211 */ /* 0x000fe400000f0c1e */
[----:B------:R-:W-:Y:S03]  /*ca80*/  IADD3.X R30, R30, UR23, RZ, P5, !PT ;  /* 0x000000171e1e7c10 */ /* 0x000fe6000affe4ff */
[----:B------:R-:W-:Y:S01]  /*ca90*/  @P3 STS.128 [R213+0xf000], RZ ;  /* 0x00f000ffd5003388 */ /* 0x000fe20000000c00 */
[C---:B---3--:R-:W-:Y:S02]  /*caa0*/  @!P2 LEA R32, P5, R3.reuse, R204, 0x1 ;  /* 0x000000cc0320a211 */ /* 0x048fe400078a08ff */
[C-C-:B------:R-:W-:Y:S03]  /*cab0*/  @!P3 LEA.HI.X R23, R3.reuse, R23, R30.reuse, 0x1, P4 ;  /* 0x000000170317b211 */ /* 0x140fe600020f0c1e */
[----:B------:R-:W-:Y:S01]  /*cac0*/  @!PT LDS RZ, [RZ] ;  /* 0x00000000fffff984 */ /* 0x000fe20000000800 */
[----:B------:R-:W-:Y:S01]  /*cad0*/  @!PT LDS RZ, [RZ] ;  /* 0x00000000fffff984 */ /* 0x000fe20000000800 */
[----:B------:R-:W-:Y:S01]  /*cae0*/  @!PT LDS RZ, [RZ] ;  /* 0x00000000fffff984 */ /* 0x000fe20000000800 */
[----:B------:R-:W-:Y:S01]  /*caf0*/  @!P3 LDGSTS.E.BYPASS.LTC128B.128 [R213+0xf000], desc[UR26][R26.64+0x80] ;  /* 0x0f0000801ad5bfae */ /* 0x000fe2000b901d5a */
[C-C-:B------:R-:W-:Y:S02]  /*cb00*/  @!P2 LEA.HI.X R33, R3.reuse, R205, R30.reuse, 0x1, P5 ;  /* 0x000000cd0321a211 */ /* 0x140fe400028f0c1e */
[C---:B------:R-:W-:Y:S03]  /*cb10*/  @!P1 LEA R20, P0, R3.reuse, R20, 0x1 ;  /* 0x0000001403149211 */ /* 0x040fe600078008ff */
[----:B------:R-:W-:Y:S01]  /*cb20*/  @P1 STS.128 [R213+0x11000], RZ ;  /* 0x011000ffd5001388 */ /* 0x000fe20000000c00 */
[----:B------:R-:W-:Y:S05]  /*cb30*/  @!P1 LEA.HI.X R21, R3, R21, R30, 0x1, P0 ;  /* 0x0000001503159211 */ /* 0x000fea00000f0c1e */
[----:B------:R-:W-:Y:S01]  /*cb40*/  @!PT LDS RZ, [RZ] ;  /* 0x00000000fffff984 */ /* 0x000fe20000000800 */
[----:B------:R-:W-:Y:S01]  /*cb50*/  @!PT LDS RZ, [RZ] ;  /* 0x00000000fffff984 */ /* 0x000fe20000000800 */
[----:B------:R-:W-:Y:S01]  /*cb60*/  @!PT LDS RZ, [RZ] ;  /* 0x00000000fffff984 */ /* 0x000fe20000000800 */
[----:B------:R-:W-:Y:S01]  /*cb70*/  @!P1 LDGSTS.E.BYPASS.LTC128B.128 [R213+0x11000], desc[UR26][R24.64+0x100] ;  /* 0x1100010018d59fae */ /* 0x000fe2000b901d5a */
[----:B------:R-:W-:Y:S05]  /*cb80*/  IMAD.U32 R3, RZ, RZ, UR12 ;  /* 0x0000000cff037e24 */ /* 0x000fea000f8e00ff */
[----:B------:R-:W-:Y:S01]  /*cb90*/  @P2 STS.128 [R213+0xd800], RZ ;  /* 0x00d800ffd5002388 */ /* 0x000fe20000000c00 */
[----:B------:R-:W-:Y:S05]  /*cba0*/  IMAD R3, R3, 0x40, R224 ;  /* 0x0000004003037824 */ /* 0x000fea00078e02e0 */
[----:B------:R-:W-:Y:S01]  /*cbb0*/  @!PT LDS RZ, [RZ] ;  /* 0x00000000fffff984 */ /* 0x000fe20000000800 */
[----:B------:R-:W-:Y:S01]  /*cbc0*/  @!PT LDS RZ, [RZ] ;  /* 0x00000000fffff984 */ /* 0x000fe20000000800 */
[----:B------:R-:W-:Y:S01]  /*cbd0*/  @!PT LDS RZ, [RZ] ;  /* 0x00000000fffff984 */ /* 0x000fe20000000800 */
[----:B------:R-:W-:Y:S01]  /*cbe0*/  @!P2 LDGSTS.E.BYPASS.LTC128B.128 [R213+0xd800], desc[UR26][R32.64] ;  /* 0x0d80000020d5afae */ /* 0x000fe2000b901d5a */
[C---:B------:R-:W-:Y:S01]  /*cbf0*/  VIADD R232, R3.reuse, 0x1 ;  /* 0x0000000103e87836 */ /* 0x040fe20000000000 */
[-C--:B------:R-:W-:Y:S01]  /*cc00*/  ISETP.GE.AND P4, PT, R3, R222.reuse, PT ;  /* 0x000000de0300720c */ /* 0x080fe20003f86270 */
[C-C-:B------:R-:W-:Y:S03]  /*cc10*/  IMAD.IADD R239, R223.reuse, 0x1, -R3.reuse ;  /* 0x00000001dfef7824 */ /* 0x140fe600078e0a03 */
[----:B------:R-:W-:Y:S01]  /*cc20*/  @P3 STS.128 [R213+0xf800], RZ ;  /* 0x00f800ffd5003388 */ /* 0x000fe20000000c00 */
[--C-:B------:R-:W-:Y:S01]  /*cc30*/  IMAD.IADD R237, R223, 0x1, -R232.reuse ;  /* 0x00000001dfed7824 */ /* 0x100fe200078e0ae8 */
[----:B------:R-:W-:Y:S01]  /*cc40*/  ISETP.GE.AND P0, PT, R232, R222, PT ;  /* 0x000000dee800720c */ /* 0x000fe20003f06270 */
[----:B------:R-:W-:Y:S03]  /*cc50*/  IMAD.IADD R234, R220, 0x1, -R3 ;  /* 0x00000001dcea7824 */ /* 0x000fe600078e0a03 */
[----:B------:R-:W-:Y:S01]  /*cc60*/  @!PT LDS RZ, [RZ] ;  /* 0x00000000fffff984 */ /* 0x000fe20000000800 */
[----:B------:R-:W-:Y:S01]  /*cc70*/  @!PT LDS RZ, [RZ] ;  /* 0x00000000fffff984 */ /* 0x000fe20000000800 */
[----:B------:R-:W-:Y:S01]  /*cc80*/  @!PT LDS RZ, [RZ] ;  /* 0x00000000fffff984 */ /* 0x000fe20000000800 */
[----:B------:R-:W-:Y:S01]  /*cc90*/  @!P3 LDGSTS.E.BYPASS.LTC128B.128 [R213+0xf800], desc[UR26][R22.64+0x80] ;  /* 0x0f80008016d5bfae */ /* 0x000fe2000b901d5a */
[C---:B------:R-:W-:Y:S01]  /*cca0*/  ISETP.GE.AND P6, PT, R232.reuse, R219, PT ;  /* 0x000000dbe800720c */ /* 0x040fe20003fc6270 */
[C---:B------:R-:W-:Y:S01]  /*ccb0*/  VIADD R240, R3.reuse, 0x8 ;  /* 0x0000000803f07836 */ /* 0x040fe20000000000 */
[C---:B------:R-:W-:Y:S03]  /*ccc0*/  ISETP.GE.OR P0, PT, R232.reuse, R221, !P0 ;  /* 0x000000dde800720c */ /* 0x040fe60004706670 */
[----:B------:R-:W-:Y:S01]  /*ccd0*/  @P1 STS.128 [R213+0x11800], RZ ;  /* 0x011800ffd5001388 */ /* 0x000fe20000000c00 */
[----:B------:R-:W-:Y:S01]  /*cce0*/  ISETP.GE.OR P6, PT, R232, R218, !P6 ;  /* 0x000000dae800720c */ /* 0x000fe200077c6670 */
[----:B------:R-:W-:Y:S01]  /*ccf0*/  IMAD.IADD R232, R220, 0x1, -R232 ;  /* 0x00000001dce87824 */ /* 0x000fe200078e0ae8 */
[----:B------:R-:W-:Y:S03]  /*cd00*/  IABS R239, R239 ;  /* 0x000000ef00ef7213 */ /* 0x000fe60000000000 */
[----:B------:R-:W-:Y:S01]  /*cd10*/  @!PT LDS RZ, [RZ] ;  /* 0x00000000fffff984 */ /* 0x000fe20000000800 */
[----:B------:R-:W-:Y:S01]  /*cd20*/  @!PT LDS RZ, [RZ] ;  /* 0x00000000fffff984 */ /* 0x000fe20000000800 */
[----:B------:R-:W-:Y:S01]  /*cd30*/  @!PT LDS RZ, [RZ] ;  /* 0x00000000fffff984 */ /* 0x000fe20000000800 */
[----:B------:R1:W-:Y:S01]  /*cd40*/  @!P1 LDGSTS.E.BYPASS.LTC128B.128 [R213+0x11800], desc[UR26][R20.64+0x100] ;  /* 0x1180010014d59fae */ /* 0x0003e2000b901d5a */
[----:B------:R-:W-:Y:S01]  /*cd50*/  IABS R237, R237 ;  /* 0x000000ed00ed7213 */ /* 0x000fe20000000000 */
[C---:B------:R-:W-:Y:S01]  /*cd60*/  VIADD R242, R3.reuse, 0x11 ;  /* 0x0000001103f27836 */ /* 0x040fe20000000000 */
[----:B------:R-:W-:Y:S03]  /*cd70*/  IABS R234, R234 ;  /* 0x000000ea00ea7213 */ /* 0x000fe60000000000 */
[----:B------:R-:W-:Y:S01]  /*cd80*/  LDSM.16.M88.4 R132, [R202] ;  /* 0x00000000ca84783b */ /* 0x000fe20000000200 */
[----:B------:R-:W-:Y:S02]  /*cd90*/  IABS R232, R232 ;  /* 0x000000e800e87213 */ /* 0x000fe40000000000 */
[----:B------:R-:W-:Y:S02]  /*cda0*/  I2FP.F32.S32 R239, R239 ;  /* 0x000000ef00ef7245 */ /* 0x000fe40000201400 */
[----:B------:R-:W-:Y:S01]  /*cdb0*/  I2FP.F32.S32 R237, R237 ;  /* 0x000000ed00ed7245 */ /* 0x000fe20000201400 */
[----:B------:R-:W2:Y:S01]  /*cdc0*/  LDSM.16.M88.4 R136, [R201+0x6000] ;  /* 0x00600000c988783b */ /* 0x000ea20000000200 */
[----:B------:R-:W-:Y:S02]  /*cdd0*/  I2FP.F32.S32 R234, R234 ;  /* 0x000000ea00ea7245 */ /* 0x000fe40000201400 */
[----:B------:R-:W-:Y:S02]  /*cde0*/  I2FP.F32.S32 R232, R232 ;  /* 0x000000e800e87245 */ /* 0x000fe40000201400 */
[C---:B------:R-:W-:Y:S01]  /*cdf0*/  ISETP.GE.AND P5, PT, R3.reuse, R219, PT ;  /* 0x000000db0300720c */ /* 0x040fe20003fa6270 */
[----:B------:R-:W3:Y:S01]  /*ce00*/  LDSM.16.M88.4 R140, [R201+0x6800] ;  /* 0x00680000c98c783b */ /* 0x000ee20000000200 */
[CC--:B------:R-:W-:Y:S02]  /*ce10*/  ISETP.GE.OR P4, PT, R3.reuse, R221.reuse, !P4 ;  /* 0x000000dd0300720c */ /* 0x0c0fe40006786670 */
[----:B------:R-:W-:Y:S03]  /*ce20*/  ISETP.GE.OR P5, PT, R3, R218, !P5 ;  /* 0x000000da0300720c */ /* 0x000fe60006fa6670 */
[----:B------:R-:W1:Y:S06]  /*ce30*/  LDSM.16.M88.4 R144, [R201+0x7000] ;  /* 0x00700000c990783b */ /* 0x000e6c0000000200 */
[----:B------:R-:W4:Y:S06]  /*ce40*/  LDSM.16.M88.4 R148, [R201+0x7800] ;  /* 0x00780000c994783b */ /* 0x000f2c0000000200 */
        /* <DEDUP_REMOVED lines=11> */
[C---:B-1----:R-:W-:Y:S05]  /*cf00*/  HMMA.16816.F32 R20, R132.reuse, R144, RZ ;  /* 0x000000908414723c */ /* 0x042fea00000018ff */
[----:B------:R-:W1:Y:S01]  /*cf10*/  LDSM.16.M88.4 R176, [R195+0x6000] ;  /* 0x00600000c3b0783b */ /* 0x000e620000000200 */
[C---:B------:R-:W-:Y:S05]  /*cf20*/  HMMA.16816.F32 R24, R132.reuse, R146, RZ ;  /* 0x000000928418723c */ /* 0x040fea00000018ff */
[----:B------:R-:W-:Y:S01]  /*cf30*/  LDSM.16.M88.4 R136, [R195+0x7000] ;  /* 0x00700000c388783b */ /* 0x000fe20000000200 */
[C---:B----4-:R-:W-:Y:S05]  /*cf40*/  HMMA.16816.F32 R28, R132.reuse, R148, RZ ;  /* 0x00000094841c723c */ /* 0x050fea00000018ff */
[----:B------:R-:W-:Y:S01]  /*cf50*/  LDSM.16.M88.4 R140, [R195+0x7800] ;  /* 0x00780000c38c783b */ /* 0x000fe20000000200 */
[----:B------:R-:W-:Y:S05]  /*cf60*/  HMMA.16816.F32 R32, R132, R150, RZ ;  /* 0x000000968420723c */ /* 0x000fea00000018ff */
[----:B------:R-:W4:Y:S01]  /*cf70*/  LDSM.16.M88.4 R132, [R195+0x6800] ;  /* 0x00680000c384783b */ /* 0x000f220000000200 */
        /* <DEDUP_REMOVED lines=14> */
[C---:B-1----:R-:W-:Y:S01]  /*d060*/  HMMA.16816.F32 R4, R172.reuse, R176, R4 ;  /* 0x000000b0ac04723c */ /* 0x042fe20000001804 */
[----:B------:R-:W1:Y:S05]  /*d070*/  LDSM.16.M88.4 R168, [R201+0x8000] ;  /* 0x00800000c9a8783b */ /* 0x000e6a0000000200 */
[C---:B------:R-:W-:Y:S01]  /*d080*/  HMMA.16816.F32 R8, R172.reuse, R178, R8 ;  /* 0x000000b2ac08723c */ /* 0x040fe20000001808 */
[----:B------:R-:W-:Y:S05]  /*d090*/  LDSM.16.M88.4 R176, [R187] ;  /* 0x00000000bbb0783b */ /* 0x000fea0000000200 */
[C---:B----4-:R-:W-:Y:S06]  /*d0a0*/  HMMA.16816.F32 R12, R172.reuse, R132, R12 ;  /* 0x00000084ac0c723c */ /* 0x050fec000000180c */
[C---:B------:R-:W-:Y:S01]  /*d0b0*/  HMMA.16816.F32 R16, R172.reuse, R134, R16 ;  /* 0x00000086ac10723c */ /* 0x040fe20000001810 */
[----:B------:R-:W3:Y:S05]  /*d0c0*/  LDSM.16.M88.4 R132, [R201+0x8800] ;  /* 0x00880000c984783b */ /* 0x000eea0000000200 */
        /* <DEDUP_REMOVED lines=19> */
[C---:B-1----:R-:W-:Y:S01]  /*d200*/  HMMA.16816.F32 R4, R164.reuse, R168, R4 ;  /* 0x000000a8a404723c */ /* 0x042fe20000001804 */
[----:B------:R-:W1:Y:S05]  /*d210*/  LDSM.16.M88.4 R160, [R195+0x8000] ;  /* 0x00800000c3a0783b */ /* 0x000e6a0000000200 */
[C---:B------:R-:W-:Y:S01]  /*d220*/  HMMA.16816.F32 R8, R164.reuse, R170, R8 ;  /* 0x000000aaa408723c */ /* 0x040fe20000001808 */
[----:B------:R-:W-:Y:S05]  /*d230*/  LDSM.16.M88.4 R168, [R188+0x2000] ;  /* 0x00200000bca8783b */ /* 0x000fea0000000200 */
        /* <DEDUP_REMOVED lines=22> */
[C---:B-1----:R-:W-:Y:S01]  /*d3a0*/  HMMA.16816.F32 R4, R156.reuse, R160, R4 ;  /* 0x000000a09c04723c */ /* 0x042fe20000001804 */
[----:B------:R-:W1:Y:S05]  /*d3b0*/  LDSM.16.M88.4 R172, [R202+0x4000] ;  /* 0x00400000caac783b */ /* 0x000e6a0000000200 */
[C---:B------:R-:W-:Y:S01]  /*d3c0*/  HMMA.16816.F32 R8, R156.reuse, R162, R8 ;  /* 0x000000a29c08723c */ /* 0x040fe20000001808 */
[----:B------:R-:W-:Y:S05]  /*d3d0*/  LDSM.16.M88.4 R160, [R183] ;  /* 0x00000000b7a0783b */ /* 0x000fea0000000200 */
        /* <DEDUP_REMOVED lines=44> */
[C---:B-1----:R-:W-:Y:S06]  /*d6a0*/  HMMA.16816.F32 R4, R164.reuse, R168, R4 ;  /* 0x000000a8a404723c */ /* 0x042fec0000001804 */
[C---:B------:R-:W-:Y:S06]  /*d6b0*/  HMMA.16816.F32 R8, R164.reuse, R170, R8 ;  /* 0x000000aaa408723c */ /* 0x040fec0000001808 */
[C---:B---3--:R-:W-:Y:S06]  /*d6c0*/  HMMA.16816.F32 R12, R164.reuse, R132, R12 ;  /* 0x00000084a40c723c */ /* 0x048fec000000180c */
[C---:B------:R-:W-:Y:S01]  /*d6d0*/  HMMA.16816.F32 R16, R164.reuse, R134, R16 ;  /* 0x00000086a410723c */ /* 0x040fe20000001810 */
[----:B------:R-:W1:Y:S05]  /*d6e0*/  LDSM.16.M88.4 R132, [R188+0x4800] ;  /* 0x00480000bc84783b */ /* 0x000e6a0000000200 */
[C---:B----4-:R-:W-:Y:S06]  /*d6f0*/  HMMA.16816.F32 R20, R164.reuse, R136, R20 ;  /* 0x00000088a414723c */ /* 0x050fec0000001814 */
[C---:B------:R-:W-:Y:S06]  /*d700*/  HMMA.16816.F32 R24, R164.reuse, R138, R24 ;  /* 0x0000008aa418723c */ /* 0x040fec0000001818 */
[C---:B------:R-:W-:Y:S06]  /*d710*/  HMMA.16816.F32 R28, R164.reuse, R140, R28 ;  /* 0x0000008ca41c723c */ /* 0x040fec000000181c */
[----:B------:R-:W-:Y:S06]  /*d720*/  HMMA.16816.F32 R32, R164, R142, R32 ;  /* 0x0000008ea420723c */ /* 0x000fec0000001820 */
[C---:B-----5:R-:W-:Y:S06]  /*d730*/  HMMA.16816.F32 R4, R172.reuse, R176, R4 ;  /* 0x000000b0ac04723c */ /* 0x060fec0000001804 */
        /* <DEDUP_REMOVED lines=17> */
[----:B------:R-:W-:Y:S04]  /*d850*/  VIADD R239, R3, 0x9 ;  /* 0x0000000903ef7836 */ /* 0x000fe80000000000 */
[----:B------:R-:W-:Y:S01]  /*d860*/  FSEL R150, R228, -INF , !P4 ;  /* 0xff800000e4967808 */ /* 0x000fe20006000000 */
[----:B------:R-:W-:Y:S01]  /*d870*/  IMAD.IADD R228, R223, 0x1, -R240 ;  /* 0x00000001dfe47824 */ /* 0x000fe200078e0af0 */
[-C--:B------:R-:W-:Y:S02]  /*d880*/  ISETP.GE.AND P4, PT, R240, R222.reuse, PT ;  /* 0x000000def000720c */ /* 0x080fe40003f86270 */
[----:B------:R-:W2:Y:S01]  /*d890*/  MUFU.TANH R247, R247 ;  /* 0x000000f700f77308 */ /* 0x000ea20000002400 */
[----:B---3--:R-:W-:Y:S01]  /*d8a0*/  FFMA.FTZ R230, R237, -UR17, R230 ;  /* 0x80000011ede67c23 */ /* 0x008fe200080100e6 */
[----:B------:R-:W-:Y:S01]  /*d8b0*/  IMAD.IADD R241, R220, 0x1, -R239 ;  /* 0x00000001dcf17824 */ /* 0x000fe200078e0aef */
[----:B------:R-:W-:Y:S01]  /*d8c0*/  ISETP.GE.OR P4, PT, R240, R221, !P4 ;  /* 0x000000ddf000720c */ /* 0x000fe20006786670 */
[C---:B-1----:R-:W-:Y:S03]  /*d8d0*/  HMMA.16816.F32 R20, R172.reuse, R132, R20 ;  /* 0x00000084ac14723c */ /* 0x042fe60000001814 */
[----:B------:R-:W-:Y:S01]  /*d8e0*/  FSEL R251, R230, -INF , !P0 ;  /* 0xff800000e6fb7808 */ /* 0x000fe20004000000 */
[----:B----4-:R-:W-:Y:S01]  /*d8f0*/  FFMA.FTZ R249, R234, -UR17, R249 ;  /* 0x80000011eaf97c23 */ /* 0x010fe200080100f9 */
[C---:B------:R-:W-:Y:S01]  /*d900*/  ISETP.GE.AND P0, PT, R240.reuse, R219, PT ;  /* 0x000000dbf000720c */ /* 0x040fe20003f06270 */
[C---:B------:R-:W-:Y:S01]  /*d910*/  HMMA.16816.F32 R24, R172.reuse, R134, R24 ;  /* 0x00000086ac18723c */ /* 0x040fe20000001818 */
[----:B------:R-:W1:Y:S01]  /*d920*/  LDSM.16.M88.4 R132, [R188+0x5800] ;  /* 0x00580000bc84783b */ /* 0x000e620000000200 */
[----:B------:R-:W-:Y:S04]  /*d930*/  DEPBAR.LE SB0, 0x0 ;  /* 0x000080000000791a */ /* 0x000fe80000000000 */
[----:B------:R-:W-:Y:S01]  /*d940*/  FSEL R249, R249, -INF , !P5 ;  /* 0xff800000f9f97808 */ /* 0x000fe20006800000 */
[----:B------:R-:W-:Y:S01]  /*d950*/  BAR.SYNC.DEFER_BLOCKING 0x0 ;  /* 0x0000000000007b1d */ /* 0x000fe20000010000 */
[C---:B------:R-:W-:Y:S02]  /*d960*/  ISETP.GE.AND P5, PT, R239.reuse, R222, PT ;  /* 0x000000deef00720c */ /* 0x040fe40003fa6270 */
[----:B------:R-:W-:Y:S01]  /*d970*/  ISETP.GE.OR P0, PT, R240, R218, !P0 ;  /* 0x000000daf000720c */ /* 0x000fe20004706670 */
[----:B--2---:R-:W-:Y:S01]  /*d980*/  FFMA.FTZ R247, R232, -UR17, R247 ;  /* 0x80000011e8f77c23 */ /* 0x004fe200080100f7 */
[----:B------:R-:W-:Y:S01]  /*d990*/  ISETP.GE.OR P5, PT, R239, R221, !P5 ;  /* 0x000000ddef00720c */ /* 0x000fe20006fa6670 */
[----:B------:R-:W-:Y:S02]  /*d9a0*/  IMAD.IADD R230, R220, 0x1, -R240 ;  /* 0x00000001dce67824 */ /* 0x000fe400078e0af0 */
[----:B------:R-:W-:Y:S01]  /*d9b0*/  FMUL.FTZ R237, R13, UR10 ;  /* 0x0000000a0ded7c20 */ /* 0x000fe20008410000 */
[----:B------:R-:W-:Y:S01]  /*d9c0*/  IMAD.IADD R240, R223, 0x1, -R239 ;  /* 0x00000001dff07824 */ /* 0x000fe200078e0aef */
[----:B------:R-:W-:Y:S01]  /*d9d0*/  FSEL R247, R247, -INF , !P6 ;  /* 0xff800000f7f77808 */ /* 0x000fe20007000000 */
[----:B------:R-:W-:Y:S01]  /*d9e0*/  FMUL.FTZ R232, R14, UR10 ;  /* 0x0000000a0ee87c20 */ /* 0x000fe20008410000 */
[----:B------:R-:W-:Y:S01]  /*d9f0*/  ISETP.GE.AND P6, PT, R239, R219, PT ;  /* 0x000000dbef00720c */ /* 0x000fe20003fc6270 */
[----:B------:R-:W-:Y:S01]  /*da00*/  FMUL.FTZ R234, R15, UR10 ;  /* 0x0000000a0fea7c20 */ /* 0x000fe20008410000 */
[----:B------:R-:W-:Y:S01]  /*da10*/  IABS R240, R240 ;  /* 0x000000f000f07213 */ /* 0x000fe20000000000 */
[----:B------:R-:W-:Y:S01]  /*da20*/  FMUL.FTZ R21, R21, UR10 ;  /* 0x0000000a15157c20 */ /* 0x000fe20008410000 */
[----:B------:R-:W-:Y:S01]  /*da30*/  ISETP.GE.OR P6, PT, R239, R218, !P6 ;  /* 0x000000daef00720c */ /* 0x000fe200077c6670 */
[----:B------:R-:W-:Y:S01]  /*da40*/  FMUL.FTZ R22, R22, UR10 ;  /* 0x0000000a16167c20 */ /* 0x000fe20008410000 */
[----:B------:R-:W-:Y:S01]  /*da50*/  IABS R239, R228 ;  /* 0x000000e400ef7213 */ /* 0x000fe20000000000 */
[----:B------:R-:W-:Y:S01]  /*da60*/  FMUL.FTZ R20, R20, UR10 ;  /* 0x0000000a14147c20 */ /* 0x000fe20008410000 */
[----:B------:R-:W-:Y:S01]  /*da70*/  I2FP.F32.S32 R240, R240 ;  /* 0x000000f000f07245 */ /* 0x000fe20000201400 */
[----:B------:R-:W-:Y:S01]  /*da80*/  FMUL.FTZ R23, R23, UR10 ;  /* 0x0000000a17177c20 */ /* 0x000fe20008410000 */
[----:B------:R-:W-:Y:S01]  /*da90*/  I2FP.F32.S32 R239, R239 ;  /* 0x000000ef00ef7245 */ /* 0x000fe20000201400 */
[----:B------:R-:W-:Y:S01]  /*daa0*/  FMUL.FTZ R24, R24, UR10 ;  /* 0x0000000a18187c20 */ /* 0x000fe20008410000 */
[----:B------:R-:W-:Y:S01]  /*dab0*/  IABS R228, R241 ;  /* 0x000000f100e47213 */ /* 0x000fe20000000000 */
[----:B------:R-:W2:Y:S01]  /*dac0*/  MUFU.TANH R236, R236 ;  /* 0x000000ec00ec7308 */ /* 0x000ea20000002400 */
[----:B------:R-:W-:Y:S01]  /*dad0*/  IABS R230, R230 ;  /* 0x000000e600e67213 */ /* 0x000fe20000000000 */
[----:B------:R-:W-:Y:S01]  /*dae0*/  FMUL.FTZ R27, R27, UR10 ;  /* 0x0000000a1b1b7c20 */ /* 0x000fe20008410000 */
[----:B------:R-:W-:Y:S01]  /*daf0*/  I2FP.F32.S32 R228, R228 ;  /* 0x000000e400e47245 */ /* 0x000fe20000201400 */
[----:B------:R-:W-:Y:S01]  /*db00*/  FMUL.FTZ R25, R25, UR10 ;  /* 0x0000000a19197c20 */ /* 0x000fe20008410000 */
[----:B------:R-:W-:Y:S01]  /*db10*/  I2FP.F32.S32 R230, R230 ;  /* 0x000000e600e67245 */ /* 0x000fe20000201400 */
[----:B------:R-:W-:Y:S04]  /*db20*/  FMUL.FTZ R26, R26, UR10 ;  /* 0x0000000a1a1a7c20 */ /* 0x000fe80008410000 */
[----:B------:R-:W3:Y:S01]  /*db30*/  MUFU.TANH R235, R235 ;  /* 0x000000eb00eb7308 */ /* 0x000ee20000002400 */
[C---:B-1----:R-:W-:Y:S09]  /*db40*/  HMMA.16816.F32 R28, R172.reuse, R132, R28 ;  /* 0x00000084ac1c723c */ /* 0x042ff2000000181c */
[----:B------:R-:W1:Y:S02]  /*db50*/  MUFU.TANH R233, R233 ;  /* 0x000000e900e97308 */ /* 0x000e640000002400 */
[----:B--2---:R-:W-:Y:S01]  /*db60*/  FFMA.FTZ R236, R239, -UR17, R236 ;  /* 0x80000011efec7c23 */ /* 0x004fe200080100ec */
[----:B------:R-:W-:Y:S04]  /*db70*/  HMMA.16816.F32 R32, R172, R134, R32 ;  /* 0x00000086ac20723c */ /* 0x000fe80000001820 */
[----:B------:R-:W-:Y:S03]  /*db80*/  FSEL R158, R236, -INF , !P4 ;  /* 0xff800000ec9e7808 */ /* 0x000fe60006000000 */
[----:B------:R-:W-:Y:S01]  /*db90*/  MUFU.TANH R236, R237 ;  /* 0x000000ed00ec7308 */ /* 0x000fe20000002400 */
[----:B---3--:R-:W-:Y:S03]  /*dba0*/  FFMA.FTZ R235, R240, -UR17, R235 ;  /* 0x80000011f0eb7c23 */ /* 0x008fe600080100eb */
[----:B------:R-:W-:Y:S02]  /*dbb0*/  VIADD R240, R3, 0x10 ;  /* 0x0000001003f07836 */ /* 0x000fe40000000000 */
[----:B------:R-:W-:Y:S02]  /*dbc0*/  FSEL R154, R235, -INF , !P5 ;  /* 0xff800000eb9a7808 */ /* 0x000fe40006800000 */
[--C-:B------:R-:W-:Y:S01]  /*dbd0*/  IMAD.IADD R243, R220, 0x1, -R240.reuse ;  /* 0x00000001dcf37824 */ /* 0x100fe200078e0af0 */
[C---:B------:R-:W-:Y:S01]  /*dbe0*/  ISETP.GE.AND P4, PT, R240.reuse, R222, PT ;  /* 0x000000def000720c */ /* 0x040fe20003f86270 */
[----:B------:R2:W-:Y:S01]  /*dbf0*/  MUFU.TANH R237, R232 ;  /* 0x000000e800ed7308 */ /* 0x0005e20000002400 */
[----:B------:R-:W-:Y:S01]  /*dc00*/  ISETP.GE.AND P5, PT, R240, R219, PT ;  /* 0x000000dbf000720c */ /* 0x000fe20003fa6270 */
[----:B-1----:R-:W-:Y:S01]  /*dc10*/  FFMA.FTZ R241, R228, -UR17, R233 ;  /* 0x80000011e4f17c23 */ /* 0x002fe200080100e9 */
[----:B------:R-:W-:Y:S01]  /*dc20*/  ISETP.GE.OR P4, PT, R240, R221, !P4 ;  /* 0x000000ddf000720c */ /* 0x000fe20006786670 */
[----:B------:R-:W-:Y:S01]  /*dc30*/  FMUL.FTZ R228, R18, UR10 ;  /* 0x0000000a12e47c20 */ /* 0x000fe20008410000 */
[-C--:B------:R-:W-:Y:S01]  /*dc40*/  ISETP.GE.OR P5, PT, R240, R218.reuse, !P5 ;  /* 0x000000daf000720c */ /* 0x080fe20006fa6670 */
[----:B------:R-:W-:Y:S01]  /*dc50*/  FMUL.FTZ R233, R16, UR10 ;  /* 0x0000000a10e97c20 */ /* 0x000fe20008410000 */
[----:B------:R-:W-:Y:S03]  /*dc60*/  FSEL R14, R241, -INF , !P6 ;  /* 0xff800000f10e7808 */ /* 0x000fe60007000000 */
[----:B------:R-:W1:Y:S01]  /*dc70*/  MUFU.TANH R231, R231 ;  /* 0x000000e700e77308 */ /* 0x000e620000002400 */
[----:B------:R-:W-:Y:S01]  /*dc80*/  ISETP.GE.AND P6, PT, R242, R219, PT ;  /* 0x000000dbf200720c */ /* 0x000fe20003fc6270 */
[----:B------:R-:W-:Y:S02]  /*dc90*/  IMAD.IADD R241, R223, 0x1, -R240 ;  /* 0x00000001dff17824 */ /* 0x000fe400078e0af0 */
[----:B------:R-:W-:Y:S01]  /*dca0*/  FMUL.FTZ R29, R29, UR10 ;  /* 0x0000000a1d1d7c20 */ /* 0x000fe20008410000 */
[--C-:B------:R-:W-:Y:S01]  /*dcb0*/  IMAD.IADD R240, R220, 0x1, -R242.reuse ;  /* 0x00000001dcf07824 */ /* 0x100fe200078e0af2 */
[----:B------:R-:W-:Y:S01]  /*dcc0*/  ISETP.GE.OR P6, PT, R242, R218, !P6 ;  /* 0x000000daf200720c */ /* 0x000fe200077c6670 */
[----:B------:R-:W-:Y:S01]  /*dcd0*/  FMUL.FTZ R28, R28, UR10 ;  /* 0x0000000a1c1c7c20 */ /* 0x000fe20008410000 */
[----:B------:R-:W-:Y:S02]  /*dce0*/  IABS R241, R241 ;  /* 0x000000f100f17213 */ /* 0x000fe40000000000 */
[----:B------:R3:W4:Y:S01]  /*dcf0*/  MUFU.TANH R235, R234 ;  /* 0x000000ea00eb7308 */ /* 0x0007220000002400 */
[----:B--2---:R-:W-:Y:S01]  /*dd00*/  IABS R232, R243 ;  /* 0x000000f300e87213 */ /* 0x004fe20000000000 */
[----:B------:R-:W-:Y:S01]  /*dd10*/  FMUL.FTZ R33, R33, UR10 ;  /* 0x0000000a21217c20 */ /* 0x000fe20008410000 */
[----:B------:R-:W-:Y:S01]  /*dd20*/  IABS R240, R240 ;  /* 0x000000f000f07213 */ /* 0x000fe20000000000 */
[----:B------:R-:W-:Y:S01]  /*dd30*/  FMUL.FTZ R32, R32, UR10 ;  /* 0x0000000a20207c20 */ /* 0x000fe20008410000 */
[----:B------:R-:W-:Y:S01]  /*dd40*/  I2FP.F32.S32 R232, R232 ;  /* 0x000000e800e87245 */ /* 0x000fe20000201400 */
[----:B------:R-:W-:Y:S01]  /*dd50*/  FMUL.FTZ R31, R31, UR10 ;  /* 0x0000000a1f1f7c20 */ /* 0x000fe20008410000 */
[----:B------:R-:W-:Y:S03]  /*dd60*/  I2FP.F32.S32 R241, R241 ;  /* 0x000000f100f17245 */ /* 0x000fe60000201400 */
[----:B------:R-:W2:Y:S01]  /*dd70*/  MUFU.TANH R238, R238 ;  /* 0x000000ee00ee7308 */ /* 0x000ea20000002400 */
[----:B-1----:R-:W-:Y:S01]  /*dd80*/  FFMA.FTZ R239, R230, -UR17, R231 ;  /* 0x80000011e6ef7c23 */ /* 0x002fe200080100e7 */
[----:B------:R-:W-:Y:S01]  /*dd90*/  FFMA.FTZ R237, R232, -UR17, R237 ;  /* 0x80000011e8ed7c23 */ /* 0x000fe200080100ed */
[----:B------:R-:W-:Y:S01]  /*dda0*/  FMUL.FTZ R230, R19, UR10 ;  /* 0x0000000a13e67c20 */ /* 0x000fe20008410000 */
[----:B------:R-:W-:Y:S01]  /*ddb0*/  FMUL.FTZ R231, R17, UR10 ;  /* 0x0000000a11e77c20 */ /* 0x000fe20008410000 */
[----:B------:R-:W-:Y:S01]  /*ddc0*/  FMUL.FTZ R30, R30, UR10 ;  /* 0x0000000a1e1e7c20 */ /* 0x000fe20008410000 */
[----:B------:R-:W-:Y:S01]  /*ddd0*/  FSEL R18, R239, -INF , !P0 ;  /* 0xff800000ef127808 */ /* 0x000fe20004000000 */
[----:B------:R-:W-:Y:S01]  /*dde0*/  IMAD.IADD R239, R223, 0x1, -R242 ;  /* 0x00000001dfef7824 */ /* 0x000fe200078e0af2 */
[C---:B------:R-:W-:Y:S02]  /*ddf0*/  ISETP.GE.AND P0, PT, R242.reuse, R222, PT ;  /* 0x000000def200720c */ /* 0x040fe40003f06270 */
[----:B------:R1:W5:Y:S01]  /*de00*/  MUFU.TANH R232, R233 ;  /* 0x000000e900e87308 */ /* 0x0003620000002400 */
[----:B---3--:R-:W-:Y:S01]  /*de10*/  I2FP.F32.S32 R234, R240 ;  /* 0x000000f000ea7245 */ /* 0x008fe20000201400 */
[----:B------:R-:W-:Y:S01]  /*de20*/  FMUL.FTZ R35, R35, UR10 ;  /* 0x0000000a23237c20 */ /* 0x000fe20008410000 */
[----:B------:R-:W-:Y:S02]  /*de30*/  IABS R239, R239 ;  /* 0x000000ef00ef7213 */ /* 0x000fe40000000000 */
[----:B------:R-:W-:Y:S01]  /*de40*/  ISETP.GE.OR P0, PT, R242, R221, !P0 ;  /* 0x000000ddf200720c */ /* 0x000fe20004706670 */
[----:B----4-:R-:W-:Y:S01]  /*de50*/  FFMA.FTZ R235, R234, -UR17, R235 ;  /* 0x80000011eaeb7c23 */ /* 0x010fe200080100eb */
[----:B------:R-:W-:Y:S01]  /*de60*/  I2FP.F32.S32 R239, R239 ;  /* 0x000000ef00ef7245 */ /* 0x000fe20000201400 */
[----:B--2---:R-:W-:Y:S01]  /*de70*/  FFMA.FTZ R238, R241, -UR17, R238 ;  /* 0x80000011f1ee7c23 */ /* 0x004fe200080100ee */
[----:B------:R-:W-:Y:S01]  /*de80*/  FSEL R237, R237, -INF , !P5 ;  /* 0xff800000eded7808 */ /* 0x000fe20006800000 */
[----:B------:R-:W-:Y:S01]  /*de90*/  VIADD R234, R3, 0x18 ;  /* 0x0000001803ea7836 */ /* 0x000fe20000000000 */
[----:B------:R-:W2:Y:S01]  /*dea0*/  MUFU.TANH R228, R228 ;  /* 0x000000e400e47308 */ /* 0x000ea20000002400 */
[----:B------:R-:W-:Y:S01]  /*deb0*/  FFMA.FTZ R239, R239, -UR17, R236 ;  /* 0x80000011efef7c23 */ /* 0x000fe200080100ec */
[----:B------:R-:W-:Y:S01]  /*dec0*/  FSEL R245, R238, -INF , !P4 ;  /* 0xff800000eef57808 */ /* 0x000fe20006000000 */
[----:B------:R-:W-:Y:S01]  /*ded0*/  VIADD R236, R3, 0x19 ;  /* 0x0000001903ec7836 */ /* 0x000fe20000000000 */
[-C--:B------:R-:W-:Y:S01]  /*dee0*/  ISETP.GE.AND P4, PT, R234, R222.reuse, PT ;  /* 0x000000deea00720c */ /* 0x080fe20003f86270 */
[--C-:B------:R-:W-:Y:S01]  /*def0*/  IMAD.IADD R241, R220, 0x1, -R234.reuse ;  /* 0x00000001dcf17824 */ /* 0x100fe200078e0aea */
[----:B------:R-:W-:Y:S01]  /*df00*/  FSEL R239, R239, -INF , !P0 ;  /* 0xff800000efef7808 */ /* 0x000fe20004000000 */
[----:B------:R-:W-:Y:S01]  /*df10*/  VIADD R238, R3, 0x20 ;  /* 0x0000002003ee7836 */ /* 0x000fe20000000000 */
[-C--:B------:R-:W-:Y:S02]  /*df20*/  ISETP.GE.AND P0, PT, R234, R219.reuse, PT ;  /* 0x000000dbea00720c */ /* 0x080fe40003f06270 */
[----:B------:R-:W3:Y:S01]  /*df30*/  MUFU.TANH R230, R230 ;  /* 0x000000e600e67308 */ /* 0x000ee20000002400 */
[----:B-1----:R-:W-:Y:S01]  /*df40*/  FSEL R233, R235, -INF , !P6 ;  /* 0xff800000ebe97808 */ /* 0x002fe20007000000 */
[C---:B------:R-:W-:Y:S01]  /*df50*/  IMAD.IADD R235, R223.reuse, 0x1, -R234 ;  /* 0x00000001dfeb7824 */ /* 0x040fe200078e0aea */
[C---:B------:R-:W-:Y:S02]  /*df60*/  ISETP.GE.AND P5, PT, R236.reuse, R222, PT ;  /* 0x000000deec00720c */ /* 0x040fe40003fa6270 */
[----:B------:R-:W-:Y:S02]  /*df70*/  ISETP.GE.AND P6, PT, R236, R219, PT ;  /* 0x000000dbec00720c */ /* 0x000fe40003fc6270 */
[CC--:B------:R-:W-:Y:S03]  /*df80*/  ISETP.GE.OR P4, PT, R234.reuse, R221.reuse, !P4 ;  /* 0x000000ddea00720c */ /* 0x0c0fe60006786670 */
[----:B------:R-:W1:Y:S01]  /*df90*/  MUFU.TANH R231, R231 ;  /* 0x000000e700e77308 */ /* 0x000e620000002400 */
[-C--:B------:R-:W-:Y:S01]  /*dfa0*/  ISETP.GE.OR P0, PT, R234, R218.reuse, !P0 ;  /* 0x000000daea00720c */ /* 0x080fe20004706670 */
[--C-:B------:R-:W-:Y:S01]  /*dfb0*/  IMAD.IADD R234, R223, 0x1, -R236.reuse ;  /* 0x00000001dfea7824 */ /* 0x100fe200078e0aec */
[C---:B------:R-:W-:Y:S02]  /*dfc0*/  ISETP.GE.OR P5, PT, R236.reuse, R221, !P5 ;  /* 0x000000ddec00720c */ /* 0x040fe40006fa6670 */
[----:B------:R-:W-:Y:S01]  /*dfd0*/  ISETP.GE.OR P6, PT, R236, R218, !P6 ;  /* 0x000000daec00720c */ /* 0x000fe200077c6670 */
[----:B------:R-:W-:Y:S01]  /*dfe0*/  IMAD.IADD R236, R220, 0x1, -R236 ;  /* 0x00000001dcec7824 */ /* 0x000fe200078e0aec */
[----:B------:R-:W-:Y:S03]  /*dff0*/  IABS R243, R235 ;  /* 0x000000eb00f37213 */ /* 0x000fe60000000000 */
[----:B------:R-:W-:Y:S01]  /*e000*/  MUFU.TANH R250, R21 ;  /* 0x0000001500fa7308 */ /* 0x000fe20000002400 */
[----:B------:R-:W-:Y:S02]  /*e010*/  IABS R241, R241 ;  /* 0x000000f100f17213 */ /* 0x000fe40000000000 */
[----:B------:R-:W-:Y:S01]  /*e020*/  IABS R235, R236 ;  /* 0x000000ec00eb7213 */ /* 0x000fe20000000000 */
[----:B------:R-:W-:Y:S01]  /*e030*/  VIADD R236, R3, 0x21 ;  /* 0x0000002103ec7836 */ /* 0x000fe20000000000 */
[----:B------:R-:W-:Y:S02]  /*e040*/  I2FP.F32.S32 R243, R243 ;  /* 0x000000f300f37245 */ /* 0x000fe40000201400 */
[----:B------:R-:W-:Y:S03]  /*e050*/  I2FP.F32.S32 R241, R241 ;  /* 0x000000f100f17245 */ /* 0x000fe60000201400 */
[----:B------:R4:W-:Y:S01]  /*e060*/  MUFU.TANH R244, R22 ;  /* 0x0000001600f47308 */ /* 0x0009e20000002400 */
[----:B------:R-:W-:Y:S01]  /*e070*/  IABS R234, R234 ;  /* 0x000000ea00ea7213 */ /* 0x000fe20000000000 */
[----:B-----5:R-:W-:Y:S01]  /*e080*/  FFMA.FTZ R232, R243, -UR17, R232 ;  /* 0x80000011f3e87c23 */ /* 0x020fe200080100e8 */
[----:B------:R-:W-:Y:S01]  /*e090*/  I2FP.F32.S32 R235, R235 ;  /* 0x000000eb00eb7245 */ /* 0x000fe20000201400 */
[----:B--2---:R-:W-:Y:S01]  /*e0a0*/  FFMA.FTZ R228, R241, -UR17, R228 ;  /* 0x80000011f1e47c23 */ /* 0x004fe200080100e4 */
[----:B------:R-:W-:Y:S02]  /*e0b0*/  I2FP.F32.S32 R234, R234 ;  /* 0x000000ea00ea7245 */ /* 0x000fe40000201400 */
[----:B------:R-:W-:Y:S03]  /*e0c0*/  FSEL R243, R232, -INF , !P4 ;  /* 0xff800000e8f37808 */ /* 0x000fe60006000000 */
[----:B------:R2:W5:Y:S01]  /*e0d0*/  MUFU.TANH R252, R20 ;  /* 0x0000001400fc7308 */ /* 0x0005620000002400 */
[-C--:B------:R-:W-:Y:S01]  /*e0e0*/  ISETP.GE.AND P4, PT, R238, R222.reuse, PT ;  /* 0x000000deee00720c */ /* 0x080fe20003f86270 */
[----:B---3--:R-:W-:Y:S01]  /*e0f0*/  FFMA.FTZ R230, R235, -UR17, R230 ;  /* 0x80000011ebe67c23 */ /* 0x008fe200080100e6 */
[----:B------:R-:W-:Y:S01]  /*e100*/  FSEL R235, R228, -INF , !P0 ;  /* 0xff800000e4eb7808 */ /* 0x000fe20004000000 */
[C---:B------:R-:W-:Y:S01]  /*e110*/  IMAD.IADD R228, R223.reuse, 0x1, -R238 ;  /* 0x00000001dfe47824 */ /* 0x040fe200078e0aee */
[----:B------:R-:W-:Y:S01]  /*e120*/  ISETP.GE.AND P0, PT, R236, R222, PT ;  /* 0x000000deec00720c */ /* 0x000fe20003f06270 */
[--C-:B------:R-:W-:Y:S01]  /*e130*/  IMAD.IADD R232, R223, 0x1, -R236.reuse ;  /* 0x00000001dfe87824 */ /* 0x100fe200078e0aec */
[----:B------:R-:W-:Y:S03]  /*e140*/  ISETP.GE.OR P4, PT, R238, R221, !P4 ;  /* 0x000000ddee00720c */ /* 0x000fe60006786670 */
[----:B------:R-:W3:Y:S01]  /*e150*/  MUFU.TANH R242, R23 ;  /* 0x0000001700f27308 */ /* 0x000ee20000002400 */
[----:B------:R-:W-:Y:S01]  /*e160*/  IABS R228, R228 ;  /* 0x000000e400e47213 */ /* 0x000fe20000000000 */
[----:B-1----:R-:W-:Y:S01]  /*e170*/  FFMA.FTZ R231, R234, -UR17, R231 ;  /* 0x80000011eae77c23 */ /* 0x002fe200080100e7 */
[----:B----4-:R-:W-:Y:S01]  /*e180*/  IABS R22, R232 ;  /* 0x000000e800167213 */ /* 0x010fe20000000000 */
[----:B------:R-:W-:Y:S01]  /*e190*/  IMAD.IADD R21, R220, 0x1, -R236 ;  /* 0x00000001dc157824 */ /* 0x000fe200078e0aec */
[----:B------:R-:W-:Y:S01]  /*e1a0*/  I2FP.F32.S32 R228, R228 ;  /* 0x000000e400e47245 */ /* 0x000fe20000201400 */
[----:B------:R-:W-:Y:S01]  /*e1b0*/  VIADD R234, R3, 0x28 ;  /* 0x0000002803ea7836 */ /* 0x000fe20000000000 */
[----:B------:R-:W-:Y:S03]  /*e1c0*/  FSEL R241, R231, -INF , !P5 ;  /* 0xff800000e7f17808 */ /* 0x000fe60006800000 */
[----:B------:R-:W1:Y:S01]  /*e1d0*/  MUFU.TANH R248, R24 ;  /* 0x0000001800f87308 */ /* 0x000e620000002400 */
[----:B------:R-:W-:Y:S01]  /*e1e0*/  ISETP.GE.AND P5, PT, R238, R219, PT ;  /* 0x000000dbee00720c */ /* 0x000fe20003fa6270 */
[----:B--2---:R-:W-:Y:S01]  /*e1f0*/  IMAD.IADD R20, R223, 0x1, -R234 ;  /* 0x00000001df147824 */ /* 0x004fe200078e0aea */
[----:B------:R-:W-:Y:S01]  /*e200*/  IABS R21, R21 ;  /* 0x0000001500157213 */ /* 0x000fe20000000000 */
[----:B-----5:R-:W-:Y:S01]  /*e210*/  FFMA.FTZ R252, R228, -UR17, R252 ;  /* 0x80000011e4fc7c23 */ /* 0x020fe200080100fc */
[----:B------:R-:W-:Y:S01]  /*e220*/  FSEL R231, R230, -INF , !P6 ;  /* 0xff800000e6e77808 */ /* 0x000fe20007000000 */
[----:B------:R-:W-:Y:S01]  /*e230*/  IMAD.IADD R230, R220, 0x1, -R238 ;  /* 0x00000001dce67824 */ /* 0x000fe200078e0aee */
[----:B------:R-:W-:Y:S03]  /*e240*/  I2FP.F32.S32 R22, R22 ;  /* 0x0000001600167245 */ /* 0x000fe60000201400 */
[----:B------:R2:W4:Y:S01]  /*e250*/  MUFU.TANH R246, R25 ;  /* 0x0000001900f67308 */ /* 0x0005220000002400 */
[----:B------:R-:W-:Y:S02]  /*e260*/  ISETP.GE.OR P5, PT, R238, R218, !P5 ;  /* 0x000000daee00720c */ /* 0x000fe40006fa6670 */
[----:B------:R-:W-:Y:S01]  /*e270*/  I2FP.F32.S32 R21, R21 ;  /* 0x0000001500157245 */ /* 0x000fe20000201400 */
[----:B------:R-:W-:Y:S01]  /*e280*/  FFMA.FTZ R250, R22, -UR17, R250 ;  /* 0x8000001116fa7c23 */ /* 0x000fe200080100fa */
[----:B------:R-:W-:Y:S01]  /*e290*/  IABS R20, R20 ;  /* 0x0000001400147213 */ /* 0x000fe20000000000 */
[----:B------:R-:W-:Y:S01]  /*e2a0*/  VIADD R22, R3, 0x30 ;  /* 0x0000003003167836 */ /* 0x000fe20000000000 */
[----:B------:R-:W-:Y:S03]  /*e2b0*/  ISETP.GE.OR P0, PT, R236, R221, !P0 ;  /* 0x000000ddec00720c */ /* 0x000fe60004706670 */
[----:B------:R5:W-:Y:S01]  /*e2c0*/  MUFU.TANH R238, R27 ;  /* 0x0000001b00ee7308 */ /* 0x000be20000002400 */
[----:B------:R-:W-:Y:S01]  /*e2d0*/  IABS R230, R230 ;  /* 0x000000e600e67213 */ /* 0x000fe20000000000 */
[----:B---3--:R-:W-:Y:S01]  /*e2e0*/  FFMA.FTZ R242, R21, -UR17, R242 ;  /* 0x8000001115f27c23 */ /* 0x008fe200080100f2 */
[----:B------:R-:W-:Y:S01]  /*e2f0*/  I2FP.F32.S32 R21, R20 ;  /* 0x0000001400157245 */ /* 0x000fe20000201400 */
[----:B------:R-:W-:Y:S01]  /*e300*/  VIADD R20, R3, 0x31 ;  /* 0x0000003103147836 */ /* 0x000fe20000000000 */
[----:B------:R-:W-:Y:S02]  /*e310*/  I2FP.F32.S32 R23, R230 ;  /* 0x000000e600177245 */ /* 0x000fe40000201400 */
[----:B------:R-:W-:Y:S01]  /*e320*/  FSEL R252, R252, -INF , !P4 ;  /* 0xff800000fcfc7808 */ /* 0x000fe20006000000 */
[----:B-1----:R-:W-:Y:S01]  /*e330*/  FFMA.FTZ R248, R21, -UR17, R248 ;  /* 0x8000001115f87c23 */ /* 0x002fe200080100f8 */
[----:B------:R-:W-:Y:S01]  /*e340*/  FSEL R250, R250, -INF , !P0 ;  /* 0xff800000fafa7808 */ /* 0x000fe20004000000 */
[----:B------:R-:W-:Y:S01]  /*e350*/  FFMA.FTZ R244, R23, -UR17, R244 ;  /* 0x8000001117f47c23 */ /* 0x000fe200080100f4 */
[C---:B------:R-:W-:Y:S01]  /*e360*/  ISETP.GE.AND P4, PT, R234.reuse, R222, PT ;  /* 0x000000deea00720c */ /* 0x040fe20003f86270 */
[----:B------:R-:W-:Y:S01]  /*e370*/  VIADD R21, R3, 0x29 ;  /* 0x0000002903157836 */ /* 0x000fe20000000000 */
[-C--:B------:R-:W-:Y:S01]  /*e380*/  ISETP.GE.AND P0, PT, R234, R219.reuse, PT ;  /* 0x000000dbea00720c */ /* 0x080fe20003f06270 */
[----:B------:R-:W1:Y:S01]  /*e390*/  MUFU.TANH R240, R26 ;  /* 0x0000001a00f07308 */ /* 0x000e620000002400 */
[----:B------:R-:W-:Y:S01]  /*e3a0*/  ISETP.GE.AND P6, PT, R236, R219, PT ;  /* 0x000000dbec00720c */ /* 0x000fe20003fc6270 */
[C-C-:B------:R-:W-:Y:S01]  /*e3b0*/  IMAD.IADD R24, R223.reuse, 0x1, -R21.reuse ;  /* 0x00000001df187824 */ /* 0x140fe200078e0a15 */
[----:B------:R-:W-:Y:S01]  /*e3c0*/  ISETP.GE.OR P4, PT, R234, R221, !P4 ;  /* 0x000000ddea00720c */ /* 0x000fe20006786670 */
[----:B------:R-:W-:Y:S01]  /*e3d0*/  IMAD.IADD R23, R220, 0x1, -R21 ;  /* 0x00000001dc177824 */ /* 0x000fe200078e0a15 */
[-C--:B------:R-:W-:Y:S01]  /*e3e0*/  ISETP.GE.OR P0, PT, R234, R218.reuse, !P0 ;  /* 0x000000daea00720c */ /* 0x080fe20004706670 */
[----:B------:R-:W-:Y:S01]  /*e3f0*/  IMAD.IADD R234, R220, 0x1, -R234 ;  /* 0x00000001dcea7824 */ /* 0x000fe200078e0aea */
[----:B------:R-:W-:Y:S01]  /*e400*/  ISETP.GE.OR P6, PT, R236, R218, !P6 ;  /* 0x000000daec00720c */ /* 0x000fe200077c6670 */
[----:B--2---:R-:W-:Y:S01]  /*e410*/  IMAD.IADD R25, R223, 0x1, -R22 ;  /* 0x00000001df197824 */ /* 0x004fe200078e0a16 */
[----:B------:R-:W-:Y:S01]  /*e420*/  FSEL R244, R244, -INF , !P5 ;  /* 0xff800000f4f47808 */ /* 0x000fe20006800000 */
[----:B------:R-:W-:Y:S01]  /*e430*/  MUFU.TANH R236, R28 ;  /* 0x0000001c00ec7308 */ /* 0x000fe20000002400 */
[----:B------:R-:W-:Y:S02]  /*e440*/  FSEL R242, R242, -INF , !P6 ;  /* 0xff800000f2f27808 */ /* 0x000fe40007000000 */
[C---:B------:R-:W-:Y:S02]  /*e450*/  ISETP.GE.AND P5, PT, R21.reuse, R222, PT ;  /* 0x000000de1500720c */ /* 0x040fe40003fa6270 */
[C---:B------:R-:W-:Y:S02]  /*e460*/  ISETP.GE.AND P6, PT, R21.reuse, R219, PT ;  /* 0x000000db1500720c */ /* 0x040fe40003fc6270 */
[----:B-----5:R-:W-:Y:S03]  /*e470*/  IABS R27, R234 ;  /* 0x000000ea001b7213 */ /* 0x020fe60000000000 */
[----:B------:R-:W-:Y:S01]  /*e480*/  MUFU.TANH R33, R33 ;  /* 0x0000002100217308 */ /* 0x000fe20000002400 */
[----:B------:R-:W-:Y:S02]  /*e490*/  IABS R24, R24 ;  /* 0x0000001800187213 */ /* 0x000fe40000000000 */
[C---:B------:R-:W-:Y:S02]  /*e4a0*/  ISETP.GE.OR P5, PT, R21.reuse, R221, !P5 ;  /* 0x000000dd1500720c */ /* 0x040fe40006fa6670 */
[----:B------:R-:W-:Y:S01]  /*e4b0*/  ISETP.GE.OR P6, PT, R21, R218, !P6 ;  /* 0x000000da1500720c */ /* 0x000fe200077c6670 */
[----:B------:R-:W-:Y:S01]  /*e4c0*/  IMAD.IADD R21, R223, 0x1, -R20 ;  /* 0x00000001df157824 */ /* 0x000fe200078e0a14 */
[----:B------:R-:W-:Y:S03]  /*e4d0*/  IABS R23, R23 ;  /* 0x0000001700177213 */ /* 0x000fe60000000000 */
[----:B------:R-:W2:Y:S01]  /*e4e0*/  MUFU.TANH R234, R29 ;  /* 0x0000001d00ea7308 */ /* 0x000ea20000002400 */
[----:B------:R-:W-:Y:S02]  /*e4f0*/  I2FP.F32.S32 R24, R24 ;  /* 0x0000001800187245 */ /* 0x000fe40000201400 */
[----:B------:R-:W-:Y:S02]  /*e500*/  I2FP.F32.S32 R27, R27 ;  /* 0x0000001b001b7245 */ /* 0x000fe40000201400 */
[----:B------:R-:W-:Y:S01]  /*e510*/  I2FP.F32.S32 R23, R23 ;  /* 0x0000001700177245 */ /* 0x000fe20000201400 */
[----:B----4-:R-:W-:Y:S01]  /*e520*/  FFMA.FTZ R246, R24, -UR17, R246 ;  /* 0x8000001118f67c23 */ /* 0x010fe200080100f6 */
[----:B------:R-:W-:Y:S01]  /*e530*/  IABS R21, R21 ;  /* 0x0000001500157213 */ /* 0x000fe20000000000 */
[----:B-1----:R-:W-:Y:S01]  /*e540*/  FFMA.FTZ R240, R27, -UR17, R240 ;  /* 0x800000111bf07c23 */ /* 0x002fe200080100f0 */
[----:B------:R-:W-:Y:S01]  /*e550*/  IABS R25, R25 ;  /* 0x0000001900197213 */ /* 0x000fe20000000000 */
[----:B------:R-:W-:Y:S01]  /*e560*/  FFMA.FTZ R238, R23, -UR17, R238 ;  /* 0x8000001117ee7c23 */ /* 0x000fe200080100ee */
[----:B------:R-:W-:Y:S01]  /*e570*/  I2FP.F32.S32 R21, R21 ;  /* 0x0000001500157245 */ /* 0x000fe20000201400 */
[----:B------:R-:W-:Y:S01]  /*e580*/  IMAD.IADD R27, R220, 0x1, -R20 ;  /* 0x00000001dc1b7824 */ /* 0x000fe200078e0a14 */
[----:B------:R-:W-:Y:S01]  /*e590*/  FSEL R248, R248, -INF , !P4 ;  /* 0xff800000f8f87808 */ /* 0x000fe20006000000 */
[----:B------:R-:W-:Y:S01]  /*e5a0*/  VIADD R24, R3, 0x38 ;  /* 0x0000003803187836 */ /* 0x000fe20000000000 */
[----:B------:R-:W-:Y:S01]  /*e5b0*/  FSEL R246, R246, -INF , !P5 ;  /* 0xff800000f6f67808 */ /* 0x000fe20006800000 */
[----:B------:R-:W1:Y:S01]  /*e5c0*/  MUFU.TANH R32, R32 ;  /* 0x0000002000207308 */ /* 0x000e620000002400 */
[CC--:B------:R-:W-:Y:S01]  /*e5d0*/  ISETP.GE.AND P4, PT, R22.reuse, R222.reuse, PT ;  /* 0x000000de1600720c */ /* 0x0c0fe20003f86270 */
[----:B--2---:R-:W-:Y:S01]  /*e5e0*/  FFMA.FTZ R234, R21, -UR17, R234 ;  /* 0x8000001115ea7c23 */ /* 0x004fe200080100ea */
[-C--:B------:R-:W-:Y:S01]  /*e5f0*/  ISETP.GE.AND P5, PT, R22, R219.reuse, PT ;  /* 0x000000db1600720c */ /* 0x080fe20003fa6270 */
[----:B------:R-:W-:Y:S01]  /*e600*/  VIADD R21, R3, 0x39 ;  /* 0x0000003903157836 */ /* 0x000fe20000000000 */
[----:B------:R-:W-:Y:S01]  /*e610*/  FSEL R240, R240, -INF , !P0 ;  /* 0xff800000f0f07808 */ /* 0x000fe20004000000 */
[----:B------:R-:W-:Y:S01]  /*e620*/  IMAD.IADD R29, R220, 0x1, -R22 ;  /* 0x00000001dc1d7824 */ /* 0x000fe200078e0a16 */
[----:B------:R-:W-:Y:S01]  /*e630*/  FSEL R238, R238, -INF , !P6 ;  /* 0xff800000eeee7808 */ /* 0x000fe20007000000 */
[----:B------:R-:W-:Y:S01]  /*e640*/  IMAD.IADD R3, R223, 0x1, -R24 ;  /* 0x00000001df037824 */ /* 0x000fe200078e0a18 */
[C---:B------:R-:W-:Y:S01]  /*e650*/  ISETP.GE.AND P0, PT, R20.reuse, R222, PT ;  /* 0x000000de1400720c */ /* 0x040fe20003f06270 */
[----:B------:R-:W2:Y:S01]  /*e660*/  MUFU.TANH R26, R31 ;  /* 0x0000001f001a7308 */ /* 0x000ea20000002400 */
[----:B------:R-:W-:Y:S01]  /*e670*/  ISETP.GE.AND P6, PT, R20, R219, PT ;  /* 0x000000db1400720c */ /* 0x000fe20003fc6270 */
[----:B------:R-:W-:Y:S01]  /*e680*/  FMUL.FTZ R23, R34, UR10 ;  /* 0x0000000a22177c20 */ /* 0x000fe20008410000 */
[----:B------:R-:W-:Y:S02]  /*e690*/  I2FP.F32.S32 R25, R25 ;  /* 0x0000001900197245 */ /* 0x000fe40000201400 */
[CC--:B------:R-:W-:Y:S02]  /*e6a0*/  ISETP.GE.OR P4, PT, R22.reuse, R221.reuse, !P4 ;  /* 0x000000dd1600720c */ /* 0x0c0fe40006786670 */
[-C--:B------:R-:W-:Y:S01]  /*e6b0*/  ISETP.GE.OR P5, PT, R22, R218.reuse, !P5 ;  /* 0x000000da1600720c */ /* 0x080fe20006fa6670 */
[----:B------:R-:W-:Y:S01]  /*e6c0*/  FFMA.FTZ R236, R25, -UR17, R236 ;  /* 0x8000001119ec7c23 */ /* 0x000fe200080100ec */
[C---:B------:R-:W-:Y:S01]  /*e6d0*/  ISETP.GE.OR P0, PT, R20.reuse, R221, !P0 ;  /* 0x000000dd1400720c */ /* 0x040fe20004706670 */
[----:B------:R-:W3:Y:S01]  /*e6e0*/  MUFU.TANH R30, R30 ;  /* 0x0000001e001e7308 */ /* 0x000ee20000002400 */
[----:B------:R-:W-:Y:S01]  /*e6f0*/  ISETP.GE.OR P6, PT, R20, R218, !P6 ;  /* 0x000000da1400720c */ /* 0x000fe200077c6670 */
[----:B------:R-:W-:Y:S01]  /*e700*/  IMAD.IADD R20, R223, 0x1, -R21 ;  /* 0x00000001df147824 */ /* 0x000fe200078e0a15 */
[----:B------:R-:W-:Y:S02]  /*e710*/  FMNMX.FTZ R22, R150, R0, !PT ;  /* 0x0000000096167209 */ /* 0x000fe40007810000 */
[----:B------:R-:W-:Y:S02]  /*e720*/  IABS R3, R3 ;  /* 0x0000000300037213 */ /* 0x000fe40000000000 */
[----:B------:R-:W-:Y:S03]  /*e730*/  FMNMX.FTZ R25, R251, R22, !PT ;  /* 0x00000016fb197209 */ /* 0x000fe60007810000 */
[----:B------:R-:W4:Y:S01]  /*e740*/  MUFU.TANH R23, R23 ;  /* 0x0000001700177308 */ /* 0x000f220000002400 */
[----:B------:R-:W-:Y:S02]  /*e750*/  IABS R20, R20 ;  /* 0x0000001400147213 */ /* 0x000fe40000000000 */
[----:B------:R-:W-:Y:S02]  /*e760*/  FMNMX.FTZ R25, R158, R25, !PT ;  /* 0x000000199e197209 */ /* 0x000fe40007810000 */
[----:B------:R-:W-:Y:S02]  /*e770*/  I2FP.F32.S32 R20, R20 ;  /* 0x0000001400147245 */ /* 0x000fe40000201400 */
[----:B------:R-:W-:Y:S02]  /*e780*/  FMNMX.FTZ R22, R154, R25, !PT ;  /* 0x000000199a167209 */ /* 0x000fe40007810000 */
[----:B------:R-:W-:Y:S01]  /*e790*/  IABS R27, R27 ;  /* 0x0000001b001b7213 */ /* 0x000fe20000000000 */
[----:B------:R-:W-:Y:S01]  /*e7a0*/  FFMA.FTZ R33, R20, -UR17, R33 ;  /* 0x8000001114217c23 */ /* 0x000fe20008010021 */
[----:B------:R-:W-:Y:S02]  /*e7b0*/  FMNMX.FTZ R20, R245, R22, !PT ;  /* 0x00000016f5147209 */ /* 0x000fe40007810000 */
[----:B------:R-:W-:Y:S02]  /*e7c0*/  I2FP.F32.S32 R3, R3 ;  /* 0x0000000300037245 */ /* 0x000fe40000201400 */
[----:B------:R-:W-:Y:S02]  /*e7d0*/  FMNMX.FTZ R22, R249, R2, !PT ;  /* 0x00000002f9167209 */ /* 0x000fe40007810000 */
[----:B------:R-:W-:Y:S01]  /*e7e0*/  FMNMX.FTZ R20, R239, R20, !PT ;  /* 0x00000014ef147209 */ /* 0x000fe20007810000 */
[----:B-1----:R-:W-:Y:S01]  /*e7f0*/  FFMA.FTZ R32, R3, -UR17, R32 ;  /* 0x8000001103207c23 */ /* 0x002fe20008010020 */
[----:B------:R-:W-:Y:S02]  /*e800*/  I2FP.F32.S32 R27, R27 ;  /* 0x0000001b001b7245 */ /* 0x000fe40000201400 */
[----:B------:R-:W-:Y:S01]  /*e810*/  FMNMX.FTZ R3, R247, R22, !PT ;  /* 0x00000016f7037209 */ /* 0x000fe20007810000 */
[----:B------:R-:W-:Y:S01]  /*e820*/  IMAD.IADD R22, R220, 0x1, -R21 ;  /* 0x00000001dc167824 */ /* 0x000fe200078e0a15 */
[----:B------:R-:W-:Y:S01]  /*e830*/  FMNMX.FTZ R20, R243, R20, !PT ;  /* 0x00000014f3147209 */ /* 0x000fe20007810000 */
[----:B--2---:R-:W-:Y:S01]  /*e840*/  FFMA.FTZ R26, R27, -UR17, R26 ;  /* 0x800000111b1a7c23 */ /* 0x004fe2000801001a */
[----:B------:R-:W-:Y:S02]  /*e850*/  FMNMX.FTZ R3, R18, R3, !PT ;  /* 0x0000000312037209 */ /* 0x000fe40007810000 */
[----:B------:R-:W-:Y:S02]  /*e860*/  FMNMX.FTZ R27, R241, R20, !PT ;  /* 0x00000014f11b7209 */ /* 0x000fe40007810000 */
[----:B------:R-:W-:Y:S02]  /*e870*/  IABS R29, R29 ;  /* 0x0000001d001d7213 */ /* 0x000fe40000000000 */
[----:B------:R-:W-:Y:S02]  /*e880*/  FMNMX.FTZ R20, R14, R3, !PT ;  /* 0x000000030e147209 */ /* 0x000fe40007810000 */
[----:B------:R-:W-:Y:S01]  /*e890*/  FMNMX.FTZ R27, R252, R27, !PT ;  /* 0x0000001bfc1b7209 */ /* 0x000fe20007810000 */
[----:B------:R1:W2:Y:S01]  /*e8a0*/  MUFU.TANH R3, R35 ;  /* 0x0000002300037308 */ /* 0x0002a20000002400 */
[----:B------:R-:W-:Y:S02]  /*e8b0*/  I2FP.F32.S32 R29, R29 ;  /* 0x0000001d001d7245 */ /* 0x000fe40000201400 */
[----:B------:R-:W-:Y:S02]  /*e8c0*/  FMNMX.FTZ R20, R237, R20, !PT ;  /* 0x00000014ed147209 */ /* 0x000fe40007810000 */
[----:B------:R-:W-:Y:S01]  /*e8d0*/  FMNMX.FTZ R27, R250, R27, !PT ;  /* 0x0000001bfa1b7209 */ /* 0x000fe20007810000 */
[----:B---3--:R-:W-:Y:S01]  /*e8e0*/  FFMA.FTZ R30, R29, -UR17, R30 ;  /* 0x800000111d1e7c23 */ /* 0x008fe2000801001e */
[----:B------:R-:W-:Y:S02]  /*e8f0*/  FSEL R236, R236, -INF , !P4 ;  /* 0xff800000ecec7808 */ /* 0x000fe40006000000 */
[----:B------:R-:W-:Y:S02]  /*e900*/  ISETP.GE.AND P4, PT, R24, R222, PT ;  /* 0x000000de1800720c */ /* 0x000fe40003f86270 */
[----:B------:R-:W-:Y:S02]  /*e910*/  FMNMX.FTZ R20, R233, R20, !PT ;  /* 0x00000014e9147209 */ /* 0x000fe40007810000 */
[----:B------:R-:W-:Y:S02]  /*e920*/  FMNMX.FTZ R27, R248, R27, !PT ;  /* 0x0000001bf81b7209 */ /* 0x000fe40007810000 */
[----:B------:R-:W-:Y:S02]  /*e930*/  ISETP.GE.OR P4, PT, R24, R221, !P4 ;  /* 0x000000dd1800720c */ /* 0x000fe40006786670 */
[----:B------:R-:W-:Y:S02]  /*e940*/  FSEL R234, R234, -INF , !P0 ;  /* 0xff800000eaea7808 */ /* 0x000fe40004000000 */
[----:B------:R-:W-:Y:S02]  /*e950*/  FMNMX.FTZ R20, R235, R20, !PT ;  /* 0x00000014eb147209 */ /* 0x000fe40007810000 */
[----:B------:R-:W-:Y:S02]  /*e960*/  FMNMX.FTZ R27, R246, R27, !PT ;  /* 0x0000001bf61b7209 */ /* 0x000fe40007810000 */
[----:B------:R-:W-:Y:S02]  /*e970*/  PLOP3.LUT P0, PT, PT, PT, UP0, 0x80, 0x0 ;  /* 0x000000000000781c */ /* 0x000fe40003f0f008 */
[----:B------:R-:W-:Y:S02]  /*e980*/  FSEL R228, R30, -INF , !P5 ;  /* 0xff8000001ee47808 */ /* 0x000fe40006800000 */
[----:B------:R-:W-:Y:S02]  /*e990*/  ISETP.GE.AND P5, PT, R24, R219, PT ;  /* 0x000000db1800720c */ /* 0x000fe40003fa6270 */
[----:B------:R-:W-:Y:S02]  /*e9a0*/  FSEL R232, R32, -INF , !P4 ;  /* 0xff80000020e87808 */ /* 0x000fe40006000000 */
[----:B------:R-:W-:Y:S02]  /*e9b0*/  ISETP.GE.AND P4, PT, R21, R222, PT ;  /* 0x000000de1500720c */ /* 0x000fe40003f86270 */
        /* <DEDUP_REMOVED lines=17> */
[----:B-12-4-:R-:W-:Y:S06]  /*ead0*/  @P0 BRA `(.L_x_1496) ;  /* 0xffffffd000e00947 */ /* 0x016fec000383ffff */
.L_x_1495:
[----:B------:R-:W-:Y:S01]  /*eae0*/  FMNMX.FTZ R25, R238, R25, !PT ;  /* 0x00000019ee197209 */ /* 0x000fe20007810000 */
[----:B------:R-:W-:Y:S01]  /*eaf0*/  FFMA.FTZ R23, R24, -UR17, R23 ;  /* 0x8000001118177c23 */ /* 0x000fe20008010017 */
[----:B------:R-:W-:Y:S01]  /*eb00*/  FSEL R146, R26, -INF , !P6 ;  /* 0xff8000001a927808 */ /* 0x000fe20007000000 */
[----:B------:R-:W-:Y:S01]  /*eb10*/  FFMA.FTZ R3, R22, -UR17, R3 ;  /* 0x8000001116037c23 */ /* 0x000fe20008010003 */
[----:B------:R-:W-:Y:S01]  /*eb20*/  FMNMX.FTZ R25, R228, R25, !PT ;  /* 0x00000019e4197209 */ /* 0x000fe20007810000 */
[----:B---3--:R-:W1:Y:S01]  /*eb30*/  SHFL.BFLY PT, R5, R20, 0x2, 0x1f ;  /* 0x0c401f0014057f89 */ /* 0x008e6200000e0000 */
[----:B------:R-:W-:Y:S01]  /*eb40*/  ISETP.GE.OR P4, PT, R21, R218, !P4 ;  /* 0x000000da1500720c */ /* 0x000fe20006786670 */
[----:B------:R-:W-:Y:S01]  /*eb50*/  UISETP.GT.AND UP0, UPT, UR12, UR5, UPT ;  /* 0x000000050c00728c */ /* 0x000fe2000bf04270 */
[----:B------:R-:W-:Y:S05]  /*eb60*/  FSEL R144, R23, -INF , !P5 ;  /* 0xff80000017907808 */ /* 0x000fea0006800000 */
[----:B------:R-:W-:Y:S01]  /*eb70*/  LDSM.16.MT88.4 R28, [R193+0xc000] ;  /* 0x00c00000c11c783b */ /* 0x000fe20000004200 */
[----:B------:R-:W-:Y:S01]  /*eb80*/  FMNMX.FTZ R25, R146, R25, !PT ;  /* 0x0000001992197209 */ /* 0x000fe20007810000 */
[----:B------:R-:W-:Y:S01]  /*eb90*/  UMOV UR19, UR12 ;  /* 0x0000000c00137c82 */ /* 0x000fe20008000000 */
[----:B------:R-:W-:Y:S02]  /*eba0*/  FSEL R133, R3, -INF , !P4 ;  /* 0xff80000003857808 */ /* 0x000fe40006000000 */
[----:B------:R-:W-:Y:S03]  /*ebb0*/  FMNMX.FTZ R8, R144, R25, !PT ;  /* 0x0000001990087209 */ /* 0x000fe60007810000 */
[----:B------:R-:W-:Y:S01]  /*ebc0*/  LDSM.16.MT88.4 R140, [R193+0xe800] ;  /* 0x00e80000c18c783b */ /* 0x000fe20000004200 */
[----:B------:R-:W-:Y:S07]  /*ebd0*/  FMNMX.FTZ R6, R133, R8, !PT ;  /* 0x0000000885067209 */ /* 0x000fee0007810000 */
[----:B------:R-:W2:Y:S08]  /*ebe0*/  SHFL.BFLY PT, R3, R6, 0x2, 0x1f ;  /* 0x0c401f0006037f89 */ /* 0x000eb000000e0000 */
[----:B------:R-:W-:Y:S01]  /*ebf0*/  LDSM.16.MT88.4 R160, [R196+0x11800] ;  /* 0x01180000c4a0783b */ /* 0x000fe20000004200 */
[----:B-1----:R-:W-:Y:S07]  /*ec00*/  FMNMX.FTZ R5, R20, R5, !PT ;  /* 0x0000000514057209 */ /* 0x002fee0007810000 */
[----:B------:R-:W1:Y:S08]  /*ec10*/  SHFL.BFLY PT, R132, R5, 0x1, 0x1f ;  /* 0x0c201f0005847f89 */ /* 0x000e7000000e0000 */
[----:B------:R-:W-:Y:S01]  /*ec20*/  LDSM.16.MT88.4 R20, [R194+0xc000] ;  /* 0x00c00000c214783b */ /* 0x000fe20000004200 */
[----:B--2---:R-:W-:Y:S07]  /*ec30*/  FMNMX.FTZ R4, R6, R3, !PT ;  /* 0x0000000306047209 */ /* 0x004fee0007810000 */
[----:B------:R-:W2:Y:S01]  /*ec40*/  SHFL.BFLY PT, R3, R4, 0x1, 0x1f ;  /* 0x0c201f0004037f89 */ /* 0x000ea200000e0000 */
[----:B-1----:R-:W-:Y:S04]  /*ec50*/  FMNMX.FTZ R132, R5, R132, !PT ;  /* 0x0000008405847209 */ /* 0x002fe80007810000 */
[C---:B------:R-:W-:Y:S01]  /*ec60*/  FSETP.NEU.FTZ.AND P1, PT, R132.reuse, -INF , PT ;  /* 0xff8000008400780b */ /* 0x040fe20003f3d000 */
[C---:B------:R-:W-:Y:S03]  /*ec70*/  FMUL.FTZ R147, R132.reuse, UR4 ;  /* 0x0000000484937c20 */ /* 0x040fe60008410000 */
[----:B------:R-:W-:Y:S02]  /*ec80*/  FSEL R5, R132, RZ, P1 ;  /* 0x000000ff84057208 */ /* 0x000fe40000800000 */
[----:B------:R-:W-:Y:S03]  /*ec90*/  FSEL R147, R147, RZ, P1 ;  /* 0x000000ff93937208 */ /* 0x000fe60000800000 */
[----:B------:R-:W-:Y:S02]  /*eca0*/  FADD.FTZ R0, -R5, R0 ;  /* 0x0000000005007221 */ /* 0x000fe40000010100 */
[--C-:B------:R-:W-:Y:S01]  /*ecb0*/  FFMA.FTZ R169, R150, UR4, -R147.reuse ;  /* 0x0000000496a97c23 */ /* 0x100fe20008010893 */
[--C-:B------:R-:W-:Y:S01]  /*ecc0*/  FFMA.FTZ R165, R158, UR4, -R147.reuse ;  /* 0x000000049ea57c23 */ /* 0x100fe20008010893 */
[----:B--2---:R-:W-:Y:S01]  /*ecd0*/  FMNMX.FTZ R3, R4, R3, !PT ;  /* 0x0000000304037209 */ /* 0x004fe20007810000 */
[----:B------:R-:W-:Y:S01]  /*ece0*/  FMUL.FTZ R6, R0, UR4 ;  /* 0x0000000400067c20 */ /* 0x000fe20008410000 */
[--C-:B------:R-:W-:Y:S01]  /*ecf0*/  FFMA.FTZ R164, R154, UR4, -R147.reuse ;  /* 0x000000049aa47c23 */ /* 0x100fe20008010893 */
[--C-:B------:R-:W-:Y:S01]  /*ed00*/  FFMA.FTZ R166, R251, UR4, -R147.reuse ;  /* 0x00000004fba67c23 */ /* 0x100fe20008010893 */
[C---:B------:R-:W-:Y:S01]  /*ed10*/  FSETP.NEU.FTZ.AND P0, PT, R3.reuse, -INF , PT ;  /* 0xff8000000300780b */ /* 0x040fe20003f1d000 */
[C---:B------:R-:W-:Y:S01]  /*ed20*/  FMUL.FTZ R145, R3.reuse, UR4 ;  /* 0x0000000403917c20 */ /* 0x040fe20008410000 */
[----:B------:R-:W-:Y:S01]  /*ed30*/  MUFU.EX2 R169, R169 ;  /* 0x000000a900a97308 */ /* 0x000fe20000000800 */
[----:B------:R-:W-:Y:S01]  /*ed40*/  LDSM.16.MT88.4 R148, [R194+0xf800] ;  /* 0x00f80000c294783b */ /* 0x000fe20000004200 */
[----:B------:R-:W-:Y:S01]  /*ed50*/  FSEL R5, R3, RZ, P0 ;  /* 0x000000ff03057208 */ /* 0x000fe20000000000 */
[--C-:B------:R-:W-:Y:S01]  /*ed60*/  FFMA.FTZ R168, R245, UR4, -R147.reuse ;  /* 0x00000004f5a87c23 */ /* 0x100fe20008010893 */
[----:B------:R-:W-:Y:S01]  /*ed70*/  FSEL R145, R145, RZ, P0 ;  /* 0x000000ff91917208 */ /* 0x000fe20000000000 */
[--C-:B------:R-:W-:Y:S01]  /*ed80*/  FFMA.FTZ R173, R239, UR4, -R147.reuse ;  /* 0x00000004efad7c23 */ /* 0x100fe20008010893 */
[----:B------:R-:W-:Y:S01]  /*ed90*/  FFMA.FTZ R170, R243, UR4, -R147 ;  /* 0x00000004f3aa7c23 */ /* 0x000fe20008010893 */
[----:B------:R-:W-:Y:S03]  /*eda0*/  FADD.FTZ R0, -R5, R2 ;  /* 0x0000000205007221 */ /* 0x000fe60000010100 */
[----:B------:R-:W1:Y:S01]  /*edb0*/  MUFU.EX2 R166, R166 ;  /* 0x000000a600a67308 */ /* 0x000e620000000800 */
[--C-:B------:R-:W-:Y:S01]  /*edc0*/  FFMA.FTZ R167, R14, UR4, -R145.reuse ;  /* 0x000000040ea77c23 */ /* 0x100fe20008010891 */
[--C-:B------:R-:W-:Y:S01]  /*edd0*/  FFMA.FTZ R171, R249, UR4, -R145.reuse ;  /* 0x00000004f9ab7c23 */ /* 0x100fe20008010891 */
[----:B------:R-:W2:Y:S01]  /*ede0*/  LDSM.16.MT88.4 R12, [R196+0xc000] ;  /* 0x00c00000c40c783b */ /* 0x000ea20000004200 */
[--C-:B------:R-:W-:Y:S01]  /*edf0*/  FFMA.FTZ R135, R247, UR4, -R145.reuse ;  /* 0x00000004f7877c23 */ /* 0x100fe20008010891 */
[--C-:B------:R-:W-:Y:S01]  /*ee00*/  FFMA.FTZ R134, R18, UR4, -R145.reuse ;  /* 0x0000000412867c23 */ /* 0x100fe20008010891 */
[----:B------:R-:W-:Y:S01]  /*ee10*/  FMUL.FTZ R8, R0, UR4 ;  /* 0x0000000400087c20 */ /* 0x000fe20008410000 */
[--C-:B------:R-:W-:Y:S03]  /*ee20*/  FFMA.FTZ R172, R237, UR4, -R145.reuse ;  /* 0x00000004edac7c23 */ /* 0x100fe60008010891 */
[----:B------:R-:W-:Y:S01]  /*ee30*/  MUFU.EX2 R165, R165 ;  /* 0x000000a500a57308 */ /* 0x000fe20000000800 */
[--C-:B------:R-:W-:Y:S01]  /*ee40*/  FFMA.FTZ R177, R233, UR4, -R145.reuse ;  /* 0x00000004e9b17c23 */ /* 0x100fe20008010891 */
[--C-:B------:R-:W-:Y:S01]  /*ee50*/  FFMA.FTZ R174, R235, UR4, -R145.reuse ;  /* 0x00000004ebae7c23 */ /* 0x100fe20008010891 */
[----:B------:R-:W-:Y:S01]  /*ee60*/  LDSM.16.MT88.4 R152, [R193+0xf800] ;  /* 0x00f80000c198783b */ /* 0x000fe20000004200 */
[--C-:B------:R-:W-:Y:S01]  /*ee70*/  FFMA.FTZ R179, R231, UR4, -R145.reuse ;  /* 0x00000004e7b37c23 */ /* 0x100fe20008010891 */
[--C-:B------:R-:W-:Y:S01]  /*ee80*/  FFMA.FTZ R235, R244, UR4, -R145.reuse ;  /* 0x00000004f4eb7c23 */ /* 0x100fe20008010891 */
[--C-:B------:R-:W-:Y:S01]  /*ee90*/  FFMA.FTZ R242, R242, UR4, -R145.reuse ;  /* 0x00000004f2f27c23 */ /* 0x100fe20008010891 */
[--C-:B------:R-:W-:Y:S03]  /*eea0*/  FFMA.FTZ R237, R240, UR4, -R145.reuse ;  /* 0x00000004f0ed7c23 */ /* 0x100fe60008010891 */
[----:B------:R-:W3:Y:S01]  /*eeb0*/  MUFU.EX2 R164, R164 ;  /* 0x000000a400a47308 */ /* 0x000ee20000000800 */
[----:B-1----:R-:W-:Y:S01]  /*eec0*/  F2FP.F16.F32.PACK_AB R136, R166, R169 ;  /* 0x000000a9a688723e */ /* 0x002fe200000000ff */
[--C-:B------:R-:W-:Y:S01]  /*eed0*/  FFMA.FTZ R238, R238, UR4, -R145.reuse ;  /* 0x00000004eeee7c23 */ /* 0x100fe20008010891 */
[----:B------:R-:W-:Y:S01]  /*eee0*/  LDSM.16.MT88.4 R156, [R192+0xf800] ;  /* 0x00f80000c09c783b */ /* 0x000fe20000004200 */
[--C-:B------:R-:W-:Y:S01]  /*eef0*/  FFMA.FTZ R228, R228, UR4, -R145.reuse ;  /* 0x00000004e4e47c23 */ /* 0x100fe20008010891 */
[--C-:B------:R-:W-:Y:S01]  /*ef00*/  FFMA.FTZ R243, R146, UR4, -R145.reuse ;  /* 0x0000000492f37c23 */ /* 0x100fe20008010891 */
        /* <DEDUP_REMOVED lines=11> */
[----:B---3--:R-:W-:Y:S01]  /*efc0*/  F2FP.F16.F32.PACK_AB R138, R164, R165 ;  /* 0x000000a5a48a723e */ /* 0x008fe200000000ff */
[----:B------:R-:W-:Y:S01]  /*efd0*/  FFMA.FTZ R147, R230, UR4, -R147 ;  /* 0x00000004e6937c23 */ /* 0x000fe20008010893 */
[----:B------:R-:W-:Y:S01]  /*efe0*/  FFMA.FTZ R230, R144, UR4, -R145 ;  /* 0x0000000490e67c23 */ /* 0x000fe20008010891 */
[----:B------:R-:W-:Y:S06]  /*eff0*/  PLOP3.LUT P0, PT, PT, PT, UP0, 0x80, 0x0 ;  /* 0x000000000000781c */ /* 0x000fec0003f0f008 */
        /* <DEDUP_REMOVED lines=23> */
[C---:B--2---:R-:W-:Y:S01]  /*f170*/  HMMA.16816.F32 R4, R136.reuse, R12, R4 ;  /* 0x0000000c8804723c */ /* 0x044fe20000001804 */
        /* <DEDUP_REMOVED lines=287> */
.L_x_1493:
        /* <DEDUP_REMOVED lines=208> */
.L_x_1497:
        /* <DEDUP_REMOVED lines=23> */
.L_x_1498:
        /* <DEDUP_REMOVED lines=124> */
.L_x_1500:
[----:B------:R-:W-:Y:S05]  /*119a0*/  BSYNC B0 ;  /* 0x0000000000007941 */ /* 0x000fea0003800000 */
.L_x_1499:
        /* <DEDUP_REMOVED lines=36> */
.L_x_1502:
[----:B------:R-:W-:Y:S05]  /*11bf0*/  BSYNC B0 ;  /* 0x0000000000007941 */ /* 0x000fea0003800000 */
.L_x_1501:
        /* <DEDUP_REMOVED lines=24> */
.L_x_1504:
[----:B------:R-:W-:Y:S05]  /*11d80*/  BSYNC B0 ;  /* 0x0000000000007941 */ /* 0x000fea0003800000 */
.L_x_1503:
        /* <DEDUP_REMOVED lines=24> */
.L_x_1506:
[----:B------:R-:W-:Y:S05]  /*11f10*/  BSYNC B0 ;  /* 0x0000000000007941 */ /* 0x000fea0003800000 */
.L_x_1505:
        /* <DEDUP_REMOVED lines=23> */
.L_x_1507:
        /* <DEDUP_REMOVED lines=15> */
.L_x_1535:


//--------------------- .nv.shared._ZN5flash16flash_fwd_kernelI23Flash_fwd_kernel_traitsILi192ELi128ELi64ELi8ELb0ELb0EN7cutlass6half_tE19Flash_kernel_traitsILi192ELi128ELi64ELi8ES3_EELb0ELb0ELb0ELb0ELb0ELb1ELb0ELb0EEEvNS_16Flash_fwd_paramsE --------------------------
	.section	.nv.shared._ZN5flash16flash_fwd_kernelI23Flash_fwd_kernel_traitsILi192ELi128ELi64ELi8ELb0ELb0EN7cutlass6half_tE19Flash_kernel_traitsILi192ELi128ELi64ELi8ES3_EELb0ELb0ELb0ELb0ELb0ELb1ELb0ELb0EEEvNS_16Flash_fwd_paramsE,"aw",@nobits
	.sectionflags	@""
	.align	16
	.zero		1024


//--------------------- .nv.shared.reserved.0     --------------------------
	.section	.nv.shared.reserved.0,"aw",@nobits
	.weak		__nv_reservedSMEM_offset_0_alias
	.size		__nv_reservedSMEM_offset_0_alias, 0, 0
	.other		__nv_reservedSMEM_offset_0_alias,@"STO_CUDA_RESERVED_SHARED STV_DEFAULT"
__nv_reservedSMEM_offset_0_alias:
	.zero		0


//--------------------- .nv.global                --------------------------
	.section	.nv.global,"aw",@nobits
.nv.global:
	.type		_ZN66_INTERNAL_d401c04c_30_flash_fwd_hdim192_fp16_sm80_cu_9949e2e8_35274cute1_E,@object
	.size		_ZN66_INTERNAL_d401c04c_30_flash_fwd_hdim192_fp16_sm80_cu_9949e2e8_35274cute1_E,(_ZN66_INTERNAL_d401c04c_30_flash_fwd_hdim192_fp16_sm80_cu_9949e2e8_35274cuda3std3__45__cpo6cbeginE - _ZN66_INTERNAL_d401c04c_30_flash_fwd_hdim192_fp16_sm80_cu_9949e2e8_35274cute1_E)
_ZN66_INTERNAL_d401c04c_30_flash_fwd_hdim192_fp16_sm80_cu_9949e2e8_35274cute1_E:
	.zero		1
	.type		_ZN66_INTERNAL_d401c04c_30_flash_fwd_hdim192_fp16_sm80_cu_9949e2e8_35274cuda3std3__45__cpo6cbeginE,@object
	.size		_ZN66_INTERNAL_d401c04c_30_flash_fwd_hdim192_fp16_sm80_cu_9949e2e8_35274cuda3std3__45__cpo6cbeginE,(_ZN66_INTERNAL_d401c04c_30_flash_fwd_hdim192_fp16_sm80_cu_9949e2e8_35274cuda3std3__48in_placeE - _ZN66_INTERNAL_d401c04c_30_flash_fwd_hdim192_fp16_sm80_cu_9949e2e8_35274cuda3std3__45__cpo6cbeginE)
_ZN66_INTERNAL_d401c04c_30_flash_fwd_hdim192_fp16_sm80_cu_9949e2e8_35274cuda3std3__45__cpo6cbeginE:
	.zero		1
	.type		_ZN66_INTERNAL_d401c04c_30_flash_fwd_hdim192_fp16_sm80_cu_9949e2e8_35274cuda3std3__48in_placeE,@object
	.size		_ZN66_INTERNAL_d401c04c_30_flash_fwd_hdim192_fp16_sm80_cu_9949e2e8_35274cuda3std3__48in_placeE,(_ZN66_INTERNAL_d401c04c_30_flash_fwd_hdim192_fp16_sm80_cu_9949e2e8_35274cuda3std6ranges3__45__cpo9iter_moveE - _ZN66_INTERNAL_d401c04c_30_flash_fwd_hdim192_fp16_sm80_cu_9949e2e8_35274cuda3std3__48in_placeE)
_ZN66_INTERNAL_d401c04c_30_flash_fwd_hdim192_fp16_sm80_cu_9949e2e8_35274cuda3std3__48in_placeE:
	.zero		1
	.type		_ZN66_INTERNAL_d401c04c_30_flash_fwd_hdim192_fp16_sm80_cu_9949e2e8_35274cuda3std6ranges3__45__cpo9iter_moveE,@object
	.size		_ZN66_INTERNAL_d401c04c_30_flash_fwd_hdim192_fp16_sm80_cu_9949e2e8_35274cuda3std6ranges3__45__cpo9iter_moveE,(_ZN66_INTERNAL_d401c04c_30_flash_fwd_hdim192_fp16_sm80_cu_9949e2e8_35274cuda3std3__45__cpo5beginE - _ZN66_INTERNAL_d401c04c_30_flash_fwd_hdim192_fp16_sm80_cu_9949e2e8_35274cuda3std6ranges3__45__cpo9iter_moveE)
_ZN66_INTERNAL_d401c04c_30_flash_fwd_hdim192_fp16_sm80_cu_9949e2e8_35274cuda3std6ranges3__45__cpo9iter_moveE:
	.zero		1
	.type		_ZN66_INTERNAL_d401c04c_30_flash_fwd_hdim192_fp16_sm80_cu_9949e2e8_35274cuda3std3__45__cpo5beginE,@object
	.size		_ZN66_INTERNAL_d401c04c_30_flash_fwd_hdim192_fp16_sm80_cu_9949e2e8_35274cuda3std3__45__cpo5beginE,(_ZN66_INTERNAL_d401c04c_30_flash_fwd_hdim192_fp16_sm80_cu_9949e2e8_35274cuda3std3__468_GLOBAL__N__d401c04c_30_flash_fwd_hdim192_fp16_sm80_cu_9949e2e8_35276ignoreE - _ZN66_INTERNAL_d401c04c_30_flash_fwd_hdim192_fp16_sm80_cu_9949e2e8_35274cuda3std3__45__cpo5beginE)
_ZN66_INTERNAL_d401c04c_30_flash_fwd_hdim192_fp16_sm80_cu_9949e2e8_35274cuda3std3__45__cpo5beginE:
	.zero		1
	.type		_ZN66_INTERNAL_d401c04c_30_flash_fwd_hdim192_fp16_sm80_cu_9949e2e8_35274cuda3std3__468_GLOBAL__N__d401c04c_30_flash_fwd_hdim192_fp16_sm80_cu_9949e2e8_35276ignoreE,@object
	.size		_ZN66_INTERNAL_d401c04c_30_flash_fwd_hdim192_fp16_sm80_cu_9949e2e8_35274cuda3std3__468_GLOBAL__N__d401c04c_30_flash_fwd_hdim192_fp16_sm80_cu_9949e2e8_35276ignoreE,(_ZN66_INTERNAL_d401c04c_30_flash_fwd_hdim192_fp16_sm80_cu_9949e2e8_35274cute7productE - _ZN66_INTERNAL_d401c04c_30_flash_fwd_hdim192_fp16_sm80_cu_9949e2e8_35274cuda3std3__468_GLOBAL__N__d401c04c_30_flash_fwd_hdim192_fp16_sm80_cu_9949e2e8_35276ignoreE)
_ZN66_INTERNAL_d401c04c_30_flash_fwd_hdim192_fp16_sm80_cu_9949e2e8_35274cuda3std3__468_GLOBAL__N__d401c04c_30_flash_fwd_hdim192_fp16_sm80_cu_9949e2e8_35276ignoreE:
	.zero		1
	.type		_ZN66_INTERNAL_d401c04c_30_flash_fwd_hdim192_fp16_sm80_cu_9949e2e8_35274cute7productE,@object
	.size		_ZN66_INTERNAL_d401c04c_30_flash_fwd_hdim192_fp16_sm80_cu_9949e2e8_35274cute7productE,(_ZN66_INTERNAL_d401c04c_30_flash_fwd_hdim192_fp16_sm80_cu_9949e2e8_35274cuda3std3__45__cpo3endE - _ZN66_INTERNAL_d401c04c_30_flash_fwd_hdim192_fp16_sm80_cu_9949e2e8_35274cute7productE)
_ZN66_INTERNAL_d401c04c_30_flash_fwd_hdim192_fp16_sm80_cu_9949e2e8_35274cute7productE:
	.zero		1
	.type		_ZN66_INTERNAL_d401c04c_30_flash_fwd_hdim192_fp16_sm80_cu_9949e2e8_35274cuda3std3__45__cpo3endE,@object
	.size		_ZN66_INTERNAL_d401c04c_30_flash_fwd_hdim192_fp16_sm80_cu_9949e2e8_35274cuda3std3__45__cpo3endE,(_ZN66_INTERNAL_d401c04c_30_flash_fwd_hdim192_fp16_sm80_cu_9949e2e8_35274cuda3std3__419piecewise_constructE - _ZN66_INTERNAL_d401c04c_30_flash_fwd_hdim192_fp16_sm80_cu_9949e2e8_35274cuda3std3__45__cpo3endE)
_ZN66_INTERNAL_d401c04c_30_flash_fwd_hdim192_fp16_sm80_cu_9949e2e8_35274cuda3std3__45__cpo3endE:
	.zero		1
	.type		_ZN66_INTERNAL_d401c04c_30_flash_fwd_hdim192_fp16_sm80_cu_9949e2e8_35274cuda3std3__419piecewise_constructE,@object
	.size		_ZN66_INTERNAL_d401c04c_30_flash_fwd_hdim192_fp16_sm80_cu_9949e2e8_35274cuda3std3__419piecewise_constructE,(_ZN66_INTERNAL_d401c04c_30_flash_fwd_hdim192_fp16_sm80_cu_9949e2e8_35274cuda3std3__45__cpo4cendE - _ZN66_INTERNAL_d401c04c_30_flash_fwd_hdim192_fp16_sm80_cu_9949e2e8_35274cuda3std3__419piecewise_constructE)
_ZN66_INTERNAL_d401c04c_30_flash_fwd_hdim192_fp16_sm80_cu_9949e2e8_35274cuda3std3__419piecewise_constructE:
	.zero		1
	.type		_ZN66_INTERNAL_d401c04c_30_flash_fwd_hdim192_fp16_sm80_cu_9949e2e8_35274cuda3std3__45__cpo4cendE,@object
	.size		_ZN66_INTERNAL_d401c04c_30_flash_fwd_hdim192_fp16_sm80_cu_9949e2e8_35274cuda3std3__45__cpo4cendE,(_ZN66_INTERNAL_d401c04c_30_flash_fwd_hdim192_fp16_sm80_cu_9949e2e8_35274cuda3std6ranges3__45__cpo4swapE - _ZN66_INTERNAL_d401c04c_30_flash_fwd_hdim192_fp16_sm80_cu_9949e2e8_35274cuda3std3__45__cpo4cendE)
_ZN66_INTERNAL_d401c04c_30_flash_fwd_hdim192_fp16_sm80_cu_9949e2e8_35274cuda3std3__45__cpo4cendE:
	.zero		1
	.type		_ZN66_INTERNAL_d401c04c_30_flash_fwd_hdim192_fp16_sm80_cu_9949e2e8_35274cuda3std6ranges3__45__cpo4swapE,@object
	.size		_ZN66_INTERNAL_d401c04c_30_flash_fwd_hdim192_fp16_sm80_cu_9949e2e8_35274cuda3std6ranges3__45__cpo4swapE,(.L_7 - _ZN66_INTERNAL_d401c04c_30_flash_fwd_hdim192_fp16_sm80_cu_9949e2e8_35274cuda3std6ranges3__45__cpo4swapE)
_ZN66_INTERNAL_d401c04c_30_flash_fwd_hdim192_fp16_sm80_cu_9949e2e8_35274cuda3std6ranges3__45__cpo4swapE:
	.zero		1
.L_7:


//--------------------- .nv.shared._ZN5flash16flash_fwd_kernelI23Flash_fwd_kernel_traitsILi192ELi128ELi64ELi8ELb0ELb0EN7cutlass6half_tE19Flash_kernel_traitsILi192ELi128ELi64ELi8ES3_EELb0ELb0ELb0ELb0ELb0ELb1ELb1ELb0EEEvNS_16Flash_fwd_paramsE --------------------------
	.section	.nv.shared._ZN5flash16flash_fwd_kernelI23Flash_fwd_kernel_traitsILi192ELi128ELi64ELi8ELb0ELb0EN7cutlass6half_tE19Flash_kernel_traitsILi192ELi128ELi64ELi8ES3_EELb0ELb0ELb0ELb0ELb0ELb1ELb1ELb0EEEvNS_16Flash_fwd_paramsE,"aw",@nobits
	.sectionflags	@""
	.align	16
	.zero		1024


//--------------------- .nv.shared._ZN5flash16flash_fwd_kernelI23Flash_fwd_kernel_traitsILi192ELi128ELi64ELi8ELb0ELb0EN7cutlass6half_tE19Flash_kernel_traitsILi192ELi128ELi64ELi8ES3_EELb0ELb0ELb0ELb0ELb0ELb0ELb0ELb0EEEvNS_16Flash_fwd_paramsE --------------------------
	.section	.nv.shared._ZN5flash16flash_fwd_kernelI23Flash_fwd_kernel_traitsILi192ELi128ELi64ELi8ELb0ELb0EN7cutlass6half_tE19Flash_kernel_traitsILi192ELi128ELi64ELi8ES3_EELb0ELb0ELb0ELb0ELb0ELb0ELb0ELb0EEEvNS_16Flash_fwd_paramsE,"aw",@nobits
	.sectionflags	@""
	.align	16
	.zero		1024


//--------------------- .nv.shared._ZN5flash16flash_fwd_kernelI23Flash_fwd_kernel_traitsILi192ELi128ELi64ELi8ELb0ELb0EN7cutlass6half_tE19Flash_kernel_traitsILi192ELi128ELi64ELi8ES3_EELb0ELb0ELb0ELb0ELb0ELb0ELb1ELb0EEEvNS_16Flash_fwd_paramsE --------------------------
	.section	.nv.shared._ZN5flash16flash_fwd_kernelI23Flash_fwd_kernel_traitsILi192ELi128ELi64ELi8ELb0ELb0EN7cutlass6half_tE19Flash_kernel_traitsILi192ELi128ELi64ELi8ES3_EELb0ELb0ELb0ELb0ELb0ELb0ELb1ELb0EEEvNS_16Flash_fwd_paramsE,"aw",@nobits
	.sectionflags	@""
	.align	16
	.zero		1024


//--------------------- .nv.shared._ZN5flash16flash_fwd_kernelI23Flash_fwd_kernel_traitsILi192ELi128ELi64ELi8ELb0ELb0EN7cutlass6half_tE19Flash_kernel_traitsILi192ELi128ELi64ELi8ES3_EELb0ELb0ELb0ELb1ELb0ELb0ELb0ELb0EEEvNS_16Flash_fwd_paramsE --------------------------
	.section	.nv.shared._ZN5flash16flash_fwd_kernelI23Flash_fwd_kernel_traitsILi192ELi128ELi64ELi8ELb0ELb0EN7cutlass6half_tE19Flash_kernel_traitsILi192ELi128ELi64ELi8ES3_EELb0ELb0ELb0ELb1ELb0ELb0ELb0ELb0EEEvNS_16Flash_fwd_paramsE,"aw",@nobits
	.sectionflags	@""
	.align	16
	.zero		1024


//--------------------- .nv.shared._ZN5flash16flash_fwd_kernelI23Flash_fwd_kernel_traitsILi192ELi128ELi64ELi8ELb0ELb0EN7cutlass6half_tE19Flash_kernel_traitsILi192ELi128ELi64ELi8ES3_EELb0ELb0ELb0ELb1ELb0ELb0ELb1ELb0EEEvNS_16Flash_fwd_paramsE --------------------------
	.section	.nv.shared._ZN5flash16flash_fwd_kernelI23Flash_fwd_kernel_traitsILi192ELi128ELi64ELi8ELb0ELb0EN7cutlass6half_tE19Flash_kernel_traitsILi192ELi128ELi64ELi8ES3_EELb0ELb0ELb0ELb1ELb0ELb0ELb1ELb0EEEvNS_16Flash_fwd_paramsE,"aw",@nobits
	.sectionflags	@""
	.align	16
	.zero		1024


//--------------------- .nv.shared._ZN5flash16flash_fwd_kernelI23Flash_fwd_kernel_traitsILi192ELi128ELi64ELi8ELb0ELb0EN7cutlass6half_tE19Flash_kernel_traitsILi192ELi128ELi64ELi8ES3_EELb0ELb0ELb1ELb0ELb0ELb1ELb0ELb0EEEvNS_16Flash_fwd_paramsE --------------------------
	.section	.nv.shared._ZN5flash16flash_fwd_kernelI23Flash_fwd_kernel_traitsILi192ELi128ELi64ELi8ELb0ELb0EN7cutlass6half_tE19Flash_kernel_traitsILi192ELi128ELi64ELi8ES3_EELb0ELb0ELb1ELb0ELb0ELb1ELb0ELb0EEEvNS_16Flash_fwd_paramsE,"aw",@nobits
	.sectionflags	@""
	.align	16
	.zero		1024


//--------------------- .nv.shared._ZN5flash16flash_fwd_kernelI23Flash_fwd_kernel_traitsILi192ELi128ELi64ELi8ELb0ELb0EN7cutlass6half_tE19Flash_kernel_traitsILi192ELi128ELi64ELi8ES3_EELb0ELb0ELb1ELb0ELb0ELb1ELb1ELb0EEEvNS_16Flash_fwd_paramsE --------------------------
	.section	.nv.shared._ZN5flash16flash_fwd_kernelI23Flash_fwd_kernel_traitsILi192ELi128ELi64ELi8ELb0ELb0EN7cutlass6half_tE19Flash_kernel_traitsILi192ELi128ELi64ELi8ES3_EELb0ELb0ELb1ELb0ELb0ELb1ELb1ELb0EEEvNS_16Flash_fwd_paramsE,"aw",@nobits
	.sectionflags	@""
	.align	16
	.zero		1024


//--------------------- .nv.shared._ZN5flash16flash_fwd_kernelI23Flash_fwd_kernel_traitsILi192ELi128ELi64ELi8ELb0ELb0EN7cutlass6half_tE19Flash_kernel_traitsILi192ELi128ELi64ELi8ES3_EELb0ELb0ELb1ELb0ELb0ELb0ELb0ELb0EEEvNS_16Flash_fwd_paramsE --------------------------
	.section	.nv.shared._ZN5flash16flash_fwd_kernelI23Flash_fwd_kernel_traitsILi192ELi128ELi64ELi8ELb0ELb0EN7cutlass6half_tE19Flash_kernel_traitsILi192ELi128ELi64ELi8ES3_EELb0ELb0ELb1ELb0ELb0ELb0ELb0ELb0EEEvNS_16Flash_fwd_paramsE,"aw",@nobits
	.sectionflags	@""
	.align	16
	.zero		1024


//--------------------- .nv.shared._ZN5flash16flash_fwd_kernelI23Flash_fwd_kernel_traitsILi192ELi128ELi64ELi8ELb0ELb0EN7cutlass6half_tE19Flash_kernel_traitsILi192ELi128ELi64ELi8ES3_EELb0ELb0ELb1ELb0ELb0ELb0ELb1ELb0EEEvNS_16Flash_fwd_paramsE --------------------------
	.section	.nv.shared._ZN5flash16flash_fwd_kernelI23Flash_fwd_kernel_traitsILi192ELi128ELi64ELi8ELb0ELb0EN7cutlass6half_tE19Flash_kernel_traitsILi192ELi128ELi64ELi8ES3_EELb0ELb0ELb1ELb0ELb0ELb0ELb1ELb0EEEvNS_16Flash_fwd_paramsE,"aw",@nobits
	.sectionflags	@""
	.align	16
	.zero		1024


//--------------------- .nv.shared._ZN5flash16flash_fwd_kernelI23Flash_fwd_kernel_traitsILi192ELi128ELi64ELi8ELb0ELb0EN7cutlass6half_tE19Flash_kernel_traitsILi192ELi128ELi64ELi8ES3_EELb0ELb0ELb1ELb1ELb0ELb0ELb0ELb0EEEvNS_16Flash_fwd_paramsE --------------------------
	.section	.nv.shared._ZN5flash16flash_fwd_kernelI23Flash_fwd_kernel_traitsILi192ELi128ELi64ELi8ELb0ELb0EN7cutlass6half_tE19Flash_kernel_traitsILi192ELi128ELi64ELi8ES3_EELb0ELb0ELb1ELb1ELb0ELb0ELb0ELb0EEEvNS_16Flash_fwd_paramsE,"aw",@nobits
	.sectionflags	@""
	.align	16
	.zero		1024


//--------------------- .nv.shared._ZN5flash16flash_fwd_kernelI23Flash_fwd_kernel_traitsILi192ELi128ELi64ELi8ELb0ELb0EN7cutlass6half_tE19Flash_kernel_traitsILi192ELi128ELi64ELi8ES3_EELb0ELb0ELb1ELb1ELb0ELb0ELb1ELb0EEEvNS_16Flash_fwd_paramsE --------------------------
	.section	.nv.shared._ZN5flash16flash_fwd_kernelI23Flash_fwd_kernel_traitsILi192ELi128ELi64ELi8ELb0ELb0EN7cutlass6half_tE19Flash_kernel_traitsILi192ELi128ELi64ELi8ES3_EELb0ELb0ELb1ELb1ELb0ELb0ELb1ELb0EEEvNS_16Flash_fwd_paramsE,"aw",@nobits
	.sectionflags	@""
	.align	16
	.zero		1024


//--------------------- .nv.shared._ZN5flash16flash_fwd_kernelI23Flash_fwd_kernel_traitsILi192ELi64ELi64ELi4ELb0ELb0EN7cutlass6half_tE19Flash_kernel_traitsILi192ELi64ELi64ELi4ES3_EELb1ELb0ELb0ELb0ELb0ELb0ELb0ELb0EEEvNS_16Flash_fwd_paramsE --------------------------
	.section	.nv.shared._ZN5flash16flash_fwd_kernelI23Flash_fwd_kernel_traitsILi192ELi64ELi64ELi4ELb0ELb0EN7cutlass6half_tE19Flash_kernel_traitsILi192ELi64ELi64ELi4ES3_EELb1ELb0ELb0ELb0ELb0ELb0ELb0ELb0EEEvNS_16Flash_fwd_paramsE,"aw",@nobits
	.sectionflags	@""
	.align	16
	.zero		1024


//--------------------- .nv.shared._ZN5flash16flash_fwd_kernelI23Flash_fwd_kernel_traitsILi192ELi64ELi64ELi4ELb0ELb0EN7cutlass6half_tE19Flash_kernel_traitsILi192ELi64ELi64ELi4ES3_EELb1ELb0ELb1ELb0ELb0ELb0ELb0ELb0EEEvNS_16Flash_fwd_paramsE --------------------------
	.section	.nv.shared._ZN5flash16flash_fwd_kernelI23Flash_fwd_kernel_traitsILi192ELi64ELi64ELi4ELb0ELb0EN7cutlass6half_tE19Flash_kernel_traitsILi192ELi64ELi64ELi4ES3_EELb1ELb0ELb1ELb0ELb0ELb0ELb0ELb0EEEvNS_16Flash_fwd_paramsE,"aw",@nobits
	.sectionflags	@""
	.align	16
	.zero		1024


//--------------------- .nv.shared._ZN5flash16flash_fwd_kernelI23Flash_fwd_kernel_traitsILi192ELi64ELi64ELi4ELb0ELb0EN7cutlass6half_tE19Flash_kernel_traitsILi192ELi64ELi64ELi4ES3_EELb1ELb0ELb0ELb0ELb0ELb1ELb0ELb0EEEvNS_16Flash_fwd_paramsE --------------------------
	.section	.nv.shared._ZN5flash16flash_fwd_kernelI23Flash_fwd_kernel_traitsILi192ELi64ELi64ELi4ELb0ELb0EN7cutlass6half_tE19Flash_kernel_traitsILi192ELi64ELi64ELi4ES3_EELb1ELb0ELb0ELb0ELb0ELb1ELb0ELb0EEEvNS_16Flash_fwd_paramsE,"aw",@nobits
	.sectionflags	@""
	.align	16
	.zero		1024


//--------------------- .nv.shared._ZN5flash16flash_fwd_kernelI23Flash_fwd_kernel_traitsILi192ELi64ELi64ELi4ELb0ELb0EN7cutlass6half_tE19Flash_kernel_traitsILi192ELi64ELi64ELi4ES3_EELb0ELb0ELb0ELb0ELb0ELb1ELb1ELb0EEEvNS_16Flash_fwd_paramsE --------------------------
	.section	.nv.shared._ZN5flash16flash_fwd_kernelI23Flash_fwd_kernel_traitsILi192ELi64ELi64ELi4ELb0ELb0EN7cutlass6half_tE19Flash_kernel_traitsILi192ELi64ELi64ELi4ES3_EELb0ELb0ELb0ELb0ELb0ELb1ELb1ELb0EEEvNS_16Flash_fwd_paramsE,"aw",@nobits
	.sectionflags	@""
	.align	16
	.zero		1024


//--------------------- .nv.shared._ZN5flash16flash_fwd_kernelI23Flash_fwd_kernel_traitsILi192ELi64ELi64ELi4ELb0ELb0EN7cutlass6half_tE19Flash_kernel_traitsILi192ELi64ELi64ELi4ES3_EELb1ELb0ELb0ELb1ELb0ELb0ELb0ELb0EEEvNS_16Flash_fwd_paramsE --------------------------
	.section	.nv.shared._ZN5flash16flash_fwd_kernelI23Flash_fwd_kernel_traitsILi192ELi64ELi64ELi4ELb0ELb0EN7cutlass6half_tE19Flash_kernel_traitsILi192ELi64ELi64ELi4ES3_EELb1ELb0ELb0ELb1ELb0ELb0ELb0ELb0EEEvNS_16Flash_fwd_paramsE,"aw",@nobits
	.sectionflags	@""
	.align	16
	.zero		1024


//--------------------- .nv.shared._ZN5flash16flash_fwd_kernelI23Flash_fwd_kernel_traitsILi192ELi64ELi64ELi4ELb0ELb0EN7cutlass6half_tE19Flash_kernel_traitsILi192ELi64ELi64ELi4ES3_EELb1ELb0ELb0ELb0ELb0ELb0ELb0ELb1EEEvNS_16Flash_fwd_paramsE --------------------------
	.section	.nv.shared._ZN5flash16flash_fwd_kernelI23Flash_fwd_kernel_traitsILi192ELi64ELi64ELi4ELb0ELb0EN7cutlass6half_tE19Flash_kernel_traitsILi192ELi64ELi64ELi4ES3_EELb1ELb0ELb0ELb0ELb0ELb0ELb0ELb1EEEvNS_16Flash_fwd_paramsE,"aw",@nobits
	.sectionflags	@""
	.align	16
	.zero		1024


//--------------------- .nv.shared._ZN5flash16flash_fwd_kernelI23Flash_fwd_kernel_traitsILi192ELi64ELi64ELi4ELb0ELb0EN7cutlass6half_tE19Flash_kernel_traitsILi192ELi64ELi64ELi4ES3_EELb0ELb0ELb0ELb0ELb0ELb0ELb1ELb0EEEvNS_16Flash_fwd_paramsE --------------------------
	.section	.nv.shared._ZN5flash16flash_fwd_kernelI23Flash_fwd_kernel_traitsILi192ELi64ELi64ELi4ELb0ELb0EN7cutlass6half_tE19Flash_kernel_traitsILi192ELi64ELi64ELi4ES3_EELb0ELb0ELb0ELb0ELb0ELb0ELb1ELb0EEEvNS_16Flash_fwd_paramsE,"aw",@nobits
	.sectionflags	@""
	.align	16
	.zero		1024


//--------------------- .nv.shared._ZN5flash16flash_fwd_kernelI23Flash_fwd_kernel_traitsILi192ELi64ELi64ELi4ELb0ELb0EN7cutlass6half_tE19Flash_kernel_traitsILi192ELi64ELi64ELi4ES3_EELb1ELb0ELb0ELb1ELb0ELb0ELb0ELb1EEEvNS_16Flash_fwd_paramsE --------------------------
	.section	.nv.shared._ZN5flash16flash_fwd_kernelI23Flash_fwd_kernel_traitsILi192ELi64ELi64ELi4ELb0ELb0EN7cutlass6half_tE19Flash_kernel_traitsILi192ELi64ELi64ELi4ES3_EELb1ELb0ELb0ELb1ELb0ELb0ELb0ELb1EEEvNS_16Flash_fwd_paramsE,"aw",@nobits
	.sectionflags	@""
	.align	16
	.zero		1024


//--------------------- .nv.shared._ZN5flash16flash_fwd_kernelI23Flash_fwd_kernel_traitsILi192ELi64ELi64ELi4ELb0ELb0EN7cutlass6half_tE19Flash_kernel_traitsILi192ELi64ELi64ELi4ES3_EELb0ELb0ELb0ELb1ELb0ELb0ELb1ELb0EEEvNS_16Flash_fwd_paramsE --------------------------
	.section	.nv.shared._ZN5flash16flash_fwd_kernelI23Flash_fwd_kernel_traitsILi192ELi64ELi64ELi4ELb0ELb0EN7cutlass6half_tE19Flash_kernel_traitsILi192ELi64ELi64ELi4ES3_EELb0ELb0ELb0ELb1ELb0ELb0ELb1ELb0EEEvNS_16Flash_fwd_paramsE,"aw",@nobits
	.sectionflags	@""
	.align	16
	.zero		1024


//--------------------- .nv.shared._ZN5flash16flash_fwd_kernelI23Flash_fwd_kernel_traitsILi192ELi64ELi64ELi4ELb0ELb0EN7cutlass6half_tE19Flash_kernel_traitsILi192ELi64ELi64ELi4ES3_EELb1ELb0ELb1ELb0ELb0ELb1ELb0ELb0EEEvNS_16Flash_fwd_paramsE --------------------------
	.section	.nv.shared._ZN5flash16flash_fwd_kernelI23Flash_fwd_kernel_traitsILi192ELi64ELi64ELi4ELb0ELb0EN7cutlass6half_tE19Flash_kernel_traitsILi192ELi64ELi64ELi4ES3_EELb1ELb0ELb1ELb0ELb0ELb1ELb0ELb0EEEvNS_16Flash_fwd_paramsE,"aw",@nobits
	.sectionflags	@""
	.align	16
	.zero		1024


//--------------------- .nv.shared._ZN5flash16flash_fwd_kernelI23Flash_fwd_kernel_traitsILi192ELi64ELi64ELi4ELb0ELb0EN7cutlass6half_tE19Flash_kernel_traitsILi192ELi64ELi64ELi4ES3_EELb0ELb0ELb1ELb0ELb0ELb1ELb1ELb0EEEvNS_16Flash_fwd_paramsE --------------------------
	.section	.nv.shared._ZN5flash16flash_fwd_kernelI23Flash_fwd_kernel_traitsILi192ELi64ELi64ELi4ELb0ELb0EN7cutlass6half_tE19Flash_kernel_traitsILi192ELi64ELi64ELi4ES3_EELb0ELb0ELb1ELb0ELb0ELb1ELb1ELb0EEEvNS_16Flash_fwd_paramsE,"aw",@nobits
	.sectionflags	@""
	.align	16
	.zero		1024


//--------------------- .nv.shared._ZN5flash16flash_fwd_kernelI23Flash_fwd_kernel_traitsILi192ELi64ELi64ELi4ELb0ELb0EN7cutlass6half_tE19Flash_kernel_traitsILi192ELi64ELi64ELi4ES3_EELb1ELb0ELb1ELb1ELb0ELb0ELb0ELb0EEEvNS_16Flash_fwd_paramsE --------------------------
	.section	.nv.shared._ZN5flash16flash_fwd_kernelI23Flash_fwd_kernel_traitsILi192ELi64ELi64ELi4ELb0ELb0EN7cutlass6half_tE19Flash_kernel_traitsILi192ELi64ELi64ELi4ES3_EELb1ELb0ELb1ELb1ELb0ELb0ELb0ELb0EEEvNS_16Flash_fwd_paramsE,"aw",@nobits
	.sectionflags	@""
	.align	16
	.zero		1024


//--------------------- .nv.shared._ZN5flash16flash_fwd_kernelI23Flash_fwd_kernel_traitsILi192ELi64ELi64ELi4ELb0ELb0EN7cutlass6half_tE19Flash_kernel_traitsILi192ELi64ELi64ELi4ES3_EELb1ELb0ELb1ELb0ELb0ELb0ELb0ELb1EEEvNS_16Flash_fwd_paramsE --------------------------
	.section	.nv.shared._ZN5flash16flash_fwd_kernelI23Flash_fwd_kernel_traitsILi192ELi64ELi64ELi4ELb0ELb0EN7cutlass6half_tE19Flash_kernel_traitsILi192ELi64ELi64ELi4ES3_EELb1ELb0ELb1ELb0ELb0ELb0ELb0ELb1EEEvNS_16Flash_fwd_paramsE,"aw",@nobits
	.sectionflags	@""
	.align	16
	.zero		1024


//--------------------- .nv.shared._ZN5flash16flash_fwd_kernelI23Flash_fwd_kernel_traitsILi192ELi64ELi64ELi4ELb0ELb0EN7cutlass6half_tE19Flash_kernel_traitsILi192ELi64ELi64ELi4ES3_EELb0ELb0ELb1ELb0ELb0ELb0ELb1ELb0EEEvNS_16Flash_fwd_paramsE --------------------------
	.section	.nv.shared._ZN5flash16flash_fwd_kernelI23Flash_fwd_kernel_traitsILi192ELi64ELi64ELi4ELb0ELb0EN7cutlass6half_tE19Flash_kernel_traitsILi192ELi64ELi64ELi4ES3_EELb0ELb0ELb1ELb0ELb0ELb0ELb1ELb0EEEvNS_16Flash_fwd_paramsE,"aw",@nobits
	.sectionflags	@""
	.align	16
	.zero		1024


//--------------------- .nv.shared._ZN5flash16flash_fwd_kernelI23Flash_fwd_kernel_traitsILi192ELi64ELi64ELi4ELb0ELb0EN7cutlass6half_tE19Flash_kernel_traitsILi192ELi64ELi64ELi4ES3_EELb1ELb0ELb1ELb1ELb0ELb0ELb0ELb1EEEvNS_16Flash_fwd_paramsE --------------------------
	.section	.nv.shared._ZN5flash16flash_fwd_kernelI23Flash_fwd_kernel_traitsILi192ELi64ELi64ELi4ELb0ELb0EN7cutlass6half_tE19Flash_kernel_traitsILi192ELi64ELi64ELi4ES3_EELb1ELb0ELb1ELb1ELb0ELb0ELb0ELb1EEEvNS_16Flash_fwd_paramsE,"aw",@nobits
	.sectionflags	@""
	.align	16
	.zero		1024


//--------------------- .nv.shared._ZN5flash16flash_fwd_kernelI23Flash_fwd_kernel_traitsILi192ELi64ELi64ELi4ELb0ELb0EN7cutlass6half_tE19Flash_kernel_traitsILi192ELi64ELi64ELi4ES3_EELb0ELb0ELb1ELb1ELb0ELb0ELb1ELb0EEEvNS_16Flash_fwd_paramsE --------------------------
	.section	.nv.shared._ZN5flash16flash_fwd_kernelI23Flash_fwd_kernel_traitsILi192ELi64ELi64ELi4ELb0ELb0EN7cutlass6half_tE19Flash_kernel_traitsILi192ELi64ELi64ELi4ES3_EELb0ELb0ELb1ELb1ELb0ELb0ELb1ELb0EEEvNS_16Flash_fwd_paramsE,"aw",@nobits
	.sectionflags	@""
	.align	16
	.zero		1024


//--------------------- .nv.constant0._ZN5flash16flash_fwd_kernelI23Flash_fwd_kernel_traitsILi192ELi128ELi64ELi8ELb0ELb0EN7cutlass6half_tE19Flash_kernel_traitsILi192ELi128ELi64ELi8ES3_EELb0ELb0ELb0ELb0ELb0ELb1ELb0ELb0EEEvNS_16Flash_fwd_paramsE --------------------------
	.section	.nv.constant0._ZN5flash16flash_fwd_kernelI23Flash_fwd_kernel_traitsILi192ELi128ELi64ELi8ELb0ELb0EN7cutlass6half_tE19Flash_kernel_traitsILi192ELi128ELi64ELi8ES3_EELb0ELb0ELb0ELb0ELb0ELb1ELb0ELb0EEEvNS_16Flash_fwd_paramsE,"a",@progbits
	.sectionflags	@""
	.align	4
.nv.constant0._ZN5flash16flash_fwd_kernelI23Flash_fwd_kernel_traitsILi192ELi128ELi64ELi8ELb0ELb0EN7cutlass6half_tE19Flash_kernel_traitsILi192ELi128ELi64ELi8ES3_EELb0ELb0ELb0ELb0ELb0ELb1ELb0ELb0EEEvNS_16Flash_fwd_paramsE:
	.zero		992


//--------------------- .nv.constant0._ZN5flash16flash_fwd_kernelI23Flash_fwd_kernel_traitsILi192ELi128ELi64ELi8ELb0ELb0EN7cutlass6half_tE19Flash_kernel_traitsILi192ELi128ELi64ELi8ES3_EELb0ELb0ELb0ELb0ELb0ELb1ELb1ELb0EEEvNS_16Flash_fwd_paramsE --------------------------
	.section	.nv.constant0._ZN5flash16flash_fwd_kernelI23Flash_fwd_kernel_traitsILi192ELi128ELi64ELi8ELb0ELb0EN7cutlass6half_tE19Flash_kernel_traitsILi192ELi128ELi64ELi8ES3_EELb0ELb0ELb0ELb0ELb0ELb1ELb1ELb0EEEvNS_16Flash_fwd_paramsE,"a",@progbits
	.sectionflags	@""
	.align	4
.nv.constant0._ZN5flash16flash_fwd_kernelI23Flash_fwd_kernel_traitsILi192ELi128ELi64ELi8ELb0ELb0EN7cutlass6half_tE19Flash_kernel_traitsILi192ELi128ELi64ELi8ES3_EELb0ELb0ELb0ELb0ELb0ELb1ELb1ELb0EEEvNS_16Flash_fwd_paramsE:
	.zero		992


//--------------------- .nv.constant0._ZN5flash16flash_fwd_kernelI23Flash_fwd_kernel_traitsILi192ELi128ELi64ELi8ELb0ELb0EN7cutlass6half_tE19Flash_kernel_traitsILi192ELi128ELi64ELi8ES3_EELb0ELb0ELb0ELb0ELb0ELb0ELb0ELb0EEEvNS_16Flash_fwd_paramsE --------------------------
	.section	.nv.constant0._ZN5flash16flash_fwd_kernelI23Flash_fwd_kernel_traitsILi192ELi128ELi64ELi8ELb0ELb0EN7cutlass6half_tE19Flash_kernel_traitsILi192ELi128ELi64ELi8ES3_EELb0ELb0ELb0ELb0ELb0ELb0ELb0ELb0EEEvNS_16Flash_fwd_paramsE,"a",@progbits
	.sectionflags	@""
	.align	4
.nv.constant0._ZN5flash16flash_fwd_kernelI23Flash_fwd_kernel_traitsILi192ELi128ELi64ELi8ELb0ELb0EN7cutlass6half_tE19Flash_kernel_traitsILi192ELi128ELi64ELi8ES3_EELb0ELb0ELb0ELb0ELb0ELb0ELb0ELb0EEEvNS_16Flash_fwd_paramsE:
	.zero		992


//--------------------- .nv.constant0._ZN5flash16flash_fwd_kernelI23Flash_fwd_kernel_traitsILi192ELi128ELi64ELi8ELb0ELb0EN7cutlass6half_tE19Flash_kernel_traitsILi192ELi128ELi64ELi8ES3_EELb0ELb0ELb0ELb0ELb0ELb0ELb1ELb0EEEvNS_16Flash_fwd_paramsE --------------------------
	.section	.nv.constant0._ZN5flash16flash_fwd_kernelI23Flash_fwd_kernel_traitsILi192ELi128ELi64ELi8ELb0ELb0EN7cutlass6half_tE19Flash_kernel_traitsILi192ELi128ELi64ELi8ES3_EELb0ELb0ELb0ELb0ELb0ELb0ELb1ELb0EEEvNS_16Flash_fwd_paramsE,"a",@progbits
	.sectionflags	@""
	.align	4
.nv.constant0._ZN5flash16flash_fwd_kernelI23Flash_fwd_kernel_traitsILi192ELi128ELi64ELi8ELb0ELb0EN7cutlass6half_tE19Flash_kernel_traitsILi192ELi128ELi64ELi8ES3_EELb0ELb0ELb0ELb0ELb0ELb0ELb1ELb0EEEvNS_16Flash_fwd_paramsE:
	.zero		992


//--------------------- .nv.constant0._ZN5flash16flash_fwd_kernelI23Flash_fwd_kernel_traitsILi192ELi128ELi64ELi8ELb0ELb0EN7cutlass6half_tE19Flash_kernel_traitsILi192ELi128ELi64ELi8ES3_EELb0ELb0ELb0ELb1ELb0ELb0ELb0ELb0EEEvNS_16Flash_fwd_paramsE --------------------------
	.section	.nv.constant0._ZN5flash16flash_fwd_kernelI23Flash_fwd_kernel_traitsILi192ELi128ELi64ELi8ELb0ELb0EN7cutlass6half_tE19Flash_kernel_traitsILi192ELi128ELi64ELi8ES3_EELb0ELb0ELb0ELb1ELb0ELb0ELb0ELb0EEEvNS_16Flash_fwd_paramsE,"a",@progbits
	.sectionflags	@""
	.align	4
.nv.constant0._ZN5flash16flash_fwd_kernelI23Flash_fwd_kernel_traitsILi192ELi128ELi64ELi8ELb0ELb0EN7cutlass6half_tE19Flash_kernel_traitsILi192ELi128ELi64ELi8ES3_EELb0ELb0ELb0ELb1ELb0ELb0ELb0ELb0EEEvNS_16Flash_fwd_paramsE:
	.zero		992


//--------------------- .nv.constant0._ZN5flash16flash_fwd_kernelI23Flash_fwd_kernel_traitsILi192ELi128ELi64ELi8ELb0ELb0EN7cutlass6half_tE19Flash_kernel_traitsILi192ELi128ELi64ELi8ES3_EELb0ELb0ELb0ELb1ELb0ELb0ELb1ELb0EEEvNS_16Flash_fwd_paramsE --------------------------
	.section	.nv.constant0._ZN5flash16flash_fwd_kernelI23Flash_fwd_kernel_traitsILi192ELi128ELi64ELi8ELb0ELb0EN7cutlass6half_tE19Flash_kernel_traitsILi192ELi128ELi64ELi8ES3_EELb0ELb0ELb0ELb1ELb0ELb0ELb1ELb0EEEvNS_16Flash_fwd_paramsE,"a",@progbits
	.sectionflags	@""
	.align	4
.nv.constant0._ZN5flash16flash_fwd_kernelI23Flash_fwd_kernel_traitsILi192ELi128ELi64ELi8ELb0ELb0EN7cutlass6half_tE19Flash_kernel_traitsILi192ELi128ELi64ELi8ES3_EELb0ELb0ELb0ELb1ELb0ELb0ELb1ELb0EEEvNS_16Flash_fwd_paramsE:
	.zero		992


//--------------------- .nv.constant0._ZN5flash16flash_fwd_kernelI23Flash_fwd_kernel_traitsILi192ELi128ELi64ELi8ELb0ELb0EN7cutlass6half_tE19Flash_kernel_traitsILi192ELi128ELi64ELi8ES3_EELb0ELb0ELb1ELb0ELb0ELb1ELb0ELb0EEEvNS_16Flash_fwd_paramsE --------------------------
	.section	.nv.constant0._ZN5flash16flash_fwd_kernelI23Flash_fwd_kernel_traitsILi192ELi128ELi64ELi8ELb0ELb0EN7cutlass6half_tE19Flash_kernel_traitsILi192ELi128ELi64ELi8ES3_EELb0ELb0ELb1ELb0ELb0ELb1ELb0ELb0EEEvNS_16Flash_fwd_paramsE,"a",@progbits
	.sectionflags	@""
	.align	4
.nv.constant0._ZN5flash16flash_fwd_kernelI23Flash_fwd_kernel_traitsILi192ELi128ELi64ELi8ELb0ELb0EN7cutlass6half_tE19Flash_kernel_traitsILi192ELi128ELi64ELi8ES3_EELb0ELb0ELb1ELb0ELb0ELb1ELb0ELb0EEEvNS_16Flash_fwd_paramsE:
	.zero		992


//--------------------- .nv.constant0._ZN5flash16flash_fwd_kernelI23Flash_fwd_kernel_traitsILi192ELi128ELi64ELi8ELb0ELb0EN7cutlass6half_tE19Flash_kernel_traitsILi192ELi128ELi64ELi8ES3_EELb0ELb0ELb1ELb0ELb0ELb1ELb1ELb0EEEvNS_16Flash_fwd_paramsE --------------------------
	.section	.nv.constant0._ZN5flash16flash_fwd_kernelI23Flash_fwd_kernel_traitsILi192ELi128ELi64ELi8ELb0ELb0EN7cutlass6half_tE19Flash_kernel_traitsILi192ELi128ELi64ELi8ES3_EELb0ELb0ELb1ELb0ELb0ELb1ELb1ELb0EEEvNS_16Flash_fwd_paramsE,"a",@progbits
	.sectionflags	@""
	.align	4
.nv.constant0._ZN5flash16flash_fwd_kernelI23Flash_fwd_kernel_traitsILi192ELi128ELi64ELi8ELb0ELb0EN7cutlass6half_tE19Flash_kernel_traitsILi192ELi128ELi64ELi8ES3_EELb0ELb0ELb1ELb0ELb0ELb1ELb1ELb0EEEvNS_16Flash_fwd_paramsE:
	.zero		992


//--------------------- .nv.constant0._ZN5flash16flash_fwd_kernelI23Flash_fwd_kernel_traitsILi192ELi128ELi64ELi8ELb0ELb0EN7cutlass6half_tE19Flash_kernel_traitsILi192ELi128ELi64ELi8ES3_EELb0ELb0ELb1ELb0ELb0ELb0ELb0ELb0EEEvNS_16Flash_fwd_paramsE --------------------------
	.section	.nv.constant0._ZN5flash16flash_fwd_kernelI23Flash_fwd_kernel_traitsILi192ELi128ELi64ELi8ELb0ELb0EN7cutlass6half_tE19Flash_kernel_traitsILi192ELi128ELi64ELi8ES3_EELb0ELb0ELb1ELb0ELb0ELb0ELb0ELb0EEEvNS_16Flash_fwd_paramsE,"a",@progbits
	.sectionflags	@""
	.align	4
.nv.constant0._ZN5flash16flash_fwd_kernelI23Flash_fwd_kernel_traitsILi192ELi128ELi64ELi8ELb0ELb0EN7cutlass6half_tE19Flash_kernel_traitsILi192ELi128ELi64ELi8ES3_EELb0ELb0ELb1ELb0ELb0ELb0ELb0ELb0EEEvNS_16Flash_fwd_paramsE:
	.zero		992


//--------------------- .nv.constant0._ZN5flash16flash_fwd_kernelI23Flash_fwd_kernel_traitsILi192ELi128ELi64ELi8ELb0ELb0EN7cutlass6half_tE19Flash_kernel_traitsILi192ELi128ELi64ELi8ES3_EELb0ELb0ELb1ELb0ELb0ELb0ELb1ELb0EEEvNS_16Flash_fwd_paramsE --------------------------
	.section	.nv.constant0._ZN5flash16flash_fwd_kernelI23Flash_fwd_kernel_traitsILi192ELi128ELi64ELi8ELb0ELb0EN7cutlass6half_tE19Flash_kernel_traitsILi192ELi128ELi64ELi8ES3_EELb0ELb0ELb1ELb0ELb0ELb0ELb1ELb0EEEvNS_16Flash_fwd_paramsE,"a",@progbits
	.sectionflags	@""
	.align	4
.nv.constant0._ZN5flash16flash_fwd_kernelI23Flash_fwd_kernel_traitsILi192ELi128ELi64ELi8ELb0ELb0EN7cutlass6half_tE19Flash_kernel_traitsILi192ELi128ELi64ELi8ES3_EELb0ELb0ELb1ELb0ELb0ELb0ELb1ELb0EEEvNS_16Flash_fwd_paramsE:
	.zero		992


//--------------------- .nv.constant0._ZN5flash16flash_fwd_kernelI23Flash_fwd_kernel_traitsILi192ELi128ELi64ELi8ELb0ELb0EN7cutlass6half_tE19Flash_kernel_traitsILi192ELi128ELi64ELi8ES3_EELb0ELb0ELb1ELb1ELb0ELb0ELb0ELb0EEEvNS_16Flash_fwd_paramsE --------------------------
	.section	.nv.constant0._ZN5flash16flash_fwd_kernelI23Flash_fwd_kernel_traitsILi192ELi128ELi64ELi8ELb0ELb0EN7cutlass6half_tE19Flash_kernel_traitsILi192ELi128ELi64ELi8ES3_EELb0ELb0ELb1ELb1ELb0ELb0ELb0ELb0EEEvNS_16Flash_fwd_paramsE,"a",@progbits
	.sectionflags	@""
	.align	4
.nv.constant0._ZN5flash16flash_fwd_kernelI23Flash_fwd_kernel_traitsILi192ELi128ELi64ELi8ELb0ELb0EN7cutlass6half_tE19Flash_kernel_traitsILi192ELi128ELi64ELi8ES3_EELb0ELb0ELb1ELb1ELb0ELb0ELb0ELb0EEEvNS_16Flash_fwd_paramsE:
	.zero		992


//--------------------- .nv.constant0._ZN5flash16flash_fwd_kernelI23Flash_fwd_kernel_traitsILi192ELi128ELi64ELi8ELb0ELb0EN7cutlass6half_tE19Flash_kernel_traitsILi192ELi128ELi64ELi8ES3_EELb0ELb0ELb1ELb1ELb0ELb0ELb1ELb0EEEvNS_16Flash_fwd_paramsE --------------------------
	.section	.nv.constant0._ZN5flash16flash_fwd_kernelI23Flash_fwd_kernel_traitsILi192ELi128ELi64ELi8ELb0ELb0EN7cutlass6half_tE19Flash_kernel_traitsILi192ELi128ELi64ELi8ES3_EELb0ELb0ELb1ELb1ELb0ELb0ELb1ELb0EEEvNS_16Flash_fwd_paramsE,"a",@progbits
	.sectionflags	@""
	.align	4
.nv.constant0._ZN5flash16flash_fwd_kernelI23Flash_fwd_kernel_traitsILi192ELi128ELi64ELi8ELb0ELb0EN7cutlass6half_tE19Flash_kernel_traitsILi192ELi128ELi64ELi8ES3_EELb0ELb0ELb1ELb1ELb0ELb0ELb1ELb0EEEvNS_16Flash_fwd_paramsE:
	.zero		992


//--------------------- .nv.constant0._ZN5flash16flash_fwd_kernelI23Flash_fwd_kernel_traitsILi192ELi64ELi64ELi4ELb0ELb0EN7cutlass6half_tE19Flash_kernel_traitsILi192ELi64ELi64ELi4ES3_EELb1ELb0ELb0ELb0ELb0ELb0ELb0ELb0EEEvNS_16Flash_fwd_paramsE --------------------------
	.section	.nv.constant0._ZN5flash16flash_fwd_kernelI23Flash_fwd_kernel_traitsILi192ELi64ELi64ELi4ELb0ELb0EN7cutlass6half_tE19Flash_kernel_traitsILi192ELi64ELi64ELi4ES3_EELb1ELb0ELb0ELb0ELb0ELb0ELb0ELb0EEEvNS_16Flash_fwd_paramsE,"a",@progbits
	.sectionflags	@""
	.align	4
.nv.constant0._ZN5flash16flash_fwd_kernelI23Flash_fwd_kernel_traitsILi192ELi64ELi64ELi4ELb0ELb0EN7cutlass6half_tE19Flash_kernel_traitsILi192ELi64ELi64ELi4ES3_EELb1ELb0ELb0ELb0ELb0ELb0ELb0ELb0EEEvNS_16Flash_fwd_paramsE:
	.zero		992


//--------------------- .nv.constant0._ZN5flash16flash_fwd_kernelI23Flash_fwd_kernel_traitsILi192ELi64ELi64ELi4ELb0ELb0EN7cutlass6half_tE19Flash_kernel_traitsILi192ELi64ELi64ELi4ES3_EELb1ELb0ELb1ELb0ELb0ELb0ELb0ELb0EEEvNS_16Flash_fwd_paramsE --------------------------
	.section	.nv.constant0._ZN5flash16flash_fwd_kernelI23Flash_fwd_kernel_traitsILi192ELi64ELi64ELi4ELb0ELb0EN7cutlass6half_tE19Flash_kernel_traitsILi192ELi64ELi64ELi4ES3_EELb1ELb0ELb1ELb0ELb0ELb0ELb0ELb0EEEvNS_16Flash_fwd_paramsE,"a",@progbits
	.sectionflags	@""
	.align	4
.nv.constant0._ZN5flash16flash_fwd_kernelI23Flash_fwd_kernel_traitsILi192ELi64ELi64ELi4ELb0ELb0EN7cutlass6half_tE19Flash_kernel_traitsILi192ELi64ELi64ELi4ES3_EELb1ELb0ELb1ELb0ELb0ELb0ELb0ELb0EEEvNS_16Flash_fwd_paramsE:
	.zero		992


//--------------------- .nv.constant0._ZN5flash16flash_fwd_kernelI23Flash_fwd_kernel_traitsILi192ELi64ELi64ELi4ELb0ELb0EN7cutlass6half_tE19Flash_kernel_traitsILi192ELi64ELi64ELi4ES3_EELb1ELb0ELb0ELb0ELb0ELb1ELb0ELb0EEEvNS_16Flash_fwd_paramsE --------------------------
	.section	.nv.constant0._ZN5flash16flash_fwd_kernelI23Flash_fwd_kernel_traitsILi192ELi64ELi64ELi4ELb0ELb0EN7cutlass6half_tE19Flash_kernel_traitsILi192ELi64ELi64ELi4ES3_EELb1ELb0ELb0ELb0ELb0ELb1ELb0ELb0EEEvNS_16Flash_fwd_paramsE,"a",@progbits
	.sectionflags	@""
	.align	4
.nv.constant0._ZN5flash16flash_fwd_kernelI23Flash_fwd_kernel_traitsILi192ELi64ELi64ELi4ELb0ELb0EN7cutlass6half_tE19Flash_kernel_traitsILi192ELi64ELi64ELi4ES3_EELb1ELb0ELb0ELb0ELb0ELb1ELb0ELb0EEEvNS_16Flash_fwd_paramsE:
	.zero		992


//--------------------- .nv.constant0._ZN5flash16flash_fwd_kernelI23Flash_fwd_kernel_traitsILi192ELi64ELi64ELi4ELb0ELb0EN7cutlass6half_tE19Flash_kernel_traitsILi192ELi64ELi64ELi4ES3_EELb0ELb0ELb0ELb0ELb0ELb1ELb1ELb0EEEvNS_16Flash_fwd_paramsE --------------------------
	.section	.nv.constant0._ZN5flash16flash_fwd_kernelI23Flash_fwd_kernel_traitsILi192ELi64ELi64ELi4ELb0ELb0EN7cutlass6half_tE19Flash_kernel_traitsILi192ELi64ELi64ELi4ES3_EELb0ELb0ELb0ELb0ELb0ELb1ELb1ELb0EEEvNS_16Flash_fwd_paramsE,"a",@progbits
	.sectionflags	@""
	.align	4
.nv.constant0._ZN5flash16flash_fwd_kernelI23Flash_fwd_kernel_traitsILi192ELi64ELi64ELi4ELb0ELb0EN7cutlass6half_tE19Flash_kernel_traitsILi192ELi64ELi64ELi4ES3_EELb0ELb0ELb0ELb0ELb0ELb1ELb1ELb0EEEvNS_16Flash_fwd_paramsE:
	.zero		992


//--------------------- .nv.constant0._ZN5flash16flash_fwd_kernelI23Flash_fwd_kernel_traitsILi192ELi64ELi64ELi4ELb0ELb0EN7cutlass6half_tE19Flash_kernel_traitsILi192ELi64ELi64ELi4ES3_EELb1ELb0ELb0ELb1ELb0ELb0ELb0ELb0EEEvNS_16Flash_fwd_paramsE --------------------------
	.section	.nv.constant0._ZN5flash16flash_fwd_kernelI23Flash_fwd_kernel_traitsILi192ELi64ELi64ELi4ELb0ELb0EN7cutlass6half_tE19Flash_kernel_traitsILi192ELi64ELi64ELi4ES3_EELb1ELb0ELb0ELb1ELb0ELb0ELb0ELb0EEEvNS_16Flash_fwd_paramsE,"a",@progbits
	.sectionflags	@""
	.align	4
.nv.constant0._ZN5flash16flash_fwd_kernelI23Flash_fwd_kernel_traitsILi192ELi64ELi64ELi4ELb0ELb0EN7cutlass6half_tE19Flash_kernel_traitsILi192ELi64ELi64ELi4ES3_EELb1ELb0ELb0ELb1ELb0ELb0ELb0ELb0EEEvNS_16Flash_fwd_paramsE:
	.zero		992


//--------------------- .nv.constant0._ZN5flash16flash_fwd_kernelI23Flash_fwd_kernel_traitsILi192ELi64ELi64ELi4ELb0ELb0EN7cutlass6half_tE19Flash_kernel_traitsILi192ELi64ELi64ELi4ES3_EELb1ELb0ELb0ELb0ELb0ELb0ELb0ELb1EEEvNS_16Flash_fwd_paramsE --------------------------
	.section	.nv.constant0._ZN5flash16flash_fwd_kernelI23Flash_fwd_kernel_traitsILi192ELi64ELi64ELi4ELb0ELb0EN7cutlass6half_tE19Flash_kernel_traitsILi192ELi64ELi64ELi4ES3_EELb1ELb0ELb0ELb0ELb0ELb0ELb0ELb1EEEvNS_16Flash_fwd_paramsE,"a",@progbits
	.sectionflags	@""
	.align	4
.nv.constant0._ZN5flash16flash_fwd_kernelI23Flash_fwd_kernel_traitsILi192ELi64ELi64ELi4ELb0ELb0EN7cutlass6half_tE19Flash_kernel_traitsILi192ELi64ELi64ELi4ES3_EELb1ELb0ELb0ELb0ELb0ELb0ELb0ELb1EEEvNS_16Flash_fwd_paramsE:
	.zero		992


//--------------------- .nv.constant0._ZN5flash16flash_fwd_kernelI23Flash_fwd_kernel_traitsILi192ELi64ELi64ELi4ELb0ELb0EN7cutlass6half_tE19Flash_kernel_traitsILi192ELi64ELi64ELi4ES3_EELb0ELb0ELb0ELb0ELb0ELb0ELb1ELb0EEEvNS_16Flash_fwd_paramsE --------------------------
	.section	.nv.constant0._ZN5flash16flash_fwd_kernelI23Flash_fwd_kernel_traitsILi192ELi64ELi64ELi4ELb0ELb0EN7cutlass6half_tE19Flash_kernel_traitsILi192ELi64ELi64ELi4ES3_EELb0ELb0ELb0ELb0ELb0ELb0ELb1ELb0EEEvNS_16Flash_fwd_paramsE,"a",@progbits
	.sectionflags	@""
	.align	4
.nv.constant0._ZN5flash16flash_fwd_kernelI23Flash_fwd_kernel_traitsILi192ELi64ELi64ELi4ELb0ELb0EN7cutlass6half_tE19Flash_kernel_traitsILi192ELi64ELi64ELi4ES3_EELb0ELb0ELb0ELb0ELb0ELb0ELb1ELb0EEEvNS_16Flash_fwd_paramsE:
	.zero		992


//--------------------- .nv.constant0._ZN5flash16flash_fwd_kernelI23Flash_fwd_kernel_traitsILi192ELi64ELi64ELi4ELb0ELb0EN7cutlass6half_tE19Flash_kernel_traitsILi192ELi64ELi64ELi4ES3_EELb1ELb0ELb0ELb1ELb0ELb0ELb0ELb1EEEvNS_16Flash_fwd_paramsE --------------------------
	.section	.nv.constant0._ZN5flash16flash_fwd_kernelI23Flash_fwd_kernel_traitsILi192ELi64ELi64ELi4ELb0ELb0EN7cutlass6half_tE19Flash_kernel_traitsILi192ELi64ELi64ELi4ES3_EELb1ELb0ELb0ELb1ELb0ELb0ELb0ELb1EEEvNS_16Flash_fwd_paramsE,"a",@progbits
	.sectionflags	@""
	.align	4
.nv.constant0._ZN5flash16flash_fwd_kernelI23Flash_fwd_kernel_traitsILi192ELi64ELi64ELi4ELb0ELb0EN7cutlass6half_tE19Flash_kernel_traitsILi192ELi64ELi64ELi4ES3_EELb1ELb0ELb0ELb1ELb0ELb0ELb0ELb1EEEvNS_16Flash_fwd_paramsE:
	.zero		992


//--------------------- .nv.constant0._ZN5flash16flash_fwd_kernelI23Flash_fwd_kernel_traitsILi192ELi64ELi64ELi4ELb0ELb0EN7cutlass6half_tE19Flash_kernel_traitsILi192ELi64ELi64ELi4ES3_EELb0ELb0ELb0ELb1ELb0ELb0ELb1ELb0EEEvNS_16Flash_fwd_paramsE --------------------------
	.section	.nv.constant0._ZN5flash16flash_fwd_kernelI23Flash_fwd_kernel_traitsILi192ELi64ELi64ELi4ELb0ELb0EN7cutlass6half_tE19Flash_kernel_traitsILi192ELi64ELi64ELi4ES3_EELb0ELb0ELb0ELb1ELb0ELb0ELb1ELb0EEEvNS_16Flash_fwd_paramsE,"a",@progbits
	.sectionflags	@""
	.align	4
.nv.constant0._ZN5flash16flash_fwd_kernelI23Flash_fwd_kernel_traitsILi192ELi64ELi64ELi4ELb0ELb0EN7cutlass6half_tE19Flash_kernel_traitsILi192ELi64ELi64ELi4ES3_EELb0ELb0ELb0ELb1ELb0ELb0ELb1ELb0EEEvNS_16Flash_fwd_paramsE:
	.zero		992


//--------------------- .nv.constant0._ZN5flash16flash_fwd_kernelI23Flash_fwd_kernel_traitsILi192ELi64ELi64ELi4ELb0ELb0EN7cutlass6half_tE19Flash_kernel_traitsILi192ELi64ELi64ELi4ES3_EELb1ELb0ELb1ELb0ELb0ELb1ELb0ELb0EEEvNS_16Flash_fwd_paramsE --------------------------
	.section	.nv.constant0._ZN5flash16flash_fwd_kernelI23Flash_fwd_kernel_traitsILi192ELi64ELi64ELi4ELb0ELb0EN7cutlass6half_tE19Flash_kernel_traitsILi192ELi64ELi64ELi4ES3_EELb1ELb0ELb1ELb0ELb0ELb1ELb0ELb0EEEvNS_16Flash_fwd_paramsE,"a",@progbits
	.sectionflags	@""
	.align	4
.nv.constant0._ZN5flash16flash_fwd_kernelI23Flash_fwd_kernel_traitsILi192ELi64ELi64ELi4ELb0ELb0EN7cutlass6half_tE19Flash_kernel_traitsILi192ELi64ELi64ELi4ES3_EELb1ELb0ELb1ELb0ELb0ELb1ELb0ELb0EEEvNS_16Flash_fwd_paramsE:
	.zero		992


//--------------------- .nv.constant0._ZN5flash16flash_fwd_kernelI23Flash_fwd_kernel_traitsILi192ELi64ELi64ELi4ELb0ELb0EN7cutlass6half_tE19Flash_kernel_traitsILi192ELi64ELi64ELi4ES3_EELb0ELb0ELb1ELb0ELb0ELb1ELb1ELb0EEEvNS_16Flash_fwd_paramsE --------------------------
	.section	.nv.constant0._ZN5flash16flash_fwd_kernelI23Flash_fwd_kernel_traitsILi192ELi64ELi64ELi4ELb0ELb0EN7cutlass6half_tE19Flash_kernel_traitsILi192ELi64ELi64ELi4ES3_EELb0ELb0ELb1ELb0ELb0ELb1ELb1ELb0EEEvNS_16Flash_fwd_paramsE,"a",@progbits
	.sectionflags	@""
	.align	4
.nv.constant0._ZN5flash16flash_fwd_kernelI23Flash_fwd_kernel_traitsILi192ELi64ELi64ELi4ELb0ELb0EN7cutlass6half_tE19Flash_kernel_traitsILi192ELi64ELi64ELi4ES3_EELb0ELb0ELb1ELb0ELb0ELb1ELb1ELb0EEEvNS_16Flash_fwd_paramsE:
	.zero		992


//--------------------- .nv.constant0._ZN5flash16flash_fwd_kernelI23Flash_fwd_kernel_traitsILi192ELi64ELi64ELi4ELb0ELb0EN7cutlass6half_tE19Flash_kernel_traitsILi192ELi64ELi64ELi4ES3_EELb1ELb0ELb1ELb1ELb0ELb0ELb0ELb0EEEvNS_16Flash_fwd_paramsE --------------------------
	.section	.nv.constant0._ZN5flash16flash_fwd_kernelI23Flash_fwd_kernel_traitsILi192ELi64ELi64ELi4ELb0ELb0EN7cutlass6half_tE19Flash_kernel_traitsILi192ELi64ELi64ELi4ES3_EELb1ELb0ELb1ELb1ELb0ELb0ELb0ELb0EEEvNS_16Flash_fwd_paramsE,"a",@progbits
	.sectionflags	@""
	.align	4
.nv.constant0._ZN5flash16flash_fwd_kernelI23Flash_fwd_kernel_traitsILi192ELi64ELi64ELi4ELb0ELb0EN7cutlass6half_tE19Flash_kernel_traitsILi192ELi64ELi64ELi4ES3_EELb1ELb0ELb1ELb1ELb0ELb0ELb0ELb0EEEvNS_16Flash_fwd_paramsE:
	.zero		992


//--------------------- .nv.constant0._ZN5flash16flash_fwd_kernelI23Flash_fwd_kernel_traitsILi192ELi64ELi64ELi4ELb0ELb0EN7cutlass6half_tE19Flash_kernel_traitsILi192ELi64ELi64ELi4ES3_EELb1ELb0ELb1ELb0ELb0ELb0ELb0ELb1EEEvNS_16Flash_fwd_paramsE --------------------------
	.section	.nv.constant0._ZN5flash16flash_fwd_kernelI23Flash_fwd_kernel_traitsILi192ELi64ELi64ELi4ELb0ELb0EN7cutlass6half_tE19Flash_kernel_traitsILi192ELi64ELi64ELi4ES3_EELb1ELb0ELb1ELb0ELb0ELb0ELb0ELb1EEEvNS_16Flash_fwd_paramsE,"a",@progbits
	.sectionflags	@""
	.align	4
.nv.constant0._ZN5flash16flash_fwd_kernelI23Flash_fwd_kernel_traitsILi192ELi64ELi64ELi4ELb0ELb0EN7cutlass6half_tE19Flash_kernel_traitsILi192ELi64ELi64ELi4ES3_EELb1ELb0ELb1ELb0ELb0ELb0ELb0ELb1EEEvNS_16Flash_fwd_paramsE:
	.zero		992


//--------------------- .nv.constant0._ZN5flash16flash_fwd_kernelI23Flash_fwd_kernel_traitsILi192ELi64ELi64ELi4ELb0ELb0EN7cutlass6half_tE19Flash_kernel_traitsILi192ELi64ELi64ELi4ES3_EELb0ELb0ELb1ELb0ELb0ELb0ELb1ELb0EEEvNS_16Flash_fwd_paramsE --------------------------
	.section	.nv.constant0._ZN5flash16flash_fwd_kernelI23Flash_fwd_kernel_traitsILi192ELi64ELi64ELi4ELb0ELb0EN7cutlass6half_tE19Flash_kernel_traitsILi192ELi64ELi64ELi4ES3_EELb0ELb0ELb1ELb0ELb0ELb0ELb1ELb0EEEvNS_16Flash_fwd_paramsE,"a",@progbits
	.sectionflags	@""
	.align	4
.nv.constant0._ZN5flash16flash_fwd_kernelI23Flash_fwd_kernel_traitsILi192ELi64ELi64ELi4ELb0ELb0EN7cutlass6half_tE19Flash_kernel_traitsILi192ELi64ELi64ELi4ES3_EELb0ELb0ELb1ELb0ELb0ELb0ELb1ELb0EEEvNS_16Flash_fwd_paramsE:
	.zero		992


//--------------------- .nv.constant0._ZN5flash16flash_fwd_kernelI23Flash_fwd_kernel_traitsILi192ELi64ELi64ELi4ELb0ELb0EN7cutlass6half_tE19Flash_kernel_traitsILi192ELi64ELi64ELi4ES3_EELb1ELb0ELb1ELb1ELb0ELb0ELb0ELb1EEEvNS_16Flash_fwd_paramsE --------------------------
	.section	.nv.constant0._ZN5flash16flash_fwd_kernelI23Flash_fwd_kernel_traitsILi192ELi64ELi64ELi4ELb0ELb0EN7cutlass6half_tE19Flash_kernel_traitsILi192ELi64ELi64ELi4ES3_EELb1ELb0ELb1ELb1ELb0ELb0ELb0ELb1EEEvNS_16Flash_fwd_paramsE,"a",@progbits
	.sectionflags	@""
	.align	4
.nv.constant0._ZN5flash16flash_fwd_kernelI23Flash_fwd_kernel_traitsILi192ELi64ELi64ELi4ELb0ELb0EN7cutlass6half_tE19Flash_kernel_traitsILi192ELi64ELi64ELi4ES3_EELb1ELb0ELb1ELb1ELb0ELb0ELb0ELb1EEEvNS_16Flash_fwd_paramsE:
	.zero		992


//--------------------- .nv.constant0._ZN5flash16flash_fwd_kernelI23Flash_fwd_kernel_traitsILi192ELi64ELi64ELi4ELb0ELb0EN7cutlass6half_tE19Flash_kernel_traitsILi192ELi64ELi64ELi4ES3_EELb0ELb0ELb1ELb1ELb0ELb0ELb1ELb0EEEvNS_16Flash_fwd_paramsE --------------------------
	.section	.nv.constant0._ZN5flash16flash_fwd_kernelI23Flash_fwd_kernel_traitsILi192ELi64ELi64ELi4ELb0ELb0EN7cutlass6half_tE19Flash_kernel_traitsILi192ELi64ELi64ELi4ES3_EELb0ELb0ELb1ELb1ELb0ELb0ELb1ELb0EEEvNS_16Flash_fwd_paramsE,"a",@progbits
	.sectionflags	@""
	.align	4
.nv.constant0._ZN5flash16flash_fwd_kernelI23Flash_fwd_kernel_traitsILi192ELi64ELi64ELi4ELb0ELb0EN7cutlass6half_tE19Flash_kernel_traitsILi192ELi64ELi64ELi4ES3_EELb0ELb0ELb1ELb1ELb0ELb0ELb1ELb0EEEvNS_16Flash_fwd_paramsE:
	.zero		992


//--------------------- SYMBOLS --------------------------

	.type		.nv.reservedSmem.offset0,@object
	.size		.nv.reservedSmem.offset0,0x4
